	.target	sm_80

	.elftype	@"ET_EXEC"


//--------------------- .note.nv.tkinfo           --------------------------
	.section	.note.nv.tkinfo,"",@"SHT_NOTE"
	.sectionflags	@"SHF_NOTE_NV_TKINFO"
	.tkinfo
        /*0018*/ 	.word	0x00000002
        /*0030*/ 	.string	""
        /*0030*/ 	.string	"ptxas"
        /*0030*/ 	.string	"Cuda compilation tools, release 13.0, V13.0.88"
        /*0030*/ 	.string	"Build cuda_13.0.r13.0/compiler.36424714_0"
        /*0030*/ 	.string	"-arch sm_80 -m 64 "



//--------------------- .note.nv.cuinfo           --------------------------
	.section	.note.nv.cuinfo,"",@"SHT_NOTE"
	.sectionflags	@"SHF_NOTE_NV_CUINFO"
        /*0018*/ 	.short	0x0002
        /*001a*/ 	.short	0x0050
        /*001c*/ 	.short	0x0082
	.zero		2


//--------------------- .nv.info                  --------------------------
	.section	.nv.info,"",@"SHT_CUDA_INFO"
	.align	4


	//----- nvinfo : EIATTR_REGCOUNT
	.align		4
        /*0000*/ 	.byte	0x04, 0x2f
        /*0002*/ 	.short	(.L_12 - .L_11)
	.align		4
.L_11:
        /*0004*/ 	.word	index@(_ZN7cutlass13device_kernelIN5flash19enable_sm80_to_sm89INS1_16FlashAttnFwdSm80INS1_25CollectiveMainloopFwdSm80ILi4ELi1ELb0EN4cute5tupleIJNS5_1CILi128EEENS7_ILi64EEES8_EEELi128ENS_10bfloat16_tEfNS_4arch4Sm80ELb1ELb0ELb0ELb1ELb0ELb1ELb1ELb0EEENS1_21CollectiveEpilogueFwdINS6_IJS8_S8_S9_EEENS6_IJNS7_ILi1EEESH_SH_EEESB_SD_Li128ELb1ELb1ELb0ELb0EEENS1_19SingleTileSchedulerILb1ELb0ELb1ELi128EEEEEEEEEvNT_6ParamsE)
        /*0008*/ 	.word	0x000000ff


	//----- nvinfo : EIATTR_FRAME_SIZE
	.align		4
.L_12:
        /*000c*/ 	.byte	0x04, 0x11
        /*000e*/ 	.short	(.L_14 - .L_13)
	.align		4
.L_13:
        /*0010*/ 	.word	index@(_ZN7cutlass13device_kernelIN5flash19enable_sm80_to_sm89INS1_16FlashAttnFwdSm80INS1_25CollectiveMainloopFwdSm80ILi4ELi1ELb0EN4cute5tupleIJNS5_1CILi128EEENS7_ILi64EEES8_EEELi128ENS_10bfloat16_tEfNS_4arch4Sm80ELb1ELb0ELb0ELb1ELb0ELb1ELb1ELb0EEENS1_21CollectiveEpilogueFwdINS6_IJS8_S8_S9_EEENS6_IJNS7_ILi1EEESH_SH_EEESB_SD_Li128ELb1ELb1ELb0ELb0EEENS1_19SingleTileSchedulerILb1ELb0ELb1ELi128EEEEEEEEEvNT_6ParamsE)
        /*0014*/ 	.word	0x000000a0


	//----- nvinfo : EIATTR_REGCOUNT
	.align		4
.L_14:
        /*0018*/ 	.byte	0x04, 0x2f
        /*001a*/ 	.short	(.L_16 - .L_15)
	.align		4
.L_15:
        /*001c*/ 	.word	index@(_ZN7cutlass13device_kernelIN5flash19enable_sm80_to_sm89INS1_16FlashAttnFwdSm80INS1_25CollectiveMainloopFwdSm80ILi4ELi1ELb0EN4cute5tupleIJNS5_1CILi128EEENS7_ILi64EEES8_EEELi128ENS_10bfloat16_tEfNS_4arch4Sm80ELb1ELb0ELb0ELb1ELb0ELb0ELb1ELb0EEENS1_21CollectiveEpilogueFwdINS6_IJS8_S8_S9_EEENS6_IJNS7_ILi1EEESH_SH_EEESB_SD_Li128ELb1ELb1ELb0ELb0EEENS1_19SingleTileSchedulerILb1ELb0ELb1ELi128EEEEEEEEEvNT_6ParamsE)
        /*0020*/ 	.word	0x000000ff


	//----- nvinfo : EIATTR_FRAME_SIZE
	.align		4
.L_16:
        /*0024*/ 	.byte	0x04, 0x11
        /*0026*/ 	.short	(.L_18 - .L_17)
	.align		4
.L_17:
        /*0028*/ 	.word	index@(_ZN7cutlass13device_kernelIN5flash19enable_sm80_to_sm89INS1_16FlashAttnFwdSm80INS1_25CollectiveMainloopFwdSm80ILi4ELi1ELb0EN4cute5tupleIJNS5_1CILi128EEENS7_ILi64EEES8_EEELi128ENS_10bfloat16_tEfNS_4arch4Sm80ELb1ELb0ELb0ELb1ELb0ELb0ELb1ELb0EEENS1_21CollectiveEpilogueFwdINS6_IJS8_S8_S9_EEENS6_IJNS7_ILi1EEESH_SH_EEESB_SD_Li128ELb1ELb1ELb0ELb0EEENS1_19SingleTileSchedulerILb1ELb0ELb1ELi128EEEEEEEEEvNT_6ParamsE)
        /*002c*/ 	.word	0x000000c8


	//----- nvinfo : EIATTR_REGCOUNT
	.align		4
.L_18:
        /*0030*/ 	.byte	0x04, 0x2f
        /*0032*/ 	.short	(.L_20 - .L_19)
	.align		4
.L_19:
        /*0034*/ 	.word	index@(_ZN7cutlass13device_kernelIN5flash19enable_sm80_to_sm89INS1_16FlashAttnFwdSm80INS1_25CollectiveMainloopFwdSm80ILi4ELi1ELb0EN4cute5tupleIJNS5_1CILi128EEENS7_ILi64EEES8_EEELi128ENS_10bfloat16_tEfNS_4arch4Sm80ELb1ELb0ELb0ELb0ELb0ELb0ELb1ELb0EEENS1_21CollectiveEpilogueFwdINS6_IJS8_S8_S9_EEENS6_IJNS7_ILi1EEESH_SH_EEESB_SD_Li128ELb0ELb1ELb0ELb0EEENS1_30DynamicPersistentTileSchedulerILi128ELi128ELb0ELb1ELb0EEEEEEEEEvNT_6ParamsE)
        /*0038*/ 	.word	0x000000ff


	//----- nvinfo : EIATTR_FRAME_SIZE
	.align		4
.L_20:
        /*003c*/ 	.byte	0x04, 0x11
        /*003e*/ 	.short	(.L_22 - .L_21)
	.align		4
.L_21:
        /*0040*/ 	.word	index@($__internal_5_$__cuda_sm70_shflsync_idx_p)
        /*0044*/ 	.word	0x00000000


	//----- nvinfo : EIATTR_FRAME_SIZE
	.align		4
.L_22:
        /*0048*/ 	.byte	0x04, 0x11
        /*004a*/ 	.short	(.L_24 - .L_23)
	.align		4
.L_23:
        /*004c*/ 	.word	index@($__internal_4_$__cuda_sm70_shflsync_bfly_p)
        /*0050*/ 	.word	0x00000000


	//----- nvinfo : EIATTR_FRAME_SIZE
	.align		4
.L_24:
        /*0054*/ 	.byte	0x04, 0x11
        /*0056*/ 	.short	(.L_26 - .L_25)
	.align		4
.L_25:
        /*0058*/ 	.word	index@(_ZN7cutlass13device_kernelIN5flash19enable_sm80_to_sm89INS1_16FlashAttnFwdSm80INS1_25CollectiveMainloopFwdSm80ILi4ELi1ELb0EN4cute5tupleIJNS5_1CILi128EEENS7_ILi64EEES8_EEELi128ENS_10bfloat16_tEfNS_4arch4Sm80ELb1ELb0ELb0ELb0ELb0ELb0ELb1ELb0EEENS1_21CollectiveEpilogueFwdINS6_IJS8_S8_S9_EEENS6_IJNS7_ILi1EEESH_SH_EEESB_SD_Li128ELb0ELb1ELb0ELb0EEENS1_30DynamicPersistentTileSchedulerILi128ELi128ELb0ELb1ELb0EEEEEEEEEvNT_6ParamsE)
        /*005c*/ 	.word	0x000000b0


	//----- nvinfo : EIATTR_REGCOUNT
	.align		4
.L_26:
        /*0060*/ 	.byte	0x04, 0x2f
        /*0062*/ 	.short	(.L_28 - .L_27)
	.align		4
.L_27:
        /*0064*/ 	.word	index@(_ZN7cutlass13device_kernelIN5flash19enable_sm80_to_sm89INS1_16FlashAttnFwdSm80INS1_25CollectiveMainloopFwdSm80ILi4ELi1ELb0EN4cute5tupleIJNS5_1CILi128EEENS7_ILi48EEES8_EEELi128ENS_10bfloat16_tEfNS_4arch4Sm80ELb0ELb1ELb0ELb1ELb0ELb1ELb1ELb0EEENS1_21CollectiveEpilogueFwdINS6_IJS8_S8_S9_EEENS6_IJNS7_ILi1EEESH_SH_EEESB_SD_Li128ELb1ELb1ELb0ELb0EEENS1_19SingleTileSchedulerILb1ELb0ELb1ELi128EEEEEEEEEvNT_6ParamsE)
        /*0068*/ 	.word	0x000000ff


	//----- nvinfo : EIATTR_FRAME_SIZE
	.align		4
.L_28:
        /*006c*/ 	.byte	0x04, 0x11
        /*006e*/ 	.short	(.L_30 - .L_29)
	.align		4
.L_29:
        /*0070*/ 	.word	index@($__internal_3_$__cuda_sm70_shflsync_idx_p)
        /*0074*/ 	.word	0x00000000


	//----- nvinfo : EIATTR_FRAME_SIZE
	.align		4
.L_30:
        /*0078*/ 	.byte	0x04, 0x11
        /*007a*/ 	.short	(.L_32 - .L_31)
	.align		4
.L_31:
        /*007c*/ 	.word	index@($__internal_2_$__cuda_sm70_shflsync_bfly_p)
        /*0080*/ 	.word	0x00000000


	//----- nvinfo : EIATTR_FRAME_SIZE
	.align		4
.L_32:
        /*0084*/ 	.byte	0x04, 0x11
        /*0086*/ 	.short	(.L_34 - .L_33)
	.align		4
.L_33:
        /*0088*/ 	.word	index@($_ZN7cutlass13device_kernelIN5flash19enable_sm80_to_sm89INS1_16FlashAttnFwdSm80INS1_25CollectiveMainloopFwdSm80ILi4ELi1ELb0EN4cute5tupleIJNS5_1CILi128EEENS7_ILi48EEES8_EEELi128ENS_10bfloat16_tEfNS_4arch4Sm80ELb0ELb1ELb0ELb1ELb0ELb1ELb1ELb0EEENS1_21CollectiveEpilogueFwdINS6_IJS8_S8_S9_EEENS6_IJNS7_ILi1EEESH_SH_EEESB_SD_Li128ELb1ELb1ELb0ELb0EEENS1_19SingleTileSchedulerILb1ELb0ELb1ELi128EEEEEEEEEvNT_6ParamsE$_ZZN5flash25CollectiveMainloopFwdSm80ILi4ELi1ELb0EN4cute5tupleIJNS1_1CILi128EEENS3_ILi48EEES4_EEELi128EN7cutlass10bfloat16_tEfNS7_4arch4Sm80ELb0ELb1ELb0ELb1ELb0ELb1ELb1ELb0EE3mmaINS_16FlashAttnFwdSm80ISB_NS_21CollectiveEpilogueFwdINS2_IJS4_S4_S5_EEENS2_IJNS3_ILi1EEESG_SG_EEES8_SA_Li128ELb1ELb1ELb0ELb0EEENS_19SingleTileSchedulerILb1ELb0ELb1ELi128EEEE13SharedStorageENS1_6TensorINS1_11ArrayEngineIfLm128EEENS1_6LayoutINS2_IJNS2_IJNS3_ILi2EEESR_EEESR_NS3_ILi16EEEEEENS2_IJNS2_IJSG_SR_EEENS3_ILi4EEENS3_ILi8EEEEEEEEEENS_7SoftmaxILi4ELi0EEEEEbRKNSB_6ParamsERT0_RT1_iRKNS_16SeqlenInfoQKNewKILb1ELb1EEENS2_IJiiiiEEERT_ENKUlvE_clEv)
        /*008c*/ 	.word	0x00000000


	//----- nvinfo : EIATTR_FRAME_SIZE
	.align		4
.L_34:
        /*0090*/ 	.byte	0x04, 0x11
        /*0092*/ 	.short	(.L_36 - .L_35)
	.align		4
.L_35:
        /*0094*/ 	.word	index@(_ZN7cutlass13device_kernelIN5flash19enable_sm80_to_sm89INS1_16FlashAttnFwdSm80INS1_25CollectiveMainloopFwdSm80ILi4ELi1ELb0EN4cute5tupleIJNS5_1CILi128EEENS7_ILi48EEES8_EEELi128ENS_10bfloat16_tEfNS_4arch4Sm80ELb0ELb1ELb0ELb1ELb0ELb1ELb1ELb0EEENS1_21CollectiveEpilogueFwdINS6_IJS8_S8_S9_EEENS6_IJNS7_ILi1EEESH_SH_EEESB_SD_Li128ELb1ELb1ELb0ELb0EEENS1_19SingleTileSchedulerILb1ELb0ELb1ELi128EEEEEEEEEvNT_6ParamsE)
        /*0098*/ 	.word	0x000000f8


	//----- nvinfo : EIATTR_REGCOUNT
	.align		4
.L_36:
        /*009c*/ 	.byte	0x04, 0x2f
        /*009e*/ 	.short	(.L_38 - .L_37)
	.align		4
.L_37:
        /*00a0*/ 	.word	index@(_ZN7cutlass13device_kernelIN5flash19enable_sm80_to_sm89INS1_16FlashAttnFwdSm80INS1_25CollectiveMainloopFwdSm80ILi4ELi1ELb0EN4cute5tupleIJNS5_1CILi128EEENS7_ILi48EEES8_EEELi128ENS_10bfloat16_tEfNS_4arch4Sm80ELb0ELb1ELb0ELb1ELb0ELb0ELb1ELb0EEENS1_21CollectiveEpilogueFwdINS6_IJS8_S8_S9_EEENS6_IJNS7_ILi1EEESH_SH_EEESB_SD_Li128ELb1ELb1ELb0ELb0EEENS1_19SingleTileSchedulerILb1ELb0ELb1ELi128EEEEEEEEEvNT_6ParamsE)
        /*00a4*/ 	.word	0x000000ff


	//----- nvinfo : EIATTR_FRAME_SIZE
	.align		4
.L_38:
        /*00a8*/ 	.byte	0x04, 0x11
        /*00aa*/ 	.short	(.L_40 - .L_39)
	.align		4
.L_39:
        /*00ac*/ 	.word	index@(_ZN7cutlass13device_kernelIN5flash19enable_sm80_to_sm89INS1_16FlashAttnFwdSm80INS1_25CollectiveMainloopFwdSm80ILi4ELi1ELb0EN4cute5tupleIJNS5_1CILi128EEENS7_ILi48EEES8_EEELi128ENS_10bfloat16_tEfNS_4arch4Sm80ELb0ELb1ELb0ELb1ELb0ELb0ELb1ELb0EEENS1_21CollectiveEpilogueFwdINS6_IJS8_S8_S9_EEENS6_IJNS7_ILi1EEESH_SH_EEESB_SD_Li128ELb1ELb1ELb0ELb0EEENS1_19SingleTileSchedulerILb1ELb0ELb1ELi128EEEEEEEEEvNT_6ParamsE)
        /*00b0*/ 	.word	0x00000078


	//----- nvinfo : EIATTR_REGCOUNT
	.align		4
.L_40:
        /*00b4*/ 	.byte	0x04, 0x2f
        /*00b6*/ 	.short	(.L_42 - .L_41)
	.align		4
.L_41:
        /*00b8*/ 	.word	index@(_ZN7cutlass13device_kernelIN5flash19enable_sm80_to_sm89INS1_16FlashAttnFwdSm80INS1_25CollectiveMainloopFwdSm80ILi4ELi1ELb0EN4cute5tupleIJNS5_1CILi128EEENS7_ILi48EEES8_EEELi128ENS_10bfloat16_tEfNS_4arch4Sm80ELb0ELb1ELb0ELb0ELb0ELb0ELb1ELb0EEENS1_21CollectiveEpilogueFwdINS6_IJS8_S8_S9_EEENS6_IJNS7_ILi1EEESH_SH_EEESB_SD_Li128ELb0ELb1ELb0ELb0EEENS1_19SingleTileSchedulerILb0ELb0ELb1ELi128EEEEEEEEEvNT_6ParamsE)
        /*00bc*/ 	.word	0x000000ff


	//----- nvinfo : EIATTR_FRAME_SIZE
	.align		4
.L_42:
        /*00c0*/ 	.byte	0x04, 0x11
        /*00c2*/ 	.short	(.L_44 - .L_43)
	.align		4
.L_43:
        /*00c4*/ 	.word	index@(_ZN7cutlass13device_kernelIN5flash19enable_sm80_to_sm89INS1_16FlashAttnFwdSm80INS1_25CollectiveMainloopFwdSm80ILi4ELi1ELb0EN4cute5tupleIJNS5_1CILi128EEENS7_ILi48EEES8_EEELi128ENS_10bfloat16_tEfNS_4arch4Sm80ELb0ELb1ELb0ELb0ELb0ELb0ELb1ELb0EEENS1_21CollectiveEpilogueFwdINS6_IJS8_S8_S9_EEENS6_IJNS7_ILi1EEESH_SH_EEESB_SD_Li128ELb0ELb1ELb0ELb0EEENS1_19SingleTileSchedulerILb0ELb0ELb1ELi128EEEEEEEEEvNT_6ParamsE)
        /*00c8*/ 	.word	0x00000080


	//----- nvinfo : EIATTR_REGCOUNT
	.align		4
.L_44:
        /*00cc*/ 	.byte	0x04, 0x2f
        /*00ce*/ 	.short	(.L_46 - .L_45)
	.align		4
.L_45:
        /*00d0*/ 	.word	index@(_ZN7cutlass13device_kernelIN5flash19enable_sm80_to_sm89INS1_16FlashAttnFwdSm80INS1_25CollectiveMainloopFwdSm80ILi4ELi1ELb0EN4cute5tupleIJNS5_1CILi128EEENS7_ILi64EEES8_EEELi128ENS_10bfloat16_tEfNS_4arch4Sm80ELb0ELb0ELb0ELb1ELb0ELb1ELb1ELb0EEENS1_21CollectiveEpilogueFwdINS6_IJS8_S8_S9_EEENS6_IJNS7_ILi1EEESH_SH_EEESB_SD_Li128ELb1ELb1ELb0ELb0EEENS1_19SingleTileSchedulerILb1ELb0ELb1ELi128EEEEEEEEEvNT_6ParamsE)
        /*00d4*/ 	.word	0x000000ff


	//----- nvinfo : EIATTR_FRAME_SIZE
	.align		4
.L_46:
        /*00d8*/ 	.byte	0x04, 0x11
        /*00da*/ 	.short	(.L_48 - .L_47)
	.align		4
.L_47:
        /*00dc*/ 	.word	index@(_ZN7cutlass13device_kernelIN5flash19enable_sm80_to_sm89INS1_16FlashAttnFwdSm80INS1_25CollectiveMainloopFwdSm80ILi4ELi1ELb0EN4cute5tupleIJNS5_1CILi128EEENS7_ILi64EEES8_EEELi128ENS_10bfloat16_tEfNS_4arch4Sm80ELb0ELb0ELb0ELb1ELb0ELb1ELb1ELb0EEENS1_21CollectiveEpilogueFwdINS6_IJS8_S8_S9_EEENS6_IJNS7_ILi1EEESH_SH_EEESB_SD_Li128ELb1ELb1ELb0ELb0EEENS1_19SingleTileSchedulerILb1ELb0ELb1ELi128EEEEEEEEEvNT_6ParamsE)
        /*00e0*/ 	.word	0x000000a8


	//----- nvinfo : EIATTR_REGCOUNT
	.align		4
.L_48:
        /*00e4*/ 	.byte	0x04, 0x2f
        /*00e6*/ 	.short	(.L_50 - .L_49)
	.align		4
.L_49:
        /*00e8*/ 	.word	index@(_ZN7cutlass13device_kernelIN5flash19enable_sm80_to_sm89INS1_16FlashAttnFwdSm80INS1_25CollectiveMainloopFwdSm80ILi4ELi1ELb0EN4cute5tupleIJNS5_1CILi128EEENS7_ILi64EEES8_EEELi128ENS_10bfloat16_tEfNS_4arch4Sm80ELb0ELb0ELb0ELb1ELb0ELb0ELb1ELb0EEENS1_21CollectiveEpilogueFwdINS6_IJS8_S8_S9_EEENS6_IJNS7_ILi1EEESH_SH_EEESB_SD_Li128ELb1ELb1ELb0ELb0EEENS1_19SingleTileSchedulerILb1ELb0ELb1ELi128EEEEEEEEEvNT_6ParamsE)
        /*00ec*/ 	.word	0x000000ff


	//----- nvinfo : EIATTR_FRAME_SIZE
	.align		4
.L_50:
        /*00f0*/ 	.byte	0x04, 0x11
        /*00f2*/ 	.short	(.L_52 - .L_51)
	.align		4
.L_51:
        /*00f4*/ 	.word	index@(_ZN7cutlass13device_kernelIN5flash19enable_sm80_to_sm89INS1_16FlashAttnFwdSm80INS1_25CollectiveMainloopFwdSm80ILi4ELi1ELb0EN4cute5tupleIJNS5_1CILi128EEENS7_ILi64EEES8_EEELi128ENS_10bfloat16_tEfNS_4arch4Sm80ELb0ELb0ELb0ELb1ELb0ELb0ELb1ELb0EEENS1_21CollectiveEpilogueFwdINS6_IJS8_S8_S9_EEENS6_IJNS7_ILi1EEESH_SH_EEESB_SD_Li128ELb1ELb1ELb0ELb0EEENS1_19SingleTileSchedulerILb1ELb0ELb1ELi128EEEEEEEEEvNT_6ParamsE)
        /*00f8*/ 	.word	0x00000090


	//----- nvinfo : EIATTR_REGCOUNT
	.align		4
.L_52:
        /*00fc*/ 	.byte	0x04, 0x2f
        /*00fe*/ 	.short	(.L_54 - .L_53)
	.align		4
.L_53:
        /*0100*/ 	.word	index@(_ZN7cutlass13device_kernelIN5flash19enable_sm80_to_sm89INS1_16FlashAttnFwdSm80INS1_25CollectiveMainloopFwdSm80ILi4ELi1ELb0EN4cute5tupleIJNS5_1CILi128EEENS7_ILi64EEES8_EEELi128ENS_10bfloat16_tEfNS_4arch4Sm80ELb0ELb0ELb0ELb0ELb0ELb0ELb1ELb0EEENS1_21CollectiveEpilogueFwdINS6_IJS8_S8_S9_EEENS6_IJNS7_ILi1EEESH_SH_EEESB_SD_Li128ELb0ELb1ELb0ELb0EEENS1_19SingleTileSchedulerILb0ELb0ELb1ELi128EEEEEEEEEvNT_6ParamsE)
        /*0104*/ 	.word	0x000000ff


	//----- nvinfo : EIATTR_FRAME_SIZE
	.align		4
.L_54:
        /*0108*/ 	.byte	0x04, 0x11
        /*010a*/ 	.short	(.L_56 - .L_55)
	.align		4
.L_55:
        /*010c*/ 	.word	index@(_ZN7cutlass13device_kernelIN5flash19enable_sm80_to_sm89INS1_16FlashAttnFwdSm80INS1_25CollectiveMainloopFwdSm80ILi4ELi1ELb0EN4cute5tupleIJNS5_1CILi128EEENS7_ILi64EEES8_EEELi128ENS_10bfloat16_tEfNS_4arch4Sm80ELb0ELb0ELb0ELb0ELb0ELb0ELb1ELb0EEENS1_21CollectiveEpilogueFwdINS6_IJS8_S8_S9_EEENS6_IJNS7_ILi1EEESH_SH_EEESB_SD_Li128ELb0ELb1ELb0ELb0EEENS1_19SingleTileSchedulerILb0ELb0ELb1ELi128EEEEEEEEEvNT_6ParamsE)
        /*0110*/ 	.word	0x00000058


	//----- nvinfo : EIATTR_REGCOUNT
	.align		4
.L_56:
        /*0114*/ 	.byte	0x04, 0x2f
        /*0116*/ 	.short	(.L_58 - .L_57)
	.align		4
.L_57:
        /*0118*/ 	.word	index@(_ZN7cutlass13device_kernelIN5flash19enable_sm80_to_sm89INS1_16FlashAttnFwdSm80INS1_25CollectiveMainloopFwdSm80ILi8ELi1ELb1EN4cute5tupleIJNS5_1CILi128EEES8_S8_EEELi128ENS_10bfloat16_tEfNS_4arch4Sm80ELb1ELb0ELb0ELb1ELb0ELb1ELb1ELb0EEENS1_21CollectiveEpilogueFwdIS9_NS6_IJNS7_ILi1EEESF_SF_EEESA_SC_Li256ELb1ELb1ELb0ELb0EEENS1_19SingleTileSchedulerILb1ELb0ELb1ELi128EEEEEEEEEvNT_6ParamsE)
        /*011c*/ 	.word	0x000000ff


	//----- nvinfo : EIATTR_FRAME_SIZE
	.align		4
.L_58:
        /*0120*/ 	.byte	0x04, 0x11
        /*0122*/ 	.short	(.L_60 - .L_59)
	.align		4
.L_59:
        /*0124*/ 	.word	index@(_ZN7cutlass13device_kernelIN5flash19enable_sm80_to_sm89INS1_16FlashAttnFwdSm80INS1_25CollectiveMainloopFwdSm80ILi8ELi1ELb1EN4cute5tupleIJNS5_1CILi128EEES8_S8_EEELi128ENS_10bfloat16_tEfNS_4arch4Sm80ELb1ELb0ELb0ELb1ELb0ELb1ELb1ELb0EEENS1_21CollectiveEpilogueFwdIS9_NS6_IJNS7_ILi1EEESF_SF_EEESA_SC_Li256ELb1ELb1ELb0ELb0EEENS1_19SingleTileSchedulerILb1ELb0ELb1ELi128EEEEEEEEEvNT_6ParamsE)
        /*0128*/ 	.word	0x00000060


	//----- nvinfo : EIATTR_REGCOUNT
	.align		4
.L_60:
        /*012c*/ 	.byte	0x04, 0x2f
        /*012e*/ 	.short	(.L_62 - .L_61)
	.align		4
.L_61:
        /*0130*/ 	.word	index@(_ZN7cutlass13device_kernelIN5flash19enable_sm80_to_sm89INS1_16FlashAttnFwdSm80INS1_25CollectiveMainloopFwdSm80ILi8ELi1ELb1EN4cute5tupleIJNS5_1CILi128EEES8_S8_EEELi128ENS_10bfloat16_tEfNS_4arch4Sm80ELb1ELb0ELb0ELb1ELb0ELb0ELb1ELb0EEENS1_21CollectiveEpilogueFwdIS9_NS6_IJNS7_ILi1EEESF_SF_EEESA_SC_Li256ELb1ELb1ELb0ELb0EEENS1_19SingleTileSchedulerILb1ELb0ELb1ELi128EEEEEEEEEvNT_6ParamsE)
        /*0134*/ 	.word	0x000000ff


	//----- nvinfo : EIATTR_FRAME_SIZE
	.align		4
.L_62:
        /*0138*/ 	.byte	0x04, 0x11
        /*013a*/ 	.short	(.L_64 - .L_63)
	.align		4
.L_63:
        /*013c*/ 	.word	index@(_ZN7cutlass13device_kernelIN5flash19enable_sm80_to_sm89INS1_16FlashAttnFwdSm80INS1_25CollectiveMainloopFwdSm80ILi8ELi1ELb1EN4cute5tupleIJNS5_1CILi128EEES8_S8_EEELi128ENS_10bfloat16_tEfNS_4arch4Sm80ELb1ELb0ELb0ELb1ELb0ELb0ELb1ELb0EEENS1_21CollectiveEpilogueFwdIS9_NS6_IJNS7_ILi1EEESF_SF_EEESA_SC_Li256ELb1ELb1ELb0ELb0EEENS1_19SingleTileSchedulerILb1ELb0ELb1ELi128EEEEEEEEEvNT_6ParamsE)
        /*0140*/ 	.word	0x00000000


	//----- nvinfo : EIATTR_REGCOUNT
	.align		4
.L_64:
        /*0144*/ 	.byte	0x04, 0x2f
        /*0146*/ 	.short	(.L_66 - .L_65)
	.align		4
.L_65:
        /*0148*/ 	.word	index@(_ZN7cutlass13device_kernelIN5flash19enable_sm80_to_sm89INS1_16FlashAttnFwdSm80INS1_25CollectiveMainloopFwdSm80ILi8ELi1ELb1EN4cute5tupleIJNS5_1CILi128EEES8_S8_EEELi128ENS_10bfloat16_tEfNS_4arch4Sm80ELb1ELb0ELb0ELb0ELb0ELb0ELb1ELb0EEENS1_21CollectiveEpilogueFwdIS9_NS6_IJNS7_ILi1EEESF_SF_EEESA_SC_Li256ELb0ELb1ELb0ELb0EEENS1_30DynamicPersistentTileSchedulerILi256ELi256ELb0ELb1ELb0EEEEEEEEEvNT_6ParamsE)
        /*014c*/ 	.word	0x000000ff


	//----- nvinfo : EIATTR_FRAME_SIZE
	.align		4
.L_66:
        /*0150*/ 	.byte	0x04, 0x11
        /*0152*/ 	.short	(.L_68 - .L_67)
	.align		4
.L_67:
        /*0154*/ 	.word	index@($__internal_1_$__cuda_sm70_shflsync_idx_p)
        /*0158*/ 	.word	0x00000000


	//----- nvinfo : EIATTR_FRAME_SIZE
	.align		4
.L_68:
        /*015c*/ 	.byte	0x04, 0x11
        /*015e*/ 	.short	(.L_70 - .L_69)
	.align		4
.L_69:
        /*0160*/ 	.word	index@($__internal_0_$__cuda_sm70_shflsync_bfly_p)
        /*0164*/ 	.word	0x00000000


	//----- nvinfo : EIATTR_FRAME_SIZE
	.align		4
.L_70:
        /*0168*/ 	.byte	0x04, 0x11
        /*016a*/ 	.short	(.L_72 - .L_71)
	.align		4
.L_71:
        /*016c*/ 	.word	index@(_ZN7cutlass13device_kernelIN5flash19enable_sm80_to_sm89INS1_16FlashAttnFwdSm80INS1_25CollectiveMainloopFwdSm80ILi8ELi1ELb1EN4cute5tupleIJNS5_1CILi128EEES8_S8_EEELi128ENS_10bfloat16_tEfNS_4arch4Sm80ELb1ELb0ELb0ELb0ELb0ELb0ELb1ELb0EEENS1_21CollectiveEpilogueFwdIS9_NS6_IJNS7_ILi1EEESF_SF_EEESA_SC_Li256ELb0ELb1ELb0ELb0EEENS1_30DynamicPersistentTileSchedulerILi256ELi256ELb0ELb1ELb0EEEEEEEEEvNT_6ParamsE)
        /*0170*/ 	.word	0x00000080


	//----- nvinfo : EIATTR_REGCOUNT
	.align		4
.L_72:
        /*0174*/ 	.byte	0x04, 0x2f
        /*0176*/ 	.short	(.L_74 - .L_73)
	.align		4
.L_73:
        /*0178*/ 	.word	index@(_ZN7cutlass13device_kernelIN5flash19enable_sm80_to_sm89INS1_16FlashAttnFwdSm80INS1_25CollectiveMainloopFwdSm80ILi8ELi1ELb1EN4cute5tupleIJNS5_1CILi128EEENS7_ILi96EEES8_EEELi128ENS_10bfloat16_tEfNS_4arch4Sm80ELb0ELb1ELb0ELb1ELb0ELb1ELb1ELb0EEENS1_21CollectiveEpilogueFwdINS6_IJS8_S8_S9_EEENS6_IJNS7_ILi1EEESH_SH_EEESB_SD_Li256ELb1ELb1ELb0ELb0EEENS1_19SingleTileSchedulerILb1ELb0ELb1ELi128EEEEEEEEEvNT_6ParamsE)
        /*017c*/ 	.word	0x000000fe


	//----- nvinfo : EIATTR_FRAME_SIZE
	.align		4
.L_74:
        /*0180*/ 	.byte	0x04, 0x11
        /*0182*/ 	.short	(.L_76 - .L_75)
	.align		4
.L_75:
        /*0184*/ 	.word	index@(_ZN7cutlass13device_kernelIN5flash19enable_sm80_to_sm89INS1_16FlashAttnFwdSm80INS1_25CollectiveMainloopFwdSm80ILi8ELi1ELb1EN4cute5tupleIJNS5_1CILi128EEENS7_ILi96EEES8_EEELi128ENS_10bfloat16_tEfNS_4arch4Sm80ELb0ELb1ELb0ELb1ELb0ELb1ELb1ELb0EEENS1_21CollectiveEpilogueFwdINS6_IJS8_S8_S9_EEENS6_IJNS7_ILi1EEESH_SH_EEESB_SD_Li256ELb1ELb1ELb0ELb0EEENS1_19SingleTileSchedulerILb1ELb0ELb1ELi128EEEEEEEEEvNT_6ParamsE)
        /*0188*/ 	.word	0x00000000


	//----- nvinfo : EIATTR_REGCOUNT
	.align		4
.L_76:
        /*018c*/ 	.byte	0x04, 0x2f
        /*018e*/ 	.short	(.L_78 - .L_77)
	.align		4
.L_77:
        /*0190*/ 	.word	index@(_ZN7cutlass13device_kernelIN5flash19enable_sm80_to_sm89INS1_16FlashAttnFwdSm80INS1_25CollectiveMainloopFwdSm80ILi8ELi1ELb1EN4cute5tupleIJNS5_1CILi128EEENS7_ILi96EEES8_EEELi128ENS_10bfloat16_tEfNS_4arch4Sm80ELb0ELb1ELb0ELb1ELb0ELb0ELb1ELb0EEENS1_21CollectiveEpilogueFwdINS6_IJS8_S8_S9_EEENS6_IJNS7_ILi1EEESH_SH_EEESB_SD_Li256ELb1ELb1ELb0ELb0EEENS1_19SingleTileSchedulerILb1ELb0ELb1ELi128EEEEEEEEEvNT_6ParamsE)
        /*0194*/ 	.word	0x000000fc


	//----- nvinfo : EIATTR_FRAME_SIZE
	.align		4
.L_78:
        /*0198*/ 	.byte	0x04, 0x11
        /*019a*/ 	.short	(.L_80 - .L_79)
	.align		4
.L_79:
        /*019c*/ 	.word	index@(_ZN7cutlass13device_kernelIN5flash19enable_sm80_to_sm89INS1_16FlashAttnFwdSm80INS1_25CollectiveMainloopFwdSm80ILi8ELi1ELb1EN4cute5tupleIJNS5_1CILi128EEENS7_ILi96EEES8_EEELi128ENS_10bfloat16_tEfNS_4arch4Sm80ELb0ELb1ELb0ELb1ELb0ELb0ELb1ELb0EEENS1_21CollectiveEpilogueFwdINS6_IJS8_S8_S9_EEENS6_IJNS7_ILi1EEESH_SH_EEESB_SD_Li256ELb1ELb1ELb0ELb0EEENS1_19SingleTileSchedulerILb1ELb0ELb1ELi128EEEEEEEEEvNT_6ParamsE)
        /*01a0*/ 	.word	0x00000000


	//----- nvinfo : EIATTR_REGCOUNT
	.align		4
.L_80:
        /*01a4*/ 	.byte	0x04, 0x2f
        /*01a6*/ 	.short	(.L_82 - .L_81)
	.align		4
.L_81:
        /*01a8*/ 	.word	index@(_ZN7cutlass13device_kernelIN5flash19enable_sm80_to_sm89INS1_16FlashAttnFwdSm80INS1_25CollectiveMainloopFwdSm80ILi8ELi1ELb1EN4cute5tupleIJNS5_1CILi128EEENS7_ILi96EEES8_EEELi128ENS_10bfloat16_tEfNS_4arch4Sm80ELb0ELb1ELb0ELb0ELb0ELb0ELb1ELb0EEENS1_21CollectiveEpilogueFwdINS6_IJS8_S8_S9_EEENS6_IJNS7_ILi1EEESH_SH_EEESB_SD_Li256ELb0ELb1ELb0ELb0EEENS1_19SingleTileSchedulerILb0ELb0ELb1ELi128EEEEEEEEEvNT_6ParamsE)
        /*01ac*/ 	.word	0x000000f8


	//----- nvinfo : EIATTR_FRAME_SIZE
	.align		4
.L_82:
        /*01b0*/ 	.byte	0x04, 0x11
        /*01b2*/ 	.short	(.L_84 - .L_83)
	.align		4
.L_83:
        /*01b4*/ 	.word	index@(_ZN7cutlass13device_kernelIN5flash19enable_sm80_to_sm89INS1_16FlashAttnFwdSm80INS1_25CollectiveMainloopFwdSm80ILi8ELi1ELb1EN4cute5tupleIJNS5_1CILi128EEENS7_ILi96EEES8_EEELi128ENS_10bfloat16_tEfNS_4arch4Sm80ELb0ELb1ELb0ELb0ELb0ELb0ELb1ELb0EEENS1_21CollectiveEpilogueFwdINS6_IJS8_S8_S9_EEENS6_IJNS7_ILi1EEESH_SH_EEESB_SD_Li256ELb0ELb1ELb0ELb0EEENS1_19SingleTileSchedulerILb0ELb0ELb1ELi128EEEEEEEEEvNT_6ParamsE)
        /*01b8*/ 	.word	0x00000000


	//----- nvinfo : EIATTR_REGCOUNT
	.align		4
.L_84:
        /*01bc*/ 	.byte	0x04, 0x2f
        /*01be*/ 	.short	(.L_86 - .L_85)
	.align		4
.L_85:
        /*01c0*/ 	.word	index@(_ZN7cutlass13device_kernelIN5flash19enable_sm80_to_sm89INS1_16FlashAttnFwdSm80INS1_25CollectiveMainloopFwdSm80ILi8ELi1ELb1EN4cute5tupleIJNS5_1CILi128EEES8_S8_EEELi128ENS_10bfloat16_tEfNS_4arch4Sm80ELb0ELb0ELb0ELb1ELb0ELb1ELb1ELb0EEENS1_21CollectiveEpilogueFwdIS9_NS6_IJNS7_ILi1EEESF_SF_EEESA_SC_Li256ELb1ELb1ELb0ELb0EEENS1_19SingleTileSchedulerILb1ELb0ELb1ELi128EEEEEEEEEvNT_6ParamsE)
        /*01c4*/ 	.word	0x000000ff


	//----- nvinfo : EIATTR_FRAME_SIZE
	.align		4
.L_86:
        /*01c8*/ 	.byte	0x04, 0x11
        /*01ca*/ 	.short	(.L_88 - .L_87)
	.align		4
.L_87:
        /*01cc*/ 	.word	index@(_ZN7cutlass13device_kernelIN5flash19enable_sm80_to_sm89INS1_16FlashAttnFwdSm80INS1_25CollectiveMainloopFwdSm80ILi8ELi1ELb1EN4cute5tupleIJNS5_1CILi128EEES8_S8_EEELi128ENS_10bfloat16_tEfNS_4arch4Sm80ELb0ELb0ELb0ELb1ELb0ELb1ELb1ELb0EEENS1_21CollectiveEpilogueFwdIS9_NS6_IJNS7_ILi1EEESF_SF_EEESA_SC_Li256ELb1ELb1ELb0ELb0EEENS1_19SingleTileSchedulerILb1ELb0ELb1ELi128EEEEEEEEEvNT_6ParamsE)
        /*01d0*/ 	.word	0x00000008


	//----- nvinfo : EIATTR_REGCOUNT
	.align		4
.L_88:
        /*01d4*/ 	.byte	0x04, 0x2f
        /*01d6*/ 	.short	(.L_90 - .L_89)
	.align		4
.L_89:
        /*01d8*/ 	.word	index@(_ZN7cutlass13device_kernelIN5flash19enable_sm80_to_sm89INS1_16FlashAttnFwdSm80INS1_25CollectiveMainloopFwdSm80ILi8ELi1ELb1EN4cute5tupleIJNS5_1CILi128EEES8_S8_EEELi128ENS_10bfloat16_tEfNS_4arch4Sm80ELb0ELb0ELb0ELb1ELb0ELb0ELb1ELb0EEENS1_21CollectiveEpilogueFwdIS9_NS6_IJNS7_ILi1EEESF_SF_EEESA_SC_Li256ELb1ELb1ELb0ELb0EEENS1_19SingleTileSchedulerILb1ELb0ELb1ELi128EEEEEEEEEvNT_6ParamsE)
        /*01dc*/ 	.word	0x000000ff


	//----- nvinfo : EIATTR_FRAME_SIZE
	.align		4
.L_90:
        /*01e0*/ 	.byte	0x04, 0x11
        /*01e2*/ 	.short	(.L_92 - .L_91)
	.align		4
.L_91:
        /*01e4*/ 	.word	index@(_ZN7cutlass13device_kernelIN5flash19enable_sm80_to_sm89INS1_16FlashAttnFwdSm80INS1_25CollectiveMainloopFwdSm80ILi8ELi1ELb1EN4cute5tupleIJNS5_1CILi128EEES8_S8_EEELi128ENS_10bfloat16_tEfNS_4arch4Sm80ELb0ELb0ELb0ELb1ELb0ELb0ELb1ELb0EEENS1_21CollectiveEpilogueFwdIS9_NS6_IJNS7_ILi1EEESF_SF_EEESA_SC_Li256ELb1ELb1ELb0ELb0EEENS1_19SingleTileSchedulerILb1ELb0ELb1ELi128EEEEEEEEEvNT_6ParamsE)
        /*01e8*/ 	.word	0x00000000


	//----- nvinfo : EIATTR_REGCOUNT
	.align		4
.L_92:
        /*01ec*/ 	.byte	0x04, 0x2f
        /*01ee*/ 	.short	(.L_94 - .L_93)
	.align		4
.L_93:
        /*01f0*/ 	.word	index@(_ZN7cutlass13device_kernelIN5flash19enable_sm80_to_sm89INS1_16FlashAttnFwdSm80INS1_25CollectiveMainloopFwdSm80ILi8ELi1ELb1EN4cute5tupleIJNS5_1CILi128EEES8_S8_EEELi128ENS_10bfloat16_tEfNS_4arch4Sm80ELb0ELb0ELb0ELb0ELb0ELb0ELb1ELb0EEENS1_21CollectiveEpilogueFwdIS9_NS6_IJNS7_ILi1EEESF_SF_EEESA_SC_Li256ELb0ELb1ELb0ELb0EEENS1_19SingleTileSchedulerILb0ELb0ELb1ELi128EEEEEEEEEvNT_6ParamsE)
        /*01f4*/ 	.word	0x000000ff


	//----- nvinfo : EIATTR_FRAME_SIZE
	.align		4
.L_94:
        /*01f8*/ 	.byte	0x04, 0x11
        /*01fa*/ 	.short	(.L_96 - .L_95)
	.align		4
.L_95:
        /*01fc*/ 	.word	index@(_ZN7cutlass13device_kernelIN5flash19enable_sm80_to_sm89INS1_16FlashAttnFwdSm80INS1_25CollectiveMainloopFwdSm80ILi8ELi1ELb1EN4cute5tupleIJNS5_1CILi128EEES8_S8_EEELi128ENS_10bfloat16_tEfNS_4arch4Sm80ELb0ELb0ELb0ELb0ELb0ELb0ELb1ELb0EEENS1_21CollectiveEpilogueFwdIS9_NS6_IJNS7_ILi1EEESF_SF_EEESA_SC_Li256ELb0ELb1ELb0ELb0EEENS1_19SingleTileSchedulerILb0ELb0ELb1ELi128EEEEEEEEEvNT_6ParamsE)
        /*0200*/ 	.word	0x00000010


	//----- nvinfo : EIATTR_MIN_STACK_SIZE
	.align		4
.L_96:
        /*0204*/ 	.byte	0x04, 0x12
        /*0206*/ 	.short	(.L_98 - .L_97)
	.align		4
.L_97:
        /*0208*/ 	.word	index@(_ZN7cutlass13device_kernelIN5flash19enable_sm80_to_sm89INS1_16FlashAttnFwdSm80INS1_25CollectiveMainloopFwdSm80ILi8ELi1ELb1EN4cute5tupleIJNS5_1CILi128EEES8_S8_EEELi128ENS_10bfloat16_tEfNS_4arch4Sm80ELb0ELb0ELb0ELb0ELb0ELb0ELb1ELb0EEENS1_21CollectiveEpilogueFwdIS9_NS6_IJNS7_ILi1EEESF_SF_EEESA_SC_Li256ELb0ELb1ELb0ELb0EEENS1_19SingleTileSchedulerILb0ELb0ELb1ELi128EEEEEEEEEvNT_6ParamsE)
        /*020c*/ 	.word	0x00000010


	//----- nvinfo : EIATTR_MIN_STACK_SIZE
	.align		4
.L_98:
        /*0210*/ 	.byte	0x04, 0x12
        /*0212*/ 	.short	(.L_100 - .L_99)
	.align		4
.L_99:
        /*0214*/ 	.word	index@(_ZN7cutlass13device_kernelIN5flash19enable_sm80_to_sm89INS1_16FlashAttnFwdSm80INS1_25CollectiveMainloopFwdSm80ILi8ELi1ELb1EN4cute5tupleIJNS5_1CILi128EEES8_S8_EEELi128ENS_10bfloat16_tEfNS_4arch4Sm80ELb0ELb0ELb0ELb1ELb0ELb0ELb1ELb0EEENS1_21CollectiveEpilogueFwdIS9_NS6_IJNS7_ILi1EEESF_SF_EEESA_SC_Li256ELb1ELb1ELb0ELb0EEENS1_19SingleTileSchedulerILb1ELb0ELb1ELi128EEEEEEEEEvNT_6ParamsE)
        /*0218*/ 	.word	0x00000000


	//----- nvinfo : EIATTR_MIN_STACK_SIZE
	.align		4
.L_100:
        /*021c*/ 	.byte	0x04, 0x12
        /*021e*/ 	.short	(.L_102 - .L_101)
	.align		4
.L_101:
        /*0220*/ 	.word	index@(_ZN7cutlass13device_kernelIN5flash19enable_sm80_to_sm89INS1_16FlashAttnFwdSm80INS1_25CollectiveMainloopFwdSm80ILi8ELi1ELb1EN4cute5tupleIJNS5_1CILi128EEES8_S8_EEELi128ENS_10bfloat16_tEfNS_4arch4Sm80ELb0ELb0ELb0ELb1ELb0ELb1ELb1ELb0EEENS1_21CollectiveEpilogueFwdIS9_NS6_IJNS7_ILi1EEESF_SF_EEESA_SC_Li256ELb1ELb1ELb0ELb0EEENS1_19SingleTileSchedulerILb1ELb0ELb1ELi128EEEEEEEEEvNT_6ParamsE)
        /*0224*/ 	.word	0x00000008


	//----- nvinfo : EIATTR_MIN_STACK_SIZE
	.align		4
.L_102:
        /*0228*/ 	.byte	0x04, 0x12
        /*022a*/ 	.short	(.L_104 - .L_103)
	.align		4
.L_103:
        /*022c*/ 	.word	index@(_ZN7cutlass13device_kernelIN5flash19enable_sm80_to_sm89INS1_16FlashAttnFwdSm80INS1_25CollectiveMainloopFwdSm80ILi8ELi1ELb1EN4cute5tupleIJNS5_1CILi128EEENS7_ILi96EEES8_EEELi128ENS_10bfloat16_tEfNS_4arch4Sm80ELb0ELb1ELb0ELb0ELb0ELb0ELb1ELb0EEENS1_21CollectiveEpilogueFwdINS6_IJS8_S8_S9_EEENS6_IJNS7_ILi1EEESH_SH_EEESB_SD_Li256ELb0ELb1ELb0ELb0EEENS1_19SingleTileSchedulerILb0ELb0ELb1ELi128EEEEEEEEEvNT_6ParamsE)
        /*0230*/ 	.word	0x00000000


	//----- nvinfo : EIATTR_MIN_STACK_SIZE
	.align		4
.L_104:
        /*0234*/ 	.byte	0x04, 0x12
        /*0236*/ 	.short	(.L_106 - .L_105)
	.align		4
.L_105:
        /*0238*/ 	.word	index@(_ZN7cutlass13device_kernelIN5flash19enable_sm80_to_sm89INS1_16FlashAttnFwdSm80INS1_25CollectiveMainloopFwdSm80ILi8ELi1ELb1EN4cute5tupleIJNS5_1CILi128EEENS7_ILi96EEES8_EEELi128ENS_10bfloat16_tEfNS_4arch4Sm80ELb0ELb1ELb0ELb1ELb0ELb0ELb1ELb0EEENS1_21CollectiveEpilogueFwdINS6_IJS8_S8_S9_EEENS6_IJNS7_ILi1EEESH_SH_EEESB_SD_Li256ELb1ELb1ELb0ELb0EEENS1_19SingleTileSchedulerILb1ELb0ELb1ELi128EEEEEEEEEvNT_6ParamsE)
        /*023c*/ 	.word	0x00000000


	//----- nvinfo : EIATTR_MIN_STACK_SIZE
	.align		4
.L_106:
        /*0240*/ 	.byte	0x04, 0x12
        /*0242*/ 	.short	(.L_108 - .L_107)
	.align		4
.L_107:
        /*0244*/ 	.word	index@(_ZN7cutlass13device_kernelIN5flash19enable_sm80_to_sm89INS1_16FlashAttnFwdSm80INS1_25CollectiveMainloopFwdSm80ILi8ELi1ELb1EN4cute5tupleIJNS5_1CILi128EEENS7_ILi96EEES8_EEELi128ENS_10bfloat16_tEfNS_4arch4Sm80ELb0ELb1ELb0ELb1ELb0ELb1ELb1ELb0EEENS1_21CollectiveEpilogueFwdINS6_IJS8_S8_S9_EEENS6_IJNS7_ILi1EEESH_SH_EEESB_SD_Li256ELb1ELb1ELb0ELb0EEENS1_19SingleTileSchedulerILb1ELb0ELb1ELi128EEEEEEEEEvNT_6ParamsE)
        /*0248*/ 	.word	0x00000000


	//----- nvinfo : EIATTR_MIN_STACK_SIZE
	.align		4
.L_108:
        /*024c*/ 	.byte	0x04, 0x12
        /*024e*/ 	.short	(.L_110 - .L_109)
	.align		4
.L_109:
        /*0250*/ 	.word	index@(_ZN7cutlass13device_kernelIN5flash19enable_sm80_to_sm89INS1_16FlashAttnFwdSm80INS1_25CollectiveMainloopFwdSm80ILi8ELi1ELb1EN4cute5tupleIJNS5_1CILi128EEES8_S8_EEELi128ENS_10bfloat16_tEfNS_4arch4Sm80ELb1ELb0ELb0ELb0ELb0ELb0ELb1ELb0EEENS1_21CollectiveEpilogueFwdIS9_NS6_IJNS7_ILi1EEESF_SF_EEESA_SC_Li256ELb0ELb1ELb0ELb0EEENS1_30DynamicPersistentTileSchedulerILi256ELi256ELb0ELb1ELb0EEEEEEEEEvNT_6ParamsE)
        /*0254*/ 	.word	0x00000080


	//----- nvinfo : EIATTR_MIN_STACK_SIZE
	.align		4
.L_110:
        /*0258*/ 	.byte	0x04, 0x12
        /*025a*/ 	.short	(.L_112 - .L_111)
	.align		4
.L_111:
        /*025c*/ 	.word	index@(_ZN7cutlass13device_kernelIN5flash19enable_sm80_to_sm89INS1_16FlashAttnFwdSm80INS1_25CollectiveMainloopFwdSm80ILi8ELi1ELb1EN4cute5tupleIJNS5_1CILi128EEES8_S8_EEELi128ENS_10bfloat16_tEfNS_4arch4Sm80ELb1ELb0ELb0ELb1ELb0ELb0ELb1ELb0EEENS1_21CollectiveEpilogueFwdIS9_NS6_IJNS7_ILi1EEESF_SF_EEESA_SC_Li256ELb1ELb1ELb0ELb0EEENS1_19SingleTileSchedulerILb1ELb0ELb1ELi128EEEEEEEEEvNT_6ParamsE)
        /*0260*/ 	.word	0x00000000


	//----- nvinfo : EIATTR_MIN_STACK_SIZE
	.align		4
.L_112:
        /*0264*/ 	.byte	0x04, 0x12
        /*0266*/ 	.short	(.L_114 - .L_113)
	.align		4
.L_113:
        /*0268*/ 	.word	index@(_ZN7cutlass13device_kernelIN5flash19enable_sm80_to_sm89INS1_16FlashAttnFwdSm80INS1_25CollectiveMainloopFwdSm80ILi8ELi1ELb1EN4cute5tupleIJNS5_1CILi128EEES8_S8_EEELi128ENS_10bfloat16_tEfNS_4arch4Sm80ELb1ELb0ELb0ELb1ELb0ELb1ELb1ELb0EEENS1_21CollectiveEpilogueFwdIS9_NS6_IJNS7_ILi1EEESF_SF_EEESA_SC_Li256ELb1ELb1ELb0ELb0EEENS1_19SingleTileSchedulerILb1ELb0ELb1ELi128EEEEEEEEEvNT_6ParamsE)
        /*026c*/ 	.word	0x00000060


	//----- nvinfo : EIATTR_MIN_STACK_SIZE
	.align		4
.L_114:
        /*0270*/ 	.byte	0x04, 0x12
        /*0272*/ 	.short	(.L_116 - .L_115)
	.align		4
.L_115:
        /*0274*/ 	.word	index@(_ZN7cutlass13device_kernelIN5flash19enable_sm80_to_sm89INS1_16FlashAttnFwdSm80INS1_25CollectiveMainloopFwdSm80ILi4ELi1ELb0EN4cute5tupleIJNS5_1CILi128EEENS7_ILi64EEES8_EEELi128ENS_10bfloat16_tEfNS_4arch4Sm80ELb0ELb0ELb0ELb0ELb0ELb0ELb1ELb0EEENS1_21CollectiveEpilogueFwdINS6_IJS8_S8_S9_EEENS6_IJNS7_ILi1EEESH_SH_EEESB_SD_Li128ELb0ELb1ELb0ELb0EEENS1_19SingleTileSchedulerILb0ELb0ELb1ELi128EEEEEEEEEvNT_6ParamsE)
        /*0278*/ 	.word	0x00000058


	//----- nvinfo : EIATTR_MIN_STACK_SIZE
	.align		4
.L_116:
        /*027c*/ 	.byte	0x04, 0x12
        /*027e*/ 	.short	(.L_118 - .L_117)
	.align		4
.L_117:
        /*0280*/ 	.word	index@(_ZN7cutlass13device_kernelIN5flash19enable_sm80_to_sm89INS1_16FlashAttnFwdSm80INS1_25CollectiveMainloopFwdSm80ILi4ELi1ELb0EN4cute5tupleIJNS5_1CILi128EEENS7_ILi64EEES8_EEELi128ENS_10bfloat16_tEfNS_4arch4Sm80ELb0ELb0ELb0ELb1ELb0ELb0ELb1ELb0EEENS1_21CollectiveEpilogueFwdINS6_IJS8_S8_S9_EEENS6_IJNS7_ILi1EEESH_SH_EEESB_SD_Li128ELb1ELb1ELb0ELb0EEENS1_19SingleTileSchedulerILb1ELb0ELb1ELi128EEEEEEEEEvNT_6ParamsE)
        /*0284*/ 	.word	0x00000090


	//----- nvinfo : EIATTR_MIN_STACK_SIZE
	.align		4
.L_118:
        /*0288*/ 	.byte	0x04, 0x12
        /*028a*/ 	.short	(.L_120 - .L_119)
	.align		4
.L_119:
        /*028c*/ 	.word	index@(_ZN7cutlass13device_kernelIN5flash19enable_sm80_to_sm89INS1_16FlashAttnFwdSm80INS1_25CollectiveMainloopFwdSm80ILi4ELi1ELb0EN4cute5tupleIJNS5_1CILi128EEENS7_ILi64EEES8_EEELi128ENS_10bfloat16_tEfNS_4arch4Sm80ELb0ELb0ELb0ELb1ELb0ELb1ELb1ELb0EEENS1_21CollectiveEpilogueFwdINS6_IJS8_S8_S9_EEENS6_IJNS7_ILi1EEESH_SH_EEESB_SD_Li128ELb1ELb1ELb0ELb0EEENS1_19SingleTileSchedulerILb1ELb0ELb1ELi128EEEEEEEEEvNT_6ParamsE)
        /*0290*/ 	.word	0x000000a8


	//----- nvinfo : EIATTR_MIN_STACK_SIZE
	.align		4
.L_120:
        /*0294*/ 	.byte	0x04, 0x12
        /*0296*/ 	.short	(.L_122 - .L_121)
	.align		4
.L_121:
        /*0298*/ 	.word	index@(_ZN7cutlass13device_kernelIN5flash19enable_sm80_to_sm89INS1_16FlashAttnFwdSm80INS1_25CollectiveMainloopFwdSm80ILi4ELi1ELb0EN4cute5tupleIJNS5_1CILi128EEENS7_ILi48EEES8_EEELi128ENS_10bfloat16_tEfNS_4arch4Sm80ELb0ELb1ELb0ELb0ELb0ELb0ELb1ELb0EEENS1_21CollectiveEpilogueFwdINS6_IJS8_S8_S9_EEENS6_IJNS7_ILi1EEESH_SH_EEESB_SD_Li128ELb0ELb1ELb0ELb0EEENS1_19SingleTileSchedulerILb0ELb0ELb1ELi128EEEEEEEEEvNT_6ParamsE)
        /*029c*/ 	.word	0x00000080


	//----- nvinfo : EIATTR_MIN_STACK_SIZE
	.align		4
.L_122:
        /*02a0*/ 	.byte	0x04, 0x12
        /*02a2*/ 	.short	(.L_124 - .L_123)
	.align		4
.L_123:
        /*02a4*/ 	.word	index@(_ZN7cutlass13device_kernelIN5flash19enable_sm80_to_sm89INS1_16FlashAttnFwdSm80INS1_25CollectiveMainloopFwdSm80ILi4ELi1ELb0EN4cute5tupleIJNS5_1CILi128EEENS7_ILi48EEES8_EEELi128ENS_10bfloat16_tEfNS_4arch4Sm80ELb0ELb1ELb0ELb1ELb0ELb0ELb1ELb0EEENS1_21CollectiveEpilogueFwdINS6_IJS8_S8_S9_EEENS6_IJNS7_ILi1EEESH_SH_EEESB_SD_Li128ELb1ELb1ELb0ELb0EEENS1_19SingleTileSchedulerILb1ELb0ELb1ELi128EEEEEEEEEvNT_6ParamsE)
        /*02a8*/ 	.word	0x00000078


	//----- nvinfo : EIATTR_MIN_STACK_SIZE
	.align		4
.L_124:
        /*02ac*/ 	.byte	0x04, 0x12
        /*02ae*/ 	.short	(.L_126 - .L_125)
	.align		4
.L_125:
        /*02b0*/ 	.word	index@(_ZN7cutlass13device_kernelIN5flash19enable_sm80_to_sm89INS1_16FlashAttnFwdSm80INS1_25CollectiveMainloopFwdSm80ILi4ELi1ELb0EN4cute5tupleIJNS5_1CILi128EEENS7_ILi48EEES8_EEELi128ENS_10bfloat16_tEfNS_4arch4Sm80ELb0ELb1ELb0ELb1ELb0ELb1ELb1ELb0EEENS1_21CollectiveEpilogueFwdINS6_IJS8_S8_S9_EEENS6_IJNS7_ILi1EEESH_SH_EEESB_SD_Li128ELb1ELb1ELb0ELb0EEENS1_19SingleTileSchedulerILb1ELb0ELb1ELi128EEEEEEEEEvNT_6ParamsE)
        /*02b4*/ 	.word	0x000000f8


	//----- nvinfo : EIATTR_MIN_STACK_SIZE
	.align		4
.L_126:
        /*02b8*/ 	.byte	0x04, 0x12
        /*02ba*/ 	.short	(.L_128 - .L_127)
	.align		4
.L_127:
        /*02bc*/ 	.word	index@(_ZN7cutlass13device_kernelIN5flash19enable_sm80_to_sm89INS1_16FlashAttnFwdSm80INS1_25CollectiveMainloopFwdSm80ILi4ELi1ELb0EN4cute5tupleIJNS5_1CILi128EEENS7_ILi64EEES8_EEELi128ENS_10bfloat16_tEfNS_4arch4Sm80ELb1ELb0ELb0ELb0ELb0ELb0ELb1ELb0EEENS1_21CollectiveEpilogueFwdINS6_IJS8_S8_S9_EEENS6_IJNS7_ILi1EEESH_SH_EEESB_SD_Li128ELb0ELb1ELb0ELb0EEENS1_30DynamicPersistentTileSchedulerILi128ELi128ELb0ELb1ELb0EEEEEEEEEvNT_6ParamsE)
        /*02c0*/ 	.word	0x000000b0


	//----- nvinfo : EIATTR_MIN_STACK_SIZE
	.align		4
.L_128:
        /*02c4*/ 	.byte	0x04, 0x12
        /*02c6*/ 	.short	(.L_130 - .L_129)
	.align		4
.L_129:
        /*02c8*/ 	.word	index@(_ZN7cutlass13device_kernelIN5flash19enable_sm80_to_sm89INS1_16FlashAttnFwdSm80INS1_25CollectiveMainloopFwdSm80ILi4ELi1ELb0EN4cute5tupleIJNS5_1CILi128EEENS7_ILi64EEES8_EEELi128ENS_10bfloat16_tEfNS_4arch4Sm80ELb1ELb0ELb0ELb1ELb0ELb0ELb1ELb0EEENS1_21CollectiveEpilogueFwdINS6_IJS8_S8_S9_EEENS6_IJNS7_ILi1EEESH_SH_EEESB_SD_Li128ELb1ELb1ELb0ELb0EEENS1_19SingleTileSchedulerILb1ELb0ELb1ELi128EEEEEEEEEvNT_6ParamsE)
        /*02cc*/ 	.word	0x000000c8


	//----- nvinfo : EIATTR_MIN_STACK_SIZE
	.align		4
.L_130:
        /*02d0*/ 	.byte	0x04, 0x12
        /*02d2*/ 	.short	(.L_132 - .L_131)
	.align		4
.L_131:
        /*02d4*/ 	.word	index@(_ZN7cutlass13device_kernelIN5flash19enable_sm80_to_sm89INS1_16FlashAttnFwdSm80INS1_25CollectiveMainloopFwdSm80ILi4ELi1ELb0EN4cute5tupleIJNS5_1CILi128EEENS7_ILi64EEES8_EEELi128ENS_10bfloat16_tEfNS_4arch4Sm80ELb1ELb0ELb0ELb1ELb0ELb1ELb1ELb0EEENS1_21CollectiveEpilogueFwdINS6_IJS8_S8_S9_EEENS6_IJNS7_ILi1EEESH_SH_EEESB_SD_Li128ELb1ELb1ELb0ELb0EEENS1_19SingleTileSchedulerILb1ELb0ELb1ELi128EEEEEEEEEvNT_6ParamsE)
        /*02d8*/ 	.word	0x000000a0
.L_132:


//--------------------- .nv.info._ZN7cutlass13device_kernelIN5flash19enable_sm80_to_sm89INS1_16FlashAttnFwdSm80INS1_25CollectiveMainloopFwdSm80ILi8ELi1ELb1EN4cute5tupleIJNS5_1CILi128EEES8_S8_EEELi128ENS_10bfloat16_tEfNS_4arch4Sm80ELb0ELb0ELb0ELb0ELb0ELb0ELb1ELb0EEENS1_21CollectiveEpilogueFwdIS9_NS6_IJNS7_ILi1EEESF_SF_EEESA_SC_Li256ELb0ELb1ELb0ELb0EEENS1_19SingleTileSchedulerILb0ELb0ELb1ELi128EEEEEEEEEvNT_6ParamsE --------------------------
	.section	.nv.info._ZN7cutlass13device_kernelIN5flash19enable_sm80_to_sm89INS1_16FlashAttnFwdSm80INS1_25CollectiveMainloopFwdSm80ILi8ELi1ELb1EN4cute5tupleIJNS5_1CILi128EEES8_S8_EEELi128ENS_10bfloat16_tEfNS_4arch4Sm80ELb0ELb0ELb0ELb0ELb0ELb0ELb1ELb0EEENS1_21CollectiveEpilogueFwdIS9_NS6_IJNS7_ILi1EEESF_SF_EEESA_SC_Li256ELb0ELb1ELb0ELb0EEENS1_19SingleTileSchedulerILb0ELb0ELb1ELi128EEEEEEEEEvNT_6ParamsE,"",@"SHT_CUDA_INFO"
	.sectionflags	@""
	.align	4


	//----- nvinfo : EIATTR_CUDA_API_VERSION
	.align		4
        /*0000*/ 	.byte	0x04, 0x37
        /*0002*/ 	.short	(.L_134 - .L_133)
.L_133:
        /*0004*/ 	.word	0x00000082


	//----- nvinfo : EIATTR_SW2861232_WAR
	.align		4
.L_134:
        /*0008*/ 	.byte	0x01, 0x35
	.zero		2


	//----- nvinfo : EIATTR_PARAM_CBANK
	.align		4
        /*000c*/ 	.byte	0x04, 0x0a
        /*000e*/ 	.short	(.L_136 - .L_135)
	.align		4
.L_135:
        /*0010*/ 	.word	index@(.nv.constant0._ZN7cutlass13device_kernelIN5flash19enable_sm80_to_sm89INS1_16FlashAttnFwdSm80INS1_25CollectiveMainloopFwdSm80ILi8ELi1ELb1EN4cute5tupleIJNS5_1CILi128EEES8_S8_EEELi128ENS_10bfloat16_tEfNS_4arch4Sm80ELb0ELb0ELb0ELb0ELb0ELb0ELb1ELb0EEENS1_21CollectiveEpilogueFwdIS9_NS6_IJNS7_ILi1EEESF_SF_EEESA_SC_Li256ELb0ELb1ELb0ELb0EEENS1_19SingleTileSchedulerILb0ELb0ELb1ELi128EEEEEEEEEvNT_6ParamsE)
        /*0014*/ 	.short	0x0160
        /*0016*/ 	.short	0x0418


	//----- nvinfo : EIATTR_CBANK_PARAM_SIZE
	.align		4
.L_136:
        /*0018*/ 	.byte	0x03, 0x19
        /*001a*/ 	.short	0x0418


	//----- nvinfo : EIATTR_KPARAM_INFO
	.align		4
        /*001c*/ 	.byte	0x04, 0x17
        /*001e*/ 	.short	(.L_138 - .L_137)
.L_137:
        /*0020*/ 	.word	0x00000000
        /*0024*/ 	.short	0x0000
        /*0026*/ 	.short	0x0000
        /*0028*/ 	.byte	0x00, 0xf0, 0x61, 0x10


	//----- nvinfo : EIATTR_MAXREG_COUNT
	.align		4
.L_138:
        /*002c*/ 	.byte	0x03, 0x1b
        /*002e*/ 	.short	0x00ff


	//----- nvinfo : EIATTR_NUM_BARRIERS
	.align		4
        /*0030*/ 	.byte	0x02, 0x4c
        /*0032*/ 	.byte	0x02
	.zero		1


	//----- nvinfo : EIATTR_ANNOTATIONS
	.align		4
        /*0034*/ 	.byte	0x04, 0x55
        /*0036*/ 	.short	(.L_140 - .L_139)


	//   ....[0]....
.L_139:
        /*0038*/ 	.word	0x00000001
        /*003c*/ 	.byte	0x50, 0x03, 0x00, 0x00, 0x01, 0x00, 0x00, 0x00, 0x10, 0x04, 0x00, 0x00, 0x01, 0x00, 0x00, 0x00
        /*004c*/ 	.byte	0xd0, 0x24, 0x00, 0x00, 0x01, 0x00, 0x00, 0x00, 0xe0, 0x84, 0x00, 0x00, 0x01, 0x00, 0x00, 0x00
        /*005c*/ 	.byte	0x00, 0x85, 0x00, 0x00, 0x01, 0x00, 0x00, 0x00, 0x90, 0x8a, 0x00, 0x00


	//----- nvinfo : EIATTR_MERCURY_ISA_VERSION
	.align		4
.L_140:
        /*0068*/ 	.byte	0x03, 0x5f
        /*006a*/ 	.short	0x0000


	//----- nvinfo : EIATTR_INT_WARP_WIDE_INSTR_OFFSETS
	.align		4
        /*006c*/ 	.byte	0x04, 0x31
        /*006e*/ 	.short	(.L_142 - .L_141)


	//   ....[0]....
.L_141:
        /*0070*/ 	.word	0x00000ac0


	//----- nvinfo : EIATTR_COOP_GROUP_MASK_REGIDS
	.align		4
.L_142:
        /*0074*/ 	.byte	0x04, 0x29
        /*0076*/ 	.short	(.L_144 - .L_143)


	//   ....[0]....
.L_143:
        /*0078*/ 	.word	0xffffffff


	//   ....[1]....
        /*007c*/ 	.word	0xffffffff


	//   ....[2]....
        /*0080*/ 	.word	0xffffffff


	//   ....[3]....
        /*0084*/ 	.word	0xffffffff


	//   ....[4]....
        /*0088*/ 	.word	0xffffffff


	//   ....[5]....
        /*008c*/ 	.word	0xffffffff


	//   ....[6]....
        /*0090*/ 	.word	0xffffffff


	//   ....[7]....
        /*0094*/ 	.word	0xffffffff


	//   ....[8]....
        /*0098*/ 	.word	0xffffffff


	//   ....[9]....
        /*009c*/ 	.word	0xffffffff


	//   ....[10]....
        /*00a0*/ 	.word	0xffffffff


	//   ....[11]....
        /*00a4*/ 	.word	0xffffffff


	//   ....[12]....
        /*00a8*/ 	.word	0xffffffff


	//   ....[13]....
        /*00ac*/ 	.word	0xffffffff


	//   ....[14]....
        /*00b0*/ 	.word	0xffffffff


	//   ....[15]....
        /*00b4*/ 	.word	0xffffffff


	//   ....[16]....
        /*00b8*/ 	.word	0xffffffff


	//   ....[17]....
        /*00bc*/ 	.word	0xffffffff


	//   ....[18]....
        /*00c0*/ 	.word	0xffffffff


	//   ....[19]....
        /*00c4*/ 	.word	0xffffffff


	//   ....[20]....
        /*00c8*/ 	.word	0xffffffff


	//   ....[21]....
        /*00cc*/ 	.word	0xffffffff


	//   ....[22]....
        /*00d0*/ 	.word	0xffffffff


	//   ....[23]....
        /*00d4*/ 	.word	0xffffffff


	//   ....[24]....
        /*00d8*/ 	.word	0xffffffff


	//   ....[25]....
        /*00dc*/ 	.word	0xffffffff


	//   ....[26]....
        /*00e0*/ 	.word	0xffffffff


	//   ....[27]....
        /*00e4*/ 	.word	0xffffffff


	//   ....[28]....
        /*00e8*/ 	.word	0xffffffff


	//   ....[29]....
        /*00ec*/ 	.word	0xffffffff


	//   ....[30]....
        /*00f0*/ 	.word	0xffffffff


	//   ....[31]....
        /*00f4*/ 	.word	0xffffffff


	//----- nvinfo : EIATTR_COOP_GROUP_INSTR_OFFSETS
	.align		4
.L_144:
        /*00f8*/ 	.byte	0x04, 0x28
        /*00fa*/ 	.short	(.L_146 - .L_145)


	//   ....[0]....
.L_145:
        /*00fc*/ 	.word	0x000005f0


	//   ....[1]....
        /*0100*/ 	.word	0x00000640


	//   ....[2]....
        /*0104*/ 	.word	0x00000680


	//   ....[3]....
        /*0108*/ 	.word	0x000006c0


	//   ....[4]....
        /*010c*/ 	.word	0x000006f0


	//   ....[5]....
        /*0110*/ 	.word	0x00000740


	//   ....[6]....
        /*0114*/ 	.word	0x00000760


	//   ....[7]....
        /*0118*/ 	.word	0x000007f0


	//   ....[8]....
        /*011c*/ 	.word	0x00002ee0


	//   ....[9]....
        /*0120*/ 	.word	0x00002f90


	//   ....[10]....
        /*0124*/ 	.word	0x00002fa0


	//   ....[11]....
        /*0128*/ 	.word	0x00002fd0


	//   ....[12]....
        /*012c*/ 	.word	0x000063d0


	//   ....[13]....
        /*0130*/ 	.word	0x000063f0


	//   ....[14]....
        /*0134*/ 	.word	0x00006410


	//   ....[15]....
        /*0138*/ 	.word	0x00006430


	//   ....[16]....
        /*013c*/ 	.word	0x00008520


	//   ....[17]....
        /*0140*/ 	.word	0x00008530


	//   ....[18]....
        /*0144*/ 	.word	0x00008580


	//   ....[19]....
        /*0148*/ 	.word	0x000085a0


	//   ....[20]....
        /*014c*/ 	.word	0x00009570


	//   ....[21]....
        /*0150*/ 	.word	0x00009580


	//   ....[22]....
        /*0154*/ 	.word	0x000095a0


	//   ....[23]....
        /*0158*/ 	.word	0x000095b0


	//   ....[24]....
        /*015c*/ 	.word	0x00009690


	//   ....[25]....
        /*0160*/ 	.word	0x000096b0


	//   ....[26]....
        /*0164*/ 	.word	0x000097a0


	//   ....[27]....
        /*0168*/ 	.word	0x000097d0


	//   ....[28]....
        /*016c*/ 	.word	0x000098a0


	//   ....[29]....
        /*0170*/ 	.word	0x000098d0


	//   ....[30]....
        /*0174*/ 	.word	0x000099a0


	//   ....[31]....
        /*0178*/ 	.word	0x000099c0


	//----- nvinfo : EIATTR_EXIT_INSTR_OFFSETS
	.align		4
.L_146:
        /*017c*/ 	.byte	0x04, 0x1c
        /*017e*/ 	.short	(.L_148 - .L_147)


	//   ....[0]....
.L_147:
        /*0180*/ 	.word	0x00000040


	//   ....[1]....
        /*0184*/ 	.word	0x000099d0


	//   ....[2]....
        /*0188*/ 	.word	0x00009a20


	//   ....[3]....
        /*018c*/ 	.word	0x00009a80


	//----- nvinfo : EIATTR_CTAIDZ_USED
	.align		4
.L_148:
        /*0190*/ 	.byte	0x01, 0x04
	.zero		2


	//----- nvinfo : EIATTR_MAX_THREADS
	.align		4
        /*0194*/ 	.byte	0x04, 0x05
        /*0196*/ 	.short	(.L_150 - .L_149)
.L_149:
        /*0198*/ 	.word	0x00000100
        /*019c*/ 	.word	0x00000001
        /*01a0*/ 	.word	0x00000001


	//----- nvinfo : EIATTR_CRS_STACK_SIZE
	.align		4
.L_150:
        /*01a4*/ 	.byte	0x04, 0x1e
        /*01a6*/ 	.short	(.L_152 - .L_151)
.L_151:
        /*01a8*/ 	.word	0x00000000
.L_152:


//--------------------- .nv.info._ZN7cutlass13device_kernelIN5flash19enable_sm80_to_sm89INS1_16FlashAttnFwdSm80INS1_25CollectiveMainloopFwdSm80ILi8ELi1ELb1EN4cute5tupleIJNS5_1CILi128EEES8_S8_EEELi128ENS_10bfloat16_tEfNS_4arch4Sm80ELb0ELb0ELb0ELb1ELb0ELb0ELb1ELb0EEENS1_21CollectiveEpilogueFwdIS9_NS6_IJNS7_ILi1EEESF_SF_EEESA_SC_Li256ELb1ELb1ELb0ELb0EEENS1_19SingleTileSchedulerILb1ELb0ELb1ELi128EEEEEEEEEvNT_6ParamsE --------------------------
	.section	.nv.info._ZN7cutlass13device_kernelIN5flash19enable_sm80_to_sm89INS1_16FlashAttnFwdSm80INS1_25CollectiveMainloopFwdSm80ILi8ELi1ELb1EN4cute5tupleIJNS5_1CILi128EEES8_S8_EEELi128ENS_10bfloat16_tEfNS_4arch4Sm80ELb0ELb0ELb0ELb1ELb0ELb0ELb1ELb0EEENS1_21CollectiveEpilogueFwdIS9_NS6_IJNS7_ILi1EEESF_SF_EEESA_SC_Li256ELb1ELb1ELb0ELb0EEENS1_19SingleTileSchedulerILb1ELb0ELb1ELi128EEEEEEEEEvNT_6ParamsE,"",@"SHT_CUDA_INFO"
	.sectionflags	@""
	.align	4


	//----- nvinfo : EIATTR_CUDA_API_VERSION
	.align		4
        /*0000*/ 	.byte	0x04, 0x37
        /*0002*/ 	.short	(.L_154 - .L_153)
.L_153:
        /*0004*/ 	.word	0x00000082


	//----- nvinfo : EIATTR_SW2861232_WAR
	.align		4
.L_154:
        /*0008*/ 	.byte	0x01, 0x35
	.zero		2


	//----- nvinfo : EIATTR_PARAM_CBANK
	.align		4
        /*000c*/ 	.byte	0x04, 0x0a
        /*000e*/ 	.short	(.L_156 - .L_155)
	.align		4
.L_155:
        /*0010*/ 	.word	index@(.nv.constant0._ZN7cutlass13device_kernelIN5flash19enable_sm80_to_sm89INS1_16FlashAttnFwdSm80INS1_25CollectiveMainloopFwdSm80ILi8ELi1ELb1EN4cute5tupleIJNS5_1CILi128EEES8_S8_EEELi128ENS_10bfloat16_tEfNS_4arch4Sm80ELb0ELb0ELb0ELb1ELb0ELb0ELb1ELb0EEENS1_21CollectiveEpilogueFwdIS9_NS6_IJNS7_ILi1EEESF_SF_EEESA_SC_Li256ELb1ELb1ELb0ELb0EEENS1_19SingleTileSchedulerILb1ELb0ELb1ELi128EEEEEEEEEvNT_6ParamsE)
        /*0014*/ 	.short	0x0160
        /*0016*/ 	.short	0x0418


	//----- nvinfo : EIATTR_CBANK_PARAM_SIZE
	.align		4
.L_156:
        /*0018*/ 	.byte	0x03, 0x19
        /*001a*/ 	.short	0x0418


	//----- nvinfo : EIATTR_KPARAM_INFO
	.align		4
        /*001c*/ 	.byte	0x04, 0x17
        /*001e*/ 	.short	(.L_158 - .L_157)
.L_157:
        /*0020*/ 	.word	0x00000000
        /*0024*/ 	.short	0x0000
        /*0026*/ 	.short	0x0000
        /*0028*/ 	.byte	0x00, 0xf0, 0x61, 0x10


	//----- nvinfo : EIATTR_MAXREG_COUNT
	.align		4
.L_158:
        /*002c*/ 	.byte	0x03, 0x1b
        /*002e*/ 	.short	0x00ff


	//----- nvinfo : EIATTR_NUM_BARRIERS
	.align		4
        /*0030*/ 	.byte	0x02, 0x4c
        /*0032*/ 	.byte	0x02
	.zero		1


	//----- nvinfo : EIATTR_MERCURY_ISA_VERSION
	.align		4
        /*0034*/ 	.byte	0x03, 0x5f
        /*0036*/ 	.short	0x0000


	//----- nvinfo : EIATTR_INT_WARP_WIDE_INSTR_OFFSETS
	.align		4
        /*0038*/ 	.byte	0x04, 0x31
        /*003a*/ 	.short	(.L_160 - .L_159)


	//   ....[0]....
.L_159:
        /*003c*/ 	.word	0x00001390


	//----- nvinfo : EIATTR_COOP_GROUP_MASK_REGIDS
	.align		4
.L_160:
        /*0040*/ 	.byte	0x04, 0x29
        /*0042*/ 	.short	(.L_162 - .L_161)


	//   ....[0]....
.L_161:
        /*0044*/ 	.word	0xffffffff


	//   ....[1]....
        /*0048*/ 	.word	0xffffffff


	//   ....[2]....
        /*004c*/ 	.word	0xffffffff


	//   ....[3]....
        /*0050*/ 	.word	0xffffffff


	//   ....[4]....
        /*0054*/ 	.word	0xffffffff


	//   ....[5]....
        /*0058*/ 	.word	0xffffffff


	//   ....[6]....
        /*005c*/ 	.word	0xffffffff


	//   ....[7]....
        /*0060*/ 	.word	0xffffffff


	//   ....[8]....
        /*0064*/ 	.word	0xffffffff


	//   ....[9]....
        /*0068*/ 	.word	0xffffffff


	//   ....[10]....
        /*006c*/ 	.word	0xffffffff


	//   ....[11]....
        /*0070*/ 	.word	0xffffffff


	//   ....[12]....
        /*0074*/ 	.word	0xffffffff


	//   ....[13]....
        /*0078*/ 	.word	0xffffffff


	//   ....[14]....
        /*007c*/ 	.word	0xffffffff


	//   ....[15]....
        /*0080*/ 	.word	0xffffffff


	//   ....[16]....
        /*0084*/ 	.word	0xffffffff


	//   ....[17]....
        /*0088*/ 	.word	0xffffffff


	//   ....[18]....
        /*008c*/ 	.word	0xffffffff


	//   ....[19]....
        /*0090*/ 	.word	0xffffffff


	//   ....[20]....
        /*0094*/ 	.word	0xffffffff


	//   ....[21]....
        /*0098*/ 	.word	0xffffffff


	//   ....[22]....
        /*009c*/ 	.word	0xffffffff


	//   ....[23]....
        /*00a0*/ 	.word	0xffffffff


	//   ....[24]....
        /*00a4*/ 	.word	0xffffffff


	//   ....[25]....
        /*00a8*/ 	.word	0xffffffff


	//   ....[26]....
        /*00ac*/ 	.word	0xffffffff


	//   ....[27]....
        /*00b0*/ 	.word	0xffffffff


	//   ....[28]....
        /*00b4*/ 	.word	0xffffffff


	//   ....[29]....
        /*00b8*/ 	.word	0xffffffff


	//   ....[30]....
        /*00bc*/ 	.word	0xffffffff


	//   ....[31]....
        /*00c0*/ 	.word	0xffffffff


	//   ....[32]....
        /*00c4*/ 	.word	0xffffffff


	//   ....[33]....
        /*00c8*/ 	.word	0xffffffff


	//   ....[34]....
        /*00cc*/ 	.word	0xffffffff


	//   ....[35]....
        /*00d0*/ 	.word	0xffffffff


	//   ....[36]....
        /*00d4*/ 	.word	0xffffffff


	//   ....[37]....
        /*00d8*/ 	.word	0xffffffff


	//   ....[38]....
        /*00dc*/ 	.word	0xffffffff


	//   ....[39]....
        /*00e0*/ 	.word	0xffffffff


	//   ....[40]....
        /*00e4*/ 	.word	0xffffffff


	//----- nvinfo : EIATTR_COOP_GROUP_INSTR_OFFSETS
	.align		4
.L_162:
        /*00e8*/ 	.byte	0x04, 0x28
        /*00ea*/ 	.short	(.L_164 - .L_163)


	//   ....[0]....
.L_163:
        /*00ec*/ 	.word	0x00000080


	//   ....[1]....
        /*00f0*/ 	.word	0x00000d80


	//   ....[2]....
        /*00f4*/ 	.word	0x00000dc0


	//   ....[3]....
        /*00f8*/ 	.word	0x00000e00


	//   ....[4]....
        /*00fc*/ 	.word	0x00000e30


	//   ....[5]....
        /*0100*/ 	.word	0x00000e70


	//   ....[6]....
        /*0104*/ 	.word	0x00000ea0


	//   ....[7]....
        /*0108*/ 	.word	0x00000ed0


	//   ....[8]....
        /*010c*/ 	.word	0x00000f00


	//   ....[9]....
        /*0110*/ 	.word	0x00003650


	//   ....[10]....
        /*0114*/ 	.word	0x00003710


	//   ....[11]....
        /*0118*/ 	.word	0x00003720


	//   ....[12]....
        /*011c*/ 	.word	0x00003750


	//   ....[13]....
        /*0120*/ 	.word	0x00006510


	//   ....[14]....
        /*0124*/ 	.word	0x00006530


	//   ....[15]....
        /*0128*/ 	.word	0x00006550


	//   ....[16]....
        /*012c*/ 	.word	0x00006580


	//   ....[17]....
        /*0130*/ 	.word	0x00008610


	//   ....[18]....
        /*0134*/ 	.word	0x00008640


	//   ....[19]....
        /*0138*/ 	.word	0x00008680


	//   ....[20]....
        /*013c*/ 	.word	0x00008690


	//   ....[21]....
        /*0140*/ 	.word	0x000097f0


	//   ....[22]....
        /*0144*/ 	.word	0x00009820


	//   ....[23]....
        /*0148*/ 	.word	0x00009860


	//   ....[24]....
        /*014c*/ 	.word	0x000098a0


	//   ....[25]....
        /*0150*/ 	.word	0x00009a60


	//   ....[26]....
        /*0154*/ 	.word	0x00009a70


	//   ....[27]....
        /*0158*/ 	.word	0x00009b60


	//   ....[28]....
        /*015c*/ 	.word	0x00009b90


	//   ....[29]....
        /*0160*/ 	.word	0x00009c60


	//   ....[30]....
        /*0164*/ 	.word	0x00009c90


	//   ....[31]....
        /*0168*/ 	.word	0x00009d60


	//   ....[32]....
        /*016c*/ 	.word	0x00009d80


	//   ....[33]....
        /*0170*/ 	.word	0x0000a500


	//   ....[34]....
        /*0174*/ 	.word	0x0000a520


	//   ....[35]....
        /*0178*/ 	.word	0x0000a5f0


	//   ....[36]....
        /*017c*/ 	.word	0x0000a620


	//   ....[37]....
        /*0180*/ 	.word	0x0000a6f0


	//   ....[38]....
        /*0184*/ 	.word	0x0000a720


	//   ....[39]....
        /*0188*/ 	.word	0x0000a7f0


	//   ....[40]....
        /*018c*/ 	.word	0x0000a810


	//----- nvinfo : EIATTR_EXIT_INSTR_OFFSETS
	.align		4
.L_164:
        /*0190*/ 	.byte	0x04, 0x1c
        /*0192*/ 	.short	(.L_166 - .L_165)


	//   ....[0]....
.L_165:
        /*0194*/ 	.word	0x00000310


	//   ....[1]....
        /*0198*/ 	.word	0x00009d90


	//   ....[2]....
        /*019c*/ 	.word	0x00009de0


	//   ....[3]....
        /*01a0*/ 	.word	0x00009e40


	//   ....[4]....
        /*01a4*/ 	.word	0x0000a820


	//   ....[5]....
        /*01a8*/ 	.word	0x0000a870


	//   ....[6]....
        /*01ac*/ 	.word	0x0000a8d0


	//----- nvinfo : EIATTR_CTAIDZ_USED
	.align		4
.L_166:
        /*01b0*/ 	.byte	0x01, 0x04
	.zero		2


	//----- nvinfo : EIATTR_MAX_THREADS
	.align		4
        /*01b4*/ 	.byte	0x04, 0x05
        /*01b6*/ 	.short	(.L_168 - .L_167)
.L_167:
        /*01b8*/ 	.word	0x00000100
        /*01bc*/ 	.word	0x00000001
        /*01c0*/ 	.word	0x00000001


	//----- nvinfo : EIATTR_CRS_STACK_SIZE
	.align		4
.L_168:
        /*01c4*/ 	.byte	0x04, 0x1e
        /*01c6*/ 	.short	(.L_170 - .L_169)
.L_169:
        /*01c8*/ 	.word	0x00000000
.L_170:


//--------------------- .nv.info._ZN7cutlass13device_kernelIN5flash19enable_sm80_to_sm89INS1_16FlashAttnFwdSm80INS1_25CollectiveMainloopFwdSm80ILi8ELi1ELb1EN4cute5tupleIJNS5_1CILi128EEES8_S8_EEELi128ENS_10bfloat16_tEfNS_4arch4Sm80ELb0ELb0ELb0ELb1ELb0ELb1ELb1ELb0EEENS1_21CollectiveEpilogueFwdIS9_NS6_IJNS7_ILi1EEESF_SF_EEESA_SC_Li256ELb1ELb1ELb0ELb0EEENS1_19SingleTileSchedulerILb1ELb0ELb1ELi128EEEEEEEEEvNT_6ParamsE --------------------------
	.section	.nv.info._ZN7cutlass13device_kernelIN5flash19enable_sm80_to_sm89INS1_16FlashAttnFwdSm80INS1_25CollectiveMainloopFwdSm80ILi8ELi1ELb1EN4cute5tupleIJNS5_1CILi128EEES8_S8_EEELi128ENS_10bfloat16_tEfNS_4arch4Sm80ELb0ELb0ELb0ELb1ELb0ELb1ELb1ELb0EEENS1_21CollectiveEpilogueFwdIS9_NS6_IJNS7_ILi1EEESF_SF_EEESA_SC_Li256ELb1ELb1ELb0ELb0EEENS1_19SingleTileSchedulerILb1ELb0ELb1ELi128EEEEEEEEEvNT_6ParamsE,"",@"SHT_CUDA_INFO"
	.sectionflags	@""
	.align	4


	//----- nvinfo : EIATTR_CUDA_API_VERSION
	.align		4
        /*0000*/ 	.byte	0x04, 0x37
        /*0002*/ 	.short	(.L_172 - .L_171)
.L_171:
        /*0004*/ 	.word	0x00000082


	//----- nvinfo : EIATTR_SW2861232_WAR
	.align		4
.L_172:
        /*0008*/ 	.byte	0x01, 0x35
	.zero		2


	//----- nvinfo : EIATTR_PARAM_CBANK
	.align		4
        /*000c*/ 	.byte	0x04, 0x0a
        /*000e*/ 	.short	(.L_174 - .L_173)
	.align		4
.L_173:
        /*0010*/ 	.word	index@(.nv.constant0._ZN7cutlass13device_kernelIN5flash19enable_sm80_to_sm89INS1_16FlashAttnFwdSm80INS1_25CollectiveMainloopFwdSm80ILi8ELi1ELb1EN4cute5tupleIJNS5_1CILi128EEES8_S8_EEELi128ENS_10bfloat16_tEfNS_4arch4Sm80ELb0ELb0ELb0ELb1ELb0ELb1ELb1ELb0EEENS1_21CollectiveEpilogueFwdIS9_NS6_IJNS7_ILi1EEESF_SF_EEESA_SC_Li256ELb1ELb1ELb0ELb0EEENS1_19SingleTileSchedulerILb1ELb0ELb1ELi128EEEEEEEEEvNT_6ParamsE)
        /*0014*/ 	.short	0x0160
        /*0016*/ 	.short	0x0418


	//----- nvinfo : EIATTR_CBANK_PARAM_SIZE
	.align		4
.L_174:
        /*0018*/ 	.byte	0x03, 0x19
        /*001a*/ 	.short	0x0418


	//----- nvinfo : EIATTR_KPARAM_INFO
	.align		4
        /*001c*/ 	.byte	0x04, 0x17
        /*001e*/ 	.short	(.L_176 - .L_175)
.L_175:
        /*0020*/ 	.word	0x00000000
        /*0024*/ 	.short	0x0000
        /*0026*/ 	.short	0x0000
        /*0028*/ 	.byte	0x00, 0xf0, 0x61, 0x10


	//----- nvinfo : EIATTR_MAXREG_COUNT
	.align		4
.L_176:
        /*002c*/ 	.byte	0x03, 0x1b
        /*002e*/ 	.short	0x00ff


	//----- nvinfo : EIATTR_NUM_BARRIERS
	.align		4
        /*0030*/ 	.byte	0x02, 0x4c
        /*0032*/ 	.byte	0x02
	.zero		1


	//----- nvinfo : EIATTR_ANNOTATIONS
	.align		4
        /*0034*/ 	.byte	0x04, 0x55
        /*0036*/ 	.short	(.L_178 - .L_177)


	//   ....[0]....
.L_177:
        /*0038*/ 	.word	0x00000001
        /*003c*/ 	.byte	0xd0, 0x06, 0x00, 0x00, 0x01, 0x00, 0x00, 0x00, 0x50, 0x7d, 0x00, 0x00, 0x01, 0x00, 0x00, 0x00
        /*004c*/ 	.byte	0xf0, 0xc7, 0x00, 0x00, 0x01, 0x00, 0x00, 0x00, 0xf0, 0x00, 0x01, 0x00, 0x01, 0x00, 0x00, 0x00
        /*005c*/ 	.byte	0x00, 0x01, 0x01, 0x00


	//----- nvinfo : EIATTR_MERCURY_ISA_VERSION
	.align		4
.L_178:
        /*0060*/ 	.byte	0x03, 0x5f
        /*0062*/ 	.short	0x0000


	//----- nvinfo : EIATTR_COOP_GROUP_MASK_REGIDS
	.align		4
        /*0064*/ 	.byte	0x04, 0x29
        /*0066*/ 	.short	(.L_180 - .L_179)


	//   ....[0]....
.L_179:
        /*0068*/ 	.word	0xffffffff


	//   ....[1]....
        /*006c*/ 	.word	0xffffffff


	//   ....[2]....
        /*0070*/ 	.word	0xffffffff


	//   ....[3]....
        /*0074*/ 	.word	0xffffffff


	//   ....[4]....
        /*0078*/ 	.word	0xffffffff


	//   ....[5]....
        /*007c*/ 	.word	0xffffffff


	//   ....[6]....
        /*0080*/ 	.word	0xffffffff


	//   ....[7]....
        /*0084*/ 	.word	0xffffffff


	//   ....[8]....
        /*0088*/ 	.word	0xffffffff


	//   ....[9]....
        /*008c*/ 	.word	0xffffffff


	//   ....[10]....
        /*0090*/ 	.word	0xffffffff


	//   ....[11]....
        /*0094*/ 	.word	0xffffffff


	//   ....[12]....
        /*0098*/ 	.word	0xffffffff


	//   ....[13]....
        /*009c*/ 	.word	0xffffffff


	//   ....[14]....
        /*00a0*/ 	.word	0xffffffff


	//   ....[15]....
        /*00a4*/ 	.word	0xffffffff


	//   ....[16]....
        /*00a8*/ 	.word	0xffffffff


	//   ....[17]....
        /*00ac*/ 	.word	0xffffffff


	//   ....[18]....
        /*00b0*/ 	.word	0xffffffff


	//   ....[19]....
        /*00b4*/ 	.word	0xffffffff


	//   ....[20]....
        /*00b8*/ 	.word	0xffffffff


	//   ....[21]....
        /*00bc*/ 	.word	0xffffffff


	//   ....[22]....
        /*00c0*/ 	.word	0xffffffff


	//   ....[23]....
        /*00c4*/ 	.word	0xffffffff


	//   ....[24]....
        /*00c8*/ 	.word	0xffffffff


	//   ....[25]....
        /*00cc*/ 	.word	0xffffffff


	//   ....[26]....
        /*00d0*/ 	.word	0xffffffff


	//   ....[27]....
        /*00d4*/ 	.word	0xffffffff


	//   ....[28]....
        /*00d8*/ 	.word	0xffffffff


	//   ....[29]....
        /*00dc*/ 	.word	0xffffffff


	//   ....[30]....
        /*00e0*/ 	.word	0xffffffff


	//   ....[31]....
        /*00e4*/ 	.word	0xffffffff


	//   ....[32]....
        /*00e8*/ 	.word	0xffffffff


	//   ....[33]....
        /*00ec*/ 	.word	0xffffffff


	//   ....[34]....
        /*00f0*/ 	.word	0xffffffff


	//   ....[35]....
        /*00f4*/ 	.word	0xffffffff


	//   ....[36]....
        /*00f8*/ 	.word	0xffffffff


	//   ....[37]....
        /*00fc*/ 	.word	0xffffffff


	//   ....[38]....
        /*0100*/ 	.word	0xffffffff


	//   ....[39]....
        /*0104*/ 	.word	0xffffffff


	//   ....[40]....
        /*0108*/ 	.word	0xffffffff


	//----- nvinfo : EIATTR_COOP_GROUP_INSTR_OFFSETS
	.align		4
.L_180:
        /*010c*/ 	.byte	0x04, 0x28
        /*010e*/ 	.short	(.L_182 - .L_181)


	//   ....[0]....
.L_181:
        /*0110*/ 	.word	0x00000090


	//   ....[1]....
        /*0114*/ 	.word	0x00008140


	//   ....[2]....
        /*0118*/ 	.word	0x00008180


	//   ....[3]....
        /*011c*/ 	.word	0x00008230


	//   ....[4]....
        /*0120*/ 	.word	0x00008260


	//   ....[5]....
        /*0124*/ 	.word	0x00008390


	//   ....[6]....
        /*0128*/ 	.word	0x000083d0


	//   ....[7]....
        /*012c*/ 	.word	0x00008500


	//   ....[8]....
        /*0130*/ 	.word	0x00008540


	//   ....[9]....
        /*0134*/ 	.word	0x0000e140


	//   ....[10]....
        /*0138*/ 	.word	0x0000e1f0


	//   ....[11]....
        /*013c*/ 	.word	0x0000e200


	//   ....[12]....
        /*0140*/ 	.word	0x0000e230


	//   ....[13]....
        /*0144*/ 	.word	0x000114d0


	//   ....[14]....
        /*0148*/ 	.word	0x00011510


	//   ....[15]....
        /*014c*/ 	.word	0x00011530


	//   ....[16]....
        /*0150*/ 	.word	0x00011550


	//   ....[17]....
        /*0154*/ 	.word	0x00013670


	//   ....[18]....
        /*0158*/ 	.word	0x000136a0


	//   ....[19]....
        /*015c*/ 	.word	0x000136f0


	//   ....[20]....
        /*0160*/ 	.word	0x00013700


	//   ....[21]....
        /*0164*/ 	.word	0x000148a0


	//   ....[22]....
        /*0168*/ 	.word	0x000148d0


	//   ....[23]....
        /*016c*/ 	.word	0x00014900


	//   ....[24]....
        /*0170*/ 	.word	0x00014930


	//   ....[25]....
        /*0174*/ 	.word	0x00014af0


	//   ....[26]....
        /*0178*/ 	.word	0x00014b00


	//   ....[27]....
        /*017c*/ 	.word	0x00014bf0


	//   ....[28]....
        /*0180*/ 	.word	0x00014c20


	//   ....[29]....
        /*0184*/ 	.word	0x00014cf0


	//   ....[30]....
        /*0188*/ 	.word	0x00014d20


	//   ....[31]....
        /*018c*/ 	.word	0x00014df0


	//   ....[32]....
        /*0190*/ 	.word	0x00014e10


	//   ....[33]....
        /*0194*/ 	.word	0x00015540


	//   ....[34]....
        /*0198*/ 	.word	0x00015560


	//   ....[35]....
        /*019c*/ 	.word	0x00015640


	//   ....[36]....
        /*01a0*/ 	.word	0x00015670


	//   ....[37]....
        /*01a4*/ 	.word	0x00015740


	//   ....[38]....
        /*01a8*/ 	.word	0x00015770


	//   ....[39]....
        /*01ac*/ 	.word	0x00015840


	//   ....[40]....
        /*01b0*/ 	.word	0x00015860


	//----- nvinfo : EIATTR_EXIT_INSTR_OFFSETS
	.align		4
.L_182:
        /*01b4*/ 	.byte	0x04, 0x1c
        /*01b6*/ 	.short	(.L_184 - .L_183)


	//   ....[0]....
.L_183:
        /*01b8*/ 	.word	0x00000320


	//   ....[1]....
        /*01bc*/ 	.word	0x00014e20


	//   ....[2]....
        /*01c0*/ 	.word	0x00014e70


	//   ....[3]....
        /*01c4*/ 	.word	0x00014ed0


	//   ....[4]....
        /*01c8*/ 	.word	0x00015870


	//   ....[5]....
        /*01cc*/ 	.word	0x000158c0


	//   ....[6]....
        /*01d0*/ 	.word	0x00015920


	//----- nvinfo : EIATTR_CTAIDZ_USED
	.align		4
.L_184:
        /*01d4*/ 	.byte	0x01, 0x04
	.zero		2


	//----- nvinfo : EIATTR_MAX_THREADS
	.align		4
        /*01d8*/ 	.byte	0x04, 0x05
        /*01da*/ 	.short	(.L_186 - .L_185)
.L_185:
        /*01dc*/ 	.word	0x00000100
        /*01e0*/ 	.word	0x00000001
        /*01e4*/ 	.word	0x00000001


	//----- nvinfo : EIATTR_CRS_STACK_SIZE
	.align		4
.L_186:
        /*01e8*/ 	.byte	0x04, 0x1e
        /*01ea*/ 	.short	(.L_188 - .L_187)
.L_187:
        /*01ec*/ 	.word	0x00000000
.L_188:


//--------------------- .nv.info._ZN7cutlass13device_kernelIN5flash19enable_sm80_to_sm89INS1_16FlashAttnFwdSm80INS1_25CollectiveMainloopFwdSm80ILi8ELi1ELb1EN4cute5tupleIJNS5_1CILi128EEENS7_ILi96EEES8_EEELi128ENS_10bfloat16_tEfNS_4arch4Sm80ELb0ELb1ELb0ELb0ELb0ELb0ELb1ELb0EEENS1_21CollectiveEpilogueFwdINS6_IJS8_S8_S9_EEENS6_IJNS7_ILi1EEESH_SH_EEESB_SD_Li256ELb0ELb1ELb0ELb0EEENS1_19SingleTileSchedulerILb0ELb0ELb1ELi128EEEEEEEEEvNT_6ParamsE --------------------------
	.section	.nv.info._ZN7cutlass13device_kernelIN5flash19enable_sm80_to_sm89INS1_16FlashAttnFwdSm80INS1_25CollectiveMainloopFwdSm80ILi8ELi1ELb1EN4cute5tupleIJNS5_1CILi128EEENS7_ILi96EEES8_EEELi128ENS_10bfloat16_tEfNS_4arch4Sm80ELb0ELb1ELb0ELb0ELb0ELb0ELb1ELb0EEENS1_21CollectiveEpilogueFwdINS6_IJS8_S8_S9_EEENS6_IJNS7_ILi1EEESH_SH_EEESB_SD_Li256ELb0ELb1ELb0ELb0EEENS1_19SingleTileSchedulerILb0ELb0ELb1ELi128EEEEEEEEEvNT_6ParamsE,"",@"SHT_CUDA_INFO"
	.sectionflags	@""
	.align	4


	//----- nvinfo : EIATTR_CUDA_API_VERSION
	.align		4
        /*0000*/ 	.byte	0x04, 0x37
        /*0002*/ 	.short	(.L_190 - .L_189)
.L_189:
        /*0004*/ 	.word	0x00000082


	//----- nvinfo : EIATTR_SW2861232_WAR
	.align		4
.L_190:
        /*0008*/ 	.byte	0x01, 0x35
	.zero		2


	//----- nvinfo : EIATTR_PARAM_CBANK
	.align		4
        /*000c*/ 	.byte	0x04, 0x0a
        /*000e*/ 	.short	(.L_192 - .L_191)
	.align		4
.L_191:
        /*0010*/ 	.word	index@(.nv.constant0._ZN7cutlass13device_kernelIN5flash19enable_sm80_to_sm89INS1_16FlashAttnFwdSm80INS1_25CollectiveMainloopFwdSm80ILi8ELi1ELb1EN4cute5tupleIJNS5_1CILi128EEENS7_ILi96EEES8_EEELi128ENS_10bfloat16_tEfNS_4arch4Sm80ELb0ELb1ELb0ELb0ELb0ELb0ELb1ELb0EEENS1_21CollectiveEpilogueFwdINS6_IJS8_S8_S9_EEENS6_IJNS7_ILi1EEESH_SH_EEESB_SD_Li256ELb0ELb1ELb0ELb0EEENS1_19SingleTileSchedulerILb0ELb0ELb1ELi128EEEEEEEEEvNT_6ParamsE)
        /*0014*/ 	.short	0x0160
        /*0016*/ 	.short	0x0418


	//----- nvinfo : EIATTR_CBANK_PARAM_SIZE
	.align		4
.L_192:
        /*0018*/ 	.byte	0x03, 0x19
        /*001a*/ 	.short	0x0418


	//----- nvinfo : EIATTR_KPARAM_INFO
	.align		4
        /*001c*/ 	.byte	0x04, 0x17
        /*001e*/ 	.short	(.L_194 - .L_193)
.L_193:
        /*0020*/ 	.word	0x00000000
        /*0024*/ 	.short	0x0000
        /*0026*/ 	.short	0x0000
        /*0028*/ 	.byte	0x00, 0xf0, 0x61, 0x10


	//----- nvinfo : EIATTR_MAXREG_COUNT
	.align		4
.L_194:
        /*002c*/ 	.byte	0x03, 0x1b
        /*002e*/ 	.short	0x00ff


	//----- nvinfo : EIATTR_NUM_BARRIERS
	.align		4
        /*0030*/ 	.byte	0x02, 0x4c
        /*0032*/ 	.byte	0x02
	.zero		1


	//----- nvinfo : EIATTR_MERCURY_ISA_VERSION
	.align		4
        /*0034*/ 	.byte	0x03, 0x5f
        /*0036*/ 	.short	0x0000


	//----- nvinfo : EIATTR_COOP_GROUP_MASK_REGIDS
	.align		4
        /*0038*/ 	.byte	0x04, 0x29
        /*003a*/ 	.short	(.L_196 - .L_195)


	//   ....[0]....
.L_195:
        /*003c*/ 	.word	0xffffffff


	//   ....[1]....
        /*0040*/ 	.word	0xffffffff


	//   ....[2]....
        /*0044*/ 	.word	0xffffffff


	//   ....[3]....
        /*0048*/ 	.word	0xffffffff


	//   ....[4]....
        /*004c*/ 	.word	0xffffffff


	//   ....[5]....
        /*0050*/ 	.word	0xffffffff


	//   ....[6]....
        /*0054*/ 	.word	0xffffffff


	//   ....[7]....
        /*0058*/ 	.word	0xffffffff


	//   ....[8]....
        /*005c*/ 	.word	0xffffffff


	//   ....[9]....
        /*0060*/ 	.word	0xffffffff


	//   ....[10]....
        /*0064*/ 	.word	0xffffffff


	//   ....[11]....
        /*0068*/ 	.word	0xffffffff


	//   ....[12]....
        /*006c*/ 	.word	0xffffffff


	//   ....[13]....
        /*0070*/ 	.word	0xffffffff


	//   ....[14]....
        /*0074*/ 	.word	0xffffffff


	//   ....[15]....
        /*0078*/ 	.word	0xffffffff


	//   ....[16]....
        /*007c*/ 	.word	0xffffffff


	//   ....[17]....
        /*0080*/ 	.word	0xffffffff


	//   ....[18]....
        /*0084*/ 	.word	0xffffffff


	//   ....[19]....
        /*0088*/ 	.word	0xffffffff


	//   ....[20]....
        /*008c*/ 	.word	0xffffffff


	//   ....[21]....
        /*0090*/ 	.word	0xffffffff


	//   ....[22]....
        /*0094*/ 	.word	0xffffffff


	//   ....[23]....
        /*0098*/ 	.word	0xffffffff


	//   ....[24]....
        /*009c*/ 	.word	0xffffffff


	//   ....[25]....
        /*00a0*/ 	.word	0xffffffff


	//   ....[26]....
        /*00a4*/ 	.word	0xffffffff


	//   ....[27]....
        /*00a8*/ 	.word	0xffffffff


	//   ....[28]....
        /*00ac*/ 	.word	0xffffffff


	//   ....[29]....
        /*00b0*/ 	.word	0xffffffff


	//   ....[30]....
        /*00b4*/ 	.word	0xffffffff


	//   ....[31]....
        /*00b8*/ 	.word	0xffffffff


	//   ....[32]....
        /*00bc*/ 	.word	0xffffffff


	//   ....[33]....
        /*00c0*/ 	.word	0xffffffff


	//   ....[34]....
        /*00c4*/ 	.word	0xffffffff


	//   ....[35]....
        /*00c8*/ 	.word	0xffffffff


	//   ....[36]....
        /*00cc*/ 	.word	0xffffffff


	//   ....[37]....
        /*00d0*/ 	.word	0xffffffff


	//   ....[38]....
        /*00d4*/ 	.word	0xffffffff


	//   ....[39]....
        /*00d8*/ 	.word	0xffffffff


	//   ....[40]....
        /*00dc*/ 	.word	0xffffffff


	//   ....[41]....
        /*00e0*/ 	.word	0xffffffff


	//   ....[42]....
        /*00e4*/ 	.word	0xffffffff


	//   ....[43]....
        /*00e8*/ 	.word	0xffffffff


	//   ....[44]....
        /*00ec*/ 	.word	0xffffffff


	//   ....[45]....
        /*00f0*/ 	.word	0xffffffff


	//   ....[46]....
        /*00f4*/ 	.word	0xffffffff


	//   ....[47]....
        /*00f8*/ 	.word	0xffffffff


	//   ....[48]....
        /*00fc*/ 	.word	0xffffffff


	//   ....[49]....
        /*0100*/ 	.word	0xffffffff


	//   ....[50]....
        /*0104*/ 	.word	0xffffffff


	//   ....[51]....
        /*0108*/ 	.word	0xffffffff


	//   ....[52]....
        /*010c*/ 	.word	0xffffffff


	//   ....[53]....
        /*0110*/ 	.word	0xffffffff


	//----- nvinfo : EIATTR_COOP_GROUP_INSTR_OFFSETS
	.align		4
.L_196:
        /*0114*/ 	.byte	0x04, 0x28
        /*0116*/ 	.short	(.L_198 - .L_197)


	//   ....[0]....
.L_197:
        /*0118*/ 	.word	0x00000ae0


	//   ....[1]....
        /*011c*/ 	.word	0x00000b20


	//   ....[2]....
        /*0120*/ 	.word	0x00000b50


	//   ....[3]....
        /*0124*/ 	.word	0x00000b90


	//   ....[4]....
        /*0128*/ 	.word	0x00000bc0


	//   ....[5]....
        /*012c*/ 	.word	0x00000c60


	//   ....[6]....
        /*0130*/ 	.word	0x00000f40


	//   ....[7]....
        /*0134*/ 	.word	0x00000f70


	//   ....[8]....
        /*0138*/ 	.word	0x00002580


	//   ....[9]....
        /*013c*/ 	.word	0x00002ed0


	//   ....[10]....
        /*0140*/ 	.word	0x000039a0


	//   ....[11]....
        /*0144*/ 	.word	0x00003a00


	//   ....[12]....
        /*0148*/ 	.word	0x00003a20


	//   ....[13]....
        /*014c*/ 	.word	0x00003a40


	//   ....[14]....
        /*0150*/ 	.word	0x00005cc0


	//   ....[15]....
        /*0154*/ 	.word	0x00005fb0


	//   ....[16]....
        /*0158*/ 	.word	0x000071b0


	//   ....[17]....
        /*015c*/ 	.word	0x00007320


	//   ....[18]....
        /*0160*/ 	.word	0x00007380


	//   ....[19]....
        /*0164*/ 	.word	0x00007450


	//   ....[20]....
        /*0168*/ 	.word	0x00009d00


	//   ....[21]....
        /*016c*/ 	.word	0x00009d20


	//   ....[22]....
        /*0170*/ 	.word	0x00009d60


	//   ....[23]....
        /*0174*/ 	.word	0x00009d90


	//   ....[24]....
        /*0178*/ 	.word	0x0000c650


	//   ....[25]....
        /*017c*/ 	.word	0x0000c890


	//   ....[26]....
        /*0180*/ 	.word	0x0000d940


	//   ....[27]....
        /*0184*/ 	.word	0x0000dac0


	//   ....[28]....
        /*0188*/ 	.word	0x0000dc40


	//   ....[29]....
        /*018c*/ 	.word	0x0000dd40


	//   ....[30]....
        /*0190*/ 	.word	0x0000f520


	//   ....[31]....
        /*0194*/ 	.word	0x0000f550


	//   ....[32]....
        /*0198*/ 	.word	0x0000f590


	//   ....[33]....
        /*019c*/ 	.word	0x0000f5a0


	//   ....[34]....
        /*01a0*/ 	.word	0x000106c0


	//   ....[35]....
        /*01a4*/ 	.word	0x000106d0


	//   ....[36]....
        /*01a8*/ 	.word	0x000106f0


	//   ....[37]....
        /*01ac*/ 	.word	0x00010710


	//   ....[38]....
        /*01b0*/ 	.word	0x00010730


	//   ....[39]....
        /*01b4*/ 	.word	0x00010750


	//   ....[40]....
        /*01b8*/ 	.word	0x000108d0


	//   ....[41]....
        /*01bc*/ 	.word	0x00010900


	//   ....[42]....
        /*01c0*/ 	.word	0x000109d0


	//   ....[43]....
        /*01c4*/ 	.word	0x00010a00


	//   ....[44]....
        /*01c8*/ 	.word	0x00010ad0


	//   ....[45]....
        /*01cc*/ 	.word	0x00010af0


	//   ....[46]....
        /*01d0*/ 	.word	0x000110f0


	//   ....[47]....
        /*01d4*/ 	.word	0x00011110


	//   ....[48]....
        /*01d8*/ 	.word	0x000111e0


	//   ....[49]....
        /*01dc*/ 	.word	0x00011210


	//   ....[50]....
        /*01e0*/ 	.word	0x000112e0


	//   ....[51]....
        /*01e4*/ 	.word	0x00011310


	//   ....[52]....
        /*01e8*/ 	.word	0x000113e0


	//   ....[53]....
        /*01ec*/ 	.word	0x00011400


	//----- nvinfo : EIATTR_EXIT_INSTR_OFFSETS
	.align		4
.L_198:
        /*01f0*/ 	.byte	0x04, 0x1c
        /*01f2*/ 	.short	(.L_200 - .L_199)


	//   ....[0]....
.L_199:
        /*01f4*/ 	.word	0x00000030


	//   ....[1]....
        /*01f8*/ 	.word	0x00010b00


	//   ....[2]....
        /*01fc*/ 	.word	0x00010b50


	//   ....[3]....
        /*0200*/ 	.word	0x00010bb0


	//   ....[4]....
        /*0204*/ 	.word	0x00011410


	//   ....[5]....
        /*0208*/ 	.word	0x00011460


	//   ....[6]....
        /*020c*/ 	.word	0x000114c0


	//----- nvinfo : EIATTR_CTAIDZ_USED
	.align		4
.L_200:
        /*0210*/ 	.byte	0x01, 0x04
	.zero		2


	//----- nvinfo : EIATTR_MAX_THREADS
	.align		4
        /*0214*/ 	.byte	0x04, 0x05
        /*0216*/ 	.short	(.L_202 - .L_201)
.L_201:
        /*0218*/ 	.word	0x00000100
        /*021c*/ 	.word	0x00000001
        /*0220*/ 	.word	0x00000001


	//----- nvinfo : EIATTR_CRS_STACK_SIZE
	.align		4
.L_202:
        /*0224*/ 	.byte	0x04, 0x1e
        /*0226*/ 	.short	(.L_204 - .L_203)
.L_203:
        /*0228*/ 	.word	0x00000000
.L_204:


//--------------------- .nv.info._ZN7cutlass13device_kernelIN5flash19enable_sm80_to_sm89INS1_16FlashAttnFwdSm80INS1_25CollectiveMainloopFwdSm80ILi8ELi1ELb1EN4cute5tupleIJNS5_1CILi128EEENS7_ILi96EEES8_EEELi128ENS_10bfloat16_tEfNS_4arch4Sm80ELb0ELb1ELb0ELb1ELb0ELb0ELb1ELb0EEENS1_21CollectiveEpilogueFwdINS6_IJS8_S8_S9_EEENS6_IJNS7_ILi1EEESH_SH_EEESB_SD_Li256ELb1ELb1ELb0ELb0EEENS1_19SingleTileSchedulerILb1ELb0ELb1ELi128EEEEEEEEEvNT_6ParamsE --------------------------
	.section	.nv.info._ZN7cutlass13device_kernelIN5flash19enable_sm80_to_sm89INS1_16FlashAttnFwdSm80INS1_25CollectiveMainloopFwdSm80ILi8ELi1ELb1EN4cute5tupleIJNS5_1CILi128EEENS7_ILi96EEES8_EEELi128ENS_10bfloat16_tEfNS_4arch4Sm80ELb0ELb1ELb0ELb1ELb0ELb0ELb1ELb0EEENS1_21CollectiveEpilogueFwdINS6_IJS8_S8_S9_EEENS6_IJNS7_ILi1EEESH_SH_EEESB_SD_Li256ELb1ELb1ELb0ELb0EEENS1_19SingleTileSchedulerILb1ELb0ELb1ELi128EEEEEEEEEvNT_6ParamsE,"",@"SHT_CUDA_INFO"
	.sectionflags	@""
	.align	4


	//----- nvinfo : EIATTR_CUDA_API_VERSION
	.align		4
        /*0000*/ 	.byte	0x04, 0x37
        /*0002*/ 	.short	(.L_206 - .L_205)
.L_205:
        /*0004*/ 	.word	0x00000082


	//----- nvinfo : EIATTR_SW2861232_WAR
	.align		4
.L_206:
        /*0008*/ 	.byte	0x01, 0x35
	.zero		2


	//----- nvinfo : EIATTR_PARAM_CBANK
	.align		4
        /*000c*/ 	.byte	0x04, 0x0a
        /*000e*/ 	.short	(.L_208 - .L_207)
	.align		4
.L_207:
        /*0010*/ 	.word	index@(.nv.constant0._ZN7cutlass13device_kernelIN5flash19enable_sm80_to_sm89INS1_16FlashAttnFwdSm80INS1_25CollectiveMainloopFwdSm80ILi8ELi1ELb1EN4cute5tupleIJNS5_1CILi128EEENS7_ILi96EEES8_EEELi128ENS_10bfloat16_tEfNS_4arch4Sm80ELb0ELb1ELb0ELb1ELb0ELb0ELb1ELb0EEENS1_21CollectiveEpilogueFwdINS6_IJS8_S8_S9_EEENS6_IJNS7_ILi1EEESH_SH_EEESB_SD_Li256ELb1ELb1ELb0ELb0EEENS1_19SingleTileSchedulerILb1ELb0ELb1ELi128EEEEEEEEEvNT_6ParamsE)
        /*0014*/ 	.short	0x0160
        /*0016*/ 	.short	0x0418


	//----- nvinfo : EIATTR_CBANK_PARAM_SIZE
	.align		4
.L_208:
        /*0018*/ 	.byte	0x03, 0x19
        /*001a*/ 	.short	0x0418


	//----- nvinfo : EIATTR_KPARAM_INFO
	.align		4
        /*001c*/ 	.byte	0x04, 0x17
        /*001e*/ 	.short	(.L_210 - .L_209)
.L_209:
        /*0020*/ 	.word	0x00000000
        /*0024*/ 	.short	0x0000
        /*0026*/ 	.short	0x0000
        /*0028*/ 	.byte	0x00, 0xf0, 0x61, 0x10


	//----- nvinfo : EIATTR_MAXREG_COUNT
	.align		4
.L_210:
        /*002c*/ 	.byte	0x03, 0x1b
        /*002e*/ 	.short	0x00ff


	//----- nvinfo : EIATTR_NUM_BARRIERS
	.align		4
        /*0030*/ 	.byte	0x02, 0x4c
        /*0032*/ 	.byte	0x02
	.zero		1


	//----- nvinfo : EIATTR_MERCURY_ISA_VERSION
	.align		4
        /*0034*/ 	.byte	0x03, 0x5f
        /*0036*/ 	.short	0x0000


	//----- nvinfo : EIATTR_COOP_GROUP_MASK_REGIDS
	.align		4
        /*0038*/ 	.byte	0x04, 0x29
        /*003a*/ 	.short	(.L_212 - .L_211)


	//   ....[0]....
.L_211:
        /*003c*/ 	.word	0xffffffff


	//   ....[1]....
        /*0040*/ 	.word	0xffffffff


	//   ....[2]....
        /*0044*/ 	.word	0xffffffff


	//   ....[3]....
        /*0048*/ 	.word	0xffffffff


	//   ....[4]....
        /*004c*/ 	.word	0xffffffff


	//   ....[5]....
        /*0050*/ 	.word	0xffffffff


	//   ....[6]....
        /*0054*/ 	.word	0xffffffff


	//   ....[7]....
        /*0058*/ 	.word	0xffffffff


	//   ....[8]....
        /*005c*/ 	.word	0xffffffff


	//   ....[9]....
        /*0060*/ 	.word	0xffffffff


	//   ....[10]....
        /*0064*/ 	.word	0xffffffff


	//   ....[11]....
        /*0068*/ 	.word	0xffffffff


	//   ....[12]....
        /*006c*/ 	.word	0xffffffff


	//   ....[13]....
        /*0070*/ 	.word	0xffffffff


	//   ....[14]....
        /*0074*/ 	.word	0xffffffff


	//   ....[15]....
        /*0078*/ 	.word	0xffffffff


	//   ....[16]....
        /*007c*/ 	.word	0xffffffff


	//   ....[17]....
        /*0080*/ 	.word	0xffffffff


	//   ....[18]....
        /*0084*/ 	.word	0xffffffff


	//   ....[19]....
        /*0088*/ 	.word	0xffffffff


	//   ....[20]....
        /*008c*/ 	.word	0xffffffff


	//   ....[21]....
        /*0090*/ 	.word	0xffffffff


	//   ....[22]....
        /*0094*/ 	.word	0xffffffff


	//   ....[23]....
        /*0098*/ 	.word	0xffffffff


	//   ....[24]....
        /*009c*/ 	.word	0xffffffff


	//   ....[25]....
        /*00a0*/ 	.word	0xffffffff


	//   ....[26]....
        /*00a4*/ 	.word	0xffffffff


	//   ....[27]....
        /*00a8*/ 	.word	0xffffffff


	//   ....[28]....
        /*00ac*/ 	.word	0xffffffff


	//   ....[29]....
        /*00b0*/ 	.word	0xffffffff


	//   ....[30]....
        /*00b4*/ 	.word	0xffffffff


	//   ....[31]....
        /*00b8*/ 	.word	0xffffffff


	//   ....[32]....
        /*00bc*/ 	.word	0xffffffff


	//   ....[33]....
        /*00c0*/ 	.word	0xffffffff


	//   ....[34]....
        /*00c4*/ 	.word	0xffffffff


	//   ....[35]....
        /*00c8*/ 	.word	0xffffffff


	//   ....[36]....
        /*00cc*/ 	.word	0xffffffff


	//   ....[37]....
        /*00d0*/ 	.word	0xffffffff


	//   ....[38]....
        /*00d4*/ 	.word	0xffffffff


	//   ....[39]....
        /*00d8*/ 	.word	0xffffffff


	//   ....[40]....
        /*00dc*/ 	.word	0xffffffff


	//   ....[41]....
        /*00e0*/ 	.word	0xffffffff


	//   ....[42]....
        /*00e4*/ 	.word	0xffffffff


	//   ....[43]....
        /*00e8*/ 	.word	0xffffffff


	//   ....[44]....
        /*00ec*/ 	.word	0xffffffff


	//   ....[45]....
        /*00f0*/ 	.word	0xffffffff


	//   ....[46]....
        /*00f4*/ 	.word	0xffffffff


	//   ....[47]....
        /*00f8*/ 	.word	0xffffffff


	//   ....[48]....
        /*00fc*/ 	.word	0xffffffff


	//   ....[49]....
        /*0100*/ 	.word	0xffffffff


	//   ....[50]....
        /*0104*/ 	.word	0xffffffff


	//   ....[51]....
        /*0108*/ 	.word	0xffffffff


	//   ....[52]....
        /*010c*/ 	.word	0xffffffff


	//   ....[53]....
        /*0110*/ 	.word	0xffffffff


	//   ....[54]....
        /*0114*/ 	.word	0xffffffff


	//----- nvinfo : EIATTR_COOP_GROUP_INSTR_OFFSETS
	.align		4
.L_212:
        /*0118*/ 	.byte	0x04, 0x28
        /*011a*/ 	.short	(.L_214 - .L_213)


	//   ....[0]....
.L_213:
        /*011c*/ 	.word	0x00000080


	//   ....[1]....
        /*0120*/ 	.word	0x00000ff0


	//   ....[2]....
        /*0124*/ 	.word	0x00001030


	//   ....[3]....
        /*0128*/ 	.word	0x00001060


	//   ....[4]....
        /*012c*/ 	.word	0x000010a0


	//   ....[5]....
        /*0130*/ 	.word	0x00001260


	//   ....[6]....
        /*0134*/ 	.word	0x000012c0


	//   ....[7]....
        /*0138*/ 	.word	0x00001320


	//   ....[8]....
        /*013c*/ 	.word	0x00001400


	//   ....[9]....
        /*0140*/ 	.word	0x00002b00


	//   ....[10]....
        /*0144*/ 	.word	0x000033d0


	//   ....[11]....
        /*0148*/ 	.word	0x00003e80


	//   ....[12]....
        /*014c*/ 	.word	0x00003ee0


	//   ....[13]....
        /*0150*/ 	.word	0x00003f00


	//   ....[14]....
        /*0154*/ 	.word	0x00003f20


	//   ....[15]....
        /*0158*/ 	.word	0x00005b80


	//   ....[16]....
        /*015c*/ 	.word	0x00006460


	//   ....[17]....
        /*0160*/ 	.word	0x00007650


	//   ....[18]....
        /*0164*/ 	.word	0x000077c0


	//   ....[19]....
        /*0168*/ 	.word	0x00007820


	//   ....[20]....
        /*016c*/ 	.word	0x000078f0


	//   ....[21]....
        /*0170*/ 	.word	0x0000a190


	//   ....[22]....
        /*0174*/ 	.word	0x0000a1b0


	//   ....[23]....
        /*0178*/ 	.word	0x0000a1f0


	//   ....[24]....
        /*017c*/ 	.word	0x0000a220


	//   ....[25]....
        /*0180*/ 	.word	0x0000ca50


	//   ....[26]....
        /*0184*/ 	.word	0x0000cd00


	//   ....[27]....
        /*0188*/ 	.word	0x0000dda0


	//   ....[28]....
        /*018c*/ 	.word	0x0000df20


	//   ....[29]....
        /*0190*/ 	.word	0x0000e0a0


	//   ....[30]....
        /*0194*/ 	.word	0x0000e1a0


	//   ....[31]....
        /*0198*/ 	.word	0x0000f980


	//   ....[32]....
        /*019c*/ 	.word	0x0000f9b0


	//   ....[33]....
        /*01a0*/ 	.word	0x0000f9f0


	//   ....[34]....
        /*01a4*/ 	.word	0x0000fa00


	//   ....[35]....
        /*01a8*/ 	.word	0x00010b00


	//   ....[36]....
        /*01ac*/ 	.word	0x00010b40


	//   ....[37]....
        /*01b0*/ 	.word	0x00010b80


	//   ....[38]....
        /*01b4*/ 	.word	0x00010bc0


	//   ....[39]....
        /*01b8*/ 	.word	0x00010dc0


	//   ....[40]....
        /*01bc*/ 	.word	0x00010dd0


	//   ....[41]....
        /*01c0*/ 	.word	0x00010ec0


	//   ....[42]....
        /*01c4*/ 	.word	0x00010ef0


	//   ....[43]....
        /*01c8*/ 	.word	0x00010fc0


	//   ....[44]....
        /*01cc*/ 	.word	0x00010ff0


	//   ....[45]....
        /*01d0*/ 	.word	0x000110c0


	//   ....[46]....
        /*01d4*/ 	.word	0x000110e0


	//   ....[47]....
        /*01d8*/ 	.word	0x00011860


	//   ....[48]....
        /*01dc*/ 	.word	0x00011880


	//   ....[49]....
        /*01e0*/ 	.word	0x00011950


	//   ....[50]....
        /*01e4*/ 	.word	0x00011980


	//   ....[51]....
        /*01e8*/ 	.word	0x00011a50


	//   ....[52]....
        /*01ec*/ 	.word	0x00011a80


	//   ....[53]....
        /*01f0*/ 	.word	0x00011b50


	//   ....[54]....
        /*01f4*/ 	.word	0x00011b70


	//----- nvinfo : EIATTR_EXIT_INSTR_OFFSETS
	.align		4
.L_214:
        /*01f8*/ 	.byte	0x04, 0x1c
        /*01fa*/ 	.short	(.L_216 - .L_215)


	//   ....[0]....
.L_215:
        /*01fc*/ 	.word	0x00000330


	//   ....[1]....
        /*0200*/ 	.word	0x000110f0


	//   ....[2]....
        /*0204*/ 	.word	0x00011140


	//   ....[3]....
        /*0208*/ 	.word	0x000111a0


	//   ....[4]....
        /*020c*/ 	.word	0x00011b80


	//   ....[5]....
        /*0210*/ 	.word	0x00011bd0


	//   ....[6]....
        /*0214*/ 	.word	0x00011c30


	//----- nvinfo : EIATTR_CTAIDZ_USED
	.align		4
.L_216:
        /*0218*/ 	.byte	0x01, 0x04
	.zero		2


	//----- nvinfo : EIATTR_MAX_THREADS
	.align		4
        /*021c*/ 	.byte	0x04, 0x05
        /*021e*/ 	.short	(.L_218 - .L_217)
.L_217:
        /*0220*/ 	.word	0x00000100
        /*0224*/ 	.word	0x00000001
        /*0228*/ 	.word	0x00000001


	//----- nvinfo : EIATTR_CRS_STACK_SIZE
	.align		4
.L_218:
        /*022c*/ 	.byte	0x04, 0x1e
        /*022e*/ 	.short	(.L_220 - .L_219)
.L_219:
        /*0230*/ 	.word	0x00000000
.L_220:


//--------------------- .nv.info._ZN7cutlass13device_kernelIN5flash19enable_sm80_to_sm89INS1_16FlashAttnFwdSm80INS1_25CollectiveMainloopFwdSm80ILi8ELi1ELb1EN4cute5tupleIJNS5_1CILi128EEENS7_ILi96EEES8_EEELi128ENS_10bfloat16_tEfNS_4arch4Sm80ELb0ELb1ELb0ELb1ELb0ELb1ELb1ELb0EEENS1_21CollectiveEpilogueFwdINS6_IJS8_S8_S9_EEENS6_IJNS7_ILi1EEESH_SH_EEESB_SD_Li256ELb1ELb1ELb0ELb0EEENS1_19SingleTileSchedulerILb1ELb0ELb1ELi128EEEEEEEEEvNT_6ParamsE --------------------------
	.section	.nv.info._ZN7cutlass13device_kernelIN5flash19enable_sm80_to_sm89INS1_16FlashAttnFwdSm80INS1_25CollectiveMainloopFwdSm80ILi8ELi1ELb1EN4cute5tupleIJNS5_1CILi128EEENS7_ILi96EEES8_EEELi128ENS_10bfloat16_tEfNS_4arch4Sm80ELb0ELb1ELb0ELb1ELb0ELb1ELb1ELb0EEENS1_21CollectiveEpilogueFwdINS6_IJS8_S8_S9_EEENS6_IJNS7_ILi1EEESH_SH_EEESB_SD_Li256ELb1ELb1ELb0ELb0EEENS1_19SingleTileSchedulerILb1ELb0ELb1ELi128EEEEEEEEEvNT_6ParamsE,"",@"SHT_CUDA_INFO"
	.sectionflags	@""
	.align	4


	//----- nvinfo : EIATTR_CUDA_API_VERSION
	.align		4
        /*0000*/ 	.byte	0x04, 0x37
        /*0002*/ 	.short	(.L_222 - .L_221)
.L_221:
        /*0004*/ 	.word	0x00000082


	//----- nvinfo : EIATTR_SW2861232_WAR
	.align		4
.L_222:
        /*0008*/ 	.byte	0x01, 0x35
	.zero		2


	//----- nvinfo : EIATTR_PARAM_CBANK
	.align		4
        /*000c*/ 	.byte	0x04, 0x0a
        /*000e*/ 	.short	(.L_224 - .L_223)
	.align		4
.L_223:
        /*0010*/ 	.word	index@(.nv.constant0._ZN7cutlass13device_kernelIN5flash19enable_sm80_to_sm89INS1_16FlashAttnFwdSm80INS1_25CollectiveMainloopFwdSm80ILi8ELi1ELb1EN4cute5tupleIJNS5_1CILi128EEENS7_ILi96EEES8_EEELi128ENS_10bfloat16_tEfNS_4arch4Sm80ELb0ELb1ELb0ELb1ELb0ELb1ELb1ELb0EEENS1_21CollectiveEpilogueFwdINS6_IJS8_S8_S9_EEENS6_IJNS7_ILi1EEESH_SH_EEESB_SD_Li256ELb1ELb1ELb0ELb0EEENS1_19SingleTileSchedulerILb1ELb0ELb1ELi128EEEEEEEEEvNT_6ParamsE)
        /*0014*/ 	.short	0x0160
        /*0016*/ 	.short	0x0418


	//----- nvinfo : EIATTR_CBANK_PARAM_SIZE
	.align		4
.L_224:
        /*0018*/ 	.byte	0x03, 0x19
        /*001a*/ 	.short	0x0418


	//----- nvinfo : EIATTR_KPARAM_INFO
	.align		4
        /*001c*/ 	.byte	0x04, 0x17
        /*001e*/ 	.short	(.L_226 - .L_225)
.L_225:
        /*0020*/ 	.word	0x00000000
        /*0024*/ 	.short	0x0000
        /*0026*/ 	.short	0x0000
        /*0028*/ 	.byte	0x00, 0xf0, 0x61, 0x10


	//----- nvinfo : EIATTR_MAXREG_COUNT
	.align		4
.L_226:
        /*002c*/ 	.byte	0x03, 0x1b
        /*002e*/ 	.short	0x00ff


	//----- nvinfo : EIATTR_NUM_BARRIERS
	.align		4
        /*0030*/ 	.byte	0x02, 0x4c
        /*0032*/ 	.byte	0x02
	.zero		1


	//----- nvinfo : EIATTR_MERCURY_ISA_VERSION
	.align		4
        /*0034*/ 	.byte	0x03, 0x5f
        /*0036*/ 	.short	0x0000


	//----- nvinfo : EIATTR_COOP_GROUP_MASK_REGIDS
	.align		4
        /*0038*/ 	.byte	0x04, 0x29
        /*003a*/ 	.short	(.L_228 - .L_227)


	//   ....[0]....
.L_227:
        /*003c*/ 	.word	0xffffffff


	//   ....[1]....
        /*0040*/ 	.word	0xffffffff


	//   ....[2]....
        /*0044*/ 	.word	0xffffffff


	//   ....[3]....
        /*0048*/ 	.word	0xffffffff


	//   ....[4]....
        /*004c*/ 	.word	0xffffffff


	//   ....[5]....
        /*0050*/ 	.word	0xffffffff


	//   ....[6]....
        /*0054*/ 	.word	0xffffffff


	//   ....[7]....
        /*0058*/ 	.word	0xffffffff


	//   ....[8]....
        /*005c*/ 	.word	0xffffffff


	//   ....[9]....
        /*0060*/ 	.word	0xffffffff


	//   ....[10]....
        /*0064*/ 	.word	0xffffffff


	//   ....[11]....
        /*0068*/ 	.word	0xffffffff


	//   ....[12]....
        /*006c*/ 	.word	0xffffffff


	//   ....[13]....
        /*0070*/ 	.word	0xffffffff


	//   ....[14]....
        /*0074*/ 	.word	0xffffffff


	//   ....[15]....
        /*0078*/ 	.word	0xffffffff


	//   ....[16]....
        /*007c*/ 	.word	0xffffffff


	//   ....[17]....
        /*0080*/ 	.word	0xffffffff


	//   ....[18]....
        /*0084*/ 	.word	0xffffffff


	//   ....[19]....
        /*0088*/ 	.word	0xffffffff


	//   ....[20]....
        /*008c*/ 	.word	0xffffffff


	//   ....[21]....
        /*0090*/ 	.word	0xffffffff


	//   ....[22]....
        /*0094*/ 	.word	0xffffffff


	//   ....[23]....
        /*0098*/ 	.word	0xffffffff


	//   ....[24]....
        /*009c*/ 	.word	0xffffffff


	//   ....[25]....
        /*00a0*/ 	.word	0xffffffff


	//   ....[26]....
        /*00a4*/ 	.word	0xffffffff


	//   ....[27]....
        /*00a8*/ 	.word	0xffffffff


	//   ....[28]....
        /*00ac*/ 	.word	0xffffffff


	//   ....[29]....
        /*00b0*/ 	.word	0xffffffff


	//   ....[30]....
        /*00b4*/ 	.word	0xffffffff


	//   ....[31]....
        /*00b8*/ 	.word	0xffffffff


	//   ....[32]....
        /*00bc*/ 	.word	0xffffffff


	//   ....[33]....
        /*00c0*/ 	.word	0xffffffff


	//   ....[34]....
        /*00c4*/ 	.word	0xffffffff


	//   ....[35]....
        /*00c8*/ 	.word	0xffffffff


	//   ....[36]....
        /*00cc*/ 	.word	0xffffffff


	//   ....[37]....
        /*00d0*/ 	.word	0xffffffff


	//   ....[38]....
        /*00d4*/ 	.word	0xffffffff


	//   ....[39]....
        /*00d8*/ 	.word	0xffffffff


	//   ....[40]....
        /*00dc*/ 	.word	0xffffffff


	//   ....[41]....
        /*00e0*/ 	.word	0xffffffff


	//   ....[42]....
        /*00e4*/ 	.word	0xffffffff


	//   ....[43]....
        /*00e8*/ 	.word	0xffffffff


	//   ....[44]....
        /*00ec*/ 	.word	0xffffffff


	//   ....[45]....
        /*00f0*/ 	.word	0xffffffff


	//   ....[46]....
        /*00f4*/ 	.word	0xffffffff


	//   ....[47]....
        /*00f8*/ 	.word	0xffffffff


	//   ....[48]....
        /*00fc*/ 	.word	0xffffffff


	//   ....[49]....
        /*0100*/ 	.word	0xffffffff


	//   ....[50]....
        /*0104*/ 	.word	0xffffffff


	//   ....[51]....
        /*0108*/ 	.word	0xffffffff


	//   ....[52]....
        /*010c*/ 	.word	0xffffffff


	//   ....[53]....
        /*0110*/ 	.word	0xffffffff


	//   ....[54]....
        /*0114*/ 	.word	0xffffffff


	//   ....[55]....
        /*0118*/ 	.word	0xffffffff


	//   ....[56]....
        /*011c*/ 	.word	0xffffffff


	//   ....[57]....
        /*0120*/ 	.word	0xffffffff


	//   ....[58]....
        /*0124*/ 	.word	0xffffffff


	//   ....[59]....
        /*0128*/ 	.word	0xffffffff


	//   ....[60]....
        /*012c*/ 	.word	0xffffffff


	//   ....[61]....
        /*0130*/ 	.word	0xffffffff


	//   ....[62]....
        /*0134*/ 	.word	0xffffffff


	//   ....[63]....
        /*0138*/ 	.word	0xffffffff


	//   ....[64]....
        /*013c*/ 	.word	0xffffffff


	//   ....[65]....
        /*0140*/ 	.word	0xffffffff


	//   ....[66]....
        /*0144*/ 	.word	0xffffffff


	//   ....[67]....
        /*0148*/ 	.word	0xffffffff


	//   ....[68]....
        /*014c*/ 	.word	0xffffffff


	//   ....[69]....
        /*0150*/ 	.word	0xffffffff


	//   ....[70]....
        /*0154*/ 	.word	0xffffffff


	//   ....[71]....
        /*0158*/ 	.word	0xffffffff


	//   ....[72]....
        /*015c*/ 	.word	0xffffffff


	//   ....[73]....
        /*0160*/ 	.word	0xffffffff


	//   ....[74]....
        /*0164*/ 	.word	0xffffffff


	//   ....[75]....
        /*0168*/ 	.word	0xffffffff


	//   ....[76]....
        /*016c*/ 	.word	0xffffffff


	//   ....[77]....
        /*0170*/ 	.word	0xffffffff


	//   ....[78]....
        /*0174*/ 	.word	0xffffffff


	//   ....[79]....
        /*0178*/ 	.word	0xffffffff


	//   ....[80]....
        /*017c*/ 	.word	0xffffffff


	//   ....[81]....
        /*0180*/ 	.word	0xffffffff


	//   ....[82]....
        /*0184*/ 	.word	0xffffffff


	//   ....[83]....
        /*0188*/ 	.word	0xffffffff


	//   ....[84]....
        /*018c*/ 	.word	0xffffffff


	//   ....[85]....
        /*0190*/ 	.word	0xffffffff


	//   ....[86]....
        /*0194*/ 	.word	0xffffffff


	//----- nvinfo : EIATTR_COOP_GROUP_INSTR_OFFSETS
	.align		4
.L_228:
        /*0198*/ 	.byte	0x04, 0x28
        /*019a*/ 	.short	(.L_230 - .L_229)


	//   ....[0]....
.L_229:
        /*019c*/ 	.word	0x00000080


	//   ....[1]....
        /*01a0*/ 	.word	0x00006c50


	//   ....[2]....
        /*01a4*/ 	.word	0x00006ca0


	//   ....[3]....
        /*01a8*/ 	.word	0x00006cd0


	//   ....[4]....
        /*01ac*/ 	.word	0x00006d10


	//   ....[5]....
        /*01b0*/ 	.word	0x00006d90


	//   ....[6]....
        /*01b4*/ 	.word	0x00006dc0


	//   ....[7]....
        /*01b8*/ 	.word	0x00006de0


	//   ....[8]....
        /*01bc*/ 	.word	0x00006df0


	//   ....[9]....
        /*01c0*/ 	.word	0x00007930


	//   ....[10]....
        /*01c4*/ 	.word	0x00007950


	//   ....[11]....
        /*01c8*/ 	.word	0x00007970


	//   ....[12]....
        /*01cc*/ 	.word	0x00007980


	//   ....[13]....
        /*01d0*/ 	.word	0x00007ae0


	//   ....[14]....
        /*01d4*/ 	.word	0x00007ba0


	//   ....[15]....
        /*01d8*/ 	.word	0x00007be0


	//   ....[16]....
        /*01dc*/ 	.word	0x00007c20


	//   ....[17]....
        /*01e0*/ 	.word	0x00007da0


	//   ....[18]....
        /*01e4*/ 	.word	0x00007e60


	//   ....[19]....
        /*01e8*/ 	.word	0x00007ea0


	//   ....[20]....
        /*01ec*/ 	.word	0x00007ee0


	//   ....[21]....
        /*01f0*/ 	.word	0x00008080


	//   ....[22]....
        /*01f4*/ 	.word	0x00008140


	//   ....[23]....
        /*01f8*/ 	.word	0x00008180


	//   ....[24]....
        /*01fc*/ 	.word	0x000081c0


	//   ....[25]....
        /*0200*/ 	.word	0x00009f30


	//   ....[26]....
        /*0204*/ 	.word	0x00009fa0


	//   ....[27]....
        /*0208*/ 	.word	0x00009ff0


	//   ....[28]....
        /*020c*/ 	.word	0x0000a010


	//   ....[29]....
        /*0210*/ 	.word	0x0000a140


	//   ....[30]....
        /*0214*/ 	.word	0x0000a170


	//   ....[31]....
        /*0218*/ 	.word	0x0000a180


	//   ....[32]....
        /*021c*/ 	.word	0x0000a190


	//   ....[33]....
        /*0220*/ 	.word	0x0000a300


	//   ....[34]....
        /*0224*/ 	.word	0x0000a340


	//   ....[35]....
        /*0228*/ 	.word	0x0000a380


	//   ....[36]....
        /*022c*/ 	.word	0x0000a3a0


	//   ....[37]....
        /*0230*/ 	.word	0x0000a510


	//   ....[38]....
        /*0234*/ 	.word	0x0000a530


	//   ....[39]....
        /*0238*/ 	.word	0x0000a550


	//   ....[40]....
        /*023c*/ 	.word	0x0000a570


	//   ....[41]....
        /*0240*/ 	.word	0x0000d7d0


	//   ....[42]....
        /*0244*/ 	.word	0x0000e070


	//   ....[43]....
        /*0248*/ 	.word	0x0000eb80


	//   ....[44]....
        /*024c*/ 	.word	0x0000ebc0


	//   ....[45]....
        /*0250*/ 	.word	0x0000ebe0


	//   ....[46]....
        /*0254*/ 	.word	0x0000ec00


	//   ....[47]....
        /*0258*/ 	.word	0x00010f80


	//   ....[48]....
        /*025c*/ 	.word	0x00011180


	//   ....[49]....
        /*0260*/ 	.word	0x00012190


	//   ....[50]....
        /*0264*/ 	.word	0x00012490


	//   ....[51]....
        /*0268*/ 	.word	0x000124b0


	//   ....[52]....
        /*026c*/ 	.word	0x000124d0


	//   ....[53]....
        /*0270*/ 	.word	0x00014e50


	//   ....[54]....
        /*0274*/ 	.word	0x00014e70


	//   ....[55]....
        /*0278*/ 	.word	0x00014eb0


	//   ....[56]....
        /*027c*/ 	.word	0x00014ee0


	//   ....[57]....
        /*0280*/ 	.word	0x00017770


	//   ....[58]....
        /*0284*/ 	.word	0x00017a20


	//   ....[59]....
        /*0288*/ 	.word	0x00018a80


	//   ....[60]....
        /*028c*/ 	.word	0x00018b80


	//   ....[61]....
        /*0290*/ 	.word	0x00018d30


	//   ....[62]....
        /*0294*/ 	.word	0x00018e30


	//   ....[63]....
        /*0298*/ 	.word	0x0001a610


	//   ....[64]....
        /*029c*/ 	.word	0x0001a640


	//   ....[65]....
        /*02a0*/ 	.word	0x0001a680


	//   ....[66]....
        /*02a4*/ 	.word	0x0001a690


	//   ....[67]....
        /*02a8*/ 	.word	0x0001b750


	//   ....[68]....
        /*02ac*/ 	.word	0x0001b790


	//   ....[69]....
        /*02b0*/ 	.word	0x0001b7d0


	//   ....[70]....
        /*02b4*/ 	.word	0x0001b810


	//   ....[71]....
        /*02b8*/ 	.word	0x0001ba20


	//   ....[72]....
        /*02bc*/ 	.word	0x0001ba30


	//   ....[73]....
        /*02c0*/ 	.word	0x0001bb20


	//   ....[74]....
        /*02c4*/ 	.word	0x0001bb50


	//   ....[75]....
        /*02c8*/ 	.word	0x0001bc20


	//   ....[76]....
        /*02cc*/ 	.word	0x0001bc50


	//   ....[77]....
        /*02d0*/ 	.word	0x0001bd20


	//   ....[78]....
        /*02d4*/ 	.word	0x0001bd40


	//   ....[79]....
        /*02d8*/ 	.word	0x0001c480


	//   ....[80]....
        /*02dc*/ 	.word	0x0001c4a0


	//   ....[81]....
        /*02e0*/ 	.word	0x0001c570


	//   ....[82]....
        /*02e4*/ 	.word	0x0001c5a0


	//   ....[83]....
        /*02e8*/ 	.word	0x0001c670


	//   ....[84]....
        /*02ec*/ 	.word	0x0001c6a0


	//   ....[85]....
        /*02f0*/ 	.word	0x0001c770


	//   ....[86]....
        /*02f4*/ 	.word	0x0001c790


	//----- nvinfo : EIATTR_EXIT_INSTR_OFFSETS
	.align		4
.L_230:
        /*02f8*/ 	.byte	0x04, 0x1c
        /*02fa*/ 	.short	(.L_232 - .L_231)


	//   ....[0]....
.L_231:
        /*02fc*/ 	.word	0x00000330


	//   ....[1]....
        /*0300*/ 	.word	0x0001bd50


	//   ....[2]....
        /*0304*/ 	.word	0x0001bda0


	//   ....[3]....
        /*0308*/ 	.word	0x0001be00


	//   ....[4]....
        /*030c*/ 	.word	0x0001c7a0


	//   ....[5]....
        /*0310*/ 	.word	0x0001c7f0


	//   ....[6]....
        /*0314*/ 	.word	0x0001c850


	//----- nvinfo : EIATTR_CTAIDZ_USED
	.align		4
.L_232:
        /*0318*/ 	.byte	0x01, 0x04
	.zero		2


	//----- nvinfo : EIATTR_MAX_THREADS
	.align		4
        /*031c*/ 	.byte	0x04, 0x05
        /*031e*/ 	.short	(.L_234 - .L_233)
.L_233:
        /*0320*/ 	.word	0x00000100
        /*0324*/ 	.word	0x00000001
        /*0328*/ 	.word	0x00000001


	//----- nvinfo : EIATTR_CRS_STACK_SIZE
	.align		4
.L_234:
        /*032c*/ 	.byte	0x04, 0x1e
        /*032e*/ 	.short	(.L_236 - .L_235)
.L_235:
        /*0330*/ 	.word	0x00000000
.L_236:


//--------------------- .nv.info._ZN7cutlass13device_kernelIN5flash19enable_sm80_to_sm89INS1_16FlashAttnFwdSm80INS1_25CollectiveMainloopFwdSm80ILi8ELi1ELb1EN4cute5tupleIJNS5_1CILi128EEES8_S8_EEELi128ENS_10bfloat16_tEfNS_4arch4Sm80ELb1ELb0ELb0ELb0ELb0ELb0ELb1ELb0EEENS1_21CollectiveEpilogueFwdIS9_NS6_IJNS7_ILi1EEESF_SF_EEESA_SC_Li256ELb0ELb1ELb0ELb0EEENS1_30DynamicPersistentTileSchedulerILi256ELi256ELb0ELb1ELb0EEEEEEEEEvNT_6ParamsE --------------------------
	.section	.nv.info._ZN7cutlass13device_kernelIN5flash19enable_sm80_to_sm89INS1_16FlashAttnFwdSm80INS1_25CollectiveMainloopFwdSm80ILi8ELi1ELb1EN4cute5tupleIJNS5_1CILi128EEES8_S8_EEELi128ENS_10bfloat16_tEfNS_4arch4Sm80ELb1ELb0ELb0ELb0ELb0ELb0ELb1ELb0EEENS1_21CollectiveEpilogueFwdIS9_NS6_IJNS7_ILi1EEESF_SF_EEESA_SC_Li256ELb0ELb1ELb0ELb0EEENS1_30DynamicPersistentTileSchedulerILi256ELi256ELb0ELb1ELb0EEEEEEEEEvNT_6ParamsE,"",@"SHT_CUDA_INFO"
	.sectionflags	@""
	.align	4


	//----- nvinfo : EIATTR_CUDA_API_VERSION
	.align		4
        /*0000*/ 	.byte	0x04, 0x37
        /*0002*/ 	.short	(.L_238 - .L_237)
.L_237:
        /*0004*/ 	.word	0x00000082


	//----- nvinfo : EIATTR_SW2861232_WAR
	.align		4
.L_238:
        /*0008*/ 	.byte	0x01, 0x35
	.zero		2


	//----- nvinfo : EIATTR_PARAM_CBANK
	.align		4
        /*000c*/ 	.byte	0x04, 0x0a
        /*000e*/ 	.short	(.L_240 - .L_239)
	.align		4
.L_239:
        /*0010*/ 	.word	index@(.nv.constant0._ZN7cutlass13device_kernelIN5flash19enable_sm80_to_sm89INS1_16FlashAttnFwdSm80INS1_25CollectiveMainloopFwdSm80ILi8ELi1ELb1EN4cute5tupleIJNS5_1CILi128EEES8_S8_EEELi128ENS_10bfloat16_tEfNS_4arch4Sm80ELb1ELb0ELb0ELb0ELb0ELb0ELb1ELb0EEENS1_21CollectiveEpilogueFwdIS9_NS6_IJNS7_ILi1EEESF_SF_EEESA_SC_Li256ELb0ELb1ELb0ELb0EEENS1_30DynamicPersistentTileSchedulerILi256ELi256ELb0ELb1ELb0EEEEEEEEEvNT_6ParamsE)
        /*0014*/ 	.short	0x0160
        /*0016*/ 	.short	0x0428


	//----- nvinfo : EIATTR_CBANK_PARAM_SIZE
	.align		4
.L_240:
        /*0018*/ 	.byte	0x03, 0x19
        /*001a*/ 	.short	0x0428


	//----- nvinfo : EIATTR_KPARAM_INFO
	.align		4
        /*001c*/ 	.byte	0x04, 0x17
        /*001e*/ 	.short	(.L_242 - .L_241)
.L_241:
        /*0020*/ 	.word	0x00000000
        /*0024*/ 	.short	0x0000
        /*0026*/ 	.short	0x0000
        /*0028*/ 	.byte	0x00, 0xf0, 0xa1, 0x10


	//----- nvinfo : EIATTR_MAXREG_COUNT
	.align		4
.L_242:
        /*002c*/ 	.byte	0x03, 0x1b
        /*002e*/ 	.short	0x00ff


	//----- nvinfo : EIATTR_NUM_BARRIERS
	.align		4
        /*0030*/ 	.byte	0x02, 0x4c
        /*0032*/ 	.byte	0x06
	.zero		1


	//----- nvinfo : EIATTR_ANNOTATIONS
	.align		4
        /*0034*/ 	.byte	0x04, 0x55
        /*0036*/ 	.short	(.L_244 - .L_243)


	//   ....[0]....
.L_243:
        /*0038*/ 	.word	0x00000001
        /*003c*/ 	.byte	0x70, 0x00, 0x00, 0x00, 0x01, 0x00, 0x00, 0x00, 0xa0, 0x04, 0x00, 0x00, 0x01, 0x00, 0x00, 0x00
        /* <DEDUP_REMOVED lines=49> */
        /*035c*/ 	.byte	0x00, 0xf1, 0x00, 0x00


	//----- nvinfo : EIATTR_MERCURY_ISA_VERSION
	.align		4
.L_244:
        /*0360*/ 	.byte	0x03, 0x5f
        /*0362*/ 	.short	0x0000


	//----- nvinfo : EIATTR_INT_WARP_WIDE_INSTR_OFFSETS
	.align		4
        /*0364*/ 	.byte	0x04, 0x31
        /*0366*/ 	.short	(.L_246 - .L_245)


	//   ....[0]....
.L_245:
        /*0368*/ 	.word	0x0000d540


	//   ....[1]....
        /*036c*/ 	.word	0x0000d5c0


	//----- nvinfo : EIATTR_COOP_GROUP_MASK_REGIDS
	.align		4
.L_246:
        /*0370*/ 	.byte	0x04, 0x29
        /*0372*/ 	.short	(.L_248 - .L_247)


	//   ....[0]....
.L_247:
        /*0374*/ 	.word	0xffffffff


	//   ....[1]....
        /*0378*/ 	.word	0xffffffff


	//   ....[2]....
        /*037c*/ 	.word	0xffffffff


	//   ....[3]....
        /*0380*/ 	.word	0xffffffff


	//   ....[4]....
        /*0384*/ 	.word	0xffffffff


	//   ....[5]....
        /*0388*/ 	.word	0xffffffff


	//   ....[6]....
        /*038c*/ 	.word	0xffffffff


	//   ....[7]....
        /*0390*/ 	.word	0xffffffff


	//   ....[8]....
        /*0394*/ 	.word	0xffffffff


	//   ....[9]....
        /*0398*/ 	.word	0xffffffff


	//   ....[10]....
        /*039c*/ 	.word	0xffffffff


	//   ....[11]....
        /*03a0*/ 	.word	0xffffffff


	//   ....[12]....
        /*03a4*/ 	.word	0xffffffff


	//   ....[13]....
        /*03a8*/ 	.word	0xffffffff


	//   ....[14]....
        /*03ac*/ 	.word	0xffffffff


	//   ....[15]....
        /*03b0*/ 	.word	0xffffffff


	//   ....[16]....
        /*03b4*/ 	.word	0xffffffff


	//   ....[17]....
        /*03b8*/ 	.word	0xffffffff


	//   ....[18]....
        /*03bc*/ 	.word	0xffffffff


	//   ....[19]....
        /*03c0*/ 	.word	0xffffffff


	//   ....[20]....
        /*03c4*/ 	.word	0xffffffff


	//   ....[21]....
        /*03c8*/ 	.word	0xffffffff


	//   ....[22]....
        /*03cc*/ 	.word	0xffffffff


	//   ....[23]....
        /*03d0*/ 	.word	0xffffffff


	//   ....[24]....
        /*03d4*/ 	.word	0xffffffff


	//   ....[25]....
        /*03d8*/ 	.word	0xffffffff


	//   ....[26]....
        /*03dc*/ 	.word	0xffffffff


	//   ....[27]....
        /*03e0*/ 	.word	0xffffffff


	//   ....[28]....
        /*03e4*/ 	.word	0xffffffff


	//   ....[29]....
        /*03e8*/ 	.word	0xffffffff


	//   ....[30]....
        /*03ec*/ 	.word	0xffffffff


	//   ....[31]....
        /*03f0*/ 	.word	0xffffffff


	//   ....[32]....
        /*03f4*/ 	.word	0xffffffff


	//   ....[33]....
        /*03f8*/ 	.word	0xffffffff


	//   ....[34]....
        /*03fc*/ 	.word	0xffffffff


	//   ....[35]....
        /*0400*/ 	.word	0xffffffff


	//   ....[36]....
        /*0404*/ 	.word	0xffffffff


	//   ....[37]....
        /*0408*/ 	.word	0xffffffff


	//   ....[38]....
        /*040c*/ 	.word	0xffffffff


	//   ....[39]....
        /*0410*/ 	.word	0xffffffff


	//   ....[40]....
        /*0414*/ 	.word	0xffffffff


	//   ....[41]....
        /*0418*/ 	.word	0xffffffff


	//   ....[42]....
        /*041c*/ 	.word	0xffffffff


	//   ....[43]....
        /*0420*/ 	.word	0xffffffff


	//   ....[44]....
        /*0424*/ 	.word	0xffffffff


	//   ....[45]....
        /*0428*/ 	.word	0xffffffff


	//   ....[46]....
        /*042c*/ 	.word	0xffffffff


	//   ....[47]....
        /*0430*/ 	.word	0xffffffff


	//   ....[48]....
        /*0434*/ 	.word	0xffffffff


	//   ....[49]....
        /*0438*/ 	.word	0xffffffff


	//   ....[50]....
        /*043c*/ 	.word	0xffffffff


	//   ....[51]....
        /*0440*/ 	.word	0xffffffff


	//   ....[52]....
        /*0444*/ 	.word	0xffffffff


	//   ....[53]....
        /*0448*/ 	.word	0xffffffff


	//   ....[54]....
        /*044c*/ 	.word	0xffffffff


	//   ....[55]....
        /*0450*/ 	.word	0xffffffff


	//   ....[56]....
        /*0454*/ 	.word	0xffffffff


	//   ....[57]....
        /*0458*/ 	.word	0xffffffff


	//   ....[58]....
        /*045c*/ 	.word	0xffffffff


	//   ....[59]....
        /*0460*/ 	.word	0xffffffff


	//   ....[60]....
        /*0464*/ 	.word	0xffffffff


	//   ....[61]....
        /*0468*/ 	.word	0xffffffff


	//   ....[62]....
        /*046c*/ 	.word	0xffffffff


	//   ....[63]....
        /*0470*/ 	.word	0xffffffff


	//----- nvinfo : EIATTR_COOP_GROUP_INSTR_OFFSETS
	.align		4
.L_248:
        /*0474*/ 	.byte	0x04, 0x28
        /*0476*/ 	.short	(.L_250 - .L_249)


	//   ....[0]....
.L_249:
        /*0478*/ 	.word	0x00000050


	//   ....[1]....
        /*047c*/ 	.word	0x00001620


	//   ....[2]....
        /*0480*/ 	.word	0x00001640


	//   ....[3]....
        /*0484*/ 	.word	0x00001660


	//   ....[4]....
        /*0488*/ 	.word	0x00001680


	//   ....[5]....
        /*048c*/ 	.word	0x000016b0


	//   ....[6]....
        /*0490*/ 	.word	0x000016d0


	//   ....[7]....
        /*0494*/ 	.word	0x00001730


	//   ....[8]....
        /*0498*/ 	.word	0x00001780


	//   ....[9]....
        /*049c*/ 	.word	0x00002e30


	//   ....[10]....
        /*04a0*/ 	.word	0x00002e40


	//   ....[11]....
        /*04a4*/ 	.word	0x00003a50


	//   ....[12]....
        /*04a8*/ 	.word	0x00003ad0


	//   ....[13]....
        /*04ac*/ 	.word	0x00003af0


	//   ....[14]....
        /*04b0*/ 	.word	0x00003b10


	//   ....[15]....
        /*04b4*/ 	.word	0x00005f70


	//   ....[16]....
        /*04b8*/ 	.word	0x00005f90


	//   ....[17]....
        /*04bc*/ 	.word	0x000072f0


	//   ....[18]....
        /*04c0*/ 	.word	0x00007420


	//   ....[19]....
        /*04c4*/ 	.word	0x00007580


	//   ....[20]....
        /*04c8*/ 	.word	0x00007630


	//   ....[21]....
        /*04cc*/ 	.word	0x0000ad00


	//   ....[22]....
        /*04d0*/ 	.word	0x0000ad30


	//   ....[23]....
        /*04d4*/ 	.word	0x0000ad50


	//   ....[24]....
        /*04d8*/ 	.word	0x0000ad70


	//   ....[25]....
        /*04dc*/ 	.word	0x0000cef0


	//   ....[26]....
        /*04e0*/ 	.word	0x0000cf40


	//   ....[27]....
        /*04e4*/ 	.word	0x0000cf60


	//   ....[28]....
        /*04e8*/ 	.word	0x0000cf80


	//   ....[29]....
        /*04ec*/ 	.word	0x0000dba0


	//   ....[30]....
        /*04f0*/ 	.word	0x0000df20


	//   ....[31]....
        /*04f4*/ 	.word	0x0000df50


	//   ....[32]....
        /*04f8*/ 	.word	0x0000df70


	//   ....[33]....
        /*04fc*/ 	.word	0x0000df90


	//   ....[34]....
        /*0500*/ 	.word	0x0000e1a0


	//   ....[35]....
        /*0504*/ 	.word	0x0000e1b0


	//   ....[36]....
        /*0508*/ 	.word	0x0000e290


	//   ....[37]....
        /*050c*/ 	.word	0x0000e2c0


	//   ....[38]....
        /*0510*/ 	.word	0x0000e380


	//   ....[39]....
        /*0514*/ 	.word	0x0000e3b0


	//   ....[40]....
        /*0518*/ 	.word	0x0000e470


	//   ....[41]....
        /*051c*/ 	.word	0x0000e490


	//   ....[42]....
        /*0520*/ 	.word	0x0000ea00


	//   ....[43]....
        /*0524*/ 	.word	0x0000ea20


	//   ....[44]....
        /*0528*/ 	.word	0x0000eb50


	//   ....[45]....
        /*052c*/ 	.word	0x0000eb60


	//   ....[46]....
        /*0530*/ 	.word	0x0000ec80


	//   ....[47]....
        /*0534*/ 	.word	0x0000eca0


	//   ....[48]....
        /*0538*/ 	.word	0x0000edc0


	//   ....[49]....
        /*053c*/ 	.word	0x0000edd0


	//   ....[50]....
        /*0540*/ 	.word	0x0000ef60


	//   ....[51]....
        /*0544*/ 	.word	0x0000f040


	//   ....[52]....
        /*0548*/ 	.word	0x0000f0a0


	//   ....[53]....
        /*054c*/ 	.word	0x0000f0f0


	//   ....[54]....
        /*0550*/ 	.word	0x0000f140


	//   ....[55]....
        /*0554*/ 	.word	0x0000f1b0


	//   ....[56]....
        /*0558*/ 	.word	0x0000f220


	//   ....[57]....
        /*055c*/ 	.word	0x0000f280


	//   ....[58]....
        /*0560*/ 	.word	0x0000f2e0


	//   ....[59]....
        /*0564*/ 	.word	0x0000f340


	//   ....[60]....
        /*0568*/ 	.word	0x0000f3b0


	//   ....[61]....
        /*056c*/ 	.word	0x0000f410


	//   ....[62]....
        /*0570*/ 	.word	0x0000f470


	//   ....[63]....
        /*0574*/ 	.word	0x0000f4e0


	//----- nvinfo : EIATTR_EXIT_INSTR_OFFSETS
	.align		4
.L_250:
        /*0578*/ 	.byte	0x04, 0x1c
        /*057a*/ 	.short	(.L_252 - .L_251)


	//   ....[0]....
.L_251:
        /*057c*/ 	.word	0x000000a0


	//   ....[1]....
        /*0580*/ 	.word	0x0000f000


	//----- nvinfo : EIATTR_MAX_THREADS
	.align		4
.L_252:
        /*0584*/ 	.byte	0x04, 0x05
        /*0586*/ 	.short	(.L_254 - .L_253)
.L_253:
        /*0588*/ 	.word	0x00000100
        /*058c*/ 	.word	0x00000001
        /*0590*/ 	.word	0x00000001


	//----- nvinfo : EIATTR_CRS_STACK_SIZE
	.align		4
.L_254:
        /*0594*/ 	.byte	0x04, 0x1e
        /*0596*/ 	.short	(.L_256 - .L_255)
.L_255:
        /*0598*/ 	.word	0x00000000
.L_256:


//--------------------- .nv.info._ZN7cutlass13device_kernelIN5flash19enable_sm80_to_sm89INS1_16FlashAttnFwdSm80INS1_25CollectiveMainloopFwdSm80ILi8ELi1ELb1EN4cute5tupleIJNS5_1CILi128EEES8_S8_EEELi128ENS_10bfloat16_tEfNS_4arch4Sm80ELb1ELb0ELb0ELb1ELb0ELb0ELb1ELb0EEENS1_21CollectiveEpilogueFwdIS9_NS6_IJNS7_ILi1EEESF_SF_EEESA_SC_Li256ELb1ELb1ELb0ELb0EEENS1_19SingleTileSchedulerILb1ELb0ELb1ELi128EEEEEEEEEvNT_6ParamsE --------------------------
	.section	.nv.info._ZN7cutlass13device_kernelIN5flash19enable_sm80_to_sm89INS1_16FlashAttnFwdSm80INS1_25CollectiveMainloopFwdSm80ILi8ELi1ELb1EN4cute5tupleIJNS5_1CILi128EEES8_S8_EEELi128ENS_10bfloat16_tEfNS_4arch4Sm80ELb1ELb0ELb0ELb1ELb0ELb0ELb1ELb0EEENS1_21CollectiveEpilogueFwdIS9_NS6_IJNS7_ILi1EEESF_SF_EEESA_SC_Li256ELb1ELb1ELb0ELb0EEENS1_19SingleTileSchedulerILb1ELb0ELb1ELi128EEEEEEEEEvNT_6ParamsE,"",@"SHT_CUDA_INFO"
	.sectionflags	@""
	.align	4


	//----- nvinfo : EIATTR_CUDA_API_VERSION
	.align		4
        /*0000*/ 	.byte	0x04, 0x37
        /*0002*/ 	.short	(.L_258 - .L_257)
.L_257:
        /*0004*/ 	.word	0x00000082


	//----- nvinfo : EIATTR_SW2861232_WAR
	.align		4
.L_258:
        /*0008*/ 	.byte	0x01, 0x35
	.zero		2


	//----- nvinfo : EIATTR_PARAM_CBANK
	.align		4
        /*000c*/ 	.byte	0x04, 0x0a
        /*000e*/ 	.short	(.L_260 - .L_259)
	.align		4
.L_259:
        /*0010*/ 	.word	index@(.nv.constant0._ZN7cutlass13device_kernelIN5flash19enable_sm80_to_sm89INS1_16FlashAttnFwdSm80INS1_25CollectiveMainloopFwdSm80ILi8ELi1ELb1EN4cute5tupleIJNS5_1CILi128EEES8_S8_EEELi128ENS_10bfloat16_tEfNS_4arch4Sm80ELb1ELb0ELb0ELb1ELb0ELb0ELb1ELb0EEENS1_21CollectiveEpilogueFwdIS9_NS6_IJNS7_ILi1EEESF_SF_EEESA_SC_Li256ELb1ELb1ELb0ELb0EEENS1_19SingleTileSchedulerILb1ELb0ELb1ELi128EEEEEEEEEvNT_6ParamsE)
        /*0014*/ 	.short	0x0160
        /*0016*/ 	.short	0x0418


	//----- nvinfo : EIATTR_CBANK_PARAM_SIZE
	.align		4
.L_260:
        /*0018*/ 	.byte	0x03, 0x19
        /*001a*/ 	.short	0x0418


	//----- nvinfo : EIATTR_KPARAM_INFO
	.align		4
        /*001c*/ 	.byte	0x04, 0x17
        /*001e*/ 	.short	(.L_262 - .L_261)
.L_261:
        /*0020*/ 	.word	0x00000000
        /*0024*/ 	.short	0x0000
        /*0026*/ 	.short	0x0000
        /*0028*/ 	.byte	0x00, 0xf0, 0x61, 0x10


	//----- nvinfo : EIATTR_MAXREG_COUNT
	.align		4
.L_262:
        /*002c*/ 	.byte	0x03, 0x1b
        /*002e*/ 	.short	0x00ff


	//----- nvinfo : EIATTR_NUM_BARRIERS
	.align		4
        /*0030*/ 	.byte	0x02, 0x4c
        /*0032*/ 	.byte	0x02
	.zero		1


	//----- nvinfo : EIATTR_MERCURY_ISA_VERSION
	.align		4
        /*0034*/ 	.byte	0x03, 0x5f
        /*0036*/ 	.short	0x0000


	//----- nvinfo : EIATTR_INT_WARP_WIDE_INSTR_OFFSETS
	.align		4
        /*0038*/ 	.byte	0x04, 0x31
        /*003a*/ 	.short	(.L_264 - .L_263)


	//   ....[0]....
.L_263:
        /*003c*/ 	.word	0x00001520


	//----- nvinfo : EIATTR_COOP_GROUP_MASK_REGIDS
	.align		4
.L_264:
        /*0040*/ 	.byte	0x04, 0x29
        /*0042*/ 	.short	(.L_266 - .L_265)


	//   ....[0]....
.L_265:
        /*0044*/ 	.word	0xffffffff


	//   ....[1]....
        /*0048*/ 	.word	0xffffffff


	//   ....[2]....
        /*004c*/ 	.word	0xffffffff


	//   ....[3]....
        /*0050*/ 	.word	0xffffffff


	//   ....[4]....
        /*0054*/ 	.word	0xffffffff


	//   ....[5]....
        /*0058*/ 	.word	0xffffffff


	//   ....[6]....
        /*005c*/ 	.word	0xffffffff


	//   ....[7]....
        /*0060*/ 	.word	0xffffffff


	//   ....[8]....
        /*0064*/ 	.word	0xffffffff


	//   ....[9]....
        /*0068*/ 	.word	0xffffffff


	//   ....[10]....
        /*006c*/ 	.word	0xffffffff


	//   ....[11]....
        /*0070*/ 	.word	0xffffffff


	//   ....[12]....
        /*0074*/ 	.word	0xffffffff


	//   ....[13]....
        /*0078*/ 	.word	0xffffffff


	//   ....[14]....
        /*007c*/ 	.word	0xffffffff


	//   ....[15]....
        /*0080*/ 	.word	0xffffffff


	//   ....[16]....
        /*0084*/ 	.word	0xffffffff


	//   ....[17]....
        /*0088*/ 	.word	0xffffffff


	//   ....[18]....
        /*008c*/ 	.word	0xffffffff


	//   ....[19]....
        /*0090*/ 	.word	0xffffffff


	//   ....[20]....
        /*0094*/ 	.word	0xffffffff


	//   ....[21]....
        /*0098*/ 	.word	0xffffffff


	//   ....[22]....
        /*009c*/ 	.word	0xffffffff


	//   ....[23]....
        /*00a0*/ 	.word	0xffffffff


	//   ....[24]....
        /*00a4*/ 	.word	0xffffffff


	//   ....[25]....
        /*00a8*/ 	.word	0xffffffff


	//   ....[26]....
        /*00ac*/ 	.word	0xffffffff


	//   ....[27]....
        /*00b0*/ 	.word	0xffffffff


	//   ....[28]....
        /*00b4*/ 	.word	0xffffffff


	//   ....[29]....
        /*00b8*/ 	.word	0xffffffff


	//   ....[30]....
        /*00bc*/ 	.word	0xffffffff


	//   ....[31]....
        /*00c0*/ 	.word	0xffffffff


	//   ....[32]....
        /*00c4*/ 	.word	0xffffffff


	//   ....[33]....
        /*00c8*/ 	.word	0xffffffff


	//   ....[34]....
        /*00cc*/ 	.word	0xffffffff


	//   ....[35]....
        /*00d0*/ 	.word	0xffffffff


	//   ....[36]....
        /*00d4*/ 	.word	0xffffffff


	//   ....[37]....
        /*00d8*/ 	.word	0xffffffff


	//   ....[38]....
        /*00dc*/ 	.word	0xffffffff


	//   ....[39]....
        /*00e0*/ 	.word	0xffffffff


	//   ....[40]....
        /*00e4*/ 	.word	0xffffffff


	//   ....[41]....
        /*00e8*/ 	.word	0xffffffff


	//   ....[42]....
        /*00ec*/ 	.word	0xffffffff


	//   ....[43]....
        /*00f0*/ 	.word	0xffffffff


	//   ....[44]....
        /*00f4*/ 	.word	0xffffffff


	//   ....[45]....
        /*00f8*/ 	.word	0xffffffff


	//   ....[46]....
        /*00fc*/ 	.word	0xffffffff


	//   ....[47]....
        /*0100*/ 	.word	0xffffffff


	//   ....[48]....
        /*0104*/ 	.word	0xffffffff


	//----- nvinfo : EIATTR_COOP_GROUP_INSTR_OFFSETS
	.align		4
.L_266:
        /*0108*/ 	.byte	0x04, 0x28
        /*010a*/ 	.short	(.L_268 - .L_267)


	//   ....[0]....
.L_267:
        /*010c*/ 	.word	0x00000080


	//   ....[1]....
        /*0110*/ 	.word	0x00000f60


	//   ....[2]....
        /*0114*/ 	.word	0x00000fa0


	//   ....[3]....
        /*0118*/ 	.word	0x00000ff0


	//   ....[4]....
        /*011c*/ 	.word	0x00001030


	//   ....[5]....
        /*0120*/ 	.word	0x00001080


	//   ....[6]....
        /*0124*/ 	.word	0x000010c0


	//   ....[7]....
        /*0128*/ 	.word	0x00001180


	//   ....[8]....
        /*012c*/ 	.word	0x000011c0


	//   ....[9]....
        /*0130*/ 	.word	0x00002f30


	//   ....[10]....
        /*0134*/ 	.word	0x00002f50


	//   ....[11]....
        /*0138*/ 	.word	0x00003b00


	//   ....[12]....
        /*013c*/ 	.word	0x00003c20


	//   ....[13]....
        /*0140*/ 	.word	0x00003c30


	//   ....[14]....
        /*0144*/ 	.word	0x00003c60


	//   ....[15]....
        /*0148*/ 	.word	0x00006560


	//   ....[16]....
        /*014c*/ 	.word	0x00006580


	//   ....[17]....
        /*0150*/ 	.word	0x000073f0


	//   ....[18]....
        /*0154*/ 	.word	0x000075a0


	//   ....[19]....
        /*0158*/ 	.word	0x000075b0


	//   ....[20]....
        /*015c*/ 	.word	0x000076d0


	//   ....[21]....
        /*0160*/ 	.word	0x0000ae40


	//   ....[22]....
        /*0164*/ 	.word	0x0000ae80


	//   ....[23]....
        /*0168*/ 	.word	0x0000aea0


	//   ....[24]....
        /*016c*/ 	.word	0x0000aec0


	//   ....[25]....
        /*0170*/ 	.word	0x0000cf30


	//   ....[26]....
        /*0174*/ 	.word	0x0000cf60


	//   ....[27]....
        /*0178*/ 	.word	0x0000cfa0


	//   ....[28]....
        /*017c*/ 	.word	0x0000cfb0


	//   ....[29]....
        /*0180*/ 	.word	0x0000e100


	//   ....[30]....
        /*0184*/ 	.word	0x0000e140


	//   ....[31]....
        /*0188*/ 	.word	0x0000e180


	//   ....[32]....
        /*018c*/ 	.word	0x0000e1b0


	//   ....[33]....
        /*0190*/ 	.word	0x0000e380


	//   ....[34]....
        /*0194*/ 	.word	0x0000e390


	//   ....[35]....
        /*0198*/ 	.word	0x0000e480


	//   ....[36]....
        /*019c*/ 	.word	0x0000e4b0


	//   ....[37]....
        /*01a0*/ 	.word	0x0000e580


	//   ....[38]....
        /*01a4*/ 	.word	0x0000e5b0


	//   ....[39]....
        /*01a8*/ 	.word	0x0000e680


	//   ....[40]....
        /*01ac*/ 	.word	0x0000e6a0


	//   ....[41]....
        /*01b0*/ 	.word	0x0000ee20


	//   ....[42]....
        /*01b4*/ 	.word	0x0000ee40


	//   ....[43]....
        /*01b8*/ 	.word	0x0000ef10


	//   ....[44]....
        /*01bc*/ 	.word	0x0000ef40


	//   ....[45]....
        /*01c0*/ 	.word	0x0000f010


	//   ....[46]....
        /*01c4*/ 	.word	0x0000f040


	//   ....[47]....
        /*01c8*/ 	.word	0x0000f110


	//   ....[48]....
        /*01cc*/ 	.word	0x0000f130


	//----- nvinfo : EIATTR_EXIT_INSTR_OFFSETS
	.align		4
.L_268:
        /*01d0*/ 	.byte	0x04, 0x1c
        /*01d2*/ 	.short	(.L_270 - .L_269)


	//   ....[0]....
.L_269:
        /*01d4*/ 	.word	0x00000330


	//   ....[1]....
        /*01d8*/ 	.word	0x0000e6b0


	//   ....[2]....
        /*01dc*/ 	.word	0x0000e700


	//   ....[3]....
        /*01e0*/ 	.word	0x0000e760


	//   ....[4]....
        /*01e4*/ 	.word	0x0000f140


	//   ....[5]....
        /*01e8*/ 	.word	0x0000f190


	//   ....[6]....
        /*01ec*/ 	.word	0x0000f1f0


	//----- nvinfo : EIATTR_CTAIDZ_USED
	.align		4
.L_270:
        /*01f0*/ 	.byte	0x01, 0x04
	.zero		2


	//----- nvinfo : EIATTR_MAX_THREADS
	.align		4
        /*01f4*/ 	.byte	0x04, 0x05
        /*01f6*/ 	.short	(.L_272 - .L_271)
.L_271:
        /*01f8*/ 	.word	0x00000100
        /*01fc*/ 	.word	0x00000001
        /*0200*/ 	.word	0x00000001


	//----- nvinfo : EIATTR_CRS_STACK_SIZE
	.align		4
.L_272:
        /*0204*/ 	.byte	0x04, 0x1e
        /*0206*/ 	.short	(.L_274 - .L_273)
.L_273:
        /*0208*/ 	.word	0x00000000
.L_274:


//--------------------- .nv.info._ZN7cutlass13device_kernelIN5flash19enable_sm80_to_sm89INS1_16FlashAttnFwdSm80INS1_25CollectiveMainloopFwdSm80ILi8ELi1ELb1EN4cute5tupleIJNS5_1CILi128EEES8_S8_EEELi128ENS_10bfloat16_tEfNS_4arch4Sm80ELb1ELb0ELb0ELb1ELb0ELb1ELb1ELb0EEENS1_21CollectiveEpilogueFwdIS9_NS6_IJNS7_ILi1EEESF_SF_EEESA_SC_Li256ELb1ELb1ELb0ELb0EEENS1_19SingleTileSchedulerILb1ELb0ELb1ELi128EEEEEEEEEvNT_6ParamsE --------------------------
	.section	.nv.info._ZN7cutlass13device_kernelIN5flash19enable_sm80_to_sm89INS1_16FlashAttnFwdSm80INS1_25CollectiveMainloopFwdSm80ILi8ELi1ELb1EN4cute5tupleIJNS5_1CILi128EEES8_S8_EEELi128ENS_10bfloat16_tEfNS_4arch4Sm80ELb1ELb0ELb0ELb1ELb0ELb1ELb1ELb0EEENS1_21CollectiveEpilogueFwdIS9_NS6_IJNS7_ILi1EEESF_SF_EEESA_SC_Li256ELb1ELb1ELb0ELb0EEENS1_19SingleTileSchedulerILb1ELb0ELb1ELi128EEEEEEEEEvNT_6ParamsE,"",@"SHT_CUDA_INFO"
	.sectionflags	@""
	.align	4


	//----- nvinfo : EIATTR_CUDA_API_VERSION
	.align		4
        /*0000*/ 	.byte	0x04, 0x37
        /*0002*/ 	.short	(.L_276 - .L_275)
.L_275:
        /*0004*/ 	.word	0x00000082


	//----- nvinfo : EIATTR_SW2861232_WAR
	.align		4
.L_276:
        /*0008*/ 	.byte	0x01, 0x35
	.zero		2


	//----- nvinfo : EIATTR_PARAM_CBANK
	.align		4
        /*000c*/ 	.byte	0x04, 0x0a
        /*000e*/ 	.short	(.L_278 - .L_277)
	.align		4
.L_277:
        /*0010*/ 	.word	index@(.nv.constant0._ZN7cutlass13device_kernelIN5flash19enable_sm80_to_sm89INS1_16FlashAttnFwdSm80INS1_25CollectiveMainloopFwdSm80ILi8ELi1ELb1EN4cute5tupleIJNS5_1CILi128EEES8_S8_EEELi128ENS_10bfloat16_tEfNS_4arch4Sm80ELb1ELb0ELb0ELb1ELb0ELb1ELb1ELb0EEENS1_21CollectiveEpilogueFwdIS9_NS6_IJNS7_ILi1EEESF_SF_EEESA_SC_Li256ELb1ELb1ELb0ELb0EEENS1_19SingleTileSchedulerILb1ELb0ELb1ELi128EEEEEEEEEvNT_6ParamsE)
        /*0014*/ 	.short	0x0160
        /*0016*/ 	.short	0x0418


	//----- nvinfo : EIATTR_CBANK_PARAM_SIZE
	.align		4
.L_278:
        /*0018*/ 	.byte	0x03, 0x19
        /*001a*/ 	.short	0x0418


	//----- nvinfo : EIATTR_KPARAM_INFO
	.align		4
        /*001c*/ 	.byte	0x04, 0x17
        /*001e*/ 	.short	(.L_280 - .L_279)
.L_279:
        /*0020*/ 	.word	0x00000000
        /*0024*/ 	.short	0x0000
        /*0026*/ 	.short	0x0000
        /*0028*/ 	.byte	0x00, 0xf0, 0x61, 0x10


	//----- nvinfo : EIATTR_MAXREG_COUNT
	.align		4
.L_280:
        /*002c*/ 	.byte	0x03, 0x1b
        /*002e*/ 	.short	0x00ff


	//----- nvinfo : EIATTR_NUM_BARRIERS
	.align		4
        /*0030*/ 	.byte	0x02, 0x4c
        /*0032*/ 	.byte	0x02
	.zero		1


	//----- nvinfo : EIATTR_ANNOTATIONS
	.align		4
        /*0034*/ 	.byte	0x04, 0x55
        /*0036*/ 	.short	(.L_282 - .L_281)


	//   ....[0]....
.L_281:
        /* <DEDUP_REMOVED lines=39> */


	//----- nvinfo : EIATTR_MERCURY_ISA_VERSION
	.align		4
.L_282:
        /*0290*/ 	.byte	0x03, 0x5f
        /*0292*/ 	.short	0x0000


	//----- nvinfo : EIATTR_COOP_GROUP_MASK_REGIDS
	.align		4
        /*0294*/ 	.byte	0x04, 0x29
        /*0296*/ 	.short	(.L_284 - .L_283)


	//   ....[0]....
.L_283:
        /*0298*/ 	.word	0xffffffff


	//   ....[1]....
        /*029c*/ 	.word	0xffffffff


	//   ....[2]....
        /*02a0*/ 	.word	0xffffffff


	//   ....[3]....
        /*02a4*/ 	.word	0xffffffff


	//   ....[4]....
        /*02a8*/ 	.word	0xffffffff


	//   ....[5]....
        /*02ac*/ 	.word	0xffffffff


	//   ....[6]....
        /*02b0*/ 	.word	0xffffffff


	//   ....[7]....
        /*02b4*/ 	.word	0xffffffff


	//   ....[8]....
        /*02b8*/ 	.word	0xffffffff


	//   ....[9]....
        /*02bc*/ 	.word	0xffffffff


	//   ....[10]....
        /*02c0*/ 	.word	0xffffffff


	//   ....[11]....
        /*02c4*/ 	.word	0xffffffff


	//   ....[12]....
        /*02c8*/ 	.word	0xffffffff


	//   ....[13]....
        /*02cc*/ 	.word	0xffffffff


	//   ....[14]....
        /*02d0*/ 	.word	0xffffffff


	//   ....[15]....
        /*02d4*/ 	.word	0xffffffff


	//   ....[16]....
        /*02d8*/ 	.word	0xffffffff


	//   ....[17]....
        /*02dc*/ 	.word	0xffffffff


	//   ....[18]....
        /*02e0*/ 	.word	0xffffffff


	//   ....[19]....
        /*02e4*/ 	.word	0xffffffff


	//   ....[20]....
        /*02e8*/ 	.word	0xffffffff


	//   ....[21]....
        /*02ec*/ 	.word	0xffffffff


	//   ....[22]....
        /*02f0*/ 	.word	0xffffffff


	//   ....[23]....
        /*02f4*/ 	.word	0xffffffff


	//   ....[24]....
        /*02f8*/ 	.word	0xffffffff


	//   ....[25]....
        /*02fc*/ 	.word	0xffffffff


	//   ....[26]....
        /*0300*/ 	.word	0xffffffff


	//   ....[27]....
        /*0304*/ 	.word	0xffffffff


	//   ....[28]....
        /*0308*/ 	.word	0xffffffff


	//   ....[29]....
        /*030c*/ 	.word	0xffffffff


	//   ....[30]....
        /*0310*/ 	.word	0xffffffff


	//   ....[31]....
        /*0314*/ 	.word	0xffffffff


	//   ....[32]....
        /*0318*/ 	.word	0xffffffff


	//   ....[33]....
        /*031c*/ 	.word	0xffffffff


	//   ....[34]....
        /*0320*/ 	.word	0xffffffff


	//   ....[35]....
        /*0324*/ 	.word	0xffffffff


	//   ....[36]....
        /*0328*/ 	.word	0xffffffff


	//   ....[37]....
        /*032c*/ 	.word	0xffffffff


	//   ....[38]....
        /*0330*/ 	.word	0xffffffff


	//   ....[39]....
        /*0334*/ 	.word	0xffffffff


	//   ....[40]....
        /*0338*/ 	.word	0xffffffff


	//   ....[41]....
        /*033c*/ 	.word	0xffffffff


	//   ....[42]....
        /*0340*/ 	.word	0xffffffff


	//   ....[43]....
        /*0344*/ 	.word	0xffffffff


	//   ....[44]....
        /*0348*/ 	.word	0xffffffff


	//   ....[45]....
        /*034c*/ 	.word	0xffffffff


	//   ....[46]....
        /*0350*/ 	.word	0xffffffff


	//   ....[47]....
        /*0354*/ 	.word	0xffffffff


	//   ....[48]....
        /*0358*/ 	.word	0xffffffff


	//   ....[49]....
        /*035c*/ 	.word	0xffffffff


	//   ....[50]....
        /*0360*/ 	.word	0xffffffff


	//   ....[51]....
        /*0364*/ 	.word	0xffffffff


	//   ....[52]....
        /*0368*/ 	.word	0xffffffff


	//   ....[53]....
        /*036c*/ 	.word	0xffffffff


	//   ....[54]....
        /*0370*/ 	.word	0xffffffff


	//   ....[55]....
        /*0374*/ 	.word	0xffffffff


	//   ....[56]....
        /*0378*/ 	.word	0xffffffff


	//   ....[57]....
        /*037c*/ 	.word	0xffffffff


	//   ....[58]....
        /*0380*/ 	.word	0xffffffff


	//   ....[59]....
        /*0384*/ 	.word	0xffffffff


	//   ....[60]....
        /*0388*/ 	.word	0xffffffff


	//   ....[61]....
        /*038c*/ 	.word	0xffffffff


	//   ....[62]....
        /*0390*/ 	.word	0xffffffff


	//   ....[63]....
        /*0394*/ 	.word	0xffffffff


	//   ....[64]....
        /*0398*/ 	.word	0xffffffff


	//   ....[65]....
        /*039c*/ 	.word	0xffffffff


	//   ....[66]....
        /*03a0*/ 	.word	0xffffffff


	//   ....[67]....
        /*03a4*/ 	.word	0xffffffff


	//   ....[68]....
        /*03a8*/ 	.word	0xffffffff


	//   ....[69]....
        /*03ac*/ 	.word	0xffffffff


	//   ....[70]....
        /*03b0*/ 	.word	0xffffffff


	//   ....[71]....
        /*03b4*/ 	.word	0xffffffff


	//   ....[72]....
        /*03b8*/ 	.word	0xffffffff


	//   ....[73]....
        /*03bc*/ 	.word	0xffffffff


	//   ....[74]....
        /*03c0*/ 	.word	0xffffffff


	//   ....[75]....
        /*03c4*/ 	.word	0xffffffff


	//   ....[76]....
        /*03c8*/ 	.word	0xffffffff


	//   ....[77]....
        /*03cc*/ 	.word	0xffffffff


	//   ....[78]....
        /*03d0*/ 	.word	0xffffffff


	//   ....[79]....
        /*03d4*/ 	.word	0xffffffff


	//   ....[80]....
        /*03d8*/ 	.word	0xffffffff


	//----- nvinfo : EIATTR_COOP_GROUP_INSTR_OFFSETS
	.align		4
.L_284:
        /*03dc*/ 	.byte	0x04, 0x28
        /*03de*/ 	.short	(.L_286 - .L_285)


	//   ....[0]....
.L_285:
        /*03e0*/ 	.word	0x00000090


	//   ....[1]....
        /*03e4*/ 	.word	0x000084b0


	//   ....[2]....
        /*03e8*/ 	.word	0x000084f0


	//   ....[3]....
        /*03ec*/ 	.word	0x00008500


	//   ....[4]....
        /*03f0*/ 	.word	0x00008510


	//   ....[5]....
        /*03f4*/ 	.word	0x000087d0


	//   ....[6]....
        /*03f8*/ 	.word	0x00008800


	//   ....[7]....
        /*03fc*/ 	.word	0x00008830


	//   ....[8]....
        /*0400*/ 	.word	0x00008860


	//   ....[9]....
        /*0404*/ 	.word	0x00009180


	//   ....[10]....
        /*0408*/ 	.word	0x000091a0


	//   ....[11]....
        /*040c*/ 	.word	0x000091f0


	//   ....[12]....
        /*0410*/ 	.word	0x00009200


	//   ....[13]....
        /*0414*/ 	.word	0x00009380


	//   ....[14]....
        /*0418*/ 	.word	0x00009410


	//   ....[15]....
        /*041c*/ 	.word	0x00009450


	//   ....[16]....
        /*0420*/ 	.word	0x00009480


	//   ....[17]....
        /*0424*/ 	.word	0x00009600


	//   ....[18]....
        /*0428*/ 	.word	0x00009690


	//   ....[19]....
        /*042c*/ 	.word	0x000096d0


	//   ....[20]....
        /*0430*/ 	.word	0x00009710


	//   ....[21]....
        /*0434*/ 	.word	0x000098a0


	//   ....[22]....
        /*0438*/ 	.word	0x00009930


	//   ....[23]....
        /*043c*/ 	.word	0x00009970


	//   ....[24]....
        /*0440*/ 	.word	0x000099a0


	//   ....[25]....
        /*0444*/ 	.word	0x0000b6b0


	//   ....[26]....
        /*0448*/ 	.word	0x0000b700


	//   ....[27]....
        /*044c*/ 	.word	0x0000b720


	//   ....[28]....
        /*0450*/ 	.word	0x0000b7a0


	//   ....[29]....
        /*0454*/ 	.word	0x0000b810


	//   ....[30]....
        /*0458*/ 	.word	0x0000b830


	//   ....[31]....
        /*045c*/ 	.word	0x0000b850


	//   ....[32]....
        /*0460*/ 	.word	0x0000b890


	//   ....[33]....
        /*0464*/ 	.word	0x0000ba50


	//   ....[34]....
        /*0468*/ 	.word	0x0000ba90


	//   ....[35]....
        /*046c*/ 	.word	0x0000baa0


	//   ....[36]....
        /*0470*/ 	.word	0x0000bab0


	//   ....[37]....
        /*0474*/ 	.word	0x0000bb90


	//   ....[38]....
        /*0478*/ 	.word	0x0000bbf0


	//   ....[39]....
        /*047c*/ 	.word	0x0000bc30


	//   ....[40]....
        /*0480*/ 	.word	0x0000bc40


	//   ....[41]....
        /*0484*/ 	.word	0x0000f300


	//   ....[42]....
        /*0488*/ 	.word	0x0000f310


	//   ....[43]....
        /*048c*/ 	.word	0x00010020


	//   ....[44]....
        /*0490*/ 	.word	0x00010040


	//   ....[45]....
        /*0494*/ 	.word	0x00010060


	//   ....[46]....
        /*0498*/ 	.word	0x00010080


	//   ....[47]....
        /*049c*/ 	.word	0x00012a10


	//   ....[48]....
        /*04a0*/ 	.word	0x00012a50


	//   ....[49]....
        /*04a4*/ 	.word	0x00013be0


	//   ....[50]....
        /*04a8*/ 	.word	0x00013cd0


	//   ....[51]....
        /*04ac*/ 	.word	0x00013cf0


	//   ....[52]....
        /*04b0*/ 	.word	0x00013d30


	//   ....[53]....
        /*04b4*/ 	.word	0x00017760


	//   ....[54]....
        /*04b8*/ 	.word	0x00017790


	//   ....[55]....
        /*04bc*/ 	.word	0x000177b0


	//   ....[56]....
        /*04c0*/ 	.word	0x000177d0


	//   ....[57]....
        /*04c4*/ 	.word	0x00019960


	//   ....[58]....
        /*04c8*/ 	.word	0x00019970


	//   ....[59]....
        /*04cc*/ 	.word	0x000199a0


	//   ....[60]....
        /*04d0*/ 	.word	0x000199c0


	//   ....[61]....
        /*04d4*/ 	.word	0x0001ab60


	//   ....[62]....
        /*04d8*/ 	.word	0x0001ab90


	//   ....[63]....
        /*04dc*/ 	.word	0x0001abc0


	//   ....[64]....
        /*04e0*/ 	.word	0x0001abf0


	//   ....[65]....
        /*04e4*/ 	.word	0x0001adb0


	//   ....[66]....
        /*04e8*/ 	.word	0x0001adc0


	//   ....[67]....
        /*04ec*/ 	.word	0x0001aeb0


	//   ....[68]....
        /*04f0*/ 	.word	0x0001aee0


	//   ....[69]....
        /*04f4*/ 	.word	0x0001afb0


	//   ....[70]....
        /*04f8*/ 	.word	0x0001afe0


	//   ....[71]....
        /*04fc*/ 	.word	0x0001b0b0


	//   ....[72]....
        /*0500*/ 	.word	0x0001b0d0


	//   ....[73]....
        /*0504*/ 	.word	0x0001b810


	//   ....[74]....
        /*0508*/ 	.word	0x0001b830


	//   ....[75]....
        /*050c*/ 	.word	0x0001b910


	//   ....[76]....
        /*0510*/ 	.word	0x0001b940


	//   ....[77]....
        /*0514*/ 	.word	0x0001ba10


	//   ....[78]....
        /*0518*/ 	.word	0x0001ba40


	//   ....[79]....
        /*051c*/ 	.word	0x0001bb10


	//   ....[80]....
        /*0520*/ 	.word	0x0001bb30


	//----- nvinfo : EIATTR_EXIT_INSTR_OFFSETS
	.align		4
.L_286:
        /*0524*/ 	.byte	0x04, 0x1c
        /*0526*/ 	.short	(.L_288 - .L_287)


	//   ....[0]....
.L_287:
        /*0528*/ 	.word	0x00000370


	//   ....[1]....
        /*052c*/ 	.word	0x0001b0e0


	//   ....[2]....
        /*0530*/ 	.word	0x0001b130


	//   ....[3]....
        /*0534*/ 	.word	0x0001b190


	//   ....[4]....
        /*0538*/ 	.word	0x0001bb40


	//   ....[5]....
        /*053c*/ 	.word	0x0001bb90


	//   ....[6]....
        /*0540*/ 	.word	0x0001bbf0


	//----- nvinfo : EIATTR_CTAIDZ_USED
	.align		4
.L_288:
        /*0544*/ 	.byte	0x01, 0x04
	.zero		2


	//----- nvinfo : EIATTR_MAX_THREADS
	.align		4
        /*0548*/ 	.byte	0x04, 0x05
        /*054a*/ 	.short	(.L_290 - .L_289)
.L_289:
        /*054c*/ 	.word	0x00000100
        /*0550*/ 	.word	0x00000001
        /*0554*/ 	.word	0x00000001


	//----- nvinfo : EIATTR_CRS_STACK_SIZE
	.align		4
.L_290:
        /*0558*/ 	.byte	0x04, 0x1e
        /*055a*/ 	.short	(.L_292 - .L_291)
.L_291:
        /*055c*/ 	.word	0x00000000
.L_292:


//--------------------- .nv.info._ZN7cutlass13device_kernelIN5flash19enable_sm80_to_sm89INS1_16FlashAttnFwdSm80INS1_25CollectiveMainloopFwdSm80ILi4ELi1ELb0EN4cute5tupleIJNS5_1CILi128EEENS7_ILi64EEES8_EEELi128ENS_10bfloat16_tEfNS_4arch4Sm80ELb0ELb0ELb0ELb0ELb0ELb0ELb1ELb0EEENS1_21CollectiveEpilogueFwdINS6_IJS8_S8_S9_EEENS6_IJNS7_ILi1EEESH_SH_EEESB_SD_Li128ELb0ELb1ELb0ELb0EEENS1_19SingleTileSchedulerILb0ELb0ELb1ELi128EEEEEEEEEvNT_6ParamsE --------------------------
	.section	.nv.info._ZN7cutlass13device_kernelIN5flash19enable_sm80_to_sm89INS1_16FlashAttnFwdSm80INS1_25CollectiveMainloopFwdSm80ILi4ELi1ELb0EN4cute5tupleIJNS5_1CILi128EEENS7_ILi64EEES8_EEELi128ENS_10bfloat16_tEfNS_4arch4Sm80ELb0ELb0ELb0ELb0ELb0ELb0ELb1ELb0EEENS1_21CollectiveEpilogueFwdINS6_IJS8_S8_S9_EEENS6_IJNS7_ILi1EEESH_SH_EEESB_SD_Li128ELb0ELb1ELb0ELb0EEENS1_19SingleTileSchedulerILb0ELb0ELb1ELi128EEEEEEEEEvNT_6ParamsE,"",@"SHT_CUDA_INFO"
	.sectionflags	@""
	.align	4


	//----- nvinfo : EIATTR_CUDA_API_VERSION
	.align		4
        /*0000*/ 	.byte	0x04, 0x37
        /*0002*/ 	.short	(.L_294 - .L_293)
.L_293:
        /*0004*/ 	.word	0x00000082


	//----- nvinfo : EIATTR_SW2861232_WAR
	.align		4
.L_294:
        /*0008*/ 	.byte	0x01, 0x35
	.zero		2


	//----- nvinfo : EIATTR_PARAM_CBANK
	.align		4
        /*000c*/ 	.byte	0x04, 0x0a
        /*000e*/ 	.short	(.L_296 - .L_295)
	.align		4
.L_295:
        /*0010*/ 	.word	index@(.nv.constant0._ZN7cutlass13device_kernelIN5flash19enable_sm80_to_sm89INS1_16FlashAttnFwdSm80INS1_25CollectiveMainloopFwdSm80ILi4ELi1ELb0EN4cute5tupleIJNS5_1CILi128EEENS7_ILi64EEES8_EEELi128ENS_10bfloat16_tEfNS_4arch4Sm80ELb0ELb0ELb0ELb0ELb0ELb0ELb1ELb0EEENS1_21CollectiveEpilogueFwdINS6_IJS8_S8_S9_EEENS6_IJNS7_ILi1EEESH_SH_EEESB_SD_Li128ELb0ELb1ELb0ELb0EEENS1_19SingleTileSchedulerILb0ELb0ELb1ELi128EEEEEEEEEvNT_6ParamsE)
        /*0014*/ 	.short	0x0160
        /*0016*/ 	.short	0x0418


	//----- nvinfo : EIATTR_CBANK_PARAM_SIZE
	.align		4
.L_296:
        /*0018*/ 	.byte	0x03, 0x19
        /*001a*/ 	.short	0x0418


	//----- nvinfo : EIATTR_KPARAM_INFO
	.align		4
        /*001c*/ 	.byte	0x04, 0x17
        /*001e*/ 	.short	(.L_298 - .L_297)
.L_297:
        /*0020*/ 	.word	0x00000000
        /*0024*/ 	.short	0x0000
        /*0026*/ 	.short	0x0000
        /*0028*/ 	.byte	0x00, 0xf0, 0x61, 0x10


	//----- nvinfo : EIATTR_MAXREG_COUNT
	.align		4
.L_298:
        /*002c*/ 	.byte	0x03, 0x1b
        /*002e*/ 	.short	0x00ff


	//----- nvinfo : EIATTR_NUM_BARRIERS
	.align		4
        /*0030*/ 	.byte	0x02, 0x4c
        /*0032*/ 	.byte	0x02
	.zero		1


	//----- nvinfo : EIATTR_ANNOTATIONS
	.align		4
        /*0034*/ 	.byte	0x04, 0x55
        /*0036*/ 	.short	(.L_300 - .L_299)


	//   ....[0]....
.L_299:
        /* <DEDUP_REMOVED lines=26> */


	//----- nvinfo : EIATTR_MERCURY_ISA_VERSION
	.align		4
.L_300:
        /*01c0*/ 	.byte	0x03, 0x5f
        /*01c2*/ 	.short	0x0000


	//----- nvinfo : EIATTR_INT_WARP_WIDE_INSTR_OFFSETS
	.align		4
        /*01c4*/ 	.byte	0x04, 0x31
        /*01c6*/ 	.short	(.L_302 - .L_301)


	//   ....[0]....
.L_301:
        /*01c8*/ 	.word	0x00000ca0


	//----- nvinfo : EIATTR_COOP_GROUP_MASK_REGIDS
	.align		4
.L_302:
        /*01cc*/ 	.byte	0x04, 0x29
        /*01ce*/ 	.short	(.L_304 - .L_303)


	//   ....[0]....
.L_303:
        /*01d0*/ 	.word	0xffffffff


	//   ....[1]....
        /*01d4*/ 	.word	0xffffffff


	//   ....[2]....
        /*01d8*/ 	.word	0xffffffff


	//   ....[3]....
        /*01dc*/ 	.word	0xffffffff


	//   ....[4]....
        /*01e0*/ 	.word	0xffffffff


	//   ....[5]....
        /*01e4*/ 	.word	0xffffffff


	//   ....[6]....
        /*01e8*/ 	.word	0xffffffff


	//   ....[7]....
        /*01ec*/ 	.word	0xffffffff


	//   ....[8]....
        /*01f0*/ 	.word	0xffffffff


	//   ....[9]....
        /*01f4*/ 	.word	0xffffffff


	//   ....[10]....
        /*01f8*/ 	.word	0xffffffff


	//   ....[11]....
        /*01fc*/ 	.word	0xffffffff


	//   ....[12]....
        /*0200*/ 	.word	0xffffffff


	//   ....[13]....
        /*0204*/ 	.word	0xffffffff


	//   ....[14]....
        /*0208*/ 	.word	0xffffffff


	//   ....[15]....
        /*020c*/ 	.word	0xffffffff


	//   ....[16]....
        /*0210*/ 	.word	0xffffffff


	//   ....[17]....
        /*0214*/ 	.word	0xffffffff


	//   ....[18]....
        /*0218*/ 	.word	0xffffffff


	//   ....[19]....
        /*021c*/ 	.word	0xffffffff


	//   ....[20]....
        /*0220*/ 	.word	0xffffffff


	//   ....[21]....
        /*0224*/ 	.word	0xffffffff


	//   ....[22]....
        /*0228*/ 	.word	0xffffffff


	//   ....[23]....
        /*022c*/ 	.word	0xffffffff


	//   ....[24]....
        /*0230*/ 	.word	0xffffffff


	//   ....[25]....
        /*0234*/ 	.word	0xffffffff


	//   ....[26]....
        /*0238*/ 	.word	0xffffffff


	//   ....[27]....
        /*023c*/ 	.word	0xffffffff


	//   ....[28]....
        /*0240*/ 	.word	0xffffffff


	//   ....[29]....
        /*0244*/ 	.word	0xffffffff


	//   ....[30]....
        /*0248*/ 	.word	0xffffffff


	//   ....[31]....
        /*024c*/ 	.word	0xffffffff


	//   ....[32]....
        /*0250*/ 	.word	0xffffffff


	//   ....[33]....
        /*0254*/ 	.word	0xffffffff


	//   ....[34]....
        /*0258*/ 	.word	0xffffffff


	//   ....[35]....
        /*025c*/ 	.word	0xffffffff


	//   ....[36]....
        /*0260*/ 	.word	0xffffffff


	//   ....[37]....
        /*0264*/ 	.word	0xffffffff


	//   ....[38]....
        /*0268*/ 	.word	0xffffffff


	//   ....[39]....
        /*026c*/ 	.word	0xffffffff


	//   ....[40]....
        /*0270*/ 	.word	0xffffffff


	//   ....[41]....
        /*0274*/ 	.word	0xffffffff


	//   ....[42]....
        /*0278*/ 	.word	0xffffffff


	//   ....[43]....
        /*027c*/ 	.word	0xffffffff


	//   ....[44]....
        /*0280*/ 	.word	0xffffffff


	//   ....[45]....
        /*0284*/ 	.word	0xffffffff


	//   ....[46]....
        /*0288*/ 	.word	0xffffffff


	//   ....[47]....
        /*028c*/ 	.word	0xffffffff


	//   ....[48]....
        /*0290*/ 	.word	0xffffffff


	//   ....[49]....
        /*0294*/ 	.word	0xffffffff


	//   ....[50]....
        /*0298*/ 	.word	0xffffffff


	//   ....[51]....
        /*029c*/ 	.word	0xffffffff


	//   ....[52]....
        /*02a0*/ 	.word	0xffffffff


	//   ....[53]....
        /*02a4*/ 	.word	0xffffffff


	//   ....[54]....
        /*02a8*/ 	.word	0xffffffff


	//   ....[55]....
        /*02ac*/ 	.word	0xffffffff


	//   ....[56]....
        /*02b0*/ 	.word	0xffffffff


	//   ....[57]....
        /*02b4*/ 	.word	0xffffffff


	//   ....[58]....
        /*02b8*/ 	.word	0xffffffff


	//   ....[59]....
        /*02bc*/ 	.word	0xffffffff


	//   ....[60]....
        /*02c0*/ 	.word	0xffffffff


	//   ....[61]....
        /*02c4*/ 	.word	0xffffffff


	//   ....[62]....
        /*02c8*/ 	.word	0xffffffff


	//   ....[63]....
        /*02cc*/ 	.word	0xffffffff


	//----- nvinfo : EIATTR_COOP_GROUP_INSTR_OFFSETS
	.align		4
.L_304:
        /*02d0*/ 	.byte	0x04, 0x28
        /*02d2*/ 	.short	(.L_306 - .L_305)


	//   ....[0]....
.L_305:
        /*02d4*/ 	.word	0x000004f0


	//   ....[1]....
        /*02d8*/ 	.word	0x00000520


	//   ....[2]....
        /*02dc*/ 	.word	0x00000550


	//   ....[3]....
        /*02e0*/ 	.word	0x00000580


	//   ....[4]....
        /*02e4*/ 	.word	0x000005c0


	//   ....[5]....
        /*02e8*/ 	.word	0x000005f0


	//   ....[6]....
        /*02ec*/ 	.word	0x00000620


	//   ....[7]....
        /*02f0*/ 	.word	0x000006a0


	//   ....[8]....
        /*02f4*/ 	.word	0x000006f0


	//   ....[9]....
        /*02f8*/ 	.word	0x00000860


	//   ....[10]....
        /*02fc*/ 	.word	0x00000880


	//   ....[11]....
        /*0300*/ 	.word	0x00000960


	//   ....[12]....
        /*0304*/ 	.word	0x00000980


	//   ....[13]....
        /*0308*/ 	.word	0x00000a30


	//   ....[14]....
        /*030c*/ 	.word	0x00000aa0


	//   ....[15]....
        /*0310*/ 	.word	0x00000ac0


	//   ....[16]....
        /*0314*/ 	.word	0x00002c90


	//   ....[17]....
        /*0318*/ 	.word	0x00002d90


	//   ....[18]....
        /*031c*/ 	.word	0x00003100


	//   ....[19]....
        /*0320*/ 	.word	0x000031f0


	//   ....[20]....
        /*0324*/ 	.word	0x00003250


	//   ....[21]....
        /*0328*/ 	.word	0x00003270


	//   ....[22]....
        /*032c*/ 	.word	0x000032c0


	//   ....[23]....
        /*0330*/ 	.word	0x00003390


	//   ....[24]....
        /*0334*/ 	.word	0x00005e50


	//   ....[25]....
        /*0338*/ 	.word	0x00005ed0


	//   ....[26]....
        /*033c*/ 	.word	0x00005f20


	//   ....[27]....
        /*0340*/ 	.word	0x00005f50


	//   ....[28]....
        /*0344*/ 	.word	0x00005f70


	//   ....[29]....
        /*0348*/ 	.word	0x00005f80


	//   ....[30]....
        /*034c*/ 	.word	0x00005fb0


	//   ....[31]....
        /*0350*/ 	.word	0x00005fd0


	//   ....[32]....
        /*0354*/ 	.word	0x00008490


	//   ....[33]....
        /*0358*/ 	.word	0x000084a0


	//   ....[34]....
        /*035c*/ 	.word	0x000084b0


	//   ....[35]....
        /*0360*/ 	.word	0x000084c0


	//   ....[36]....
        /*0364*/ 	.word	0x000084f0


	//   ....[37]....
        /*0368*/ 	.word	0x00008510


	//   ....[38]....
        /*036c*/ 	.word	0x00008530


	//   ....[39]....
        /*0370*/ 	.word	0x00008540


	//   ....[40]....
        /*0374*/ 	.word	0x00009e80


	//   ....[41]....
        /*0378*/ 	.word	0x00009e90


	//   ....[42]....
        /*037c*/ 	.word	0x00009eb0


	//   ....[43]....
        /*0380*/ 	.word	0x00009ec0


	//   ....[44]....
        /*0384*/ 	.word	0x00009ed0


	//   ....[45]....
        /*0388*/ 	.word	0x00009ee0


	//   ....[46]....
        /*038c*/ 	.word	0x00009ef0


	//   ....[47]....
        /*0390*/ 	.word	0x00009f00


	//   ....[48]....
        /*0394*/ 	.word	0x0000a080


	//   ....[49]....
        /*0398*/ 	.word	0x0000a0a0


	//   ....[50]....
        /*039c*/ 	.word	0x0000a190


	//   ....[51]....
        /*03a0*/ 	.word	0x0000a1c0


	//   ....[52]....
        /*03a4*/ 	.word	0x0000a290


	//   ....[53]....
        /*03a8*/ 	.word	0x0000a2c0


	//   ....[54]....
        /*03ac*/ 	.word	0x0000a390


	//   ....[55]....
        /*03b0*/ 	.word	0x0000a3c0


	//   ....[56]....
        /*03b4*/ 	.word	0x0000a490


	//   ....[57]....
        /*03b8*/ 	.word	0x0000a4c0


	//   ....[58]....
        /*03bc*/ 	.word	0x0000a590


	//   ....[59]....
        /*03c0*/ 	.word	0x0000a5c0


	//   ....[60]....
        /*03c4*/ 	.word	0x0000a690


	//   ....[61]....
        /*03c8*/ 	.word	0x0000a6c0


	//   ....[62]....
        /*03cc*/ 	.word	0x0000a790


	//   ....[63]....
        /*03d0*/ 	.word	0x0000a7b0


	//----- nvinfo : EIATTR_EXIT_INSTR_OFFSETS
	.align		4
.L_306:
        /*03d4*/ 	.byte	0x04, 0x1c
        /*03d6*/ 	.short	(.L_308 - .L_307)


	//   ....[0]....
.L_307:
        /*03d8*/ 	.word	0x00000040


	//   ....[1]....
        /*03dc*/ 	.word	0x0000a7c0


	//   ....[2]....
        /*03e0*/ 	.word	0x0000a810


	//   ....[3]....
        /*03e4*/ 	.word	0x0000a870


	//----- nvinfo : EIATTR_CTAIDZ_USED
	.align		4
.L_308:
        /*03e8*/ 	.byte	0x01, 0x04
	.zero		2


	//----- nvinfo : EIATTR_MAX_THREADS
	.align		4
        /*03ec*/ 	.byte	0x04, 0x05
        /*03ee*/ 	.short	(.L_310 - .L_309)
.L_309:
        /*03f0*/ 	.word	0x00000080
        /*03f4*/ 	.word	0x00000001
        /*03f8*/ 	.word	0x00000001


	//----- nvinfo : EIATTR_CRS_STACK_SIZE
	.align		4
.L_310:
        /*03fc*/ 	.byte	0x04, 0x1e
        /*03fe*/ 	.short	(.L_312 - .L_311)
.L_311:
        /*0400*/ 	.word	0x00000000
.L_312:


//--------------------- .nv.info._ZN7cutlass13device_kernelIN5flash19enable_sm80_to_sm89INS1_16FlashAttnFwdSm80INS1_25CollectiveMainloopFwdSm80ILi4ELi1ELb0EN4cute5tupleIJNS5_1CILi128EEENS7_ILi64EEES8_EEELi128ENS_10bfloat16_tEfNS_4arch4Sm80ELb0ELb0ELb0ELb1ELb0ELb0ELb1ELb0EEENS1_21CollectiveEpilogueFwdINS6_IJS8_S8_S9_EEENS6_IJNS7_ILi1EEESH_SH_EEESB_SD_Li128ELb1ELb1ELb0ELb0EEENS1_19SingleTileSchedulerILb1ELb0ELb1ELi128EEEEEEEEEvNT_6ParamsE --------------------------
	.section	.nv.info._ZN7cutlass13device_kernelIN5flash19enable_sm80_to_sm89INS1_16FlashAttnFwdSm80INS1_25CollectiveMainloopFwdSm80ILi4ELi1ELb0EN4cute5tupleIJNS5_1CILi128EEENS7_ILi64EEES8_EEELi128ENS_10bfloat16_tEfNS_4arch4Sm80ELb0ELb0ELb0ELb1ELb0ELb0ELb1ELb0EEENS1_21CollectiveEpilogueFwdINS6_IJS8_S8_S9_EEENS6_IJNS7_ILi1EEESH_SH_EEESB_SD_Li128ELb1ELb1ELb0ELb0EEENS1_19SingleTileSchedulerILb1ELb0ELb1ELi128EEEEEEEEEvNT_6ParamsE,"",@"SHT_CUDA_INFO"
	.sectionflags	@""
	.align	4


	//----- nvinfo : EIATTR_CUDA_API_VERSION
	.align		4
        /*0000*/ 	.byte	0x04, 0x37
        /*0002*/ 	.short	(.L_314 - .L_313)
.L_313:
        /*0004*/ 	.word	0x00000082


	//----- nvinfo : EIATTR_SW2861232_WAR
	.align		4
.L_314:
        /*0008*/ 	.byte	0x01, 0x35
	.zero		2


	//----- nvinfo : EIATTR_PARAM_CBANK
	.align		4
        /*000c*/ 	.byte	0x04, 0x0a
        /*000e*/ 	.short	(.L_316 - .L_315)
	.align		4
.L_315:
        /*0010*/ 	.word	index@(.nv.constant0._ZN7cutlass13device_kernelIN5flash19enable_sm80_to_sm89INS1_16FlashAttnFwdSm80INS1_25CollectiveMainloopFwdSm80ILi4ELi1ELb0EN4cute5tupleIJNS5_1CILi128EEENS7_ILi64EEES8_EEELi128ENS_10bfloat16_tEfNS_4arch4Sm80ELb0ELb0ELb0ELb1ELb0ELb0ELb1ELb0EEENS1_21CollectiveEpilogueFwdINS6_IJS8_S8_S9_EEENS6_IJNS7_ILi1EEESH_SH_EEESB_SD_Li128ELb1ELb1ELb0ELb0EEENS1_19SingleTileSchedulerILb1ELb0ELb1ELi128EEEEEEEEEvNT_6ParamsE)
        /*0014*/ 	.short	0x0160
        /*0016*/ 	.short	0x0418


	//----- nvinfo : EIATTR_CBANK_PARAM_SIZE
	.align		4
.L_316:
        /*0018*/ 	.byte	0x03, 0x19
        /*001a*/ 	.short	0x0418


	//----- nvinfo : EIATTR_KPARAM_INFO
	.align		4
        /*001c*/ 	.byte	0x04, 0x17
        /*001e*/ 	.short	(.L_318 - .L_317)
.L_317:
        /*0020*/ 	.word	0x00000000
        /*0024*/ 	.short	0x0000
        /*0026*/ 	.short	0x0000
        /*0028*/ 	.byte	0x00, 0xf0, 0x61, 0x10


	//----- nvinfo : EIATTR_MAXREG_COUNT
	.align		4
.L_318:
        /*002c*/ 	.byte	0x03, 0x1b
        /*002e*/ 	.short	0x00ff


	//----- nvinfo : EIATTR_NUM_BARRIERS
	.align		4
        /*0030*/ 	.byte	0x02, 0x4c
        /*0032*/ 	.byte	0x02
	.zero		1


	//----- nvinfo : EIATTR_ANNOTATIONS
	.align		4
        /*0034*/ 	.byte	0x04, 0x55
        /*0036*/ 	.short	(.L_320 - .L_319)


	//   ....[0]....
.L_319:
        /* <DEDUP_REMOVED lines=40> */
        /*02ac*/ 	.byte	0xd0, 0xaf, 0x00, 0x00, 0x01, 0x00, 0x00, 0x00, 0x30, 0xcc, 0x00, 0x00


	//----- nvinfo : EIATTR_MERCURY_ISA_VERSION
	.align		4
.L_320:
        /*02b8*/ 	.byte	0x03, 0x5f
        /*02ba*/ 	.short	0x0000


	//----- nvinfo : EIATTR_INT_WARP_WIDE_INSTR_OFFSETS
	.align		4
        /*02bc*/ 	.byte	0x04, 0x31
        /*02be*/ 	.short	(.L_322 - .L_321)


	//   ....[0]....
.L_321:
        /*02c0*/ 	.word	0x00001d70


	//----- nvinfo : EIATTR_COOP_GROUP_MASK_REGIDS
	.align		4
.L_322:
        /*02c4*/ 	.byte	0x04, 0x29
        /*02c6*/ 	.short	(.L_324 - .L_323)


	//   ....[0]....
.L_323:
        /*02c8*/ 	.word	0xffffffff


	//   ....[1]....
        /*02cc*/ 	.word	0xffffffff


	//   ....[2]....
        /*02d0*/ 	.word	0xffffffff


	//   ....[3]....
        /*02d4*/ 	.word	0xffffffff


	//   ....[4]....
        /*02d8*/ 	.word	0xffffffff


	//   ....[5]....
        /*02dc*/ 	.word	0xffffffff


	//   ....[6]....
        /*02e0*/ 	.word	0xffffffff


	//   ....[7]....
        /*02e4*/ 	.word	0xffffffff


	//   ....[8]....
        /*02e8*/ 	.word	0xffffffff


	//   ....[9]....
        /*02ec*/ 	.word	0xffffffff


	//   ....[10]....
        /*02f0*/ 	.word	0xffffffff


	//   ....[11]....
        /*02f4*/ 	.word	0xffffffff


	//   ....[12]....
        /*02f8*/ 	.word	0xffffffff


	//   ....[13]....
        /*02fc*/ 	.word	0xffffffff


	//   ....[14]....
        /*0300*/ 	.word	0xffffffff


	//   ....[15]....
        /*0304*/ 	.word	0xffffffff


	//   ....[16]....
        /*0308*/ 	.word	0xffffffff


	//   ....[17]....
        /*030c*/ 	.word	0xffffffff


	//   ....[18]....
        /*0310*/ 	.word	0xffffffff


	//   ....[19]....
        /*0314*/ 	.word	0xffffffff


	//   ....[20]....
        /*0318*/ 	.word	0xffffffff


	//   ....[21]....
        /*031c*/ 	.word	0xffffffff


	//   ....[22]....
        /*0320*/ 	.word	0xffffffff


	//   ....[23]....
        /*0324*/ 	.word	0xffffffff


	//   ....[24]....
        /*0328*/ 	.word	0xffffffff


	//   ....[25]....
        /*032c*/ 	.word	0xffffffff


	//   ....[26]....
        /*0330*/ 	.word	0xffffffff


	//   ....[27]....
        /*0334*/ 	.word	0xffffffff


	//   ....[28]....
        /*0338*/ 	.word	0xffffffff


	//   ....[29]....
        /*033c*/ 	.word	0xffffffff


	//   ....[30]....
        /*0340*/ 	.word	0xffffffff


	//   ....[31]....
        /*0344*/ 	.word	0xffffffff


	//   ....[32]....
        /*0348*/ 	.word	0xffffffff


	//   ....[33]....
        /*034c*/ 	.word	0xffffffff


	//   ....[34]....
        /*0350*/ 	.word	0xffffffff


	//   ....[35]....
        /*0354*/ 	.word	0xffffffff


	//   ....[36]....
        /*0358*/ 	.word	0xffffffff


	//   ....[37]....
        /*035c*/ 	.word	0xffffffff


	//   ....[38]....
        /*0360*/ 	.word	0xffffffff


	//   ....[39]....
        /*0364*/ 	.word	0xffffffff


	//   ....[40]....
        /*0368*/ 	.word	0xffffffff


	//   ....[41]....
        /*036c*/ 	.word	0xffffffff


	//   ....[42]....
        /*0370*/ 	.word	0xffffffff


	//   ....[43]....
        /*0374*/ 	.word	0xffffffff


	//   ....[44]....
        /*0378*/ 	.word	0xffffffff


	//   ....[45]....
        /*037c*/ 	.word	0xffffffff


	//   ....[46]....
        /*0380*/ 	.word	0xffffffff


	//   ....[47]....
        /*0384*/ 	.word	0xffffffff


	//   ....[48]....
        /*0388*/ 	.word	0xffffffff


	//   ....[49]....
        /*038c*/ 	.word	0xffffffff


	//   ....[50]....
        /*0390*/ 	.word	0xffffffff


	//   ....[51]....
        /*0394*/ 	.word	0xffffffff


	//   ....[52]....
        /*0398*/ 	.word	0xffffffff


	//   ....[53]....
        /*039c*/ 	.word	0xffffffff


	//   ....[54]....
        /*03a0*/ 	.word	0xffffffff


	//   ....[55]....
        /*03a4*/ 	.word	0xffffffff


	//   ....[56]....
        /*03a8*/ 	.word	0xffffffff


	//   ....[57]....
        /*03ac*/ 	.word	0xffffffff


	//   ....[58]....
        /*03b0*/ 	.word	0xffffffff


	//   ....[59]....
        /*03b4*/ 	.word	0xffffffff


	//   ....[60]....
        /*03b8*/ 	.word	0xffffffff


	//   ....[61]....
        /*03bc*/ 	.word	0xffffffff


	//   ....[62]....
        /*03c0*/ 	.word	0xffffffff


	//   ....[63]....
        /*03c4*/ 	.word	0xffffffff


	//   ....[64]....
        /*03c8*/ 	.word	0xffffffff


	//   ....[65]....
        /*03cc*/ 	.word	0xffffffff


	//   ....[66]....
        /*03d0*/ 	.word	0xffffffff


	//   ....[67]....
        /*03d4*/ 	.word	0xffffffff


	//   ....[68]....
        /*03d8*/ 	.word	0xffffffff


	//   ....[69]....
        /*03dc*/ 	.word	0xffffffff


	//   ....[70]....
        /*03e0*/ 	.word	0xffffffff


	//   ....[71]....
        /*03e4*/ 	.word	0xffffffff


	//   ....[72]....
        /*03e8*/ 	.word	0xffffffff


	//   ....[73]....
        /*03ec*/ 	.word	0xffffffff


	//   ....[74]....
        /*03f0*/ 	.word	0xffffffff


	//   ....[75]....
        /*03f4*/ 	.word	0xffffffff


	//   ....[76]....
        /*03f8*/ 	.word	0xffffffff


	//   ....[77]....
        /*03fc*/ 	.word	0xffffffff


	//   ....[78]....
        /*0400*/ 	.word	0xffffffff


	//   ....[79]....
        /*0404*/ 	.word	0xffffffff


	//   ....[80]....
        /*0408*/ 	.word	0xffffffff


	//----- nvinfo : EIATTR_COOP_GROUP_INSTR_OFFSETS
	.align		4
.L_324:
        /*040c*/ 	.byte	0x04, 0x28
        /*040e*/ 	.short	(.L_326 - .L_325)


	//   ....[0]....
.L_325:
        /*0410*/ 	.word	0x00000090


	//   ....[1]....
        /*0414*/ 	.word	0x00001190


	//   ....[2]....
        /*0418*/ 	.word	0x000011c0


	//   ....[3]....
        /*041c*/ 	.word	0x00001450


	//   ....[4]....
        /*0420*/ 	.word	0x00001480


	//   ....[5]....
        /*0424*/ 	.word	0x00001560


	//   ....[6]....
        /*0428*/ 	.word	0x00001590


	//   ....[7]....
        /*042c*/ 	.word	0x00001670


	//   ....[8]....
        /*0430*/ 	.word	0x000016a0


	//   ....[9]....
        /*0434*/ 	.word	0x00001780


	//   ....[10]....
        /*0438*/ 	.word	0x000017b0


	//   ....[11]....
        /*043c*/ 	.word	0x00001890


	//   ....[12]....
        /*0440*/ 	.word	0x000018c0


	//   ....[13]....
        /*0444*/ 	.word	0x000019a0


	//   ....[14]....
        /*0448*/ 	.word	0x000019d0


	//   ....[15]....
        /*044c*/ 	.word	0x00001aa0


	//   ....[16]....
        /*0450*/ 	.word	0x00001ae0


	//   ....[17]....
        /*0454*/ 	.word	0x00003ab0


	//   ....[18]....
        /*0458*/ 	.word	0x00003bc0


	//   ....[19]....
        /*045c*/ 	.word	0x00003dc0


	//   ....[20]....
        /*0460*/ 	.word	0x00003de0


	//   ....[21]....
        /*0464*/ 	.word	0x00003fb0


	//   ....[22]....
        /*0468*/ 	.word	0x00004040


	//   ....[23]....
        /*046c*/ 	.word	0x000042f0


	//   ....[24]....
        /*0470*/ 	.word	0x000043c0


	//   ....[25]....
        /*0474*/ 	.word	0x00007c20


	//   ....[26]....
        /*0478*/ 	.word	0x00007c80


	//   ....[27]....
        /*047c*/ 	.word	0x00007d30


	//   ....[28]....
        /*0480*/ 	.word	0x00007d90


	//   ....[29]....
        /*0484*/ 	.word	0x00007de0


	//   ....[30]....
        /*0488*/ 	.word	0x00007ef0


	//   ....[31]....
        /*048c*/ 	.word	0x00008020


	//   ....[32]....
        /*0490*/ 	.word	0x000084c0


	//   ....[33]....
        /*0494*/ 	.word	0x0000a4c0


	//   ....[34]....
        /*0498*/ 	.word	0x0000a4d0


	//   ....[35]....
        /*049c*/ 	.word	0x0000a4e0


	//   ....[36]....
        /*04a0*/ 	.word	0x0000a500


	//   ....[37]....
        /*04a4*/ 	.word	0x0000a520


	//   ....[38]....
        /*04a8*/ 	.word	0x0000a540


	//   ....[39]....
        /*04ac*/ 	.word	0x0000a550


	//   ....[40]....
        /*04b0*/ 	.word	0x0000a580


	//   ....[41]....
        /*04b4*/ 	.word	0x0000c0b0


	//   ....[42]....
        /*04b8*/ 	.word	0x0000c0d0


	//   ....[43]....
        /*04bc*/ 	.word	0x0000c100


	//   ....[44]....
        /*04c0*/ 	.word	0x0000c120


	//   ....[45]....
        /*04c4*/ 	.word	0x0000c140


	//   ....[46]....
        /*04c8*/ 	.word	0x0000c160


	//   ....[47]....
        /*04cc*/ 	.word	0x0000c170


	//   ....[48]....
        /*04d0*/ 	.word	0x0000c180


	//   ....[49]....
        /*04d4*/ 	.word	0x0000c3c0


	//   ....[50]....
        /*04d8*/ 	.word	0x0000c3d0


	//   ....[51]....
        /*04dc*/ 	.word	0x0000c4d0


	//   ....[52]....
        /*04e0*/ 	.word	0x0000c500


	//   ....[53]....
        /*04e4*/ 	.word	0x0000c5e0


	//   ....[54]....
        /*04e8*/ 	.word	0x0000c610


	//   ....[55]....
        /*04ec*/ 	.word	0x0000c6f0


	//   ....[56]....
        /*04f0*/ 	.word	0x0000c720


	//   ....[57]....
        /*04f4*/ 	.word	0x0000c800


	//   ....[58]....
        /*04f8*/ 	.word	0x0000c830


	//   ....[59]....
        /*04fc*/ 	.word	0x0000c910


	//   ....[60]....
        /*0500*/ 	.word	0x0000c940


	//   ....[61]....
        /*0504*/ 	.word	0x0000ca20


	//   ....[62]....
        /*0508*/ 	.word	0x0000ca50


	//   ....[63]....
        /*050c*/ 	.word	0x0000cb30


	//   ....[64]....
        /*0510*/ 	.word	0x0000cb50


	//   ....[65]....
        /*0514*/ 	.word	0x0000d300


	//   ....[66]....
        /*0518*/ 	.word	0x0000d310


	//   ....[67]....
        /*051c*/ 	.word	0x0000d3e0


	//   ....[68]....
        /*0520*/ 	.word	0x0000d410


	//   ....[69]....
        /*0524*/ 	.word	0x0000d4e0


	//   ....[70]....
        /*0528*/ 	.word	0x0000d510


	//   ....[71]....
        /*052c*/ 	.word	0x0000d5e0


	//   ....[72]....
        /*0530*/ 	.word	0x0000d610


	//   ....[73]....
        /*0534*/ 	.word	0x0000d6e0


	//   ....[74]....
        /*0538*/ 	.word	0x0000d710


	//   ....[75]....
        /*053c*/ 	.word	0x0000d7e0


	//   ....[76]....
        /*0540*/ 	.word	0x0000d810


	//   ....[77]....
        /*0544*/ 	.word	0x0000d8e0


	//   ....[78]....
        /*0548*/ 	.word	0x0000d910


	//   ....[79]....
        /*054c*/ 	.word	0x0000d9e0


	//   ....[80]....
        /*0550*/ 	.word	0x0000da00


	//----- nvinfo : EIATTR_EXIT_INSTR_OFFSETS
	.align		4
.L_326:
        /*0554*/ 	.byte	0x04, 0x1c
        /*0556*/ 	.short	(.L_328 - .L_327)


	//   ....[0]....
.L_327:
        /*0558*/ 	.word	0x00000350


	//   ....[1]....
        /*055c*/ 	.word	0x0000cb60


	//   ....[2]....
        /*0560*/ 	.word	0x0000cbc0


	//   ....[3]....
        /*0564*/ 	.word	0x0000cc20


	//   ....[4]....
        /*0568*/ 	.word	0x0000da10


	//   ....[5]....
        /*056c*/ 	.word	0x0000da60


	//   ....[6]....
        /*0570*/ 	.word	0x0000dac0


	//----- nvinfo : EIATTR_CTAIDZ_USED
	.align		4
.L_328:
        /*0574*/ 	.byte	0x01, 0x04
	.zero		2


	//----- nvinfo : EIATTR_MAX_THREADS
	.align		4
        /*0578*/ 	.byte	0x04, 0x05
        /*057a*/ 	.short	(.L_330 - .L_329)
.L_329:
        /*057c*/ 	.word	0x00000080
        /*0580*/ 	.word	0x00000001
        /*0584*/ 	.word	0x00000001


	//----- nvinfo : EIATTR_CRS_STACK_SIZE
	.align		4
.L_330:
        /*0588*/ 	.byte	0x04, 0x1e
        /*058a*/ 	.short	(.L_332 - .L_331)
.L_331:
        /*058c*/ 	.word	0x00000000
.L_332:


//--------------------- .nv.info._ZN7cutlass13device_kernelIN5flash19enable_sm80_to_sm89INS1_16FlashAttnFwdSm80INS1_25CollectiveMainloopFwdSm80ILi4ELi1ELb0EN4cute5tupleIJNS5_1CILi128EEENS7_ILi64EEES8_EEELi128ENS_10bfloat16_tEfNS_4arch4Sm80ELb0ELb0ELb0ELb1ELb0ELb1ELb1ELb0EEENS1_21CollectiveEpilogueFwdINS6_IJS8_S8_S9_EEENS6_IJNS7_ILi1EEESH_SH_EEESB_SD_Li128ELb1ELb1ELb0ELb0EEENS1_19SingleTileSchedulerILb1ELb0ELb1ELi128EEEEEEEEEvNT_6ParamsE --------------------------
	.section	.nv.info._ZN7cutlass13device_kernelIN5flash19enable_sm80_to_sm89INS1_16FlashAttnFwdSm80INS1_25CollectiveMainloopFwdSm80ILi4ELi1ELb0EN4cute5tupleIJNS5_1CILi128EEENS7_ILi64EEES8_EEELi128ENS_10bfloat16_tEfNS_4arch4Sm80ELb0ELb0ELb0ELb1ELb0ELb1ELb1ELb0EEENS1_21CollectiveEpilogueFwdINS6_IJS8_S8_S9_EEENS6_IJNS7_ILi1EEESH_SH_EEESB_SD_Li128ELb1ELb1ELb0ELb0EEENS1_19SingleTileSchedulerILb1ELb0ELb1ELi128EEEEEEEEEvNT_6ParamsE,"",@"SHT_CUDA_INFO"
	.sectionflags	@""
	.align	4


	//----- nvinfo : EIATTR_CUDA_API_VERSION
	.align		4
        /*0000*/ 	.byte	0x04, 0x37
        /*0002*/ 	.short	(.L_334 - .L_333)
.L_333:
        /*0004*/ 	.word	0x00000082


	//----- nvinfo : EIATTR_SW2861232_WAR
	.align		4
.L_334:
        /*0008*/ 	.byte	0x01, 0x35
	.zero		2


	//----- nvinfo : EIATTR_PARAM_CBANK
	.align		4
        /*000c*/ 	.byte	0x04, 0x0a
        /*000e*/ 	.short	(.L_336 - .L_335)
	.align		4
.L_335:
        /*0010*/ 	.word	index@(.nv.constant0._ZN7cutlass13device_kernelIN5flash19enable_sm80_to_sm89INS1_16FlashAttnFwdSm80INS1_25CollectiveMainloopFwdSm80ILi4ELi1ELb0EN4cute5tupleIJNS5_1CILi128EEENS7_ILi64EEES8_EEELi128ENS_10bfloat16_tEfNS_4arch4Sm80ELb0ELb0ELb0ELb1ELb0ELb1ELb1ELb0EEENS1_21CollectiveEpilogueFwdINS6_IJS8_S8_S9_EEENS6_IJNS7_ILi1EEESH_SH_EEESB_SD_Li128ELb1ELb1ELb0ELb0EEENS1_19SingleTileSchedulerILb1ELb0ELb1ELi128EEEEEEEEEvNT_6ParamsE)
        /*0014*/ 	.short	0x0160
        /*0016*/ 	.short	0x0418


	//----- nvinfo : EIATTR_CBANK_PARAM_SIZE
	.align		4
.L_336:
        /*0018*/ 	.byte	0x03, 0x19
        /*001a*/ 	.short	0x0418


	//----- nvinfo : EIATTR_KPARAM_INFO
	.align		4
        /*001c*/ 	.byte	0x04, 0x17
        /*001e*/ 	.short	(.L_338 - .L_337)
.L_337:
        /*0020*/ 	.word	0x00000000
        /*0024*/ 	.short	0x0000
        /*0026*/ 	.short	0x0000
        /*0028*/ 	.byte	0x00, 0xf0, 0x61, 0x10


	//----- nvinfo : EIATTR_MAXREG_COUNT
	.align		4
.L_338:
        /*002c*/ 	.byte	0x03, 0x1b
        /*002e*/ 	.short	0x00ff


	//----- nvinfo : EIATTR_NUM_BARRIERS
	.align		4
        /*0030*/ 	.byte	0x02, 0x4c
        /*0032*/ 	.byte	0x02
	.zero		1


	//----- nvinfo : EIATTR_ANNOTATIONS
	.align		4
        /*0034*/ 	.byte	0x04, 0x55
        /*0036*/ 	.short	(.L_340 - .L_339)


	//   ....[0]....
.L_339:
        /* <DEDUP_REMOVED lines=57> */


	//----- nvinfo : EIATTR_MERCURY_ISA_VERSION
	.align		4
.L_340:
        /*03b0*/ 	.byte	0x03, 0x5f
        /*03b2*/ 	.short	0x0000


	//----- nvinfo : EIATTR_COOP_GROUP_MASK_REGIDS
	.align		4
        /*03b4*/ 	.byte	0x04, 0x29
        /*03b6*/ 	.short	(.L_342 - .L_341)


	//   ....[0]....
.L_341:
        /*03b8*/ 	.word	0xffffffff


	//   ....[1]....
        /*03bc*/ 	.word	0xffffffff


	//   ....[2]....
        /*03c0*/ 	.word	0xffffffff


	//   ....[3]....
        /*03c4*/ 	.word	0xffffffff


	//   ....[4]....
        /*03c8*/ 	.word	0xffffffff


	//   ....[5]....
        /*03cc*/ 	.word	0xffffffff


	//   ....[6]....
        /*03d0*/ 	.word	0xffffffff


	//   ....[7]....
        /*03d4*/ 	.word	0xffffffff


	//   ....[8]....
        /*03d8*/ 	.word	0xffffffff


	//   ....[9]....
        /*03dc*/ 	.word	0xffffffff


	//   ....[10]....
        /*03e0*/ 	.word	0xffffffff


	//   ....[11]....
        /*03e4*/ 	.word	0xffffffff


	//   ....[12]....
        /*03e8*/ 	.word	0xffffffff


	//   ....[13]....
        /*03ec*/ 	.word	0xffffffff


	//   ....[14]....
        /*03f0*/ 	.word	0xffffffff


	//   ....[15]....
        /*03f4*/ 	.word	0xffffffff


	//   ....[16]....
        /*03f8*/ 	.word	0xffffffff


	//   ....[17]....
        /*03fc*/ 	.word	0xffffffff


	//   ....[18]....
        /*0400*/ 	.word	0xffffffff


	//   ....[19]....
        /*0404*/ 	.word	0xffffffff


	//   ....[20]....
        /*0408*/ 	.word	0xffffffff


	//   ....[21]....
        /*040c*/ 	.word	0xffffffff


	//   ....[22]....
        /*0410*/ 	.word	0xffffffff


	//   ....[23]....
        /*0414*/ 	.word	0xffffffff


	//   ....[24]....
        /*0418*/ 	.word	0xffffffff


	//   ....[25]....
        /*041c*/ 	.word	0xffffffff


	//   ....[26]....
        /*0420*/ 	.word	0xffffffff


	//   ....[27]....
        /*0424*/ 	.word	0xffffffff


	//   ....[28]....
        /*0428*/ 	.word	0xffffffff


	//   ....[29]....
        /*042c*/ 	.word	0xffffffff


	//   ....[30]....
        /*0430*/ 	.word	0xffffffff


	//   ....[31]....
        /*0434*/ 	.word	0xffffffff


	//   ....[32]....
        /*0438*/ 	.word	0xffffffff


	//   ....[33]....
        /*043c*/ 	.word	0xffffffff


	//   ....[34]....
        /*0440*/ 	.word	0xffffffff


	//   ....[35]....
        /*0444*/ 	.word	0xffffffff


	//   ....[36]....
        /*0448*/ 	.word	0xffffffff


	//   ....[37]....
        /*044c*/ 	.word	0xffffffff


	//   ....[38]....
        /*0450*/ 	.word	0xffffffff


	//   ....[39]....
        /*0454*/ 	.word	0xffffffff


	//   ....[40]....
        /*0458*/ 	.word	0xffffffff


	//   ....[41]....
        /*045c*/ 	.word	0xffffffff


	//   ....[42]....
        /*0460*/ 	.word	0xffffffff


	//   ....[43]....
        /*0464*/ 	.word	0xffffffff


	//   ....[44]....
        /*0468*/ 	.word	0xffffffff


	//   ....[45]....
        /*046c*/ 	.word	0xffffffff


	//   ....[46]....
        /*0470*/ 	.word	0xffffffff


	//   ....[47]....
        /*0474*/ 	.word	0xffffffff


	//   ....[48]....
        /*0478*/ 	.word	0xffffffff


	//   ....[49]....
        /*047c*/ 	.word	0xffffffff


	//   ....[50]....
        /*0480*/ 	.word	0xffffffff


	//   ....[51]....
        /*0484*/ 	.word	0xffffffff


	//   ....[52]....
        /*0488*/ 	.word	0xffffffff


	//   ....[53]....
        /*048c*/ 	.word	0xffffffff


	//   ....[54]....
        /*0490*/ 	.word	0xffffffff


	//   ....[55]....
        /*0494*/ 	.word	0xffffffff


	//   ....[56]....
        /*0498*/ 	.word	0xffffffff


	//   ....[57]....
        /*049c*/ 	.word	0xffffffff


	//   ....[58]....
        /*04a0*/ 	.word	0xffffffff


	//   ....[59]....
        /*04a4*/ 	.word	0xffffffff


	//   ....[60]....
        /*04a8*/ 	.word	0xffffffff


	//   ....[61]....
        /*04ac*/ 	.word	0xffffffff


	//   ....[62]....
        /*04b0*/ 	.word	0xffffffff


	//   ....[63]....
        /*04b4*/ 	.word	0xffffffff


	//   ....[64]....
        /*04b8*/ 	.word	0xffffffff


	//   ....[65]....
        /*04bc*/ 	.word	0xffffffff


	//   ....[66]....
        /*04c0*/ 	.word	0xffffffff


	//   ....[67]....
        /*04c4*/ 	.word	0xffffffff


	//   ....[68]....
        /*04c8*/ 	.word	0xffffffff


	//   ....[69]....
        /*04cc*/ 	.word	0xffffffff


	//   ....[70]....
        /*04d0*/ 	.word	0xffffffff


	//   ....[71]....
        /*04d4*/ 	.word	0xffffffff


	//   ....[72]....
        /*04d8*/ 	.word	0xffffffff


	//   ....[73]....
        /*04dc*/ 	.word	0xffffffff


	//   ....[74]....
        /*04e0*/ 	.word	0xffffffff


	//   ....[75]....
        /*04e4*/ 	.word	0xffffffff


	//   ....[76]....
        /*04e8*/ 	.word	0xffffffff


	//   ....[77]....
        /*04ec*/ 	.word	0xffffffff


	//   ....[78]....
        /*04f0*/ 	.word	0xffffffff


	//   ....[79]....
        /*04f4*/ 	.word	0xffffffff


	//   ....[80]....
        /*04f8*/ 	.word	0xffffffff


	//----- nvinfo : EIATTR_COOP_GROUP_INSTR_OFFSETS
	.align		4
.L_342:
        /*04fc*/ 	.byte	0x04, 0x28
        /*04fe*/ 	.short	(.L_344 - .L_343)


	//   ....[0]....
.L_343:
        /*0500*/ 	.word	0x00000090


	//   ....[1]....
        /*0504*/ 	.word	0x000084b0


	//   ....[2]....
        /*0508*/ 	.word	0x000084f0


	//   ....[3]....
        /*050c*/ 	.word	0x00008520


	//   ....[4]....
        /*0510*/ 	.word	0x00008560


	//   ....[5]....
        /*0514*/ 	.word	0x00008590


	//   ....[6]....
        /*0518*/ 	.word	0x00008600


	//   ....[7]....
        /*051c*/ 	.word	0x00008660


	//   ....[8]....
        /*0520*/ 	.word	0x00008720


	//   ....[9]....
        /*0524*/ 	.word	0x000087d0


	//   ....[10]....
        /*0528*/ 	.word	0x000087f0


	//   ....[11]....
        /*052c*/ 	.word	0x00008860


	//   ....[12]....
        /*0530*/ 	.word	0x000088f0


	//   ....[13]....
        /*0534*/ 	.word	0x000089d0


	//   ....[14]....
        /*0538*/ 	.word	0x000089f0


	//   ....[15]....
        /*053c*/ 	.word	0x00008bc0


	//   ....[16]....
        /*0540*/ 	.word	0x00008c00


	//   ....[17]....
        /*0544*/ 	.word	0x000112b0


	//   ....[18]....
        /*0548*/ 	.word	0x000113d0


	//   ....[19]....
        /*054c*/ 	.word	0x00011650


	//   ....[20]....
        /*0550*/ 	.word	0x000116a0


	//   ....[21]....
        /*0554*/ 	.word	0x000117d0


	//   ....[22]....
        /*0558*/ 	.word	0x000118b0


	//   ....[23]....
        /*055c*/ 	.word	0x000118e0


	//   ....[24]....
        /*0560*/ 	.word	0x00011930


	//   ....[25]....
        /*0564*/ 	.word	0x00015620


	//   ....[26]....
        /*0568*/ 	.word	0x00015680


	//   ....[27]....
        /*056c*/ 	.word	0x00015730


	//   ....[28]....
        /*0570*/ 	.word	0x000157a0


	//   ....[29]....
        /*0574*/ 	.word	0x000157d0


	//   ....[30]....
        /*0578*/ 	.word	0x000158e0


	//   ....[31]....
        /*057c*/ 	.word	0x00015f30


	//   ....[32]....
        /*0580*/ 	.word	0x000160d0


	//   ....[33]....
        /*0584*/ 	.word	0x00018030


	//   ....[34]....
        /*0588*/ 	.word	0x00018040


	//   ....[35]....
        /*058c*/ 	.word	0x00018050


	//   ....[36]....
        /*0590*/ 	.word	0x00018070


	//   ....[37]....
        /*0594*/ 	.word	0x00018090


	//   ....[38]....
        /*0598*/ 	.word	0x000180b0


	//   ....[39]....
        /*059c*/ 	.word	0x000180c0


	//   ....[40]....
        /*05a0*/ 	.word	0x000180f0


	//   ....[41]....
        /*05a4*/ 	.word	0x00019bf0


	//   ....[42]....
        /*05a8*/ 	.word	0x00019c30


	//   ....[43]....
        /*05ac*/ 	.word	0x00019c60


	//   ....[44]....
        /*05b0*/ 	.word	0x00019c80


	//   ....[45]....
        /*05b4*/ 	.word	0x00019ca0


	//   ....[46]....
        /*05b8*/ 	.word	0x00019cc0


	//   ....[47]....
        /*05bc*/ 	.word	0x00019cd0


	//   ....[48]....
        /*05c0*/ 	.word	0x00019ce0


	//   ....[49]....
        /*05c4*/ 	.word	0x00019f20


	//   ....[50]....
        /*05c8*/ 	.word	0x00019f30


	//   ....[51]....
        /*05cc*/ 	.word	0x0001a030


	//   ....[52]....
        /*05d0*/ 	.word	0x0001a060


	//   ....[53]....
        /*05d4*/ 	.word	0x0001a140


	//   ....[54]....
        /*05d8*/ 	.word	0x0001a170


	//   ....[55]....
        /*05dc*/ 	.word	0x0001a250


	//   ....[56]....
        /*05e0*/ 	.word	0x0001a280


	//   ....[57]....
        /*05e4*/ 	.word	0x0001a360


	//   ....[58]....
        /*05e8*/ 	.word	0x0001a390


	//   ....[59]....
        /*05ec*/ 	.word	0x0001a470


	//   ....[60]....
        /*05f0*/ 	.word	0x0001a4a0


	//   ....[61]....
        /*05f4*/ 	.word	0x0001a580


	//   ....[62]....
        /*05f8*/ 	.word	0x0001a5b0


	//   ....[63]....
        /*05fc*/ 	.word	0x0001a690


	//   ....[64]....
        /*0600*/ 	.word	0x0001a6b0


	//   ....[65]....
        /*0604*/ 	.word	0x0001ae20


	//   ....[66]....
        /*0608*/ 	.word	0x0001ae30


	//   ....[67]....
        /*060c*/ 	.word	0x0001af00


	//   ....[68]....
        /*0610*/ 	.word	0x0001af30


	//   ....[69]....
        /*0614*/ 	.word	0x0001b000


	//   ....[70]....
        /*0618*/ 	.word	0x0001b030


	//   ....[71]....
        /*061c*/ 	.word	0x0001b100


	//   ....[72]....
        /*0620*/ 	.word	0x0001b130


	//   ....[73]....
        /*0624*/ 	.word	0x0001b200


	//   ....[74]....
        /*0628*/ 	.word	0x0001b230


	//   ....[75]....
        /*062c*/ 	.word	0x0001b300


	//   ....[76]....
        /*0630*/ 	.word	0x0001b330


	//   ....[77]....
        /*0634*/ 	.word	0x0001b400


	//   ....[78]....
        /*0638*/ 	.word	0x0001b430


	//   ....[79]....
        /*063c*/ 	.word	0x0001b500


	//   ....[80]....
        /*0640*/ 	.word	0x0001b520


	//----- nvinfo : EIATTR_EXIT_INSTR_OFFSETS
	.align		4
.L_344:
        /*0644*/ 	.byte	0x04, 0x1c
        /*0646*/ 	.short	(.L_346 - .L_345)


	//   ....[0]....
.L_345:
        /*0648*/ 	.word	0x00000350


	//   ....[1]....
        /*064c*/ 	.word	0x0001a6c0


	//   ....[2]....
        /*0650*/ 	.word	0x0001a720


	//   ....[3]....
        /*0654*/ 	.word	0x0001a780


	//   ....[4]....
        /*0658*/ 	.word	0x0001b530


	//   ....[5]....
        /*065c*/ 	.word	0x0001b580


	//   ....[6]....
        /*0660*/ 	.word	0x0001b5e0


	//----- nvinfo : EIATTR_CTAIDZ_USED
	.align		4
.L_346:
        /*0664*/ 	.byte	0x01, 0x04
	.zero		2


	//----- nvinfo : EIATTR_MAX_THREADS
	.align		4
        /*0668*/ 	.byte	0x04, 0x05
        /*066a*/ 	.short	(.L_348 - .L_347)
.L_347:
        /*066c*/ 	.word	0x00000080
        /*0670*/ 	.word	0x00000001
        /*0674*/ 	.word	0x00000001


	//----- nvinfo : EIATTR_CRS_STACK_SIZE
	.align		4
.L_348:
        /*0678*/ 	.byte	0x04, 0x1e
        /*067a*/ 	.short	(.L_350 - .L_349)
.L_349:
        /*067c*/ 	.word	0x00000000
.L_350:


//--------------------- .nv.info._ZN7cutlass13device_kernelIN5flash19enable_sm80_to_sm89INS1_16FlashAttnFwdSm80INS1_25CollectiveMainloopFwdSm80ILi4ELi1ELb0EN4cute5tupleIJNS5_1CILi128EEENS7_ILi48EEES8_EEELi128ENS_10bfloat16_tEfNS_4arch4Sm80ELb0ELb1ELb0ELb0ELb0ELb0ELb1ELb0EEENS1_21CollectiveEpilogueFwdINS6_IJS8_S8_S9_EEENS6_IJNS7_ILi1EEESH_SH_EEESB_SD_Li128ELb0ELb1ELb0ELb0EEENS1_19SingleTileSchedulerILb0ELb0ELb1ELi128EEEEEEEEEvNT_6ParamsE --------------------------
	.section	.nv.info._ZN7cutlass13device_kernelIN5flash19enable_sm80_to_sm89INS1_16FlashAttnFwdSm80INS1_25CollectiveMainloopFwdSm80ILi4ELi1ELb0EN4cute5tupleIJNS5_1CILi128EEENS7_ILi48EEES8_EEELi128ENS_10bfloat16_tEfNS_4arch4Sm80ELb0ELb1ELb0ELb0ELb0ELb0ELb1ELb0EEENS1_21CollectiveEpilogueFwdINS6_IJS8_S8_S9_EEENS6_IJNS7_ILi1EEESH_SH_EEESB_SD_Li128ELb0ELb1ELb0ELb0EEENS1_19SingleTileSchedulerILb0ELb0ELb1ELi128EEEEEEEEEvNT_6ParamsE,"",@"SHT_CUDA_INFO"
	.sectionflags	@""
	.align	4


	//----- nvinfo : EIATTR_CUDA_API_VERSION
	.align		4
        /*0000*/ 	.byte	0x04, 0x37
        /*0002*/ 	.short	(.L_352 - .L_351)
.L_351:
        /*0004*/ 	.word	0x00000082


	//----- nvinfo : EIATTR_SW2861232_WAR
	.align		4
.L_352:
        /*0008*/ 	.byte	0x01, 0x35
	.zero		2


	//----- nvinfo : EIATTR_PARAM_CBANK
	.align		4
        /*000c*/ 	.byte	0x04, 0x0a
        /*000e*/ 	.short	(.L_354 - .L_353)
	.align		4
.L_353:
        /*0010*/ 	.word	index@(.nv.constant0._ZN7cutlass13device_kernelIN5flash19enable_sm80_to_sm89INS1_16FlashAttnFwdSm80INS1_25CollectiveMainloopFwdSm80ILi4ELi1ELb0EN4cute5tupleIJNS5_1CILi128EEENS7_ILi48EEES8_EEELi128ENS_10bfloat16_tEfNS_4arch4Sm80ELb0ELb1ELb0ELb0ELb0ELb0ELb1ELb0EEENS1_21CollectiveEpilogueFwdINS6_IJS8_S8_S9_EEENS6_IJNS7_ILi1EEESH_SH_EEESB_SD_Li128ELb0ELb1ELb0ELb0EEENS1_19SingleTileSchedulerILb0ELb0ELb1ELi128EEEEEEEEEvNT_6ParamsE)
        /*0014*/ 	.short	0x0160
        /*0016*/ 	.short	0x0418


	//----- nvinfo : EIATTR_CBANK_PARAM_SIZE
	.align		4
.L_354:
        /*0018*/ 	.byte	0x03, 0x19
        /*001a*/ 	.short	0x0418


	//----- nvinfo : EIATTR_KPARAM_INFO
	.align		4
        /*001c*/ 	.byte	0x04, 0x17
        /*001e*/ 	.short	(.L_356 - .L_355)
.L_355:
        /*0020*/ 	.word	0x00000000
        /*0024*/ 	.short	0x0000
        /*0026*/ 	.short	0x0000
        /*0028*/ 	.byte	0x00, 0xf0, 0x61, 0x10


	//----- nvinfo : EIATTR_MAXREG_COUNT
	.align		4
.L_356:
        /*002c*/ 	.byte	0x03, 0x1b
        /*002e*/ 	.short	0x00ff


	//----- nvinfo : EIATTR_NUM_BARRIERS
	.align		4
        /*0030*/ 	.byte	0x02, 0x4c
        /*0032*/ 	.byte	0x02
	.zero		1


	//----- nvinfo : EIATTR_ANNOTATIONS
	.align		4
        /*0034*/ 	.byte	0x04, 0x55
        /*0036*/ 	.short	(.L_358 - .L_357)


	//   ....[0]....
.L_357:
        /* <DEDUP_REMOVED lines=43> */


	//----- nvinfo : EIATTR_MERCURY_ISA_VERSION
	.align		4
.L_358:
        /*02d0*/ 	.byte	0x03, 0x5f
        /*02d2*/ 	.short	0x0000


	//----- nvinfo : EIATTR_COOP_GROUP_MASK_REGIDS
	.align		4
        /*02d4*/ 	.byte	0x04, 0x29
        /*02d6*/ 	.short	(.L_360 - .L_359)


	//   ....[0]....
.L_359:
        /*02d8*/ 	.word	0xffffffff


	//   ....[1]....
        /*02dc*/ 	.word	0xffffffff


	//   ....[2]....
        /*02e0*/ 	.word	0xffffffff


	//   ....[3]....
        /*02e4*/ 	.word	0xffffffff


	//   ....[4]....
        /*02e8*/ 	.word	0xffffffff


	//   ....[5]....
        /*02ec*/ 	.word	0xffffffff


	//   ....[6]....
        /*02f0*/ 	.word	0xffffffff


	//   ....[7]....
        /*02f4*/ 	.word	0xffffffff


	//   ....[8]....
        /*02f8*/ 	.word	0xffffffff


	//   ....[9]....
        /*02fc*/ 	.word	0xffffffff


	//   ....[10]....
        /*0300*/ 	.word	0xffffffff


	//   ....[11]....
        /*0304*/ 	.word	0xffffffff


	//   ....[12]....
        /*0308*/ 	.word	0xffffffff


	//   ....[13]....
        /*030c*/ 	.word	0xffffffff


	//   ....[14]....
        /*0310*/ 	.word	0xffffffff


	//   ....[15]....
        /*0314*/ 	.word	0xffffffff


	//   ....[16]....
        /*0318*/ 	.word	0xffffffff


	//   ....[17]....
        /*031c*/ 	.word	0xffffffff


	//   ....[18]....
        /*0320*/ 	.word	0xffffffff


	//   ....[19]....
        /*0324*/ 	.word	0xffffffff


	//   ....[20]....
        /*0328*/ 	.word	0xffffffff


	//   ....[21]....
        /*032c*/ 	.word	0xffffffff


	//   ....[22]....
        /*0330*/ 	.word	0xffffffff


	//   ....[23]....
        /*0334*/ 	.word	0xffffffff


	//   ....[24]....
        /*0338*/ 	.word	0xffffffff


	//   ....[25]....
        /*033c*/ 	.word	0xffffffff


	//   ....[26]....
        /*0340*/ 	.word	0xffffffff


	//   ....[27]....
        /*0344*/ 	.word	0xffffffff


	//   ....[28]....
        /*0348*/ 	.word	0xffffffff


	//   ....[29]....
        /*034c*/ 	.word	0xffffffff


	//   ....[30]....
        /*0350*/ 	.word	0xffffffff


	//   ....[31]....
        /*0354*/ 	.word	0xffffffff


	//   ....[32]....
        /*0358*/ 	.word	0xffffffff


	//   ....[33]....
        /*035c*/ 	.word	0xffffffff


	//   ....[34]....
        /*0360*/ 	.word	0xffffffff


	//   ....[35]....
        /*0364*/ 	.word	0xffffffff


	//   ....[36]....
        /*0368*/ 	.word	0xffffffff


	//   ....[37]....
        /*036c*/ 	.word	0xffffffff


	//   ....[38]....
        /*0370*/ 	.word	0xffffffff


	//   ....[39]....
        /*0374*/ 	.word	0xffffffff


	//   ....[40]....
        /*0378*/ 	.word	0xffffffff


	//   ....[41]....
        /*037c*/ 	.word	0xffffffff


	//   ....[42]....
        /*0380*/ 	.word	0xffffffff


	//   ....[43]....
        /*0384*/ 	.word	0xffffffff


	//   ....[44]....
        /*0388*/ 	.word	0xffffffff


	//   ....[45]....
        /*038c*/ 	.word	0xffffffff


	//   ....[46]....
        /*0390*/ 	.word	0xffffffff


	//   ....[47]....
        /*0394*/ 	.word	0xffffffff


	//   ....[48]....
        /*0398*/ 	.word	0xffffffff


	//   ....[49]....
        /*039c*/ 	.word	0xffffffff


	//   ....[50]....
        /*03a0*/ 	.word	0xffffffff


	//   ....[51]....
        /*03a4*/ 	.word	0xffffffff


	//   ....[52]....
        /*03a8*/ 	.word	0xffffffff


	//   ....[53]....
        /*03ac*/ 	.word	0xffffffff


	//   ....[54]....
        /*03b0*/ 	.word	0xffffffff


	//   ....[55]....
        /*03b4*/ 	.word	0xffffffff


	//   ....[56]....
        /*03b8*/ 	.word	0xffffffff


	//   ....[57]....
        /*03bc*/ 	.word	0xffffffff


	//   ....[58]....
        /*03c0*/ 	.word	0xffffffff


	//   ....[59]....
        /*03c4*/ 	.word	0xffffffff


	//   ....[60]....
        /*03c8*/ 	.word	0xffffffff


	//   ....[61]....
        /*03cc*/ 	.word	0xffffffff


	//   ....[62]....
        /*03d0*/ 	.word	0xffffffff


	//   ....[63]....
        /*03d4*/ 	.word	0xffffffff


	//   ....[64]....
        /*03d8*/ 	.word	0xffffffff


	//   ....[65]....
        /*03dc*/ 	.word	0xffffffff


	//   ....[66]....
        /*03e0*/ 	.word	0xffffffff


	//   ....[67]....
        /*03e4*/ 	.word	0xffffffff


	//   ....[68]....
        /*03e8*/ 	.word	0xffffffff


	//   ....[69]....
        /*03ec*/ 	.word	0xffffffff


	//   ....[70]....
        /*03f0*/ 	.word	0xffffffff


	//   ....[71]....
        /*03f4*/ 	.word	0xffffffff


	//   ....[72]....
        /*03f8*/ 	.word	0xffffffff


	//   ....[73]....
        /*03fc*/ 	.word	0xffffffff


	//   ....[74]....
        /*0400*/ 	.word	0xffffffff


	//   ....[75]....
        /*0404*/ 	.word	0xffffffff


	//   ....[76]....
        /*0408*/ 	.word	0xffffffff


	//   ....[77]....
        /*040c*/ 	.word	0xffffffff


	//   ....[78]....
        /*0410*/ 	.word	0xffffffff


	//   ....[79]....
        /*0414*/ 	.word	0xffffffff


	//   ....[80]....
        /*0418*/ 	.word	0xffffffff


	//   ....[81]....
        /*041c*/ 	.word	0xffffffff


	//   ....[82]....
        /*0420*/ 	.word	0xffffffff


	//   ....[83]....
        /*0424*/ 	.word	0xffffffff


	//   ....[84]....
        /*0428*/ 	.word	0xffffffff


	//   ....[85]....
        /*042c*/ 	.word	0xffffffff


	//   ....[86]....
        /*0430*/ 	.word	0xffffffff


	//   ....[87]....
        /*0434*/ 	.word	0xffffffff


	//   ....[88]....
        /*0438*/ 	.word	0xffffffff


	//   ....[89]....
        /*043c*/ 	.word	0xffffffff


	//   ....[90]....
        /*0440*/ 	.word	0xffffffff


	//   ....[91]....
        /*0444*/ 	.word	0xffffffff


	//   ....[92]....
        /*0448*/ 	.word	0xffffffff


	//   ....[93]....
        /*044c*/ 	.word	0xffffffff


	//   ....[94]....
        /*0450*/ 	.word	0xffffffff


	//   ....[95]....
        /*0454*/ 	.word	0xffffffff


	//   ....[96]....
        /*0458*/ 	.word	0xffffffff


	//   ....[97]....
        /*045c*/ 	.word	0xffffffff


	//   ....[98]....
        /*0460*/ 	.word	0xffffffff


	//   ....[99]....
        /*0464*/ 	.word	0xffffffff


	//   ....[100]....
        /*0468*/ 	.word	0xffffffff


	//   ....[101]....
        /*046c*/ 	.word	0xffffffff


	//   ....[102]....
        /*0470*/ 	.word	0xffffffff


	//   ....[103]....
        /*0474*/ 	.word	0xffffffff


	//   ....[104]....
        /*0478*/ 	.word	0xffffffff


	//   ....[105]....
        /*047c*/ 	.word	0xffffffff


	//   ....[106]....
        /*0480*/ 	.word	0xffffffff


	//   ....[107]....
        /*0484*/ 	.word	0xffffffff


	//----- nvinfo : EIATTR_COOP_GROUP_INSTR_OFFSETS
	.align		4
.L_360:
        /*0488*/ 	.byte	0x04, 0x28
        /*048a*/ 	.short	(.L_362 - .L_361)


	//   ....[0]....
.L_361:
        /*048c*/ 	.word	0x00000ed0


	//   ....[1]....
        /*0490*/ 	.word	0x00000f10


	//   ....[2]....
        /*0494*/ 	.word	0x00000f40


	//   ....[3]....
        /*0498*/ 	.word	0x00000f70


	//   ....[4]....
        /*049c*/ 	.word	0x00001020


	//   ....[5]....
        /*04a0*/ 	.word	0x00001080


	//   ....[6]....
        /*04a4*/ 	.word	0x00001100


	//   ....[7]....
        /*04a8*/ 	.word	0x00001140


	//   ....[8]....
        /*04ac*/ 	.word	0x00001200


	//   ....[9]....
        /*04b0*/ 	.word	0x00001260


	//   ....[10]....
        /*04b4*/ 	.word	0x000012d0


	//   ....[11]....
        /*04b8*/ 	.word	0x000013b0


	//   ....[12]....
        /*04bc*/ 	.word	0x000013e0


	//   ....[13]....
        /*04c0*/ 	.word	0x00001410


	//   ....[14]....
        /*04c4*/ 	.word	0x00001450


	//   ....[15]....
        /*04c8*/ 	.word	0x00001470


	//   ....[16]....
        /*04cc*/ 	.word	0x00002be0


	//   ....[17]....
        /*04d0*/ 	.word	0x00002e20


	//   ....[18]....
        /*04d4*/ 	.word	0x00002fe0


	//   ....[19]....
        /*04d8*/ 	.word	0x00003a90


	//   ....[20]....
        /*04dc*/ 	.word	0x00003ec0


	//   ....[21]....
        /*04e0*/ 	.word	0x00004040


	//   ....[22]....
        /*04e4*/ 	.word	0x00004140


	//   ....[23]....
        /*04e8*/ 	.word	0x00004260


	//   ....[24]....
        /*04ec*/ 	.word	0x000046b0


	//   ....[25]....
        /*04f0*/ 	.word	0x000046f0


	//   ....[26]....
        /*04f4*/ 	.word	0x000047a0


	//   ....[27]....
        /*04f8*/ 	.word	0x00004920


	//   ....[28]....
        /*04fc*/ 	.word	0x00007510


	//   ....[29]....
        /*0500*/ 	.word	0x000077a0


	//   ....[30]....
        /*0504*/ 	.word	0x00007980


	//   ....[31]....
        /*0508*/ 	.word	0x00007ff0


	//   ....[32]....
        /*050c*/ 	.word	0x00008790


	//   ....[33]....
        /*0510*/ 	.word	0x000088b0


	//   ....[34]....
        /*0514*/ 	.word	0x000089f0


	//   ....[35]....
        /*0518*/ 	.word	0x00008b40


	//   ....[36]....
        /*051c*/ 	.word	0x00008be0


	//   ....[37]....
        /*0520*/ 	.word	0x00008d00


	//   ....[38]....
        /*0524*/ 	.word	0x00008ec0


	//   ....[39]....
        /*0528*/ 	.word	0x00008f10


	//   ....[40]....
        /*052c*/ 	.word	0x0000bd10


	//   ....[41]....
        /*0530*/ 	.word	0x0000bd70


	//   ....[42]....
        /*0534*/ 	.word	0x0000bda0


	//   ....[43]....
        /*0538*/ 	.word	0x0000bdd0


	//   ....[44]....
        /*053c*/ 	.word	0x0000be20


	//   ....[45]....
        /*0540*/ 	.word	0x0000be60


	//   ....[46]....
        /*0544*/ 	.word	0x0000c120


	//   ....[47]....
        /*0548*/ 	.word	0x0000c2a0


	//   ....[48]....
        /*054c*/ 	.word	0x0000ebb0


	//   ....[49]....
        /*0550*/ 	.word	0x0000ee20


	//   ....[50]....
        /*0554*/ 	.word	0x0000f330


	//   ....[51]....
        /*0558*/ 	.word	0x0000f800


	//   ....[52]....
        /*055c*/ 	.word	0x0000ffb0


	//   ....[53]....
        /*0560*/ 	.word	0x00010020


	//   ....[54]....
        /*0564*/ 	.word	0x000101e0


	//   ....[55]....
        /*0568*/ 	.word	0x00010210


	//   ....[56]....
        /*056c*/ 	.word	0x00010230


	//   ....[57]....
        /*0570*/ 	.word	0x00010310


	//   ....[58]....
        /*0574*/ 	.word	0x00010600


	//   ....[59]....
        /*0578*/ 	.word	0x00010670


	//   ....[60]....
        /*057c*/ 	.word	0x00012170


	//   ....[61]....
        /*0580*/ 	.word	0x00012180


	//   ....[62]....
        /*0584*/ 	.word	0x00012190


	//   ....[63]....
        /*0588*/ 	.word	0x000121a0


	//   ....[64]....
        /*058c*/ 	.word	0x000121d0


	//   ....[65]....
        /*0590*/ 	.word	0x000121f0


	//   ....[66]....
        /*0594*/ 	.word	0x00012210


	//   ....[67]....
        /*0598*/ 	.word	0x00012220


	//   ....[68]....
        /*059c*/ 	.word	0x000136d0


	//   ....[69]....
        /*05a0*/ 	.word	0x00013d20


	//   ....[70]....
        /*05a4*/ 	.word	0x00013d40


	//   ....[71]....
        /*05a8*/ 	.word	0x00013d50


	//   ....[72]....
        /*05ac*/ 	.word	0x00013d60


	//   ....[73]....
        /*05b0*/ 	.word	0x00013d70


	//   ....[74]....
        /*05b4*/ 	.word	0x00013d80


	//   ....[75]....
        /*05b8*/ 	.word	0x00013d90


	//   ....[76]....
        /*05bc*/ 	.word	0x00013ef0


	//   ....[77]....
        /*05c0*/ 	.word	0x00013f00


	//   ....[78]....
        /*05c4*/ 	.word	0x00014000


	//   ....[79]....
        /*05c8*/ 	.word	0x00014030


	//   ....[80]....
        /*05cc*/ 	.word	0x00014110


	//   ....[81]....
        /*05d0*/ 	.word	0x00014140


	//   ....[82]....
        /*05d4*/ 	.word	0x00014220


	//   ....[83]....
        /*05d8*/ 	.word	0x00014250


	//   ....[84]....
        /*05dc*/ 	.word	0x00014330


	//   ....[85]....
        /*05e0*/ 	.word	0x00014360


	//   ....[86]....
        /*05e4*/ 	.word	0x00014440


	//   ....[87]....
        /*05e8*/ 	.word	0x00014470


	//   ....[88]....
        /*05ec*/ 	.word	0x00014550


	//   ....[89]....
        /*05f0*/ 	.word	0x00014580


	//   ....[90]....
        /*05f4*/ 	.word	0x00014660


	//   ....[91]....
        /*05f8*/ 	.word	0x00014680


	//   ....[92]....
        /*05fc*/ 	.word	0x00014cb0


	//   ....[93]....
        /*0600*/ 	.word	0x00014cc0


	//   ....[94]....
        /*0604*/ 	.word	0x00014d90


	//   ....[95]....
        /*0608*/ 	.word	0x00014dc0


	//   ....[96]....
        /*060c*/ 	.word	0x00014e90


	//   ....[97]....
        /*0610*/ 	.word	0x00014ec0


	//   ....[98]....
        /*0614*/ 	.word	0x00014f90


	//   ....[99]....
        /*0618*/ 	.word	0x00014fc0


	//   ....[100]....
        /*061c*/ 	.word	0x00015090


	//   ....[101]....
        /*0620*/ 	.word	0x000150c0


	//   ....[102]....
        /*0624*/ 	.word	0x00015190


	//   ....[103]....
        /*0628*/ 	.word	0x000151c0


	//   ....[104]....
        /*062c*/ 	.word	0x00015290


	//   ....[105]....
        /*0630*/ 	.word	0x000152c0


	//   ....[106]....
        /*0634*/ 	.word	0x00015390


	//   ....[107]....
        /*0638*/ 	.word	0x000153b0


	//----- nvinfo : EIATTR_EXIT_INSTR_OFFSETS
	.align		4
.L_362:
        /*063c*/ 	.byte	0x04, 0x1c
        /*063e*/ 	.short	(.L_364 - .L_363)


	//   ....[0]....
.L_363:
        /*0640*/ 	.word	0x00000040


	//   ....[1]....
        /*0644*/ 	.word	0x00014690


	//   ....[2]....
        /*0648*/ 	.word	0x000146f0


	//   ....[3]....
        /*064c*/ 	.word	0x00014750


	//   ....[4]....
        /*0650*/ 	.word	0x000153c0


	//   ....[5]....
        /*0654*/ 	.word	0x00015410


	//   ....[6]....
        /*0658*/ 	.word	0x00015470


	//----- nvinfo : EIATTR_CTAIDZ_USED
	.align		4
.L_364:
        /*065c*/ 	.byte	0x01, 0x04
	.zero		2


	//----- nvinfo : EIATTR_MAX_THREADS
	.align		4
        /*0660*/ 	.byte	0x04, 0x05
        /*0662*/ 	.short	(.L_366 - .L_365)
.L_365:
        /*0664*/ 	.word	0x00000080
        /*0668*/ 	.word	0x00000001
        /*066c*/ 	.word	0x00000001


	//----- nvinfo : EIATTR_CRS_STACK_SIZE
	.align		4
.L_366:
        /*0670*/ 	.byte	0x04, 0x1e
        /*0672*/ 	.short	(.L_368 - .L_367)
.L_367:
        /*0674*/ 	.word	0x00000000
.L_368:


//--------------------- .nv.info._ZN7cutlass13device_kernelIN5flash19enable_sm80_to_sm89INS1_16FlashAttnFwdSm80INS1_25CollectiveMainloopFwdSm80ILi4ELi1ELb0EN4cute5tupleIJNS5_1CILi128EEENS7_ILi48EEES8_EEELi128ENS_10bfloat16_tEfNS_4arch4Sm80ELb0ELb1ELb0ELb1ELb0ELb0ELb1ELb0EEENS1_21CollectiveEpilogueFwdINS6_IJS8_S8_S9_EEENS6_IJNS7_ILi1EEESH_SH_EEESB_SD_Li128ELb1ELb1ELb0ELb0EEENS1_19SingleTileSchedulerILb1ELb0ELb1ELi128EEEEEEEEEvNT_6ParamsE --------------------------
	.section	.nv.info._ZN7cutlass13device_kernelIN5flash19enable_sm80_to_sm89INS1_16FlashAttnFwdSm80INS1_25CollectiveMainloopFwdSm80ILi4ELi1ELb0EN4cute5tupleIJNS5_1CILi128EEENS7_ILi48EEES8_EEELi128ENS_10bfloat16_tEfNS_4arch4Sm80ELb0ELb1ELb0ELb1ELb0ELb0ELb1ELb0EEENS1_21CollectiveEpilogueFwdINS6_IJS8_S8_S9_EEENS6_IJNS7_ILi1EEESH_SH_EEESB_SD_Li128ELb1ELb1ELb0ELb0EEENS1_19SingleTileSchedulerILb1ELb0ELb1ELi128EEEEEEEEEvNT_6ParamsE,"",@"SHT_CUDA_INFO"
	.sectionflags	@""
	.align	4


	//----- nvinfo : EIATTR_CUDA_API_VERSION
	.align		4
        /*0000*/ 	.byte	0x04, 0x37
        /*0002*/ 	.short	(.L_370 - .L_369)
.L_369:
        /*0004*/ 	.word	0x00000082


	//----- nvinfo : EIATTR_SW2861232_WAR
	.align		4
.L_370:
        /*0008*/ 	.byte	0x01, 0x35
	.zero		2


	//----- nvinfo : EIATTR_PARAM_CBANK
	.align		4
        /*000c*/ 	.byte	0x04, 0x0a
        /*000e*/ 	.short	(.L_372 - .L_371)
	.align		4
.L_371:
        /*0010*/ 	.word	index@(.nv.constant0._ZN7cutlass13device_kernelIN5flash19enable_sm80_to_sm89INS1_16FlashAttnFwdSm80INS1_25CollectiveMainloopFwdSm80ILi4ELi1ELb0EN4cute5tupleIJNS5_1CILi128EEENS7_ILi48EEES8_EEELi128ENS_10bfloat16_tEfNS_4arch4Sm80ELb0ELb1ELb0ELb1ELb0ELb0ELb1ELb0EEENS1_21CollectiveEpilogueFwdINS6_IJS8_S8_S9_EEENS6_IJNS7_ILi1EEESH_SH_EEESB_SD_Li128ELb1ELb1ELb0ELb0EEENS1_19SingleTileSchedulerILb1ELb0ELb1ELi128EEEEEEEEEvNT_6ParamsE)
        /*0014*/ 	.short	0x0160
        /*0016*/ 	.short	0x0418


	//----- nvinfo : EIATTR_CBANK_PARAM_SIZE
	.align		4
.L_372:
        /*0018*/ 	.byte	0x03, 0x19
        /*001a*/ 	.short	0x0418


	//----- nvinfo : EIATTR_KPARAM_INFO
	.align		4
        /*001c*/ 	.byte	0x04, 0x17
        /*001e*/ 	.short	(.L_374 - .L_373)
.L_373:
        /*0020*/ 	.word	0x00000000
        /*0024*/ 	.short	0x0000
        /*0026*/ 	.short	0x0000
        /*0028*/ 	.byte	0x00, 0xf0, 0x61, 0x10


	//----- nvinfo : EIATTR_MAXREG_COUNT
	.align		4
.L_374:
        /*002c*/ 	.byte	0x03, 0x1b
        /*002e*/ 	.short	0x00ff


	//----- nvinfo : EIATTR_NUM_BARRIERS
	.align		4
        /*0030*/ 	.byte	0x02, 0x4c
        /*0032*/ 	.byte	0x02
	.zero		1


	//----- nvinfo : EIATTR_ANNOTATIONS
	.align		4
        /*0034*/ 	.byte	0x04, 0x55
        /*0036*/ 	.short	(.L_376 - .L_375)


	//   ....[0]....
.L_375:
        /* <DEDUP_REMOVED lines=44> */


	//----- nvinfo : EIATTR_MERCURY_ISA_VERSION
	.align		4
.L_376:
        /*02e8*/ 	.byte	0x03, 0x5f
        /*02ea*/ 	.short	0x0000


	//----- nvinfo : EIATTR_COOP_GROUP_MASK_REGIDS
	.align		4
        /*02ec*/ 	.byte	0x04, 0x29
        /*02ee*/ 	.short	(.L_378 - .L_377)


	//   ....[0]....
.L_377:
        /*02f0*/ 	.word	0xffffffff


	//   ....[1]....
        /*02f4*/ 	.word	0xffffffff


	//   ....[2]....
        /*02f8*/ 	.word	0xffffffff


	//   ....[3]....
        /*02fc*/ 	.word	0xffffffff


	//   ....[4]....
        /*0300*/ 	.word	0xffffffff


	//   ....[5]....
        /*0304*/ 	.word	0xffffffff


	//   ....[6]....
        /*0308*/ 	.word	0xffffffff


	//   ....[7]....
        /*030c*/ 	.word	0xffffffff


	//   ....[8]....
        /*0310*/ 	.word	0xffffffff


	//   ....[9]....
        /*0314*/ 	.word	0xffffffff


	//   ....[10]....
        /*0318*/ 	.word	0xffffffff


	//   ....[11]....
        /*031c*/ 	.word	0xffffffff


	//   ....[12]....
        /*0320*/ 	.word	0xffffffff


	//   ....[13]....
        /*0324*/ 	.word	0xffffffff


	//   ....[14]....
        /*0328*/ 	.word	0xffffffff


	//   ....[15]....
        /*032c*/ 	.word	0xffffffff


	//   ....[16]....
        /*0330*/ 	.word	0xffffffff


	//   ....[17]....
        /*0334*/ 	.word	0xffffffff


	//   ....[18]....
        /*0338*/ 	.word	0xffffffff


	//   ....[19]....
        /*033c*/ 	.word	0xffffffff


	//   ....[20]....
        /*0340*/ 	.word	0xffffffff


	//   ....[21]....
        /*0344*/ 	.word	0xffffffff


	//   ....[22]....
        /*0348*/ 	.word	0xffffffff


	//   ....[23]....
        /*034c*/ 	.word	0xffffffff


	//   ....[24]....
        /*0350*/ 	.word	0xffffffff


	//   ....[25]....
        /*0354*/ 	.word	0xffffffff


	//   ....[26]....
        /*0358*/ 	.word	0xffffffff


	//   ....[27]....
        /*035c*/ 	.word	0xffffffff


	//   ....[28]....
        /*0360*/ 	.word	0xffffffff


	//   ....[29]....
        /*0364*/ 	.word	0xffffffff


	//   ....[30]....
        /*0368*/ 	.word	0xffffffff


	//   ....[31]....
        /*036c*/ 	.word	0xffffffff


	//   ....[32]....
        /*0370*/ 	.word	0xffffffff


	//   ....[33]....
        /*0374*/ 	.word	0xffffffff


	//   ....[34]....
        /*0378*/ 	.word	0xffffffff


	//   ....[35]....
        /*037c*/ 	.word	0xffffffff


	//   ....[36]....
        /*0380*/ 	.word	0xffffffff


	//   ....[37]....
        /*0384*/ 	.word	0xffffffff


	//   ....[38]....
        /*0388*/ 	.word	0xffffffff


	//   ....[39]....
        /*038c*/ 	.word	0xffffffff


	//   ....[40]....
        /*0390*/ 	.word	0xffffffff


	//   ....[41]....
        /*0394*/ 	.word	0xffffffff


	//   ....[42]....
        /*0398*/ 	.word	0xffffffff


	//   ....[43]....
        /*039c*/ 	.word	0xffffffff


	//   ....[44]....
        /*03a0*/ 	.word	0xffffffff


	//   ....[45]....
        /*03a4*/ 	.word	0xffffffff


	//   ....[46]....
        /*03a8*/ 	.word	0xffffffff


	//   ....[47]....
        /*03ac*/ 	.word	0xffffffff


	//   ....[48]....
        /*03b0*/ 	.word	0xffffffff


	//   ....[49]....
        /*03b4*/ 	.word	0xffffffff


	//   ....[50]....
        /*03b8*/ 	.word	0xffffffff


	//   ....[51]....
        /*03bc*/ 	.word	0xffffffff


	//   ....[52]....
        /*03c0*/ 	.word	0xffffffff


	//   ....[53]....
        /*03c4*/ 	.word	0xffffffff


	//   ....[54]....
        /*03c8*/ 	.word	0xffffffff


	//   ....[55]....
        /*03cc*/ 	.word	0xffffffff


	//   ....[56]....
        /*03d0*/ 	.word	0xffffffff


	//   ....[57]....
        /*03d4*/ 	.word	0xffffffff


	//   ....[58]....
        /*03d8*/ 	.word	0xffffffff


	//   ....[59]....
        /*03dc*/ 	.word	0xffffffff


	//   ....[60]....
        /*03e0*/ 	.word	0xffffffff


	//   ....[61]....
        /*03e4*/ 	.word	0xffffffff


	//   ....[62]....
        /*03e8*/ 	.word	0xffffffff


	//   ....[63]....
        /*03ec*/ 	.word	0xffffffff


	//   ....[64]....
        /*03f0*/ 	.word	0xffffffff


	//   ....[65]....
        /*03f4*/ 	.word	0xffffffff


	//   ....[66]....
        /*03f8*/ 	.word	0xffffffff


	//   ....[67]....
        /*03fc*/ 	.word	0xffffffff


	//   ....[68]....
        /*0400*/ 	.word	0xffffffff


	//   ....[69]....
        /*0404*/ 	.word	0xffffffff


	//   ....[70]....
        /*0408*/ 	.word	0xffffffff


	//   ....[71]....
        /*040c*/ 	.word	0xffffffff


	//   ....[72]....
        /*0410*/ 	.word	0xffffffff


	//   ....[73]....
        /*0414*/ 	.word	0xffffffff


	//   ....[74]....
        /*0418*/ 	.word	0xffffffff


	//   ....[75]....
        /*041c*/ 	.word	0xffffffff


	//   ....[76]....
        /*0420*/ 	.word	0xffffffff


	//   ....[77]....
        /*0424*/ 	.word	0xffffffff


	//   ....[78]....
        /*0428*/ 	.word	0xffffffff


	//   ....[79]....
        /*042c*/ 	.word	0xffffffff


	//   ....[80]....
        /*0430*/ 	.word	0xffffffff


	//   ....[81]....
        /*0434*/ 	.word	0xffffffff


	//   ....[82]....
        /*0438*/ 	.word	0xffffffff


	//   ....[83]....
        /*043c*/ 	.word	0xffffffff


	//   ....[84]....
        /*0440*/ 	.word	0xffffffff


	//   ....[85]....
        /*0444*/ 	.word	0xffffffff


	//   ....[86]....
        /*0448*/ 	.word	0xffffffff


	//   ....[87]....
        /*044c*/ 	.word	0xffffffff


	//   ....[88]....
        /*0450*/ 	.word	0xffffffff


	//   ....[89]....
        /*0454*/ 	.word	0xffffffff


	//   ....[90]....
        /*0458*/ 	.word	0xffffffff


	//   ....[91]....
        /*045c*/ 	.word	0xffffffff


	//   ....[92]....
        /*0460*/ 	.word	0xffffffff


	//   ....[93]....
        /*0464*/ 	.word	0xffffffff


	//   ....[94]....
        /*0468*/ 	.word	0xffffffff


	//   ....[95]....
        /*046c*/ 	.word	0xffffffff


	//   ....[96]....
        /*0470*/ 	.word	0xffffffff


	//   ....[97]....
        /*0474*/ 	.word	0xffffffff


	//   ....[98]....
        /*0478*/ 	.word	0xffffffff


	//   ....[99]....
        /*047c*/ 	.word	0xffffffff


	//   ....[100]....
        /*0480*/ 	.word	0xffffffff


	//   ....[101]....
        /*0484*/ 	.word	0xffffffff


	//   ....[102]....
        /*0488*/ 	.word	0xffffffff


	//   ....[103]....
        /*048c*/ 	.word	0xffffffff


	//   ....[104]....
        /*0490*/ 	.word	0xffffffff


	//   ....[105]....
        /*0494*/ 	.word	0xffffffff


	//   ....[106]....
        /*0498*/ 	.word	0xffffffff


	//   ....[107]....
        /*049c*/ 	.word	0xffffffff


	//   ....[108]....
        /*04a0*/ 	.word	0xffffffff


	//----- nvinfo : EIATTR_COOP_GROUP_INSTR_OFFSETS
	.align		4
.L_378:
        /*04a4*/ 	.byte	0x04, 0x28
        /*04a6*/ 	.short	(.L_380 - .L_379)


	//   ....[0]....
.L_379:
        /*04a8*/ 	.word	0x00000090


	//   ....[1]....
        /*04ac*/ 	.word	0x00001650


	//   ....[2]....
        /*04b0*/ 	.word	0x00001680


	//   ....[3]....
        /*04b4*/ 	.word	0x00001900


	//   ....[4]....
        /*04b8*/ 	.word	0x00001930


	//   ....[5]....
        /*04bc*/ 	.word	0x00001a10


	//   ....[6]....
        /*04c0*/ 	.word	0x00001a40


	//   ....[7]....
        /*04c4*/ 	.word	0x00001b20


	//   ....[8]....
        /*04c8*/ 	.word	0x00001b50


	//   ....[9]....
        /*04cc*/ 	.word	0x00001c30


	//   ....[10]....
        /*04d0*/ 	.word	0x00001c60


	//   ....[11]....
        /*04d4*/ 	.word	0x00001d40


	//   ....[12]....
        /*04d8*/ 	.word	0x00001d70


	//   ....[13]....
        /*04dc*/ 	.word	0x00001e50


	//   ....[14]....
        /*04e0*/ 	.word	0x00001e80


	//   ....[15]....
        /*04e4*/ 	.word	0x00001f60


	//   ....[16]....
        /*04e8*/ 	.word	0x00001fa0


	//   ....[17]....
        /*04ec*/ 	.word	0x00003570


	//   ....[18]....
        /*04f0*/ 	.word	0x000037b0


	//   ....[19]....
        /*04f4*/ 	.word	0x00003980


	//   ....[20]....
        /*04f8*/ 	.word	0x00004430


	//   ....[21]....
        /*04fc*/ 	.word	0x00004bb0


	//   ....[22]....
        /*0500*/ 	.word	0x00004bf0


	//   ....[23]....
        /*0504*/ 	.word	0x00004d70


	//   ....[24]....
        /*0508*/ 	.word	0x00004da0


	//   ....[25]....
        /*050c*/ 	.word	0x000053c0


	//   ....[26]....
        /*0510*/ 	.word	0x00005480


	//   ....[27]....
        /*0514*/ 	.word	0x000054e0


	//   ....[28]....
        /*0518*/ 	.word	0x000056e0


	//   ....[29]....
        /*051c*/ 	.word	0x00008230


	//   ....[30]....
        /*0520*/ 	.word	0x000084a0


	//   ....[31]....
        /*0524*/ 	.word	0x00008690


	//   ....[32]....
        /*0528*/ 	.word	0x00008f90


	//   ....[33]....
        /*052c*/ 	.word	0x000097d0


	//   ....[34]....
        /*0530*/ 	.word	0x000098f0


	//   ....[35]....
        /*0534*/ 	.word	0x000099a0


	//   ....[36]....
        /*0538*/ 	.word	0x00009ad0


	//   ....[37]....
        /*053c*/ 	.word	0x00009b20


	//   ....[38]....
        /*0540*/ 	.word	0x00009c00


	//   ....[39]....
        /*0544*/ 	.word	0x00009f70


	//   ....[40]....
        /*0548*/ 	.word	0x00009ff0


	//   ....[41]....
        /*054c*/ 	.word	0x0000ce00


	//   ....[42]....
        /*0550*/ 	.word	0x0000ce60


	//   ....[43]....
        /*0554*/ 	.word	0x0000ce90


	//   ....[44]....
        /*0558*/ 	.word	0x0000cec0


	//   ....[45]....
        /*055c*/ 	.word	0x0000cf10


	//   ....[46]....
        /*0560*/ 	.word	0x0000cf50


	//   ....[47]....
        /*0564*/ 	.word	0x0000d220


	//   ....[48]....
        /*0568*/ 	.word	0x0000d3a0


	//   ....[49]....
        /*056c*/ 	.word	0x0000fd30


	//   ....[50]....
        /*0570*/ 	.word	0x0000ff50


	//   ....[51]....
        /*0574*/ 	.word	0x00010140


	//   ....[52]....
        /*0578*/ 	.word	0x00010c10


	//   ....[53]....
        /*057c*/ 	.word	0x00011360


	//   ....[54]....
        /*0580*/ 	.word	0x00011470


	//   ....[55]....
        /*0584*/ 	.word	0x000114e0


	//   ....[56]....
        /*0588*/ 	.word	0x00011610


	//   ....[57]....
        /*058c*/ 	.word	0x00011690


	//   ....[58]....
        /*0590*/ 	.word	0x000117e0


	//   ....[59]....
        /*0594*/ 	.word	0x00011bb0


	//   ....[60]....
        /*0598*/ 	.word	0x00011c70


	//   ....[61]....
        /*059c*/ 	.word	0x000136f0


	//   ....[62]....
        /*05a0*/ 	.word	0x00013700


	//   ....[63]....
        /*05a4*/ 	.word	0x00013710


	//   ....[64]....
        /*05a8*/ 	.word	0x00013720


	//   ....[65]....
        /*05ac*/ 	.word	0x00013750


	//   ....[66]....
        /*05b0*/ 	.word	0x00013770


	//   ....[67]....
        /*05b4*/ 	.word	0x00013790


	//   ....[68]....
        /*05b8*/ 	.word	0x000137a0


	//   ....[69]....
        /*05bc*/ 	.word	0x00015320


	//   ....[70]....
        /*05c0*/ 	.word	0x00015340


	//   ....[71]....
        /*05c4*/ 	.word	0x00015370


	//   ....[72]....
        /*05c8*/ 	.word	0x00015390


	//   ....[73]....
        /*05cc*/ 	.word	0x000153b0


	//   ....[74]....
        /*05d0*/ 	.word	0x000153d0


	//   ....[75]....
        /*05d4*/ 	.word	0x000153e0


	//   ....[76]....
        /*05d8*/ 	.word	0x000153f0


	//   ....[77]....
        /*05dc*/ 	.word	0x00015630


	//   ....[78]....
        /*05e0*/ 	.word	0x00015640


	//   ....[79]....
        /*05e4*/ 	.word	0x00015740


	//   ....[80]....
        /*05e8*/ 	.word	0x00015770


	//   ....[81]....
        /*05ec*/ 	.word	0x00015850


	//   ....[82]....
        /*05f0*/ 	.word	0x00015880


	//   ....[83]....
        /*05f4*/ 	.word	0x00015960


	//   ....[84]....
        /*05f8*/ 	.word	0x00015990


	//   ....[85]....
        /*05fc*/ 	.word	0x00015a70


	//   ....[86]....
        /*0600*/ 	.word	0x00015aa0


	//   ....[87]....
        /*0604*/ 	.word	0x00015b80


	//   ....[88]....
        /*0608*/ 	.word	0x00015bb0


	//   ....[89]....
        /*060c*/ 	.word	0x00015c90


	//   ....[90]....
        /*0610*/ 	.word	0x00015cc0


	//   ....[91]....
        /*0614*/ 	.word	0x00015da0


	//   ....[92]....
        /*0618*/ 	.word	0x00015dc0


	//   ....[93]....
        /*061c*/ 	.word	0x00016570


	//   ....[94]....
        /*0620*/ 	.word	0x00016580


	//   ....[95]....
        /*0624*/ 	.word	0x00016650


	//   ....[96]....
        /*0628*/ 	.word	0x00016680


	//   ....[97]....
        /*062c*/ 	.word	0x00016750


	//   ....[98]....
        /*0630*/ 	.word	0x00016780


	//   ....[99]....
        /*0634*/ 	.word	0x00016850


	//   ....[100]....
        /*0638*/ 	.word	0x00016880


	//   ....[101]....
        /*063c*/ 	.word	0x00016950


	//   ....[102]....
        /*0640*/ 	.word	0x00016980


	//   ....[103]....
        /*0644*/ 	.word	0x00016a50


	//   ....[104]....
        /*0648*/ 	.word	0x00016a80


	//   ....[105]....
        /*064c*/ 	.word	0x00016b50


	//   ....[106]....
        /*0650*/ 	.word	0x00016b80


	//   ....[107]....
        /*0654*/ 	.word	0x00016c50


	//   ....[108]....
        /*0658*/ 	.word	0x00016c70


	//----- nvinfo : EIATTR_EXIT_INSTR_OFFSETS
	.align		4
.L_380:
        /*065c*/ 	.byte	0x04, 0x1c
        /*065e*/ 	.short	(.L_382 - .L_381)


	//   ....[0]....
.L_381:
        /*0660*/ 	.word	0x00000350


	//   ....[1]....
        /*0664*/ 	.word	0x00015dd0


	//   ....[2]....
        /*0668*/ 	.word	0x00015e30


	//   ....[3]....
        /*066c*/ 	.word	0x00015e90


	//   ....[4]....
        /*0670*/ 	.word	0x00016c80


	//   ....[5]....
        /*0674*/ 	.word	0x00016cd0


	//   ....[6]....
        /*0678*/ 	.word	0x00016d30


	//----- nvinfo : EIATTR_CTAIDZ_USED
	.align		4
.L_382:
        /*067c*/ 	.byte	0x01, 0x04
	.zero		2


	//----- nvinfo : EIATTR_MAX_THREADS
	.align		4
        /*0680*/ 	.byte	0x04, 0x05
        /*0682*/ 	.short	(.L_384 - .L_383)
.L_383:
        /*0684*/ 	.word	0x00000080
        /*0688*/ 	.word	0x00000001
        /*068c*/ 	.word	0x00000001


	//----- nvinfo : EIATTR_CRS_STACK_SIZE
	.align		4
.L_384:
        /*0690*/ 	.byte	0x04, 0x1e
        /*0692*/ 	.short	(.L_386 - .L_385)
.L_385:
        /*0694*/ 	.word	0x00000000
.L_386:


//--------------------- .nv.info._ZN7cutlass13device_kernelIN5flash19enable_sm80_to_sm89INS1_16FlashAttnFwdSm80INS1_25CollectiveMainloopFwdSm80ILi4ELi1ELb0EN4cute5tupleIJNS5_1CILi128EEENS7_ILi48EEES8_EEELi128ENS_10bfloat16_tEfNS_4arch4Sm80ELb0ELb1ELb0ELb1ELb0ELb1ELb1ELb0EEENS1_21CollectiveEpilogueFwdINS6_IJS8_S8_S9_EEENS6_IJNS7_ILi1EEESH_SH_EEESB_SD_Li128ELb1ELb1ELb0ELb0EEENS1_19SingleTileSchedulerILb1ELb0ELb1ELi128EEEEEEEEEvNT_6ParamsE --------------------------
	.section	.nv.info._ZN7cutlass13device_kernelIN5flash19enable_sm80_to_sm89INS1_16FlashAttnFwdSm80INS1_25CollectiveMainloopFwdSm80ILi4ELi1ELb0EN4cute5tupleIJNS5_1CILi128EEENS7_ILi48EEES8_EEELi128ENS_10bfloat16_tEfNS_4arch4Sm80ELb0ELb1ELb0ELb1ELb0ELb1ELb1ELb0EEENS1_21CollectiveEpilogueFwdINS6_IJS8_S8_S9_EEENS6_IJNS7_ILi1EEESH_SH_EEESB_SD_Li128ELb1ELb1ELb0ELb0EEENS1_19SingleTileSchedulerILb1ELb0ELb1ELi128EEEEEEEEEvNT_6ParamsE,"",@"SHT_CUDA_INFO"
	.sectionflags	@""
	.align	4


	//----- nvinfo : EIATTR_CUDA_API_VERSION
	.align		4
        /*0000*/ 	.byte	0x04, 0x37
        /*0002*/ 	.short	(.L_388 - .L_387)
.L_387:
        /*0004*/ 	.word	0x00000082


	//----- nvinfo : EIATTR_SW2861232_WAR
	.align		4
.L_388:
        /*0008*/ 	.byte	0x01, 0x35
	.zero		2


	//----- nvinfo : EIATTR_PARAM_CBANK
	.align		4
        /*000c*/ 	.byte	0x04, 0x0a
        /*000e*/ 	.short	(.L_390 - .L_389)
	.align		4
.L_389:
        /*0010*/ 	.word	index@(.nv.constant0._ZN7cutlass13device_kernelIN5flash19enable_sm80_to_sm89INS1_16FlashAttnFwdSm80INS1_25CollectiveMainloopFwdSm80ILi4ELi1ELb0EN4cute5tupleIJNS5_1CILi128EEENS7_ILi48EEES8_EEELi128ENS_10bfloat16_tEfNS_4arch4Sm80ELb0ELb1ELb0ELb1ELb0ELb1ELb1ELb0EEENS1_21CollectiveEpilogueFwdINS6_IJS8_S8_S9_EEENS6_IJNS7_ILi1EEESH_SH_EEESB_SD_Li128ELb1ELb1ELb0ELb0EEENS1_19SingleTileSchedulerILb1ELb0ELb1ELi128EEEEEEEEEvNT_6ParamsE)
        /*0014*/ 	.short	0x0160
        /*0016*/ 	.short	0x0418


	//----- nvinfo : EIATTR_CBANK_PARAM_SIZE
	.align		4
.L_390:
        /*0018*/ 	.byte	0x03, 0x19
        /*001a*/ 	.short	0x0418


	//----- nvinfo : EIATTR_KPARAM_INFO
	.align		4
        /*001c*/ 	.byte	0x04, 0x17
        /*001e*/ 	.short	(.L_392 - .L_391)
.L_391:
        /*0020*/ 	.word	0x00000000
        /*0024*/ 	.short	0x0000
        /*0026*/ 	.short	0x0000
        /*0028*/ 	.byte	0x00, 0xf0, 0x61, 0x10


	//----- nvinfo : EIATTR_MAXREG_COUNT
	.align		4
.L_392:
        /*002c*/ 	.byte	0x03, 0x1b
        /*002e*/ 	.short	0x00ff


	//----- nvinfo : EIATTR_NUM_BARRIERS
	.align		4
        /*0030*/ 	.byte	0x02, 0x4c
        /*0032*/ 	.byte	0x02
	.zero		1


	//----- nvinfo : EIATTR_ANNOTATIONS
	.align		4
        /*0034*/ 	.byte	0x04, 0x55
        /*0036*/ 	.short	(.L_394 - .L_393)


	//   ....[0]....
.L_393:
        /* <DEDUP_REMOVED lines=67> */


	//----- nvinfo : EIATTR_MERCURY_ISA_VERSION
	.align		4
.L_394:
        /*0458*/ 	.byte	0x03, 0x5f
        /*045a*/ 	.short	0x0000


	//----- nvinfo : EIATTR_COOP_GROUP_MASK_REGIDS
	.align		4
        /*045c*/ 	.byte	0x04, 0x29
        /*045e*/ 	.short	(.L_396 - .L_395)


	//   ....[0]....
.L_395:
        /*0460*/ 	.word	0xffffffff


	//   ....[1]....
        /*0464*/ 	.word	0xffffffff


	//   ....[2]....
        /*0468*/ 	.word	0xffffffff


	//   ....[3]....
        /*046c*/ 	.word	0xffffffff


	//   ....[4]....
        /*0470*/ 	.word	0xffffffff


	//   ....[5]....
        /*0474*/ 	.word	0xffffffff


	//   ....[6]....
        /*0478*/ 	.word	0xffffffff


	//   ....[7]....
        /*047c*/ 	.word	0xffffffff


	//   ....[8]....
        /*0480*/ 	.word	0xffffffff


	//   ....[9]....
        /*0484*/ 	.word	0xffffffff


	//   ....[10]....
        /*0488*/ 	.word	0xffffffff


	//   ....[11]....
        /*048c*/ 	.word	0xffffffff


	//   ....[12]....
        /*0490*/ 	.word	0xffffffff


	//   ....[13]....
        /*0494*/ 	.word	0xffffffff


	//   ....[14]....
        /*0498*/ 	.word	0xffffffff


	//   ....[15]....
        /*049c*/ 	.word	0xffffffff


	//   ....[16]....
        /*04a0*/ 	.word	0xffffffff


	//   ....[17]....
        /*04a4*/ 	.word	0xffffffff


	//   ....[18]....
        /*04a8*/ 	.word	0xffffffff


	//   ....[19]....
        /*04ac*/ 	.word	0xffffffff


	//   ....[20]....
        /*04b0*/ 	.word	0xffffffff


	//   ....[21]....
        /*04b4*/ 	.word	0xffffffff


	//   ....[22]....
        /*04b8*/ 	.word	0xffffffff


	//   ....[23]....
        /*04bc*/ 	.word	0xffffffff


	//   ....[24]....
        /*04c0*/ 	.word	0xffffffff


	//   ....[25]....
        /*04c4*/ 	.word	0xffffffff


	//   ....[26]....
        /*04c8*/ 	.word	0xffffffff


	//   ....[27]....
        /*04cc*/ 	.word	0xffffffff


	//   ....[28]....
        /*04d0*/ 	.word	0xffffffff


	//   ....[29]....
        /*04d4*/ 	.word	0xffffffff


	//   ....[30]....
        /*04d8*/ 	.word	0xffffffff


	//   ....[31]....
        /*04dc*/ 	.word	0xffffffff


	//   ....[32]....
        /*04e0*/ 	.word	0xffffffff


	//   ....[33]....
        /*04e4*/ 	.word	0xffffffff


	//   ....[34]....
        /*04e8*/ 	.word	0xffffffff


	//   ....[35]....
        /*04ec*/ 	.word	0xffffffff


	//   ....[36]....
        /*04f0*/ 	.word	0xffffffff


	//   ....[37]....
        /*04f4*/ 	.word	0xffffffff


	//   ....[38]....
        /*04f8*/ 	.word	0xffffffff


	//   ....[39]....
        /*04fc*/ 	.word	0xffffffff


	//   ....[40]....
        /*0500*/ 	.word	0xffffffff


	//   ....[41]....
        /*0504*/ 	.word	0xffffffff


	//   ....[42]....
        /*0508*/ 	.word	0xffffffff


	//   ....[43]....
        /*050c*/ 	.word	0xffffffff


	//   ....[44]....
        /*0510*/ 	.word	0xffffffff


	//   ....[45]....
        /*0514*/ 	.word	0xffffffff


	//   ....[46]....
        /*0518*/ 	.word	0xffffffff


	//   ....[47]....
        /*051c*/ 	.word	0xffffffff


	//   ....[48]....
        /*0520*/ 	.word	0xffffffff


	//   ....[49]....
        /*0524*/ 	.word	0xffffffff


	//   ....[50]....
        /*0528*/ 	.word	0xffffffff


	//   ....[51]....
        /*052c*/ 	.word	0xffffffff


	//   ....[52]....
        /*0530*/ 	.word	0xffffffff


	//   ....[53]....
        /*0534*/ 	.word	0xffffffff


	//   ....[54]....
        /*0538*/ 	.word	0xffffffff


	//   ....[55]....
        /*053c*/ 	.word	0xffffffff


	//   ....[56]....
        /*0540*/ 	.word	0xffffffff


	//   ....[57]....
        /*0544*/ 	.word	0xffffffff


	//   ....[58]....
        /*0548*/ 	.word	0xffffffff


	//   ....[59]....
        /*054c*/ 	.word	0xffffffff


	//   ....[60]....
        /*0550*/ 	.word	0xffffffff


	//   ....[61]....
        /*0554*/ 	.word	0xffffffff


	//   ....[62]....
        /*0558*/ 	.word	0xffffffff


	//   ....[63]....
        /*055c*/ 	.word	0xffffffff


	//   ....[64]....
        /*0560*/ 	.word	0xffffffff


	//   ....[65]....
        /*0564*/ 	.word	0xffffffff


	//   ....[66]....
        /*0568*/ 	.word	0xffffffff


	//   ....[67]....
        /*056c*/ 	.word	0xffffffff


	//   ....[68]....
        /*0570*/ 	.word	0xffffffff


	//   ....[69]....
        /*0574*/ 	.word	0xffffffff


	//   ....[70]....
        /*0578*/ 	.word	0xffffffff


	//   ....[71]....
        /*057c*/ 	.word	0xffffffff


	//   ....[72]....
        /*0580*/ 	.word	0xffffffff


	//   ....[73]....
        /*0584*/ 	.word	0xffffffff


	//   ....[74]....
        /*0588*/ 	.word	0xffffffff


	//   ....[75]....
        /*058c*/ 	.word	0xffffffff


	//   ....[76]....
        /*0590*/ 	.word	0xffffffff


	//   ....[77]....
        /*0594*/ 	.word	0xffffffff


	//   ....[78]....
        /*0598*/ 	.word	0xffffffff


	//   ....[79]....
        /*059c*/ 	.word	0xffffffff


	//   ....[80]....
        /*05a0*/ 	.word	0xffffffff


	//   ....[81]....
        /*05a4*/ 	.word	0xffffffff


	//   ....[82]....
        /*05a8*/ 	.word	0xffffffff


	//   ....[83]....
        /*05ac*/ 	.word	0xffffffff


	//   ....[84]....
        /*05b0*/ 	.word	0xffffffff


	//   ....[85]....
        /*05b4*/ 	.word	0xffffffff


	//   ....[86]....
        /*05b8*/ 	.word	0xffffffff


	//   ....[87]....
        /*05bc*/ 	.word	0xffffffff


	//   ....[88]....
        /*05c0*/ 	.word	0xffffffff


	//   ....[89]....
        /*05c4*/ 	.word	0xffffffff


	//   ....[90]....
        /*05c8*/ 	.word	0xffffffff


	//   ....[91]....
        /*05cc*/ 	.word	0xffffffff


	//   ....[92]....
        /*05d0*/ 	.word	0xffffffff


	//   ....[93]....
        /*05d4*/ 	.word	0xffffffff


	//   ....[94]....
        /*05d8*/ 	.word	0xffffffff


	//   ....[95]....
        /*05dc*/ 	.word	0xffffffff


	//   ....[96]....
        /*05e0*/ 	.word	0xffffffff


	//   ....[97]....
        /*05e4*/ 	.word	0xffffffff


	//   ....[98]....
        /*05e8*/ 	.word	0xffffffff


	//   ....[99]....
        /*05ec*/ 	.word	0xffffffff


	//   ....[100]....
        /*05f0*/ 	.word	0xffffffff


	//   ....[101]....
        /*05f4*/ 	.word	0xffffffff


	//   ....[102]....
        /*05f8*/ 	.word	0xffffffff


	//   ....[103]....
        /*05fc*/ 	.word	0xffffffff


	//   ....[104]....
        /*0600*/ 	.word	0xffffffff


	//   ....[105]....
        /*0604*/ 	.word	0xffffffff


	//   ....[106]....
        /*0608*/ 	.word	0xffffffff


	//   ....[107]....
        /*060c*/ 	.word	0xffffffff


	//   ....[108]....
        /*0610*/ 	.word	0xffffffff


	//   ....[109]....
        /*0614*/ 	.word	0xffffffff


	//   ....[110]....
        /*0618*/ 	.word	0xffffffff


	//   ....[111]....
        /*061c*/ 	.word	0xffffffff


	//   ....[112]....
        /*0620*/ 	.word	0xffffffff


	//   ....[113]....
        /*0624*/ 	.word	0xffffffff


	//   ....[114]....
        /*0628*/ 	.word	0xffffffff


	//   ....[115]....
        /*062c*/ 	.word	0xffffffff


	//   ....[116]....
        /*0630*/ 	.word	0xffffffff


	//   ....[117]....
        /*0634*/ 	.word	0xffffffff


	//   ....[118]....
        /*0638*/ 	.word	0xffffffff


	//   ....[119]....
        /*063c*/ 	.word	0xffffffff


	//   ....[120]....
        /*0640*/ 	.word	0xffffffff


	//   ....[121]....
        /*0644*/ 	.word	0xffffffff


	//   ....[122]....
        /*0648*/ 	.word	0xffffffff


	//   ....[123]....
        /*064c*/ 	.word	0xffffffff


	//   ....[124]....
        /*0650*/ 	.word	0xffffffff


	//   ....[125]....
        /*0654*/ 	.word	0xffffffff


	//   ....[126]....
        /*0658*/ 	.word	0xffffffff


	//   ....[127]....
        /*065c*/ 	.word	0xffffffff


	//   ....[128]....
        /*0660*/ 	.word	0xffffffff


	//   ....[129]....
        /*0664*/ 	.word	0xffffffff


	//   ....[130]....
        /*0668*/ 	.word	0xffffffff


	//   ....[131]....
        /*066c*/ 	.word	0xffffffff


	//   ....[132]....
        /*0670*/ 	.word	0xffffffff


	//   ....[133]....
        /*0674*/ 	.word	0xffffffff


	//   ....[134]....
        /*0678*/ 	.word	0xffffffff


	//   ....[135]....
        /*067c*/ 	.word	0xffffffff


	//   ....[136]....
        /*0680*/ 	.word	0xffffffff


	//   ....[137]....
        /*0684*/ 	.word	0xffffffff


	//   ....[138]....
        /*0688*/ 	.word	0xffffffff


	//   ....[139]....
        /*068c*/ 	.word	0xffffffff


	//   ....[140]....
        /*0690*/ 	.word	0xffffffff


	//   ....[141]....
        /*0694*/ 	.word	0xffffffff


	//   ....[142]....
        /*0698*/ 	.word	0xffffffff


	//   ....[143]....
        /*069c*/ 	.word	0xffffffff


	//   ....[144]....
        /*06a0*/ 	.word	0xffffffff


	//   ....[145]....
        /*06a4*/ 	.word	0xffffffff


	//   ....[146]....
        /*06a8*/ 	.word	0xffffffff


	//   ....[147]....
        /*06ac*/ 	.word	0xffffffff


	//   ....[148]....
        /*06b0*/ 	.word	0xffffffff


	//   ....[149]....
        /*06b4*/ 	.word	0xffffffff


	//   ....[150]....
        /*06b8*/ 	.word	0xffffffff


	//   ....[151]....
        /*06bc*/ 	.word	0xffffffff


	//   ....[152]....
        /*06c0*/ 	.word	0xffffffff


	//   ....[153]....
        /*06c4*/ 	.word	0xffffffff


	//   ....[154]....
        /*06c8*/ 	.word	0xffffffff


	//   ....[155]....
        /*06cc*/ 	.word	0xffffffff


	//   ....[156]....
        /*06d0*/ 	.word	0xffffffff


	//   ....[157]....
        /*06d4*/ 	.word	0xffffffff


	//   ....[158]....
        /*06d8*/ 	.word	0xffffffff


	//   ....[159]....
        /*06dc*/ 	.word	0xffffffff


	//   ....[160]....
        /*06e0*/ 	.word	0xffffffff


	//   ....[161]....
        /*06e4*/ 	.word	0xffffffff


	//   ....[162]....
        /*06e8*/ 	.word	0xffffffff


	//   ....[163]....
        /*06ec*/ 	.word	0xffffffff


	//   ....[164]....
        /*06f0*/ 	.word	0xffffffff


	//   ....[165]....
        /*06f4*/ 	.word	0xffffffff


	//   ....[166]....
        /*06f8*/ 	.word	0xffffffff


	//   ....[167]....
        /*06fc*/ 	.word	0xffffffff


	//   ....[168]....
        /*0700*/ 	.word	0xffffffff


	//   ....[169]....
        /*0704*/ 	.word	0xffffffff


	//   ....[170]....
        /*0708*/ 	.word	0xffffffff


	//   ....[171]....
        /*070c*/ 	.word	0xffffffff


	//   ....[172]....
        /*0710*/ 	.word	0xffffffff


	//   ....[173]....
        /*0714*/ 	.word	0xffffffff


	//   ....[174]....
        /*0718*/ 	.word	0xffffffff


	//   ....[175]....
        /*071c*/ 	.word	0xffffffff


	//   ....[176]....
        /*0720*/ 	.word	0xffffffff


	//   ....[177]....
        /*0724*/ 	.word	0xffffffff


	//   ....[178]....
        /*0728*/ 	.word	0xffffffff


	//   ....[179]....
        /*072c*/ 	.word	0xffffffff


	//   ....[180]....
        /*0730*/ 	.word	0xffffffff


	//   ....[181]....
        /*0734*/ 	.word	0xffffffff


	//   ....[182]....
        /*0738*/ 	.word	0xffffffff


	//   ....[183]....
        /*073c*/ 	.word	0xffffffff


	//   ....[184]....
        /*0740*/ 	.word	0xffffffff


	//   ....[185]....
        /*0744*/ 	.word	0xffffffff


	//   ....[186]....
        /*0748*/ 	.word	0xffffffff


	//   ....[187]....
        /*074c*/ 	.word	0xffffffff


	//   ....[188]....
        /*0750*/ 	.word	0xffffffff


	//   ....[189]....
        /*0754*/ 	.word	0xffffffff


	//   ....[190]....
        /*0758*/ 	.word	0xffffffff


	//   ....[191]....
        /*075c*/ 	.word	0xffffffff


	//   ....[192]....
        /*0760*/ 	.word	0xffffffff


	//   ....[193]....
        /*0764*/ 	.word	0xffffffff


	//   ....[194]....
        /*0768*/ 	.word	0xffffffff


	//   ....[195]....
        /*076c*/ 	.word	0xffffffff


	//   ....[196]....
        /*0770*/ 	.word	0xffffffff


	//   ....[197]....
        /*0774*/ 	.word	0xffffffff


	//   ....[198]....
        /*0778*/ 	.word	0xffffffff


	//   ....[199]....
        /*077c*/ 	.word	0xffffffff


	//   ....[200]....
        /*0780*/ 	.word	0xffffffff


	//   ....[201]....
        /*0784*/ 	.word	0xffffffff


	//   ....[202]....
        /*0788*/ 	.word	0xffffffff


	//   ....[203]....
        /*078c*/ 	.word	0xffffffff


	//   ....[204]....
        /*0790*/ 	.word	0xffffffff


	//   ....[205]....
        /*0794*/ 	.word	0xffffffff


	//   ....[206]....
        /*0798*/ 	.word	0xffffffff


	//   ....[207]....
        /*079c*/ 	.word	0xffffffff


	//   ....[208]....
        /*07a0*/ 	.word	0xffffffff


	//   ....[209]....
        /*07a4*/ 	.word	0xffffffff


	//   ....[210]....
        /*07a8*/ 	.word	0xffffffff


	//   ....[211]....
        /*07ac*/ 	.word	0xffffffff


	//   ....[212]....
        /*07b0*/ 	.word	0xffffffff


	//   ....[213]....
        /*07b4*/ 	.word	0xffffffff


	//   ....[214]....
        /*07b8*/ 	.word	0xffffffff


	//   ....[215]....
        /*07bc*/ 	.word	0xffffffff


	//   ....[216]....
        /*07c0*/ 	.word	0xffffffff


	//   ....[217]....
        /*07c4*/ 	.word	0xffffffff


	//   ....[218]....
        /*07c8*/ 	.word	0xffffffff


	//   ....[219]....
        /*07cc*/ 	.word	0xffffffff


	//   ....[220]....
        /*07d0*/ 	.word	0xffffffff


	//   ....[221]....
        /*07d4*/ 	.word	0xffffffff


	//   ....[222]....
        /*07d8*/ 	.word	0xffffffff


	//   ....[223]....
        /*07dc*/ 	.word	0xffffffff


	//   ....[224]....
        /*07e0*/ 	.word	0xffffffff


	//   ....[225]....
        /*07e4*/ 	.word	0xffffffff


	//   ....[226]....
        /*07e8*/ 	.word	0xffffffff


	//   ....[227]....
        /*07ec*/ 	.word	0xffffffff


	//   ....[228]....
        /*07f0*/ 	.word	0xffffffff


	//   ....[229]....
        /*07f4*/ 	.word	0xffffffff


	//   ....[230]....
        /*07f8*/ 	.word	0xffffffff


	//   ....[231]....
        /*07fc*/ 	.word	0xffffffff


	//   ....[232]....
        /*0800*/ 	.word	0xffffffff


	//   ....[233]....
        /*0804*/ 	.word	0xffffffff


	//   ....[234]....
        /*0808*/ 	.word	0xffffffff


	//   ....[235]....
        /*080c*/ 	.word	0xffffffff


	//   ....[236]....
        /*0810*/ 	.word	0xffffffff


	//   ....[237]....
        /*0814*/ 	.word	0xffffffff


	//   ....[238]....
        /*0818*/ 	.word	0xffffffff


	//   ....[239]....
        /*081c*/ 	.word	0xffffffff


	//   ....[240]....
        /*0820*/ 	.word	0xffffffff


	//   ....[241]....
        /*0824*/ 	.word	0xffffffff


	//   ....[242]....
        /*0828*/ 	.word	0xffffffff


	//   ....[243]....
        /*082c*/ 	.word	0xffffffff


	//   ....[244]....
        /*0830*/ 	.word	0xffffffff


	//   ....[245]....
        /*0834*/ 	.word	0xffffffff


	//   ....[246]....
        /*0838*/ 	.word	0xffffffff


	//   ....[247]....
        /*083c*/ 	.word	0xffffffff


	//   ....[248]....
        /*0840*/ 	.word	0xffffffff


	//   ....[249]....
        /*0844*/ 	.word	0xffffffff


	//   ....[250]....
        /*0848*/ 	.word	0xffffffff


	//   ....[251]....
        /*084c*/ 	.word	0xffffffff


	//   ....[252]....
        /*0850*/ 	.word	0xffffffff


	//   ....[253]....
        /*0854*/ 	.word	0xffffffff


	//   ....[254]....
        /*0858*/ 	.word	0xffffffff


	//   ....[255]....
        /*085c*/ 	.word	0xffffffff


	//   ....[0]....
        /*0860*/ 	.word	0xffffffff


	//   ....[1]....
        /*0864*/ 	.word	0xffffffff


	//   ....[2]....
        /*0868*/ 	.word	0xffffffff


	//   ....[3]....
        /*086c*/ 	.word	0xffffffff


	//   ....[4]....
        /*0870*/ 	.word	0xffffffff


	//   ....[5]....
        /*0874*/ 	.word	0xffffffff


	//   ....[6]....
        /*0878*/ 	.word	0xffffffff


	//   ....[7]....
        /*087c*/ 	.word	0xffffffff


	//   ....[8]....
        /*0880*/ 	.word	0xffffffff


	//   ....[9]....
        /*0884*/ 	.word	0xffffffff


	//   ....[10]....
        /*0888*/ 	.word	0xffffffff


	//   ....[11]....
        /*088c*/ 	.word	0xffffffff


	//   ....[12]....
        /*0890*/ 	.word	0xffffffff


	//   ....[13]....
        /*0894*/ 	.word	0xffffffff


	//   ....[14]....
        /*0898*/ 	.word	0xffffffff


	//   ....[15]....
        /*089c*/ 	.word	0xffffffff


	//   ....[16]....
        /*08a0*/ 	.word	0xffffffff


	//   ....[17]....
        /*08a4*/ 	.word	0xffffffff


	//   ....[18]....
        /*08a8*/ 	.word	0xffffffff


	//   ....[19]....
        /*08ac*/ 	.word	0xffffffff


	//   ....[20]....
        /*08b0*/ 	.word	0xffffffff


	//----- nvinfo : EIATTR_COOP_GROUP_INSTR_OFFSETS
	.align		4
.L_396:
        /*08b4*/ 	.byte	0x04, 0x28
        /*08b6*/ 	.short	(.L_398 - .L_397)


	//   ....[0]....
.L_397:
        /*08b8*/ 	.word	0x00000090


	//   ....[1]....
        /*08bc*/ 	.word	0x00007530


	//   ....[2]....
        /*08c0*/ 	.word	0x00007550


	//   ....[3]....
        /*08c4*/ 	.word	0x000076e0


	//   ....[4]....
        /*08c8*/ 	.word	0x000076f0


	//   ....[5]....
        /*08cc*/ 	.word	0x00007870


	//   ....[6]....
        /*08d0*/ 	.word	0x00007890


	//   ....[7]....
        /*08d4*/ 	.word	0x00007a10


	//   ....[8]....
        /*08d8*/ 	.word	0x00007a20


	//   ....[9]....
        /*08dc*/ 	.word	0x00007ba0


	//   ....[10]....
        /*08e0*/ 	.word	0x00007bc0


	//   ....[11]....
        /*08e4*/ 	.word	0x00007d40


	//   ....[12]....
        /*08e8*/ 	.word	0x00007d50


	//   ....[13]....
        /*08ec*/ 	.word	0x00007ed0


	//   ....[14]....
        /*08f0*/ 	.word	0x00007ef0


	//   ....[15]....
        /*08f4*/ 	.word	0x00008070


	//   ....[16]....
        /*08f8*/ 	.word	0x00008080


	//   ....[17]....
        /*08fc*/ 	.word	0x00009ab0


	//   ....[18]....
        /*0900*/ 	.word	0x00009cd0


	//   ....[19]....
        /*0904*/ 	.word	0x00009e50


	//   ....[20]....
        /*0908*/ 	.word	0x0000a5b0


	//   ....[21]....
        /*090c*/ 	.word	0x0000ac00


	//   ....[22]....
        /*0910*/ 	.word	0x0000ad00


	//   ....[23]....
        /*0914*/ 	.word	0x0000ae20


	//   ....[24]....
        /*0918*/ 	.word	0x0000af80


	//   ....[25]....
        /*091c*/ 	.word	0x0000b010


	//   ....[26]....
        /*0920*/ 	.word	0x0000b110


	//   ....[27]....
        /*0924*/ 	.word	0x0000b330


	//   ....[28]....
        /*0928*/ 	.word	0x0000b500


	//   ....[29]....
        /*092c*/ 	.word	0x0000e040


	//   ....[30]....
        /*0930*/ 	.word	0x0000e2d0


	//   ....[31]....
        /*0934*/ 	.word	0x0000e490


	//   ....[32]....
        /*0938*/ 	.word	0x0000eb70


	//   ....[33]....
        /*093c*/ 	.word	0x0000f210


	//   ....[34]....
        /*0940*/ 	.word	0x0000f2f0


	//   ....[35]....
        /*0944*/ 	.word	0x0000f340


	//   ....[36]....
        /*0948*/ 	.word	0x0000f420


	//   ....[37]....
        /*094c*/ 	.word	0x0000f5a0


	//   ....[38]....
        /*0950*/ 	.word	0x0000f750


	//   ....[39]....
        /*0954*/ 	.word	0x0000f890


	//   ....[40]....
        /*0958*/ 	.word	0x0000f940


	//   ....[41]....
        /*095c*/ 	.word	0x00012790


	//   ....[42]....
        /*0960*/ 	.word	0x000127d0


	//   ....[43]....
        /*0964*/ 	.word	0x00012800


	//   ....[44]....
        /*0968*/ 	.word	0x00012820


	//   ....[45]....
        /*096c*/ 	.word	0x00012850


	//   ....[46]....
        /*0970*/ 	.word	0x000128a0


	//   ....[47]....
        /*0974*/ 	.word	0x00012c50


	//   ....[48]....
        /*0978*/ 	.word	0x00012df0


	//   ....[49]....
        /*097c*/ 	.word	0x000157b0


	//   ....[50]....
        /*0980*/ 	.word	0x00015a80


	//   ....[51]....
        /*0984*/ 	.word	0x00015fb0


	//   ....[52]....
        /*0988*/ 	.word	0x00016450


	//   ....[53]....
        /*098c*/ 	.word	0x00016a70


	//   ....[54]....
        /*0990*/ 	.word	0x00016bc0


	//   ....[55]....
        /*0994*/ 	.word	0x00016c10


	//   ....[56]....
        /*0998*/ 	.word	0x00016d60


	//   ....[57]....
        /*099c*/ 	.word	0x00016e30


	//   ....[58]....
        /*09a0*/ 	.word	0x00016fc0


	//   ....[59]....
        /*09a4*/ 	.word	0x00017210


	//   ....[60]....
        /*09a8*/ 	.word	0x000172a0


	//   ....[61]....
        /*09ac*/ 	.word	0x00018cc0


	//   ....[62]....
        /*09b0*/ 	.word	0x00018d30


	//   ....[63]....
        /*09b4*/ 	.word	0x00018d40


	//   ....[64]....
        /*09b8*/ 	.word	0x00018d50


	//   ....[65]....
        /*09bc*/ 	.word	0x00018d80


	//   ....[66]....
        /*09c0*/ 	.word	0x00018da0


	//   ....[67]....
        /*09c4*/ 	.word	0x00018db0


	//   ....[68]....
        /*09c8*/ 	.word	0x00018dc0


	//   ....[69]....
        /*09cc*/ 	.word	0x0001a920


	//   ....[70]....
        /*09d0*/ 	.word	0x0001a960


	//   ....[71]....
        /*09d4*/ 	.word	0x0001a990


	//   ....[72]....
        /*09d8*/ 	.word	0x0001a9b0


	//   ....[73]....
        /*09dc*/ 	.word	0x0001a9d0


	//   ....[74]....
        /*09e0*/ 	.word	0x0001a9f0


	//   ....[75]....
        /*09e4*/ 	.word	0x0001aa00


	//   ....[76]....
        /*09e8*/ 	.word	0x0001aa10


	//   ....[77]....
        /*09ec*/ 	.word	0x0001ac50


	//   ....[78]....
        /*09f0*/ 	.word	0x0001ac60


	//   ....[79]....
        /*09f4*/ 	.word	0x0001ad60


	//   ....[80]....
        /*09f8*/ 	.word	0x0001ad90


	//   ....[81]....
        /*09fc*/ 	.word	0x0001ae70


	//   ....[82]....
        /*0a00*/ 	.word	0x0001aea0


	//   ....[83]....
        /*0a04*/ 	.word	0x0001af80


	//   ....[84]....
        /*0a08*/ 	.word	0x0001afb0


	//   ....[85]....
        /*0a0c*/ 	.word	0x0001b090


	//   ....[86]....
        /*0a10*/ 	.word	0x0001b0c0


	//   ....[87]....
        /*0a14*/ 	.word	0x0001b1a0


	//   ....[88]....
        /*0a18*/ 	.word	0x0001b1d0


	//   ....[89]....
        /*0a1c*/ 	.word	0x0001b2b0


	//   ....[90]....
        /*0a20*/ 	.word	0x0001b2e0


	//   ....[91]....
        /*0a24*/ 	.word	0x0001b3c0


	//   ....[92]....
        /*0a28*/ 	.word	0x0001b3e0


	//   ....[93]....
        /*0a2c*/ 	.word	0x0001bb60


	//   ....[94]....
        /*0a30*/ 	.word	0x0001bb80


	//   ....[95]....
        /*0a34*/ 	.word	0x0001bc90


	//   ....[96]....
        /*0a38*/ 	.word	0x0001bca0


	//   ....[97]....
        /*0a3c*/ 	.word	0x0001bdb0


	//   ....[98]....
        /*0a40*/ 	.word	0x0001bdd0


	//   ....[99]....
        /*0a44*/ 	.word	0x0001bee0


	//   ....[100]....
        /*0a48*/ 	.word	0x0001bef0


	//   ....[101]....
        /*0a4c*/ 	.word	0x0001c000


	//   ....[102]....
        /*0a50*/ 	.word	0x0001c020


	//   ....[103]....
        /*0a54*/ 	.word	0x0001c130


	//   ....[104]....
        /*0a58*/ 	.word	0x0001c140


	//   ....[105]....
        /*0a5c*/ 	.word	0x0001c250


	//   ....[106]....
        /*0a60*/ 	.word	0x0001c270


	//   ....[107]....
        /*0a64*/ 	.word	0x0001c380


	//   ....[108]....
        /*0a68*/ 	.word	0x0001c390


	//   ....[109]....
        /*0a6c*/ 	.word	0x0001c4e0


	//   ....[110]....
        /*0a70*/ 	.word	0x0001c560


	//   ....[111]....
        /*0a74*/ 	.word	0x0001c5e0


	//   ....[112]....
        /*0a78*/ 	.word	0x0001c650


	//   ....[113]....
        /*0a7c*/ 	.word	0x0001c6d0


	//   ....[114]....
        /*0a80*/ 	.word	0x0001c750


	//   ....[115]....
        /*0a84*/ 	.word	0x0001c7d0


	//   ....[116]....
        /*0a88*/ 	.word	0x0001c840


	//   ....[117]....
        /*0a8c*/ 	.word	0x0001c8c0


	//   ....[118]....
        /*0a90*/ 	.word	0x0001c940


	//   ....[119]....
        /*0a94*/ 	.word	0x0001c9c0


	//   ....[120]....
        /*0a98*/ 	.word	0x0001ca30


	//   ....[121]....
        /*0a9c*/ 	.word	0x0001cab0


	//   ....[122]....
        /*0aa0*/ 	.word	0x0001cb30


	//   ....[123]....
        /*0aa4*/ 	.word	0x0001cbb0


	//   ....[124]....
        /*0aa8*/ 	.word	0x0001cc20


	//   ....[125]....
        /*0aac*/ 	.word	0x0001cc80


	//   ....[126]....
        /*0ab0*/ 	.word	0x0001cce0


	//   ....[127]....
        /*0ab4*/ 	.word	0x0001cd30


	//   ....[128]....
        /*0ab8*/ 	.word	0x0001cd90


	//   ....[129]....
        /*0abc*/ 	.word	0x0001cde0


	//   ....[130]....
        /*0ac0*/ 	.word	0x0001ce40


	//   ....[131]....
        /*0ac4*/ 	.word	0x0001ce90


	//   ....[132]....
        /*0ac8*/ 	.word	0x0001cef0


	//   ....[133]....
        /*0acc*/ 	.word	0x0001cf60


	//   ....[134]....
        /*0ad0*/ 	.word	0x0001cfe0


	//   ....[135]....
        /*0ad4*/ 	.word	0x0001d060


	//   ....[136]....
        /*0ad8*/ 	.word	0x0001d0d0


	//   ....[137]....
        /*0adc*/ 	.word	0x0001d150


	//   ....[138]....
        /*0ae0*/ 	.word	0x0001d1d0


	//   ....[139]....
        /*0ae4*/ 	.word	0x0001d250


	//   ....[140]....
        /*0ae8*/ 	.word	0x0001d2c0


	//   ....[141]....
        /*0aec*/ 	.word	0x0001d340


	//   ....[142]....
        /*0af0*/ 	.word	0x0001d3c0


	//   ....[143]....
        /*0af4*/ 	.word	0x0001d440


	//   ....[144]....
        /*0af8*/ 	.word	0x0001d4b0


	//   ....[145]....
        /*0afc*/ 	.word	0x0001d530


	//   ....[146]....
        /*0b00*/ 	.word	0x0001d5b0


	//   ....[147]....
        /*0b04*/ 	.word	0x0001d630


	//   ....[148]....
        /*0b08*/ 	.word	0x0001d6a0


	//   ....[149]....
        /*0b0c*/ 	.word	0x0001db70


	//   ....[150]....
        /*0b10*/ 	.word	0x0001db90


	//   ....[151]....
        /*0b14*/ 	.word	0x0001dbb0


	//   ....[152]....
        /*0b18*/ 	.word	0x0001dbc0


	//   ....[153]....
        /*0b1c*/ 	.word	0x0001de70


	//   ....[154]....
        /*0b20*/ 	.word	0x0001de80


	//   ....[155]....
        /*0b24*/ 	.word	0x0001de90


	//   ....[156]....
        /*0b28*/ 	.word	0x0001dea0


	//   ....[157]....
        /*0b2c*/ 	.word	0x0001e130


	//   ....[158]....
        /*0b30*/ 	.word	0x0001e150


	//   ....[159]....
        /*0b34*/ 	.word	0x0001e170


	//   ....[160]....
        /*0b38*/ 	.word	0x0001e180


	//   ....[161]....
        /*0b3c*/ 	.word	0x0001e430


	//   ....[162]....
        /*0b40*/ 	.word	0x0001e440


	//   ....[163]....
        /*0b44*/ 	.word	0x0001e450


	//   ....[164]....
        /*0b48*/ 	.word	0x0001e460


	//   ....[165]....
        /*0b4c*/ 	.word	0x0001e6f0


	//   ....[166]....
        /*0b50*/ 	.word	0x0001e710


	//   ....[167]....
        /*0b54*/ 	.word	0x0001e730


	//   ....[168]....
        /*0b58*/ 	.word	0x0001e740


	//   ....[169]....
        /*0b5c*/ 	.word	0x0001ea00


	//   ....[170]....
        /*0b60*/ 	.word	0x0001ea20


	//   ....[171]....
        /*0b64*/ 	.word	0x0001ea40


	//   ....[172]....
        /*0b68*/ 	.word	0x0001ea50


	//   ....[173]....
        /*0b6c*/ 	.word	0x0001ecf0


	//   ....[174]....
        /*0b70*/ 	.word	0x0001ed50


	//   ....[175]....
        /*0b74*/ 	.word	0x0001ed60


	//   ....[176]....
        /*0b78*/ 	.word	0x0001ed70


	//   ....[177]....
        /*0b7c*/ 	.word	0x0001f030


	//   ....[178]....
        /*0b80*/ 	.word	0x0001f090


	//   ....[179]....
        /*0b84*/ 	.word	0x0001f0a0


	//   ....[180]....
        /*0b88*/ 	.word	0x0001f0b0


	//   ....[181]....
        /*0b8c*/ 	.word	0x00022ab0


	//   ....[182]....
        /*0b90*/ 	.word	0x00022ad0


	//   ....[183]....
        /*0b94*/ 	.word	0x00022af0


	//   ....[184]....
        /*0b98*/ 	.word	0x00022b00


	//   ....[185]....
        /*0b9c*/ 	.word	0x00022d10


	//   ....[186]....
        /*0ba0*/ 	.word	0x00022d20


	//   ....[187]....
        /*0ba4*/ 	.word	0x00022d30


	//   ....[188]....
        /*0ba8*/ 	.word	0x00022d40


	//   ....[189]....
        /*0bac*/ 	.word	0x00022f70


	//   ....[190]....
        /*0bb0*/ 	.word	0x00022f90


	//   ....[191]....
        /*0bb4*/ 	.word	0x00022fb0


	//   ....[192]....
        /*0bb8*/ 	.word	0x00022fc0


	//   ....[193]....
        /*0bbc*/ 	.word	0x000231a0


	//   ....[194]....
        /*0bc0*/ 	.word	0x000231b0


	//   ....[195]....
        /*0bc4*/ 	.word	0x000231c0


	//   ....[196]....
        /*0bc8*/ 	.word	0x000231d0


	//   ....[197]....
        /*0bcc*/ 	.word	0x00023400


	//   ....[198]....
        /*0bd0*/ 	.word	0x00023420


	//   ....[199]....
        /*0bd4*/ 	.word	0x00023440


	//   ....[200]....
        /*0bd8*/ 	.word	0x00023450


	//   ....[201]....
        /*0bdc*/ 	.word	0x00023630


	//   ....[202]....
        /*0be0*/ 	.word	0x00023640


	//   ....[203]....
        /*0be4*/ 	.word	0x00023650


	//   ....[204]....
        /*0be8*/ 	.word	0x00023660


	//   ....[205]....
        /*0bec*/ 	.word	0x00023890


	//   ....[206]....
        /*0bf0*/ 	.word	0x000238b0


	//   ....[207]....
        /*0bf4*/ 	.word	0x000238d0


	//   ....[208]....
        /*0bf8*/ 	.word	0x000238e0


	//   ....[209]....
        /*0bfc*/ 	.word	0x00023b20


	//   ....[210]....
        /*0c00*/ 	.word	0x00023b30


	//   ....[211]....
        /*0c04*/ 	.word	0x00023b40


	//   ....[212]....
        /*0c08*/ 	.word	0x00023b50


	//   ....[213]....
        /*0c0c*/ 	.word	0x00027900


	//   ....[214]....
        /*0c10*/ 	.word	0x00027980


	//   ....[215]....
        /*0c14*/ 	.word	0x00027a00


	//   ....[216]....
        /*0c18*/ 	.word	0x00027a70


	//   ....[217]....
        /*0c1c*/ 	.word	0x00027af0


	//   ....[218]....
        /*0c20*/ 	.word	0x00027b60


	//   ....[219]....
        /*0c24*/ 	.word	0x00027be0


	//   ....[220]....
        /*0c28*/ 	.word	0x00027c50


	//   ....[221]....
        /*0c2c*/ 	.word	0x00027cd0


	//   ....[222]....
        /*0c30*/ 	.word	0x00027d50


	//   ....[223]....
        /*0c34*/ 	.word	0x00027dd0


	//   ....[224]....
        /*0c38*/ 	.word	0x00027e40


	//   ....[225]....
        /*0c3c*/ 	.word	0x00027ec0


	//   ....[226]....
        /*0c40*/ 	.word	0x00027f30


	//   ....[227]....
        /*0c44*/ 	.word	0x00027fb0


	//   ....[228]....
        /*0c48*/ 	.word	0x00028020


	//   ....[229]....
        /*0c4c*/ 	.word	0x000280a0


	//   ....[230]....
        /*0c50*/ 	.word	0x00028120


	//   ....[231]....
        /*0c54*/ 	.word	0x000281a0


	//   ....[232]....
        /*0c58*/ 	.word	0x00028210


	//   ....[233]....
        /*0c5c*/ 	.word	0x00028290


	//   ....[234]....
        /*0c60*/ 	.word	0x00028310


	//   ....[235]....
        /*0c64*/ 	.word	0x00028390


	//   ....[236]....
        /*0c68*/ 	.word	0x00028400


	//   ....[237]....
        /*0c6c*/ 	.word	0x00028480


	//   ....[238]....
        /*0c70*/ 	.word	0x00028500


	//   ....[239]....
        /*0c74*/ 	.word	0x00028570


	//   ....[240]....
        /*0c78*/ 	.word	0x000285e0


	//   ....[241]....
        /*0c7c*/ 	.word	0x00028660


	//   ....[242]....
        /*0c80*/ 	.word	0x000286e0


	//   ....[243]....
        /*0c84*/ 	.word	0x00028750


	//   ....[244]....
        /*0c88*/ 	.word	0x000287c0


	//   ....[245]....
        /*0c8c*/ 	.word	0x00028840


	//   ....[246]....
        /*0c90*/ 	.word	0x000288c0


	//   ....[247]....
        /*0c94*/ 	.word	0x00028940


	//   ....[248]....
        /*0c98*/ 	.word	0x000289b0


	//   ....[249]....
        /*0c9c*/ 	.word	0x00028a30


	//   ....[250]....
        /*0ca0*/ 	.word	0x00028aa0


	//   ....[251]....
        /*0ca4*/ 	.word	0x00028b20


	//   ....[252]....
        /*0ca8*/ 	.word	0x00028b90


	//   ....[253]....
        /*0cac*/ 	.word	0x00028c10


	//   ....[254]....
        /*0cb0*/ 	.word	0x00028c90


	//   ....[255]....
        /*0cb4*/ 	.word	0x00028d10


	//   ....[0]....
        /*0cb8*/ 	.word	0x00028d80


	//   ....[1]....
        /*0cbc*/ 	.word	0x00028e00


	//   ....[2]....
        /*0cc0*/ 	.word	0x00028e70


	//   ....[3]....
        /*0cc4*/ 	.word	0x00028ef0


	//   ....[4]....
        /*0cc8*/ 	.word	0x00028f60


	//   ....[5]....
        /*0ccc*/ 	.word	0x00028fe0


	//   ....[6]....
        /*0cd0*/ 	.word	0x00029060


	//   ....[7]....
        /*0cd4*/ 	.word	0x000290e0


	//   ....[8]....
        /*0cd8*/ 	.word	0x00029150


	//   ....[9]....
        /*0cdc*/ 	.word	0x000291d0


	//   ....[10]....
        /*0ce0*/ 	.word	0x00029240


	//   ....[11]....
        /*0ce4*/ 	.word	0x000292c0


	//   ....[12]....
        /*0ce8*/ 	.word	0x00029330


	//   ....[13]....
        /*0cec*/ 	.word	0x000293b0


	//   ....[14]....
        /*0cf0*/ 	.word	0x00029430


	//   ....[15]....
        /*0cf4*/ 	.word	0x000294b0


	//   ....[16]....
        /*0cf8*/ 	.word	0x00029520


	//   ....[17]....
        /*0cfc*/ 	.word	0x000295a0


	//   ....[18]....
        /*0d00*/ 	.word	0x00029610


	//   ....[19]....
        /*0d04*/ 	.word	0x00029680


	//   ....[20]....
        /*0d08*/ 	.word	0x000296f0


	//----- nvinfo : EIATTR_EXIT_INSTR_OFFSETS
	.align		4
.L_398:
        /*0d0c*/ 	.byte	0x04, 0x1c
        /*0d0e*/ 	.short	(.L_400 - .L_399)


	//   ....[0]....
.L_399:
        /*0d10*/ 	.word	0x00000350


	//   ....[1]....
        /*0d14*/ 	.word	0x0001b3f0


	//   ....[2]....
        /*0d18*/ 	.word	0x0001b450


	//   ....[3]....
        /*0d1c*/ 	.word	0x0001b4b0


	//   ....[4]....
        /*0d20*/ 	.word	0x0001c3d0


	//   ....[5]....
        /*0d24*/ 	.word	0x0001c420


	//   ....[6]....
        /*0d28*/ 	.word	0x0001c480


	//----- nvinfo : EIATTR_CTAIDZ_USED
	.align		4
.L_400:
        /*0d2c*/ 	.byte	0x01, 0x04
	.zero		2


	//----- nvinfo : EIATTR_MAX_THREADS
	.align		4
        /*0d30*/ 	.byte	0x04, 0x05
        /*0d32*/ 	.short	(.L_402 - .L_401)
.L_401:
        /*0d34*/ 	.word	0x00000080
        /*0d38*/ 	.word	0x00000001
        /*0d3c*/ 	.word	0x00000001


	//----- nvinfo : EIATTR_CRS_STACK_SIZE
	.align		4
.L_402:
        /*0d40*/ 	.byte	0x04, 0x1e
        /*0d42*/ 	.short	(.L_404 - .L_403)
.L_403:
        /*0d44*/ 	.word	0x00000000
.L_404:


//--------------------- .nv.info._ZN7cutlass13device_kernelIN5flash19enable_sm80_to_sm89INS1_16FlashAttnFwdSm80INS1_25CollectiveMainloopFwdSm80ILi4ELi1ELb0EN4cute5tupleIJNS5_1CILi128EEENS7_ILi64EEES8_EEELi128ENS_10bfloat16_tEfNS_4arch4Sm80ELb1ELb0ELb0ELb0ELb0ELb0ELb1ELb0EEENS1_21CollectiveEpilogueFwdINS6_IJS8_S8_S9_EEENS6_IJNS7_ILi1EEESH_SH_EEESB_SD_Li128ELb0ELb1ELb0ELb0EEENS1_30DynamicPersistentTileSchedulerILi128ELi128ELb0ELb1ELb0EEEEEEEEEvNT_6ParamsE --------------------------
	.section	.nv.info._ZN7cutlass13device_kernelIN5flash19enable_sm80_to_sm89INS1_16FlashAttnFwdSm80INS1_25CollectiveMainloopFwdSm80ILi4ELi1ELb0EN4cute5tupleIJNS5_1CILi128EEENS7_ILi64EEES8_EEELi128ENS_10bfloat16_tEfNS_4arch4Sm80ELb1ELb0ELb0ELb0ELb0ELb0ELb1ELb0EEENS1_21CollectiveEpilogueFwdINS6_IJS8_S8_S9_EEENS6_IJNS7_ILi1EEESH_SH_EEESB_SD_Li128ELb0ELb1ELb0ELb0EEENS1_30DynamicPersistentTileSchedulerILi128ELi128ELb0ELb1ELb0EEEEEEEEEvNT_6ParamsE,"",@"SHT_CUDA_INFO"
	.sectionflags	@""
	.align	4


	//----- nvinfo : EIATTR_CUDA_API_VERSION
	.align		4
        /*0000*/ 	.byte	0x04, 0x37
        /*0002*/ 	.short	(.L_406 - .L_405)
.L_405:
        /*0004*/ 	.word	0x00000082


	//----- nvinfo : EIATTR_SW2861232_WAR
	.align		4
.L_406:
        /*0008*/ 	.byte	0x01, 0x35
	.zero		2


	//----- nvinfo : EIATTR_PARAM_CBANK
	.align		4
        /*000c*/ 	.byte	0x04, 0x0a
        /*000e*/ 	.short	(.L_408 - .L_407)
	.align		4
.L_407:
        /*0010*/ 	.word	index@(.nv.constant0._ZN7cutlass13device_kernelIN5flash19enable_sm80_to_sm89INS1_16FlashAttnFwdSm80INS1_25CollectiveMainloopFwdSm80ILi4ELi1ELb0EN4cute5tupleIJNS5_1CILi128EEENS7_ILi64EEES8_EEELi128ENS_10bfloat16_tEfNS_4arch4Sm80ELb1ELb0ELb0ELb0ELb0ELb0ELb1ELb0EEENS1_21CollectiveEpilogueFwdINS6_IJS8_S8_S9_EEENS6_IJNS7_ILi1EEESH_SH_EEESB_SD_Li128ELb0ELb1ELb0ELb0EEENS1_30DynamicPersistentTileSchedulerILi128ELi128ELb0ELb1ELb0EEEEEEEEEvNT_6ParamsE)
        /*0014*/ 	.short	0x0160
        /*0016*/ 	.short	0x0428


	//----- nvinfo : EIATTR_CBANK_PARAM_SIZE
	.align		4
.L_408:
        /*0018*/ 	.byte	0x03, 0x19
        /*001a*/ 	.short	0x0428


	//----- nvinfo : EIATTR_KPARAM_INFO
	.align		4
        /*001c*/ 	.byte	0x04, 0x17
        /*001e*/ 	.short	(.L_410 - .L_409)
.L_409:
        /*0020*/ 	.word	0x00000000
        /*0024*/ 	.short	0x0000
        /*0026*/ 	.short	0x0000
        /*0028*/ 	.byte	0x00, 0xf0, 0xa1, 0x10


	//----- nvinfo : EIATTR_MAXREG_COUNT
	.align		4
.L_410:
        /*002c*/ 	.byte	0x03, 0x1b
        /*002e*/ 	.short	0x00ff


	//----- nvinfo : EIATTR_NUM_BARRIERS
	.align		4
        /*0030*/ 	.byte	0x02, 0x4c
        /*0032*/ 	.byte	0x06
	.zero		1


	//----- nvinfo : EIATTR_ANNOTATIONS
	.align		4
        /*0034*/ 	.byte	0x04, 0x55
        /*0036*/ 	.short	(.L_412 - .L_411)


	//   ....[0]....
.L_411:
        /* <DEDUP_REMOVED lines=101> */


	//----- nvinfo : EIATTR_MERCURY_ISA_VERSION
	.align		4
.L_412:
        /*0678*/ 	.byte	0x03, 0x5f
        /*067a*/ 	.short	0x0000


	//----- nvinfo : EIATTR_INT_WARP_WIDE_INSTR_OFFSETS
	.align		4
        /*067c*/ 	.byte	0x04, 0x31
        /*067e*/ 	.short	(.L_414 - .L_413)


	//   ....[0]....
.L_413:
        /*0680*/ 	.word	0x0000f9f0


	//   ....[1]....
        /*0684*/ 	.word	0x0000fa70


	//----- nvinfo : EIATTR_COOP_GROUP_MASK_REGIDS
	.align		4
.L_414:
        /*0688*/ 	.byte	0x04, 0x29
        /*068a*/ 	.short	(.L_416 - .L_415)


	//   ....[0]....
.L_415:
        /*068c*/ 	.word	0xffffffff


	//   ....[1]....
        /*0690*/ 	.word	0xffffffff


	//   ....[2]....
        /*0694*/ 	.word	0xffffffff


	//   ....[3]....
        /*0698*/ 	.word	0xffffffff


	//   ....[4]....
        /*069c*/ 	.word	0xffffffff


	//   ....[5]....
        /*06a0*/ 	.word	0xffffffff


	//   ....[6]....
        /*06a4*/ 	.word	0xffffffff


	//   ....[7]....
        /*06a8*/ 	.word	0xffffffff


	//   ....[8]....
        /*06ac*/ 	.word	0xffffffff


	//   ....[9]....
        /*06b0*/ 	.word	0xffffffff


	//   ....[10]....
        /*06b4*/ 	.word	0xffffffff


	//   ....[11]....
        /*06b8*/ 	.word	0xffffffff


	//   ....[12]....
        /*06bc*/ 	.word	0xffffffff


	//   ....[13]....
        /*06c0*/ 	.word	0xffffffff


	//   ....[14]....
        /*06c4*/ 	.word	0xffffffff


	//   ....[15]....
        /*06c8*/ 	.word	0xffffffff


	//   ....[16]....
        /*06cc*/ 	.word	0xffffffff


	//   ....[17]....
        /*06d0*/ 	.word	0xffffffff


	//   ....[18]....
        /*06d4*/ 	.word	0xffffffff


	//   ....[19]....
        /*06d8*/ 	.word	0xffffffff


	//   ....[20]....
        /*06dc*/ 	.word	0xffffffff


	//   ....[21]....
        /*06e0*/ 	.word	0xffffffff


	//   ....[22]....
        /*06e4*/ 	.word	0xffffffff


	//   ....[23]....
        /*06e8*/ 	.word	0xffffffff


	//   ....[24]....
        /*06ec*/ 	.word	0xffffffff


	//   ....[25]....
        /*06f0*/ 	.word	0xffffffff


	//   ....[26]....
        /*06f4*/ 	.word	0xffffffff


	//   ....[27]....
        /*06f8*/ 	.word	0xffffffff


	//   ....[28]....
        /*06fc*/ 	.word	0xffffffff


	//   ....[29]....
        /*0700*/ 	.word	0xffffffff


	//   ....[30]....
        /*0704*/ 	.word	0xffffffff


	//   ....[31]....
        /*0708*/ 	.word	0xffffffff


	//   ....[32]....
        /*070c*/ 	.word	0xffffffff


	//   ....[33]....
        /*0710*/ 	.word	0xffffffff


	//   ....[34]....
        /*0714*/ 	.word	0xffffffff


	//   ....[35]....
        /*0718*/ 	.word	0xffffffff


	//   ....[36]....
        /*071c*/ 	.word	0xffffffff


	//   ....[37]....
        /*0720*/ 	.word	0xffffffff


	//   ....[38]....
        /*0724*/ 	.word	0xffffffff


	//   ....[39]....
        /*0728*/ 	.word	0xffffffff


	//   ....[40]....
        /*072c*/ 	.word	0xffffffff


	//   ....[41]....
        /*0730*/ 	.word	0xffffffff


	//   ....[42]....
        /*0734*/ 	.word	0xffffffff


	//   ....[43]....
        /*0738*/ 	.word	0xffffffff


	//   ....[44]....
        /*073c*/ 	.word	0xffffffff


	//   ....[45]....
        /*0740*/ 	.word	0xffffffff


	//   ....[46]....
        /*0744*/ 	.word	0xffffffff


	//   ....[47]....
        /*0748*/ 	.word	0xffffffff


	//   ....[48]....
        /*074c*/ 	.word	0xffffffff


	//   ....[49]....
        /*0750*/ 	.word	0xffffffff


	//   ....[50]....
        /*0754*/ 	.word	0xffffffff


	//   ....[51]....
        /*0758*/ 	.word	0xffffffff


	//   ....[52]....
        /*075c*/ 	.word	0xffffffff


	//   ....[53]....
        /*0760*/ 	.word	0xffffffff


	//   ....[54]....
        /*0764*/ 	.word	0xffffffff


	//   ....[55]....
        /*0768*/ 	.word	0xffffffff


	//   ....[56]....
        /*076c*/ 	.word	0xffffffff


	//   ....[57]....
        /*0770*/ 	.word	0xffffffff


	//   ....[58]....
        /*0774*/ 	.word	0xffffffff


	//   ....[59]....
        /*0778*/ 	.word	0xffffffff


	//   ....[60]....
        /*077c*/ 	.word	0xffffffff


	//   ....[61]....
        /*0780*/ 	.word	0xffffffff


	//   ....[62]....
        /*0784*/ 	.word	0xffffffff


	//   ....[63]....
        /*0788*/ 	.word	0xffffffff


	//   ....[64]....
        /*078c*/ 	.word	0xffffffff


	//   ....[65]....
        /*0790*/ 	.word	0xffffffff


	//   ....[66]....
        /*0794*/ 	.word	0xffffffff


	//   ....[67]....
        /*0798*/ 	.word	0xffffffff


	//   ....[68]....
        /*079c*/ 	.word	0xffffffff


	//   ....[69]....
        /*07a0*/ 	.word	0xffffffff


	//   ....[70]....
        /*07a4*/ 	.word	0xffffffff


	//   ....[71]....
        /*07a8*/ 	.word	0xffffffff


	//   ....[72]....
        /*07ac*/ 	.word	0xffffffff


	//   ....[73]....
        /*07b0*/ 	.word	0xffffffff


	//   ....[74]....
        /*07b4*/ 	.word	0xffffffff


	//   ....[75]....
        /*07b8*/ 	.word	0xffffffff


	//   ....[76]....
        /*07bc*/ 	.word	0xffffffff


	//   ....[77]....
        /*07c0*/ 	.word	0xffffffff


	//   ....[78]....
        /*07c4*/ 	.word	0xffffffff


	//   ....[79]....
        /*07c8*/ 	.word	0xffffffff


	//   ....[80]....
        /*07cc*/ 	.word	0xffffffff


	//   ....[81]....
        /*07d0*/ 	.word	0xffffffff


	//   ....[82]....
        /*07d4*/ 	.word	0xffffffff


	//   ....[83]....
        /*07d8*/ 	.word	0xffffffff


	//   ....[84]....
        /*07dc*/ 	.word	0xffffffff


	//   ....[85]....
        /*07e0*/ 	.word	0xffffffff


	//   ....[86]....
        /*07e4*/ 	.word	0xffffffff


	//   ....[87]....
        /*07e8*/ 	.word	0xffffffff


	//   ....[88]....
        /*07ec*/ 	.word	0xffffffff


	//   ....[89]....
        /*07f0*/ 	.word	0xffffffff


	//   ....[90]....
        /*07f4*/ 	.word	0xffffffff


	//   ....[91]....
        /*07f8*/ 	.word	0xffffffff


	//   ....[92]....
        /*07fc*/ 	.word	0xffffffff


	//   ....[93]....
        /*0800*/ 	.word	0xffffffff


	//   ....[94]....
        /*0804*/ 	.word	0xffffffff


	//   ....[95]....
        /*0808*/ 	.word	0xffffffff


	//   ....[96]....
        /*080c*/ 	.word	0xffffffff


	//   ....[97]....
        /*0810*/ 	.word	0xffffffff


	//   ....[98]....
        /*0814*/ 	.word	0xffffffff


	//   ....[99]....
        /*0818*/ 	.word	0xffffffff


	//   ....[100]....
        /*081c*/ 	.word	0xffffffff


	//   ....[101]....
        /*0820*/ 	.word	0xffffffff


	//   ....[102]....
        /*0824*/ 	.word	0xffffffff


	//   ....[103]....
        /*0828*/ 	.word	0xffffffff


	//   ....[104]....
        /*082c*/ 	.word	0xffffffff


	//   ....[105]....
        /*0830*/ 	.word	0xffffffff


	//   ....[106]....
        /*0834*/ 	.word	0xffffffff


	//   ....[107]....
        /*0838*/ 	.word	0xffffffff


	//   ....[108]....
        /*083c*/ 	.word	0xffffffff


	//   ....[109]....
        /*0840*/ 	.word	0xffffffff


	//   ....[110]....
        /*0844*/ 	.word	0xffffffff


	//   ....[111]....
        /*0848*/ 	.word	0xffffffff


	//   ....[112]....
        /*084c*/ 	.word	0xffffffff


	//   ....[113]....
        /*0850*/ 	.word	0xffffffff


	//   ....[114]....
        /*0854*/ 	.word	0xffffffff


	//   ....[115]....
        /*0858*/ 	.word	0xffffffff


	//   ....[116]....
        /*085c*/ 	.word	0xffffffff


	//   ....[117]....
        /*0860*/ 	.word	0xffffffff


	//   ....[118]....
        /*0864*/ 	.word	0xffffffff


	//   ....[119]....
        /*0868*/ 	.word	0xffffffff


	//   ....[120]....
        /*086c*/ 	.word	0xffffffff


	//   ....[121]....
        /*0870*/ 	.word	0xffffffff


	//   ....[122]....
        /*0874*/ 	.word	0xffffffff


	//   ....[123]....
        /*0878*/ 	.word	0xffffffff


	//   ....[124]....
        /*087c*/ 	.word	0xffffffff


	//   ....[125]....
        /*0880*/ 	.word	0xffffffff


	//   ....[126]....
        /*0884*/ 	.word	0xffffffff


	//   ....[127]....
        /*0888*/ 	.word	0xffffffff


	//   ....[128]....
        /*088c*/ 	.word	0xffffffff


	//   ....[129]....
        /*0890*/ 	.word	0xffffffff


	//   ....[130]....
        /*0894*/ 	.word	0xffffffff


	//   ....[131]....
        /*0898*/ 	.word	0xffffffff


	//   ....[132]....
        /*089c*/ 	.word	0xffffffff


	//   ....[133]....
        /*08a0*/ 	.word	0xffffffff


	//   ....[134]....
        /*08a4*/ 	.word	0xffffffff


	//   ....[135]....
        /*08a8*/ 	.word	0xffffffff


	//   ....[136]....
        /*08ac*/ 	.word	0xffffffff


	//   ....[137]....
        /*08b0*/ 	.word	0xffffffff


	//   ....[138]....
        /*08b4*/ 	.word	0xffffffff


	//   ....[139]....
        /*08b8*/ 	.word	0xffffffff


	//----- nvinfo : EIATTR_COOP_GROUP_INSTR_OFFSETS
	.align		4
.L_416:
        /*08bc*/ 	.byte	0x04, 0x28
        /*08be*/ 	.short	(.L_418 - .L_417)


	//   ....[0]....
.L_417:
        /*08c0*/ 	.word	0x00000050


	//   ....[1]....
        /*08c4*/ 	.word	0x00001840


	//   ....[2]....
        /*08c8*/ 	.word	0x00001860


	//   ....[3]....
        /*08cc*/ 	.word	0x000019a0


	//   ....[4]....
        /*08d0*/ 	.word	0x000019b0


	//   ....[5]....
        /*08d4*/ 	.word	0x00001ae0


	//   ....[6]....
        /*08d8*/ 	.word	0x00001b00


	//   ....[7]....
        /*08dc*/ 	.word	0x00001c30


	//   ....[8]....
        /*08e0*/ 	.word	0x00001c40


	//   ....[9]....
        /*08e4*/ 	.word	0x00001d70


	//   ....[10]....
        /*08e8*/ 	.word	0x00001d90


	//   ....[11]....
        /*08ec*/ 	.word	0x00001ec0


	//   ....[12]....
        /*08f0*/ 	.word	0x00001ed0


	//   ....[13]....
        /*08f4*/ 	.word	0x00002000


	//   ....[14]....
        /*08f8*/ 	.word	0x00002020


	//   ....[15]....
        /*08fc*/ 	.word	0x00002150


	//   ....[16]....
        /*0900*/ 	.word	0x00002160


	//   ....[17]....
        /*0904*/ 	.word	0x00003720


	//   ....[18]....
        /*0908*/ 	.word	0x00003730


	//   ....[19]....
        /*090c*/ 	.word	0x00003740


	//   ....[20]....
        /*0910*/ 	.word	0x00003750


	//   ....[21]....
        /*0914*/ 	.word	0x00003bf0


	//   ....[22]....
        /*0918*/ 	.word	0x00003d70


	//   ....[23]....
        /*091c*/ 	.word	0x00003f70


	//   ....[24]....
        /*0920*/ 	.word	0x00004340


	//   ....[25]....
        /*0924*/ 	.word	0x000043e0


	//   ....[26]....
        /*0928*/ 	.word	0x00004650


	//   ....[27]....
        /*092c*/ 	.word	0x00004670


	//   ....[28]....
        /*0930*/ 	.word	0x00004720


	//   ....[29]....
        /*0934*/ 	.word	0x00006e20


	//   ....[30]....
        /*0938*/ 	.word	0x00006e30


	//   ....[31]....
        /*093c*/ 	.word	0x00006e40


	//   ....[32]....
        /*0940*/ 	.word	0x00006e60


	//   ....[33]....
        /*0944*/ 	.word	0x00008200


	//   ....[34]....
        /*0948*/ 	.word	0x00008260


	//   ....[35]....
        /*094c*/ 	.word	0x00008290


	//   ....[36]....
        /*0950*/ 	.word	0x000082b0


	//   ....[37]....
        /*0954*/ 	.word	0x000082f0


	//   ....[38]....
        /*0958*/ 	.word	0x00008340


	//   ....[39]....
        /*095c*/ 	.word	0x00008380


	//   ....[40]....
        /*0960*/ 	.word	0x000083a0


	//   ....[41]....
        /*0964*/ 	.word	0x0000c470


	//   ....[42]....
        /*0968*/ 	.word	0x0000c4c0


	//   ....[43]....
        /*096c*/ 	.word	0x0000c540


	//   ....[44]....
        /*0970*/ 	.word	0x0000c5a0


	//   ....[45]....
        /*0974*/ 	.word	0x0000c5d0


	//   ....[46]....
        /*0978*/ 	.word	0x0000c690


	//   ....[47]....
        /*097c*/ 	.word	0x0000cb80


	//   ....[48]....
        /*0980*/ 	.word	0x0000ccb0


	//   ....[49]....
        /*0984*/ 	.word	0x0000edf0


	//   ....[50]....
        /*0988*/ 	.word	0x0000ee60


	//   ....[51]....
        /*098c*/ 	.word	0x0000ee70


	//   ....[52]....
        /*0990*/ 	.word	0x0000ee80


	//   ....[53]....
        /*0994*/ 	.word	0x0000eeb0


	//   ....[54]....
        /*0998*/ 	.word	0x0000eed0


	//   ....[55]....
        /*099c*/ 	.word	0x0000eee0


	//   ....[56]....
        /*09a0*/ 	.word	0x0000eef0


	//   ....[57]....
        /*09a4*/ 	.word	0x00010440


	//   ....[58]....
        /*09a8*/ 	.word	0x00010860


	//   ....[59]....
        /*09ac*/ 	.word	0x00010880


	//   ....[60]....
        /*09b0*/ 	.word	0x000108a0


	//   ....[61]....
        /*09b4*/ 	.word	0x000108b0


	//   ....[62]....
        /*09b8*/ 	.word	0x000108c0


	//   ....[63]....
        /*09bc*/ 	.word	0x000108d0


	//   ....[64]....
        /*09c0*/ 	.word	0x000108e0


	//   ....[65]....
        /*09c4*/ 	.word	0x000108f0


	//   ....[66]....
        /*09c8*/ 	.word	0x00010b80


	//   ....[67]....
        /*09cc*/ 	.word	0x00010b90


	//   ....[68]....
        /*09d0*/ 	.word	0x00010c70


	//   ....[69]....
        /*09d4*/ 	.word	0x00010ca0


	//   ....[70]....
        /*09d8*/ 	.word	0x00010d60


	//   ....[71]....
        /*09dc*/ 	.word	0x00010d90


	//   ....[72]....
        /*09e0*/ 	.word	0x00010e50


	//   ....[73]....
        /*09e4*/ 	.word	0x00010e80


	//   ....[74]....
        /*09e8*/ 	.word	0x00010f40


	//   ....[75]....
        /*09ec*/ 	.word	0x00010f70


	//   ....[76]....
        /*09f0*/ 	.word	0x00011030


	//   ....[77]....
        /*09f4*/ 	.word	0x00011060


	//   ....[78]....
        /*09f8*/ 	.word	0x00011120


	//   ....[79]....
        /*09fc*/ 	.word	0x00011150


	//   ....[80]....
        /*0a00*/ 	.word	0x00011210


	//   ....[81]....
        /*0a04*/ 	.word	0x00011230


	//   ....[82]....
        /*0a08*/ 	.word	0x000117a0


	//   ....[83]....
        /*0a0c*/ 	.word	0x000117c0


	//   ....[84]....
        /*0a10*/ 	.word	0x000118f0


	//   ....[85]....
        /*0a14*/ 	.word	0x00011900


	//   ....[86]....
        /*0a18*/ 	.word	0x00011a20


	//   ....[87]....
        /*0a1c*/ 	.word	0x00011a40


	//   ....[88]....
        /*0a20*/ 	.word	0x00011b60


	//   ....[89]....
        /*0a24*/ 	.word	0x00011b70


	//   ....[90]....
        /*0a28*/ 	.word	0x00011c90


	//   ....[91]....
        /*0a2c*/ 	.word	0x00011cb0


	//   ....[92]....
        /*0a30*/ 	.word	0x00011dd0


	//   ....[93]....
        /*0a34*/ 	.word	0x00011de0


	//   ....[94]....
        /*0a38*/ 	.word	0x00011f00


	//   ....[95]....
        /*0a3c*/ 	.word	0x00011f20


	//   ....[96]....
        /*0a40*/ 	.word	0x00012040


	//   ....[97]....
        /*0a44*/ 	.word	0x00012050


	//   ....[98]....
        /*0a48*/ 	.word	0x000121e0


	//   ....[99]....
        /*0a4c*/ 	.word	0x000122d0


	//   ....[100]....
        /*0a50*/ 	.word	0x00012340


	//   ....[101]....
        /*0a54*/ 	.word	0x000123a0


	//   ....[102]....
        /*0a58*/ 	.word	0x00012400


	//   ....[103]....
        /*0a5c*/ 	.word	0x00012460


	//   ....[104]....
        /*0a60*/ 	.word	0x000124d0


	//   ....[105]....
        /*0a64*/ 	.word	0x00012530


	//   ....[106]....
        /*0a68*/ 	.word	0x00012590


	//   ....[107]....
        /*0a6c*/ 	.word	0x000125f0


	//   ....[108]....
        /*0a70*/ 	.word	0x00012660


	//   ....[109]....
        /*0a74*/ 	.word	0x000126c0


	//   ....[110]....
        /*0a78*/ 	.word	0x00012720


	//   ....[111]....
        /*0a7c*/ 	.word	0x00012780


	//   ....[112]....
        /*0a80*/ 	.word	0x000127f0


	//   ....[113]....
        /*0a84*/ 	.word	0x00012850


	//   ....[114]....
        /*0a88*/ 	.word	0x000128b0


	//   ....[115]....
        /*0a8c*/ 	.word	0x00012910


	//   ....[116]....
        /*0a90*/ 	.word	0x00012970


	//   ....[117]....
        /*0a94*/ 	.word	0x000129c0


	//   ....[118]....
        /*0a98*/ 	.word	0x00012a20


	//   ....[119]....
        /*0a9c*/ 	.word	0x00012a70


	//   ....[120]....
        /*0aa0*/ 	.word	0x00012ad0


	//   ....[121]....
        /*0aa4*/ 	.word	0x00012b20


	//   ....[122]....
        /*0aa8*/ 	.word	0x00012b80


	//   ....[123]....
        /*0aac*/ 	.word	0x00012be0


	//   ....[124]....
        /*0ab0*/ 	.word	0x00012c50


	//   ....[125]....
        /*0ab4*/ 	.word	0x00012cb0


	//   ....[126]....
        /*0ab8*/ 	.word	0x00012d10


	//   ....[127]....
        /*0abc*/ 	.word	0x00012d70


	//   ....[128]....
        /*0ac0*/ 	.word	0x00012de0


	//   ....[129]....
        /*0ac4*/ 	.word	0x00012e40


	//   ....[130]....
        /*0ac8*/ 	.word	0x00012ea0


	//   ....[131]....
        /*0acc*/ 	.word	0x00012f00


	//   ....[132]....
        /*0ad0*/ 	.word	0x00012f70


	//   ....[133]....
        /*0ad4*/ 	.word	0x00012fd0


	//   ....[134]....
        /*0ad8*/ 	.word	0x00013030


	//   ....[135]....
        /*0adc*/ 	.word	0x00013090


	//   ....[136]....
        /*0ae0*/ 	.word	0x00013100


	//   ....[137]....
        /*0ae4*/ 	.word	0x00013160


	//   ....[138]....
        /*0ae8*/ 	.word	0x000131c0


	//   ....[139]....
        /*0aec*/ 	.word	0x00013230


	//----- nvinfo : EIATTR_EXIT_INSTR_OFFSETS
	.align		4
.L_418:
        /*0af0*/ 	.byte	0x04, 0x1c
        /*0af2*/ 	.short	(.L_420 - .L_419)


	//   ....[0]....
.L_419:
        /*0af4*/ 	.word	0x000000a0


	//   ....[1]....
        /*0af8*/ 	.word	0x00012280


	//----- nvinfo : EIATTR_MAX_THREADS
	.align		4
.L_420:
        /*0afc*/ 	.byte	0x04, 0x05
        /*0afe*/ 	.short	(.L_422 - .L_421)
.L_421:
        /*0b00*/ 	.word	0x00000080
        /*0b04*/ 	.word	0x00000001
        /*0b08*/ 	.word	0x00000001


	//----- nvinfo : EIATTR_CRS_STACK_SIZE
	.align		4
.L_422:
        /*0b0c*/ 	.byte	0x04, 0x1e
        /*0b0e*/ 	.short	(.L_424 - .L_423)
.L_423:
        /*0b10*/ 	.word	0x00000000
.L_424:


//--------------------- .nv.info._ZN7cutlass13device_kernelIN5flash19enable_sm80_to_sm89INS1_16FlashAttnFwdSm80INS1_25CollectiveMainloopFwdSm80ILi4ELi1ELb0EN4cute5tupleIJNS5_1CILi128EEENS7_ILi64EEES8_EEELi128ENS_10bfloat16_tEfNS_4arch4Sm80ELb1ELb0ELb0ELb1ELb0ELb0ELb1ELb0EEENS1_21CollectiveEpilogueFwdINS6_IJS8_S8_S9_EEENS6_IJNS7_ILi1EEESH_SH_EEESB_SD_Li128ELb1ELb1ELb0ELb0EEENS1_19SingleTileSchedulerILb1ELb0ELb1ELi128EEEEEEEEEvNT_6ParamsE --------------------------
	.section	.nv.info._ZN7cutlass13device_kernelIN5flash19enable_sm80_to_sm89INS1_16FlashAttnFwdSm80INS1_25CollectiveMainloopFwdSm80ILi4ELi1ELb0EN4cute5tupleIJNS5_1CILi128EEENS7_ILi64EEES8_EEELi128ENS_10bfloat16_tEfNS_4arch4Sm80ELb1ELb0ELb0ELb1ELb0ELb0ELb1ELb0EEENS1_21CollectiveEpilogueFwdINS6_IJS8_S8_S9_EEENS6_IJNS7_ILi1EEESH_SH_EEESB_SD_Li128ELb1ELb1ELb0ELb0EEENS1_19SingleTileSchedulerILb1ELb0ELb1ELi128EEEEEEEEEvNT_6ParamsE,"",@"SHT_CUDA_INFO"
	.sectionflags	@""
	.align	4


	//----- nvinfo : EIATTR_CUDA_API_VERSION
	.align		4
        /*0000*/ 	.byte	0x04, 0x37
        /*0002*/ 	.short	(.L_426 - .L_425)
.L_425:
        /*0004*/ 	.word	0x00000082


	//----- nvinfo : EIATTR_SW2861232_WAR
	.align		4
.L_426:
        /*0008*/ 	.byte	0x01, 0x35
	.zero		2


	//----- nvinfo : EIATTR_PARAM_CBANK
	.align		4
        /*000c*/ 	.byte	0x04, 0x0a
        /*000e*/ 	.short	(.L_428 - .L_427)
	.align		4
.L_427:
        /*0010*/ 	.word	index@(.nv.constant0._ZN7cutlass13device_kernelIN5flash19enable_sm80_to_sm89INS1_16FlashAttnFwdSm80INS1_25CollectiveMainloopFwdSm80ILi4ELi1ELb0EN4cute5tupleIJNS5_1CILi128EEENS7_ILi64EEES8_EEELi128ENS_10bfloat16_tEfNS_4arch4Sm80ELb1ELb0ELb0ELb1ELb0ELb0ELb1ELb0EEENS1_21CollectiveEpilogueFwdINS6_IJS8_S8_S9_EEENS6_IJNS7_ILi1EEESH_SH_EEESB_SD_Li128ELb1ELb1ELb0ELb0EEENS1_19SingleTileSchedulerILb1ELb0ELb1ELi128EEEEEEEEEvNT_6ParamsE)
        /*0014*/ 	.short	0x0160
        /*0016*/ 	.short	0x0418


	//----- nvinfo : EIATTR_CBANK_PARAM_SIZE
	.align		4
.L_428:
        /*0018*/ 	.byte	0x03, 0x19
        /*001a*/ 	.short	0x0418


	//----- nvinfo : EIATTR_KPARAM_INFO
	.align		4
        /*001c*/ 	.byte	0x04, 0x17
        /*001e*/ 	.short	(.L_430 - .L_429)
.L_429:
        /*0020*/ 	.word	0x00000000
        /*0024*/ 	.short	0x0000
        /*0026*/ 	.short	0x0000
        /*0028*/ 	.byte	0x00, 0xf0, 0x61, 0x10


	//----- nvinfo : EIATTR_MAXREG_COUNT
	.align		4
.L_430:
        /*002c*/ 	.byte	0x03, 0x1b
        /*002e*/ 	.short	0x00ff


	//----- nvinfo : EIATTR_NUM_BARRIERS
	.align		4
        /*0030*/ 	.byte	0x02, 0x4c
        /*0032*/ 	.byte	0x02
	.zero		1


	//----- nvinfo : EIATTR_ANNOTATIONS
	.align		4
        /*0034*/ 	.byte	0x04, 0x55
        /*0036*/ 	.short	(.L_432 - .L_431)


	//   ....[0]....
.L_431:
        /* <DEDUP_REMOVED lines=71> */


	//----- nvinfo : EIATTR_MERCURY_ISA_VERSION
	.align		4
.L_432:
        /*0490*/ 	.byte	0x03, 0x5f
        /*0492*/ 	.short	0x0000


	//----- nvinfo : EIATTR_INT_WARP_WIDE_INSTR_OFFSETS
	.align		4
        /*0494*/ 	.byte	0x04, 0x31
        /*0496*/ 	.short	(.L_434 - .L_433)


	//   ....[0]....
.L_433:
        /*0498*/ 	.word	0x00001e80


	//----- nvinfo : EIATTR_COOP_GROUP_MASK_REGIDS
	.align		4
.L_434:
        /*049c*/ 	.byte	0x04, 0x29
        /*049e*/ 	.short	(.L_436 - .L_435)


	//   ....[0]....
.L_435:
        /*04a0*/ 	.word	0xffffffff


	//   ....[1]....
        /*04a4*/ 	.word	0xffffffff


	//   ....[2]....
        /*04a8*/ 	.word	0xffffffff


	//   ....[3]....
        /*04ac*/ 	.word	0xffffffff


	//   ....[4]....
        /*04b0*/ 	.word	0xffffffff


	//   ....[5]....
        /*04b4*/ 	.word	0xffffffff


	//   ....[6]....
        /*04b8*/ 	.word	0xffffffff


	//   ....[7]....
        /*04bc*/ 	.word	0xffffffff


	//   ....[8]....
        /*04c0*/ 	.word	0xffffffff


	//   ....[9]....
        /*04c4*/ 	.word	0xffffffff


	//   ....[10]....
        /*04c8*/ 	.word	0xffffffff


	//   ....[11]....
        /*04cc*/ 	.word	0xffffffff


	//   ....[12]....
        /*04d0*/ 	.word	0xffffffff


	//   ....[13]....
        /*04d4*/ 	.word	0xffffffff


	//   ....[14]....
        /*04d8*/ 	.word	0xffffffff


	//   ....[15]....
        /*04dc*/ 	.word	0xffffffff


	//   ....[16]....
        /*04e0*/ 	.word	0xffffffff


	//   ....[17]....
        /*04e4*/ 	.word	0xffffffff


	//   ....[18]....
        /*04e8*/ 	.word	0xffffffff


	//   ....[19]....
        /*04ec*/ 	.word	0xffffffff


	//   ....[20]....
        /*04f0*/ 	.word	0xffffffff


	//   ....[21]....
        /*04f4*/ 	.word	0xffffffff


	//   ....[22]....
        /*04f8*/ 	.word	0xffffffff


	//   ....[23]....
        /*04fc*/ 	.word	0xffffffff


	//   ....[24]....
        /*0500*/ 	.word	0xffffffff


	//   ....[25]....
        /*0504*/ 	.word	0xffffffff


	//   ....[26]....
        /*0508*/ 	.word	0xffffffff


	//   ....[27]....
        /*050c*/ 	.word	0xffffffff


	//   ....[28]....
        /*0510*/ 	.word	0xffffffff


	//   ....[29]....
        /*0514*/ 	.word	0xffffffff


	//   ....[30]....
        /*0518*/ 	.word	0xffffffff


	//   ....[31]....
        /*051c*/ 	.word	0xffffffff


	//   ....[32]....
        /*0520*/ 	.word	0xffffffff


	//   ....[33]....
        /*0524*/ 	.word	0xffffffff


	//   ....[34]....
        /*0528*/ 	.word	0xffffffff


	//   ....[35]....
        /*052c*/ 	.word	0xffffffff


	//   ....[36]....
        /*0530*/ 	.word	0xffffffff


	//   ....[37]....
        /*0534*/ 	.word	0xffffffff


	//   ....[38]....
        /*0538*/ 	.word	0xffffffff


	//   ....[39]....
        /*053c*/ 	.word	0xffffffff


	//   ....[40]....
        /*0540*/ 	.word	0xffffffff


	//   ....[41]....
        /*0544*/ 	.word	0xffffffff


	//   ....[42]....
        /*0548*/ 	.word	0xffffffff


	//   ....[43]....
        /*054c*/ 	.word	0xffffffff


	//   ....[44]....
        /*0550*/ 	.word	0xffffffff


	//   ....[45]....
        /*0554*/ 	.word	0xffffffff


	//   ....[46]....
        /*0558*/ 	.word	0xffffffff


	//   ....[47]....
        /*055c*/ 	.word	0xffffffff


	//   ....[48]....
        /*0560*/ 	.word	0xffffffff


	//   ....[49]....
        /*0564*/ 	.word	0xffffffff


	//   ....[50]....
        /*0568*/ 	.word	0xffffffff


	//   ....[51]....
        /*056c*/ 	.word	0xffffffff


	//   ....[52]....
        /*0570*/ 	.word	0xffffffff


	//   ....[53]....
        /*0574*/ 	.word	0xffffffff


	//   ....[54]....
        /*0578*/ 	.word	0xffffffff


	//   ....[55]....
        /*057c*/ 	.word	0xffffffff


	//   ....[56]....
        /*0580*/ 	.word	0xffffffff


	//   ....[57]....
        /*0584*/ 	.word	0xffffffff


	//   ....[58]....
        /*0588*/ 	.word	0xffffffff


	//   ....[59]....
        /*058c*/ 	.word	0xffffffff


	//   ....[60]....
        /*0590*/ 	.word	0xffffffff


	//   ....[61]....
        /*0594*/ 	.word	0xffffffff


	//   ....[62]....
        /*0598*/ 	.word	0xffffffff


	//   ....[63]....
        /*059c*/ 	.word	0xffffffff


	//   ....[64]....
        /*05a0*/ 	.word	0xffffffff


	//   ....[65]....
        /*05a4*/ 	.word	0xffffffff


	//   ....[66]....
        /*05a8*/ 	.word	0xffffffff


	//   ....[67]....
        /*05ac*/ 	.word	0xffffffff


	//   ....[68]....
        /*05b0*/ 	.word	0xffffffff


	//   ....[69]....
        /*05b4*/ 	.word	0xffffffff


	//   ....[70]....
        /*05b8*/ 	.word	0xffffffff


	//   ....[71]....
        /*05bc*/ 	.word	0xffffffff


	//   ....[72]....
        /*05c0*/ 	.word	0xffffffff


	//   ....[73]....
        /*05c4*/ 	.word	0xffffffff


	//   ....[74]....
        /*05c8*/ 	.word	0xffffffff


	//   ....[75]....
        /*05cc*/ 	.word	0xffffffff


	//   ....[76]....
        /*05d0*/ 	.word	0xffffffff


	//   ....[77]....
        /*05d4*/ 	.word	0xffffffff


	//   ....[78]....
        /*05d8*/ 	.word	0xffffffff


	//   ....[79]....
        /*05dc*/ 	.word	0xffffffff


	//   ....[80]....
        /*05e0*/ 	.word	0xffffffff


	//   ....[81]....
        /*05e4*/ 	.word	0xffffffff


	//   ....[82]....
        /*05e8*/ 	.word	0xffffffff


	//   ....[83]....
        /*05ec*/ 	.word	0xffffffff


	//   ....[84]....
        /*05f0*/ 	.word	0xffffffff


	//   ....[85]....
        /*05f4*/ 	.word	0xffffffff


	//   ....[86]....
        /*05f8*/ 	.word	0xffffffff


	//   ....[87]....
        /*05fc*/ 	.word	0xffffffff


	//   ....[88]....
        /*0600*/ 	.word	0xffffffff


	//   ....[89]....
        /*0604*/ 	.word	0xffffffff


	//   ....[90]....
        /*0608*/ 	.word	0xffffffff


	//   ....[91]....
        /*060c*/ 	.word	0xffffffff


	//   ....[92]....
        /*0610*/ 	.word	0xffffffff


	//   ....[93]....
        /*0614*/ 	.word	0xffffffff


	//   ....[94]....
        /*0618*/ 	.word	0xffffffff


	//   ....[95]....
        /*061c*/ 	.word	0xffffffff


	//   ....[96]....
        /*0620*/ 	.word	0xffffffff


	//----- nvinfo : EIATTR_COOP_GROUP_INSTR_OFFSETS
	.align		4
.L_436:
        /*0624*/ 	.byte	0x04, 0x28
        /*0626*/ 	.short	(.L_438 - .L_437)


	//   ....[0]....
.L_437:
        /*0628*/ 	.word	0x00000090


	//   ....[1]....
        /*062c*/ 	.word	0x000012c0


	//   ....[2]....
        /*0630*/ 	.word	0x000012f0


	//   ....[3]....
        /*0634*/ 	.word	0x00001580


	//   ....[4]....
        /*0638*/ 	.word	0x000015b0


	//   ....[5]....
        /*063c*/ 	.word	0x00001690


	//   ....[6]....
        /*0640*/ 	.word	0x000016c0


	//   ....[7]....
        /*0644*/ 	.word	0x000017a0


	//   ....[8]....
        /*0648*/ 	.word	0x000017d0


	//   ....[9]....
        /*064c*/ 	.word	0x000018b0


	//   ....[10]....
        /*0650*/ 	.word	0x000018e0


	//   ....[11]....
        /*0654*/ 	.word	0x000019c0


	//   ....[12]....
        /*0658*/ 	.word	0x000019f0


	//   ....[13]....
        /*065c*/ 	.word	0x00001ad0


	//   ....[14]....
        /*0660*/ 	.word	0x00001b00


	//   ....[15]....
        /*0664*/ 	.word	0x00001be0


	//   ....[16]....
        /*0668*/ 	.word	0x00001c30


	//   ....[17]....
        /*066c*/ 	.word	0x00003700


	//   ....[18]....
        /*0670*/ 	.word	0x00003710


	//   ....[19]....
        /*0674*/ 	.word	0x00003df0


	//   ....[20]....
        /*0678*/ 	.word	0x00003f00


	//   ....[21]....
        /*067c*/ 	.word	0x00003f10


	//   ....[22]....
        /*0680*/ 	.word	0x00003f40


	//   ....[23]....
        /*0684*/ 	.word	0x00003f60


	//   ....[24]....
        /*0688*/ 	.word	0x00003f80


	//   ....[25]....
        /*068c*/ 	.word	0x00004630


	//   ....[26]....
        /*0690*/ 	.word	0x00004780


	//   ....[27]....
        /*0694*/ 	.word	0x00004930


	//   ....[28]....
        /*0698*/ 	.word	0x00004af0


	//   ....[29]....
        /*069c*/ 	.word	0x000079d0


	//   ....[30]....
        /*06a0*/ 	.word	0x000079f0


	//   ....[31]....
        /*06a4*/ 	.word	0x00007a30


	//   ....[32]....
        /*06a8*/ 	.word	0x00007a50


	//   ....[33]....
        /*06ac*/ 	.word	0x000087c0


	//   ....[34]....
        /*06b0*/ 	.word	0x000089b0


	//   ....[35]....
        /*06b4*/ 	.word	0x00008d40


	//   ....[36]....
        /*06b8*/ 	.word	0x00008de0


	//   ....[37]....
        /*06bc*/ 	.word	0x00008e20


	//   ....[38]....
        /*06c0*/ 	.word	0x00008e90


	//   ....[39]....
        /*06c4*/ 	.word	0x00008ed0


	//   ....[40]....
        /*06c8*/ 	.word	0x00009170


	//   ....[41]....
        /*06cc*/ 	.word	0x0000ce30


	//   ....[42]....
        /*06d0*/ 	.word	0x0000cea0


	//   ....[43]....
        /*06d4*/ 	.word	0x0000cef0


	//   ....[44]....
        /*06d8*/ 	.word	0x0000cf30


	//   ....[45]....
        /*06dc*/ 	.word	0x0000cf80


	//   ....[46]....
        /*06e0*/ 	.word	0x0000cfc0


	//   ....[47]....
        /*06e4*/ 	.word	0x0000d270


	//   ....[48]....
        /*06e8*/ 	.word	0x0000d460


	//   ....[49]....
        /*06ec*/ 	.word	0x0000f6f0


	//   ....[50]....
        /*06f0*/ 	.word	0x0000f700


	//   ....[51]....
        /*06f4*/ 	.word	0x0000f710


	//   ....[52]....
        /*06f8*/ 	.word	0x0000f730


	//   ....[53]....
        /*06fc*/ 	.word	0x0000f750


	//   ....[54]....
        /*0700*/ 	.word	0x0000f770


	//   ....[55]....
        /*0704*/ 	.word	0x0000f780


	//   ....[56]....
        /*0708*/ 	.word	0x0000f7b0


	//   ....[57]....
        /*070c*/ 	.word	0x000112e0


	//   ....[58]....
        /*0710*/ 	.word	0x00011300


	//   ....[59]....
        /*0714*/ 	.word	0x00011330


	//   ....[60]....
        /*0718*/ 	.word	0x00011350


	//   ....[61]....
        /*071c*/ 	.word	0x00011370


	//   ....[62]....
        /*0720*/ 	.word	0x00011390


	//   ....[63]....
        /*0724*/ 	.word	0x000113a0


	//   ....[64]....
        /*0728*/ 	.word	0x000113b0


	//   ....[65]....
        /*072c*/ 	.word	0x000115f0


	//   ....[66]....
        /*0730*/ 	.word	0x00011600


	//   ....[67]....
        /*0734*/ 	.word	0x00011700


	//   ....[68]....
        /*0738*/ 	.word	0x00011730


	//   ....[69]....
        /*073c*/ 	.word	0x00011810


	//   ....[70]....
        /*0740*/ 	.word	0x00011840


	//   ....[71]....
        /*0744*/ 	.word	0x00011920


	//   ....[72]....
        /*0748*/ 	.word	0x00011950


	//   ....[73]....
        /*074c*/ 	.word	0x00011a30


	//   ....[74]....
        /*0750*/ 	.word	0x00011a60


	//   ....[75]....
        /*0754*/ 	.word	0x00011b40


	//   ....[76]....
        /*0758*/ 	.word	0x00011b70


	//   ....[77]....
        /*075c*/ 	.word	0x00011c50


	//   ....[78]....
        /*0760*/ 	.word	0x00011c80


	//   ....[79]....
        /*0764*/ 	.word	0x00011d60


	//   ....[80]....
        /*0768*/ 	.word	0x00011d80


	//   ....[81]....
        /*076c*/ 	.word	0x00012530


	//   ....[82]....
        /*0770*/ 	.word	0x00012540


	//   ....[83]....
        /*0774*/ 	.word	0x00012610


	//   ....[84]....
        /*0778*/ 	.word	0x00012640


	//   ....[85]....
        /*077c*/ 	.word	0x00012710


	//   ....[86]....
        /*0780*/ 	.word	0x00012740


	//   ....[87]....
        /*0784*/ 	.word	0x00012810


	//   ....[88]....
        /*0788*/ 	.word	0x00012840


	//   ....[89]....
        /*078c*/ 	.word	0x00012910


	//   ....[90]....
        /*0790*/ 	.word	0x00012940


	//   ....[91]....
        /*0794*/ 	.word	0x00012a10


	//   ....[92]....
        /*0798*/ 	.word	0x00012a40


	//   ....[93]....
        /*079c*/ 	.word	0x00012b10


	//   ....[94]....
        /*07a0*/ 	.word	0x00012b40


	//   ....[95]....
        /*07a4*/ 	.word	0x00012c10


	//   ....[96]....
        /*07a8*/ 	.word	0x00012c30


	//----- nvinfo : EIATTR_EXIT_INSTR_OFFSETS
	.align		4
.L_438:
        /*07ac*/ 	.byte	0x04, 0x1c
        /*07ae*/ 	.short	(.L_440 - .L_439)


	//   ....[0]....
.L_439:
        /*07b0*/ 	.word	0x00000350


	//   ....[1]....
        /*07b4*/ 	.word	0x00011d90


	//   ....[2]....
        /*07b8*/ 	.word	0x00011df0


	//   ....[3]....
        /*07bc*/ 	.word	0x00011e50


	//   ....[4]....
        /*07c0*/ 	.word	0x00012c40


	//   ....[5]....
        /*07c4*/ 	.word	0x00012c90


	//   ....[6]....
        /*07c8*/ 	.word	0x00012cf0


	//----- nvinfo : EIATTR_CTAIDZ_USED
	.align		4
.L_440:
        /*07cc*/ 	.byte	0x01, 0x04
	.zero		2


	//----- nvinfo : EIATTR_MAX_THREADS
	.align		4
        /*07d0*/ 	.byte	0x04, 0x05
        /*07d2*/ 	.short	(.L_442 - .L_441)
.L_441:
        /*07d4*/ 	.word	0x00000080
        /*07d8*/ 	.word	0x00000001
        /*07dc*/ 	.word	0x00000001


	//----- nvinfo : EIATTR_CRS_STACK_SIZE
	.align		4
.L_442:
        /*07e0*/ 	.byte	0x04, 0x1e
        /*07e2*/ 	.short	(.L_444 - .L_443)
.L_443:
        /*07e4*/ 	.word	0x00000000
.L_444:


//--------------------- .nv.info._ZN7cutlass13device_kernelIN5flash19enable_sm80_to_sm89INS1_16FlashAttnFwdSm80INS1_25CollectiveMainloopFwdSm80ILi4ELi1ELb0EN4cute5tupleIJNS5_1CILi128EEENS7_ILi64EEES8_EEELi128ENS_10bfloat16_tEfNS_4arch4Sm80ELb1ELb0ELb0ELb1ELb0ELb1ELb1ELb0EEENS1_21CollectiveEpilogueFwdINS6_IJS8_S8_S9_EEENS6_IJNS7_ILi1EEESH_SH_EEESB_SD_Li128ELb1ELb1ELb0ELb0EEENS1_19SingleTileSchedulerILb1ELb0ELb1ELi128EEEEEEEEEvNT_6ParamsE --------------------------
	.section	.nv.info._ZN7cutlass13device_kernelIN5flash19enable_sm80_to_sm89INS1_16FlashAttnFwdSm80INS1_25CollectiveMainloopFwdSm80ILi4ELi1ELb0EN4cute5tupleIJNS5_1CILi128EEENS7_ILi64EEES8_EEELi128ENS_10bfloat16_tEfNS_4arch4Sm80ELb1ELb0ELb0ELb1ELb0ELb1ELb1ELb0EEENS1_21CollectiveEpilogueFwdINS6_IJS8_S8_S9_EEENS6_IJNS7_ILi1EEESH_SH_EEESB_SD_Li128ELb1ELb1ELb0ELb0EEENS1_19SingleTileSchedulerILb1ELb0ELb1ELi128EEEEEEEEEvNT_6ParamsE,"",@"SHT_CUDA_INFO"
	.sectionflags	@""
	.align	4


	//----- nvinfo : EIATTR_CUDA_API_VERSION
	.align		4
        /*0000*/ 	.byte	0x04, 0x37
        /*0002*/ 	.short	(.L_446 - .L_445)
.L_445:
        /*0004*/ 	.word	0x00000082


	//----- nvinfo : EIATTR_SW2861232_WAR
	.align		4
.L_446:
        /*0008*/ 	.byte	0x01, 0x35
	.zero		2


	//----- nvinfo : EIATTR_PARAM_CBANK
	.align		4
        /*000c*/ 	.byte	0x04, 0x0a
        /*000e*/ 	.short	(.L_448 - .L_447)
	.align		4
.L_447:
        /*0010*/ 	.word	index@(.nv.constant0._ZN7cutlass13device_kernelIN5flash19enable_sm80_to_sm89INS1_16FlashAttnFwdSm80INS1_25CollectiveMainloopFwdSm80ILi4ELi1ELb0EN4cute5tupleIJNS5_1CILi128EEENS7_ILi64EEES8_EEELi128ENS_10bfloat16_tEfNS_4arch4Sm80ELb1ELb0ELb0ELb1ELb0ELb1ELb1ELb0EEENS1_21CollectiveEpilogueFwdINS6_IJS8_S8_S9_EEENS6_IJNS7_ILi1EEESH_SH_EEESB_SD_Li128ELb1ELb1ELb0ELb0EEENS1_19SingleTileSchedulerILb1ELb0ELb1ELi128EEEEEEEEEvNT_6ParamsE)
        /*0014*/ 	.short	0x0160
        /*0016*/ 	.short	0x0418


	//----- nvinfo : EIATTR_CBANK_PARAM_SIZE
	.align		4
.L_448:
        /*0018*/ 	.byte	0x03, 0x19
        /*001a*/ 	.short	0x0418


	//----- nvinfo : EIATTR_KPARAM_INFO
	.align		4
        /*001c*/ 	.byte	0x04, 0x17
        /*001e*/ 	.short	(.L_450 - .L_449)
.L_449:
        /*0020*/ 	.word	0x00000000
        /*0024*/ 	.short	0x0000
        /*0026*/ 	.short	0x0000
        /*0028*/ 	.byte	0x00, 0xf0, 0x61, 0x10


	//----- nvinfo : EIATTR_MAXREG_COUNT
	.align		4
.L_450:
        /*002c*/ 	.byte	0x03, 0x1b
        /*002e*/ 	.short	0x00ff


	//----- nvinfo : EIATTR_NUM_BARRIERS
	.align		4
        /*0030*/ 	.byte	0x02, 0x4c
        /*0032*/ 	.byte	0x02
	.zero		1


	//----- nvinfo : EIATTR_ANNOTATIONS
	.align		4
        /*0034*/ 	.byte	0x04, 0x55
        /*0036*/ 	.short	(.L_452 - .L_451)


	//   ....[0]....
.L_451:
        /* <DEDUP_REMOVED lines=62> */


	//----- nvinfo : EIATTR_MERCURY_ISA_VERSION
	.align		4
.L_452:
        /*0400*/ 	.byte	0x03, 0x5f
        /*0402*/ 	.short	0x0000


	//----- nvinfo : EIATTR_INT_WARP_WIDE_INSTR_OFFSETS
	.align		4
        /*0404*/ 	.byte	0x04, 0x31
        /*0406*/ 	.short	(.L_454 - .L_453)


	//   ....[0]....
.L_453:
        /*0408*/ 	.word	0x00009ec0


	//----- nvinfo : EIATTR_COOP_GROUP_MASK_REGIDS
	.align		4
.L_454:
        /*040c*/ 	.byte	0x04, 0x29
        /*040e*/ 	.short	(.L_456 - .L_455)


	//   ....[0]....
.L_455:
        /*0410*/ 	.word	0xffffffff


	//   ....[1]....
        /*0414*/ 	.word	0xffffffff


	//   ....[2]....
        /*0418*/ 	.word	0xffffffff


	//   ....[3]....
        /*041c*/ 	.word	0xffffffff


	//   ....[4]....
        /*0420*/ 	.word	0xffffffff


	//   ....[5]....
        /*0424*/ 	.word	0xffffffff


	//   ....[6]....
        /*0428*/ 	.word	0xffffffff


	//   ....[7]....
        /*042c*/ 	.word	0xffffffff


	//   ....[8]....
        /*0430*/ 	.word	0xffffffff


	//   ....[9]....
        /*0434*/ 	.word	0xffffffff


	//   ....[10]....
        /*0438*/ 	.word	0xffffffff


	//   ....[11]....
        /*043c*/ 	.word	0xffffffff


	//   ....[12]....
        /*0440*/ 	.word	0xffffffff


	//   ....[13]....
        /*0444*/ 	.word	0xffffffff


	//   ....[14]....
        /*0448*/ 	.word	0xffffffff


	//   ....[15]....
        /*044c*/ 	.word	0xffffffff


	//   ....[16]....
        /*0450*/ 	.word	0xffffffff


	//   ....[17]....
        /*0454*/ 	.word	0xffffffff


	//   ....[18]....
        /*0458*/ 	.word	0xffffffff


	//   ....[19]....
        /*045c*/ 	.word	0xffffffff


	//   ....[20]....
        /*0460*/ 	.word	0xffffffff


	//   ....[21]....
        /*0464*/ 	.word	0xffffffff


	//   ....[22]....
        /*0468*/ 	.word	0xffffffff


	//   ....[23]....
        /*046c*/ 	.word	0xffffffff


	//   ....[24]....
        /*0470*/ 	.word	0xffffffff


	//   ....[25]....
        /*0474*/ 	.word	0xffffffff


	//   ....[26]....
        /*0478*/ 	.word	0xffffffff


	//   ....[27]....
        /*047c*/ 	.word	0xffffffff


	//   ....[28]....
        /*0480*/ 	.word	0xffffffff


	//   ....[29]....
        /*0484*/ 	.word	0xffffffff


	//   ....[30]....
        /*0488*/ 	.word	0xffffffff


	//   ....[31]....
        /*048c*/ 	.word	0xffffffff


	//   ....[32]....
        /*0490*/ 	.word	0xffffffff


	//   ....[33]....
        /*0494*/ 	.word	0xffffffff


	//   ....[34]....
        /*0498*/ 	.word	0xffffffff


	//   ....[35]....
        /*049c*/ 	.word	0xffffffff


	//   ....[36]....
        /*04a0*/ 	.word	0xffffffff


	//   ....[37]....
        /*04a4*/ 	.word	0xffffffff


	//   ....[38]....
        /*04a8*/ 	.word	0xffffffff


	//   ....[39]....
        /*04ac*/ 	.word	0xffffffff


	//   ....[40]....
        /*04b0*/ 	.word	0xffffffff


	//   ....[41]....
        /*04b4*/ 	.word	0xffffffff


	//   ....[42]....
        /*04b8*/ 	.word	0xffffffff


	//   ....[43]....
        /*04bc*/ 	.word	0xffffffff


	//   ....[44]....
        /*04c0*/ 	.word	0xffffffff


	//   ....[45]....
        /*04c4*/ 	.word	0xffffffff


	//   ....[46]....
        /*04c8*/ 	.word	0xffffffff


	//   ....[47]....
        /*04cc*/ 	.word	0xffffffff


	//   ....[48]....
        /*04d0*/ 	.word	0xffffffff


	//   ....[49]....
        /*04d4*/ 	.word	0xffffffff


	//   ....[50]....
        /*04d8*/ 	.word	0xffffffff


	//   ....[51]....
        /*04dc*/ 	.word	0xffffffff


	//   ....[52]....
        /*04e0*/ 	.word	0xffffffff


	//   ....[53]....
        /*04e4*/ 	.word	0xffffffff


	//   ....[54]....
        /*04e8*/ 	.word	0xffffffff


	//   ....[55]....
        /*04ec*/ 	.word	0xffffffff


	//   ....[56]....
        /*04f0*/ 	.word	0xffffffff


	//   ....[57]....
        /*04f4*/ 	.word	0xffffffff


	//   ....[58]....
        /*04f8*/ 	.word	0xffffffff


	//   ....[59]....
        /*04fc*/ 	.word	0xffffffff


	//   ....[60]....
        /*0500*/ 	.word	0xffffffff


	//   ....[61]....
        /*0504*/ 	.word	0xffffffff


	//   ....[62]....
        /*0508*/ 	.word	0xffffffff


	//   ....[63]....
        /*050c*/ 	.word	0xffffffff


	//   ....[64]....
        /*0510*/ 	.word	0xffffffff


	//   ....[65]....
        /*0514*/ 	.word	0xffffffff


	//   ....[66]....
        /*0518*/ 	.word	0xffffffff


	//   ....[67]....
        /*051c*/ 	.word	0xffffffff


	//   ....[68]....
        /*0520*/ 	.word	0xffffffff


	//   ....[69]....
        /*0524*/ 	.word	0xffffffff


	//   ....[70]....
        /*0528*/ 	.word	0xffffffff


	//   ....[71]....
        /*052c*/ 	.word	0xffffffff


	//   ....[72]....
        /*0530*/ 	.word	0xffffffff


	//   ....[73]....
        /*0534*/ 	.word	0xffffffff


	//   ....[74]....
        /*0538*/ 	.word	0xffffffff


	//   ....[75]....
        /*053c*/ 	.word	0xffffffff


	//   ....[76]....
        /*0540*/ 	.word	0xffffffff


	//   ....[77]....
        /*0544*/ 	.word	0xffffffff


	//   ....[78]....
        /*0548*/ 	.word	0xffffffff


	//   ....[79]....
        /*054c*/ 	.word	0xffffffff


	//   ....[80]....
        /*0550*/ 	.word	0xffffffff


	//   ....[81]....
        /*0554*/ 	.word	0xffffffff


	//   ....[82]....
        /*0558*/ 	.word	0xffffffff


	//   ....[83]....
        /*055c*/ 	.word	0xffffffff


	//   ....[84]....
        /*0560*/ 	.word	0xffffffff


	//   ....[85]....
        /*0564*/ 	.word	0xffffffff


	//   ....[86]....
        /*0568*/ 	.word	0xffffffff


	//   ....[87]....
        /*056c*/ 	.word	0xffffffff


	//   ....[88]....
        /*0570*/ 	.word	0xffffffff


	//   ....[89]....
        /*0574*/ 	.word	0xffffffff


	//   ....[90]....
        /*0578*/ 	.word	0xffffffff


	//   ....[91]....
        /*057c*/ 	.word	0xffffffff


	//   ....[92]....
        /*0580*/ 	.word	0xffffffff


	//   ....[93]....
        /*0584*/ 	.word	0xffffffff


	//   ....[94]....
        /*0588*/ 	.word	0xffffffff


	//   ....[95]....
        /*058c*/ 	.word	0xffffffff


	//   ....[96]....
        /*0590*/ 	.word	0xffffffff


	//   ....[97]....
        /*0594*/ 	.word	0xffffffff


	//   ....[98]....
        /*0598*/ 	.word	0xffffffff


	//   ....[99]....
        /*059c*/ 	.word	0xffffffff


	//   ....[100]....
        /*05a0*/ 	.word	0xffffffff


	//   ....[101]....
        /*05a4*/ 	.word	0xffffffff


	//   ....[102]....
        /*05a8*/ 	.word	0xffffffff


	//   ....[103]....
        /*05ac*/ 	.word	0xffffffff


	//   ....[104]....
        /*05b0*/ 	.word	0xffffffff


	//   ....[105]....
        /*05b4*/ 	.word	0xffffffff


	//   ....[106]....
        /*05b8*/ 	.word	0xffffffff


	//   ....[107]....
        /*05bc*/ 	.word	0xffffffff


	//   ....[108]....
        /*05c0*/ 	.word	0xffffffff


	//   ....[109]....
        /*05c4*/ 	.word	0xffffffff


	//   ....[110]....
        /*05c8*/ 	.word	0xffffffff


	//   ....[111]....
        /*05cc*/ 	.word	0xffffffff


	//   ....[112]....
        /*05d0*/ 	.word	0xffffffff


	//   ....[113]....
        /*05d4*/ 	.word	0xffffffff


	//   ....[114]....
        /*05d8*/ 	.word	0xffffffff


	//   ....[115]....
        /*05dc*/ 	.word	0xffffffff


	//   ....[116]....
        /*05e0*/ 	.word	0xffffffff


	//   ....[117]....
        /*05e4*/ 	.word	0xffffffff


	//   ....[118]....
        /*05e8*/ 	.word	0xffffffff


	//   ....[119]....
        /*05ec*/ 	.word	0xffffffff


	//   ....[120]....
        /*05f0*/ 	.word	0xffffffff


	//   ....[121]....
        /*05f4*/ 	.word	0xffffffff


	//   ....[122]....
        /*05f8*/ 	.word	0xffffffff


	//   ....[123]....
        /*05fc*/ 	.word	0xffffffff


	//   ....[124]....
        /*0600*/ 	.word	0xffffffff


	//   ....[125]....
        /*0604*/ 	.word	0xffffffff


	//   ....[126]....
        /*0608*/ 	.word	0xffffffff


	//   ....[127]....
        /*060c*/ 	.word	0xffffffff


	//   ....[128]....
        /*0610*/ 	.word	0xffffffff


	//   ....[129]....
        /*0614*/ 	.word	0xffffffff


	//   ....[130]....
        /*0618*/ 	.word	0xffffffff


	//   ....[131]....
        /*061c*/ 	.word	0xffffffff


	//   ....[132]....
        /*0620*/ 	.word	0xffffffff


	//   ....[133]....
        /*0624*/ 	.word	0xffffffff


	//   ....[134]....
        /*0628*/ 	.word	0xffffffff


	//   ....[135]....
        /*062c*/ 	.word	0xffffffff


	//   ....[136]....
        /*0630*/ 	.word	0xffffffff


	//   ....[137]....
        /*0634*/ 	.word	0xffffffff


	//   ....[138]....
        /*0638*/ 	.word	0xffffffff


	//   ....[139]....
        /*063c*/ 	.word	0xffffffff


	//   ....[140]....
        /*0640*/ 	.word	0xffffffff


	//   ....[141]....
        /*0644*/ 	.word	0xffffffff


	//   ....[142]....
        /*0648*/ 	.word	0xffffffff


	//   ....[143]....
        /*064c*/ 	.word	0xffffffff


	//   ....[144]....
        /*0650*/ 	.word	0xffffffff


	//   ....[145]....
        /*0654*/ 	.word	0xffffffff


	//   ....[146]....
        /*0658*/ 	.word	0xffffffff


	//   ....[147]....
        /*065c*/ 	.word	0xffffffff


	//   ....[148]....
        /*0660*/ 	.word	0xffffffff


	//   ....[149]....
        /*0664*/ 	.word	0xffffffff


	//   ....[150]....
        /*0668*/ 	.word	0xffffffff


	//   ....[151]....
        /*066c*/ 	.word	0xffffffff


	//   ....[152]....
        /*0670*/ 	.word	0xffffffff


	//   ....[153]....
        /*0674*/ 	.word	0xffffffff


	//   ....[154]....
        /*0678*/ 	.word	0xffffffff


	//   ....[155]....
        /*067c*/ 	.word	0xffffffff


	//   ....[156]....
        /*0680*/ 	.word	0xffffffff


	//   ....[157]....
        /*0684*/ 	.word	0xffffffff


	//   ....[158]....
        /*0688*/ 	.word	0xffffffff


	//   ....[159]....
        /*068c*/ 	.word	0xffffffff


	//   ....[160]....
        /*0690*/ 	.word	0xffffffff


	//----- nvinfo : EIATTR_COOP_GROUP_INSTR_OFFSETS
	.align		4
.L_456:
        /*0694*/ 	.byte	0x04, 0x28
        /*0696*/ 	.short	(.L_458 - .L_457)


	//   ....[0]....
.L_457:
        /*0698*/ 	.word	0x000000a0


	//   ....[1]....
        /*069c*/ 	.word	0x00009270


	//   ....[2]....
        /*06a0*/ 	.word	0x000092b0


	//   ....[3]....
        /*06a4*/ 	.word	0x000094a0


	//   ....[4]....
        /*06a8*/ 	.word	0x000094d0


	//   ....[5]....
        /*06ac*/ 	.word	0x000095c0


	//   ....[6]....
        /*06b0*/ 	.word	0x000095f0


	//   ....[7]....
        /*06b4*/ 	.word	0x000096e0


	//   ....[8]....
        /*06b8*/ 	.word	0x00009710


	//   ....[9]....
        /*06bc*/ 	.word	0x00009800


	//   ....[10]....
        /*06c0*/ 	.word	0x00009830


	//   ....[11]....
        /*06c4*/ 	.word	0x00009920


	//   ....[12]....
        /*06c8*/ 	.word	0x00009950


	//   ....[13]....
        /*06cc*/ 	.word	0x00009a40


	//   ....[14]....
        /*06d0*/ 	.word	0x00009a70


	//   ....[15]....
        /*06d4*/ 	.word	0x00009b50


	//   ....[16]....
        /*06d8*/ 	.word	0x00009b90


	//   ....[17]....
        /*06dc*/ 	.word	0x0000a370


	//   ....[18]....
        /*06e0*/ 	.word	0x0000a3b0


	//   ....[19]....
        /*06e4*/ 	.word	0x0000a3f0


	//   ....[20]....
        /*06e8*/ 	.word	0x0000a410


	//   ....[21]....
        /*06ec*/ 	.word	0x0000a5c0


	//   ....[22]....
        /*06f0*/ 	.word	0x0000a650


	//   ....[23]....
        /*06f4*/ 	.word	0x0000a690


	//   ....[24]....
        /*06f8*/ 	.word	0x0000a6c0


	//   ....[25]....
        /*06fc*/ 	.word	0x0000a850


	//   ....[26]....
        /*0700*/ 	.word	0x0000a8e0


	//   ....[27]....
        /*0704*/ 	.word	0x0000a920


	//   ....[28]....
        /*0708*/ 	.word	0x0000a960


	//   ....[29]....
        /*070c*/ 	.word	0x0000ab00


	//   ....[30]....
        /*0710*/ 	.word	0x0000ab90


	//   ....[31]....
        /*0714*/ 	.word	0x0000abd0


	//   ....[32]....
        /*0718*/ 	.word	0x0000ac00


	//   ....[33]....
        /*071c*/ 	.word	0x0000ad90


	//   ....[34]....
        /*0720*/ 	.word	0x0000ae20


	//   ....[35]....
        /*0724*/ 	.word	0x0000ae60


	//   ....[36]....
        /*0728*/ 	.word	0x0000aea0


	//   ....[37]....
        /*072c*/ 	.word	0x0000b040


	//   ....[38]....
        /*0730*/ 	.word	0x0000b0d0


	//   ....[39]....
        /*0734*/ 	.word	0x0000b110


	//   ....[40]....
        /*0738*/ 	.word	0x0000b140


	//   ....[41]....
        /*073c*/ 	.word	0x0000b2d0


	//   ....[42]....
        /*0740*/ 	.word	0x0000b360


	//   ....[43]....
        /*0744*/ 	.word	0x0000b3a0


	//   ....[44]....
        /*0748*/ 	.word	0x0000b3e0


	//   ....[45]....
        /*074c*/ 	.word	0x0000b570


	//   ....[46]....
        /*0750*/ 	.word	0x0000b600


	//   ....[47]....
        /*0754*/ 	.word	0x0000b640


	//   ....[48]....
        /*0758*/ 	.word	0x0000b670


	//   ....[49]....
        /*075c*/ 	.word	0x0000edc0


	//   ....[50]....
        /*0760*/ 	.word	0x0000ee10


	//   ....[51]....
        /*0764*/ 	.word	0x0000ee40


	//   ....[52]....
        /*0768*/ 	.word	0x0000ee90


	//   ....[53]....
        /*076c*/ 	.word	0x0000ef10


	//   ....[54]....
        /*0770*/ 	.word	0x0000ef30


	//   ....[55]....
        /*0774*/ 	.word	0x0000ef50


	//   ....[56]....
        /*0778*/ 	.word	0x0000ef70


	//   ....[57]....
        /*077c*/ 	.word	0x0000f170


	//   ....[58]....
        /*0780*/ 	.word	0x0000f1b0


	//   ....[59]....
        /*0784*/ 	.word	0x0000f1e0


	//   ....[60]....
        /*0788*/ 	.word	0x0000f230


	//   ....[61]....
        /*078c*/ 	.word	0x0000f2c0


	//   ....[62]....
        /*0790*/ 	.word	0x0000f380


	//   ....[63]....
        /*0794*/ 	.word	0x0000f3a0


	//   ....[64]....
        /*0798*/ 	.word	0x0000f3c0


	//   ....[65]....
        /*079c*/ 	.word	0x0000f590


	//   ....[66]....
        /*07a0*/ 	.word	0x0000f5d0


	//   ....[67]....
        /*07a4*/ 	.word	0x0000f600


	//   ....[68]....
        /*07a8*/ 	.word	0x0000f650


	//   ....[69]....
        /*07ac*/ 	.word	0x0000f6e0


	//   ....[70]....
        /*07b0*/ 	.word	0x0000f7a0


	//   ....[71]....
        /*07b4*/ 	.word	0x0000f7c0


	//   ....[72]....
        /*07b8*/ 	.word	0x0000f7e0


	//   ....[73]....
        /*07bc*/ 	.word	0x0000f9b0


	//   ....[74]....
        /*07c0*/ 	.word	0x0000f9f0


	//   ....[75]....
        /*07c4*/ 	.word	0x0000fa10


	//   ....[76]....
        /*07c8*/ 	.word	0x0000fa20


	//   ....[77]....
        /*07cc*/ 	.word	0x0000fb00


	//   ....[78]....
        /*07d0*/ 	.word	0x0000fb40


	//   ....[79]....
        /*07d4*/ 	.word	0x0000fb50


	//   ....[80]....
        /*07d8*/ 	.word	0x0000fb70


	//   ....[81]....
        /*07dc*/ 	.word	0x00015000


	//   ....[82]....
        /*07e0*/ 	.word	0x00015030


	//   ....[83]....
        /*07e4*/ 	.word	0x000156e0


	//   ....[84]....
        /*07e8*/ 	.word	0x000157b0


	//   ....[85]....
        /*07ec*/ 	.word	0x000157c0


	//   ....[86]....
        /*07f0*/ 	.word	0x000157f0


	//   ....[87]....
        /*07f4*/ 	.word	0x00015810


	//   ....[88]....
        /*07f8*/ 	.word	0x00015830


	//   ....[89]....
        /*07fc*/ 	.word	0x00015ef0


	//   ....[90]....
        /*0800*/ 	.word	0x00016040


	//   ....[91]....
        /*0804*/ 	.word	0x000161d0


	//   ....[92]....
        /*0808*/ 	.word	0x00016380


	//   ....[93]....
        /*080c*/ 	.word	0x00019270


	//   ....[94]....
        /*0810*/ 	.word	0x00019290


	//   ....[95]....
        /*0814*/ 	.word	0x000192b0


	//   ....[96]....
        /*0818*/ 	.word	0x000192d0


	//   ....[97]....
        /*081c*/ 	.word	0x0001a160


	//   ....[98]....
        /*0820*/ 	.word	0x0001a260


	//   ....[99]....
        /*0824*/ 	.word	0x0001a620


	//   ....[100]....
        /*0828*/ 	.word	0x0001a740


	//   ....[101]....
        /*082c*/ 	.word	0x0001a930


	//   ....[102]....
        /*0830*/ 	.word	0x0001aa50


	//   ....[103]....
        /*0834*/ 	.word	0x0001ab60


	//   ....[104]....
        /*0838*/ 	.word	0x0001adf0


	//   ....[105]....
        /*083c*/ 	.word	0x0001eb70


	//   ....[106]....
        /*0840*/ 	.word	0x0001ebd0


	//   ....[107]....
        /*0844*/ 	.word	0x0001ec20


	//   ....[108]....
        /*0848*/ 	.word	0x0001ec60


	//   ....[109]....
        /*084c*/ 	.word	0x0001ec80


	//   ....[110]....
        /*0850*/ 	.word	0x0001ecb0


	//   ....[111]....
        /*0854*/ 	.word	0x0001f0d0


	//   ....[112]....
        /*0858*/ 	.word	0x0001f200


	//   ....[113]....
        /*085c*/ 	.word	0x00021420


	//   ....[114]....
        /*0860*/ 	.word	0x00021430


	//   ....[115]....
        /*0864*/ 	.word	0x00021440


	//   ....[116]....
        /*0868*/ 	.word	0x00021460


	//   ....[117]....
        /*086c*/ 	.word	0x00021480


	//   ....[118]....
        /*0870*/ 	.word	0x000214a0


	//   ....[119]....
        /*0874*/ 	.word	0x000214b0


	//   ....[120]....
        /*0878*/ 	.word	0x000214e0


	//   ....[121]....
        /*087c*/ 	.word	0x00023180


	//   ....[122]....
        /*0880*/ 	.word	0x000231c0


	//   ....[123]....
        /*0884*/ 	.word	0x000231f0


	//   ....[124]....
        /*0888*/ 	.word	0x00023220


	//   ....[125]....
        /*088c*/ 	.word	0x00023260


	//   ....[126]....
        /*0890*/ 	.word	0x000232a0


	//   ....[127]....
        /*0894*/ 	.word	0x000232c0


	//   ....[128]....
        /*0898*/ 	.word	0x000232d0


	//   ....[129]....
        /*089c*/ 	.word	0x00023490


	//   ....[130]....
        /*08a0*/ 	.word	0x000234a0


	//   ....[131]....
        /*08a4*/ 	.word	0x000235a0


	//   ....[132]....
        /*08a8*/ 	.word	0x000235d0


	//   ....[133]....
        /*08ac*/ 	.word	0x000236b0


	//   ....[134]....
        /*08b0*/ 	.word	0x000236e0


	//   ....[135]....
        /*08b4*/ 	.word	0x000237c0


	//   ....[136]....
        /*08b8*/ 	.word	0x000237f0


	//   ....[137]....
        /*08bc*/ 	.word	0x000238d0


	//   ....[138]....
        /*08c0*/ 	.word	0x00023900


	//   ....[139]....
        /*08c4*/ 	.word	0x000239e0


	//   ....[140]....
        /*08c8*/ 	.word	0x00023a10


	//   ....[141]....
        /*08cc*/ 	.word	0x00023af0


	//   ....[142]....
        /*08d0*/ 	.word	0x00023b20


	//   ....[143]....
        /*08d4*/ 	.word	0x00023c00


	//   ....[144]....
        /*08d8*/ 	.word	0x00023c20


	//   ....[145]....
        /*08dc*/ 	.word	0x00024540


	//   ....[146]....
        /*08e0*/ 	.word	0x00024550


	//   ....[147]....
        /*08e4*/ 	.word	0x00024620


	//   ....[148]....
        /*08e8*/ 	.word	0x00024650


	//   ....[149]....
        /*08ec*/ 	.word	0x00024720


	//   ....[150]....
        /*08f0*/ 	.word	0x00024750


	//   ....[151]....
        /*08f4*/ 	.word	0x00024820


	//   ....[152]....
        /*08f8*/ 	.word	0x00024850


	//   ....[153]....
        /*08fc*/ 	.word	0x00024920


	//   ....[154]....
        /*0900*/ 	.word	0x00024950


	//   ....[155]....
        /*0904*/ 	.word	0x00024a20


	//   ....[156]....
        /*0908*/ 	.word	0x00024a50


	//   ....[157]....
        /*090c*/ 	.word	0x00024b20


	//   ....[158]....
        /*0910*/ 	.word	0x00024b50


	//   ....[159]....
        /*0914*/ 	.word	0x00024c20


	//   ....[160]....
        /*0918*/ 	.word	0x00024c40


	//----- nvinfo : EIATTR_EXIT_INSTR_OFFSETS
	.align		4
.L_458:
        /*091c*/ 	.byte	0x04, 0x1c
        /*091e*/ 	.short	(.L_460 - .L_459)


	//   ....[0]....
.L_459:
        /*0920*/ 	.word	0x000003b0


	//   ....[1]....
        /*0924*/ 	.word	0x00023c30


	//   ....[2]....
        /*0928*/ 	.word	0x00023c90


	//   ....[3]....
        /*092c*/ 	.word	0x00023cf0


	//   ....[4]....
        /*0930*/ 	.word	0x00024c50


	//   ....[5]....
        /*0934*/ 	.word	0x00024ca0


	//   ....[6]....
        /*0938*/ 	.word	0x00024d00


	//----- nvinfo : EIATTR_CTAIDZ_USED
	.align		4
.L_460:
        /*093c*/ 	.byte	0x01, 0x04
	.zero		2


	//----- nvinfo : EIATTR_MAX_THREADS
	.align		4
        /*0940*/ 	.byte	0x04, 0x05
        /*0942*/ 	.short	(.L_462 - .L_461)
.L_461:
        /*0944*/ 	.word	0x00000080
        /*0948*/ 	.word	0x00000001
        /*094c*/ 	.word	0x00000001


	//----- nvinfo : EIATTR_CRS_STACK_SIZE
	.align		4
.L_462:
        /*0950*/ 	.byte	0x04, 0x1e
        /*0952*/ 	.short	(.L_464 - .L_463)
.L_463:
        /*0954*/ 	.word	0x00000000
.L_464:


//--------------------- .nv.callgraph             --------------------------
	.section	.nv.callgraph,"",@"SHT_CUDA_CALLGRAPH"
	.align	4
	.sectionentsize	8
	.align		4
        /*0000*/ 	.word	0x00000000
	.align		4
        /*0004*/ 	.word	0xffffffff
	.align		4
        /*0008*/ 	.word	0x00000000
	.align		4
        /*000c*/ 	.word	0xfffffffe
	.align		4
        /*0010*/ 	.word	0x00000000
	.align		4
        /*0014*/ 	.word	0xfffffffd
	.align		4
        /*0018*/ 	.word	0x00000000
	.align		4
        /*001c*/ 	.word	0xfffffffc


//--------------------- .nv.rel.action            --------------------------
	.section	.nv.rel.action,"",@"SHT_CUDA_RELOCINFO"
	.align	8
	.sectionentsize	8
        /*0000*/ 	.byte	0x73, 0x00, 0x00, 0x00, 0x00, 0x00, 0x00, 0x00, 0x00, 0x00, 0x00, 0x11, 0x25, 0x00, 0x05, 0x36


//--------------------- .nv.constant4             --------------------------
	.section	.nv.constant4,"a",@progbits
	.align	8
	.align		8
.nv.constant4:
        /*0000*/ 	.dword	_ZN66_INTERNAL_43f44d2a_30_flash_fwd_hdim128_bf16_sm80_cu_93b96ec2_33894cuda3std3__45__cpo5beginE
	.align		8
        /*0008*/ 	.dword	_ZN66_INTERNAL_43f44d2a_30_flash_fwd_hdim128_bf16_sm80_cu_93b96ec2_33894cuda3std3__45__cpo3endE
	.align		8
        /*0010*/ 	.dword	_ZN66_INTERNAL_43f44d2a_30_flash_fwd_hdim128_bf16_sm80_cu_93b96ec2_33894cuda3std3__45__cpo6cbeginE
	.align		8
        /*0018*/ 	.dword	_ZN66_INTERNAL_43f44d2a_30_flash_fwd_hdim128_bf16_sm80_cu_93b96ec2_33894cuda3std3__45__cpo4cendE
	.align		8
        /*0020*/ 	.dword	_ZN66_INTERNAL_43f44d2a_30_flash_fwd_hdim128_bf16_sm80_cu_93b96ec2_33894cuda3std3__468_GLOBAL__N__43f44d2a_30_flash_fwd_hdim128_bf16_sm80_cu_93b96ec2_33896ignoreE
	.align		8
        /*0028*/ 	.dword	_ZN66_INTERNAL_43f44d2a_30_flash_fwd_hdim128_bf16_sm80_cu_93b96ec2_33894cuda3std3__419piecewise_constructE
	.align		8
        /*0030*/ 	.dword	_ZN66_INTERNAL_43f44d2a_30_flash_fwd_hdim128_bf16_sm80_cu_93b96ec2_33894cuda3std3__48in_placeE
	.align		8
        /*0038*/ 	.dword	_ZN66_INTERNAL_43f44d2a_30_flash_fwd_hdim128_bf16_sm80_cu_93b96ec2_33894cuda3std6ranges3__45__cpo4swapE
	.align		8
        /*0040*/ 	.dword	_ZN66_INTERNAL_43f44d2a_30_flash_fwd_hdim128_bf16_sm80_cu_93b96ec2_33894cuda3std6ranges3__45__cpo9iter_moveE
	.align		8
        /*0048*/ 	.dword	_ZN66_INTERNAL_43f44d2a_30_flash_fwd_hdim128_bf16_sm80_cu_93b96ec2_33894cute7productE
	.align		8
        /*0050*/ 	.dword	_ZN66_INTERNAL_43f44d2a_30_flash_fwd_hdim128_bf16_sm80_cu_93b96ec2_33894cute1_E


//--------------------- .nv.constant0._ZN7cutlass13device_kernelIN5flash19enable_sm80_to_sm89INS1_16FlashAttnFwdSm80INS1_25CollectiveMainloopFwdSm80ILi8ELi1ELb1EN4cute5tupleIJNS5_1CILi128EEES8_S8_EEELi128ENS_10bfloat16_tEfNS_4arch4Sm80ELb0ELb0ELb0ELb0ELb0ELb0ELb1ELb0EEENS1_21CollectiveEpilogueFwdIS9_NS6_IJNS7_ILi1EEESF_SF_EEESA_SC_Li256ELb0ELb1ELb0ELb0EEENS1_19SingleTileSchedulerILb0ELb0ELb1ELi128EEEEEEEEEvNT_6ParamsE --------------------------
	.section	.nv.constant0._ZN7cutlass13device_kernelIN5flash19enable_sm80_to_sm89INS1_16FlashAttnFwdSm80INS1_25CollectiveMainloopFwdSm80ILi8ELi1ELb1EN4cute5tupleIJNS5_1CILi128EEES8_S8_EEELi128ENS_10bfloat16_tEfNS_4arch4Sm80ELb0ELb0ELb0ELb0ELb0ELb0ELb1ELb0EEENS1_21CollectiveEpilogueFwdIS9_NS6_IJNS7_ILi1EEESF_SF_EEESA_SC_Li256ELb0ELb1ELb0ELb0EEENS1_19SingleTileSchedulerILb0ELb0ELb1ELi128EEEEEEEEEvNT_6ParamsE,"a",@progbits
	.sectionflags	@""
	.align	4
.nv.constant0._ZN7cutlass13device_kernelIN5flash19enable_sm80_to_sm89INS1_16FlashAttnFwdSm80INS1_25CollectiveMainloopFwdSm80ILi8ELi1ELb1EN4cute5tupleIJNS5_1CILi128EEES8_S8_EEELi128ENS_10bfloat16_tEfNS_4arch4Sm80ELb0ELb0ELb0ELb0ELb0ELb0ELb1ELb0EEENS1_21CollectiveEpilogueFwdIS9_NS6_IJNS7_ILi1EEESF_SF_EEESA_SC_Li256ELb0ELb1ELb0ELb0EEENS1_19SingleTileSchedulerILb0ELb0ELb1ELi128EEEEEEEEEvNT_6ParamsE:
	.zero		1400


//--------------------- .nv.constant0._ZN7cutlass13device_kernelIN5flash19enable_sm80_to_sm89INS1_16FlashAttnFwdSm80INS1_25CollectiveMainloopFwdSm80ILi8ELi1ELb1EN4cute5tupleIJNS5_1CILi128EEES8_S8_EEELi128ENS_10bfloat16_tEfNS_4arch4Sm80ELb0ELb0ELb0ELb1ELb0ELb0ELb1ELb0EEENS1_21CollectiveEpilogueFwdIS9_NS6_IJNS7_ILi1EEESF_SF_EEESA_SC_Li256ELb1ELb1ELb0ELb0EEENS1_19SingleTileSchedulerILb1ELb0ELb1ELi128EEEEEEEEEvNT_6ParamsE --------------------------
	.section	.nv.constant0._ZN7cutlass13device_kernelIN5flash19enable_sm80_to_sm89INS1_16FlashAttnFwdSm80INS1_25CollectiveMainloopFwdSm80ILi8ELi1ELb1EN4cute5tupleIJNS5_1CILi128EEES8_S8_EEELi128ENS_10bfloat16_tEfNS_4arch4Sm80ELb0ELb0ELb0ELb1ELb0ELb0ELb1ELb0EEENS1_21CollectiveEpilogueFwdIS9_NS6_IJNS7_ILi1EEESF_SF_EEESA_SC_Li256ELb1ELb1ELb0ELb0EEENS1_19SingleTileSchedulerILb1ELb0ELb1ELi128EEEEEEEEEvNT_6ParamsE,"a",@progbits
	.sectionflags	@""
	.align	4
.nv.constant0._ZN7cutlass13device_kernelIN5flash19enable_sm80_to_sm89INS1_16FlashAttnFwdSm80INS1_25CollectiveMainloopFwdSm80ILi8ELi1ELb1EN4cute5tupleIJNS5_1CILi128EEES8_S8_EEELi128ENS_10bfloat16_tEfNS_4arch4Sm80ELb0ELb0ELb0ELb1ELb0ELb0ELb1ELb0EEENS1_21CollectiveEpilogueFwdIS9_NS6_IJNS7_ILi1EEESF_SF_EEESA_SC_Li256ELb1ELb1ELb0ELb0EEENS1_19SingleTileSchedulerILb1ELb0ELb1ELi128EEEEEEEEEvNT_6ParamsE:
	.zero		1400


//--------------------- .nv.constant0._ZN7cutlass13device_kernelIN5flash19enable_sm80_to_sm89INS1_16FlashAttnFwdSm80INS1_25CollectiveMainloopFwdSm80ILi8ELi1ELb1EN4cute5tupleIJNS5_1CILi128EEES8_S8_EEELi128ENS_10bfloat16_tEfNS_4arch4Sm80ELb0ELb0ELb0ELb1ELb0ELb1ELb1ELb0EEENS1_21CollectiveEpilogueFwdIS9_NS6_IJNS7_ILi1EEESF_SF_EEESA_SC_Li256ELb1ELb1ELb0ELb0EEENS1_19SingleTileSchedulerILb1ELb0ELb1ELi128EEEEEEEEEvNT_6ParamsE --------------------------
	.section	.nv.constant0._ZN7cutlass13device_kernelIN5flash19enable_sm80_to_sm89INS1_16FlashAttnFwdSm80INS1_25CollectiveMainloopFwdSm80ILi8ELi1ELb1EN4cute5tupleIJNS5_1CILi128EEES8_S8_EEELi128ENS_10bfloat16_tEfNS_4arch4Sm80ELb0ELb0ELb0ELb1ELb0ELb1ELb1ELb0EEENS1_21CollectiveEpilogueFwdIS9_NS6_IJNS7_ILi1EEESF_SF_EEESA_SC_Li256ELb1ELb1ELb0ELb0EEENS1_19SingleTileSchedulerILb1ELb0ELb1ELi128EEEEEEEEEvNT_6ParamsE,"a",@progbits
	.sectionflags	@""
	.align	4
.nv.constant0._ZN7cutlass13device_kernelIN5flash19enable_sm80_to_sm89INS1_16FlashAttnFwdSm80INS1_25CollectiveMainloopFwdSm80ILi8ELi1ELb1EN4cute5tupleIJNS5_1CILi128EEES8_S8_EEELi128ENS_10bfloat16_tEfNS_4arch4Sm80ELb0ELb0ELb0ELb1ELb0ELb1ELb1ELb0EEENS1_21CollectiveEpilogueFwdIS9_NS6_IJNS7_ILi1EEESF_SF_EEESA_SC_Li256ELb1ELb1ELb0ELb0EEENS1_19SingleTileSchedulerILb1ELb0ELb1ELi128EEEEEEEEEvNT_6ParamsE:
	.zero		1400


//--------------------- .nv.constant0._ZN7cutlass13device_kernelIN5flash19enable_sm80_to_sm89INS1_16FlashAttnFwdSm80INS1_25CollectiveMainloopFwdSm80ILi8ELi1ELb1EN4cute5tupleIJNS5_1CILi128EEENS7_ILi96EEES8_EEELi128ENS_10bfloat16_tEfNS_4arch4Sm80ELb0ELb1ELb0ELb0ELb0ELb0ELb1ELb0EEENS1_21CollectiveEpilogueFwdINS6_IJS8_S8_S9_EEENS6_IJNS7_ILi1EEESH_SH_EEESB_SD_Li256ELb0ELb1ELb0ELb0EEENS1_19SingleTileSchedulerILb0ELb0ELb1ELi128EEEEEEEEEvNT_6ParamsE --------------------------
	.section	.nv.constant0._ZN7cutlass13device_kernelIN5flash19enable_sm80_to_sm89INS1_16FlashAttnFwdSm80INS1_25CollectiveMainloopFwdSm80ILi8ELi1ELb1EN4cute5tupleIJNS5_1CILi128EEENS7_ILi96EEES8_EEELi128ENS_10bfloat16_tEfNS_4arch4Sm80ELb0ELb1ELb0ELb0ELb0ELb0ELb1ELb0EEENS1_21CollectiveEpilogueFwdINS6_IJS8_S8_S9_EEENS6_IJNS7_ILi1EEESH_SH_EEESB_SD_Li256ELb0ELb1ELb0ELb0EEENS1_19SingleTileSchedulerILb0ELb0ELb1ELi128EEEEEEEEEvNT_6ParamsE,"a",@progbits
	.sectionflags	@""
	.align	4
.nv.constant0._ZN7cutlass13device_kernelIN5flash19enable_sm80_to_sm89INS1_16FlashAttnFwdSm80INS1_25CollectiveMainloopFwdSm80ILi8ELi1ELb1EN4cute5tupleIJNS5_1CILi128EEENS7_ILi96EEES8_EEELi128ENS_10bfloat16_tEfNS_4arch4Sm80ELb0ELb1ELb0ELb0ELb0ELb0ELb1ELb0EEENS1_21CollectiveEpilogueFwdINS6_IJS8_S8_S9_EEENS6_IJNS7_ILi1EEESH_SH_EEESB_SD_Li256ELb0ELb1ELb0ELb0EEENS1_19SingleTileSchedulerILb0ELb0ELb1ELi128EEEEEEEEEvNT_6ParamsE:
	.zero		1400


//--------------------- .nv.constant0._ZN7cutlass13device_kernelIN5flash19enable_sm80_to_sm89INS1_16FlashAttnFwdSm80INS1_25CollectiveMainloopFwdSm80ILi8ELi1ELb1EN4cute5tupleIJNS5_1CILi128EEENS7_ILi96EEES8_EEELi128ENS_10bfloat16_tEfNS_4arch4Sm80ELb0ELb1ELb0ELb1ELb0ELb0ELb1ELb0EEENS1_21CollectiveEpilogueFwdINS6_IJS8_S8_S9_EEENS6_IJNS7_ILi1EEESH_SH_EEESB_SD_Li256ELb1ELb1ELb0ELb0EEENS1_19SingleTileSchedulerILb1ELb0ELb1ELi128EEEEEEEEEvNT_6ParamsE --------------------------
	.section	.nv.constant0._ZN7cutlass13device_kernelIN5flash19enable_sm80_to_sm89INS1_16FlashAttnFwdSm80INS1_25CollectiveMainloopFwdSm80ILi8ELi1ELb1EN4cute5tupleIJNS5_1CILi128EEENS7_ILi96EEES8_EEELi128ENS_10bfloat16_tEfNS_4arch4Sm80ELb0ELb1ELb0ELb1ELb0ELb0ELb1ELb0EEENS1_21CollectiveEpilogueFwdINS6_IJS8_S8_S9_EEENS6_IJNS7_ILi1EEESH_SH_EEESB_SD_Li256ELb1ELb1ELb0ELb0EEENS1_19SingleTileSchedulerILb1ELb0ELb1ELi128EEEEEEEEEvNT_6ParamsE,"a",@progbits
	.sectionflags	@""
	.align	4
.nv.constant0._ZN7cutlass13device_kernelIN5flash19enable_sm80_to_sm89INS1_16FlashAttnFwdSm80INS1_25CollectiveMainloopFwdSm80ILi8ELi1ELb1EN4cute5tupleIJNS5_1CILi128EEENS7_ILi96EEES8_EEELi128ENS_10bfloat16_tEfNS_4arch4Sm80ELb0ELb1ELb0ELb1ELb0ELb0ELb1ELb0EEENS1_21CollectiveEpilogueFwdINS6_IJS8_S8_S9_EEENS6_IJNS7_ILi1EEESH_SH_EEESB_SD_Li256ELb1ELb1ELb0ELb0EEENS1_19SingleTileSchedulerILb1ELb0ELb1ELi128EEEEEEEEEvNT_6ParamsE:
	.zero		1400


//--------------------- .nv.constant0._ZN7cutlass13device_kernelIN5flash19enable_sm80_to_sm89INS1_16FlashAttnFwdSm80INS1_25CollectiveMainloopFwdSm80ILi8ELi1ELb1EN4cute5tupleIJNS5_1CILi128EEENS7_ILi96EEES8_EEELi128ENS_10bfloat16_tEfNS_4arch4Sm80ELb0ELb1ELb0ELb1ELb0ELb1ELb1ELb0EEENS1_21CollectiveEpilogueFwdINS6_IJS8_S8_S9_EEENS6_IJNS7_ILi1EEESH_SH_EEESB_SD_Li256ELb1ELb1ELb0ELb0EEENS1_19SingleTileSchedulerILb1ELb0ELb1ELi128EEEEEEEEEvNT_6ParamsE --------------------------
	.section	.nv.constant0._ZN7cutlass13device_kernelIN5flash19enable_sm80_to_sm89INS1_16FlashAttnFwdSm80INS1_25CollectiveMainloopFwdSm80ILi8ELi1ELb1EN4cute5tupleIJNS5_1CILi128EEENS7_ILi96EEES8_EEELi128ENS_10bfloat16_tEfNS_4arch4Sm80ELb0ELb1ELb0ELb1ELb0ELb1ELb1ELb0EEENS1_21CollectiveEpilogueFwdINS6_IJS8_S8_S9_EEENS6_IJNS7_ILi1EEESH_SH_EEESB_SD_Li256ELb1ELb1ELb0ELb0EEENS1_19SingleTileSchedulerILb1ELb0ELb1ELi128EEEEEEEEEvNT_6ParamsE,"a",@progbits
	.sectionflags	@""
	.align	4
.nv.constant0._ZN7cutlass13device_kernelIN5flash19enable_sm80_to_sm89INS1_16FlashAttnFwdSm80INS1_25CollectiveMainloopFwdSm80ILi8ELi1ELb1EN4cute5tupleIJNS5_1CILi128EEENS7_ILi96EEES8_EEELi128ENS_10bfloat16_tEfNS_4arch4Sm80ELb0ELb1ELb0ELb1ELb0ELb1ELb1ELb0EEENS1_21CollectiveEpilogueFwdINS6_IJS8_S8_S9_EEENS6_IJNS7_ILi1EEESH_SH_EEESB_SD_Li256ELb1ELb1ELb0ELb0EEENS1_19SingleTileSchedulerILb1ELb0ELb1ELi128EEEEEEEEEvNT_6ParamsE:
	.zero		1400


//--------------------- .nv.constant0._ZN7cutlass13device_kernelIN5flash19enable_sm80_to_sm89INS1_16FlashAttnFwdSm80INS1_25CollectiveMainloopFwdSm80ILi8ELi1ELb1EN4cute5tupleIJNS5_1CILi128EEES8_S8_EEELi128ENS_10bfloat16_tEfNS_4arch4Sm80ELb1ELb0ELb0ELb0ELb0ELb0ELb1ELb0EEENS1_21CollectiveEpilogueFwdIS9_NS6_IJNS7_ILi1EEESF_SF_EEESA_SC_Li256ELb0ELb1ELb0ELb0EEENS1_30DynamicPersistentTileSchedulerILi256ELi256ELb0ELb1ELb0EEEEEEEEEvNT_6ParamsE --------------------------
	.section	.nv.constant0._ZN7cutlass13device_kernelIN5flash19enable_sm80_to_sm89INS1_16FlashAttnFwdSm80INS1_25CollectiveMainloopFwdSm80ILi8ELi1ELb1EN4cute5tupleIJNS5_1CILi128EEES8_S8_EEELi128ENS_10bfloat16_tEfNS_4arch4Sm80ELb1ELb0ELb0ELb0ELb0ELb0ELb1ELb0EEENS1_21CollectiveEpilogueFwdIS9_NS6_IJNS7_ILi1EEESF_SF_EEESA_SC_Li256ELb0ELb1ELb0ELb0EEENS1_30DynamicPersistentTileSchedulerILi256ELi256ELb0ELb1ELb0EEEEEEEEEvNT_6ParamsE,"a",@progbits
	.sectionflags	@""
	.align	4
.nv.constant0._ZN7cutlass13device_kernelIN5flash19enable_sm80_to_sm89INS1_16FlashAttnFwdSm80INS1_25CollectiveMainloopFwdSm80ILi8ELi1ELb1EN4cute5tupleIJNS5_1CILi128EEES8_S8_EEELi128ENS_10bfloat16_tEfNS_4arch4Sm80ELb1ELb0ELb0ELb0ELb0ELb0ELb1ELb0EEENS1_21CollectiveEpilogueFwdIS9_NS6_IJNS7_ILi1EEESF_SF_EEESA_SC_Li256ELb0ELb1ELb0ELb0EEENS1_30DynamicPersistentTileSchedulerILi256ELi256ELb0ELb1ELb0EEEEEEEEEvNT_6ParamsE:
	.zero		1416


//--------------------- .nv.constant0._ZN7cutlass13device_kernelIN5flash19enable_sm80_to_sm89INS1_16FlashAttnFwdSm80INS1_25CollectiveMainloopFwdSm80ILi8ELi1ELb1EN4cute5tupleIJNS5_1CILi128EEES8_S8_EEELi128ENS_10bfloat16_tEfNS_4arch4Sm80ELb1ELb0ELb0ELb1ELb0ELb0ELb1ELb0EEENS1_21CollectiveEpilogueFwdIS9_NS6_IJNS7_ILi1EEESF_SF_EEESA_SC_Li256ELb1ELb1ELb0ELb0EEENS1_19SingleTileSchedulerILb1ELb0ELb1ELi128EEEEEEEEEvNT_6ParamsE --------------------------
	.section	.nv.constant0._ZN7cutlass13device_kernelIN5flash19enable_sm80_to_sm89INS1_16FlashAttnFwdSm80INS1_25CollectiveMainloopFwdSm80ILi8ELi1ELb1EN4cute5tupleIJNS5_1CILi128EEES8_S8_EEELi128ENS_10bfloat16_tEfNS_4arch4Sm80ELb1ELb0ELb0ELb1ELb0ELb0ELb1ELb0EEENS1_21CollectiveEpilogueFwdIS9_NS6_IJNS7_ILi1EEESF_SF_EEESA_SC_Li256ELb1ELb1ELb0ELb0EEENS1_19SingleTileSchedulerILb1ELb0ELb1ELi128EEEEEEEEEvNT_6ParamsE,"a",@progbits
	.sectionflags	@""
	.align	4
.nv.constant0._ZN7cutlass13device_kernelIN5flash19enable_sm80_to_sm89INS1_16FlashAttnFwdSm80INS1_25CollectiveMainloopFwdSm80ILi8ELi1ELb1EN4cute5tupleIJNS5_1CILi128EEES8_S8_EEELi128ENS_10bfloat16_tEfNS_4arch4Sm80ELb1ELb0ELb0ELb1ELb0ELb0ELb1ELb0EEENS1_21CollectiveEpilogueFwdIS9_NS6_IJNS7_ILi1EEESF_SF_EEESA_SC_Li256ELb1ELb1ELb0ELb0EEENS1_19SingleTileSchedulerILb1ELb0ELb1ELi128EEEEEEEEEvNT_6ParamsE:
	.zero		1400


//--------------------- .nv.constant0._ZN7cutlass13device_kernelIN5flash19enable_sm80_to_sm89INS1_16FlashAttnFwdSm80INS1_25CollectiveMainloopFwdSm80ILi8ELi1ELb1EN4cute5tupleIJNS5_1CILi128EEES8_S8_EEELi128ENS_10bfloat16_tEfNS_4arch4Sm80ELb1ELb0ELb0ELb1ELb0ELb1ELb1ELb0EEENS1_21CollectiveEpilogueFwdIS9_NS6_IJNS7_ILi1EEESF_SF_EEESA_SC_Li256ELb1ELb1ELb0ELb0EEENS1_19SingleTileSchedulerILb1ELb0ELb1ELi128EEEEEEEEEvNT_6ParamsE --------------------------
	.section	.nv.constant0._ZN7cutlass13device_kernelIN5flash19enable_sm80_to_sm89INS1_16FlashAttnFwdSm80INS1_25CollectiveMainloopFwdSm80ILi8ELi1ELb1EN4cute5tupleIJNS5_1CILi128EEES8_S8_EEELi128ENS_10bfloat16_tEfNS_4arch4Sm80ELb1ELb0ELb0ELb1ELb0ELb1ELb1ELb0EEENS1_21CollectiveEpilogueFwdIS9_NS6_IJNS7_ILi1EEESF_SF_EEESA_SC_Li256ELb1ELb1ELb0ELb0EEENS1_19SingleTileSchedulerILb1ELb0ELb1ELi128EEEEEEEEEvNT_6ParamsE,"a",@progbits
	.sectionflags	@""
	.align	4
.nv.constant0._ZN7cutlass13device_kernelIN5flash19enable_sm80_to_sm89INS1_16FlashAttnFwdSm80INS1_25CollectiveMainloopFwdSm80ILi8ELi1ELb1EN4cute5tupleIJNS5_1CILi128EEES8_S8_EEELi128ENS_10bfloat16_tEfNS_4arch4Sm80ELb1ELb0ELb0ELb1ELb0ELb1ELb1ELb0EEENS1_21CollectiveEpilogueFwdIS9_NS6_IJNS7_ILi1EEESF_SF_EEESA_SC_Li256ELb1ELb1ELb0ELb0EEENS1_19SingleTileSchedulerILb1ELb0ELb1ELi128EEEEEEEEEvNT_6ParamsE:
	.zero		1400


//--------------------- .nv.constant0._ZN7cutlass13device_kernelIN5flash19enable_sm80_to_sm89INS1_16FlashAttnFwdSm80INS1_25CollectiveMainloopFwdSm80ILi4ELi1ELb0EN4cute5tupleIJNS5_1CILi128EEENS7_ILi64EEES8_EEELi128ENS_10bfloat16_tEfNS_4arch4Sm80ELb0ELb0ELb0ELb0ELb0ELb0ELb1ELb0EEENS1_21CollectiveEpilogueFwdINS6_IJS8_S8_S9_EEENS6_IJNS7_ILi1EEESH_SH_EEESB_SD_Li128ELb0ELb1ELb0ELb0EEENS1_19SingleTileSchedulerILb0ELb0ELb1ELi128EEEEEEEEEvNT_6ParamsE --------------------------
	.section	.nv.constant0._ZN7cutlass13device_kernelIN5flash19enable_sm80_to_sm89INS1_16FlashAttnFwdSm80INS1_25CollectiveMainloopFwdSm80ILi4ELi1ELb0EN4cute5tupleIJNS5_1CILi128EEENS7_ILi64EEES8_EEELi128ENS_10bfloat16_tEfNS_4arch4Sm80ELb0ELb0ELb0ELb0ELb0ELb0ELb1ELb0EEENS1_21CollectiveEpilogueFwdINS6_IJS8_S8_S9_EEENS6_IJNS7_ILi1EEESH_SH_EEESB_SD_Li128ELb0ELb1ELb0ELb0EEENS1_19SingleTileSchedulerILb0ELb0ELb1ELi128EEEEEEEEEvNT_6ParamsE,"a",@progbits
	.sectionflags	@""
	.align	4
.nv.constant0._ZN7cutlass13device_kernelIN5flash19enable_sm80_to_sm89INS1_16FlashAttnFwdSm80INS1_25CollectiveMainloopFwdSm80ILi4ELi1ELb0EN4cute5tupleIJNS5_1CILi128EEENS7_ILi64EEES8_EEELi128ENS_10bfloat16_tEfNS_4arch4Sm80ELb0ELb0ELb0ELb0ELb0ELb0ELb1ELb0EEENS1_21CollectiveEpilogueFwdINS6_IJS8_S8_S9_EEENS6_IJNS7_ILi1EEESH_SH_EEESB_SD_Li128ELb0ELb1ELb0ELb0EEENS1_19SingleTileSchedulerILb0ELb0ELb1ELi128EEEEEEEEEvNT_6ParamsE:
	.zero		1400


//--------------------- .nv.constant0._ZN7cutlass13device_kernelIN5flash19enable_sm80_to_sm89INS1_16FlashAttnFwdSm80INS1_25CollectiveMainloopFwdSm80ILi4ELi1ELb0EN4cute5tupleIJNS5_1CILi128EEENS7_ILi64EEES8_EEELi128ENS_10bfloat16_tEfNS_4arch4Sm80ELb0ELb0ELb0ELb1ELb0ELb0ELb1ELb0EEENS1_21CollectiveEpilogueFwdINS6_IJS8_S8_S9_EEENS6_IJNS7_ILi1EEESH_SH_EEESB_SD_Li128ELb1ELb1ELb0ELb0EEENS1_19SingleTileSchedulerILb1ELb0ELb1ELi128EEEEEEEEEvNT_6ParamsE --------------------------
	.section	.nv.constant0._ZN7cutlass13device_kernelIN5flash19enable_sm80_to_sm89INS1_16FlashAttnFwdSm80INS1_25CollectiveMainloopFwdSm80ILi4ELi1ELb0EN4cute5tupleIJNS5_1CILi128EEENS7_ILi64EEES8_EEELi128ENS_10bfloat16_tEfNS_4arch4Sm80ELb0ELb0ELb0ELb1ELb0ELb0ELb1ELb0EEENS1_21CollectiveEpilogueFwdINS6_IJS8_S8_S9_EEENS6_IJNS7_ILi1EEESH_SH_EEESB_SD_Li128ELb1ELb1ELb0ELb0EEENS1_19SingleTileSchedulerILb1ELb0ELb1ELi128EEEEEEEEEvNT_6ParamsE,"a",@progbits
	.sectionflags	@""
	.align	4
.nv.constant0._ZN7cutlass13device_kernelIN5flash19enable_sm80_to_sm89INS1_16FlashAttnFwdSm80INS1_25CollectiveMainloopFwdSm80ILi4ELi1ELb0EN4cute5tupleIJNS5_1CILi128EEENS7_ILi64EEES8_EEELi128ENS_10bfloat16_tEfNS_4arch4Sm80ELb0ELb0ELb0ELb1ELb0ELb0ELb1ELb0EEENS1_21CollectiveEpilogueFwdINS6_IJS8_S8_S9_EEENS6_IJNS7_ILi1EEESH_SH_EEESB_SD_Li128ELb1ELb1ELb0ELb0EEENS1_19SingleTileSchedulerILb1ELb0ELb1ELi128EEEEEEEEEvNT_6ParamsE:
	.zero		1400


//--------------------- .nv.constant0._ZN7cutlass13device_kernelIN5flash19enable_sm80_to_sm89INS1_16FlashAttnFwdSm80INS1_25CollectiveMainloopFwdSm80ILi4ELi1ELb0EN4cute5tupleIJNS5_1CILi128EEENS7_ILi64EEES8_EEELi128ENS_10bfloat16_tEfNS_4arch4Sm80ELb0ELb0ELb0ELb1ELb0ELb1ELb1ELb0EEENS1_21CollectiveEpilogueFwdINS6_IJS8_S8_S9_EEENS6_IJNS7_ILi1EEESH_SH_EEESB_SD_Li128ELb1ELb1ELb0ELb0EEENS1_19SingleTileSchedulerILb1ELb0ELb1ELi128EEEEEEEEEvNT_6ParamsE --------------------------
	.section	.nv.constant0._ZN7cutlass13device_kernelIN5flash19enable_sm80_to_sm89INS1_16FlashAttnFwdSm80INS1_25CollectiveMainloopFwdSm80ILi4ELi1ELb0EN4cute5tupleIJNS5_1CILi128EEENS7_ILi64EEES8_EEELi128ENS_10bfloat16_tEfNS_4arch4Sm80ELb0ELb0ELb0ELb1ELb0ELb1ELb1ELb0EEENS1_21CollectiveEpilogueFwdINS6_IJS8_S8_S9_EEENS6_IJNS7_ILi1EEESH_SH_EEESB_SD_Li128ELb1ELb1ELb0ELb0EEENS1_19SingleTileSchedulerILb1ELb0ELb1ELi128EEEEEEEEEvNT_6ParamsE,"a",@progbits
	.sectionflags	@""
	.align	4
.nv.constant0._ZN7cutlass13device_kernelIN5flash19enable_sm80_to_sm89INS1_16FlashAttnFwdSm80INS1_25CollectiveMainloopFwdSm80ILi4ELi1ELb0EN4cute5tupleIJNS5_1CILi128EEENS7_ILi64EEES8_EEELi128ENS_10bfloat16_tEfNS_4arch4Sm80ELb0ELb0ELb0ELb1ELb0ELb1ELb1ELb0EEENS1_21CollectiveEpilogueFwdINS6_IJS8_S8_S9_EEENS6_IJNS7_ILi1EEESH_SH_EEESB_SD_Li128ELb1ELb1ELb0ELb0EEENS1_19SingleTileSchedulerILb1ELb0ELb1ELi128EEEEEEEEEvNT_6ParamsE:
	.zero		1400


//--------------------- .nv.constant0._ZN7cutlass13device_kernelIN5flash19enable_sm80_to_sm89INS1_16FlashAttnFwdSm80INS1_25CollectiveMainloopFwdSm80ILi4ELi1ELb0EN4cute5tupleIJNS5_1CILi128EEENS7_ILi48EEES8_EEELi128ENS_10bfloat16_tEfNS_4arch4Sm80ELb0ELb1ELb0ELb0ELb0ELb0ELb1ELb0EEENS1_21CollectiveEpilogueFwdINS6_IJS8_S8_S9_EEENS6_IJNS7_ILi1EEESH_SH_EEESB_SD_Li128ELb0ELb1ELb0ELb0EEENS1_19SingleTileSchedulerILb0ELb0ELb1ELi128EEEEEEEEEvNT_6ParamsE --------------------------
	.section	.nv.constant0._ZN7cutlass13device_kernelIN5flash19enable_sm80_to_sm89INS1_16FlashAttnFwdSm80INS1_25CollectiveMainloopFwdSm80ILi4ELi1ELb0EN4cute5tupleIJNS5_1CILi128EEENS7_ILi48EEES8_EEELi128ENS_10bfloat16_tEfNS_4arch4Sm80ELb0ELb1ELb0ELb0ELb0ELb0ELb1ELb0EEENS1_21CollectiveEpilogueFwdINS6_IJS8_S8_S9_EEENS6_IJNS7_ILi1EEESH_SH_EEESB_SD_Li128ELb0ELb1ELb0ELb0EEENS1_19SingleTileSchedulerILb0ELb0ELb1ELi128EEEEEEEEEvNT_6ParamsE,"a",@progbits
	.sectionflags	@""
	.align	4
.nv.constant0._ZN7cutlass13device_kernelIN5flash19enable_sm80_to_sm89INS1_16FlashAttnFwdSm80INS1_25CollectiveMainloopFwdSm80ILi4ELi1ELb0EN4cute5tupleIJNS5_1CILi128EEENS7_ILi48EEES8_EEELi128ENS_10bfloat16_tEfNS_4arch4Sm80ELb0ELb1ELb0ELb0ELb0ELb0ELb1ELb0EEENS1_21CollectiveEpilogueFwdINS6_IJS8_S8_S9_EEENS6_IJNS7_ILi1EEESH_SH_EEESB_SD_Li128ELb0ELb1ELb0ELb0EEENS1_19SingleTileSchedulerILb0ELb0ELb1ELi128EEEEEEEEEvNT_6ParamsE:
	.zero		1400


//--------------------- .nv.constant0._ZN7cutlass13device_kernelIN5flash19enable_sm80_to_sm89INS1_16FlashAttnFwdSm80INS1_25CollectiveMainloopFwdSm80ILi4ELi1ELb0EN4cute5tupleIJNS5_1CILi128EEENS7_ILi48EEES8_EEELi128ENS_10bfloat16_tEfNS_4arch4Sm80ELb0ELb1ELb0ELb1ELb0ELb0ELb1ELb0EEENS1_21CollectiveEpilogueFwdINS6_IJS8_S8_S9_EEENS6_IJNS7_ILi1EEESH_SH_EEESB_SD_Li128ELb1ELb1ELb0ELb0EEENS1_19SingleTileSchedulerILb1ELb0ELb1ELi128EEEEEEEEEvNT_6ParamsE --------------------------
	.section	.nv.constant0._ZN7cutlass13device_kernelIN5flash19enable_sm80_to_sm89INS1_16FlashAttnFwdSm80INS1_25CollectiveMainloopFwdSm80ILi4ELi1ELb0EN4cute5tupleIJNS5_1CILi128EEENS7_ILi48EEES8_EEELi128ENS_10bfloat16_tEfNS_4arch4Sm80ELb0ELb1ELb0ELb1ELb0ELb0ELb1ELb0EEENS1_21CollectiveEpilogueFwdINS6_IJS8_S8_S9_EEENS6_IJNS7_ILi1EEESH_SH_EEESB_SD_Li128ELb1ELb1ELb0ELb0EEENS1_19SingleTileSchedulerILb1ELb0ELb1ELi128EEEEEEEEEvNT_6ParamsE,"a",@progbits
	.sectionflags	@""
	.align	4
.nv.constant0._ZN7cutlass13device_kernelIN5flash19enable_sm80_to_sm89INS1_16FlashAttnFwdSm80INS1_25CollectiveMainloopFwdSm80ILi4ELi1ELb0EN4cute5tupleIJNS5_1CILi128EEENS7_ILi48EEES8_EEELi128ENS_10bfloat16_tEfNS_4arch4Sm80ELb0ELb1ELb0ELb1ELb0ELb0ELb1ELb0EEENS1_21CollectiveEpilogueFwdINS6_IJS8_S8_S9_EEENS6_IJNS7_ILi1EEESH_SH_EEESB_SD_Li128ELb1ELb1ELb0ELb0EEENS1_19SingleTileSchedulerILb1ELb0ELb1ELi128EEEEEEEEEvNT_6ParamsE:
	.zero		1400


//--------------------- .nv.constant0._ZN7cutlass13device_kernelIN5flash19enable_sm80_to_sm89INS1_16FlashAttnFwdSm80INS1_25CollectiveMainloopFwdSm80ILi4ELi1ELb0EN4cute5tupleIJNS5_1CILi128EEENS7_ILi48EEES8_EEELi128ENS_10bfloat16_tEfNS_4arch4Sm80ELb0ELb1ELb0ELb1ELb0ELb1ELb1ELb0EEENS1_21CollectiveEpilogueFwdINS6_IJS8_S8_S9_EEENS6_IJNS7_ILi1EEESH_SH_EEESB_SD_Li128ELb1ELb1ELb0ELb0EEENS1_19SingleTileSchedulerILb1ELb0ELb1ELi128EEEEEEEEEvNT_6ParamsE --------------------------
	.section	.nv.constant0._ZN7cutlass13device_kernelIN5flash19enable_sm80_to_sm89INS1_16FlashAttnFwdSm80INS1_25CollectiveMainloopFwdSm80ILi4ELi1ELb0EN4cute5tupleIJNS5_1CILi128EEENS7_ILi48EEES8_EEELi128ENS_10bfloat16_tEfNS_4arch4Sm80ELb0ELb1ELb0ELb1ELb0ELb1ELb1ELb0EEENS1_21CollectiveEpilogueFwdINS6_IJS8_S8_S9_EEENS6_IJNS7_ILi1EEESH_SH_EEESB_SD_Li128ELb1ELb1ELb0ELb0EEENS1_19SingleTileSchedulerILb1ELb0ELb1ELi128EEEEEEEEEvNT_6ParamsE,"a",@progbits
	.sectionflags	@""
	.align	4
.nv.constant0._ZN7cutlass13device_kernelIN5flash19enable_sm80_to_sm89INS1_16FlashAttnFwdSm80INS1_25CollectiveMainloopFwdSm80ILi4ELi1ELb0EN4cute5tupleIJNS5_1CILi128EEENS7_ILi48EEES8_EEELi128ENS_10bfloat16_tEfNS_4arch4Sm80ELb0ELb1ELb0ELb1ELb0ELb1ELb1ELb0EEENS1_21CollectiveEpilogueFwdINS6_IJS8_S8_S9_EEENS6_IJNS7_ILi1EEESH_SH_EEESB_SD_Li128ELb1ELb1ELb0ELb0EEENS1_19SingleTileSchedulerILb1ELb0ELb1ELi128EEEEEEEEEvNT_6ParamsE:
	.zero		1400


//--------------------- .nv.constant0._ZN7cutlass13device_kernelIN5flash19enable_sm80_to_sm89INS1_16FlashAttnFwdSm80INS1_25CollectiveMainloopFwdSm80ILi4ELi1ELb0EN4cute5tupleIJNS5_1CILi128EEENS7_ILi64EEES8_EEELi128ENS_10bfloat16_tEfNS_4arch4Sm80ELb1ELb0ELb0ELb0ELb0ELb0ELb1ELb0EEENS1_21CollectiveEpilogueFwdINS6_IJS8_S8_S9_EEENS6_IJNS7_ILi1EEESH_SH_EEESB_SD_Li128ELb0ELb1ELb0ELb0EEENS1_30DynamicPersistentTileSchedulerILi128ELi128ELb0ELb1ELb0EEEEEEEEEvNT_6ParamsE --------------------------
	.section	.nv.constant0._ZN7cutlass13device_kernelIN5flash19enable_sm80_to_sm89INS1_16FlashAttnFwdSm80INS1_25CollectiveMainloopFwdSm80ILi4ELi1ELb0EN4cute5tupleIJNS5_1CILi128EEENS7_ILi64EEES8_EEELi128ENS_10bfloat16_tEfNS_4arch4Sm80ELb1ELb0ELb0ELb0ELb0ELb0ELb1ELb0EEENS1_21CollectiveEpilogueFwdINS6_IJS8_S8_S9_EEENS6_IJNS7_ILi1EEESH_SH_EEESB_SD_Li128ELb0ELb1ELb0ELb0EEENS1_30DynamicPersistentTileSchedulerILi128ELi128ELb0ELb1ELb0EEEEEEEEEvNT_6ParamsE,"a",@progbits
	.sectionflags	@""
	.align	4
.nv.constant0._ZN7cutlass13device_kernelIN5flash19enable_sm80_to_sm89INS1_16FlashAttnFwdSm80INS1_25CollectiveMainloopFwdSm80ILi4ELi1ELb0EN4cute5tupleIJNS5_1CILi128EEENS7_ILi64EEES8_EEELi128ENS_10bfloat16_tEfNS_4arch4Sm80ELb1ELb0ELb0ELb0ELb0ELb0ELb1ELb0EEENS1_21CollectiveEpilogueFwdINS6_IJS8_S8_S9_EEENS6_IJNS7_ILi1EEESH_SH_EEESB_SD_Li128ELb0ELb1ELb0ELb0EEENS1_30DynamicPersistentTileSchedulerILi128ELi128ELb0ELb1ELb0EEEEEEEEEvNT_6ParamsE:
	.zero		1416


//--------------------- .nv.constant0._ZN7cutlass13device_kernelIN5flash19enable_sm80_to_sm89INS1_16FlashAttnFwdSm80INS1_25CollectiveMainloopFwdSm80ILi4ELi1ELb0EN4cute5tupleIJNS5_1CILi128EEENS7_ILi64EEES8_EEELi128ENS_10bfloat16_tEfNS_4arch4Sm80ELb1ELb0ELb0ELb1ELb0ELb0ELb1ELb0EEENS1_21CollectiveEpilogueFwdINS6_IJS8_S8_S9_EEENS6_IJNS7_ILi1EEESH_SH_EEESB_SD_Li128ELb1ELb1ELb0ELb0EEENS1_19SingleTileSchedulerILb1ELb0ELb1ELi128EEEEEEEEEvNT_6ParamsE --------------------------
	.section	.nv.constant0._ZN7cutlass13device_kernelIN5flash19enable_sm80_to_sm89INS1_16FlashAttnFwdSm80INS1_25CollectiveMainloopFwdSm80ILi4ELi1ELb0EN4cute5tupleIJNS5_1CILi128EEENS7_ILi64EEES8_EEELi128ENS_10bfloat16_tEfNS_4arch4Sm80ELb1ELb0ELb0ELb1ELb0ELb0ELb1ELb0EEENS1_21CollectiveEpilogueFwdINS6_IJS8_S8_S9_EEENS6_IJNS7_ILi1EEESH_SH_EEESB_SD_Li128ELb1ELb1ELb0ELb0EEENS1_19SingleTileSchedulerILb1ELb0ELb1ELi128EEEEEEEEEvNT_6ParamsE,"a",@progbits
	.sectionflags	@""
	.align	4
.nv.constant0._ZN7cutlass13device_kernelIN5flash19enable_sm80_to_sm89INS1_16FlashAttnFwdSm80INS1_25CollectiveMainloopFwdSm80ILi4ELi1ELb0EN4cute5tupleIJNS5_1CILi128EEENS7_ILi64EEES8_EEELi128ENS_10bfloat16_tEfNS_4arch4Sm80ELb1ELb0ELb0ELb1ELb0ELb0ELb1ELb0EEENS1_21CollectiveEpilogueFwdINS6_IJS8_S8_S9_EEENS6_IJNS7_ILi1EEESH_SH_EEESB_SD_Li128ELb1ELb1ELb0ELb0EEENS1_19SingleTileSchedulerILb1ELb0ELb1ELi128EEEEEEEEEvNT_6ParamsE:
	.zero		1400


//--------------------- .nv.constant0._ZN7cutlass13device_kernelIN5flash19enable_sm80_to_sm89INS1_16FlashAttnFwdSm80INS1_25CollectiveMainloopFwdSm80ILi4ELi1ELb0EN4cute5tupleIJNS5_1CILi128EEENS7_ILi64EEES8_EEELi128ENS_10bfloat16_tEfNS_4arch4Sm80ELb1ELb0ELb0ELb1ELb0ELb1ELb1ELb0EEENS1_21CollectiveEpilogueFwdINS6_IJS8_S8_S9_EEENS6_IJNS7_ILi1EEESH_SH_EEESB_SD_Li128ELb1ELb1ELb0ELb0EEENS1_19SingleTileSchedulerILb1ELb0ELb1ELi128EEEEEEEEEvNT_6ParamsE --------------------------
	.section	.nv.constant0._ZN7cutlass13device_kernelIN5flash19enable_sm80_to_sm89INS1_16FlashAttnFwdSm80INS1_25CollectiveMainloopFwdSm80ILi4ELi1ELb0EN4cute5tupleIJNS5_1CILi128EEENS7_ILi64EEES8_EEELi128ENS_10bfloat16_tEfNS_4arch4Sm80ELb1ELb0ELb0ELb1ELb0ELb1ELb1ELb0EEENS1_21CollectiveEpilogueFwdINS6_IJS8_S8_S9_EEENS6_IJNS7_ILi1EEESH_SH_EEESB_SD_Li128ELb1ELb1ELb0ELb0EEENS1_19SingleTileSchedulerILb1ELb0ELb1ELi128EEEEEEEEEvNT_6ParamsE,"a",@progbits
	.sectionflags	@""
	.align	4
.nv.constant0._ZN7cutlass13device_kernelIN5flash19enable_sm80_to_sm89INS1_16FlashAttnFwdSm80INS1_25CollectiveMainloopFwdSm80ILi4ELi1ELb0EN4cute5tupleIJNS5_1CILi128EEENS7_ILi64EEES8_EEELi128ENS_10bfloat16_tEfNS_4arch4Sm80ELb1ELb0ELb0ELb1ELb0ELb1ELb1ELb0EEENS1_21CollectiveEpilogueFwdINS6_IJS8_S8_S9_EEENS6_IJNS7_ILi1EEESH_SH_EEESB_SD_Li128ELb1ELb1ELb0ELb0EEENS1_19SingleTileSchedulerILb1ELb0ELb1ELi128EEEEEEEEEvNT_6ParamsE:
	.zero		1400


//--------------------- .text._ZN7cutlass13device_kernelIN5flash19enable_sm80_to_sm89INS1_16FlashAttnFwdSm80INS1_25CollectiveMainloopFwdSm80ILi8ELi1ELb1EN4cute5tupleIJNS5_1CILi128EEES8_S8_EEELi128ENS_10bfloat16_tEfNS_4arch4Sm80ELb0ELb0ELb0ELb0ELb0ELb0ELb1ELb0EEENS1_21CollectiveEpilogueFwdIS9_NS6_IJNS7_ILi1EEESF_SF_EEESA_SC_Li256ELb0ELb1ELb0ELb0EEENS1_19SingleTileSchedulerILb0ELb0ELb1ELi128EEEEEEEEEvNT_6ParamsE --------------------------
	.section	.text._ZN7cutlass13device_kernelIN5flash19enable_sm80_to_sm89INS1_16FlashAttnFwdSm80INS1_25CollectiveMainloopFwdSm80ILi8ELi1ELb1EN4cute5tupleIJNS5_1CILi128EEES8_S8_EEELi128ENS_10bfloat16_tEfNS_4arch4Sm80ELb0ELb0ELb0ELb0ELb0ELb0ELb1ELb0EEENS1_21CollectiveEpilogueFwdIS9_NS6_IJNS7_ILi1EEESF_SF_EEESA_SC_Li256ELb0ELb1ELb0ELb0EEENS1_19SingleTileSchedulerILb0ELb0ELb1ELi128EEEEEEEEEvNT_6ParamsE,"ax",@progbits
	.sectioninfo	@"SHI_REGISTERS=255"
	.align	128
.text._ZN7cutlass13device_kernelIN5flash19enable_sm80_to_sm89INS1_16FlashAttnFwdSm80INS1_25CollectiveMainloopFwdSm80ILi8ELi1ELb1EN4cute5tupleIJNS5_1CILi128EEES8_S8_EEELi128ENS_10bfloat16_tEfNS_4arch4Sm80ELb0ELb0ELb0ELb0ELb0ELb0ELb1ELb0EEENS1_21CollectiveEpilogueFwdIS9_NS6_IJNS7_ILi1EEESF_SF_EEESA_SC_Li256ELb0ELb1ELb0ELb0EEENS1_19SingleTileSchedulerILb0ELb0ELb1ELi128EEEEEEEEEvNT_6ParamsE:
        .type           _ZN7cutlass13device_kernelIN5flash19enable_sm80_to_sm89INS1_16FlashAttnFwdSm80INS1_25CollectiveMainloopFwdSm80ILi8ELi1ELb1EN4cute5tupleIJNS5_1CILi128EEES8_S8_EEELi128ENS_10bfloat16_tEfNS_4arch4Sm80ELb0ELb0ELb0ELb0ELb0ELb0ELb1ELb0EEENS1_21CollectiveEpilogueFwdIS9_NS6_IJNS7_ILi1EEESF_SF_EEESA_SC_Li256ELb0ELb1ELb0ELb0EEENS1_19SingleTileSchedulerILb0ELb0ELb1ELi128EEEEEEEEEvNT_6ParamsE,@function
        .size           _ZN7cutlass13device_kernelIN5flash19enable_sm80_to_sm89INS1_16FlashAttnFwdSm80INS1_25CollectiveMainloopFwdSm80ILi8ELi1ELb1EN4cute5tupleIJNS5_1CILi128EEES8_S8_EEELi128ENS_10bfloat16_tEfNS_4arch4Sm80ELb0ELb0ELb0ELb0ELb0ELb0ELb1ELb0EEENS1_21CollectiveEpilogueFwdIS9_NS6_IJNS7_ILi1EEESF_SF_EEESA_SC_Li256ELb0ELb1ELb0ELb0EEENS1_19SingleTileSchedulerILb0ELb0ELb1ELi128EEEEEEEEEvNT_6ParamsE,(.L_x_1824 - _ZN7cutlass13device_kernelIN5flash19enable_sm80_to_sm89INS1_16FlashAttnFwdSm80INS1_25CollectiveMainloopFwdSm80ILi8ELi1ELb1EN4cute5tupleIJNS5_1CILi128EEES8_S8_EEELi128ENS_10bfloat16_tEfNS_4arch4Sm80ELb0ELb0ELb0ELb0ELb0ELb0ELb1ELb0EEENS1_21CollectiveEpilogueFwdIS9_NS6_IJNS7_ILi1EEESF_SF_EEESA_SC_Li256ELb0ELb1ELb0ELb0EEENS1_19SingleTileSchedulerILb0ELb0ELb1ELi128EEEEEEEEEvNT_6ParamsE)
        .other          _ZN7cutlass13device_kernelIN5flash19enable_sm80_to_sm89INS1_16FlashAttnFwdSm80INS1_25CollectiveMainloopFwdSm80ILi8ELi1ELb1EN4cute5tupleIJNS5_1CILi128EEES8_S8_EEELi128ENS_10bfloat16_tEfNS_4arch4Sm80ELb0ELb0ELb0ELb0ELb0ELb0ELb1ELb0EEENS1_21CollectiveEpilogueFwdIS9_NS6_IJNS7_ILi1EEESF_SF_EEESA_SC_Li256ELb0ELb1ELb0ELb0EEENS1_19SingleTileSchedulerILb0ELb0ELb1ELi128EEEEEEEEEvNT_6ParamsE,@"STO_CUDA_ENTRY STV_DEFAULT"
_ZN7cutlass13device_kernelIN5flash19enable_sm80_to_sm89INS1_16FlashAttnFwdSm80INS1_25CollectiveMainloopFwdSm80ILi8ELi1ELb1EN4cute5tupleIJNS5_1CILi128EEES8_S8_EEELi128ENS_10bfloat16_tEfNS_4arch4Sm80ELb0ELb0ELb0ELb0ELb0ELb0ELb1ELb0EEENS1_21CollectiveEpilogueFwdIS9_NS6_IJNS7_ILi1EEESF_SF_EEESA_SC_Li256ELb0ELb1ELb0ELb0EEENS1_19SingleTileSchedulerILb0ELb0ELb1ELi128EEEEEEEEEvNT_6ParamsE:
[----:B------:R-:W-:-:S03]  /*0000*/  MOV R1, c[0x0][0x28] ;  /* 0x00000a0000017a02 */ /* 0x000fc60000000f00 */
[----:B------:R-:W1:Y:S01]  /*0010*/  S2R R15, SR_CTAID.Z ;  /* 0x00000000000f7919 */ /* 0x000e620000002700 */
[----:B------:R-:W-:Y:S02]  /*0020*/  IADD3 R1, R1, -0x10, RZ ;  /* 0xfffffff001017810 */ /* 0x000fe40007ffe0ff */
[----:B-1----:R-:W-:-:S13]  /*0030*/  ISETP.GE.AND P0, PT, R15, RZ, PT ;  /* 0x000000ff0f00720c */ /* 0x002fda0003f06270 */
[----:B------:R-:W-:Y:S05]  /*0040*/  @!P0 EXIT ;  /* 0x000000000000894d */ /* 0x000fea0003800000 */
[----:B------:R-:W-:Y:S01]  /*0050*/  ISETP.NE.U32.AND P2, PT, RZ, c[0x0][0x340], PT ;  /* 0x0000d000ff007a0c */ /* 0x000fe20003f45070 */
[----:B------:R-:W-:Y:S01]  /*0060*/  ULDC.64 UR22, c[0x0][0x118] ;  /* 0x0000460000167ab9 */ /* 0x000fe20000000a00 */
[----:B------:R-:W1:Y:S04]  /*0070*/  S2R R116, SR_TID.X ;  /* 0x0000000000747919 */ /* 0x000e680000002100 */
[----:B------:R-:W2:Y:S01]  /*0080*/  S2R R32, SR_CTAID.Y ;  /* 0x0000000000207919 */ /* 0x000ea20000002600 */
[----:B------:R-:W-:-:S03]  /*0090*/  ISETP.NE.AND.EX P2, PT, RZ, c[0x0][0x344], PT, P2 ;  /* 0x0000d100ff007a0c */ /* 0x000fc60003f45320 */
[----:B------:R-:W3:Y:S01]  /*00a0*/  S2R R6, SR_CTAID.X ;  /* 0x0000000000067919 */ /* 0x000ee20000002500 */
[----:B------:R-:W-:Y:S01]  /*00b0*/  IMAD.MOV.U32 R7, RZ, RZ, c[0x0][0x2c4] ;  /* 0x0000b100ff077624 */ /* 0x000fe200078e00ff */
[----:B------:R-:W-:Y:S01]  /*00c0*/  SHF.R.S32.HI R16, RZ, 0x1f, R15 ;  /* 0x0000001fff107819 */ /* 0x000fe2000001140f */
[----:B------:R-:W-:Y:S02]  /*00d0*/  ULDC UR8, c[0x0][0x1d0] ;  /* 0x0000740000087ab9 */ /* 0x000fe40000000800 */
[----:B------:R-:W-:Y:S02]  /*00e0*/  UMOV UR9, 0x7 ;  /* 0x0000000700097882 */ /* 0x000fe40000000000 */
[----:B------:R-:W-:-:S03]  /*00f0*/  ULDC.64 UR6, c[0x0][0x1e0] ;  /* 0x0000780000067ab9 */ /* 0x000fc60000000a00 */
[----:B------:R-:W-:-:S04]  /*0100*/  @P2 IMAD.MOV.U32 R2, RZ, RZ, 0x4 ;  /* 0x00000004ff022424 */ /* 0x000fc800078e00ff */
[----:B------:R-:W-:-:S05]  /*0110*/  @P2 IMAD.WIDE R2, R15, R2, c[0x0][0x340] ;  /* 0x0000d0000f022625 */ /* 0x000fca00078e0202 */
[----:B------:R4:W5:Y:S01]  /*0120*/  @P2 LDG.E R20, [R2.64] ;  /* 0x0000001602142981 */ /* 0x000962000c1e1900 */
[----:B-1----:R-:W-:Y:S01]  /*0130*/  SHF.R.S32.HI R27, RZ, 0x1f, R116 ;  /* 0x0000001fff1b7819 */ /* 0x002fe20000011474 */
[----:B--2---:R-:W-:Y:S01]  /*0140*/  IMAD.WIDE.U32 R4, R32, c[0x0][0x1b8], RZ ;  /* 0x00006e0020047a25 */ /* 0x004fe200078e00ff */
[----:B------:R-:W-:Y:S01]  /*0150*/  SHF.R.S32.HI R33, RZ, 0x1f, R32 ;  /* 0x0000001fff217819 */ /* 0x000fe20000011420 */
[----:B------:R-:W-:Y:S01]  /*0160*/  UIADD3 UR4, UR8, 0x7f, URZ ;  /* 0x0000007f08047890 */ /* 0x000fe2000fffe03f */
[C---:B------:R-:W-:Y:S01]  /*0170*/  ISETP.NE.AND P0, PT, R7.reuse, 0x1, PT ;  /* 0x000000010700780c */ /* 0x040fe20003f05270 */
[----:B------:R-:W-:Y:S01]  /*0180*/  IMAD R7, R7, c[0x0][0x168], RZ ;  /* 0x00005a0007077a24 */ /* 0x000fe200078e02ff */
[----:B------:R-:W-:Y:S01]  /*0190*/  LEA.HI R25, R27, R116, RZ, 0x4 ;  /* 0x000000741b197211 */ /* 0x000fe200078f20ff */
[----:B------:R-:W-:Y:S02]  /*01a0*/  USHF.R.S32.HI UR18, URZ, 0x1f, UR4 ;  /* 0x0000001f3f127899 */ /* 0x000fe40008011404 */
[----:B------:R-:W-:Y:S01]  /*01b0*/  USHF.L.U64.HI UR9, UR6, UR9, UR7 ;  /* 0x0000000906097299 */ /* 0x000fe20008010207 */
[----:B------:R-:W-:Y:S01]  /*01c0*/  SHF.R.S32.HI R14, RZ, 0x4, R25 ;  /* 0x00000004ff0e7819 */ /* 0x000fe20000011419 */
[----:B------:R-:W-:-:S02]  /*01d0*/  ULEA.HI UR18, UR18, UR4, URZ, 0x7 ;  /* 0x0000000412127291 */ /* 0x000fc4000f8f383f */
[----:B------:R-:W-:Y:S02]  /*01e0*/  USHF.L.U32 UR10, UR6, 0x7, URZ ;  /* 0x00000007060a7899 */ /* 0x000fe4000800063f */
[----:B------:R-:W-:Y:S02]  /*01f0*/  ULEA.HI.SX32 UR13, UR18, 0xffffffff, 0x19 ;  /* 0xffffffff120d7891 */ /* 0x000fe4000f8fca3f */
[----:B------:R-:W-:Y:S02]  /*0200*/  UIMAD.WIDE.U32 UR20, UR6, 0x40, URZ ;  /* 0x00000040061478a5 */ /* 0x000fe4000f8e003f */
[----:B------:R-:W-:Y:S02]  /*0210*/  USHF.R.S32.HI UR12, URZ, 0x1f, UR13 ;  /* 0x0000001f3f0c7899 */ /* 0x000fe4000801140d */
[----:B------:R-:W-:Y:S02]  /*0220*/  UIMAD UR4, UR9, UR13, URZ ;  /* 0x0000000d090472a4 */ /* 0x000fe4000f8e023f */
[----:B------:R-:W-:Y:S01]  /*0230*/  USHF.L.U32 UR14, UR7, 0x6, URZ ;  /* 0x00000006070e7899 */ /* 0x000fe2000800063f */
[----:B----4-:R-:W-:Y:S01]  /*0240*/  LEA.HI R3, R27, R116, RZ, 0x3 ;  /* 0x000000741b037211 */ /* 0x010fe200078f18ff */
[----:B------:R-:W-:Y:S01]  /*0250*/  IMAD R2, R33, c[0x0][0x1b8], RZ ;  /* 0x00006e0021027a24 */ /* 0x000fe200078e02ff */
[----:B------:R-:W-:-:S02]  /*0260*/  UIMAD UR4, UR12, UR10, UR4 ;  /* 0x0000000a0c0472a4 */ /* 0x000fc4000f8e0204 */
[----:B------:R-:W-:Y:S01]  /*0270*/  LOP3.LUT R0, R3, 0xfffffff8, RZ, 0xc0, !PT ;  /* 0xfffffff803007812 */ /* 0x000fe200078ec0ff */
[----:B------:R-:W-:Y:S01]  /*0280*/  IMAD R2, R32, c[0x0][0x1bc], R2 ;  /* 0x00006f0020027a24 */ /* 0x000fe200078e0202 */
[----:B------:R-:W-:Y:S01]  /*0290*/  SHF.R.S32.HI R23, RZ, 0x3, R3 ;  /* 0x00000003ff177819 */ /* 0x000fe20000011403 */
[----:B------:R-:W-:Y:S02]  /*02a0*/  UIADD3 UR14, UR21, UR14, URZ ;  /* 0x0000000e150e7290 */ /* 0x000fe4000fffe03f */
[----:B------:R-:W-:Y:S01]  /*02b0*/  IMAD.IADD R40, R116, 0x1, -R0 ;  /* 0x0000000174287824 */ /* 0x000fe200078e0a00 */
[--C-:B------:R-:W-:Y:S01]  /*02c0*/  SHF.R.S32.HI R26, RZ, 0x1f, R23.reuse ;  /* 0x0000001fff1a7819 */ /* 0x100fe20000011417 */
[----:B------:R-:W-:Y:S01]  /*02d0*/  IMAD.IADD R3, R5, 0x1, R2 ;  /* 0x0000000105037824 */ /* 0x000fe200078e0202 */
[----:B------:R-:W-:Y:S01]  /*02e0*/  IADD3 R22, -R23, c[0x0][0x1d0], RZ ;  /* 0x0000740017167a10 */ /* 0x000fe20007ffe1ff */
[----:B------:R-:W-:Y:S01]  /*02f0*/  IMAD R0, R40, 0x20, R23 ;  /* 0x0000002028007824 */ /* 0x000fe200078e0217 */
[----:B------:R-:W-:Y:S01]  /*0300*/  UMOV UR11, 0x40 ;  /* 0x00000040000b7882 */ /* 0x000fe20000000000 */
[----:B------:R-:W-:-:S02]  /*0310*/  IMAD R5, R16, c[0x0][0x1c0], RZ ;  /* 0x0000700010057a24 */ /* 0x000fc400078e02ff */
[----:B---3--:R-:W-:Y:S02]  /*0320*/  IMAD R9, R6, 0x80, R0 ;  /* 0x0000008006097824 */ /* 0x008fe400078e0200 */
[----:B------:R-:W-:Y:S02]  /*0330*/  IMAD.MOV.U32 R2, RZ, RZ, R4 ;  /* 0x000000ffff027224 */ /* 0x000fe400078e0004 */
[----:B------:R-:W-:Y:S01]  /*0340*/  IMAD R4, R15, c[0x0][0x1c4], R5 ;  /* 0x000071000f047a24 */ /* 0x000fe200078e0205 */
[----:B------:R1:W-:Y:S01]  /*0350*/  STL [R1], R9 ;  /* 0x0000000901007387 */ /* 0x0003e20000100800 */
[----:B------:R-:W-:-:S04]  /*0360*/  @P0 IMAD.HI.U32 R5, R9, c[0x0][0x2c8], RZ ;  /* 0x0000b20009050a27 */ /* 0x000fc800078e00ff */
[----:B------:R-:W-:Y:S01]  /*0370*/  IMAD.MOV.U32 R0, RZ, RZ, R9 ;  /* 0x000000ffff007224 */ /* 0x000fe200078e0009 */
[----:B------:R-:W-:Y:S01]  /*0380*/  @P0 SHF.R.U32.HI R0, RZ, c[0x0][0x2cc], R5 ;  /* 0x0000b300ff000a19 */ /* 0x000fe20000011605 */
[----:B------:R-:W-:-:S04]  /*0390*/  IMAD.WIDE.U32 R2, R15, c[0x0][0x1c0], R2 ;  /* 0x000070000f027a25 */ /* 0x000fc800078e0002 */
[----:B------:R-:W-:Y:S02]  /*03a0*/  IMAD R8, R6, 0x80, R23 ;  /* 0x0000008006087824 */ /* 0x000fe400078e0217 */
[----:B------:R-:W-:Y:S01]  /*03b0*/  IMAD.IADD R3, R3, 0x1, R4 ;  /* 0x0000000103037824 */ /* 0x000fe200078e0204 */
[----:B------:R-:W-:Y:S01]  /*03c0*/  SHF.R.S32.HI R4, RZ, 0x1f, R0 ;  /* 0x0000001fff047819 */ /* 0x000fe20000011400 */
[----:B------:R-:W-:Y:S01]  /*03d0*/  IMAD.SHL.U32 R238, R40, 0x8, RZ ;  /* 0x0000000828ee7824 */ /* 0x000fe200078e00ff */
[----:B------:R-:W-:Y:S01]  /*03e0*/  IADD3 R6, R8, 0x20, RZ ;  /* 0x0000002008067810 */ /* 0x000fe20007ffe0ff */
[----:B------:R-:W-:Y:S01]  /*03f0*/  IMAD.WIDE.U32 R2, R0, c[0x0][0x1b0], R2 ;  /* 0x00006c0000027a25 */ /* 0x000fe200078e0002 */
[----:B------:R-:W-:Y:S01]  /*0400*/  IADD3 R5, R8, 0x40, RZ ;  /* 0x0000004008057810 */ /* 0x000fe20007ffe0ff */
[----:B------:R2:W-:Y:S01]  /*0410*/  STL [R1+0x4], R8 ;  /* 0x0000040801007387 */ /* 0x0005e20000100800 */
[-C--:B------:R-:W-:Y:S01]  /*0420*/  ISETP.GE.AND P6, PT, R6, R7.reuse, PT ;  /* 0x000000070600720c */ /* 0x080fe20003fc6270 */
[----:B------:R-:W-:Y:S01]  /*0430*/  IMAD R4, R4, c[0x0][0x1b0], RZ ;  /* 0x00006c0004047a24 */ /* 0x000fe200078e02ff */
[-C--:B------:R-:W-:Y:S01]  /*0440*/  ISETP.GE.AND P5, PT, R5, R7.reuse, PT ;  /* 0x000000070500720c */ /* 0x080fe20003fa6270 */
[----:B------:R-:W-:Y:S01]  /*0450*/  IMAD.MOV R6, RZ, RZ, -R0 ;  /* 0x000000ffff067224 */ /* 0x000fe200078e0a00 */
[----:B------:R-:W-:Y:S01]  /*0460*/  IADD3 R5, R8, 0x60, RZ ;  /* 0x0000006008057810 */ /* 0x000fe20007ffe0ff */
[----:B------:R-:W-:Y:S01]  /*0470*/  IMAD R4, R0, c[0x0][0x1b4], R4 ;  /* 0x00006d0000047a24 */ /* 0x000fe200078e0204 */
[-C--:B------:R-:W-:Y:S01]  /*0480*/  ISETP.GE.AND P4, PT, R8, R7.reuse, PT ;  /* 0x000000070800720c */ /* 0x080fe20003f86270 */
[----:B------:R-:W-:Y:S01]  /*0490*/  IMAD R0, R6, c[0x0][0x2c4], R9 ;  /* 0x0000b10006007a24 */ /* 0x000fe200078e0209 */
[----:B------:R-:W-:Y:S01]  /*04a0*/  ISETP.GE.AND P1, PT, R5, R7, PT ;  /* 0x000000070500720c */ /* 0x000fe20003f26270 */
[----:B------:R-:W-:Y:S01]  /*04b0*/  IMAD.IADD R3, R3, 0x1, R4 ;  /* 0x0000000103037824 */ /* 0x000fe200078e0204 */
[----:B------:R-:W-:Y:S01]  /*04c0*/  SHF.R.S32.HI R239, RZ, 0x1f, R238 ;  /* 0x0000001fffef7819 */ /* 0x000fe200000114ee */
[----:B------:R-:W-:Y:S01]  /*04d0*/  IMAD.SHL.U32 R5, R23, 0x40, RZ ;  /* 0x0000004017057824 */ /* 0x000fe200078e00ff */
[----:B------:R-:W-:Y:S01]  /*04e0*/  SHF.R.S32.HI R4, RZ, 0x1f, R0 ;  /* 0x0000001fff047819 */ /* 0x000fe20000011400 */
[----:B------:R-:W-:Y:S01]  /*04f0*/  IMAD.WIDE.U32 R2, R0, c[0x0][0x1a8], R2 ;  /* 0x00006a0000027a25 */ /* 0x000fe200078e0002 */
[----:B-1----:R-:W-:-:S02]  /*0500*/  LEA.HI R9, R27, R116, RZ, 0x6 ;  /* 0x000000741b097211 */ /* 0x002fc400078f30ff */
[----:B------:R-:W-:Y:S01]  /*0510*/  LOP3.LUT R5, R5, 0x1c0, RZ, 0xc0, !PT ;  /* 0x000001c005057812 */ /* 0x000fe200078ec0ff */
[----:B------:R-:W-:Y:S01]  /*0520*/  IMAD R4, R4, c[0x0][0x1a8], RZ ;  /* 0x00006a0004047a24 */ /* 0x000fe200078e02ff */
[----:B------:R-:W-:Y:S01]  /*0530*/  LEA R12, P0, R2, c[0x0][0x160], 0x1 ;  /* 0x00005800020c7a11 */ /* 0x000fe200078008ff */
[----:B------:R-:W-:Y:S01]  /*0540*/  IMAD.U32 R7, RZ, RZ, UR13 ;  /* 0x0000000dff077e24 */ /* 0x000fe2000f8e00ff */
[----:B------:R-:W-:Y:S01]  /*0550*/  IADD3 R240, R238, 0x40, RZ ;  /* 0x00000040eef07810 */ /* 0x000fe20007ffe0ff */
[----:B------:R-:W-:Y:S01]  /*0560*/  IMAD R6, R0, c[0x0][0x1ac], R4 ;  /* 0x00006b0000067a24 */ /* 0x000fe200078e0204 */
[----:B------:R-:W-:Y:S01]  /*0570*/  SHF.R.U32.HI R0, RZ, 0x3, R5 ;  /* 0x00000003ff007819 */ /* 0x000fe20000011605 */
[----:B------:R-:W-:Y:S01]  /*0580*/  IMAD R10, R26, c[0x0][0x1e0], RZ ;  /* 0x000078001a0a7a24 */ /* 0x000fe200078e02ff */
[----:B------:R-:W-:Y:S01]  /*0590*/  LOP3.LUT R4, R5, 0x38, R238, 0xf8, !PT ;  /* 0x0000003805047812 */ /* 0x000fe200078ef8ee */
[----:B------:R-:W-:Y:S01]  /*05a0*/  IMAD R22, R7, -0x80, R22 ;  /* 0xffffff8007167824 */ /* 0x000fe200078e0216 */
[----:B--2---:R-:W-:Y:S01]  /*05b0*/  LEA.HI R8, R25, R14, RZ, 0x1 ;  /* 0x0000000e19087211 */ /* 0x004fe200078f08ff */
[----:B------:R-:W-:Y:S01]  /*05c0*/  IMAD R10, R23, c[0x0][0x1e4], R10 ;  /* 0x00007900170a7a24 */ /* 0x000fe200078e020a */
[----:B------:R-:W-:Y:S01]  /*05d0*/  LOP3.LUT R13, R4, R0, RZ, 0x3c, !PT ;  /* 0x00000000040d7212 */ /* 0x000fe200078e3cff */
[----:B------:R-:W-:Y:S01]  /*05e0*/  IMAD.IADD R0, R3, 0x1, R6 ;  /* 0x0000000103007824 */ /* 0x000fe200078e0206 */
[----:B------:R-:W-:Y:S01]  /*05f0*/  SHFL.IDX PT, R4, R12, RZ, 0x181f ;  /* 0x00181fff0c047589 */ /* 0x000fe200000e0000 */
[----:B------:R-:W-:Y:S01]  /*0600*/  IMAD.WIDE.U32 R6, R23, c[0x0][0x1e0], R238 ;  /* 0x0000780017067a25 */ /* 0x000fe200078e00ee */
[----:B------:R-:W-:-:S02]  /*0610*/  LOP3.LUT R8, R8, 0xfffffffe, RZ, 0xc0, !PT ;  /* 0xfffffffe08087812 */ /* 0x000fc400078ec0ff */
[----:B------:R-:W-:Y:S01]  /*0620*/  LEA.HI.X R0, R2, c[0x0][0x164], R0, 0x1, P0 ;  /* 0x0000590002007a11 */ /* 0x000fe200000f0c00 */
[----:B------:R-:W-:Y:S01]  /*0630*/  IMAD.IADD R11, R7, 0x1, R10 ;  /* 0x00000001070b7824 */ /* 0x000fe200078e020a */
[----:B------:R-:W-:Y:S01]  /*0640*/  SHFL.IDX PT, R2, R12, 0x1, 0x181f ;  /* 0x00381f000c027f89 */ /* 0x000fe200000e0000 */
[----:B------:R-:W-:Y:S01]  /*0650*/  IMAD.SHL.U32 R9, R9, 0x8, RZ ;  /* 0x0000000809097824 */ /* 0x000fe200078e00ff */
[----:B------:R-:W-:Y:S01]  /*0660*/  ISETP.GE.AND P0, PT, R238, c[0x0][0x198], PT ;  /* 0x00006600ee007a0c */ /* 0x000fe20003f06270 */
[----:B------:R-:W-:Y:S01]  /*0670*/  IMAD.MOV.U32 R10, RZ, RZ, R6 ;  /* 0x000000ffff0a7224 */ /* 0x000fe200078e0006 */
[----:B------:R-:W-:Y:S01]  /*0680*/  SHFL.IDX PT, R5, R0, RZ, 0x181f ;  /* 0x00181fff00057589 */ /* 0x000fe200000e0000 */
[----:B------:R-:W-:Y:S01]  /*0690*/  @!P4 SHF.R.S32.HI R6, RZ, 0x1f, R240 ;  /* 0x0000001fff06c819 */ /* 0x000fe200000114f0 */
[----:B------:R-:W-:Y:S01]  /*06a0*/  IMAD.IADD R24, R14, 0x1, -R8 ;  /* 0x000000010e187824 */ /* 0x000fe200078e0a08 */
[----:B------:R-:W-:Y:S01]  /*06b0*/  LOP3.LUT R249, R13, 0xfffffe00, R9, 0xf8, !PT ;  /* 0xfffffe000df97812 */ /* 0x000fe200078ef809 */
[----:B------:R-:W1:Y:S01]  /*06c0*/  SHFL.IDX PT, R3, R0, 0x1, 0x181f ;  /* 0x00381f0000037f89 */ /* 0x000e6200000e0000 */
[----:B------:R-:W-:-:S02]  /*06d0*/  @!P4 LEA.HI R9, R6, R240, RZ, 0x3 ;  /* 0x000000f00609c211 */ /* 0x000fc400078f18ff */
[----:B------:R-:W-:Y:S01]  /*06e0*/  @!P6 SHF.R.S32.HI R8, RZ, 0x1f, R240 ;  /* 0x0000001fff08e819 */ /* 0x000fe200000114f0 */
[----:B------:R-:W2:Y:S04]  /*06f0*/  SHFL.IDX PT, R6, R12, 0x2, 0x181f ;  /* 0x00581f000c067f89 */ /* 0x000ea800000e0000 */
[----:B------:R-:W-:Y:S01]  /*0700*/  BAR.SYNC.DEFER_BLOCKING 0x0 ;  /* 0x0000000000007b1d */ /* 0x000fe20000010000 */
[----:B------:R-:W-:Y:S02]  /*0710*/  @!P6 LEA.HI R8, R8, R240, RZ, 0x3 ;  /* 0x000000f00808e211 */ /* 0x000fe400078f18ff */
[----:B------:R-:W-:Y:S02]  /*0720*/  ISETP.GE.AND P3, PT, R240, c[0x0][0x198], PT ;  /* 0x00006600f0007a0c */ /* 0x000fe40003f66270 */
[----:B------:R-:W-:Y:S01]  /*0730*/  @!P4 LOP3.LUT R9, R9, 0xfffffff8, RZ, 0xc0, !PT ;  /* 0xfffffff80909c812 */ /* 0x000fe200078ec0ff */
[----:B------:R-:W3:Y:S01]  /*0740*/  SHFL.IDX PT, R7, R0, 0x2, 0x181f ;  /* 0x00581f0000077f89 */ /* 0x000ee200000e0000 */
[----:B------:R-:W-:-:S03]  /*0750*/  @!P6 LOP3.LUT R13, R8, 0xfffffff8, RZ, 0xc0, !PT ;  /* 0xfffffff8080de812 */ /* 0x000fc600078ec0ff */
[----:B------:R4:W-:Y:S02]  /*0760*/  SHFL.IDX PT, R17, R0, 0x3, 0x181f ;  /* 0x00781f0000117f89 */ /* 0x0009e400000e0000 */
[----:B-1----:R-:W-:-:S04]  /*0770*/  @!P6 IMAD.WIDE R18, R13, 0x2, R2 ;  /* 0x000000020d12e825 */ /* 0x002fc800078e0202 */
[C---:B------:R-:W-:Y:S02]  /*0780*/  @!P1 IMAD.SHL.U32 R13, R249.reuse, 0x2, RZ ;  /* 0x00000002f90d9824 */ /* 0x040fe400078e00ff */
[----:B----4-:R-:W-:Y:S01]  /*0790*/  @!P5 IMAD.SHL.U32 R0, R249, 0x2, RZ ;  /* 0x00000002f900d824 */ /* 0x010fe200078e00ff */
[----:B-----5:R-:W-:Y:S01]  /*07a0*/  @P2 SHF.R.S32.HI R21, RZ, 0x1f, R20 ;  /* 0x0000001fff152819 */ /* 0x020fe20000011414 */
[----:B------:R-:W-:Y:S02]  /*07b0*/  @!P2 IMAD.MOV.U32 R20, RZ, RZ, R15 ;  /* 0x000000ffff14a224 */ /* 0x000fe400078e000f */
[----:B------:R-:W-:Y:S01]  /*07c0*/  @!P2 IMAD.MOV.U32 R21, RZ, RZ, R16 ;  /* 0x000000ffff15a224 */ /* 0x000fe200078e0010 */
[C---:B------:R-:W-:Y:S01]  /*07d0*/  @!P4 LEA R8, P2, R238.reuse, R4, 0x1 ;  /* 0x00000004ee08c211 */ /* 0x040fe200078408ff */
[----:B------:R-:W-:Y:S01]  /*07e0*/  @!P4 IMAD.WIDE R14, R9, 0x2, R4 ;  /* 0x00000002090ec825 */ /* 0x000fe200078e0204 */
[----:B------:R1:W4:Y:S02]  /*07f0*/  SHFL.IDX PT, R16, R12, 0x3, 0x181f ;  /* 0x00781f000c107f89 */ /* 0x00032400000e0000 */
[----:B------:R-:W-:Y:S01]  /*0800*/  @!P4 LEA.HI.X R9, R238, R5, R239, 0x1, P2 ;  /* 0x00000005ee09c211 */ /* 0x000fe200010f0cef */
[----:B------:R-:W-:Y:S01]  /*0810*/  @!P4 IMAD.SHL.U32 R4, R249, 0x2, RZ ;  /* 0x00000002f904c824 */ /* 0x000fe200078e00ff */
[----:B------:R-:W-:-:S04]  /*0820*/  @!P5 SHF.R.S32.HI R5, RZ, 0x1f, R240 ;  /* 0x0000001fff05d819 */ /* 0x000fc800000114f0 */
[----:B------:R5:W-:Y:S04]  /*0830*/  @!P4 LDGSTS.E.BYPASS.LTC128B.128 [R4+0x100], [R8.64], !P0 ;  /* 0x001000000804cfae */ /* 0x000be8000c101d56 */
[----:B------:R2:W-:Y:S01]  /*0840*/  @!P4 LDGSTS.E.BYPASS.LTC128B.128 [R4+0x4100], [R14.64], !P3 ;  /* 0x041000000e04cfae */ /* 0x0005e2000d901d56 */
[----:B-1----:R-:W-:Y:S01]  /*0850*/  @!P6 IMAD.SHL.U32 R12, R249, 0x2, RZ ;  /* 0x00000002f90ce824 */ /* 0x002fe200078e00ff */
[----:B-----5:R-:W-:Y:S02]  /*0860*/  @!P5 LEA.HI R8, R5, R240, RZ, 0x3 ;  /* 0x000000f00508d211 */ /* 0x020fe400078f18ff */
[----:B--2---:R-:W-:Y:S02]  /*0870*/  @!P6 LEA R4, P4, R238, R2, 0x1 ;  /* 0x00000002ee04e211 */ /* 0x004fe400078808ff */
[----:B------:R-:W-:-:S02]  /*0880*/  @!P5 LOP3.LUT R8, R8, 0xfffffff8, RZ, 0xc0, !PT ;  /* 0xfffffff80808d812 */ /* 0x000fc400078ec0ff */
[C---:B------:R-:W-:Y:S02]  /*0890*/  @!P5 LEA R2, P2, R238.reuse, R6, 0x1 ;  /* 0x00000006ee02d211 */ /* 0x040fe400078408ff */
[----:B------:R-:W-:Y:S01]  /*08a0*/  @!P6 LEA.HI.X R5, R238, R3, R239, 0x1, P4 ;  /* 0x00000003ee05e211 */ /* 0x000fe200020f0cef */
[----:B---3--:R-:W-:Y:S01]  /*08b0*/  @!P5 IMAD.WIDE R8, R8, 0x2, R6 ;  /* 0x000000020808d825 */ /* 0x008fe200078e0206 */
[----:B------:R-:W-:Y:S02]  /*08c0*/  @!P5 LEA.HI.X R3, R238, R7, R239, 0x1, P2 ;  /* 0x00000007ee03d211 */ /* 0x000fe400010f0cef */
[C---:B------:R-:W-:Y:S01]  /*08d0*/  ISETP.GE.AND P4, PT, R22.reuse, 0x41, PT ;  /* 0x000000411600780c */ /* 0x040fe20003f86270 */
[----:B------:R1:W-:Y:S01]  /*08e0*/  @!P6 LDGSTS.E.BYPASS.LTC128B.128 [R12+0x1100], [R4.64], !P0 ;  /* 0x01100000040cefae */ /* 0x0003e2000c101d56 */
[----:B------:R-:W-:Y:S02]  /*08f0*/  IMAD R6, R21, c[0x0][0x1f0], RZ ;  /* 0x00007c0015067a24 */ /* 0x000fe400078e02ff */
[----:B------:R-:W-:Y:S01]  /*0900*/  IMAD.SHL.U32 R7, R23, 0x8, RZ ;  /* 0x0000000817077824 */ /* 0x000fe200078e00ff */
[----:B------:R2:W-:Y:S01]  /*0910*/  @!P6 LDGSTS.E.BYPASS.LTC128B.128 [R12+0x5100], [R18.64], !P3 ;  /* 0x05100000120cefae */ /* 0x0005e2000d901d56 */
[----:B------:R-:W-:Y:S01]  /*0920*/  ISETP.GE.AND P6, PT, R22, 0x1, PT ;  /* 0x000000011600780c */ /* 0x000fe20003fc6270 */
[----:B------:R-:W-:-:S02]  /*0930*/  IMAD R6, R20, c[0x0][0x1f4], R6 ;  /* 0x00007d0014067a24 */ /* 0x000fc400078e0206 */
[----:B------:R3:W-:Y:S04]  /*0940*/  @!P5 LDGSTS.E.BYPASS.LTC128B.128 [R0+0x2100], [R2.64], !P0 ;  /* 0x021000000200dfae */ /* 0x0007e8000c101d56 */
[----:B------:R5:W-:Y:S01]  /*0950*/  @!P5 LDGSTS.E.BYPASS.LTC128B.128 [R0+0x6100], [R8.64], !P3 ;  /* 0x061000000800dfae */ /* 0x000be2000d901d56 */
[----:B------:R-:W-:Y:S01]  /*0960*/  ISETP.GE.AND P5, PT, R22, 0x21, PT ;  /* 0x000000211600780c */ /* 0x000fe20003fa6270 */
[----:B-1----:R-:W-:Y:S02]  /*0970*/  IMAD R4, R33, c[0x0][0x1e8], RZ ;  /* 0x00007a0021047a24 */ /* 0x002fe400078e02ff */
[----:B---3--:R-:W-:-:S04]  /*0980*/  IMAD.WIDE.U32 R2, R32, c[0x0][0x1e8], R10 ;  /* 0x00007a0020027a25 */ /* 0x008fc800078e000a */
[----:B-----5:R-:W-:Y:S01]  /*0990*/  IMAD R0, R32, c[0x0][0x1ec], R4 ;  /* 0x00007b0020007a24 */ /* 0x020fe200078e0204 */
[----:B----4-:R-:W-:-:S03]  /*09a0*/  @!P1 LEA R4, P2, R238, R16, 0x1 ;  /* 0x00000010ee049211 */ /* 0x010fc600078408ff */
[----:B------:R-:W-:Y:S01]  /*09b0*/  IMAD.IADD R3, R3, 0x1, R0 ;  /* 0x0000000103037824 */ /* 0x000fe200078e0200 */
[----:B------:R-:W-:Y:S01]  /*09c0*/  @!P1 LEA.HI.X R5, R238, R17, R239, 0x1, P2 ;  /* 0x00000011ee059211 */ /* 0x000fe200010f0cef */
[----:B------:R-:W-:Y:S01]  /*09d0*/  IMAD.SHL.U32 R0, R40, 0x40, RZ ;  /* 0x0000004028007824 */ /* 0x000fe200078e00ff */
[----:B------:R-:W-:Y:S01]  /*09e0*/  ISETP.GE.AND P2, PT, R22, 0x61, PT ;  /* 0x000000611600780c */ /* 0x000fe20003f46270 */
[----:B------:R-:W-:Y:S02]  /*09f0*/  IMAD.WIDE.U32 R246, R20, c[0x0][0x1f0], R2 ;  /* 0x00007c0014f67a25 */ /* 0x000fe400078e0002 */
[----:B------:R1:W-:Y:S01]  /*0a00*/  @!P1 LDGSTS.E.BYPASS.LTC128B.128 [R13+0x3100], [R4.64], !P0 ;  /* 0x03100000040d9fae */ /* 0x0003e2000c101d56 */
[----:B------:R-:W-:Y:S01]  /*0a10*/  LOP3.LUT R0, R0, 0x1c0, RZ, 0xc0, !PT ;  /* 0x000001c000007812 */ /* 0x000fe200078ec0ff */
[----:B------:R-:W-:Y:S02]  /*0a20*/  IMAD.IADD R243, R247, 0x1, R6 ;  /* 0x00000001f7f37824 */ /* 0x000fe400078e0206 */
[----:B------:R-:W-:Y:S01]  /*0a30*/  IMAD.U32 R2, RZ, RZ, UR13 ;  /* 0x0000000dff027e24 */ /* 0x000fe2000f8e00ff */
[----:B------:R-:W-:Y:S01]  /*0a40*/  LOP3.LUT R3, R0, 0x8, R7, 0xf8, !PT ;  /* 0x0000000800037812 */ /* 0x000fe200078ef807 */
[----:B------:R-:W-:Y:S01]  /*0a50*/  IMAD.MOV.U32 R242, RZ, RZ, R246 ;  /* 0x000000fffff27224 */ /* 0x000fe200078e00f6 */
[----:B------:R-:W-:Y:S01]  /*0a60*/  SHF.R.U32.HI R0, RZ, 0x3, R0 ;  /* 0x00000003ff007819 */ /* 0x000fe20000011600 */
[----:B------:R-:W-:-:S02]  /*0a70*/  IMAD.U32 R7, RZ, RZ, UR6 ;  /* 0x00000006ff077e24 */ /* 0x000fc4000f8e00ff */
[----:B------:R-:W-:Y:S01]  /*0a80*/  IMAD.U32 R6, RZ, RZ, UR7 ;  /* 0x00000007ff067e24 */ /* 0x000fe2000f8e00ff */
[----:B--2---:R-:W-:Y:S01]  /*0a90*/  LOP3.LUT R18, R3, R0, RZ, 0x3c, !PT ;  /* 0x0000000003127212 */ /* 0x004fe200078e3cff */
[----:B------:R-:W-:Y:S01]  /*0aa0*/  IMAD.WIDE.U32 R2, R2, UR10, R242 ;  /* 0x0000000a02027c25 */ /* 0x000fe2000f8e00f2 */
[----:B------:R-:W-:Y:S01]  /*0ab0*/  LOP3.LUT R0, R25, 0xfffffff0, RZ, 0xc0, !PT ;  /* 0xfffffff019007812 */ /* 0x000fe200078ec0ff */
[----:B------:R-:W-:-:S03]  /*0ac0*/  VOTEU.ANY UP0, P2 ;  /* 0x00000000003f7886 */ /* 0x000fc60001000100 */
[----:B------:R-:W-:Y:S01]  /*0ad0*/  IADD3 R3, R3, UR4, RZ ;  /* 0x0000000403037c10 */ /* 0x000fe2000fffe0ff */
[----:B------:R-:W-:Y:S01]  /*0ae0*/  IMAD.IADD R0, R116, 0x1, -R0 ;  /* 0x0000000174007824 */ /* 0x000fe200078e0a00 */
[C---:B------:R-:W-:Y:S01]  /*0af0*/  @P6 LEA R10, P0, R2.reuse, c[0x0][0x1c8], 0x1 ;  /* 0x00007200020a6a11 */ /* 0x040fe200078008ff */
[----:B------:R-:W-:Y:S02]  /*0b00*/  @UP0 UIMAD UR4, UR7, 0x60, URZ ;  /* 0x00000060070408a4 */ /* 0x000fe4000f8e023f */
[----:B------:R-:W-:Y:S01]  /*0b10*/  UISETP.GE.AND UP0, UPT, UR8, 0x1, UPT ;  /* 0x000000010800788c */ /* 0x000fe2000bf06270 */
[----:B------:R-:W-:Y:S02]  /*0b20*/  @P6 LEA.HI.X R11, R2, c[0x0][0x1cc], R3, 0x1, P0 ;  /* 0x00007300020b6a11 */ /* 0x000fe400000f0c03 */
[----:B------:R-:W-:Y:S01]  /*0b30*/  SHF.R.S32.HI R15, RZ, 0x1f, R0 ;  /* 0x0000001fff0f7819 */ /* 0x000fe20000011400 */
[----:B-1----:R-:W-:Y:S01]  /*0b40*/  IMAD.U32 R4, RZ, RZ, UR6 ;  /* 0x00000006ff047e24 */ /* 0x002fe2000f8e00ff */
[----:B------:R-:W-:-:S02]  /*0b50*/  @!P1 SHF.R.S32.HI R5, RZ, 0x1f, R240 ;  /* 0x0000001fff059819 */ /* 0x000fc400000114f0 */
[----:B------:R-:W-:Y:S02]  /*0b60*/  LEA.HI R15, R15, R0, RZ, 0x3 ;  /* 0x000000000f0f7211 */ /* 0x000fe400078f18ff */
[----:B------:R-:W-:Y:S02]  /*0b70*/  @P5 LEA R4, P0, R4, R2, 0x5 ;  /* 0x0000000204045211 */ /* 0x000fe400078028ff */
[----:B------:R-:W-:Y:S02]  /*0b80*/  LOP3.LUT R12, R15, 0xfffffff8, RZ, 0xc0, !PT ;  /* 0xfffffff80f0c7812 */ /* 0x000fe400078ec0ff */
[----:B------:R-:W-:Y:S02]  /*0b90*/  @P5 LEA.HI.X R6, R7, R3, R6, 0x5, P0 ;  /* 0x0000000307065211 */ /* 0x000fe400000f2c06 */
[----:B------:R-:W-:Y:S01]  /*0ba0*/  @P5 LEA R8, P0, R4, c[0x0][0x1c8], 0x1 ;  /* 0x0000720004085a11 */ /* 0x000fe200078008ff */
[----:B------:R-:W-:Y:S01]  /*0bb0*/  IMAD.IADD R14, R0, 0x1, -R12 ;  /* 0x00000001000e7824 */ /* 0x000fe200078e0a0c */
[----:B------:R-:W-:Y:S01]  /*0bc0*/  @!P1 LEA.HI R5, R5, R240, RZ, 0x3 ;  /* 0x000000f005059211 */ /* 0x000fe200078f18ff */
[----:B------:R-:W-:Y:S01]  /*0bd0*/  IMAD.U32 R12, RZ, RZ, UR6 ;  /* 0x00000006ff0c7e24 */ /* 0x000fe2000f8e00ff */
[----:B------:R-:W-:-:S02]  /*0be0*/  @P5 LEA.HI.X R9, R4, c[0x0][0x1cc], R6, 0x1, P0 ;  /* 0x0000730004095a11 */ /* 0x000fc400000f0c06 */
[----:B------:R-:W-:Y:S02]  /*0bf0*/  @P4 IADD3 R7, P0, R2, UR20, RZ ;  /* 0x0000001402074c10 */ /* 0x000fe4000ff1e0ff */
[----:B------:R-:W-:Y:S02]  /*0c00*/  @!P1 LOP3.LUT R5, R5, 0xfffffff8, RZ, 0xc0, !PT ;  /* 0xfffffff805059812 */ /* 0x000fe400078ec0ff */
[----:B------:R-:W-:Y:S01]  /*0c10*/  @P4 IADD3.X R0, R3, UR14, RZ, P0, !PT ;  /* 0x0000000e03004c10 */ /* 0x000fe200087fe4ff */
[----:B------:R-:W-:Y:S01]  /*0c20*/  @P2 IMAD.WIDE.U32 R2, R12, 0x60, R2 ;  /* 0x000000600c022825 */ /* 0x000fe200078e0002 */
[----:B------:R-:W-:-:S03]  /*0c30*/  @P4 LEA R6, P0, R7, c[0x0][0x1c8], 0x1 ;  /* 0x0000720007064a11 */ /* 0x000fc600078008ff */
[----:B------:R-:W-:Y:S01]  /*0c40*/  @!P1 IMAD.WIDE R4, R5, 0x2, R16 ;  /* 0x0000000205049825 */ /* 0x000fe200078e0210 */
[----:B------:R-:W-:Y:S02]  /*0c50*/  @P4 LEA.HI.X R7, R7, c[0x0][0x1cc], R0, 0x1, P0 ;  /* 0x0000730007074a11 */ /* 0x000fe400000f0c00 */
[----:B------:R-:W-:Y:S01]  /*0c60*/  ISETP.GE.AND P0, PT, R240, c[0x0][0x1d4], PT ;  /* 0x00007500f0007a0c */ /* 0x000fe20003f06270 */
[----:B------:R-:W-:Y:S01]  /*0c70*/  IMAD.SHL.U32 R0, R14, 0x40, RZ ;  /* 0x000000400e007824 */ /* 0x000fe200078e00ff */
[----:B------:R1:W-:Y:S01]  /*0c80*/  @!P1 LDGSTS.E.BYPASS.LTC128B.128 [R13+0x7100], [R4.64], !P3 ;  /* 0x07100000040d9fae */ /* 0x0003e2000d901d56 */
[----:B------:R-:W-:Y:S01]  /*0c90*/  IMAD.SHL.U32 R12, R24, 0x8, RZ ;  /* 0x00000008180c7824 */ /* 0x000fe200078e00ff */
[----:B------:R-:W-:Y:S02]  /*0ca0*/  ISETP.GE.AND P3, PT, R238, c[0x0][0x1d4], PT ;  /* 0x00007500ee007a0c */ /* 0x000fe40003f66270 */
[----:B------:R-:W-:Y:S01]  /*0cb0*/  LOP3.LUT R0, R0, 0x1c0, RZ, 0xc0, !PT ;  /* 0x000001c000007812 */ /* 0x000fe200078ec0ff */
[----:B------:R-:W0:Y:S03]  /*0cc0*/  LDGDEPBAR ;  /* 0x00000000000079af */ /* 0x000e260000000000 */
[----:B-1----:R-:W-:-:S02]  /*0cd0*/  LOP3.LUT R13, R0, 0x8, R12, 0xf8, !PT ;  /* 0x00000008000d7812 */ /* 0x002fc400078ef80c */
[----:B------:R-:W-:Y:S01]  /*0ce0*/  SHF.R.U32.HI R5, RZ, 0x3, R0 ;  /* 0x00000003ff057819 */ /* 0x000fe20000011600 */
[----:B------:R-:W-:Y:S01]  /*0cf0*/  IMAD R0, R24, 0x200, R18 ;  /* 0x0000020018007824 */ /* 0x000fe200078e0212 */
[----:B------:R-:W-:Y:S01]  /*0d00*/  @P2 IADD3 R12, R3, UR4, RZ ;  /* 0x00000004030c2c10 */ /* 0x000fe2000fffe0ff */
[----:B------:R-:W-:Y:S01]  /*0d10*/  @P6 IMAD.SHL.U32 R3, R249, 0x2, RZ ;  /* 0x00000002f9036824 */ /* 0x000fe200078e00ff */
[----:B------:R-:W-:Y:S01]  /*0d20*/  @P2 LEA R4, P1, R2, c[0x0][0x1c8], 0x1 ;  /* 0x0000720002042a11 */ /* 0x000fe200078208ff */
[----:B------:R-:W-:Y:S01]  /*0d30*/  IMAD.SHL.U32 R119, R0, 0x2, RZ ;  /* 0x0000000200777824 */ /* 0x000fe200078e00ff */
[----:B------:R-:W-:Y:S01]  /*0d40*/  LOP3.LUT R13, R13, R5, RZ, 0x3c, !PT ;  /* 0x000000050d0d7212 */ /* 0x000fe200078e3cff */
[----:B------:R-:W-:Y:S01]  /*0d50*/  ULDC.64 UR4, c[0x0][0x208] ;  /* 0x0000820000047ab9 */ /* 0x000fe20000000a00 */
[----:B------:R-:W-:Y:S01]  /*0d60*/  @P2 LEA.HI.X R5, R2, c[0x0][0x1cc], R12, 0x1, P1 ;  /* 0x0000730002052a11 */ /* 0x000fe200008f0c0c */
[----:B------:R-:W-:Y:S01]  /*0d70*/  @P5 IMAD.SHL.U32 R2, R249, 0x2, RZ ;  /* 0x00000002f9025824 */ /* 0x000fe200078e00ff */
[----:B------:R1:W-:Y:S01]  /*0d80*/  @P6 LDGSTS.E.BYPASS.LTC128B.128 [R3+0x8100], [R10.64], !P3 ;  /* 0x081000000a036fae */ /* 0x0003e2000d901d56 */
[C---:B------:R-:W-:Y:S01]  /*0d90*/  IADD3 R0, R119.reuse, 0x8100, RZ ;  /* 0x0000810077007810 */ /* 0x040fe20007ffe0ff */
[----:B------:R-:W-:Y:S01]  /*0da0*/  UIMAD.WIDE.U32 UR16, UR11, UR4, URZ ;  /* 0x000000040b1072a5 */ /* 0x000fe2000f8e003f */
[----:B------:R-:W-:Y:S01]  /*0db0*/  IADD3 R210, R119, 0x8120, RZ ;  /* 0x0000812077d27810 */ /* 0x000fe20007ffe0ff */
[----:B------:R1:W-:Y:S01]  /*0dc0*/  @P6 LDGSTS.E.BYPASS.LTC128B.128 [R3+0xc100], [R10.64+0x80], !P0 ;  /* 0x0c1000800a036fae */ /* 0x0003e2000c101d56 */
[----:B------:R-:W-:-:S03]  /*0dd0*/  UIMAD UR11, UR11, UR5, URZ ;  /* 0x000000050b0b72a4 */ /* 0x000fc6000f8e023f */
[----:B------:R2:W-:Y:S01]  /*0de0*/  @P5 LDGSTS.E.BYPASS.LTC128B.128 [R2+0x9100], [R8.64], !P3 ;  /* 0x0910000008025fae */ /* 0x0005e2000d901d56 */
[----:B------:R-:W-:-:S03]  /*0df0*/  UIADD3 UR11, UR17, UR11, URZ ;  /* 0x0000000b110b7290 */ /* 0x000fc6000fffe03f */
[----:B------:R2:W-:Y:S01]  /*0e00*/  @P5 LDGSTS.E.BYPASS.LTC128B.128 [R2+0xd100], [R8.64+0x80], !P0 ;  /* 0x0d10008008025fae */ /* 0x0005e2000c101d56 */
[----:B-1----:R-:W-:-:S05]  /*0e10*/  @P4 IMAD.SHL.U32 R3, R249, 0x2, RZ ;  /* 0x00000002f9034824 */ /* 0x002fca00078e00ff */
[----:B------:R1:W-:Y:S01]  /*0e20*/  @P4 LDGSTS.E.BYPASS.LTC128B.128 [R3+0xa100], [R6.64], !P3 ;  /* 0x0a10000006034fae */ /* 0x0003e2000d901d56 */
[----:B--2---:R-:W-:-:S03]  /*0e30*/  @P2 IMAD.SHL.U32 R2, R249, 0x2, RZ ;  /* 0x00000002f9022824 */ /* 0x004fc600078e00ff */
[----:B------:R1:W-:Y:S01]  /*0e40*/  @P4 LDGSTS.E.BYPASS.LTC128B.128 [R3+0xe100], [R6.64+0x80], !P0 ;  /* 0x0e10008006034fae */ /* 0x0003e2000c101d56 */
[----:B------:R-:W-:-:S03]  /*0e50*/  LOP3.LUT P4, RZ, R40, 0x2, RZ, 0xc0, !PT ;  /* 0x0000000228ff7812 */ /* 0x000fc6000788c0ff */
[----:B------:R2:W-:Y:S04]  /*0e60*/  @P2 LDGSTS.E.BYPASS.LTC128B.128 [R2+0xb100], [R4.64], !P3 ;  /* 0x0b10000004022fae */ /* 0x0005e8000d901d56 */
[----:B------:R2:W-:Y:S01]  /*0e70*/  @P2 LDGSTS.E.BYPASS.LTC128B.128 [R2+0xf100], [R4.64+0x80], !P0 ;  /* 0x0f10008004022fae */ /* 0x0005e2000c101d56 */
[----:B------:R-:W-:-:S03]  /*0e80*/  R2P PR, R14, 0x6 ;  /* 0x000000060e007804 */ /* 0x000fc60000000000 */
[----:B------:R-:W0:Y:S02]  /*0e90*/  LDGDEPBAR ;  /* 0x00000000000079af */ /* 0x000e240000000000 */
[----:B------:R-:W-:-:S04]  /*0ea0*/  @P4 IADD3 R210, R0, -0x20, RZ ;  /* 0xffffffe000d24810 */ /* 0x000fc80007ffe0ff */
[C---:B------:R-:W-:Y:S02]  /*0eb0*/  IADD3 R225, R210.reuse, 0x800, RZ ;  /* 0x00000800d2e17810 */ /* 0x040fe40007ffe0ff */
[C---:B------:R-:W-:Y:S02]  /*0ec0*/  IADD3 R224, R210.reuse, 0x1000, RZ ;  /* 0x00001000d2e07810 */ /* 0x040fe40007ffe0ff */
[C---:B------:R-:W-:Y:S02]  /*0ed0*/  IADD3 R223, R210.reuse, 0x1800, RZ ;  /* 0x00001800d2df7810 */ /* 0x040fe40007ffe0ff */
[C---:B------:R-:W-:Y:S02]  /*0ee0*/  IADD3 R222, R210.reuse, 0x2000, RZ ;  /* 0x00002000d2de7810 */ /* 0x040fe40007ffe0ff */
[----:B------:R-:W-:Y:S01]  /*0ef0*/  IADD3 R221, R210, 0x2800, RZ ;  /* 0x00002800d2dd7810 */ /* 0x000fe20007ffe0ff */
[----:B-1----:R-:W-:Y:S01]  /*0f00*/  IMAD.MOV.U32 R3, RZ, RZ, 0x20 ;  /* 0x00000020ff037424 */ /* 0x002fe200078e00ff */
[----:B------:R-:W-:-:S02]  /*0f10*/  LEA.HI R7, R27, R116, RZ, 0x5 ;  /* 0x000000741b077211 */ /* 0x000fc400078f28ff */
[----:B------:R-:W-:Y:S02]  /*0f20*/  IADD3 R220, R210, 0x3000, RZ ;  /* 0x00003000d2dc7810 */ /* 0x000fe40007ffe0ff */
[----:B------:R-:W-:Y:S02]  /*0f30*/  SHF.R.S32.HI R184, RZ, 0x5, R7 ;  /* 0x00000005ffb87819 */ /* 0x000fe40000011407 */
[----:B------:R-:W-:Y:S01]  /*0f40*/  SEL R0, R3, 0xffffffe0, !P2 ;  /* 0xffffffe003007807 */ /* 0x000fe20005000000 */
[----:B--2---:R-:W-:Y:S01]  /*0f50*/  IMAD.SHL.U32 R4, R15, 0x40, RZ ;  /* 0x000000400f047824 */ /* 0x004fe200078e00ff */
[----:B------:R-:W-:-:S04]  /*0f60*/  DEPBAR.LE SB0, 0x1 ;  /* 0x000080400000791a */ /* 0x000fc80000000000 */
[----:B------:R-:W-:Y:S01]  /*0f70*/  LOP3.LUT R4, R13, 0xfffffe00, R4, 0xf8, !PT ;  /* 0xfffffe000d047812 */ /* 0x000fe200078ef804 */
[----:B------:R-:W-:Y:S01]  /*0f80*/  IMAD.MOV.U32 R5, RZ, RZ, 0x10 ;  /* 0x00000010ff057424 */ /* 0x000fe200078e00ff */
[----:B------:R-:W-:Y:S01]  /*0f90*/  LOP3.LUT R7, R7, 0xffffffe0, RZ, 0xc0, !PT ;  /* 0xffffffe007077812 */ /* 0x000fe200078ec0ff */
[----:B------:R-:W-:Y:S01]  /*0fa0*/  IMAD R2, R26, c[0x0][0x208], RZ ;  /* 0x000082001a027a24 */ /* 0x000fe200078e02ff */
[----:B------:R-:W-:Y:S01]  /*0fb0*/  IADD3 R219, R210, 0x3800, RZ ;  /* 0x00003800d2db7810 */ /* 0x000fe20007ffe0ff */
[----:B------:R-:W-:Y:S01]  /*0fc0*/  IMAD R184, R184, 0x400, R4 ;  /* 0x00000400b8b87824 */ /* 0x000fe200078e0204 */
[----:B------:R-:W-:Y:S01]  /*0fd0*/  SEL R5, R5, 0xfffffff0, !P1 ;  /* 0xfffffff005057807 */ /* 0x000fe20004800000 */
[C---:B------:R-:W-:Y:S01]  /*0fe0*/  IMAD R6, R23.reuse, c[0x0][0x20c], R2 ;  /* 0x0000830017067a24 */ /* 0x040fe200078e0202 */
[----:B------:R-:W-:Y:S01]  /*0ff0*/  BAR.SYNC.DEFER_BLOCKING 0x0 ;  /* 0x0000000000007b1d */ /* 0x000fe20000010000 */
[----:B------:R-:W-:Y:S01]  /*1000*/  IMAD.SHL.U32 R184, R184, 0x2, RZ ;  /* 0x00000002b8b87824 */ /* 0x000fe200078e00ff */
[----:B------:R-:W-:Y:S01]  /*1010*/  PLOP3.LUT P1, PT, PT, PT, UP0, 0x80, 0x0 ;  /* 0x000000000000781c */ /* 0x000fe20003f2f008 */
[----:B------:R-:W-:-:S04]  /*1020*/  IMAD.WIDE.U32 R2, R23, c[0x0][0x208], R238 ;  /* 0x0000820017027a25 */ /* 0x000fc800078e00ee */
[--C-:B------:R-:W-:Y:S02]  /*1030*/  IMAD R188, R5, 0x2, R184.reuse ;  /* 0x0000000205bc7824 */ /* 0x100fe400078e02b8 */
[C---:B------:R-:W-:Y:S02]  /*1040*/  IMAD R196, R0.reuse, 0x2, R184 ;  /* 0x0000000200c47824 */ /* 0x040fe400078e02b8 */
[----:B------:R-:W-:Y:S02]  /*1050*/  IMAD R200, R0, 0x2, R188 ;  /* 0x0000000200c87824 */ /* 0x000fe400078e02bc */
[----:B------:R-:W-:Y:S02]  /*1060*/  IMAD.IADD R3, R3, 0x1, R6 ;  /* 0x0000000103037824 */ /* 0x000fe400078e0206 */
[----:B------:R-:W-:Y:S02]  /*1070*/  IMAD R6, R33, c[0x0][0x210], RZ ;  /* 0x0000840021067a24 */ /* 0x000fe400078e02ff */
[----:B------:R-:W-:-:S04]  /*1080*/  IMAD.WIDE.U32 R2, R32, c[0x0][0x210], R2 ;  /* 0x0000840020027a25 */ /* 0x000fc800078e0002 */
[----:B------:R-:W-:Y:S02]  /*1090*/  IMAD R6, R32, c[0x0][0x214], R6 ;  /* 0x0000850020067a24 */ /* 0x000fe400078e0206 */
[----:B------:R-:W-:Y:S01]  /*10a0*/  IMAD.IADD R116, R116, 0x1, -R7 ;  /* 0x0000000174747824 */ /* 0x000fe200078e0a07 */
[----:B------:R1:W2:Y:S01]  /*10b0*/  LDSM.16.M88.4 R136, [R184+0x100] ;  /* 0x00010000b888783b */ /* 0x0002a20000000200 */
[----:B------:R-:W-:Y:S02]  /*10c0*/  IMAD.IADD R3, R3, 0x1, R6 ;  /* 0x0000000103037824 */ /* 0x000fe400078e0206 */
[----:B------:R-:W-:Y:S01]  /*10d0*/  IMAD R6, R21, c[0x0][0x218], RZ ;  /* 0x0000860015067a24 */ /* 0x000fe200078e02ff */
[----:B------:R1:W3:Y:S01]  /*10e0*/  LDSM.16.M88.4 R140, [R188+0x100] ;  /* 0x00010000bc8c783b */ /* 0x0002e20000000200 */
[----:B------:R-:W-:-:S03]  /*10f0*/  IMAD.WIDE.U32 R244, R20, c[0x0][0x218], R2 ;  /* 0x0000860014f47a25 */ /* 0x000fc600078e0002 */
[----:B------:R1:W4:Y:S01]  /*1100*/  LDSM.16.M88.4 R176, [R196+0x100] ;  /* 0x00010000c4b0783b */ /* 0x0003220000000200 */
[----:B------:R-:W-:-:S03]  /*1110*/  IMAD R6, R20, c[0x0][0x21c], R6 ;  /* 0x0000870014067a24 */ /* 0x000fc600078e0206 */
[----:B------:R1:W1:Y:S01]  /*1120*/  LDSM.16.M88.4 R180, [R200+0x100] ;  /* 0x00010000c8b4783b */ /* 0x0002620000000200 */
[----:B------:R-:W-:-:S03]  /*1130*/  IMAD.IADD R241, R245, 0x1, R6 ;  /* 0x00000001f5f17824 */ /* 0x000fc600078e0206 */
[----:B------:R-:W1:Y:S04]  /*1140*/  LDSM.16.M88.4 R184, [R184+0x4100] ;  /* 0x00410000b8b8783b */ /* 0x000e680000000200 */
[----:B------:R-:W1:Y:S04]  /*1150*/  LDSM.16.M88.4 R188, [R188+0x4100] ;  /* 0x00410000bcbc783b */ /* 0x000e680000000200 */
[----:B------:R-:W1:Y:S04]  /*1160*/  LDSM.16.M88.4 R196, [R196+0x4100] ;  /* 0x00410000c4c4783b */ /* 0x000e680000000200 */
[----:B------:R-:W1:Y:S04]  /*1170*/  LDSM.16.M88.4 R200, [R200+0x4100] ;  /* 0x00410000c8c8783b */ /* 0x000e680000000200 */
[----:B------:R-:W-:Y:S06]  /*1180*/  BAR.SYNC.DEFER_BLOCKING 0x0 ;  /* 0x0000000000007b1d */ /* 0x000fec0000010000 */
[----:B------:R-:W-:-:S04]  /*1190*/  DEPBAR.LE SB0, 0x0 ;  /* 0x000080000000791a */ /* 0x000fc80000000000 */
[----:B------:R-:W-:Y:S06]  /*11a0*/  BAR.SYNC.DEFER_BLOCKING 0x0 ;  /* 0x0000000000007b1d */ /* 0x000fec0000010000 */
[----:B------:R1:W1:Y:S04]  /*11b0*/  LDSM.16.M88.4 R48, [R119+0x8100] ;  /* 0x008100007730783b */ /* 0x0002680000000200 */
[----:B------:R1:W1:Y:S04]  /*11c0*/  LDSM.16.M88.4 R36, [R119+0x8900] ;  /* 0x008900007724783b */ /* 0x0002680000000200 */
[----:B------:R1:W1:Y:S04]  /*11d0*/  LDSM.16.M88.4 R28, [R119+0x9100] ;  /* 0x00910000771c783b */ /* 0x0002680000000200 */
[----:B------:R1:W1:Y:S04]  /*11e0*/  LDSM.16.M88.4 R16, [R119+0x9900] ;  /* 0x009900007710783b */ /* 0x0002680000000200 */
[----:B------:R1:W1:Y:S04]  /*11f0*/  LDSM.16.M88.4 R56, [R119+0xa100] ;  /* 0x00a100007738783b */ /* 0x0002680000000200 */
[----:B------:R1:W1:Y:S04]  /*1200*/  LDSM.16.M88.4 R92, [R119+0xa900] ;  /* 0x00a90000775c783b */ /* 0x0002680000000200 */
[----:B------:R1:W1:Y:S04]  /*1210*/  LDSM.16.M88.4 R112, [R119+0xb100] ;  /* 0x00b100007770783b */ /* 0x0002680000000200 */
[----:B------:R1:W1:Y:S04]  /*1220*/  LDSM.16.M88.4 R124, [R119+0xb900] ;  /* 0x00b90000777c783b */ /* 0x0002680000000200 */
[----:B------:R1:W1:Y:S04]  /*1230*/  LDSM.16.M88.4 R68, [R210] ;  /* 0x00000000d244783b */ /* 0x0002680000000200 */
[----:B------:R1:W1:Y:S04]  /*1240*/  LDSM.16.M88.4 R64, [R210+0x800] ;  /* 0x00080000d240783b */ /* 0x0002680000000200 */
[----:B------:R1:W1:Y:S04]  /*1250*/  LDSM.16.M88.4 R60, [R210+0x1000] ;  /* 0x00100000d23c783b */ /* 0x0002680000000200 */
[----:B------:R1:W1:Y:S04]  /*1260*/  LDSM.16.M88.4 R72, [R210+0x1800] ;  /* 0x00180000d248783b */ /* 0x0002680000000200 */
[----:B------:R1:W1:Y:S04]  /*1270*/  LDSM.16.M88.4 R104, [R210+0x2000] ;  /* 0x00200000d268783b */ /* 0x0002680000000200 */
[----:B------:R1:W1:Y:S04]  /*1280*/  LDSM.16.M88.4 R120, [R210+0x2800] ;  /* 0x00280000d278783b */ /* 0x0002680000000200 */
[----:B------:R1:W1:Y:S04]  /*1290*/  LDSM.16.M88.4 R128, [R210+0x3000] ;  /* 0x00300000d280783b */ /* 0x0002680000000200 */
[----:B------:R1:W1:Y:S01]  /*12a0*/  LDSM.16.M88.4 R132, [R210+0x3800] ;  /* 0x00380000d284783b */ /* 0x0002620000000200 */
[----:B------:R-:W-:Y:S05]  /*12b0*/  @!P1 BRA `(.L_x_0) ;  /* 0x0000031000009947 */ /* 0x000fea0003800000 */
[----:B--234-:R-:W-:Y:S01]  /*12c0*/  ULDC.64 UR4, c[0x0][0x208] ;  /* 0x0000820000047ab9 */ /* 0x01cfe20000000a00 */
[----:B------:R-:W-:Y:S01]  /*12d0*/  IMAD.SHL.U32 R12, R249, 0x2, RZ ;  /* 0x00000002f90c7824 */ /* 0x000fe200078e00ff */
[----:B------:R-:W-:-:S02]  /*12e0*/  UIMAD UR12, UR12, UR4, URZ ;  /* 0x000000040c0c72a4 */ /* 0x000fc4000f8e023f */
[----:B------:R-:W-:Y:S02]  /*12f0*/  UIMAD.WIDE.U32 UR24, UR13, UR4, URZ ;  /* 0x000000040d1872a5 */ /* 0x000fe4000f8e003f */
[----:B------:R-:W-:Y:S02]  /*1300*/  UIMAD UR5, UR13, UR5, UR12 ;  /* 0x000000050d0572a4 */ /* 0x000fe4000f8e020c */
[----:B------:R-:W-:Y:S02]  /*1310*/  UIMAD UR4, UR13, -0x80, UR8 ;  /* 0xffffff800d0478a4 */ /* 0x000fe4000f8e0208 */
[----:B------:R-:W-:Y:S01]  /*1320*/  UIADD3 UR5, UR25, UR5, URZ ;  /* 0x0000000519057290 */ /* 0x000fe2000fffe03f */
[----:B------:R-:W-:Y:S02]  /*1330*/  IMAD.U32 R6, RZ, RZ, UR24 ;  /* 0x00000018ff067e24 */ /* 0x000fe4000f8e00ff */
[----:B------:R-:W-:Y:S01]  /*1340*/  IMAD.U32 R7, RZ, RZ, UR25 ;  /* 0x00000019ff077e24 */ /* 0x000fe2000f8e00ff */
[----:B------:R-:W-:-:S02]  /*1350*/  IADD3 R2, -R23, UR4, RZ ;  /* 0x0000000417027c10 */ /* 0x000fc4000fffe1ff */
[----:B------:R-:W-:Y:S01]  /*1360*/  IMAD.U32 R7, RZ, RZ, UR5 ;  /* 0x00000005ff077e24 */ /* 0x000fe2000f8e00ff */
[----:B------:R-:W-:Y:S01]  /*1370*/  LEA R3, P1, R6, R244, 0x7 ;  /* 0x000000f406037211 */ /* 0x000fe200078238ff */
[----:B------:R-:W-:Y:S01]  /*1380*/  UIADD3 UR5, UP0, UR16, 0x80, URZ ;  /* 0x0000008010057890 */ /* 0x000fe2000ff1e03f */
[C---:B------:R-:W-:Y:S02]  /*1390*/  ISETP.LT.OR P4, PT, R2.reuse, 0x1, P3 ;  /* 0x000000010200780c */ /* 0x040fe40001f81670 */
[----:B------:R-:W-:Y:S01]  /*13a0*/  ISETP.LT.OR P2, PT, R2, 0x1, P0 ;  /* 0x000000010200780c */ /* 0x000fe20000741670 */
[----:B------:R-:W-:Y:S01]  /*13b0*/  UIADD3.X UR4, URZ, UR11, URZ, UP0, !UPT ;  /* 0x0000000b3f047290 */ /* 0x000fe200087fe43f */
[----:B------:R-:W-:Y:S02]  /*13c0*/  LEA.HI.X R7, R6, R241, R7, 0x7, P1 ;  /* 0x000000f106077211 */ /* 0x000fe400008f3c07 */
[----:B------:R-:W-:Y:S02]  /*13d0*/  LEA R6, P1, R3, c[0x0][0x1f8], 0x1 ;  /* 0x00007e0003067a11 */ /* 0x000fe400078208ff */
[----:B------:R-:W-:-:S02]  /*13e0*/  ISETP.LT.OR P6, PT, R2, 0x21, P3 ;  /* 0x000000210200780c */ /* 0x000fc40001fc1670 */
[----:B------:R-:W-:Y:S01]  /*13f0*/  LEA.HI.X R7, R3, c[0x0][0x1fc], R7, 0x1, P1 ;  /* 0x00007f0003077a11 */ /* 0x000fe200008f0c07 */
[----:B------:R-:W-:Y:S01]  /*1400*/  IMAD.U32 R3, RZ, RZ, UR16 ;  /* 0x00000010ff037e24 */ /* 0x000fe2000f8e00ff */
[----:B------:R-:W-:Y:S02]  /*1410*/  ISETP.LT.OR P1, PT, R2, 0x21, P0 ;  /* 0x000000210200780c */ /* 0x000fe40000721670 */
[----:B------:R-:W-:Y:S01]  /*1420*/  IADD3 R8, P5, R6, UR16, RZ ;  /* 0x0000001006087c10 */ /* 0x000fe2000ffbe0ff */
[----:B------:R-:W-:Y:S01]  /*1430*/  @!PT LDS RZ, [RZ] ;  /* 0x00000000fffff984 */ /* 0x000fe20000000800 */
[----:B------:R-:W-:Y:S01]  /*1440*/  @!PT LDS RZ, [RZ] ;  /* 0x00000000fffff984 */ /* 0x000fe20000000800 */
[----:B------:R-:W-:Y:S01]  /*1450*/  @!PT LDS RZ, [RZ] ;  /* 0x00000000fffff984 */ /* 0x000fe20000000800 */
[----:B------:R2:W-:Y:S03]  /*1460*/  LDGSTS.E.BYPASS.LTC128B.128 [R12+0x100], [R6.64], !P4 ;  /* 0x00100000060c7fae */ /* 0x0005e6000e101d56 */
[----:B------:R-:W-:Y:S01]  /*1470*/  IADD3.X R9, R7, UR11, RZ, P5, !PT ;  /* 0x0000000b07097c10 */ /* 0x000fe2000affe4ff */
[----:B------:R2:W-:Y:S01]  /*1480*/  LDGSTS.E.BYPASS.LTC128B.128 [R12+0x4100], [R6.64+0x80], !P2 ;  /* 0x04100080060c7fae */ /* 0x0005e2000d101d56 */
[----:B------:R-:W-:-:S02]  /*1490*/  IADD3 R10, P4, P2, R3, 0x80, R6 ;  /* 0x00000080030a7810 */ /* 0x000fc40007a9e006 */
[C---:B------:R-:W-:Y:S01]  /*14a0*/  ISETP.LT.OR P5, PT, R2.reuse, 0x41, P0 ;  /* 0x000000410200780c */ /* 0x040fe200007a1670 */
[----:B------:R3:W-:Y:S01]  /*14b0*/  LDGSTS.E.BYPASS.LTC128B.128 [R12+0x1100], [R8.64], !P6 ;  /* 0x01100000080c7fae */ /* 0x0007e2000f101d56 */
[----:B------:R-:W-:Y:S02]  /*14c0*/  IADD3.X R11, RZ, UR11, R7, P4, P2 ;  /* 0x0000000bff0b7c10 */ /* 0x000fe4000a7e4407 */
[----:B------:R-:W-:-:S03]  /*14d0*/  ISETP.LT.OR P6, PT, R2, 0x41, P3 ;  /* 0x000000410200780c */ /* 0x000fc60001fc1670 */
[----:B------:R4:W-:Y:S01]  /*14e0*/  LDGSTS.E.BYPASS.LTC128B.128 [R12+0x5100], [R10.64], !P1 ;  /* 0x051000000a0c7fae */ /* 0x0009e2000c901d56 */
[----:B--2---:R-:W-:-:S04]  /*14f0*/  IADD3 R6, P4, R8, UR16, RZ ;  /* 0x0000001008067c10 */ /* 0x004fc8000ff9e0ff */
[----:B------:R-:W-:Y:S02]  /*1500*/  IADD3.X R7, R9, UR11, RZ, P4, !PT ;  /* 0x0000000b09077c10 */ /* 0x000fe4000a7fe4ff */
[----:B------:R-:W-:-:S03]  /*1510*/  ISETP.LT.OR P4, PT, R2, 0x61, P3 ;  /* 0x000000610200780c */ /* 0x000fc60001f81670 */
[----:B------:R2:W-:Y:S01]  /*1520*/  LDGSTS.E.BYPASS.LTC128B.128 [R12+0x2100], [R6.64], !P6 ;  /* 0x02100000060c7fae */ /* 0x0005e2000f101d56 */
[----:B----4-:R-:W-:Y:S02]  /*1530*/  IADD3 R10, P2, R8, UR5, RZ ;  /* 0x00000005080a7c10 */ /* 0x010fe4000ff5e0ff */
[----:B---3--:R-:W-:Y:S02]  /*1540*/  IADD3 R8, P1, R6, UR16, RZ ;  /* 0x0000001006087c10 */ /* 0x008fe4000ff3e0ff */
[----:B------:R-:W-:Y:S02]  /*1550*/  IADD3.X R11, R9, UR4, RZ, P2, !PT ;  /* 0x00000004090b7c10 */ /* 0x000fe400097fe4ff */
[----:B------:R-:W-:Y:S02]  /*1560*/  ISETP.LT.OR P2, PT, R2, 0x61, P0 ;  /* 0x000000610200780c */ /* 0x000fe40000741670 */
[----:B------:R-:W-:Y:S01]  /*1570*/  IADD3.X R9, R7, UR11, RZ, P1, !PT ;  /* 0x0000000b07097c10 */ /* 0x000fe20008ffe4ff */
[----:B------:R2:W-:Y:S01]  /*1580*/  LDGSTS.E.BYPASS.LTC128B.128 [R12+0x6100], [R10.64], !P5 ;  /* 0x061000000a0c7fae */ /* 0x0005e2000e901d56 */
[----:B------:R-:W-:-:S03]  /*1590*/  IADD3 R2, P1, R6, UR5, RZ ;  /* 0x0000000506027c10 */ /* 0x000fc6000ff3e0ff */
[----:B------:R2:W-:Y:S01]  /*15a0*/  LDGSTS.E.BYPASS.LTC128B.128 [R12+0x3100], [R8.64], !P4 ;  /* 0x03100000080c7fae */ /* 0x0005e2000e101d56 */
[----:B------:R-:W-:-:S05]  /*15b0*/  IADD3.X R3, R7, UR4, RZ, P1, !PT ;  /* 0x0000000407037c10 */ /* 0x000fca0008ffe4ff */
[----:B------:R2:W-:Y:S04]  /*15c0*/  LDGSTS.E.BYPASS.LTC128B.128 [R12+0x7100], [R2.64], !P2 ;  /* 0x07100000020c7fae */ /* 0x0005e8000d101d56 */
.L_x_0:
[C---:B-1234-:R-:W-:Y:S01]  /*15d0*/  HMMA.16816.F32.BF16 R44, R136.reuse, R36, RZ ;  /* 0x00000024882c723c */ /* 0x05efe200000418ff */
[----:B------:R-:W-:Y:S01]  /*15e0*/  IMAD.MOV.U32 R2, RZ, RZ, 0x40 ;  /* 0x00000040ff027424 */ /* 0x000fe200078e00ff */
[----:B------:R-:W-:Y:S01]  /*15f0*/  LOP3.LUT P1, RZ, R40, 0x4, RZ, 0xc0, !PT ;  /* 0x0000000428ff7812 */ /* 0x000fe2000782c0ff */
[----:B------:R-:W0:Y:S01]  /*1600*/  LDGDEPBAR ;  /* 0x00000000000079af */ /* 0x000e220000000000 */
[----:B------:R-:W-:Y:S01]  /*1610*/  UISETP.GE.AND UP0, UPT, UR8, 0x81, UPT ;  /* 0x000000810800788c */ /* 0x000fe2000bf06270 */
[----:B------:R-:W-:Y:S02]  /*1620*/  IADD3 R218, R210, 0x4000, RZ ;  /* 0x00004000d2da7810 */ /* 0x000fe40007ffe0ff */
[----:B------:R-:W-:Y:S01]  /*1630*/  SEL R2, R2, 0xffffffc0, !P1 ;  /* 0xffffffc002027807 */ /* 0x000fe20004800000 */
[C---:B------:R-:W-:Y:S01]  /*1640*/  HMMA.16816.F32.BF16 R32, R136.reuse, R28, RZ ;  /* 0x0000001c8820723c */ /* 0x040fe200000418ff */
[C---:B------:R-:W-:Y:S02]  /*1650*/  IADD3 R217, R210.reuse, 0x4800, RZ ;  /* 0x00004800d2d97810 */ /* 0x040fe40007ffe0ff */
[----:B------:R-:W-:Y:S01]  /*1660*/  PLOP3.LUT P1, PT, PT, PT, UP0, 0x80, 0x0 ;  /* 0x000000000000781c */ /* 0x000fe20003f2f008 */
[--C-:B------:R-:W-:Y:S01]  /*1670*/  IMAD.IADD R209, R119, 0x1, R2.reuse ;  /* 0x0000000177d17824 */ /* 0x100fe200078e0202 */
[C---:B------:R-:W-:Y:S01]  /*1680*/  IADD3 R216, R210.reuse, 0x5000, RZ ;  /* 0x00005000d2d87810 */ /* 0x040fe20007ffe0ff */
[C---:B------:R-:W-:Y:S01]  /*1690*/  IMAD.IADD R206, R210.reuse, 0x1, R2 ;  /* 0x00000001d2ce7824 */ /* 0x040fe200078e0202 */
[C---:B------:R-:W-:Y:S01]  /*16a0*/  IADD3 R215, R210.reuse, 0x5800, RZ ;  /* 0x00005800d2d77810 */ /* 0x040fe20007ffe0ff */
[----:B------:R-:W-:Y:S01]  /*16b0*/  HMMA.16816.F32.BF16 R36, R136, R38, RZ ;  /* 0x000000268824723c */ /* 0x000fe200000418ff */
[----:B------:R-:W-:-:S02]  /*16c0*/  IADD3 R214, R210, 0x6000, RZ ;  /* 0x00006000d2d67810 */ /* 0x000fc40007ffe0ff */
[C---:B------:R-:W-:Y:S02]  /*16d0*/  IADD3 R213, R210.reuse, 0x6800, RZ ;  /* 0x00006800d2d57810 */ /* 0x040fe40007ffe0ff */
[C---:B------:R-:W-:Y:S02]  /*16e0*/  IADD3 R212, R210.reuse, 0x7000, RZ ;  /* 0x00007000d2d47810 */ /* 0x040fe40007ffe0ff */
[----:B------:R-:W-:Y:S01]  /*16f0*/  IADD3 R211, R210, 0x7800, RZ ;  /* 0x00007800d2d37810 */ /* 0x000fe20007ffe0ff */
[C---:B------:R-:W-:Y:S08]  /*1700*/  HMMA.16816.F32.BF16 R28, R136.reuse, R30, RZ ;  /* 0x0000001e881c723c */ /* 0x040ff000000418ff */
[C---:B------:R-:W-:Y:S08]  /*1710*/  HMMA.16816.F32.BF16 R24, R136.reuse, R16, RZ ;  /* 0x000000108818723c */ /* 0x040ff000000418ff */
[C---:B------:R-:W-:Y:S08]  /*1720*/  HMMA.16816.F32.BF16 R20, R136.reuse, R18, RZ ;  /* 0x000000128814723c */ /* 0x040ff000000418ff */
[C---:B------:R-:W-:Y:S08]  /*1730*/  HMMA.16816.F32.BF16 R12, R136.reuse, R58, RZ ;  /* 0x0000003a880c723c */ /* 0x040ff000000418ff */
[C---:B------:R-:W-:Y:S08]  /*1740*/  HMMA.16816.F32.BF16 R8, R136.reuse, R92, RZ ;  /* 0x0000005c8808723c */ /* 0x040ff000000418ff */
[C---:B------:R-:W-:Y:S08]  /*1750*/  HMMA.16816.F32.BF16 R52, R136.reuse, R48, RZ ;  /* 0x000000308834723c */ /* 0x040ff000000418ff */
[C---:B------:R-:W-:Y:S08]  /*1760*/  HMMA.16816.F32.BF16 R48, R136.reuse, R50, RZ ;  /* 0x000000328830723c */ /* 0x040ff000000418ff */
[----:B------:R-:W-:Y:S08]  /*1770*/  HMMA.16816.F32.BF16 R16, R136, R56, RZ ;  /* 0x000000388810723c */ /* 0x000ff000000418ff */
[C---:B------:R-:W-:Y:S08]  /*1780*/  HMMA.16816.F32.BF16 R96, R140.reuse, R64, R44 ;  /* 0x000000408c60723c */ /* 0x040ff0000004182c */
[C---:B------:R-:W-:Y:S01]  /*1790*/  HMMA.16816.F32.BF16 R88, R140.reuse, R66, R36 ;  /* 0x000000428c58723c */ /* 0x040fe20000041824 */
[----:B------:R-:W-:Y:S07]  /*17a0*/  LDSM.16.M88.4 R36, [R209+0x8900] ;  /* 0x00890000d124783b */ /* 0x000fee0000000200 */
[C---:B------:R-:W-:Y:S01]  /*17b0*/  HMMA.16816.F32.BF16 R84, R140.reuse, R60, R32 ;  /* 0x0000003c8c54723c */ /* 0x040fe20000041820 */
[----:B------:R-:W-:Y:S07]  /*17c0*/  LDSM.16.M88.4 R32, [R209+0x9100] ;  /* 0x00910000d120783b */ /* 0x000fee0000000200 */
[C---:B------:R-:W-:Y:S01]  /*17d0*/  HMMA.16816.F32.BF16 R80, R140.reuse, R62, R28 ;  /* 0x0000003e8c50723c */ /* 0x040fe2000004181c */
[----:B------:R-:W1:Y:S07]  /*17e0*/  LDSM.16.M88.4 R28, [R209+0x8100] ;  /* 0x00810000d11c783b */ /* 0x000e6e0000000200 */
[C---:B------:R-:W-:Y:S08]  /*17f0*/  HMMA.16816.F32.BF16 R76, R140.reuse, R72, R24 ;  /* 0x000000488c4c723c */ /* 0x040ff00000041818 */
[C---:B------:R-:W-:Y:S08]  /*1800*/  HMMA.16816.F32.BF16 R72, R140.reuse, R74, R20 ;  /* 0x0000004a8c48723c */ /* 0x040ff00000041814 */
[C---:B------:R-:W-:Y:S08]  /*1810*/  HMMA.16816.F32.BF16 R64, R140.reuse, R106, R12 ;  /* 0x0000006a8c40723c */ /* 0x040ff0000004180c */
[----:B------:R-:W-:Y:S08]  /*1820*/  HMMA.16816.F32.BF16 R60, R140, R120, R8 ;  /* 0x000000788c3c723c */ /* 0x000ff00000041808 */
[C---:B------:R-:W-:Y:S08]  /*1830*/  HMMA.16816.F32.BF16 R12, R136.reuse, R112, RZ ;  /* 0x00000070880c723c */ /* 0x040ff000000418ff */
[C---:B------:R-:W-:Y:S08]  /*1840*/  HMMA.16816.F32.BF16 R8, R136.reuse, R114, RZ ;  /* 0x000000728808723c */ /* 0x040ff000000418ff */
[C---:B------:R-:W-:Y:S08]  /*1850*/  HMMA.16816.F32.BF16 R20, R136.reuse, R126, RZ ;  /* 0x0000007e8814723c */ /* 0x040ff000000418ff */
[----:B------:R-:W-:Y:S08]  /*1860*/  HMMA.16816.F32.BF16 R24, R136, R124, RZ ;  /* 0x0000007c8818723c */ /* 0x000ff000000418ff */
[C---:B------:R-:W-:Y:S08]  /*1870*/  HMMA.16816.F32.BF16 R108, R140.reuse, R68, R52 ;  /* 0x000000448c6c723c */ /* 0x040ff00000041834 */
[C---:B------:R-:W-:Y:S08]  /*1880*/  HMMA.16816.F32.BF16 R100, R140.reuse, R70, R48 ;  /* 0x000000468c64723c */ /* 0x040ff00000041830 */
[----:B------:R-:W-:Y:S08]  /*1890*/  HMMA.16816.F32.BF16 R68, R140, R104, R16 ;  /* 0x000000688c44723c */ /* 0x000ff00000041810 */
[----:B------:R-:W-:Y:S08]  /*18a0*/  HMMA.16816.F32.BF16 R16, R136, R94, RZ ;  /* 0x0000005e8810723c */ /* 0x000ff000000418ff */
[C---:B------:R-:W-:Y:S01]  /*18b0*/  HMMA.16816.F32.BF16 R52, R140.reuse, R128, R12 ;  /* 0x000000808c34723c */ /* 0x040fe2000004180c */
[----:B------:R-:W-:Y:S07]  /*18c0*/  LDSM.16.M88.4 R12, [R209+0xa100] ;  /* 0x00a10000d10c783b */ /* 0x000fee0000000200 */
[C---:B------:R-:W-:Y:S01]  /*18d0*/  HMMA.16816.F32.BF16 R48, R140.reuse, R130, R8 ;  /* 0x000000828c30723c */ /* 0x040fe20000041808 */
[----:B------:R-:W2:Y:S07]  /*18e0*/  LDSM.16.M88.4 R8, [R209+0x9900] ;  /* 0x00990000d108783b */ /* 0x000eae0000000200 */
[C---:B------:R-:W-:Y:S01]  /*18f0*/  HMMA.16816.F32.BF16 R40, R140.reuse, R134, R20 ;  /* 0x000000868c28723c */ /* 0x040fe20000041814 */
[----:B------:R-:W3:Y:S07]  /*1900*/  LDSM.16.M88.4 R20, [R209+0xb100] ;  /* 0x00b10000d114783b */ /* 0x000eee0000000200 */
[C---:B------:R-:W-:Y:S01]  /*1910*/  HMMA.16816.F32.BF16 R44, R140.reuse, R132, R24 ;  /* 0x000000848c2c723c */ /* 0x040fe20000041818 */
[----:B------:R-:W4:Y:S07]  /*1920*/  LDSM.16.M88.4 R24, [R206] ;  /* 0x00000000ce18783b */ /* 0x000f2e0000000200 */
[----:B------:R-:W-:Y:S01]  /*1930*/  HMMA.16816.F32.BF16 R56, R140, R122, R16 ;  /* 0x0000007a8c38723c */ /* 0x000fe20000041810 */
[----:B------:R-:W5:Y:S07]  /*1940*/  LDSM.16.M88.4 R16, [R209+0xa900] ;  /* 0x00a90000d110783b */ /* 0x000f6e0000000200 */
[C---:B-1----:R-:W-:Y:S08]  /*1950*/  HMMA.16816.F32.BF16 R112, R176.reuse, R28, R108 ;  /* 0x0000001cb070723c */ /* 0x042ff0000004186c */
[C---:B------:R-:W-:Y:S01]  /*1960*/  HMMA.16816.F32.BF16 R104, R176.reuse, R30, R100 ;  /* 0x0000001eb068723c */ /* 0x040fe20000041864 */
[----:B------:R-:W1:Y:S07]  /*1970*/  LDSM.16.M88.4 R28, [R209+0xb900] ;  /* 0x00b90000d11c783b */ /* 0x000e6e0000000200 */
[C---:B------:R-:W-:Y:S08]  /*1980*/  HMMA.16816.F32.BF16 R108, R176.reuse, R36, R96 ;  /* 0x00000024b06c723c */ /* 0x040ff00000041860 */
[C---:B------:R-:W-:Y:S08]  /*1990*/  HMMA.16816.F32.BF16 R100, R176.reuse, R38, R88 ;  /* 0x00000026b064723c */ /* 0x040ff00000041858 */
[C---:B------:R-:W-:Y:S08]  /*19a0*/  HMMA.16816.F32.BF16 R92, R176.reuse, R32, R84 ;  /* 0x00000020b05c723c */ /* 0x040ff00000041854 */
[C---:B------:R-:W-:Y:S08]  /*19b0*/  HMMA.16816.F32.BF16 R96, R176.reuse, R34, R80 ;  /* 0x00000022b060723c */ /* 0x040ff00000041850 */
[C---:B--2---:R-:W-:Y:S08]  /*19c0*/  HMMA.16816.F32.BF16 R36, R176.reuse, R8, R76 ;  /* 0x00000008b024723c */ /* 0x044ff0000004184c */
[C---:B------:R-:W-:Y:S01]  /*19d0*/  HMMA.16816.F32.BF16 R32, R176.reuse, R10, R72 ;  /* 0x0000000ab020723c */ /* 0x040fe20000041848 */
[----:B------:R-:W2:Y:S07]  /*19e0*/  LDSM.16.M88.4 R8, [R206+0x800] ;  /* 0x00080000ce08783b */ /* 0x000eae0000000200 */
[C---:B------:R-:W-:Y:S08]  /*19f0*/  HMMA.16816.F32.BF16 R84, R176.reuse, R14, R64 ;  /* 0x0000000eb054723c */ /* 0x040ff00000041840 */
[----:B---3--:R-:W-:Y:S08]  /*1a00*/  HMMA.16816.F32.BF16 R120, R176, R20, R52 ;  /* 0x00000014b078723c */ /* 0x008ff00000041834 */
[C---:B----4-:R-:W-:Y:S08]  /*1a10*/  HMMA.16816.F32.BF16 R64, R180.reuse, R24, R112 ;  /* 0x00000018b440723c */ /* 0x050ff00000041870 */
[----:B------:R-:W-:Y:S01]  /*1a20*/  HMMA.16816.F32.BF16 R52, R180, R26, R104 ;  /* 0x0000001ab434723c */ /* 0x000fe20000041868 */
[----:B------:R-:W3:Y:S07]  /*1a30*/  LDSM.16.M88.4 R24, [R206+0x2800] ;  /* 0x00280000ce18783b */ /* 0x000eee0000000200 */
[C---:B------:R-:W-:Y:S01]  /*1a40*/  HMMA.16816.F32.BF16 R72, R176.reuse, R22, R48 ;  /* 0x00000016b048723c */ /* 0x040fe20000041830 */
[----:B------:R-:W4:Y:S07]  /*1a50*/  LDSM.16.M88.4 R20, [R206+0x1800] ;  /* 0x00180000ce14783b */ /* 0x000f2e0000000200 */
[C---:B-----5:R-:W-:Y:S08]  /*1a60*/  HMMA.16816.F32.BF16 R80, R176.reuse, R16, R60 ;  /* 0x00000010b050723c */ /* 0x060ff0000004183c */
[C---:B------:R-:W-:Y:S01]  /*1a70*/  HMMA.16816.F32.BF16 R76, R176.reuse, R18, R56 ;  /* 0x00000012b04c723c */ /* 0x040fe20000041838 */
[----:B------:R-:W5:Y:S07]  /*1a80*/  LDSM.16.M88.4 R16, [R206+0x1000] ;  /* 0x00100000ce10783b */ /* 0x000f6e0000000200 */
[C---:B------:R-:W-:Y:S01]  /*1a90*/  HMMA.16816.F32.BF16 R88, R176.reuse, R12, R68 ;  /* 0x0000000cb058723c */ /* 0x040fe20000041844 */
[----:B------:R-:W-:Y:S07]  /*1aa0*/  LDSM.16.M88.4 R12, [R206+0x3000] ;  /* 0x00300000ce0c783b */ /* 0x000fee0000000200 */
[C---:B-1----:R-:W-:Y:S08]  /*1ab0*/  HMMA.16816.F32.BF16 R68, R176.reuse, R28, R44 ;  /* 0x0000001cb044723c */ /* 0x042ff0000004182c */
[----:B------:R-:W-:Y:S01]  /*1ac0*/  HMMA.16816.F32.BF16 R56, R176, R30, R40 ;  /* 0x0000001eb038723c */ /* 0x000fe20000041828 */
[----:B------:R-:W1:Y:S07]  /*1ad0*/  LDSM.16.M88.4 R28, [R206+0x2000] ;  /* 0x00200000ce1c783b */ /* 0x000e6e0000000200 */
[C---:B--2---:R-:W-:Y:S08]  /*1ae0*/  HMMA.16816.F32.BF16 R60, R180.reuse, R8, R108 ;  /* 0x00000008b43c723c */ /* 0x044ff0000004186c */
[C---:B------:R-:W-:Y:S01]  /*1af0*/  HMMA.16816.F32.BF16 R48, R180.reuse, R10, R100 ;  /* 0x0000000ab430723c */ /* 0x040fe20000041864 */
[----:B------:R-:W2:Y:S07]  /*1b00*/  LDSM.16.M88.4 R8, [R206+0x3800] ;  /* 0x00380000ce08783b */ /* 0x000eae0000000200 */
[C---:B---3--:R-:W-:Y:S08]  /*1b10*/  HMMA.16816.F32.BF16 R100, R180.reuse, R24, R80 ;  /* 0x00000018b464723c */ /* 0x048ff00000041850 */
[C---:B------:R-:W-:Y:S01]  /*1b20*/  HMMA.16816.F32.BF16 R108, R180.reuse, R26, R76 ;  /* 0x0000001ab46c723c */ /* 0x040fe2000004184c */
[----:B------:R-:W3:Y:S04]  /*1b30*/  LDSM.16.M88.4 R24, [R119+0xd100] ;  /* 0x00d100007718783b */ /* 0x000ee80000000200 */
[----:B------:R-:W-:Y:S03]  /*1b40*/  LDSM.16.M88.4 R76, [R119+0xf100] ;  /* 0x00f10000774c783b */ /* 0x000fe60000000200 */
[C---:B----4-:R-:W-:Y:S08]  /*1b50*/  HMMA.16816.F32.BF16 R36, R180.reuse, R20, R36 ;  /* 0x00000014b424723c */ /* 0x050ff00000041824 */
[C---:B------:R-:W-:Y:S01]  /*1b60*/  HMMA.16816.F32.BF16 R32, R180.reuse, R22, R32 ;  /* 0x00000016b420723c */ /* 0x040fe20000041820 */
[----:B------:R-:W4:Y:S07]  /*1b70*/  LDSM.16.M88.4 R20, [R119+0xc100] ;  /* 0x00c100007714783b */ /* 0x000f2e0000000200 */
[C---:B-----5:R-:W-:Y:S08]  /*1b80*/  HMMA.16816.F32.BF16 R44, R180.reuse, R16, R92 ;  /* 0x00000010b42c723c */ /* 0x060ff0000004185c */
[C---:B------:R-:W-:Y:S01]  /*1b90*/  HMMA.16816.F32.BF16 R40, R180.reuse, R18, R96 ;  /* 0x00000012b428723c */ /* 0x040fe20000041860 */
[----:B------:R-:W5:Y:S07]  /*1ba0*/  LDSM.16.M88.4 R16, [R119+0xd900] ;  /* 0x00d900007710783b */ /* 0x000f6e0000000200 */
[C---:B-1----:R-:W-:Y:S08]  /*1bb0*/  HMMA.16816.F32.BF16 R104, R180.reuse, R28, R88 ;  /* 0x0000001cb468723c */ /* 0x042ff00000041858 */
[C---:B------:R-:W-:Y:S01]  /*1bc0*/  HMMA.16816.F32.BF16 R112, R180.reuse, R30, R84 ;  /* 0x0000001eb470723c */ /* 0x040fe20000041854 */
[----:B------:R-:W1:Y:S07]  /*1bd0*/  LDSM.16.M88.4 R28, [R119+0xc900] ;  /* 0x00c90000771c783b */ /* 0x000e6e0000000200 */
[C---:B------:R-:W-:Y:S08]  /*1be0*/  HMMA.16816.F32.BF16 R148, R180.reuse, R12, R120 ;  /* 0x0000000cb494723c */ /* 0x040ff00000041878 */
[C---:B------:R-:W-:Y:S01]  /*1bf0*/  HMMA.16816.F32.BF16 R144, R180.reuse, R14, R72 ;  /* 0x0000000eb490723c */ /* 0x040fe20000041848 */
[----:B------:R-:W1:Y:S04]  /*1c00*/  LDSM.16.M88.4 R12, [R119+0xe100] ;  /* 0x00e10000770c783b */ /* 0x000e680000000200 */
[----:B------:R-:W-:Y:S03]  /*1c10*/  LDSM.16.M88.4 R72, [R210+0x4000] ;  /* 0x00400000d248783b */ /* 0x000fe60000000200 */
[C---:B--2---:R-:W-:Y:S01]  /*1c20*/  HMMA.16816.F32.BF16 R132, R180.reuse, R8, R68 ;  /* 0x00000008b484723c */ /* 0x044fe20000041844 */
[----:B------:R-:W-:Y:S07]  /*1c30*/  LDSM.16.M88.4 R68, [R210+0x4800] ;  /* 0x00480000d244783b */ /* 0x000fee0000000200 */
[----:B------:R-:W-:Y:S01]  /*1c40*/  HMMA.16816.F32.BF16 R128, R180, R10, R56 ;  /* 0x0000000ab480723c */ /* 0x000fe20000041838 */
[----:B------:R-:W2:Y:S04]  /*1c50*/  LDSM.16.M88.4 R8, [R119+0xe900] ;  /* 0x00e900007708783b */ /* 0x000ea80000000200 */
[----:B------:R-:W-:Y:S03]  /*1c60*/  LDSM.16.M88.4 R56, [R210+0x5800] ;  /* 0x00580000d238783b */ /* 0x000fe60000000200 */
[C---:B---3--:R-:W-:Y:S01]  /*1c70*/  HMMA.16816.F32.BF16 R88, R184.reuse, R24, R44 ;  /* 0x00000018b858723c */ /* 0x048fe2000004182c */
[----:B------:R-:W3:Y:S07]  /*1c80*/  LDSM.16.M88.4 R44, [R119+0xf900] ;  /* 0x00f90000772c783b */ /* 0x000eee0000000200 */
[C---:B----4-:R-:W-:Y:S01]  /*1c90*/  HMMA.16816.F32.BF16 R124, R184.reuse, R20, R64 ;  /* 0x00000014b87c723c */ /* 0x050fe20000041840 */
[----:B------:R-:W4:Y:S07]  /*1ca0*/  LDSM.16.M88.4 R64, [R210+0x5000] ;  /* 0x00500000d240783b */ /* 0x000f2e0000000200 */
[C---:B------:R-:W-:Y:S01]  /*1cb0*/  HMMA.16816.F32.BF16 R84, R184.reuse, R26, R40 ;  /* 0x0000001ab854723c */ /* 0x040fe20000041828 */
[----:B------:R-:W2:Y:S04]  /*1cc0*/  LDSM.16.M88.4 R24, [R210+0x7000] ;  /* 0x00700000d218783b */ /* 0x000ea80000000200 */
[----:B------:R-:W-:Y:S03]  /*1cd0*/  LDSM.16.M88.4 R40, [R210+0x6000] ;  /* 0x00600000d228783b */ /* 0x000fe60000000200 */
[C---:B-----5:R-:W-:Y:S01]  /*1ce0*/  HMMA.16816.F32.BF16 R80, R184.reuse, R16, R36 ;  /* 0x00000010b850723c */ /* 0x060fe20000041824 */
[----:B------:R-:W5:Y:S07]  /*1cf0*/  LDSM.16.M88.4 R36, [R210+0x7800] ;  /* 0x00780000d224783b */ /* 0x000f6e0000000200 */
[C---:B------:R-:W-:Y:S08]  /*1d00*/  HMMA.16816.F32.BF16 R120, R184.reuse, R22, R52 ;  /* 0x00000016b878723c */ /* 0x040ff00000041834 */
[C---:B-1----:R-:W-:Y:S08]  /*1d10*/  HMMA.16816.F32.BF16 R96, R184.reuse, R28, R60 ;  /* 0x0000001cb860723c */ /* 0x042ff0000004183c */
[C---:B------:R-:W-:Y:S01]  /*1d20*/  HMMA.16816.F32.BF16 R92, R184.reuse, R30, R48 ;  /* 0x0000001eb85c723c */ /* 0x040fe20000041830 */
[----:B------:R-:W1:Y:S07]  /*1d30*/  LDSM.16.M88.4 R28, [R210+0x6800] ;  /* 0x00680000d21c783b */ /* 0x000e6e0000000200 */
[C---:B------:R-:W-:Y:S08]  /*1d40*/  HMMA.16816.F32.BF16 R60, R184.reuse, R18, R32 ;  /* 0x00000012b83c723c */ /* 0x040ff00000041820 */
[C---:B------:R-:W-:Y:S08]  /*1d50*/  HMMA.16816.F32.BF16 R52, R184.reuse, R12, R104 ;  /* 0x0000000cb834723c */ /* 0x040ff00000041868 */
[C---:B------:R-:W-:Y:S08]  /*1d60*/  HMMA.16816.F32.BF16 R48, R184.reuse, R14, R112 ;  /* 0x0000000eb830723c */ /* 0x040ff00000041870 */
[C---:B--2---:R-:W-:Y:S08]  /*1d70*/  HMMA.16816.F32.BF16 R32, R184.reuse, R8, R100 ;  /* 0x00000008b820723c */ /* 0x044ff00000041864 */
[C---:B------:R-:W-:Y:S08]  /*1d80*/  HMMA.16816.F32.BF16 R20, R184.reuse, R10, R108 ;  /* 0x0000000ab814723c */ /* 0x040ff0000004186c */
[C---:B------:R-:W-:Y:S01]  /*1d90*/  HMMA.16816.F32.BF16 R16, R184.reuse, R76, R148 ;  /* 0x0000004cb810723c */ /* 0x040fe20000041894 */
[----:B------:R-:W2:Y:S07]  /*1da0*/  LDSM.16.M88.4 R148, [R209+0xc100] ;  /* 0x00c10000d194783b */ /* 0x000eae0000000200 */
[C---:B------:R-:W-:Y:S08]  /*1db0*/  HMMA.16816.F32.BF16 R12, R184.reuse, R78, R144 ;  /* 0x0000004eb80c723c */ /* 0x040ff00000041890 */
[----:B---3--:R-:W-:Y:S08]  /*1dc0*/  HMMA.16816.F32.BF16 R8, R184, R44, R132 ;  /* 0x0000002cb808723c */ /* 0x008ff00000041884 */
[C---:B------:R-:W-:Y:S08]  /*1dd0*/  HMMA.16816.F32.BF16 R76, R188.reuse, R72, R124 ;  /* 0x00000048bc4c723c */ /* 0x040ff0000004187c */
[C---:B------:R-:W-:Y:S01]  /*1de0*/  HMMA.16816.F32.BF16 R112, R188.reuse, R74, R120 ;  /* 0x0000004abc70723c */ /* 0x040fe20000041878 */
[----:B------:R-:W3:Y:S07]  /*1df0*/  LDSM.16.M88.4 R72, [R209+0xc900] ;  /* 0x00c90000d148783b */ /* 0x000eee0000000200 */
[----:B----4-:R-:W-:Y:S01]  /*1e00*/  HMMA.16816.F32.BF16 R144, R188, R66, R84 ;  /* 0x00000042bc90723c */ /* 0x010fe20000041854 */
[----:B------:R-:W4:Y:S07]  /*1e10*/  LDSM.16.M88.4 R84, [R209+0xd100] ;  /* 0x00d10000d154783b */ /* 0x000f2e0000000200 */
[----:B------:R-:W-:Y:S08]  /*1e20*/  HMMA.16816.F32.BF16 R44, R184, R46, R128 ;  /* 0x0000002eb82c723c */ /* 0x000ff00000041880 */
[C---:B------:R-:W-:Y:S08]  /*1e30*/  HMMA.16816.F32.BF16 R124, R188.reuse, R68, R96 ;  /* 0x00000044bc7c723c */ /* 0x040ff00000041860 */
[C---:B------:R-:W-:Y:S08]  /*1e40*/  HMMA.16816.F32.BF16 R132, R188.reuse, R56, R80 ;  /* 0x00000038bc84723c */ /* 0x040ff00000041850 */
[C---:B------:R-:W-:Y:S01]  /*1e50*/  HMMA.16816.F32.BF16 R96, R188.reuse, R24, R16 ;  /* 0x00000018bc60723c */ /* 0x040fe20000041810 */
[----:B------:R-:W2:Y:S07]  /*1e60*/  LDSM.16.M88.4 R16, [R209+0xe100] ;  /* 0x00e10000d110783b */ /* 0x000eae0000000200 */
[C---:B------:R-:W-:Y:S01]  /*1e70*/  HMMA.16816.F32.BF16 R80, R188.reuse, R26, R12 ;  /* 0x0000001abc50723c */ /* 0x040fe2000004180c */
[----:B------:R-:W2:Y:S07]  /*1e80*/  LDSM.16.M88.4 R12, [R209+0xe900] ;  /* 0x00e90000d10c783b */ /* 0x000eae0000000200 */
[C---:B-----5:R-:W-:Y:S01]  /*1e90*/  HMMA.16816.F32.BF16 R24, R188.reuse, R36, R8 ;  /* 0x00000024bc18723c */ /* 0x060fe20000041808 */
[----:B------:R-:W5:Y:S07]  /*1ea0*/  LDSM.16.M88.4 R8, [R209+0xf100] ;  /* 0x00f10000d108783b */ /* 0x000f6e0000000200 */
[C---:B------:R-:W-:Y:S01]  /*1eb0*/  HMMA.16816.F32.BF16 R108, R188.reuse, R70, R92 ;  /* 0x00000046bc6c723c */ /* 0x040fe2000004185c */
[----:B------:R-:W-:Y:S07]  /*1ec0*/  LDSM.16.M88.4 R68, [R206+0x4000] ;  /* 0x00400000ce44783b */ /* 0x000fee0000000200 */
[C---:B------:R-:W-:Y:S01]  /*1ed0*/  HMMA.16816.F32.BF16 R88, R188.reuse, R64, R88 ;  /* 0x00000040bc58723c */ /* 0x040fe20000041858 */
[----:B------:R-:W-:Y:S07]  /*1ee0*/  LDSM.16.M88.4 R64, [R206+0x4800] ;  /* 0x00480000ce40783b */ /* 0x000fee0000000200 */
[C---:B-1----:R-:W-:Y:S08]  /*1ef0*/  HMMA.16816.F32.BF16 R100, R188.reuse, R28, R32 ;  /* 0x0000001cbc64723c */ /* 0x042ff00000041820 */
[C---:B------:R-:W-:Y:S01]  /*1f00*/  HMMA.16816.F32.BF16 R104, R188.reuse, R30, R20 ;  /* 0x0000001ebc68723c */ /* 0x040fe20000041814 */
[----:B------:R-:W1:Y:S04]  /*1f10*/  LDSM.16.M88.4 R20, [R209+0xd900] ;  /* 0x00d90000d114783b */ /* 0x000e680000000200 */
[----:B------:R-:W1:Y:S03]  /*1f20*/  LDSM.16.M88.4 R28, [R209+0xf900] ;  /* 0x00f90000d11c783b */ /* 0x000e660000000200 */
[C---:B------:R-:W-:Y:S08]  /*1f30*/  HMMA.16816.F32.BF16 R120, R188.reuse, R40, R52 ;  /* 0x00000028bc78723c */ /* 0x040ff00000041834 */
[C---:B------:R-:W-:Y:S08]  /*1f40*/  HMMA.16816.F32.BF16 R92, R188.reuse, R42, R48 ;  /* 0x0000002abc5c723c */ /* 0x040ff00000041830 */
[C---:B------:R-:W-:Y:S01]  /*1f50*/  HMMA.16816.F32.BF16 R128, R188.reuse, R58, R60 ;  /* 0x0000003abc80723c */ /* 0x040fe2000004183c */
[----:B------:R-:W1:Y:S07]  /*1f60*/  LDSM.16.M88.4 R60, [R206+0x5000] ;  /* 0x00500000ce3c783b */ /* 0x000e6e0000000200 */
[----:B------:R-:W-:Y:S08]  /*1f70*/  HMMA.16816.F32.BF16 R36, R188, R38, R44 ;  /* 0x00000026bc24723c */ /* 0x000ff0000004182c */
[C---:B--2---:R-:W-:Y:S01]  /*1f80*/  HMMA.16816.F32.BF16 R52, R196.reuse, R150, R112 ;  /* 0x00000096c434723c */ /* 0x044fe20000041870 */
[----:B------:R-:W-:Y:S07]  /*1f90*/  LDSM.16.M88.4 R112, [R206+0x6800] ;  /* 0x00680000ce70783b */ /* 0x000fee0000000200 */
[C---:B---3--:R-:W-:Y:S01]  /*1fa0*/  HMMA.16816.F32.BF16 R48, R196.reuse, R72, R124 ;  /* 0x00000048c430723c */ /* 0x048fe2000004187c */
[----:B------:R-:W-:Y:S07]  /*1fb0*/  LDSM.16.M88.4 R124, [R206+0x7000] ;  /* 0x00700000ce7c783b */ /* 0x000fee0000000200 */
[C---:B------:R-:W-:Y:S01]  /*1fc0*/  HMMA.16816.F32.BF16 R44, R196.reuse, R74, R108 ;  /* 0x0000004ac42c723c */ /* 0x040fe2000004186c */
[----:B------:R-:W-:Y:S07]  /*1fd0*/  LDSM.16.M88.4 R108, [R206+0x6000] ;  /* 0x00600000ce6c783b */ /* 0x000fee0000000200 */
[C---:B----4-:R-:W-:Y:S01]  /*1fe0*/  HMMA.16816.F32.BF16 R40, R196.reuse, R84, R88 ;  /* 0x00000054c428723c */ /* 0x050fe20000041858 */
[----:B------:R-:W2:Y:S07]  /*1ff0*/  LDSM.16.M88.4 R88, [R206+0x5800] ;  /* 0x00580000ce58783b */ /* 0x000eae0000000200 */
[----:B------:R-:W-:Y:S01]  /*2000*/  HMMA.16816.F32.BF16 R32, R196, R86, R144 ;  /* 0x00000056c420723c */ /* 0x000fe20000041890 */
[----:B------:R-:W3:Y:S01]  /*2010*/  LDSM.16.M88.4 R144, [R206+0x7800] ;  /* 0x00780000ce90783b */ /* 0x000ee20000000200 */
[----:B------:R-:W-:-:S06]  /*2020*/  DEPBAR.LE SB0, 0x0 ;  /* 0x000080000000791a */ /* 0x000fcc0000000000 */
[C---:B------:R-:W-:Y:S08]  /*2030*/  HMMA.16816.F32.BF16 R56, R196.reuse, R148, R76 ;  /* 0x00000094c438723c */ /* 0x040ff0000004184c */
[C---:B------:R-:W-:Y:S08]  /*2040*/  HMMA.16816.F32.BF16 R84, R196.reuse, R16, R120 ;  /* 0x00000010c454723c */ /* 0x040ff00000041878 */
[C---:B------:R-:W-:Y:S08]  /*2050*/  HMMA.16816.F32.BF16 R92, R196.reuse, R18, R92 ;  /* 0x00000012c45c723c */ /* 0x040ff0000004185c */
[C---:B------:R-:W-:Y:S08]  /*2060*/  HMMA.16816.F32.BF16 R100, R196.reuse, R12, R100 ;  /* 0x0000000cc464723c */ /* 0x040ff00000041864 */
[C---:B------:R-:W-:Y:S08]  /*2070*/  HMMA.16816.F32.BF16 R104, R196.reuse, R14, R104 ;  /* 0x0000000ec468723c */ /* 0x040ff00000041868 */
[C---:B-----5:R-:W-:Y:S08]  /*2080*/  HMMA.16816.F32.BF16 R96, R196.reuse, R8, R96 ;  /* 0x00000008c460723c */ /* 0x060ff00000041860 */
[C---:B------:R-:W-:Y:S08]  /*2090*/  HMMA.16816.F32.BF16 R16, R196.reuse, R10, R80 ;  /* 0x0000000ac410723c */ /* 0x040ff00000041850 */
[C---:B-1----:R-:W-:Y:S08]  /*20a0*/  HMMA.16816.F32.BF16 R72, R196.reuse, R20, R132 ;  /* 0x00000014c448723c */ /* 0x042ff00000041884 */
[C---:B------:R-:W-:Y:S08]  /*20b0*/  HMMA.16816.F32.BF16 R76, R196.reuse, R22, R128 ;  /* 0x00000016c44c723c */ /* 0x040ff00000041880 */
[C---:B------:R-:W-:Y:S08]  /*20c0*/  HMMA.16816.F32.BF16 R12, R196.reuse, R28, R24 ;  /* 0x0000001cc40c723c */ /* 0x040ff00000041818 */
[----:B------:R-:W-:Y:S08]  /*20d0*/  HMMA.16816.F32.BF16 R8, R196, R30, R36 ;  /* 0x0000001ec408723c */ /* 0x000ff00000041824 */
[C---:B------:R-:W-:Y:S08]  /*20e0*/  HMMA.16816.F32.BF16 R80, R200.reuse, R68, R56 ;  /* 0x00000044c850723c */ /* 0x040ff00000041838 */
[C---:B------:R-:W-:Y:S08]  /*20f0*/  HMMA.16816.F32.BF16 R68, R200.reuse, R70, R52 ;  /* 0x00000046c844723c */ /* 0x040ff00000041834 */
[C---:B------:R-:W-:Y:S08]  /*2100*/  HMMA.16816.F32.BF16 R36, R200.reuse, R64, R48 ;  /* 0x00000040c824723c */ /* 0x040ff00000041830 */
[C---:B------:R-:W-:Y:S08]  /*2110*/  HMMA.16816.F32.BF16 R64, R200.reuse, R66, R44 ;  /* 0x00000042c840723c */ /* 0x040ff0000004182c */
[C---:B------:R-:W-:Y:S08]  /*2120*/  HMMA.16816.F32.BF16 R52, R200.reuse, R60, R40 ;  /* 0x0000003cc834723c */ /* 0x040ff00000041828 */
[C---:B------:R-:W-:Y:S08]  /*2130*/  HMMA.16816.F32.BF16 R32, R200.reuse, R62, R32 ;  /* 0x0000003ec820723c */ /* 0x040ff00000041820 */
[C---:B--2---:R-:W-:Y:S08]  /*2140*/  HMMA.16816.F32.BF16 R20, R200.reuse, R88, R72 ;  /* 0x00000058c814723c */ /* 0x044ff00000041848 */
[C---:B------:R-:W-:Y:S08]  /*2150*/  HMMA.16816.F32.BF16 R24, R200.reuse, R90, R76 ;  /* 0x0000005ac818723c */ /* 0x040ff0000004184c */
[C---:B------:R-:W-:Y:S08]  /*2160*/  HMMA.16816.F32.BF16 R28, R200.reuse, R108, R84 ;  /* 0x0000006cc81c723c */ /* 0x040ff00000041854 */
[C---:B------:R-:W-:Y:S08]  /*2170*/  HMMA.16816.F32.BF16 R40, R200.reuse, R110, R92 ;  /* 0x0000006ec828723c */ /* 0x040ff0000004185c */
[C---:B------:R-:W-:Y:S08]  /*2180*/  HMMA.16816.F32.BF16 R44, R200.reuse, R112, R100 ;  /* 0x00000070c82c723c */ /* 0x040ff00000041864 */
[C---:B------:R-:W-:Y:S08]  /*2190*/  HMMA.16816.F32.BF16 R48, R200.reuse, R114, R104 ;  /* 0x00000072c830723c */ /* 0x040ff00000041868 */
[C---:B------:R-:W-:Y:S08]  /*21a0*/  HMMA.16816.F32.BF16 R96, R200.reuse, R124, R96 ;  /* 0x0000007cc860723c */ /* 0x040ff00000041860 */
[C---:B------:R-:W-:Y:S08]  /*21b0*/  HMMA.16816.F32.BF16 R16, R200.reuse, R126, R16 ;  /* 0x0000007ec810723c */ /* 0x040ff00000041810 */
[C---:B---3--:R-:W-:Y:S08]  /*21c0*/  HMMA.16816.F32.BF16 R60, R200.reuse, R144, R12 ;  /* 0x00000090c83c723c */ /* 0x048ff0000004180c */
[----:B------:R-:W-:Y:S01]  /*21d0*/  HMMA.16816.F32.BF16 R56, R200, R146, R8 ;  /* 0x00000092c838723c */ /* 0x000fe20000041808 */
[----:B------:R-:W-:Y:S06]  /*21e0*/  BAR.SYNC.DEFER_BLOCKING 0x0 ;  /* 0x0000000000007b1d */ /* 0x000fec0000010000 */
[----:B------:R-:W-:Y:S05]  /*21f0*/  @!P1 BRA `(.L_x_1) ;  /* 0x0000026000009947 */ /* 0x000fea0003800000 */
[----:B------:R-:W-:Y:S01]  /*2200*/  ULEA.HI.SX32 UR5, UR18, 0xfffffffe, 0x19 ;  /* 0xfffffffe12057891 */ /* 0x000fe2000f8fca3f */
[----:B------:R-:W-:-:S03]  /*2210*/  IMAD.SHL.U32 R14, R249, 0x2, RZ ;  /* 0x00000002f90e7824 */ /* 0x000fc600078e00ff */
[----:B------:R-:W-:Y:S02]  /*2220*/  USHF.R.S32.HI UR4, URZ, 0x1f, UR5 ;  /* 0x0000001f3f047899 */ /* 0x000fe40008011405 */
[----:B------:R-:W-:Y:S01]  /*2230*/  UIMAD UR9, UR9, UR5, URZ ;  /* 0x00000005090972a4 */ /* 0x000fe2000f8e023f */
[----:B------:R-:W-:Y:S01]  /*2240*/  IMAD.U32 R2, RZ, RZ, UR5 ;  /* 0x00000005ff027e24 */ /* 0x000fe2000f8e00ff */
[----:B------:R-:W-:Y:S02]  /*2250*/  USHF.L.U32 UR5, UR6, 0x6, URZ ;  /* 0x0000000606057899 */ /* 0x000fe4000800063f */
[----:B------:R-:W-:Y:S01]  /*2260*/  UIMAD UR4, UR4, UR10, UR9 ;  /* 0x0000000a040472a4 */ /* 0x000fe2000f8e0209 */
[----:B------:R-:W-:Y:S01]  /*2270*/  IMAD.WIDE.U32 R6, R2, UR10, R242 ;  /* 0x0000000a02067c25 */ /* 0x000fe2000f8e00f2 */
[----:B------:R-:W-:Y:S02]  /*2280*/  USHF.L.U64.HI UR6, UR6, 0x6, UR7 ;  /* 0x0000000606067899 */ /* 0x000fe40008010207 */
[----:B------:R-:W-:Y:S01]  /*2290*/  UIADD3 UR7, UP0, UR20, 0x80, URZ ;  /* 0x0000008014077890 */ /* 0x000fe2000ff1e03f */
[----:B------:R-:W-:Y:S01]  /*22a0*/  IMAD.U32 R12, RZ, RZ, UR5 ;  /* 0x00000005ff0c7e24 */ /* 0x000fe2000f8e00ff */
[----:B------:R-:W-:-:S02]  /*22b0*/  IADD3 R3, R7, UR4, RZ ;  /* 0x0000000407037c10 */ /* 0x000fc4000fffe0ff */
[----:B------:R-:W-:Y:S01]  /*22c0*/  LEA R2, P2, R6, c[0x0][0x1c8], 0x1 ;  /* 0x0000720006027a11 */ /* 0x000fe200078408ff */
[----:B------:R-:W-:-:S03]  /*22d0*/  UIADD3.X UR4, URZ, UR14, URZ, UP0, !UPT ;  /* 0x0000000e3f047290 */ /* 0x000fc600087fe43f */
[----:B------:R-:W-:Y:S02]  /*22e0*/  LEA.HI.X R3, R6, c[0x0][0x1cc], R3, 0x1, P2 ;  /* 0x0000730006037a11 */ /* 0x000fe400010f0c03 */
[----:B------:R-:W-:Y:S02]  /*22f0*/  IADD3 R6, P5, R2, UR5, RZ ;  /* 0x0000000502067c10 */ /* 0x000fe4000ffbe0ff */
[----:B------:R-:W-:Y:S01]  /*2300*/  IADD3 R12, P4, P2, R12, 0x80, R2 ;  /* 0x000000800c0c7810 */ /* 0x000fe20007a9e002 */
[----:B------:R-:W-:Y:S01]  /*2310*/  @!PT LDS RZ, [RZ] ;  /* 0x00000000fffff984 */ /* 0x000fe20000000800 */
[----:B------:R-:W-:Y:S01]  /*2320*/  @!PT LDS RZ, [RZ] ;  /* 0x00000000fffff984 */ /* 0x000fe20000000800 */
[----:B------:R-:W-:Y:S01]  /*2330*/  @!PT LDS RZ, [RZ] ;  /* 0x00000000fffff984 */ /* 0x000fe20000000800 */
[----:B------:R1:W-:Y:S01]  /*2340*/  LDGSTS.E.BYPASS.LTC128B.128 [R14+0x8100], [R2.64], !P3 ;  /* 0x08100000020e7fae */ /* 0x0003e2000d901d56 */
[----:B------:R-:W-:Y:S02]  /*2350*/  IADD3.X R7, R3, UR6, RZ, P5, !PT ;  /* 0x0000000603077c10 */ /* 0x000fe4000affe4ff */
[----:B------:R-:W-:Y:S01]  /*2360*/  IADD3.X R13, RZ, UR6, R3, P4, P2 ;  /* 0x00000006ff0d7c10 */ /* 0x000fe2000a7e4403 */
[----:B------:R1:W-:Y:S01]  /*2370*/  LDGSTS.E.BYPASS.LTC128B.128 [R14+0xc100], [R2.64+0x80], !P0 ;  /* 0x0c100080020e7fae */ /* 0x0003e2000c101d56 */
[----:B------:R-:W-:-:S03]  /*2380*/  IADD3 R10, P5, R6, UR7, RZ ;  /* 0x00000007060a7c10 */ /* 0x000fc6000ffbe0ff */
[----:B------:R2:W-:Y:S01]  /*2390*/  LDGSTS.E.BYPASS.LTC128B.128 [R14+0x9100], [R6.64], !P3 ;  /* 0x09100000060e7fae */ /* 0x0005e2000d901d56 */
[----:B------:R-:W-:-:S03]  /*23a0*/  IADD3.X R11, R7, UR4, RZ, P5, !PT ;  /* 0x00000004070b7c10 */ /* 0x000fc6000affe4ff */
[----:B------:R3:W-:Y:S01]  /*23b0*/  LDGSTS.E.BYPASS.LTC128B.128 [R14+0xd100], [R12.64], !P0 ;  /* 0x0d1000000c0e7fae */ /* 0x0007e2000c101d56 */
[----:B-1----:R-:W-:-:S04]  /*23c0*/  IADD3 R2, P2, R6, UR5, RZ ;  /* 0x0000000506027c10 */ /* 0x002fc8000ff5e0ff */
[----:B------:R-:W-:Y:S02]  /*23d0*/  IADD3.X R3, R7, UR6, RZ, P2, !PT ;  /* 0x0000000607037c10 */ /* 0x000fe400097fe4ff */
[C---:B------:R-:W-:Y:S02]  /*23e0*/  IADD3 R8, P4, R2.reuse, UR5, RZ ;  /* 0x0000000502087c10 */ /* 0x040fe4000ff9e0ff */
[----:B--2---:R-:W-:Y:S01]  /*23f0*/  IADD3 R6, P2, R2, UR7, RZ ;  /* 0x0000000702067c10 */ /* 0x004fe2000ff5e0ff */
[----:B------:R3:W-:Y:S01]  /*2400*/  LDGSTS.E.BYPASS.LTC128B.128 [R14+0xa100], [R2.64], !P3 ;  /* 0x0a100000020e7fae */ /* 0x0007e2000d901d56 */
[C---:B------:R-:W-:Y:S02]  /*2410*/  IADD3.X R9, R3.reuse, UR6, RZ, P4, !PT ;  /* 0x0000000603097c10 */ /* 0x040fe4000a7fe4ff */
[----:B------:R-:W-:Y:S01]  /*2420*/  IADD3.X R7, R3, UR4, RZ, P2, !PT ;  /* 0x0000000403077c10 */ /* 0x000fe200097fe4ff */
[----:B------:R3:W-:Y:S04]  /*2430*/  LDGSTS.E.BYPASS.LTC128B.128 [R14+0xe100], [R10.64], !P0 ;  /* 0x0e1000000a0e7fae */ /* 0x0007e8000c101d56 */
[----:B------:R3:W-:Y:S04]  /*2440*/  LDGSTS.E.BYPASS.LTC128B.128 [R14+0xb100], [R8.64], !P3 ;  /* 0x0b100000080e7fae */ /* 0x0007e8000d901d56 */
[----:B------:R3:W-:Y:S02]  /*2450*/  LDGSTS.E.BYPASS.LTC128B.128 [R14+0xf100], [R6.64], !P0 ;  /* 0x0f100000060e7fae */ /* 0x0007e4000c101d56 */
.L_x_1:
[----:B---3--:R-:W-:Y:S01]  /*2460*/  SHF.R.S32.HI R2, RZ, 0x1f, R116 ;  /* 0x0000001fff027819 */ /* 0x008fe20000011474 */
[----:B------:R-:W-:Y:S01]  /*2470*/  UIMAD UR8, UR13, -0x80, UR8 ;  /* 0xffffff800d0878a4 */ /* 0x000fe2000f8e0208 */
[----:B------:R-:W-:Y:S01]  /*2480*/  IMAD.SHL.U32 R204, R4, 0x2, RZ ;  /* 0x0000000204cc7824 */ /* 0x000fe200078e00ff */
[----:B------:R-:W0:Y:S01]  /*2490*/  LDGDEPBAR ;  /* 0x00000000000079af */ /* 0x000e220000000000 */
[----:B------:R-:W-:-:S02]  /*24a0*/  LEA.HI R3, R2, R116, RZ, 0x2 ;  /* 0x0000007402037211 */ /* 0x000fc400078f10ff */
[--C-:B------:R-:W-:Y:S02]  /*24b0*/  IMAD R205, R5, 0x2, R204.reuse ;  /* 0x0000000205cd7824 */ /* 0x100fe400078e02cc */
[----:B------:R-:W-:Y:S01]  /*24c0*/  LOP3.LUT R2, R3, 0x7ffffffc, RZ, 0xc0, !PT ;  /* 0x7ffffffc03027812 */ /* 0x000fe200078ec0ff */
[----:B------:R1:W-:Y:S01]  /*24d0*/  STL [R1+0x8], R3 ;  /* 0x0000080301007387 */ /* 0x0003e20000100800 */
[C---:B------:R-:W-:Y:S02]  /*24e0*/  IMAD R208, R0.reuse, 0x2, R204 ;  /* 0x0000000200d07824 */ /* 0x040fe400078e02cc */
[----:B------:R-:W-:Y:S02]  /*24f0*/  IMAD R207, R0, 0x2, R205 ;  /* 0x0000000200cf7824 */ /* 0x000fe400078e02cd */
[----:B------:R-:W-:Y:S02]  /*2500*/  IMAD.IADD R2, R116, 0x1, -R2 ;  /* 0x0000000174027824 */ /* 0x000fe400078e0a02 */
[----:B-1----:R-:W-:-:S04]  /*2510*/  IMAD.U32 R3, RZ, RZ, UR8 ;  /* 0x00000008ff037e24 */ /* 0x002fc8000f8e00ff */
[----:B------:R-:W-:-:S05]  /*2520*/  IMAD R2, R2, -0x2, R3 ;  /* 0xfffffffe02027824 */ /* 0x000fca00078e0203 */
[C---:B------:R-:W-:Y:S02]  /*2530*/  ISETP.GT.AND P5, PT, R2.reuse, RZ, PT ;  /* 0x000000ff0200720c */ /* 0x040fe40003fa4270 */
[C---:B------:R-:W-:Y:S02]  /*2540*/  ISETP.GT.AND P2, PT, R2.reuse, 0x1, PT ;  /* 0x000000010200780c */ /* 0x040fe40003f44270 */
[----:B------:R-:W-:Y:S02]  /*2550*/  ISETP.GT.AND P4, PT, R2, 0x8, PT ;  /* 0x000000080200780c */ /* 0x000fe40003f84270 */
[----:B------:R-:W-:Y:S02]  /*2560*/  FSEL R8, R80, -INF , P5 ;  /* 0xff80000050087808 */ /* 0x000fe40002800000 */
[----:B------:R-:W-:Y:S02]  /*2570*/  FSEL R9, R81, -INF , P2 ;  /* 0xff80000051097808 */ /* 0x000fe40001000000 */
[----:B------:R-:W-:-:S02]  /*2580*/  FSEL R13, R83, -INF , P2 ;  /* 0xff800000530d7808 */ /* 0x000fc40001000000 */
[----:B------:R-:W-:Y:S02]  /*2590*/  ISETP.GT.AND P2, PT, R2, 0x9, PT ;  /* 0x000000090200780c */ /* 0x000fe40003f44270 */
[----:B------:R-:W-:Y:S02]  /*25a0*/  FSEL R10, R68, -INF , P4 ;  /* 0xff800000440a7808 */ /* 0x000fe40002000000 */
[----:B------:R-:W-:Y:S02]  /*25b0*/  FMNMX.FTZ R3, R8, R9, !PT ;  /* 0x0000000908037209 */ /* 0x000fe40007810000 */
[----:B------:R-:W-:Y:S02]  /*25c0*/  FSEL R12, R82, -INF , P5 ;  /* 0xff800000520c7808 */ /* 0x000fe40002800000 */
[----:B------:R-:W-:Y:S02]  /*25d0*/  ISETP.GT.AND P5, PT, R2, 0x10, PT ;  /* 0x000000100200780c */ /* 0x000fe40003fa4270 */
[----:B------:R-:W-:-:S02]  /*25e0*/  FSEL R11, R69, -INF , P2 ;  /* 0xff800000450b7808 */ /* 0x000fc40001000000 */
[----:B------:R-:W-:Y:S02]  /*25f0*/  FMNMX.FTZ R3, R10, R3, !PT ;  /* 0x000000030a037209 */ /* 0x000fe40007810000 */
[----:B------:R-:W-:Y:S02]  /*2600*/  FSEL R15, R71, -INF , P2 ;  /* 0xff800000470f7808 */ /* 0x000fe40001000000 */
[----:B------:R-:W-:Y:S02]  /*2610*/  ISETP.GT.AND P2, PT, R2, 0x11, PT ;  /* 0x000000110200780c */ /* 0x000fe40003f44270 */
[----:B------:R-:W-:Y:S02]  /*2620*/  FSEL R36, R36, -INF , P5 ;  /* 0xff80000024247808 */ /* 0x000fe40002800000 */
[----:B------:R-:W-:Y:S02]  /*2630*/  FMNMX.FTZ R3, R11, R3, !PT ;  /* 0x000000030b037209 */ /* 0x000fe40007810000 */
[----:B------:R-:W-:-:S02]  /*2640*/  FSEL R14, R70, -INF , P4 ;  /* 0xff800000460e7808 */ /* 0x000fc40002000000 */
[----:B------:R-:W-:Y:S02]  /*2650*/  ISETP.GT.AND P4, PT, R2, 0x18, PT ;  /* 0x000000180200780c */ /* 0x000fe40003f84270 */
[----:B------:R-:W-:Y:S02]  /*2660*/  FSEL R37, R37, -INF , P2 ;  /* 0xff80000025257808 */ /* 0x000fe40001000000 */
[----:B------:R-:W-:Y:S02]  /*2670*/  FMNMX.FTZ R3, R36, R3, !PT ;  /* 0x0000000324037209 */ /* 0x000fe40007810000 */
[----:B------:R-:W-:Y:S02]  /*2680*/  FSEL R72, R38, -INF , P5 ;  /* 0xff80000026487808 */ /* 0x000fe40002800000 */
[----:B------:R-:W-:Y:S02]  /*2690*/  FSEL R76, R39, -INF , P2 ;  /* 0xff800000274c7808 */ /* 0x000fe40001000000 */
[----:B------:R-:W-:-:S02]  /*26a0*/  ISETP.GT.AND P2, PT, R2, 0x19, PT ;  /* 0x000000190200780c */ /* 0x000fc40003f44270 */
[----:B------:R-:W-:Y:S02]  /*26b0*/  FSEL R38, R64, -INF , P4 ;  /* 0xff80000040267808 */ /* 0x000fe40002000000 */
[----:B------:R-:W-:Y:S02]  /*26c0*/  FMNMX.FTZ R3, R37, R3, !PT ;  /* 0x0000000325037209 */ /* 0x000fe40007810000 */
[----:B------:R-:W-:Y:S02]  /*26d0*/  ISETP.GT.AND P5, PT, R2, 0x20, PT ;  /* 0x000000200200780c */ /* 0x000fe40003fa4270 */
[----:B------:R-:W-:Y:S02]  /*26e0*/  FSEL R39, R65, -INF , P2 ;  /* 0xff80000041277808 */ /* 0x000fe40001000000 */
[----:B------:R-:W-:Y:S02]  /*26f0*/  FMNMX.FTZ R3, R38, R3, !PT ;  /* 0x0000000326037209 */ /* 0x000fe40007810000 */
[----:B------:R-:W-:-:S02]  /*2700*/  FSEL R77, R66, -INF , P4 ;  /* 0xff800000424d7808 */ /* 0x000fc40002000000 */
[----:B------:R-:W-:Y:S02]  /*2710*/  ISETP.GT.AND P4, PT, R2, 0x21, PT ;  /* 0x000000210200780c */ /* 0x000fe40003f84270 */
[----:B------:R-:W-:Y:S02]  /*2720*/  FSEL R104, R52, -INF , P5 ;  /* 0xff80000034687808 */ /* 0x000fe40002800000 */
[----:B------:R-:W-:Y:S02]  /*2730*/  FMNMX.FTZ R3, R39, R3, !PT ;  /* 0x0000000327037209 */ /* 0x000fe40007810000 */
[----:B------:R-:W-:Y:S02]  /*2740*/  FMNMX.FTZ R6, R12, R13, !PT ;  /* 0x0000000d0c067209 */ /* 0x000fe40007810000 */
[----:B------:R-:W-:Y:S02]  /*2750*/  FSEL R78, R67, -INF , P2 ;  /* 0xff800000434e7808 */ /* 0x000fe40001000000 */
[----:B------:R-:W-:-:S02]  /*2760*/  ISETP.GT.AND P2, PT, R2, 0x28, PT ;  /* 0x000000280200780c */ /* 0x000fc40003f44270 */
[----:B------:R-:W-:Y:S02]  /*2770*/  FSEL R106, R53, -INF , P4 ;  /* 0xff800000356a7808 */ /* 0x000fe40002000000 */
[----:B------:R-:W-:Y:S02]  /*2780*/  FMNMX.FTZ R3, R104, R3, !PT ;  /* 0x0000000368037209 */ /* 0x000fe40007810000 */
[----:B------:R-:W-:Y:S02]  /*2790*/  FMNMX.FTZ R6, R14, R6, !PT ;  /* 0x000000060e067209 */ /* 0x000fe40007810000 */
[----:B------:R-:W-:Y:S02]  /*27a0*/  FSEL R117, R55, -INF , P4 ;  /* 0xff80000037757808 */ /* 0x000fe40002000000 */
[----:B------:R-:W-:Y:S02]  /*27b0*/  ISETP.GT.AND P4, PT, R2, 0x29, PT ;  /* 0x000000290200780c */ /* 0x000fe40003f84270 */
[----:B------:R-:W-:-:S02]  /*27c0*/  FSEL R105, R32, -INF , P2 ;  /* 0xff80000020697808 */ /* 0x000fc40001000000 */
[----:B------:R-:W-:Y:S02]  /*27d0*/  FMNMX.FTZ R3, R106, R3, !PT ;  /* 0x000000036a037209 */ /* 0x000fe40007810000 */
[----:B------:R-:W-:Y:S02]  /*27e0*/  FMNMX.FTZ R6, R15, R6, !PT ;  /* 0x000000060f067209 */ /* 0x000fe40007810000 */
[----:B------:R-:W-:Y:S02]  /*27f0*/  FSEL R118, R54, -INF , P5 ;  /* 0xff80000036767808 */ /* 0x000fe40002800000 */
[----:B------:R-:W-:Y:S02]  /*2800*/  FSEL R107, R33, -INF , P4 ;  /* 0xff800000216b7808 */ /* 0x000fe40002000000 */
[----:B------:R-:W-:Y:S02]  /*2810*/  ISETP.GT.AND P5, PT, R2, 0x30, PT ;  /* 0x000000300200780c */ /* 0x000fe40003fa4270 */
[----:B------:R-:W-:-:S02]  /*2820*/  FMNMX.FTZ R3, R105, R3, !PT ;  /* 0x0000000369037209 */ /* 0x000fc40007810000 */
[----:B------:R-:W-:Y:S02]  /*2830*/  FMNMX.FTZ R6, R72, R6, !PT ;  /* 0x0000000648067209 */ /* 0x000fe40007810000 */
[----:B------:R-:W-:Y:S02]  /*2840*/  FSEL R144, R35, -INF , P4 ;  /* 0xff80000023907808 */ /* 0x000fe40002000000 */
[----:B------:R-:W-:Y:S02]  /*2850*/  ISETP.GT.AND P4, PT, R2, 0x31, PT ;  /* 0x000000310200780c */ /* 0x000fe40003f84270 */
[----:B------:R-:W-:Y:S02]  /*2860*/  FSEL R148, R20, -INF , P5 ;  /* 0xff80000014947808 */ /* 0x000fe40002800000 */
[----:B------:R-:W-:Y:S02]  /*2870*/  FMNMX.FTZ R3, R107, R3, !PT ;  /* 0x000000036b037209 */ /* 0x000fe40007810000 */
[----:B------:R-:W-:-:S02]  /*2880*/  FMNMX.FTZ R6, R76, R6, !PT ;  /* 0x000000064c067209 */ /* 0x000fc40007810000 */
[----:B------:R-:W-:Y:S02]  /*2890*/  FSEL R132, R34, -INF , P2 ;  /* 0xff80000022847808 */ /* 0x000fe40001000000 */
[----:B------:R-:W-:Y:S01]  /*28a0*/  ISETP.GT.AND P2, PT, R2, 0x38, PT ;  /* 0x000000380200780c */ /* 0x000fe20003f44270 */
[----:B------:R-:W-:Y:S01]  /*28b0*/  LDSM.16.MT88.4 R32, [R205+0x900] ;  /* 0x00090000cd20783b */ /* 0x000fe20000004200 */
[----:B------:R-:W-:Y:S02]  /*28c0*/  FSEL R150, R21, -INF , P4 ;  /* 0xff80000015967808 */ /* 0x000fe40002000000 */
[----:B------:R-:W-:Y:S02]  /*28d0*/  FMNMX.FTZ R3, R148, R3, !PT ;  /* 0x0000000394037209 */ /* 0x000fe40007810000 */
[----:B------:R-:W-:Y:S02]  /*28e0*/  FMNMX.FTZ R6, R77, R6, !PT ;  /* 0x000000064d067209 */ /* 0x000fe40007810000 */
[----:B------:R-:W-:-:S02]  /*28f0*/  FSEL R152, R23, -INF , P4 ;  /* 0xff80000017987808 */ /* 0x000fc40002000000 */
[----:B------:R-:W-:Y:S02]  /*2900*/  ISETP.GT.AND P4, PT, R2, 0x39, PT ;  /* 0x000000390200780c */ /* 0x000fe40003f84270 */
[----:B------:R-:W-:Y:S02]  /*2910*/  FSEL R149, R24, -INF , P2 ;  /* 0xff80000018957808 */ /* 0x000fe40001000000 */
[----:B------:R-:W-:Y:S02]  /*2920*/  FMNMX.FTZ R3, R150, R3, !PT ;  /* 0x0000000396037209 */ /* 0x000fe40007810000 */
[----:B------:R-:W-:Y:S02]  /*2930*/  FMNMX.FTZ R6, R78, R6, !PT ;  /* 0x000000064e067209 */ /* 0x000fe40007810000 */
[----:B------:R-:W-:Y:S02]  /*2940*/  FSEL R155, R27, -INF , P4 ;  /* 0xff8000001b9b7808 */ /* 0x000fe40002000000 */
[----:B------:R-:W-:-:S02]  /*2950*/  FSEL R151, R25, -INF , P4 ;  /* 0xff80000019977808 */ /* 0x000fc40002000000 */
[----:B------:R-:W-:Y:S02]  /*2960*/  ISETP.GT.AND P4, PT, R2, 0x40, PT ;  /* 0x000000400200780c */ /* 0x000fe40003f84270 */
[----:B------:R-:W-:Y:S02]  /*2970*/  FMNMX.FTZ R3, R149, R3, !PT ;  /* 0x0000000395037209 */ /* 0x000fe40007810000 */
[----:B------:R-:W-:Y:S02]  /*2980*/  FMNMX.FTZ R6, R118, R6, !PT ;  /* 0x0000000676067209 */ /* 0x000fe40007810000 */
[----:B------:R-:W-:Y:S02]  /*2990*/  FSEL R154, R26, -INF , P2 ;  /* 0xff8000001a9a7808 */ /* 0x000fe40001000000 */
[----:B------:R-:W-:Y:S01]  /*29a0*/  ISETP.GT.AND P2, PT, R2, 0x41, PT ;  /* 0x000000410200780c */ /* 0x000fe20003f44270 */
[----:B------:R-:W-:Y:S01]  /*29b0*/  LDSM.16.MT88.4 R24, [R207+0x100] ;  /* 0x00010000cf18783b */ /* 0x000fe20000004200 */
        /* <DEDUP_REMOVED lines=9> */
[----:B------:R-:W-:Y:S01]  /*2a50*/  ISETP.GT.AND P2, PT, R2, 0x49, PT ;  /* 0x000000490200780c */ /* 0x000fe20003f44270 */
[----:B------:R-:W-:Y:S01]  /*2a60*/  LDSM.16.MT88.4 R28, [R208+0x900] ;  /* 0x00090000d01c783b */ /* 0x000fe20000004200 */
[----:B------:R-:W-:Y:S02]  /*2a70*/  FSEL R156, R40, -INF , P4 ;  /* 0xff800000289c7808 */ /* 0x000fe40002000000 */
[----:B------:R-:W-:Y:S02]  /*2a80*/  FMNMX.FTZ R3, R158, R3, !PT ;  /* 0x000000039e037209 */ /* 0x000fe40007810000 */
[----:B------:R-:W-:-:S02]  /*2a90*/  FSEL R153, R22, -INF , P5 ;  /* 0xff80000016997808 */ /* 0x000fc40002800000 */
[----:B------:R-:W-:Y:S01]  /*2aa0*/  FMNMX.FTZ R6, R144, R6, !PT ;  /* 0x0000000690067209 */ /* 0x000fe20007810000 */
[----:B------:R-:W-:Y:S01]  /*2ab0*/  LDSM.16.MT88.4 R20, [R204+0x100] ;  /* 0x00010000cc14783b */ /* 0x000fe20000004200 */
[----:B------:R-:W-:Y:S02]  /*2ac0*/  FSEL R163, R42, -INF , P4 ;  /* 0xff8000002aa37808 */ /* 0x000fe40002000000 */
[----:B------:R-:W-:Y:S02]  /*2ad0*/  FSEL R159, R41, -INF , P2 ;  /* 0xff800000299f7808 */ /* 0x000fe40001000000 */
[----:B------:R-:W-:Y:S02]  /*2ae0*/  ISETP.GT.AND P4, PT, R2, 0x50, PT ;  /* 0x000000500200780c */ /* 0x000fe40003f84270 */
        /* <DEDUP_REMOVED lines=9> */
[----:B------:R-:W-:Y:S02]  /*2b80*/  FSEL R167, R45, -INF , P2 ;  /* 0xff8000002da77808 */ /* 0x000fe40001000000 */
[----:B------:R-:W-:Y:S02]  /*2b90*/  ISETP.GT.AND P4, PT, R2, 0x58, PT ;  /* 0x000000580200780c */ /* 0x000fe40003f84270 */
        /* <DEDUP_REMOVED lines=8> */
[----:B------:R-:W-:Y:S02]  /*2c20*/  FSEL R168, R49, -INF , P2 ;  /* 0xff80000031a87808 */ /* 0x000fe40001000000 */
[----:B------:R-:W-:-:S02]  /*2c30*/  ISETP.GT.AND P4, PT, R2, 0x60, PT ;  /* 0x000000600200780c */ /* 0x000fc40003f84270 */
[----:B------:R-:W-:Y:S02]  /*2c40*/  FMNMX.FTZ R3, R166, R3, !PT ;  /* 0x00000003a6037209 */ /* 0x000fe40007810000 */
[----:B------:R-:W-:Y:S02]  /*2c50*/  FMNMX.FTZ R6, R160, R6, !PT ;  /* 0x00000006a0067209 */ /* 0x000fe40007810000 */
[----:B------:R-:W-:Y:S02]  /*2c60*/  FSEL R172, R51, -INF , P2 ;  /* 0xff80000033ac7808 */ /* 0x000fe40001000000 */
[----:B------:R-:W-:Y:S02]  /*2c70*/  ISETP.GT.AND P2, PT, R2, 0x61, PT ;  /* 0x000000610200780c */ /* 0x000fe40003f44270 */
[----:B------:R-:W-:Y:S02]  /*2c80*/  FSEL R226, R96, -INF , P4 ;  /* 0xff80000060e27808 */ /* 0x000fe40002000000 */
[----:B------:R-:W-:-:S02]  /*2c90*/  FMNMX.FTZ R3, R168, R3, !PT ;  /* 0x00000003a8037209 */ /* 0x000fc40007810000 */
[----:B------:R-:W-:Y:S02]  /*2ca0*/  FMNMX.FTZ R6, R162, R6, !PT ;  /* 0x00000006a2067209 */ /* 0x000fe40007810000 */
[----:B------:R-:W-:Y:S02]  /*2cb0*/  FSEL R230, R98, -INF , P4 ;  /* 0xff80000062e67808 */ /* 0x000fe40002000000 */
[----:B------:R-:W-:Y:S02]  /*2cc0*/  FSEL R227, R97, -INF , P2 ;  /* 0xff80000061e37808 */ /* 0x000fe40001000000 */
[----:B------:R-:W-:Y:S02]  /*2cd0*/  ISETP.GT.AND P4, PT, R2, 0x68, PT ;  /* 0x000000680200780c */ /* 0x000fe40003f84270 */
[----:B------:R-:W-:Y:S02]  /*2ce0*/  FMNMX.FTZ R3, R226, R3, !PT ;  /* 0x00000003e2037209 */ /* 0x000fe40007810000 */
[----:B------:R-:W-:-:S02]  /*2cf0*/  FMNMX.FTZ R6, R163, R6, !PT ;  /* 0x00000006a3067209 */ /* 0x000fc40007810000 */
[----:B------:R-:W-:Y:S02]  /*2d00*/  FSEL R231, R99, -INF , P2 ;  /* 0xff80000063e77808 */ /* 0x000fe40001000000 */
[----:B------:R-:W-:Y:S02]  /*2d10*/  ISETP.GT.AND P2, PT, R2, 0x69, PT ;  /* 0x000000690200780c */ /* 0x000fe40003f44270 */
[----:B------:R-:W-:Y:S02]  /*2d20*/  FSEL R228, R16, -INF , P4 ;  /* 0xff80000010e47808 */ /* 0x000fe40002000000 */
[----:B------:R-:W-:Y:S02]  /*2d30*/  FMNMX.FTZ R3, R227, R3, !PT ;  /* 0x00000003e3037209 */ /* 0x000fe40007810000 */
[----:B------:R-:W-:Y:S02]  /*2d40*/  FMNMX.FTZ R6, R161, R6, !PT ;  /* 0x00000006a1067209 */ /* 0x000fe40007810000 */
[----:B------:R-:W-:-:S02]  /*2d50*/  FSEL R229, R17, -INF , P2 ;  /* 0xff80000011e57808 */ /* 0x000fc40001000000 */
[----:B------:R-:W-:Y:S02]  /*2d60*/  ISETP.GT.AND P6, PT, R2, 0x70, PT ;  /* 0x000000700200780c */ /* 0x000fe40003fc4270 */
[----:B------:R-:W-:Y:S02]  /*2d70*/  FMNMX.FTZ R3, R228, R3, !PT ;  /* 0x00000003e4037209 */ /* 0x000fe40007810000 */
[----:B------:R-:W-:Y:S02]  /*2d80*/  FMNMX.FTZ R6, R169, R6, !PT ;  /* 0x00000006a9067209 */ /* 0x000fe40007810000 */
[----:B------:R-:W-:Y:S02]  /*2d90*/  ISETP.GT.AND P5, PT, R2, 0x71, PT ;  /* 0x000000710200780c */ /* 0x000fe40003fa4270 */
[----:B------:R-:W-:Y:S02]  /*2da0*/  FSEL R232, R60, -INF , P6 ;  /* 0xff8000003ce87808 */ /* 0x000fe40003000000 */
        /* <DEDUP_REMOVED lines=14> */
[----:B------:R-:W-:Y:S02]  /*2e90*/  FMNMX.FTZ R116, R135, R116, !PT ;  /* 0x0000007487747209 */ /* 0x000fe40007810000 */
[----:B------:R-:W-:Y:S02]  /*2ea0*/  FMNMX.FTZ R2, R230, R2, !PT ;  /* 0x00000002e6027209 */ /* 0x000fe40007810000 */
[----:B------:R-:W-:Y:S02]  /*2eb0*/  FMNMX.FTZ R116, R193, R116, !PT ;  /* 0x00000074c1747209 */ /* 0x000fe40007810000 */
[----:B------:R-:W-:Y:S02]  /*2ec0*/  FMNMX.FTZ R2, R231, R2, !PT ;  /* 0x00000002e7027209 */ /* 0x000fe40007810000 */
[----:B------:R-:W-:Y:S01]  /*2ed0*/  FSEL R194, R62, -INF , P6 ;  /* 0xff8000003ec27808 */ /* 0x000fe20003000000 */
[----:B------:R-:W1:Y:S01]  /*2ee0*/  SHFL.BFLY PT, R3, R116, 0x2, 0x1f ;  /* 0x0c401f0074037f89 */ /* 0x000e6200000e0000 */
[----:B------:R-:W-:-:S02]  /*2ef0*/  FMNMX.FTZ R2, R233, R2, !PT ;  /* 0x00000002e9027209 */ /* 0x000fc40007810000 */
[----:B------:R-:W-:Y:S02]  /*2f00*/  FSEL R146, R63, -INF , P5 ;  /* 0xff8000003f927808 */ /* 0x000fe40002800000 */
[----:B------:R-:W-:Y:S02]  /*2f10*/  FMNMX.FTZ R2, R235, R2, !PT ;  /* 0x00000002eb027209 */ /* 0x000fe40007810000 */
[----:B------:R-:W-:Y:S02]  /*2f20*/  FSEL R127, R58, -INF , P4 ;  /* 0xff8000003a7f7808 */ /* 0x000fe40002000000 */
[----:B------:R-:W-:Y:S02]  /*2f30*/  FMNMX.FTZ R2, R194, R2, !PT ;  /* 0x00000002c2027209 */ /* 0x000fe40007810000 */
[----:B------:R-:W-:Y:S02]  /*2f40*/  FSEL R173, R59, -INF , P2 ;  /* 0xff8000003bad7808 */ /* 0x000fe40001000000 */
[----:B------:R-:W-:-:S04]  /*2f50*/  FMNMX.FTZ R2, R146, R2, !PT ;  /* 0x0000000292027209 */ /* 0x000fc80007810000 */
[----:B------:R-:W-:-:S04]  /*2f60*/  FMNMX.FTZ R2, R127, R2, !PT ;  /* 0x000000027f027209 */ /* 0x000fc80007810000 */
[----:B------:R-:W-:Y:S02]  /*2f70*/  FMNMX.FTZ R2, R173, R2, !PT ;  /* 0x00000002ad027209 */ /* 0x000fe40007810000 */
[----:B-1----:R-:W-:-:S03]  /*2f80*/  FMNMX.FTZ R116, R116, R3, !PT ;  /* 0x0000000374747209 */ /* 0x002fc60007810000 */
[----:B------:R-:W1:Y:S04]  /*2f90*/  SHFL.BFLY PT, R3, R2, 0x2, 0x1f ;  /* 0x0c401f0002037f89 */ /* 0x000e6800000e0000 */
[----:B------:R-:W2:Y:S01]  /*2fa0*/  SHFL.BFLY PT, R6, R116, 0x1, 0x1f ;  /* 0x0c201f0074067f89 */ /* 0x000ea200000e0000 */
[----:B-1----:R-:W-:Y:S02]  /*2fb0*/  FMNMX.FTZ R2, R2, R3, !PT ;  /* 0x0000000302027209 */ /* 0x002fe40007810000 */
[----:B--2---:R-:W-:-:S03]  /*2fc0*/  FMNMX.FTZ R116, R116, R6, !PT ;  /* 0x0000000674747209 */ /* 0x004fc60007810000 */
[----:B------:R-:W1:Y:S01]  /*2fd0*/  SHFL.BFLY PT, R7, R2, 0x1, 0x1f ;  /* 0x0c201f0002077f89 */ /* 0x000e6200000e0000 */
[C---:B------:R-:W-:Y:S01]  /*2fe0*/  FSETP.NEU.FTZ.AND P2, PT, R116.reuse, -INF , PT ;  /* 0xff8000007400780b */ /* 0x040fe20003f5d000 */
[----:B------:R-:W-:-:S05]  /*2ff0*/  FMUL.FTZ R6, R116, c[0x0][0x2d0] ;  /* 0x0000b40074067a20 */ /* 0x000fca0000410000 */
[----:B------:R-:W-:-:S05]  /*3000*/  FSEL R6, R6, RZ, P2 ;  /* 0x000000ff06067208 */ /* 0x000fca0001000000 */
[--C-:B------:R-:W-:Y:S02]  /*3010*/  FFMA.FTZ R3, R8, c[0x0][0x2d0], -R6.reuse ;  /* 0x0000b40008037a23 */ /* 0x100fe40000010806 */
[--C-:B------:R-:W-:Y:S02]  /*3020*/  FFMA.FTZ R0, R36, c[0x0][0x2d0], -R6.reuse ;  /* 0x0000b40024007a23 */ /* 0x100fe40000010806 */
[----:B------:R2:W-:Y:S08]  /*3030*/  MUFU.EX2 R237, R3 ;  /* 0x0000000300ed7308 */ /* 0x0005f00000000800 */
[----:B------:R3:W-:Y:S01]  /*3040*/  MUFU.EX2 R125, R0 ;  /* 0x00000000007d7308 */ /* 0x0007e20000000800 */
[----:B--2---:R-:W-:-:S07]  /*3050*/  FFMA.FTZ R3, R9, c[0x0][0x2d0], -R6 ;  /* 0x0000b40009037a23 */ /* 0x004fce0000010806 */
[----:B------:R1:W2:Y:S01]  /*3060*/  MUFU.EX2 R195, R3 ;  /* 0x0000000300c37308 */ /* 0x0002a20000000800 */
[----:B---3--:R-:W-:-:S07]  /*3070*/  FFMA.FTZ R0, R37, c[0x0][0x2d0], -R6 ;  /* 0x0000b40025007a23 */ /* 0x008fce0000010806 */
[----:B------:R3:W-:Y:S01]  /*3080*/  MUFU.EX2 R175, R0 ;  /* 0x0000000000af7308 */ /* 0x0007e20000000800 */
[----:B-1----:R-:W-:Y:S01]  /*3090*/  FMNMX.FTZ R3, R2, R7, !PT ;  /* 0x0000000702037209 */ /* 0x002fe20007810000 */
[--C-:B------:R-:W-:Y:S01]  /*30a0*/  FFMA.FTZ R2, R10, c[0x0][0x2d0], -R6.reuse ;  /* 0x0000b4000a027a23 */ /* 0x100fe20000010806 */
[----:B--2---:R-:W-:Y:S01]  /*30b0*/  F2FP.BF16.PACK_AB R8, R195, R237 ;  /* 0x000000edc308723e */ /* 0x004fe200000010ff */
[----:B------:R-:W-:Y:S01]  /*30c0*/  FFMA.FTZ R7, R11, c[0x0][0x2d0], -R6 ;  /* 0x0000b4000b077a23 */ /* 0x000fe20000010806 */
[----:B------:R-:W-:-:S03]  /*30d0*/  FSETP.NEU.FTZ.AND P2, PT, R3, -INF , PT ;  /* 0xff8000000300780b */ /* 0x000fc60003f5d000 */
[----:B------:R1:W-:Y:S01]  /*30e0*/  MUFU.EX2 R145, R2 ;  /* 0x0000000200917308 */ /* 0x0003e20000000800 */
[----:B---3--:R-:W-:-:S07]  /*30f0*/  FFMA.FTZ R0, R38, c[0x0][0x2d0], -R6 ;  /* 0x0000b40026007a23 */ /* 0x008fce0000010806 */
[----:B------:R-:W2:Y:S01]  /*3100*/  MUFU.EX2 R126, R7 ;  /* 0x00000007007e7308 */ /* 0x000ea20000000800 */
[----:B-1----:R-:W-:-:S07]  /*3110*/  FMUL.FTZ R2, R3, c[0x0][0x2d0] ;  /* 0x0000b40003027a20 */ /* 0x002fce0000410000 */
[----:B------:R1:W-:Y:S01]  /*3120*/  MUFU.EX2 R250, R0 ;  /* 0x0000000000fa7308 */ /* 0x0003e20000000800 */
[----:B------:R-:W-:Y:S02]  /*3130*/  FSEL R2, R2, RZ, P2 ;  /* 0x000000ff02027208 */ /* 0x000fe40001000000 */
[----:B--2---:R-:W-:Y:S01]  /*3140*/  F2FP.BF16.PACK_AB R10, R126, R145 ;  /* 0x000000917e0a723e */ /* 0x004fe200000010ff */
[----:B------:R-:W-:Y:S02]  /*3150*/  IMAD.MOV.U32 R7, RZ, RZ, R146 ;  /* 0x000000ffff077224 */ /* 0x000fe400078e0092 */
[----:B------:R-:W-:-:S04]  /*3160*/  FFMA.FTZ R4, R12, c[0x0][0x2d0], -R2 ;  /* 0x0000b4000c047a23 */ /* 0x000fc80000010802 */
[----:B------:R2:W-:Y:S01]  /*3170*/  MUFU.EX2 R234, R4 ;  /* 0x0000000400ea7308 */ /* 0x0005e20000000800 */
[----:B-1----:R-:W-:Y:S02]  /*3180*/  FFMA.FTZ R0, R39, c[0x0][0x2d0], -R6 ;  /* 0x0000b40027007a23 */ /* 0x002fe40000010806 */
[----:B------:R-:W-:Y:S05]  /*3190*/  LDSM.16.MT88.4 R36, [R204+0x900] ;  /* 0x00090000cc24783b */ /* 0x000fea0000004200 */
[----:B------:R1:W-:Y:S01]  /*31a0*/  MUFU.EX2 R5, R0 ;  /* 0x0000000000057308 */ /* 0x0003e20000000800 */
[----:B--2---:R-:W-:-:S07]  /*31b0*/  FFMA.FTZ R4, R13, c[0x0][0x2d0], -R2 ;  /* 0x0000b4000d047a23 */ /* 0x004fce0000010802 */
[----:B------:R2:W3:Y:S01]  /*31c0*/  MUFU.EX2 R236, R4 ;  /* 0x0000000400ec7308 */ /* 0x0004e20000000800 */
[----:B-1----:R-:W-:-:S07]  /*31d0*/  FFMA.FTZ R0, R72, c[0x0][0x2d0], -R2 ;  /* 0x0000b40048007a23 */ /* 0x002fce0000010802 */
[----:B------:R1:W-:Y:S01]  /*31e0*/  MUFU.EX2 R164, R0 ;  /* 0x0000000000a47308 */ /* 0x0003e20000000800 */
[----:B--2---:R-:W-:Y:S01]  /*31f0*/  FFMA.FTZ R4, R14, c[0x0][0x2d0], -R2 ;  /* 0x0000b4000e047a23 */ /* 0x004fe20000010802 */
[----:B---3--:R-:W-:-:S06]  /*3200*/  F2FP.BF16.PACK_AB R9, R236, R234 ;  /* 0x000000eaec09723e */ /* 0x008fcc00000010ff */
[----:B------:R2:W-:Y:S01]  /*3210*/  MUFU.EX2 R134, R4 ;  /* 0x0000000400867308 */ /* 0x0005e20000000800 */
[----:B-1----:R-:W-:-:S07]  /*3220*/  FFMA.FTZ R0, R76, c[0x0][0x2d0], -R2 ;  /* 0x0000b4004c007a23 */ /* 0x002fce0000010802 */
[----:B------:R1:W-:Y:S01]  /*3230*/  MUFU.EX2 R192, R0 ;  /* 0x0000000000c07308 */ /* 0x0003e20000000800 */
[--C-:B--2---:R-:W-:Y:S02]  /*3240*/  FFMA.FTZ R4, R15, c[0x0][0x2d0], -R2.reuse ;  /* 0x0000b4000f047a23 */ /* 0x104fe40000010802 */
[----:B------:R-:W2:Y:S05]  /*3250*/  LDSM.16.MT88.4 R12, [R208+0x100] ;  /* 0x00010000d00c783b */ /* 0x000eaa0000004200 */
[----:B------:R-:W3:Y:S01]  /*3260*/  MUFU.EX2 R133, R4 ;  /* 0x0000000400857308 */ /* 0x000ee20000000800 */
[----:B-1----:R-:W-:-:S07]  /*3270*/  FFMA.FTZ R0, R77, c[0x0][0x2d0], -R2 ;  /* 0x0000b4004d007a23 */ /* 0x002fce0000010802 */
[----:B------:R1:W-:Y:S01]  /*3280*/  MUFU.EX2 R248, R0 ;  /* 0x0000000000f87308 */ /* 0x0003e20000000800 */
[----:B---3--:R-:W-:Y:S02]  /*3290*/  F2FP.BF16.PACK_AB R11, R133, R134 ;  /* 0x00000086850b723e */ /* 0x008fe400000010ff */
[----:B------:R-:W-:-:S05]  /*32a0*/  MOV R4, R135 ;  /* 0x0000008700047202 */ /* 0x000fca0000000f00 */
[----:B------:R-:W-:Y:S01]  /*32b0*/  HMMA.16816.F32.BF16 R68, R8, R20, RZ ;  /* 0x000000140844723c */ /* 0x000fe200000418ff */
[----:B-1----:R-:W-:-:S04]  /*32c0*/  FFMA.FTZ R0, R78, c[0x0][0x2d0], -R2 ;  /* 0x0000b4004e007a23 */ /* 0x002fc80000010802 */
[----:B------:R1:W3:Y:S03]  /*32d0*/  MUFU.EX2 R174, R0 ;  /* 0x0000000000ae7308 */ /* 0x0002e60000000800 */
[C---:B------:R-:W-:Y:S01]  /*32e0*/  HMMA.16816.F32.BF16 R60, R8.reuse, R22, RZ ;  /* 0x00000016083c723c */ /* 0x040fe200000418ff */
[----:B------:R-:W4:Y:S07]  /*32f0*/  LDSM.16.MT88.4 R20, [R204+0x4100] ;  /* 0x00410000cc14783b */ /* 0x000f2e0000004200 */
[----:B------:R-:W-:Y:S01]  /*3300*/  HMMA.16816.F32.BF16 R56, R8, R16, RZ ;  /* 0x000000100838723c */ /* 0x000fe200000418ff */
[----:B-1----:R-:W-:-:S07]  /*3310*/  FFMA.FTZ R0, R104, c[0x0][0x2d0], -R6 ;  /* 0x0000b40068007a23 */ /* 0x002fce0000010806 */
[C---:B------:R-:W-:Y:S01]  /*3320*/  HMMA.16816.F32.BF16 R52, R8.reuse, R18, RZ ;  /* 0x000000120834723c */ /* 0x040fe200000418ff */
[----:B------:R-:W1:Y:S01]  /*3330*/  LDSM.16.MT88.4 R16, [R208+0x4100] ;  /* 0x00410000d010783b */ /* 0x000e620000004200 */
[----:B------:R5:W1:Y:S06]  /*3340*/  MUFU.EX2 R124, R0 ;  /* 0x00000000007c7308 */ /* 0x000a6c0000000800 */
[C---:B--2---:R-:W-:Y:S08]  /*3350*/  HMMA.16816.F32.BF16 R48, R8.reuse, R12, RZ ;  /* 0x0000000c0830723c */ /* 0x044ff000000418ff */
[----:B------:R-:W-:Y:S01]  /*3360*/  HMMA.16816.F32.BF16 R44, R8, R14, RZ ;  /* 0x0000000e082c723c */ /* 0x000fe200000418ff */
[----:B------:R-:W2:Y:S01]  /*3370*/  LDSM.16.MT88.4 R12, [R207+0x4100] ;  /* 0x00410000cf0c783b */ /* 0x000ea20000004200 */
[----:B-----5:R-:W-:-:S04]  /*3380*/  FFMA.FTZ R0, R106, c[0x0][0x2d0], -R6 ;  /* 0x0000b4006a007a23 */ /* 0x020fc80000010806 */
[----:B------:R5:W1:Y:S02]  /*3390*/  MUFU.EX2 R251, R0 ;  /* 0x0000000000fb7308 */ /* 0x000a640000000800 */
[C---:B------:R-:W-:Y:S08]  /*33a0*/  HMMA.16816.F32.BF16 R64, R8.reuse, R24, RZ ;  /* 0x000000180840723c */ /* 0x040ff000000418ff */
[----:B------:R-:W-:Y:S01]  /*33b0*/  HMMA.16816.F32.BF16 R72, R8, R26, RZ ;  /* 0x0000001a0848723c */ /* 0x000fe200000418ff */
[----:B------:R-:W2:Y:S01]  /*33c0*/  LDSM.16.MT88.4 R24, [R207+0x900] ;  /* 0x00090000cf18783b */ /* 0x000ea20000004200 */
[----:B-----5:R-:W-:-:S06]  /*33d0*/  FFMA.FTZ R0, R105, c[0x0][0x2d0], -R6 ;  /* 0x0000b40069007a23 */ /* 0x020fcc0000010806 */
[C---:B----4-:R-:W-:Y:S08]  /*33e0*/  HMMA.16816.F32.BF16 R80, R8.reuse, R20, RZ ;  /* 0x000000140850723c */ /* 0x050ff000000418ff */
[C---:B------:R-:W-:Y:S01]  /*33f0*/  HMMA.16816.F32.BF16 R84, R8.reuse, R22, RZ ;  /* 0x000000160854723c */ /* 0x040fe200000418ff */
[----:B------:R-:W4:Y:S07]  /*3400*/  LDSM.16.MT88.4 R20, [R204+0x4900] ;  /* 0x00490000cc14783b */ /* 0x000f2e0000004200 */
[C---:B------:R-:W-:Y:S08]  /*3410*/  HMMA.16816.F32.BF16 R96, R8.reuse, R40, RZ ;  /* 0x000000280860723c */ /* 0x040ff000000418ff */
[C---:B------:R-:W-:Y:S01]  /*3420*/  HMMA.16816.F32.BF16 R100, R8.reuse, R42, RZ ;  /* 0x0000002a0864723c */ /* 0x040fe200000418ff */
[----:B------:R-:W-:Y:S07]  /*3430*/  LDSM.16.MT88.4 R40, [R205+0x4900] ;  /* 0x00490000cd28783b */ /* 0x000fee0000004200 */
[C---:B-1----:R-:W-:Y:S08]  /*3440*/  HMMA.16816.F32.BF16 R92, R8.reuse, R16, RZ ;  /* 0x00000010085c723c */ /* 0x042ff000000418ff */
[C---:B------:R-:W-:Y:S01]  /*3450*/  HMMA.16816.F32.BF16 R88, R8.reuse, R18, RZ ;  /* 0x000000120858723c */ /* 0x040fe200000418ff */
[----:B------:R-:W1:Y:S07]  /*3460*/  LDSM.16.MT88.4 R16, [R208+0x4900] ;  /* 0x00490000d010783b */ /* 0x000e6e0000004200 */
[C---:B--2---:R-:W-:Y:S08]  /*3470*/  HMMA.16816.F32.BF16 R112, R8.reuse, R12, RZ ;  /* 0x0000000c0870723c */ /* 0x044ff000000418ff */
[----:B------:R-:W-:Y:S01]  /*3480*/  HMMA.16816.F32.BF16 R76, R8, R14, RZ ;  /* 0x0000000e084c723c */ /* 0x000fe200000418ff */
[----:B------:R-:W2:Y:S06]  /*3490*/  LDSM.16.MT88.4 R12, [R207+0x4900] ;  /* 0x00490000cf0c783b */ /* 0x000eac0000004200 */
[----:B------:R-:W-:-:S02]  /*34a0*/  F2FP.BF16.PACK_AB R8, R175, R125 ;  /* 0x0000007daf08723e */ /* 0x000fc400000010ff */
[----:B------:R-:W-:Y:S02]  /*34b0*/  F2FP.BF16.PACK_AB R10, R5, R250 ;  /* 0x000000fa050a723e */ /* 0x000fe400000010ff */
[----:B------:R-:W-:Y:S02]  /*34c0*/  F2FP.BF16.PACK_AB R9, R192, R164 ;  /* 0x000000a4c009723e */ /* 0x000fe400000010ff */
[----:B---3--:R-:W-:-:S07]  /*34d0*/  F2FP.BF16.PACK_AB R11, R174, R248 ;  /* 0x000000f8ae0b723e */ /* 0x008fce00000010ff */
[C---:B------:R-:W-:Y:S08]  /*34e0*/  HMMA.16816.F32.BF16 R108, R8.reuse, R32, R56 ;  /* 0x00000020086c723c */ /* 0x040ff00000041838 */
[C---:B------:R-:W-:Y:S01]  /*34f0*/  HMMA.16816.F32.BF16 R56, R8.reuse, R34, R52 ;  /* 0x000000220838723c */ /* 0x040fe20000041834 */
[----:B------:R-:W-:Y:S07]  /*3500*/  LDSM.16.MT88.4 R32, [R205+0x1100] ;  /* 0x00110000cd20783b */ /* 0x000fee0000004200 */
[C---:B------:R-:W-:Y:S08]  /*3510*/  HMMA.16816.F32.BF16 R52, R8.reuse, R28, R48 ;  /* 0x0000001c0834723c */ /* 0x040ff00000041830 */
[C---:B------:R-:W-:Y:S07]  /*3520*/  HMMA.16816.F32.BF16 R48, R8.reuse, R24, R64 ;  /* 0x000000180830723c */ /* 0x040fee0000041840 */
[----:B------:R-:W-:Y:S01]  /*3530*/  IMAD.MOV.U32 R67, RZ, RZ, R250 ;  /* 0x000000ffff437224 */ /* 0x000fe200078e00fa */
[----:B------:R-:W-:Y:S01]  /*3540*/  HMMA.16816.F32.BF16 R128, R8, R36, R68 ;  /* 0x000000240880723c */ /* 0x000fe20000041844 */
[----:B------:R3:W-:Y:S01]  /*3550*/  MUFU.EX2 R250, R0 ;  /* 0x0000000000fa7308 */ /* 0x0007e20000000800 */
[----:B------:R-:W-:Y:S01]  /*3560*/  MOV R66, R248 ;  /* 0x000000f800427202 */ /* 0x000fe20000000f00 */
[----:B------:R-:W-:-:S02]  /*3570*/  IMAD.MOV.U32 R65, RZ, RZ, R237 ;  /* 0x000000ffff417224 */ /* 0x000fc400078e00ed */
[----:B------:R-:W-:Y:S02]  /*3580*/  IMAD.MOV.U32 R64, RZ, RZ, R236 ;  /* 0x000000ffff407224 */ /* 0x000fe400078e00ec */
[----:B------:R-:W-:Y:S01]  /*3590*/  IMAD.MOV.U32 R68, RZ, RZ, R126 ;  /* 0x000000ffff447224 */ /* 0x000fe200078e007e */
[C---:B------:R-:W-:Y:S01]  /*35a0*/  HMMA.16816.F32.BF16 R120, R8.reuse, R38, R60 ;  /* 0x000000260878723c */ /* 0x040fe2000004183c */
[----:B------:R-:W5:Y:S01]  /*35b0*/  LDSM.16.MT88.4 R36, [R204+0x1100] ;  /* 0x00110000cc24783b */ /* 0x000f620000004200 */
[----:B------:R-:W-:Y:S02]  /*35c0*/  IMAD.MOV.U32 R69, RZ, RZ, R125 ;  /* 0x000000ffff457224 */ /* 0x000fe400078e007d */
[----:B------:R-:W-:Y:S02]  /*35d0*/  IMAD.MOV.U32 R71, RZ, RZ, R147 ;  /* 0x000000ffff477224 */ /* 0x000fe400078e0093 */
[----:B------:R-:W-:Y:S02]  /*35e0*/  IMAD.MOV.U32 R70, RZ, RZ, R145 ;  /* 0x000000ffff467224 */ /* 0x000fe400078e0091 */
[C---:B------:R-:W-:Y:S01]  /*35f0*/  HMMA.16816.F32.BF16 R60, R8.reuse, R26, R72 ;  /* 0x0000001a083c723c */ /* 0x040fe20000041848 */
[----:B---3--:R-:W-:Y:S01]  /*3600*/  FFMA.FTZ R0, R107, c[0x0][0x2d0], -R6 ;  /* 0x0000b4006b007a23 */ /* 0x008fe20000010806 */
[----:B------:R-:W3:Y:S03]  /*3610*/  LDSM.16.MT88.4 R24, [R208+0x1100] ;  /* 0x00110000d018783b */ /* 0x000ee60000004200 */
[----:B------:R1:W1:Y:S02]  /*3620*/  MUFU.EX2 R252, R0 ;  /* 0x0000000000fc7308 */ /* 0x0002640000000800 */
[----:B------:R-:W-:Y:S01]  /*3630*/  IMAD.MOV.U32 R75, RZ, RZ, R234 ;  /* 0x000000ffff4b7224 */ /* 0x000fe200078e00ea */
[----:B------:R-:W-:Y:S01]  /*3640*/  HMMA.16816.F32.BF16 R44, R8, R30, R44 ;  /* 0x0000001e082c723c */ /* 0x000fe2000004182c */
[----:B------:R-:W3:Y:S01]  /*3650*/  LDSM.16.MT88.4 R28, [R207+0x1100] ;  /* 0x00110000cf1c783b */ /* 0x000ee20000004200 */
[----:B------:R-:W-:-:S02]  /*3660*/  IMAD.MOV.U32 R74, RZ, RZ, R127 ;  /* 0x000000ffff4a7224 */ /* 0x000fc400078e007f */
[----:B------:R-:W-:Y:S02]  /*3670*/  IMAD.MOV.U32 R72, RZ, RZ, R134 ;  /* 0x000000ffff487224 */ /* 0x000fe400078e0086 */
[----:B------:R-:W-:Y:S02]  /*3680*/  IMAD.MOV.U32 R73, RZ, RZ, R133 ;  /* 0x000000ffff497224 */ /* 0x000fe400078e0085 */
[----:B----4-:R-:W-:Y:S01]  /*3690*/  HMMA.16816.F32.BF16 R104, R8, R20, R80 ;  /* 0x000000140868723c */ /* 0x010fe20000041850 */
[----:B-1----:R-:W-:Y:S01]  /*36a0*/  FFMA.FTZ R0, R118, c[0x0][0x2d0], -R2 ;  /* 0x0000b40076007a23 */ /* 0x002fe20000010802 */
[----:B------:R-:W-:-:S05]  /*36b0*/  MOV R118, R71 ;  /* 0x0000004700767202 */ /* 0x000fca0000000f00 */
[----:B------:R-:W-:Y:S01]  /*36c0*/  IMAD.MOV.U32 R83, RZ, RZ, R124 ;  /* 0x000000ffff537224 */ /* 0x000fe200078e007c */
[C---:B------:R-:W-:Y:S01]  /*36d0*/  HMMA.16816.F32.BF16 R92, R8.reuse, R16, R92 ;  /* 0x00000010085c723c */ /* 0x040fe2000004185c */
[----:B------:R1:W-:Y:S07]  /*36e0*/  MUFU.EX2 R248, R0 ;  /* 0x0000000000f87308 */ /* 0x0003ee0000000800 */
[C---:B------:R-:W-:Y:S01]  /*36f0*/  HMMA.16816.F32.BF16 R124, R8.reuse, R22, R84 ;  /* 0x00000016087c723c */ /* 0x040fe20000041854 */
[----:B------:R-:W4:Y:S07]  /*3700*/  LDSM.16.MT88.4 R20, [R204+0x5100] ;  /* 0x00510000cc14783b */ /* 0x000f2e0000004200 */
[----:B--2---:R-:W-:Y:S01]  /*3710*/  HMMA.16816.F32.BF16 R84, R8, R12, R112 ;  /* 0x0000000c0854723c */ /* 0x004fe20000041870 */
[----:B-1----:R-:W-:-:S02]  /*3720*/  FFMA.FTZ R0, R117, c[0x0][0x2d0], -R2 ;  /* 0x0000b40075007a23 */ /* 0x002fc40000010802 */
[----:B------:R-:W-:Y:S02]  /*3730*/  IMAD.MOV.U32 R117, RZ, RZ, R74 ;  /* 0x000000ffff757224 */ /* 0x000fe400078e004a */
[----:B------:R1:W2:Y:S02]  /*3740*/  MUFU.EX2 R237, R0 ;  /* 0x0000000000ed7308 */ /* 0x0002a40000000800 */
[----:B------:R-:W-:Y:S01]  /*3750*/  MOV R113, R83 ;  /* 0x0000005300717202 */ /* 0x000fe20000000f00 */
[----:B------:R-:W-:Y:S01]  /*3760*/  IMAD.MOV.U32 R115, RZ, RZ, R70 ;  /* 0x000000ffff737224 */ /* 0x000fe200078e0046 */
[----:B------:R-:W-:Y:S01]  /*3770*/  HMMA.16816.F32.BF16 R88, R8, R18, R88 ;  /* 0x000000120858723c */ /* 0x000fe20000041858 */
[----:B------:R-:W-:Y:S01]  /*3780*/  LDSM.16.MT88.4 R16, [R208+0x5100] ;  /* 0x00510000d010783b */ /* 0x000fe20000004200 */
[----:B------:R-:W-:Y:S02]  /*3790*/  IMAD.MOV.U32 R114, RZ, RZ, R66 ;  /* 0x000000ffff727224 */ /* 0x000fe400078e0042 */
[----:B------:R-:W-:-:S02]  /*37a0*/  IMAD.MOV.U32 R112, RZ, RZ, R67 ;  /* 0x000000ffff707224 */ /* 0x000fc400078e0043 */
[--C-:B-1----:R-:W-:Y:S02]  /*37b0*/  FFMA.FTZ R0, R132, c[0x0][0x2d0], -R2.reuse ;  /* 0x0000b40084007a23 */ /* 0x102fe40000010802 */
[----:B------:R-:W-:Y:S02]  /*37c0*/  HMMA.16816.F32.BF16 R132, R8, R40, R96 ;  /* 0x000000280884723c */ /* 0x000fe40000041860 */
[----:B------:R1:W-:Y:S02]  /*37d0*/  MUFU.EX2 R236, R0 ;  /* 0x0000000000ec7308 */ /* 0x0003e40000000800 */
[----:B-1----:R-:W-:-:S04]  /*37e0*/  FFMA.FTZ R0, R144, c[0x0][0x2d0], -R2 ;  /* 0x0000b40090007a23 */ /* 0x002fc80000010802 */
[C---:B------:R-:W-:Y:S02]  /*37f0*/  HMMA.16816.F32.BF16 R144, R8.reuse, R42, R100 ;  /* 0x0000002a0890723c */ /* 0x040fe40000041864 */
[----:B------:R1:W1:Y:S05]  /*3800*/  MUFU.EX2 R234, R0 ;  /* 0x0000000000ea7308 */ /* 0x00026a0000000800 */
[----:B------:R-:W-:Y:S02]  /*3810*/  IMAD.MOV.U32 R101, RZ, RZ, R68 ;  /* 0x000000ffff657224 */ /* 0x000fe400078e0044 */
[----:B------:R-:W-:Y:S02]  /*3820*/  IMAD.MOV.U32 R100, RZ, RZ, R69 ;  /* 0x000000ffff647224 */ /* 0x000fe400078e0045 */
[----:B------:R-:W-:Y:S01]  /*3830*/  HMMA.16816.F32.BF16 R68, R8, R14, R76 ;  /* 0x0000000e0844723c */ /* 0x000fe2000004184c */
[----:B------:R-:W-:Y:S01]  /*3840*/  LDSM.16.MT88.4 R12, [R207+0x5100] ;  /* 0x00510000cf0c783b */ /* 0x000fe20000004200 */
[----:B------:R-:W-:-:S02]  /*3850*/  IMAD.MOV.U32 R103, RZ, RZ, R72 ;  /* 0x000000ffff677224 */ /* 0x000fc400078e0048 */
[----:B------:R-:W-:-:S03]  /*3860*/  IMAD.MOV.U32 R102, RZ, RZ, R73 ;  /* 0x000000ffff667224 */ /* 0x000fc600078e0049 */
[----:B------:R-:W-:Y:S01]  /*3870*/  F2FP.BF16.PACK_AB R8, R251, R113 ;  /* 0x00000071fb08723e */ /* 0x000fe200000010ff */
[----:B-1----:R-:W-:Y:S01]  /*3880*/  FFMA.FTZ R0, R148, c[0x0][0x2d0], -R6 ;  /* 0x0000b40094007a23 */ /* 0x002fe20000010806 */
[----:B------:R-:W-:Y:S02]  /*3890*/  F2FP.BF16.PACK_AB R10, R252, R250 ;  /* 0x000000fafc0a723e */ /* 0x000fe400000010ff */
[----:B--2---:R-:W-:Y:S02]  /*38a0*/  F2FP.BF16.PACK_AB R9, R237, R248 ;  /* 0x000000f8ed09723e */ /* 0x004fe400000010ff */
[----:B------:R-:W-:-:S07]  /*38b0*/  F2FP.BF16.PACK_AB R11, R234, R236 ;  /* 0x000000ecea0b723e */ /* 0x000fce00000010ff */
[C---:B-----5:R-:W-:Y:S07]  /*38c0*/  HMMA.16816.F32.BF16 R80, R8.reuse, R36, R128 ;  /* 0x000000240850723c */ /* 0x060fee0000041880 */
[----:B------:R-:W-:Y:S01]  /*38d0*/  IMAD.MOV.U32 R128, RZ, RZ, R195 ;  /* 0x000000ffff807224 */ /* 0x000fe200078e00c3 */
[----:B------:R-:W-:Y:S01]  /*38e0*/  HMMA.16816.F32.BF16 R76, R8, R38, R120 ;  /* 0x00000026084c723c */ /* 0x000fe20000041878 */
[----:B------:R1:W-:Y:S01]  /*38f0*/  MUFU.EX2 R195, R0 ;  /* 0x0000000000c37308 */ /* 0x0003e20000000800 */
[----:B------:R-:W2:Y:S01]  /*3900*/  LDSM.16.MT88.4 R36, [R205+0x5100] ;  /* 0x00510000cd24783b */ /* 0x000ea20000004200 */
[----:B------:R-:W-:-:S02]  /*3910*/  IMAD.MOV.U32 R130, RZ, RZ, R64 ;  /* 0x000000ffff827224 */ /* 0x000fc400078e0040 */
[----:B------:R-:W-:Y:S02]  /*3920*/  IMAD.MOV.U32 R129, RZ, RZ, R65 ;  /* 0x000000ffff817224 */ /* 0x000fe400078e0041 */
[----:B------:R-:W-:Y:S01]  /*3930*/  IMAD.MOV.U32 R121, RZ, RZ, R193 ;  /* 0x000000ffff797224 */ /* 0x000fe200078e00c1 */
[----:B------:R-:W-:Y:S01]  /*3940*/  MOV R120, R194 ;  /* 0x000000c200787202 */ /* 0x000fe20000000f00 */
[----:B------:R-:W-:Y:S01]  /*3950*/  IMAD.MOV.U32 R122, RZ, RZ, R192 ;  /* 0x000000ffff7a7224 */ /* 0x000fe200078e00c0 */
[----:B------:R-:W-:Y:S01]  /*3960*/  HMMA.16816.F32.BF16 R64, R8, R34, R56 ;  /* 0x000000220840723c */ /* 0x000fe20000041838 */
[----:B------:R-:W-:Y:S02]  /*3970*/  IMAD.MOV.U32 R123, RZ, RZ, R175 ;  /* 0x000000ffff7b7224 */ /* 0x000fe400078e00af */
[----:B------:R-:W-:Y:S02]  /*3980*/  IMAD.MOV.U32 R131, RZ, RZ, R75 ;  /* 0x000000ffff837224 */ /* 0x000fe400078e004b */
[----:B-1----:R-:W-:-:S03]  /*3990*/  FFMA.FTZ R0, R150, c[0x0][0x2d0], -R6 ;  /* 0x0000b40096007a23 */ /* 0x002fc60000010806 */
[C---:B---3--:R-:W-:Y:S01]  /*39a0*/  HMMA.16816.F32.BF16 R56, R8.reuse, R24, R52 ;  /* 0x000000180838723c */ /* 0x048fe20000041834 */
[----:B------:R1:W3:Y:S07]  /*39b0*/  MUFU.EX2 R193, R0 ;  /* 0x0000000000c17308 */ /* 0x0002ee0000000800 */
[C---:B------:R-:W-:Y:S01]  /*39c0*/  HMMA.16816.F32.BF16 R52, R8.reuse, R26, R44 ;  /* 0x0000001a0834723c */ /* 0x040fe2000004182c */
[----:B------:R-:W-:Y:S07]  /*39d0*/  LDSM.16.MT88.4 R24, [R205+0x1900] ;  /* 0x00190000cd18783b */ /* 0x000fee0000004200 */
[----:B------:R-:W-:Y:S01]  /*39e0*/  HMMA.16816.F32.BF16 R44, R8, R28, R48 ;  /* 0x0000001c082c723c */ /* 0x000fe20000041830 */
[----:B-1----:R-:W-:-:S04]  /*39f0*/  FFMA.FTZ R0, R149, c[0x0][0x2d0], -R6 ;  /* 0x0000b40095007a23 */ /* 0x002fc80000010806 */
[----:B------:R1:W-:Y:S03]  /*3a00*/  MUFU.EX2 R192, R0 ;  /* 0x0000000000c07308 */ /* 0x0003e60000000800 */
[C---:B------:R-:W-:Y:S01]  /*3a10*/  HMMA.16816.F32.BF16 R40, R8.reuse, R30, R60 ;  /* 0x0000001e0828723c */ /* 0x040fe2000004183c */
[----:B------:R-:W5:Y:S07]  /*3a20*/  LDSM.16.MT88.4 R28, [R204+0x1900] ;  /* 0x00190000cc1c783b */ /* 0x000f6e0000004200 */
[----:B----4-:R-:W-:Y:S01]  /*3a30*/  HMMA.16816.F32.BF16 R96, R8, R22, R124 ;  /* 0x000000160860723c */ /* 0x010fe2000004187c */
[----:B-1----:R-:W-:-:S07]  /*3a40*/  FFMA.FTZ R0, R151, c[0x0][0x2d0], -R6 ;  /* 0x0000b40097007a23 */ /* 0x002fce0000010806 */
[C---:B------:R-:W-:Y:S01]  /*3a50*/  HMMA.16816.F32.BF16 R72, R8.reuse, R32, R108 ;  /* 0x000000200848723c */ /* 0x040fe2000004186c */
[----:B------:R-:W-:Y:S01]  /*3a60*/  IMAD.MOV.U32 R125, RZ, RZ, R122 ;  /* 0x000000ffff7d7224 */ /* 0x000fe200078e007a */
[----:B------:R-:W-:Y:S01]  /*3a70*/  MOV R124, R123 ;  /* 0x0000007b007c7202 */ /* 0x000fe20000000f00 */
[----:B------:R1:W4:Y:S01]  /*3a80*/  MUFU.EX2 R194, R0 ;  /* 0x0000000000c27308 */ /* 0x0003220000000800 */
[----:B------:R-:W-:Y:S01]  /*3a90*/  IMAD.MOV.U32 R122, RZ, RZ, R115 ;  /* 0x000000ffff7a7224 */ /* 0x000fe200078e0073 */
[----:B------:R-:W-:Y:S01]  /*3aa0*/  LDSM.16.MT88.4 R32, [R207+0x1900] ;  /* 0x00190000cf20783b */ /* 0x000fe20000004200 */
[----:B------:R-:W-:Y:S01]  /*3ab0*/  IMAD.MOV.U32 R115, RZ, RZ, R174 ;  /* 0x000000ffff737224 */ /* 0x000fe200078e00ae */
[----:B------:R-:W-:Y:S01]  /*3ac0*/  MOV R111, R103 ;  /* 0x00000067006f7202 */ /* 0x000fe20000000f00 */
[----:B------:R-:W-:Y:S01]  /*3ad0*/  IMAD.MOV.U32 R110, RZ, RZ, R4 ;  /* 0x000000ffff6e7224 */ /* 0x000fe200078e0004 */
[----:B------:R-:W-:Y:S01]  /*3ae0*/  HMMA.16816.F32.BF16 R60, R8, R20, R104 ;  /* 0x00000014083c723c */ /* 0x000fe20000041868 */
[----:B------:R-:W-:Y:S01]  /*3af0*/  IMAD.MOV.U32 R109, RZ, RZ, R173 ;  /* 0x000000ffff6d7224 */ /* 0x000fe200078e00ad */
[----:B------:R-:W3:Y:S01]  /*3b00*/  LDSM.16.MT88.4 R20, [R208+0x1900] ;  /* 0x00190000d014783b */ /* 0x000ee20000004200 */
[----:B------:R-:W-:-:S02]  /*3b10*/  IMAD.MOV.U32 R123, RZ, RZ, R130 ;  /* 0x000000ffff7b7224 */ /* 0x000fc400078e0082 */
[----:B------:R-:W-:Y:S02]  /*3b20*/  IMAD.MOV.U32 R127, RZ, RZ, R120 ;  /* 0x000000ffff7f7224 */ /* 0x000fe400078e0078 */
[----:B------:R-:W-:Y:S01]  /*3b30*/  IMAD.MOV.U32 R126, RZ, RZ, R121 ;  /* 0x000000ffff7e7224 */ /* 0x000fe200078e0079 */
[C---:B--2---:R-:W-:Y:S01]  /*3b40*/  HMMA.16816.F32.BF16 R104, R8.reuse, R38, R144 ;  /* 0x000000260868723c */ /* 0x044fe20000041890 */
[----:B------:R-:W-:Y:S02]  /*3b50*/  IMAD.MOV.U32 R130, RZ, RZ, R131 ;  /* 0x000000ffff827224 */ /* 0x000fe400078e0083 */
[----:B-1----:R-:W-:Y:S02]  /*3b60*/  FFMA.FTZ R0, R153, c[0x0][0x2d0], -R2 ;  /* 0x0000b40099007a23 */ /* 0x002fe40000010802 */
[----:B------:R-:W-:Y:S02]  /*3b70*/  IMAD.MOV.U32 R131, RZ, RZ, R100 ;  /* 0x000000ffff837224 */ /* 0x000fe400078e0064 */
[----:B------:R1:W-:Y:S01]  /*3b80*/  MUFU.EX2 R175, R0 ;  /* 0x0000000000af7308 */ /* 0x0003e20000000800 */
[----:B------:R-:W-:Y:S01]  /*3b90*/  IMAD.MOV.U32 R120, RZ, RZ, R101 ;  /* 0x000000ffff787224 */ /* 0x000fe200078e0065 */
[----:B------:R-:W-:Y:S01]  /*3ba0*/  HMMA.16816.F32.BF16 R92, R8, R16, R92 ;  /* 0x00000010085c723c */ /* 0x000fe2000004185c */
[----:B------:R-:W-:-:S02]  /*3bb0*/  IMAD.MOV.U32 R121, RZ, RZ, R102 ;  /* 0x000000ffff797224 */ /* 0x000fc400078e0066 */
[----:B------:R-:W-:-:S05]  /*3bc0*/  IMAD.MOV.U32 R108, RZ, RZ, R164 ;  /* 0x000000ffff6c7224 */ /* 0x000fca00078e00a4 */
[----:B------:R-:W-:Y:S01]  /*3bd0*/  HMMA.16816.F32.BF16 R100, R8, R36, R132 ;  /* 0x000000240864723c */ /* 0x000fe20000041884 */
[----:B-1----:R-:W-:-:S07]  /*3be0*/  FFMA.FTZ R0, R152, c[0x0][0x2d0], -R2 ;  /* 0x0000b40098007a23 */ /* 0x002fce0000010802 */
[C---:B------:R-:W-:Y:S01]  /*3bf0*/  HMMA.16816.F32.BF16 R88, R8.reuse, R18, R88 ;  /* 0x000000120858723c */ /* 0x040fe20000041858 */
[----:B------:R-:W-:Y:S01]  /*3c00*/  LDSM.16.MT88.4 R16, [R204+0x2100] ;  /* 0x00210000cc10783b */ /* 0x000fe20000004200 */
[----:B------:R1:W2:Y:S06]  /*3c10*/  MUFU.EX2 R174, R0 ;  /* 0x0000000000ae7308 */ /* 0x0002ac0000000800 */
[C---:B------:R-:W-:Y:S08]  /*3c20*/  HMMA.16816.F32.BF16 R84, R8.reuse, R12, R84 ;  /* 0x0000000c0854723c */ /* 0x040ff00000041854 */
[----:B------:R-:W-:Y:S01]  /*3c30*/  HMMA.16816.F32.BF16 R68, R8, R14, R68 ;  /* 0x0000000e0844723c */ /* 0x000fe20000041844 */
[----:B------:R-:W5:Y:S01]  /*3c40*/  LDSM.16.MT88.4 R12, [R204+0x5900] ;  /* 0x00590000cc0c783b */ /* 0x000f620000004200 */
[----:B-1----:R-:W-:-:S04]  /*3c50*/  FFMA.FTZ R0, R154, c[0x0][0x2d0], -R2 ;  /* 0x0000b4009a007a23 */ /* 0x002fc80000010802 */
[----:B------:R1:W-:Y:S01]  /*3c60*/  MUFU.EX2 R4, R0 ;  /* 0x0000000000047308 */ /* 0x0003e20000000800 */
[----:B---3--:R-:W-:Y:S02]  /*3c70*/  F2FP.BF16.PACK_AB R8, R193, R195 ;  /* 0x000000c3c108723e */ /* 0x008fe400000010ff */
[----:B----4-:R-:W-:Y:S02]  /*3c80*/  F2FP.BF16.PACK_AB R10, R194, R192 ;  /* 0x000000c0c20a723e */ /* 0x010fe400000010ff */
[----:B--2---:R-:W-:Y:S01]  /*3c90*/  F2FP.BF16.PACK_AB R9, R174, R175 ;  /* 0x000000afae09723e */ /* 0x004fe200000010ff */
[----:B-1----:R-:W-:-:S04]  /*3ca0*/  FFMA.FTZ R0, R155, c[0x0][0x2d0], -R2 ;  /* 0x0000b4009b007a23 */ /* 0x002fc80000010802 */
[----:B------:R-:W1:Y:S02]  /*3cb0*/  MUFU.EX2 R173, R0 ;  /* 0x0000000000ad7308 */ /* 0x000e640000000800 */
[----:B-1----:R-:W-:Y:S01]  /*3cc0*/  F2FP.BF16.PACK_AB R11, R173, R4 ;  /* 0x00000004ad0b723e */ /* 0x002fe200000010ff */
[----:B------:R-:W-:-:S05]  /*3cd0*/  FFMA.FTZ R0, R157, c[0x0][0x2d0], -R6 ;  /* 0x0000b4009d007a23 */ /* 0x000fca0000010806 */
[----:B------:R1:W-:Y:S01]  /*3ce0*/  MUFU.EX2 R164, R0 ;  /* 0x0000000000a47308 */ /* 0x0003e20000000800 */
[C---:B-----5:R-:W-:Y:S08]  /*3cf0*/  HMMA.16816.F32.BF16 R80, R8.reuse, R28, R80 ;  /* 0x0000001c0850723c */ /* 0x060ff00000041850 */
[----:B------:R-:W-:Y:S01]  /*3d00*/  HMMA.16816.F32.BF16 R76, R8, R30, R76 ;  /* 0x0000001e084c723c */ /* 0x000fe2000004184c */
[----:B------:R-:W2:Y:S01]  /*3d10*/  LDSM.16.MT88.4 R28, [R205+0x5900] ;  /* 0x00590000cd1c783b */ /* 0x000ea20000004200 */
[----:B-1----:R-:W-:-:S06]  /*3d20*/  FFMA.FTZ R0, R158, c[0x0][0x2d0], -R6 ;  /* 0x0000b4009e007a23 */ /* 0x002fcc0000010806 */
[C---:B------:R-:W-:Y:S01]  /*3d30*/  HMMA.16816.F32.BF16 R72, R8.reuse, R24, R72 ;  /* 0x000000180848723c */ /* 0x040fe20000041848 */
[----:B------:R1:W3:Y:S07]  /*3d40*/  MUFU.EX2 R158, R0 ;  /* 0x00000000009e7308 */ /* 0x0002ee0000000800 */
[C---:B------:R-:W-:Y:S01]  /*3d50*/  HMMA.16816.F32.BF16 R64, R8.reuse, R26, R64 ;  /* 0x0000001a0840723c */ /* 0x040fe20000041840 */
[----:B------:R-:W4:Y:S07]  /*3d60*/  LDSM.16.MT88.4 R24, [R208+0x5900] ;  /* 0x00590000d018783b */ /* 0x000f2e0000004200 */
[----:B------:R-:W-:Y:S01]  /*3d70*/  HMMA.16816.F32.BF16 R56, R8, R20, R56 ;  /* 0x000000140838723c */ /* 0x000fe20000041838 */
[----:B-1----:R-:W-:-:S04]  /*3d80*/  FFMA.FTZ R0, R156, c[0x0][0x2d0], -R6 ;  /* 0x0000b4009c007a23 */ /* 0x002fc80000010806 */
[----:B------:R1:W-:Y:S03]  /*3d90*/  MUFU.EX2 R156, R0 ;  /* 0x00000000009c7308 */ /* 0x0003e60000000800 */
[C---:B------:R-:W-:Y:S01]  /*3da0*/  HMMA.16816.F32.BF16 R52, R8.reuse, R22, R52 ;  /* 0x000000160834723c */ /* 0x040fe20000041834 */
[----:B------:R-:W5:Y:S07]  /*3db0*/  LDSM.16.MT88.4 R20, [R207+0x5900] ;  /* 0x00590000cf14783b */ /* 0x000f6e0000004200 */
[----:B------:R-:W-:Y:S01]  /*3dc0*/  HMMA.16816.F32.BF16 R48, R8, R32, R44 ;  /* 0x000000200830723c */ /* 0x000fe2000004182c */
[----:B-1----:R-:W-:-:S07]  /*3dd0*/  FFMA.FTZ R0, R159, c[0x0][0x2d0], -R6 ;  /* 0x0000b4009f007a23 */ /* 0x002fce0000010806 */
[C---:B------:R-:W-:Y:S01]  /*3de0*/  HMMA.16816.F32.BF16 R36, R8.reuse, R34, R40 ;  /* 0x000000220824723c */ /* 0x040fe20000041828 */
[----:B------:R-:W-:Y:S01]  /*3df0*/  IMAD.MOV.U32 R159, RZ, RZ, R108 ;  /* 0x000000ffff9f7224 */ /* 0x000fe200078e006c */
[----:B------:R1:W1:Y:S01]  /*3e00*/  MUFU.EX2 R157, R0 ;  /* 0x00000000009d7308 */ /* 0x0002620000000800 */
[----:B------:R-:W-:Y:S05]  /*3e10*/  LDSM.16.MT88.4 R32, [R208+0x2100] ;  /* 0x00210000d020783b */ /* 0x000fea0000004200 */
[C---:B------:R-:W-:Y:S08]  /*3e20*/  HMMA.16816.F32.BF16 R44, R8.reuse, R12, R60 ;  /* 0x0000000c082c723c */ /* 0x040ff0000004183c */
[----:B------:R-:W-:Y:S01]  /*3e30*/  HMMA.16816.F32.BF16 R40, R8, R14, R96 ;  /* 0x0000000e0828723c */ /* 0x000fe20000041860 */
[----:B------:R-:W3:Y:S01]  /*3e40*/  LDSM.16.MT88.4 R12, [R205+0x2100] ;  /* 0x00210000cd0c783b */ /* 0x000ee20000004200 */
[----:B-1----:R-:W-:-:S02]  /*3e50*/  FFMA.FTZ R0, R160, c[0x0][0x2d0], -R2 ;  /* 0x0000b400a0007a23 */ /* 0x002fc40000010802 */
[----:B------:R-:W-:Y:S02]  /*3e60*/  IMAD.MOV.U32 R160, RZ, RZ, R109 ;  /* 0x000000ffffa07224 */ /* 0x000fe400078e006d */
[----:B------:R1:W-:Y:S02]  /*3e70*/  MUFU.EX2 R155, R0 ;  /* 0x00000000009b7308 */ /* 0x0003e40000000800 */
[C---:B--2---:R-:W-:Y:S08]  /*3e80*/  HMMA.16816.F32.BF16 R60, R8.reuse, R28, R100 ;  /* 0x0000001c083c723c */ /* 0x044ff00000041864 */
[----:B------:R-:W-:Y:S01]  /*3e90*/  HMMA.16816.F32.BF16 R96, R8, R30, R104 ;  /* 0x0000001e0860723c */ /* 0x000fe20000041868 */
[----:B------:R-:W2:Y:S01]  /*3ea0*/  LDSM.16.MT88.4 R28, [R207+0x2100] ;  /* 0x00210000cf1c783b */ /* 0x000ea20000004200 */
[----:B-1----:R-:W-:Y:S01]  /*3eb0*/  FFMA.FTZ R0, R162, c[0x0][0x2d0], -R2 ;  /* 0x0000b400a2007a23 */ /* 0x002fe20000010802 */
[----:B------:R-:W-:-:S05]  /*3ec0*/  MOV R162, R110 ;  /* 0x0000006e00a27202 */ /* 0x000fca0000000f00 */
[C---:B----4-:R-:W-:Y:S01]  /*3ed0*/  HMMA.16816.F32.BF16 R104, R8.reuse, R26, R88 ;  /* 0x0000001a0868723c */ /* 0x050fe20000041858 */
[----:B------:R1:W4:Y:S07]  /*3ee0*/  MUFU.EX2 R154, R0 ;  /* 0x00000000009a7308 */ /* 0x00032e0000000800 */
[C---:B-----5:R-:W-:Y:S08]  /*3ef0*/  HMMA.16816.F32.BF16 R100, R8.reuse, R20, R84 ;  /* 0x000000140864723c */ /* 0x060ff00000041854 */
[----:B------:R-:W-:Y:S01]  /*3f00*/  HMMA.16816.F32.BF16 R88, R8, R22, R68 ;  /* 0x000000160858723c */ /* 0x000fe20000041844 */
[----:B------:R-:W-:Y:S01]  /*3f10*/  LDSM.16.MT88.4 R20, [R205+0x6100] ;  /* 0x00610000cd14783b */ /* 0x000fe20000004200 */
[----:B-1----:R-:W-:-:S02]  /*3f20*/  FFMA.FTZ R0, R163, c[0x0][0x2d0], -R2 ;  /* 0x0000b400a3007a23 */ /* 0x002fc40000010802 */
[----:B------:R-:W-:Y:S02]  /*3f30*/  IMAD.MOV.U32 R163, RZ, RZ, R111 ;  /* 0x000000ffffa37224 */ /* 0x000fe400078e006f */
[----:B------:R1:W-:Y:S02]  /*3f40*/  MUFU.EX2 R153, R0 ;  /* 0x0000000000997308 */ /* 0x0003e40000000800 */
[----:B------:R-:W-:Y:S01]  /*3f50*/  HMMA.16816.F32.BF16 R108, R8, R24, R92 ;  /* 0x00000018086c723c */ /* 0x000fe2000004185c */
[----:B------:R-:W5:Y:S06]  /*3f60*/  LDSM.16.MT88.4 R24, [R204+0x6100] ;  /* 0x00610000cc18783b */ /* 0x000f6c0000004200 */
[----:B---3--:R-:W-:-:S02]  /*3f70*/  F2FP.BF16.PACK_AB R8, R158, R164 ;  /* 0x000000a49e08723e */ /* 0x008fc400000010ff */
[----:B------:R-:W-:Y:S02]  /*3f80*/  F2FP.BF16.PACK_AB R10, R157, R156 ;  /* 0x0000009c9d0a723e */ /* 0x000fe400000010ff */
[----:B----4-:R-:W-:Y:S01]  /*3f90*/  F2FP.BF16.PACK_AB R9, R154, R155 ;  /* 0x0000009b9a09723e */ /* 0x010fe200000010ff */
[----:B-1----:R-:W-:Y:S02]  /*3fa0*/  FFMA.FTZ R0, R161, c[0x0][0x2d0], -R2 ;  /* 0x0000b400a1007a23 */ /* 0x002fe40000010802 */
[----:B------:R-:W-:Y:S02]  /*3fb0*/  IMAD.MOV.U32 R161, RZ, RZ, R120 ;  /* 0x000000ffffa17224 */ /* 0x000fe400078e0078 */
[----:B------:R1:W3:Y:S02]  /*3fc0*/  MUFU.EX2 R152, R0 ;  /* 0x0000000000987308 */ /* 0x0002e40000000800 */
[----:B-1----:R-:W-:Y:S01]  /*3fd0*/  FFMA.FTZ R0, R165, c[0x0][0x2d0], -R6 ;  /* 0x0000b400a5007a23 */ /* 0x002fe20000010806 */
[----:B---3--:R-:W-:Y:S01]  /*3fe0*/  F2FP.BF16.PACK_AB R11, R152, R153 ;  /* 0x00000099980b723e */ /* 0x008fe200000010ff */
[----:B------:R-:W-:-:S04]  /*3ff0*/  IMAD.MOV.U32 R165, RZ, RZ, R121 ;  /* 0x000000ffffa57224 */ /* 0x000fc800078e0079 */
[----:B------:R1:W-:Y:S02]  /*4000*/  MUFU.EX2 R151, R0 ;  /* 0x0000000000977308 */ /* 0x0003e40000000800 */
[C---:B------:R-:W-:Y:S08]  /*4010*/  HMMA.16816.F32.BF16 R92, R8.reuse, R16, R80 ;  /* 0x00000010085c723c */ /* 0x040ff00000041850 */
[----:B------:R-:W-:Y:S01]  /*4020*/  HMMA.16816.F32.BF16 R84, R8, R18, R76 ;  /* 0x000000120854723c */ /* 0x000fe2000004184c */
[----:B------:R-:W3:Y:S01]  /*4030*/  LDSM.16.MT88.4 R16, [R208+0x6100] ;  /* 0x00610000d010783b */ /* 0x000ee20000004200 */
[----:B-1----:R-:W-:-:S02]  /*4040*/  FFMA.FTZ R0, R167, c[0x0][0x2d0], -R6 ;  /* 0x0000b400a7007a23 */ /* 0x002fc40000010806 */
[----:B------:R-:W-:Y:S02]  /*4050*/  IMAD.MOV.U32 R167, RZ, RZ, R122 ;  /* 0x000000ffffa77224 */ /* 0x000fe400078e007a */
[----:B------:R1:W4:Y:S02]  /*4060*/  MUFU.EX2 R150, R0 ;  /* 0x0000000000967308 */ /* 0x0003240000000800 */
[C---:B------:R-:W-:Y:S08]  /*4070*/  HMMA.16816.F32.BF16 R80, R8.reuse, R12, R72 ;  /* 0x0000000c0850723c */ /* 0x040ff00000041848 */
[----:B------:R-:W-:Y:S01]  /*4080*/  HMMA.16816.F32.BF16 R76, R8, R14, R64 ;  /* 0x0000000e084c723c */ /* 0x000fe20000041840 */
[----:B------:R-:W3:Y:S01]  /*4090*/  LDSM.16.MT88.4 R12, [R207+0x6100] ;  /* 0x00610000cf0c783b */ /* 0x000ee20000004200 */
[----:B-1----:R-:W-:-:S06]  /*40a0*/  FFMA.FTZ R0, R166, c[0x0][0x2d0], -R6 ;  /* 0x0000b400a6007a23 */ /* 0x002fcc0000010806 */
[C---:B------:R-:W-:Y:S01]  /*40b0*/  HMMA.16816.F32.BF16 R72, R8.reuse, R32, R56 ;  /* 0x000000200848723c */ /* 0x040fe20000041838 */
[----:B------:R-:W-:Y:S01]  /*40c0*/  IMAD.MOV.U32 R166, RZ, RZ, R123 ;  /* 0x000000ffffa67224 */ /* 0x000fe200078e007b */
[----:B------:R1:W-:Y:S06]  /*40d0*/  MUFU.EX2 R149, R0 ;  /* 0x0000000000957308 */ /* 0x0003ec0000000800 */
[C---:B------:R-:W-:Y:S01]  /*40e0*/  HMMA.16816.F32.BF16 R68, R8.reuse, R34, R52 ;  /* 0x000000220844723c */ /* 0x040fe20000041834 */
[----:B------:R-:W3:Y:S07]  /*40f0*/  LDSM.16.MT88.4 R32, [R204+0x2900] ;  /* 0x00290000cc20783b */ /* 0x000eee0000004200 */
[----:B--2---:R-:W-:Y:S01]  /*4100*/  HMMA.16816.F32.BF16 R64, R8, R28, R48 ;  /* 0x0000001c0840723c */ /* 0x004fe20000041830 */
[----:B-1----:R-:W-:-:S02]  /*4110*/  FFMA.FTZ R0, R168, c[0x0][0x2d0], -R6 ;  /* 0x0000b400a8007a23 */ /* 0x002fc40000010806 */
[----:B------:R-:W-:Y:S02]  /*4120*/  IMAD.MOV.U32 R168, RZ, RZ, R131 ;  /* 0x000000ffffa87224 */ /* 0x000fe400078e0083 */
[----:B------:R1:W2:Y:S03]  /*4130*/  MUFU.EX2 R148, R0 ;  /* 0x0000000000947308 */ /* 0x0002a60000000800 */
[----:B-----5:R-:W-:Y:S01]  /*4140*/  HMMA.16816.F32.BF16 R44, R8, R24, R44 ;  /* 0x00000018082c723c */ /* 0x020fe2000004182c */
[----:B------:R-:W-:-:S07]  /*4150*/  IMAD.MOV.U32 R131, RZ, RZ, R232 ;  /* 0x000000ffff837224 */ /* 0x000fce00078e00e8 */
[----:B------:R-:W-:Y:S01]  /*4160*/  HMMA.16816.F32.BF16 R48, R8, R26, R40 ;  /* 0x0000001a0830723c */ /* 0x000fe20000041828 */
[----:B------:R-:W5:Y:S01]  /*4170*/  LDSM.16.MT88.4 R24, [R208+0x2900] ;  /* 0x00290000d018783b */ /* 0x000f620000004200 */
[----:B-1----:R-:W-:-:S06]  /*4180*/  FFMA.FTZ R0, R169, c[0x0][0x2d0], -R2 ;  /* 0x0000b400a9007a23 */ /* 0x002fcc0000010802 */
[C---:B------:R-:W-:Y:S01]  /*4190*/  HMMA.16816.F32.BF16 R56, R8.reuse, R30, R36 ;  /* 0x0000001e0838723c */ /* 0x040fe20000041824 */
[----:B------:R-:W1:Y:S01]  /*41a0*/  LDSM.16.MT88.4 R28, [R205+0x2900] ;  /* 0x00290000cd1c783b */ /* 0x000e620000004200 */
[----:B------:R-:W-:Y:S01]  /*41b0*/  IMAD.MOV.U32 R169, RZ, RZ, R128 ;  /* 0x000000ffffa97224 */ /* 0x000fe200078e0080 */
[----:B------:R2:W-:Y:S05]  /*41c0*/  MUFU.EX2 R147, R0 ;  /* 0x0000000000937308 */ /* 0x0005ea0000000800 */
[C---:B------:R-:W-:Y:S08]  /*41d0*/  HMMA.16816.F32.BF16 R40, R8.reuse, R20, R60 ;  /* 0x000000140828723c */ /* 0x040ff0000004183c */
[----:B------:R-:W-:Y:S01]  /*41e0*/  HMMA.16816.F32.BF16 R36, R8, R22, R96 ;  /* 0x000000160824723c */ /* 0x000fe20000041860 */
[----:B------:R-:W1:Y:S01]  /*41f0*/  LDSM.16.MT88.4 R20, [R207+0x2900] ;  /* 0x00290000cf14783b */ /* 0x000e620000004200 */
[----:B--2---:R-:W-:Y:S01]  /*4200*/  FFMA.FTZ R0, R171, c[0x0][0x2d0], -R2 ;  /* 0x0000b400ab007a23 */ /* 0x004fe20000010802 */
[----:B------:R-:W-:-:S03]  /*4210*/  MOV R171, R129 ;  /* 0x0000008100ab7202 */ /* 0x000fc60000000f00 */
[----:B------:R2:W1:Y:S02]  /*4220*/  MUFU.EX2 R146, R0 ;  /* 0x0000000000927308 */ /* 0x0004640000000800 */
[C---:B---3--:R-:W-:Y:S08]  /*4230*/  HMMA.16816.F32.BF16 R60, R8.reuse, R18, R104 ;  /* 0x00000012083c723c */ /* 0x048ff00000041868 */
[----:B------:R-:W-:Y:S01]  /*4240*/  HMMA.16816.F32.BF16 R52, R8, R16, R108 ;  /* 0x000000100834723c */ /* 0x000fe2000004186c */
[----:B------:R-:W-:Y:S01]  /*4250*/  LDSM.16.MT88.4 R16, [R205+0x6900] ;  /* 0x00690000cd10783b */ /* 0x000fe20000004200 */
[----:B--2---:R-:W-:-:S06]  /*4260*/  FFMA.FTZ R0, R170, c[0x0][0x2d0], -R2 ;  /* 0x0000b400aa007a23 */ /* 0x004fcc0000010802 */
[C---:B------:R-:W-:Y:S01]  /*4270*/  HMMA.16816.F32.BF16 R104, R8.reuse, R12, R100 ;  /* 0x0000000c0868723c */ /* 0x040fe20000041864 */
[----:B------:R-:W-:Y:S01]  /*4280*/  IMAD.MOV.U32 R170, RZ, RZ, R130 ;  /* 0x000000ffffaa7224 */ /* 0x000fe200078e0082 */
[----:B------:R2:W-:Y:S06]  /*4290*/  MUFU.EX2 R135, R0 ;  /* 0x0000000000877308 */ /* 0x0005ec0000000800 */
[----:B------:R-:W-:Y:S01]  /*42a0*/  HMMA.16816.F32.BF16 R96, R8, R14, R88 ;  /* 0x0000000e0860723c */ /* 0x000fe20000041858 */
[----:B------:R-:W3:Y:S06]  /*42b0*/  LDSM.16.MT88.4 R12, [R204+0x6900] ;  /* 0x00690000cc0c783b */ /* 0x000eec0000004200 */
[----:B----4-:R-:W-:-:S02]  /*42c0*/  F2FP.BF16.PACK_AB R8, R150, R151 ;  /* 0x000000979608723e */ /* 0x010fc400000010ff */
[----:B------:R-:W-:Y:S01]  /*42d0*/  F2FP.BF16.PACK_AB R10, R148, R149 ;  /* 0x00000095940a723e */ /* 0x000fe200000010ff */
[----:B--2---:R-:W-:Y:S01]  /*42e0*/  FFMA.FTZ R0, R172, c[0x0][0x2d0], -R2 ;  /* 0x0000b400ac007a23 */ /* 0x004fe20000010802 */
[----:B-1----:R-:W-:Y:S01]  /*42f0*/  F2FP.BF16.PACK_AB R9, R146, R147 ;  /* 0x000000939209723e */ /* 0x002fe200000010ff */
[----:B------:R-:W-:Y:S02]  /*4300*/  IMAD.MOV.U32 R172, RZ, RZ, R117 ;  /* 0x000000ffffac7224 */ /* 0x000fe400078e0075 */
[----:B------:R-:W1:Y:S02]  /*4310*/  MUFU.EX2 R134, R0 ;  /* 0x0000000000867308 */ /* 0x000e640000000800 */
[----:B-1----:R-:W-:Y:S01]  /*4320*/  F2FP.BF16.PACK_AB R11, R134, R135 ;  /* 0x00000087860b723e */ /* 0x002fe200000010ff */
[----:B------:R-:W-:Y:S02]  /*4330*/  FFMA.FTZ R0, R226, c[0x0][0x2d0], -R6 ;  /* 0x0000b400e2007a23 */ /* 0x000fe40000010806 */
[----:B------:R-:W-:-:S03]  /*4340*/  IMAD.MOV.U32 R226, RZ, RZ, R118 ;  /* 0x000000ffffe27224 */ /* 0x000fc600078e0076 */
[----:B------:R1:W-:Y:S01]  /*4350*/  MUFU.EX2 R133, R0 ;  /* 0x0000000000857308 */ /* 0x0003e20000000800 */
[C---:B------:R-:W-:Y:S08]  /*4360*/  HMMA.16816.F32.BF16 R108, R8.reuse, R34, R84 ;  /* 0x00000022086c723c */ /* 0x040ff00000041854 */
[----:B-----5:R-:W-:Y:S01]  /*4370*/  HMMA.16816.F32.BF16 R84, R8, R24, R72 ;  /* 0x000000180854723c */ /* 0x020fe20000041848 */
[----:B-1----:R-:W-:-:S07]  /*4380*/  FFMA.FTZ R0, R227, c[0x0][0x2d0], -R6 ;  /* 0x0000b400e3007a23 */ /* 0x002fce0000010806 */
[C---:B------:R-:W-:Y:S01]  /*4390*/  HMMA.16816.F32.BF16 R88, R8.reuse, R26, R68 ;  /* 0x0000001a0858723c */ /* 0x040fe20000041844 */
[----:B------:R-:W1:Y:S01]  /*43a0*/  LDSM.16.MT88.4 R24, [R208+0x6900] ;  /* 0x00690000d018783b */ /* 0x000e620000004200 */
[----:B------:R2:W4:Y:S06]  /*43b0*/  MUFU.EX2 R145, R0 ;  /* 0x0000000000917308 */ /* 0x00052c0000000800 */
[C---:B------:R-:W-:Y:S01]  /*43c0*/  HMMA.16816.F32.BF16 R120, R8.reuse, R32, R92 ;  /* 0x000000200878723c */ /* 0x040fe2000004185c */
[----:B------:R-:W5:Y:S07]  /*43d0*/  LDSM.16.MT88.4 R32, [R207+0x6900] ;  /* 0x00690000cf20783b */ /* 0x000f6e0000004200 */
[----:B------:R-:W-:Y:S01]  /*43e0*/  HMMA.16816.F32.BF16 R100, R8, R28, R80 ;  /* 0x0000001c0864723c */ /* 0x000fe20000041850 */
[----:B--2---:R-:W-:-:S04]  /*43f0*/  FFMA.FTZ R0, R228, c[0x0][0x2d0], -R6 ;  /* 0x0000b400e4007a23 */ /* 0x004fc80000010806 */
[----:B------:R2:W-:Y:S03]  /*4400*/  MUFU.EX2 R144, R0 ;  /* 0x0000000000907308 */ /* 0x0005e60000000800 */
[C---:B------:R-:W-:Y:S08]  /*4410*/  HMMA.16816.F32.BF16 R80, R8.reuse, R20, R64 ;  /* 0x000000140850723c */ /* 0x040ff00000041840 */
[----:B---3--:R-:W-:Y:S01]  /*4420*/  HMMA.16816.F32.BF16 R64, R8, R14, R48 ;  /* 0x0000000e0840723c */ /* 0x008fe20000041830 */
[----:B--2---:R-:W-:-:S07]  /*4430*/  FFMA.FTZ R0, R229, c[0x0][0x2d0], -R6 ;  /* 0x0000b400e5007a23 */ /* 0x004fce0000010806 */
[C---:B------:R-:W-:Y:S01]  /*4440*/  HMMA.16816.F32.BF16 R72, R8.reuse, R12, R44 ;  /* 0x0000000c0848723c */ /* 0x040fe2000004182c */
[----:B------:R-:W-:Y:S01]  /*4450*/  LDSM.16.MT88.4 R12, [R207+0x3100] ;  /* 0x00310000cf0c783b */ /* 0x000fe20000004200 */
[----:B------:R2:W3:Y:S06]  /*4460*/  MUFU.EX2 R232, R0 ;  /* 0x0000000000e87308 */ /* 0x0004ec0000000800 */
[C---:B-1----:R-:W-:Y:S08]  /*4470*/  HMMA.16816.F32.BF16 R48, R8.reuse, R24, R52 ;  /* 0x000000180830723c */ /* 0x042ff00000041834 */
[----:B------:R-:W-:Y:S01]  /*4480*/  HMMA.16816.F32.BF16 R52, R8, R26, R60 ;  /* 0x0000001a0834723c */ /* 0x000fe2000004183c */
[----:B------:R-:W1:Y:S01]  /*4490*/  LDSM.16.MT88.4 R24, [R204+0x7100] ;  /* 0x00710000cc18783b */ /* 0x000e620000004200 */
[----:B--2---:R-:W-:-:S04]  /*44a0*/  FFMA.FTZ R0, R230, c[0x0][0x2d0], -R2 ;  /* 0x0000b400e6007a23 */ /* 0x004fc80000010802 */
[----:B------:R2:W-:Y:S02]  /*44b0*/  MUFU.EX2 R132, R0 ;  /* 0x0000000000847308 */ /* 0x0005e40000000800 */
[C---:B------:R-:W-:Y:S01]  /*44c0*/  HMMA.16816.F32.BF16 R92, R8.reuse, R30, R76 ;  /* 0x0000001e085c723c */ /* 0x040fe2000004184c */
[----:B------:R-:W-:Y:S07]  /*44d0*/  LDSM.16.MT88.4 R28, [R204+0x3100] ;  /* 0x00310000cc1c783b */ /* 0x000fee0000004200 */
[----:B------:R-:W-:Y:S01]  /*44e0*/  HMMA.16816.F32.BF16 R76, R8, R22, R56 ;  /* 0x00000016084c723c */ /* 0x000fe20000041838 */
[----:B------:R-:W1:Y:S01]  /*44f0*/  LDSM.16.MT88.4 R20, [R205+0x3100] ;  /* 0x00310000cd14783b */ /* 0x000e620000004200 */
[----:B--2---:R-:W-:-:S06]  /*4500*/  FFMA.FTZ R0, R231, c[0x0][0x2d0], -R2 ;  /* 0x0000b400e7007a23 */ /* 0x004fcc0000010802 */
[C---:B------:R-:W-:Y:S01]  /*4510*/  HMMA.16816.F32.BF16 R56, R8.reuse, R16, R40 ;  /* 0x000000100838723c */ /* 0x040fe20000041828 */
[----:B------:R2:W1:Y:S07]  /*4520*/  MUFU.EX2 R118, R0 ;  /* 0x0000000000767308 */ /* 0x00046e0000000800 */
[C---:B------:R-:W-:Y:S01]  /*4530*/  HMMA.16816.F32.BF16 R40, R8.reuse, R18, R36 ;  /* 0x000000120828723c */ /* 0x040fe20000041824 */
[----:B------:R-:W1:Y:S07]  /*4540*/  LDSM.16.MT88.4 R16, [R208+0x3100] ;  /* 0x00310000d010783b */ /* 0x000e6e0000004200 */
[----:B-----5:R-:W-:Y:S01]  /*4550*/  HMMA.16816.F32.BF16 R44, R8, R32, R104 ;  /* 0x00000020082c723c */ /* 0x020fe20000041868 */
[----:B------:R-:W-:Y:S01]  /*4560*/  LDSM.16.MT88.4 R104, [R205+0x7900] ;  /* 0x00790000cd68783b */ /* 0x000fe20000004200 */
[----:B--2---:R-:W-:-:S04]  /*4570*/  FFMA.FTZ R0, R233, c[0x0][0x2d0], -R2 ;  /* 0x0000b400e9007a23 */ /* 0x004fc80000010802 */
[----:B------:R2:W-:Y:S02]  /*4580*/  MUFU.EX2 R117, R0 ;  /* 0x0000000000757308 */ /* 0x0005e40000000800 */
[----:B------:R-:W-:Y:S01]  /*4590*/  HMMA.16816.F32.BF16 R36, R8, R34, R96 ;  /* 0x000000220824723c */ /* 0x000fe20000041860 */
[----:B------:R-:W5:Y:S04]  /*45a0*/  LDSM.16.MT88.4 R32, [R205+0x7100] ;  /* 0x00710000cd20783b */ /* 0x000f680000004200 */
[----:B------:R-:W-:Y:S02]  /*45b0*/  LDSM.16.MT88.4 R96, [R204+0x7900] ;  /* 0x00790000cc60783b */ /* 0x000fe40000004200 */
[----:B----4-:R-:W-:Y:S02]  /*45c0*/  F2FP.BF16.PACK_AB R8, R145, R133 ;  /* 0x000000859108723e */ /* 0x010fe400000010ff */
[----:B---3--:R-:W-:-:S02]  /*45d0*/  F2FP.BF16.PACK_AB R10, R232, R144 ;  /* 0x00000090e80a723e */ /* 0x008fc400000010ff */
[----:B-1----:R-:W-:Y:S01]  /*45e0*/  F2FP.BF16.PACK_AB R9, R118, R132 ;  /* 0x000000847609723e */ /* 0x002fe200000010ff */
[----:B--2---:R-:W-:-:S04]  /*45f0*/  FFMA.FTZ R0, R235, c[0x0][0x2d0], -R2 ;  /* 0x0000b400eb007a23 */ /* 0x004fc80000010802 */
[----:B------:R1:W2:Y:S02]  /*4600*/  MUFU.EX2 R62, R0 ;  /* 0x00000000003e7308 */ /* 0x0002a40000000800 */
[----:B-1----:R-:W-:Y:S01]  /*4610*/  FFMA.FTZ R0, R131, c[0x0][0x2d0], -R6 ;  /* 0x0000b40083007a23 */ /* 0x002fe20000010806 */
[----:B--2---:R-:W-:-:S05]  /*4620*/  F2FP.BF16.PACK_AB R11, R62, R117 ;  /* 0x000000753e0b723e */ /* 0x004fca00000010ff */
[----:B------:R1:W-:Y:S02]  /*4630*/  MUFU.EX2 R61, R0 ;  /* 0x00000000003d7308 */ /* 0x0003e40000000800 */
[C---:B------:R-:W-:Y:S08]  /*4640*/  HMMA.16816.F32.BF16 R64, R8.reuse, R26, R64 ;  /* 0x0000001a0840723c */ /* 0x040ff00000041840 */
[----:B------:R-:W-:Y:S01]  /*4650*/  HMMA.16816.F32.BF16 R128, R8, R24, R72 ;  /* 0x000000180880723c */ /* 0x000fe20000041848 */
[----:B------:R-:W-:Y:S01]  /*4660*/  LDSM.16.MT88.4 R72, [R205+0x3900] ;  /* 0x00390000cd48783b */ /* 0x000fe20000004200 */
[----:B-1----:R-:W-:Y:S01]  /*4670*/  FFMA.FTZ R0, R226, c[0x0][0x2d0], -R6 ;  /* 0x0000b400e2007a23 */ /* 0x002fe20000010806 */
[----:B------:R-:W-:Y:S01]  /*4680*/  MOV R226, R172 ;  /* 0x000000ac00e27202 */ /* 0x000fe20000000f00 */
[----:B------:R-:W-:-:S02]  /*4690*/  IMAD.MOV.U32 R172, RZ, RZ, R170 ;  /* 0x000000ffffac7224 */ /* 0x000fc400078e00aa */
[----:B------:R1:W2:Y:S01]  /*46a0*/  MUFU.EX2 R60, R0 ;  /* 0x00000000003c7308 */ /* 0x0002a20000000800 */
[----:B------:R-:W-:Y:S01]  /*46b0*/  IMAD.MOV.U32 R170, RZ, RZ, R171 ;  /* 0x000000ffffaa7224 */ /* 0x000fe200078e00ab */
[C---:B------:R-:W-:Y:S01]  /*46c0*/  HMMA.16816.F32.BF16 R68, R8.reuse, R20, R100 ;  /* 0x000000140844723c */ /* 0x040fe20000041864 */
[----:B------:R-:W-:Y:S02]  /*46d0*/  IMAD.MOV.U32 R171, RZ, RZ, R169 ;  /* 0x000000ffffab7224 */ /* 0x000fe400078e00a9 */
[----:B------:R-:W-:Y:S02]  /*46e0*/  IMAD.MOV.U32 R169, RZ, RZ, R166 ;  /* 0x000000ffffa97224 */ /* 0x000fe400078e00a6 */
[----:B------:R-:W-:Y:S01]  /*46f0*/  IMAD.MOV.U32 R166, RZ, RZ, R167 ;  /* 0x000000ffffa67224 */ /* 0x000fe200078e00a7 */
[----:B------:R-:W-:Y:S01]  /*4700*/  MOV R167, R165 ;  /* 0x000000a500a77202 */ /* 0x000fe20000000f00 */
[----:B------:R-:W-:Y:S01]  /*4710*/  IMAD.MOV.U32 R165, RZ, RZ, R161 ;  /* 0x000000ffffa57224 */ /* 0x000fe200078e00a1 */
[----:B------:R-:W-:Y:S01]  /*4720*/  HMMA.16816.F32.BF16 R20, R8, R22, R92 ;  /* 0x000000160814723c */ /* 0x000fe2000004185c */
[----:B------:R-:W-:-:S02]  /*4730*/  IMAD.MOV.U32 R161, RZ, RZ, R163 ;  /* 0x000000ffffa17224 */ /* 0x000fc400078e00a3 */
[----:B------:R-:W-:Y:S02]  /*4740*/  IMAD.MOV.U32 R163, RZ, RZ, R160 ;  /* 0x000000ffffa37224 */ /* 0x000fe400078e00a0 */
[----:B------:R-:W-:Y:S02]  /*4750*/  IMAD.MOV.U32 R228, RZ, RZ, R170 ;  /* 0x000000ffffe47224 */ /* 0x000fe400078e00aa */
[----:B-1----:R-:W-:Y:S01]  /*4760*/  FFMA.FTZ R0, R162, c[0x0][0x2d0], -R6 ;  /* 0x0000b400a2007a23 */ /* 0x002fe20000010806 */
[C---:B------:R-:W-:Y:S01]  /*4770*/  HMMA.16816.F32.BF16 R100, R8.reuse, R12, R80 ;  /* 0x0000000c0864723c */ /* 0x040fe20000041850 */
[----:B------:R-:W-:Y:S01]  /*4780*/  IMAD.MOV.U32 R162, RZ, RZ, R159 ;  /* 0x000000ffffa27224 */ /* 0x000fe200078e009f */
[----:B------:R-:W-:Y:S01]  /*4790*/  MOV R159, R125 ;  /* 0x0000007d009f7202 */ /* 0x000fe20000000f00 */
[----:B------:R1:W-:Y:S01]  /*47a0*/  MUFU.EX2 R26, R0 ;  /* 0x00000000001a7308 */ /* 0x0003e20000000800 */
[----:B------:R-:W-:Y:S01]  /*47b0*/  IMAD.MOV.U32 R229, RZ, RZ, R171 ;  /* 0x000000ffffe57224 */ /* 0x000fe200078e00ab */
[----:B------:R-:W-:Y:S01]  /*47c0*/  LDSM.16.MT88.4 R80, [R208+0x3900] ;  /* 0x00390000d050783b */ /* 0x000fe20000004200 */
[----:B------:R-:W-:Y:S01]  /*47d0*/  IMAD.MOV.U32 R227, RZ, RZ, R169 ;  /* 0x000000ffffe37224 */ /* 0x000fe200078e00a9 */
[----:B------:R-:W-:Y:S01]  /*47e0*/  MOV R169, R167 ;  /* 0x000000a700a97202 */ /* 0x000fe20000000f00 */
[----:B------:R-:W-:Y:S01]  /*47f0*/  IMAD.MOV.U32 R170, RZ, RZ, R161 ;  /* 0x000000ffffaa7224 */ /* 0x000fe200078e00a1 */
[----:B------:R-:W-:Y:S01]  /*4800*/  MOV R161, R112 ;  /* 0x0000007000a17202 */ /* 0x000fe20000000f00 */
[----:B------:R-:W-:Y:S01]  /*4810*/  IMAD.MOV.U32 R171, RZ, RZ, R165 ;  /* 0x000000ffffab7224 */ /* 0x000fe200078e00a5 */
[----:B------:R-:W-:Y:S01]  /*4820*/  HMMA.16816.F32.BF16 R120, R8, R28, R120 ;  /* 0x0000001c0878723c */ /* 0x000fe20000041878 */
[----:B------:R-:W-:Y:S01]  /*4830*/  IMAD.MOV.U32 R160, RZ, RZ, R124 ;  /* 0x000000ffffa07224 */ /* 0x000fe200078e007c */
[----:B--2---:R-:W-:Y:S01]  /*4840*/  F2FP.BF16.PACK_AB R112, R60, R61 ;  /* 0x0000003d3c70723e */ /* 0x004fe200000010ff */
[----:B------:R-:W-:-:S02]  /*4850*/  IMAD.MOV.U32 R165, RZ, RZ, R159 ;  /* 0x000000ffffa57224 */ /* 0x000fc400078e009f */
[----:B------:R-:W-:Y:S02]  /*4860*/  IMAD.MOV.U32 R167, RZ, RZ, R160 ;  /* 0x000000ffffa77224 */ /* 0x000fe400078e00a0 */
[----:B------:R-:W-:Y:S01]  /*4870*/  IMAD.MOV.U32 R160, RZ, RZ, R115 ;  /* 0x000000ffffa07224 */ /* 0x000fe200078e0073 */
[C---:B------:R-:W-:Y:S01]  /*4880*/  HMMA.16816.F32.BF16 R92, R8.reuse, R18, R88 ;  /* 0x00000012085c723c */ /* 0x040fe20000041858 */
[----:B-1----:R-:W-:Y:S01]  /*4890*/  FFMA.FTZ R0, R126, c[0x0][0x2d0], -R6 ;  /* 0x0000b4007e007a23 */ /* 0x002fe20000010806 */
[----:B------:R-:W-:Y:S01]  /*48a0*/  LDSM.16.MT88.4 R88, [R207+0x3900] ;  /* 0x00390000cf58783b */ /* 0x000fe20000004200 */
[----:B------:R-:W-:Y:S02]  /*48b0*/  IMAD.MOV.U32 R159, RZ, RZ, R113 ;  /* 0x000000ffff9f7224 */ /* 0x000fe400078e0071 */
[----:B------:R1:W-:Y:S03]  /*48c0*/  MUFU.EX2 R25, R0 ;  /* 0x0000000000197308 */ /* 0x0003e60000000800 */
[C---:B------:R-:W-:Y:S08]  /*48d0*/  HMMA.16816.F32.BF16 R28, R8.reuse, R30, R108 ;  /* 0x0000001e081c723c */ /* 0x040ff0000004186c */
[----:B------:R-:W-:Y:S01]  /*48e0*/  HMMA.16816.F32.BF16 R84, R8, R16, R84 ;  /* 0x000000100854723c */ /* 0x000fe20000041854 */
[----:B------:R-:W2:Y:S01]  /*48f0*/  LDSM.16.MT88.4 R16, [R208+0x7100] ;  /* 0x00710000d010783b */ /* 0x000ea20000004200 */
[----:B-1----:R-:W-:-:S03]  /*4900*/  FFMA.FTZ R0, R127, c[0x0][0x2d0], -R2 ;  /* 0x0000b4007f007a23 */ /* 0x002fc60000010802 */
[----:B------:R-:W-:Y:S03]  /*4910*/  LDSM.16.MT88.4 R124, [R204+0x3900] ;  /* 0x00390000cc7c783b */ /* 0x000fe60000004200 */
[C---:B------:R-:W-:Y:S01]  /*4920*/  HMMA.16816.F32.BF16 R108, R8.reuse, R14, R76 ;  /* 0x0000000e086c723c */ /* 0x040fe2000004184c */
[----:B------:R1:W-:Y:S01]  /*4930*/  MUFU.EX2 R24, R0 ;  /* 0x0000000000187308 */ /* 0x0003e20000000800 */
[----:B------:R-:W3:Y:S06]  /*4940*/  LDSM.16.MT88.4 R12, [R207+0x7100] ;  /* 0x00710000cf0c783b */ /* 0x000eec0000004200 */
[C---:B-----5:R-:W-:Y:S08]  /*4950*/  HMMA.16816.F32.BF16 R56, R8.reuse, R32, R56 ;  /* 0x000000200838723c */ /* 0x060ff00000041838 */
[----:B------:R-:W-:Y:S01]  /*4960*/  HMMA.16816.F32.BF16 R40, R8, R34, R40 ;  /* 0x000000220828723c */ /* 0x000fe20000041828 */
[----:B-1----:R-:W-:-:S04]  /*4970*/  FFMA.FTZ R0, R7, c[0x0][0x2d0], -R2 ;  /* 0x0000b40007007a23 */ /* 0x002fc80000010802 */
[----:B------:R1:W4:Y:S03]  /*4980*/  MUFU.EX2 R7, R0 ;  /* 0x0000000000077308 */ /* 0x0003260000000800 */
[C---:B--2---:R-:W-:Y:S01]  /*4990*/  HMMA.16816.F32.BF16 R48, R8.reuse, R16, R48 ;  /* 0x000000100830723c */ /* 0x044fe20000041830 */
[----:B-1----:R-:W-:Y:S01]  /*49a0*/  FFMA.FTZ R0, R226, c[0x0][0x2d0], -R2 ;  /* 0x0000b400e2007a23 */ /* 0x002fe20000010802 */
[----:B----4-:R-:W-:Y:S01]  /*49b0*/  F2FP.BF16.PACK_AB R113, R7, R24 ;  /* 0x000000180771723e */ /* 0x010fe200000010ff */
[----:B------:R-:W-:Y:S02]  /*49c0*/  IMAD.MOV.U32 R226, RZ, RZ, R172 ;  /* 0x000000ffffe27224 */ /* 0x000fe400078e00ac */
[----:B------:R-:W-:Y:S01]  /*49d0*/  FFMA.FTZ R2, R163, c[0x0][0x2d0], -R2 ;  /* 0x0000b400a3027a23 */ /* 0x000fe20000010802 */
[----:B------:R1:W-:Y:S01]  /*49e0*/  MUFU.EX2 R6, R0 ;  /* 0x0000000000067308 */ /* 0x0003e20000000800 */
[----:B------:R-:W-:Y:S01]  /*49f0*/  IMAD.MOV.U32 R172, RZ, RZ, R166 ;  /* 0x000000ffffac7224 */ /* 0x000fe200078e00a6 */
[----:B------:R-:W-:Y:S01]  /*4a00*/  HMMA.16816.F32.BF16 R52, R8, R18, R52 ;  /* 0x000000120834723c */ /* 0x000fe20000041834 */
[----:B------:R-:W-:-:S02]  /*4a10*/  IMAD.MOV.U32 R166, RZ, RZ, R162 ;  /* 0x000000ffffa67224 */ /* 0x000fc400078e00a2 */
[----:B------:R-:W-:Y:S02]  /*4a20*/  IMAD.MOV.U32 R162, RZ, RZ, R5 ;  /* 0x000000ffffa27224 */ /* 0x000fe400078e0005 */
[----:B------:R-:W-:Y:S01]  /*4a30*/  IMAD.MOV.U32 R163, RZ, RZ, R114 ;  /* 0x000000ffffa37224 */ /* 0x000fe200078e0072 */
[----:B------:R2:W4:Y:S01]  /*4a40*/  MUFU.EX2 R5, R2 ;  /* 0x0000000200057308 */ /* 0x0005220000000800 */
[----:B------:R-:W-:Y:S01]  /*4a50*/  F2FP.BF16.PACK_AB R114, R25, R26 ;  /* 0x0000001a1972723e */ /* 0x000fe200000010ff */
[----:B---3--:R-:W-:Y:S01]  /*4a60*/  HMMA.16816.F32.BF16 R44, R8, R12, R44 ;  /* 0x0000000c082c723c */ /* 0x008fe2000004182c */
[----:B-1----:R-:W-:-:S07]  /*4a70*/  FADD.FTZ R0, R228, R229 ;  /* 0x000000e5e4007221 */ /* 0x002fce0000010000 */
[----:B------:R-:W-:Y:S01]  /*4a80*/  HMMA.16816.F32.BF16 R36, R8, R14, R36 ;  /* 0x0000000e0824723c */ /* 0x000fe20000041824 */
[----:B------:R-:W-:Y:S01]  /*4a90*/  LDSM.16.MT88.4 R8, [R207+0x7900] ;  /* 0x00790000cf08783b */ /* 0x000fe20000004200 */
[----:B------:R-:W-:Y:S02]  /*4aa0*/  FADD.FTZ R0, R172, R0 ;  /* 0x00000000ac007221 */ /* 0x000fe40000010000 */
[----:B--2---:R-:W-:Y:S01]  /*4ab0*/  FADD.FTZ R2, R226, R227 ;  /* 0x000000e3e2027221 */ /* 0x004fe20000010000 */
[----:B----4-:R-:W-:Y:S01]  /*4ac0*/  F2FP.BF16.PACK_AB R115, R5, R6 ;  /* 0x000000060573723e */ /* 0x010fe200000010ff */
[----:B------:R-:W-:Y:S02]  /*4ad0*/  FADD.FTZ R0, R171, R0 ;  /* 0x00000000ab007221 */ /* 0x000fe40000010000 */
[----:B------:R-:W-:Y:S02]  /*4ae0*/  FADD.FTZ R2, R170, R2 ;  /* 0x00000002aa027221 */ /* 0x000fe40000010000 */
[----:B------:R-:W-:-:S02]  /*4af0*/  FADD.FTZ R0, R168, R0 ;  /* 0x00000000a8007221 */ /* 0x000fc40000010000 */
[----:B------:R-:W-:Y:S01]  /*4b00*/  FADD.FTZ R2, R169, R2 ;  /* 0x00000002a9027221 */ /* 0x000fe20000010000 */
[C---:B------:R-:W-:Y:S01]  /*4b10*/  HMMA.16816.F32.BF16 R76, R112.reuse, R80, R84 ;  /* 0x00000050704c723c */ /* 0x040fe20000041854 */
[----:B------:R-:W-:Y:S02]  /*4b20*/  FADD.FTZ R0, R167, R0 ;  /* 0x00000000a7007221 */ /* 0x000fe40000010000 */
[----:B------:R-:W-:Y:S02]  /*4b30*/  FADD.FTZ R2, R166, R2 ;  /* 0x00000002a6027221 */ /* 0x000fe40000010000 */
[----:B------:R-:W-:Y:S02]  /*4b40*/  FADD.FTZ R0, R161, R0 ;  /* 0x00000000a1007221 */ /* 0x000fe40000010000 */
[----:B------:R-:W-:Y:S01]  /*4b50*/  FADD.FTZ R2, R165, R2 ;  /* 0x00000002a5027221 */ /* 0x000fe20000010000 */
[----:B------:R-:W-:Y:S01]  /*4b60*/  HMMA.16816.F32.BF16 R84, R112, R88, R100 ;  /* 0x000000587054723c */ /* 0x000fe20000041864 */
[----:B------:R-:W-:-:S02]  /*4b70*/  FADD.FTZ R0, R162, R0 ;  /* 0x00000000a2007221 */ /* 0x000fc40000010000 */
[----:B------:R-:W-:Y:S02]  /*4b80*/  FADD.FTZ R2, R163, R2 ;  /* 0x00000002a3027221 */ /* 0x000fe40000010000 */
[----:B------:R-:W-:Y:S02]  /*4b90*/  FADD.FTZ R0, R159, R0 ;  /* 0x000000009f007221 */ /* 0x000fe40000010000 */
[----:B------:R-:W-:Y:S01]  /*4ba0*/  FADD.FTZ R2, R160, R2 ;  /* 0x00000002a0027221 */ /* 0x000fe20000010000 */
[----:B------:R-:W-:Y:S01]  /*4bb0*/  HMMA.16816.F32.BF16 R88, R112, R90, R108 ;  /* 0x0000005a7058723c */ /* 0x000fe2000004186c */
[----:B------:R-:W-:Y:S01]  /*4bc0*/  FADD.FTZ R0, R251, R0 ;  /* 0x00000000fb007221 */ /* 0x000fe20000010000 */
[----:B------:R-:W1:Y:S01]  /*4bd0*/  LDSM.16.MT88.4 R108, [R208+0x7900] ;  /* 0x00790000d06c783b */ /* 0x000e620000004200 */
        /* <DEDUP_REMOVED lines=13> */
[----:B------:R-:W-:Y:S03]  /*4cb0*/  HMMA.16816.F32.BF16 R120, R112, R124, R120 ;  /* 0x0000007c7078723c */ /* 0x000fe60000041878 */
        /* <DEDUP_REMOVED lines=13> */
[----:B-1----:R-:W-:Y:S01]  /*4d90*/  HMMA.16816.F32.BF16 R128, R112, R108, R48 ;  /* 0x0000006c7080723c */ /* 0x002fe20000041830 */
        /* <DEDUP_REMOVED lines=29> */
[C---:B------:R-:W-:Y:S08]  /*4f70*/  HMMA.16816.F32.BF16 R132, R112.reuse, R8, R44 ;  /* 0x000000087084723c */ /* 0x040ff0000004182c */
[----:B------:R-:W-:Y:S01]  /*4f80*/  HMMA.16816.F32.BF16 R112, R112, R10, R36 ;  /* 0x0000000a7070723c */ /* 0x000fe20000041824 */
[----:B------:R-:W-:Y:S07]  /*4f90*/  @!P1 BRA `(.L_x_2) ;  /* 0x0000354000009947 */ /* 0x000fee0003800000 */
[----:B------:R-:W-:Y:S01]  /*4fa0*/  IADD3 R235, P1, R246, 0x40, RZ ;  /* 0x00000040f6eb7810 */ /* 0x000fe20007f3e0ff */
[----:B------:R-:W-:Y:S01]  /*4fb0*/  UIADD3 UR12, UP0, UR16, 0x80, URZ ;  /* 0x00000080100c7890 */ /* 0x000fe2000ff1e03f */
[----:B------:R-:W-:Y:S01]  /*4fc0*/  IADD3 R237, P2, R244, 0x40, RZ ;  /* 0x00000040f4ed7810 */ /* 0x000fe20007f5e0ff */
[----:B------:R-:W-:Y:S01]  /*4fd0*/  IMAD.MOV.U32 R118, RZ, RZ, R3 ;  /* 0x000000ffff767224 */ /* 0x000fe200078e0003 */
[----:B------:R-:W-:Y:S01]  /*4fe0*/  MOV R117, R116 ;  /* 0x0000007400757202 */ /* 0x000fe20000000f00 */
[----:B------:R-:W-:Y:S01]  /*4ff0*/  IMAD.SHL.U32 R226, R249, 0x2, RZ ;  /* 0x00000002f9e27824 */ /* 0x000fe200078e00ff */
[----:B------:R-:W-:Y:S01]  /*5000*/  IADD3.X R236, RZ, R241, RZ, P2, !PT ;  /* 0x000000f1ffec7210 */ /* 0x000fe200017fe4ff */
[----:B------:R-:W-:Y:S01]  /*5010*/  IMAD.X R234, RZ, RZ, R243, P1 ;  /* 0x000000ffffea7224 */ /* 0x000fe200008e06f3 */
[----:B------:R-:W-:-:S02]  /*5020*/  UMOV UR13, 0x6 ;  /* 0x00000006000d7882 */ /* 0x000fc40000000000 */
[----:B------:R-:W-:Y:S02]  /*5030*/  ULDC.64 UR6, c[0x0][0x208] ;  /* 0x0000820000067ab9 */ /* 0x000fe40000000a00 */
[----:B------:R-:W-:Y:S02]  /*5040*/  ULEA.HI.SX32 UR18, UR18, 0xfffffffe, 0x19 ;  /* 0xfffffffe12127891 */ /* 0x000fe4000f8fca3f */
[----:B------:R-:W-:Y:S02]  /*5050*/  USHF.L.U64.HI UR15, UR6, UR13, UR7 ;  /* 0x0000000d060f7299 */ /* 0x000fe40008010207 */
[----:B------:R-:W-:Y:S02]  /*5060*/  USHF.L.U32 UR16, UR6, 0x6, URZ ;  /* 0x0000000606107899 */ /* 0x000fe4000800063f */
[----:B------:R-:W-:Y:S02]  /*5070*/  UIADD3.X UR11, URZ, UR11, URZ, UP0, !UPT ;  /* 0x0000000b3f0b7290 */ /* 0x000fe400087fe43f */
[----:B------:R-:W-:-:S02]  /*5080*/  ULDC.64 UR4, c[0x0][0x1e0] ;  /* 0x0000780000047ab9 */ /* 0x000fc40000000a00 */
.L_x_3:
[----:B------:R-:W-:Y:S04]  /*5090*/  DEPBAR.LE SB0, 0x0 ;  /* 0x000080000000791a */ /* 0x000fe80000000000 */
[----:B------:R-:W-:Y:S01]  /*50a0*/  BAR.SYNC.DEFER_BLOCKING 0x0 ;  /* 0x0000000000007b1d */ /* 0x000fe20000010000 */
[----:B------:R-:W-:Y:S02]  /*50b0*/  USHF.R.S32.HI UR8, URZ, 0x1f, UR18 ;  /* 0x0000001f3f087899 */ /* 0x000fe40008011412 */
[----:B------:R-:W-:Y:S02]  /*50c0*/  UIMAD.WIDE.U32 UR24, UR18, UR6, URZ ;  /* 0x00000006121872a5 */ /* 0x000fe4000f8e003f */
[----:B------:R-:W-:Y:S02]  /*50d0*/  UIMAD UR8, UR8, UR6, URZ ;  /* 0x00000006080872a4 */ /* 0x000fe4000f8e023f */
[----:B------:R-:W-:Y:S02]  /*50e0*/  USHF.L.U32 UR9, UR24, 0x7, URZ ;  /* 0x0000000718097899 */ /* 0x000fe4000800063f */
[----:B------:R-:W-:Y:S02]  /*50f0*/  UIMAD UR8, UR18, UR7, UR8 ;  /* 0x00000007120872a4 */ /* 0x000fe4000f8e0208 */
[----:B------:R-:W-:Y:S02]  /*5100*/  UISETP.GT.AND UP1, UPT, UR18, URZ, UPT ;  /* 0x0000003f1200728c */ /* 0x000fe4000bf24270 */
[----:B------:R-:W-:Y:S01]  /*5110*/  UIADD3 UR8, UR25, UR8, URZ ;  /* 0x0000000819087290 */ /* 0x000fe2000fffe03f */
[----:B------:R-:W-:Y:S01]  /*5120*/  IADD3 R2, P2, R237, UR9, RZ ;  /* 0x00000009ed027c10 */ /* 0x000fe2000ff5e0ff */
[----:B------:R-:W-:Y:S01]  /*5130*/  UIADD3 UR18, UR18, -0x1, URZ ;  /* 0xffffffff12127890 */ /* 0x000fe2000fffe03f */
[----:B------:R-:W-:Y:S01]  /*5140*/  IADD3 R0, P5, R244, UR9, RZ ;  /* 0x00000009f4007c10 */ /* 0x000fe2000ffbe0ff */
[----:B------:R-:W-:Y:S01]  /*5150*/  USHF.L.U64.HI UR8, UR24, 0x7, UR8 ;  /* 0x0000000718087899 */ /* 0x000fe20008010208 */
[----:B------:R-:W-:Y:S02]  /*5160*/  LEA R194, P1, R2, c[0x0][0x1f8], 0x1 ;  /* 0x00007e0002c27a11 */ /* 0x000fe400078208ff */
[----:B------:R-:W-:Y:S02]  /*5170*/  LEA R192, P4, R0, c[0x0][0x1f8], 0x1 ;  /* 0x00007e0000c07a11 */ /* 0x000fe400078808ff */
[----:B------:R-:W-:Y:S01]  /*5180*/  @UP1 USHF.L.U32 UR10, UR4, 0x6, URZ ;  /* 0x00000006040a1899 */ /* 0x000fe2000800063f */
[----:B------:R-:W-:Y:S01]  /*5190*/  IADD3.X R60, R236, UR8, RZ, P2, !PT ;  /* 0x00000008ec3c7c10 */ /* 0x000fe200097fe4ff */
[----:B------:R-:W1:Y:S01]  /*51a0*/  LDSM.16.M88.4 R8, [R119+0x8100] ;  /* 0x008100007708783b */ /* 0x000e620000000200 */
[----:B------:R-:W-:Y:S01]  /*51b0*/  IADD3.X R3, R241, UR8, RZ, P5, !PT ;  /* 0x00000008f1037c10 */ /* 0x000fe2000affe4ff */
[----:B------:R-:W-:Y:S01]  /*51c0*/  @UP1 USHF.L.U64.HI UR17, UR4, UR13, UR5 ;  /* 0x0000000d04111299 */ /* 0x000fe20008010205 */
[----:B------:R-:W-:Y:S01]  /*51d0*/  LEA.HI.X R195, R2, c[0x0][0x1fc], R60, 0x1, P1 ;  /* 0x00007f0002c37a11 */ /* 0x000fe200008f0c3c */
[----:B------:R-:W-:Y:S01]  /*51e0*/  @UP1 UIMAD.WIDE.U32 UR24, UR18, UR4, URZ ;  /* 0x00000004121812a5 */ /* 0x000fe2000f8e003f */
[----:B------:R-:W-:Y:S01]  /*51f0*/  LEA.HI.X R193, R0, c[0x0][0x1fc], R3, 0x1, P4 ;  /* 0x00007f0000c17a11 */ /* 0x000fe200020f0c03 */
[----:B------:R-:W-:Y:S01]  /*5200*/  @UP1 USHF.R.S32.HI UR9, URZ, 0x1f, UR18 ;  /* 0x0000001f3f091899 */ /* 0x000fe20008011412 */
[----:B------:R-:W-:Y:S01]  /*5210*/  IADD3 R2, P1, R192, UR16, RZ ;  /* 0x00000010c0027c10 */ /* 0x000fe2000ff3e0ff */
[----:B------:R-:W2:Y:S01]  /*5220*/  LDSM.16.M88.4 R16, [R119+0x8900] ;  /* 0x008900007710783b */ /* 0x000ea20000000200 */
[----:B------:R-:W-:Y:S02]  /*5230*/  @UP1 USHF.L.U32 UR8, UR24, 0x7, URZ ;  /* 0x0000000718081899 */ /* 0x000fe4000800063f */
[----:B------:R-:W-:Y:S01]  /*5240*/  IADD3.X R3, R193, UR15, RZ, P1, !PT ;  /* 0x0000000fc1037c10 */ /* 0x000fe20008ffe4ff */
[----:B------:R-:W-:Y:S04]  /*5250*/  @UP1 UIMAD UR9, UR9, UR4, URZ ;  /* 0x00000004090912a4 */ /* 0x000fe8000f8e023f */
[----:B------:R-:W3:Y:S01]  /*5260*/  LDSM.16.M88.4 R24, [R119+0x9100] ;  /* 0x009100007718783b */ /* 0x000ee20000000200 */
[----:B------:R-:W-:Y:S04]  /*5270*/  @UP1 UIMAD UR9, UR18, UR5, UR9 ;  /* 0x00000005120912a4 */ /* 0x000fe8000f8e0209 */
[----:B------:R-:W-:Y:S03]  /*5280*/  @UP1 UIADD3 UR9, UR25, UR9, URZ ;  /* 0x0000000919091290 */ /* 0x000fe6000fffe03f */
[----:B------:R-:W4:Y:S01]  /*5290*/  LDSM.16.M88.4 R32, [R119+0x9900] ;  /* 0x009900007720783b */ /* 0x000f220000000200 */
[----:B------:R-:W-:Y:S07]  /*52a0*/  @UP1 USHF.L.U64.HI UR9, UR24, 0x7, UR9 ;  /* 0x0000000718091899 */ /* 0x000fee0008010209 */
[----:B------:R-:W5:Y:S01]  /*52b0*/  LDSM.16.M88.4 R40, [R119+0xa100] ;  /* 0x00a100007728783b */ /* 0x000f620000000200 */
[C---:B-1----:R-:W-:Y:S07]  /*52c0*/  HMMA.16816.F32.BF16 R4, R136.reuse, R8, RZ ;  /* 0x000000088804723c */ /* 0x042fee00000418ff */
[----:B------:R-:W1:Y:S01]  /*52d0*/  LDSM.16.M88.4 R48, [R119+0xa900] ;  /* 0x00a900007730783b */ /* 0x000e620000000200 */
[C---:B------:R-:W-:Y:S07]  /*52e0*/  HMMA.16816.F32.BF16 R8, R136.reuse, R10, RZ ;  /* 0x0000000a8808723c */ /* 0x040fee00000418ff */
[----:B------:R-:W1:Y:S01]  /*52f0*/  LDSM.16.M88.4 R56, [R119+0xb100] ;  /* 0x00b100007738783b */ /* 0x000e620000000200 */
[C---:B--2---:R-:W-:Y:S07]  /*5300*/  HMMA.16816.F32.BF16 R12, R136.reuse, R16, RZ ;  /* 0x00000010880c723c */ /* 0x044fee00000418ff */
[----:B------:R-:W2:Y:S01]  /*5310*/  LDSM.16.M88.4 R64, [R119+0xb900] ;  /* 0x00b900007740783b */ /* 0x000ea20000000200 */
[C---:B------:R-:W-:Y:S07]  /*5320*/  HMMA.16816.F32.BF16 R16, R136.reuse, R18, RZ ;  /* 0x000000128810723c */ /* 0x040fee00000418ff */
[----:B------:R-:W1:Y:S01]  /*5330*/  LDSM.16.M88.4 R144, [R210] ;  /* 0x00000000d290783b */ /* 0x000e620000000200 */
[C---:B---3--:R-:W-:Y:S07]  /*5340*/  HMMA.16816.F32.BF16 R20, R136.reuse, R24, RZ ;  /* 0x000000188814723c */ /* 0x048fee00000418ff */
[----:B------:R-:W3:Y:S01]  /*5350*/  LDSM.16.M88.4 R148, [R225] ;  /* 0x00000000e194783b */ /* 0x000ee20000000200 */
[C---:B------:R-:W-:Y:S07]  /*5360*/  HMMA.16816.F32.BF16 R24, R136.reuse, R26, RZ ;  /* 0x0000001a8818723c */ /* 0x040fee00000418ff */
[----:B------:R-:W2:Y:S01]  /*5370*/  LDSM.16.M88.4 R152, [R224] ;  /* 0x00000000e098783b */ /* 0x000ea20000000200 */
[C---:B----4-:R-:W-:Y:S07]  /*5380*/  HMMA.16816.F32.BF16 R28, R136.reuse, R32, RZ ;  /* 0x00000020881c723c */ /* 0x050fee00000418ff */
[----:B------:R-:W4:Y:S01]  /*5390*/  LDSM.16.M88.4 R156, [R223] ;  /* 0x00000000df9c783b */ /* 0x000f220000000200 */
[C---:B------:R-:W-:Y:S07]  /*53a0*/  HMMA.16816.F32.BF16 R32, R136.reuse, R34, RZ ;  /* 0x000000228820723c */ /* 0x040fee00000418ff */
[----:B------:R-:W2:Y:S01]  /*53b0*/  LDSM.16.M88.4 R160, [R222] ;  /* 0x00000000dea0783b */ /* 0x000ea20000000200 */
[C---:B-----5:R-:W-:Y:S07]  /*53c0*/  HMMA.16816.F32.BF16 R36, R136.reuse, R40, RZ ;  /* 0x000000288824723c */ /* 0x060fee00000418ff */
[----:B------:R-:W5:Y:S01]  /*53d0*/  LDSM.16.M88.4 R164, [R221] ;  /* 0x00000000dda4783b */ /* 0x000f620000000200 */
[C---:B------:R-:W-:Y:S07]  /*53e0*/  HMMA.16816.F32.BF16 R40, R136.reuse, R42, RZ ;  /* 0x0000002a8828723c */ /* 0x040fee00000418ff */
[----:B------:R-:W3:Y:S01]  /*53f0*/  LDSM.16.M88.4 R168, [R220] ;  /* 0x00000000dca8783b */ /* 0x000ee20000000200 */
[C---:B-1----:R-:W-:Y:S07]  /*5400*/  HMMA.16816.F32.BF16 R44, R136.reuse, R48, RZ ;  /* 0x00000030882c723c */ /* 0x042fee00000418ff */
[----:B------:R-:W1:Y:S01]  /*5410*/  LDSM.16.M88.4 R172, [R219] ;  /* 0x00000000dbac783b */ /* 0x000e620000000200 */
[C---:B------:R-:W-:Y:S07]  /*5420*/  HMMA.16816.F32.BF16 R48, R136.reuse, R50, RZ ;  /* 0x000000328830723c */ /* 0x040fee00000418ff */
[----:B------:R-:W-:Y:S01]  /*5430*/  @!PT LDS RZ, [RZ] ;  /* 0x00000000fffff984 */ /* 0x000fe20000000800 */
[----:B------:R-:W-:Y:S01]  /*5440*/  @!PT LDS RZ, [RZ] ;  /* 0x00000000fffff984 */ /* 0x000fe20000000800 */
[----:B------:R-:W-:Y:S01]  /*5450*/  @!PT LDS RZ, [RZ] ;  /* 0x00000000fffff984 */ /* 0x000fe20000000800 */
[----:B------:R3:W-:Y:S01]  /*5460*/  LDGSTS.E.BYPASS.LTC128B.128 [R226+0x100], [R192.64], !P3 ;  /* 0x00100000c0e27fae */ /* 0x0007e2000d901d56 */
[C---:B------:R-:W-:Y:S07]  /*5470*/  HMMA.16816.F32.BF16 R52, R136.reuse, R56, RZ ;  /* 0x000000388834723c */ /* 0x040fee00000418ff */
[----:B------:R1:W-:Y:S01]  /*5480*/  LDGSTS.E.BYPASS.LTC128B.128 [R226+0x4100], [R194.64], !P0 ;  /* 0x04100000c2e27fae */ /* 0x0003e2000c101d56 */
[C---:B------:R-:W-:Y:S07]  /*5490*/  HMMA.16816.F32.BF16 R56, R136.reuse, R58, RZ ;  /* 0x0000003a8838723c */ /* 0x040fee00000418ff */
[----:B------:R4:W-:Y:S01]  /*54a0*/  LDGSTS.E.BYPASS.LTC128B.128 [R226+0x1100], [R2.64], !P3 ;  /* 0x0110000002e27fae */ /* 0x0009e2000d901d56 */
[C---:B--2---:R-:W-:Y:S07]  /*54b0*/  HMMA.16816.F32.BF16 R60, R136.reuse, R64, RZ ;  /* 0x00000040883c723c */ /* 0x044fee00000418ff */
[----:B------:R4:W-:Y:S01]  /*54c0*/  LDGSTS.E.BYPASS.LTC128B.128 [R226+0x5100], [R2.64+0x80], !P0 ;  /* 0x0510008002e27fae */ /* 0x0009e2000c101d56 */
[C---:B---3--:R-:W-:Y:S01]  /*54d0*/  IADD3 R192, P1, R2.reuse, UR16, RZ ;  /* 0x0000001002c07c10 */ /* 0x048fe2000ff3e0ff */
[----:B------:R-:W-:Y:S03]  /*54e0*/  HMMA.16816.F32.BF16 R64, R136, R66, RZ ;  /* 0x000000428840723c */ /* 0x000fe600000418ff */
[C---:B------:R-:W-:Y:S02]  /*54f0*/  IADD3.X R193, R3.reuse, UR15, RZ, P1, !PT ;  /* 0x0000000f03c17c10 */ /* 0x040fe40008ffe4ff */
[----:B-1----:R-:W-:Y:S03]  /*5500*/  IADD3 R194, P4, R2, UR12, RZ ;  /* 0x0000000c02c27c10 */ /* 0x002fe6000ff9e0ff */
[----:B------:R1:W-:Y:S01]  /*5510*/  LDGSTS.E.BYPASS.LTC128B.128 [R226+0x2100], [R192.64], !P3 ;  /* 0x02100000c0e27fae */ /* 0x0003e2000d901d56 */
[C---:B------:R-:W-:Y:S05]  /*5520*/  HMMA.16816.F32.BF16 R4, R140.reuse, R144, R4 ;  /* 0x000000908c04723c */ /* 0x040fea0000041804 */
[----:B------:R-:W-:Y:S02]  /*5530*/  IADD3.X R195, R3, UR11, RZ, P4, !PT ;  /* 0x0000000b03c37c10 */ /* 0x000fe4000a7fe4ff */
[C---:B------:R-:W-:Y:S01]  /*5540*/  IADD3 R144, P2, R192.reuse, UR16, RZ ;  /* 0x00000010c0907c10 */ /* 0x040fe2000ff5e0ff */
[C---:B------:R-:W-:Y:S02]  /*5550*/  HMMA.16816.F32.BF16 R8, R140.reuse, R146, R8 ;  /* 0x000000928c08723c */ /* 0x040fe40000041808 */
[----:B------:R1:W-:Y:S02]  /*5560*/  LDGSTS.E.BYPASS.LTC128B.128 [R226+0x6100], [R194.64], !P0 ;  /* 0x06100000c2e27fae */ /* 0x0003e4000c101d56 */
[C---:B------:R-:W-:Y:S02]  /*5570*/  IADD3.X R145, R193.reuse, UR15, RZ, P2, !PT ;  /* 0x0000000fc1917c10 */ /* 0x040fe400097fe4ff */
[----:B----4-:R-:W-:Y:S02]  /*5580*/  IADD3 R2, P1, R192, UR12, RZ ;  /* 0x0000000cc0027c10 */ /* 0x010fe4000ff3e0ff */
[C---:B------:R-:W-:Y:S02]  /*5590*/  HMMA.16816.F32.BF16 R12, R140.reuse, R148, R12 ;  /* 0x000000948c0c723c */ /* 0x040fe4000004180c */
[----:B------:R2:W-:Y:S02]  /*55a0*/  LDGSTS.E.BYPASS.LTC128B.128 [R226+0x3100], [R144.64], !P3 ;  /* 0x0310000090e27fae */ /* 0x0005e4000d901d56 */
[----:B------:R-:W-:Y:S02]  /*55b0*/  IADD3.X R3, R193, UR11, RZ, P1, !PT ;  /* 0x0000000bc1037c10 */ /* 0x000fe40008ffe4ff */
[----:B------:R-:W-:Y:S02]  /*55c0*/  PLOP3.LUT P1, PT, PT, PT, UP1, 0x80, 0x0 ;  /* 0x000000000000781c */ /* 0x000fe40003f2f018 */
[C---:B------:R-:W-:Y:S02]  /*55d0*/  HMMA.16816.F32.BF16 R16, R140.reuse, R150, R16 ;  /* 0x000000968c10723c */ /* 0x040fe40000041810 */
[----:B------:R3:W-:Y:S06]  /*55e0*/  LDGSTS.E.BYPASS.LTC128B.128 [R226+0x7100], [R2.64], !P0 ;  /* 0x0710000002e27fae */ /* 0x0007ec000c101d56 */
[C---:B------:R-:W-:Y:S02]  /*55f0*/  HMMA.16816.F32.BF16 R20, R140.reuse, R152, R20 ;  /* 0x000000988c14723c */ /* 0x040fe40000041814 */
[----:B------:R-:W-:Y:S06]  /*5600*/  LDSM.16.M88.4 R148, [R209+0x8900] ;  /* 0x00890000d194783b */ /* 0x000fec0000000200 */
[C---:B------:R-:W-:Y:S02]  /*5610*/  HMMA.16816.F32.BF16 R24, R140.reuse, R154, R24 ;  /* 0x0000009a8c18723c */ /* 0x040fe40000041818 */
[----:B------:R-:W0:Y:S06]  /*5620*/  LDGDEPBAR ;  /* 0x00000000000079af */ /* 0x000e2c0000000000 */
[C---:B------:R-:W-:Y:S02]  /*5630*/  HMMA.16816.F32.BF16 R28, R140.reuse, R156, R28 ;  /* 0x0000009c8c1c723c */ /* 0x040fe4000004181c */
[----:B--2---:R-:W2:Y:S06]  /*5640*/  LDSM.16.M88.4 R144, [R209+0x8100] ;  /* 0x00810000d190783b */ /* 0x004eac0000000200 */
[C---:B------:R-:W-:Y:S02]  /*5650*/  HMMA.16816.F32.BF16 R32, R140.reuse, R158, R32 ;  /* 0x0000009e8c20723c */ /* 0x040fe40000041820 */
[----:B------:R-:W4:Y:S06]  /*5660*/  LDSM.16.M88.4 R152, [R209+0x9100] ;  /* 0x00910000d198783b */ /* 0x000f2c0000000200 */
[C---:B------:R-:W-:Y:S02]  /*5670*/  HMMA.16816.F32.BF16 R36, R140.reuse, R160, R36 ;  /* 0x000000a08c24723c */ /* 0x040fe40000041824 */
[----:B------:R-:W2:Y:S06]  /*5680*/  LDSM.16.M88.4 R156, [R209+0x9900] ;  /* 0x00990000d19c783b */ /* 0x000eac0000000200 */
[C---:B------:R-:W-:Y:S02]  /*5690*/  HMMA.16816.F32.BF16 R40, R140.reuse, R162, R40 ;  /* 0x000000a28c28723c */ /* 0x040fe40000041828 */
[----:B------:R-:W-:Y:S06]  /*56a0*/  LDSM.16.M88.4 R160, [R209+0xb900] ;  /* 0x00b90000d1a0783b */ /* 0x000fec0000000200 */
[C---:B-----5:R-:W-:Y:S02]  /*56b0*/  HMMA.16816.F32.BF16 R44, R140.reuse, R164, R44 ;  /* 0x000000a48c2c723c */ /* 0x060fe4000004182c */
[----:B-1----:R-:W-:Y:S06]  /*56c0*/  LDSM.16.M88.4 R192, [R217] ;  /* 0x00000000d9c0783b */ /* 0x002fec0000000200 */
[C---:B------:R-:W-:Y:S02]  /*56d0*/  HMMA.16816.F32.BF16 R48, R140.reuse, R166, R48 ;  /* 0x000000a68c30723c */ /* 0x040fe40000041830 */
[----:B------:R-:W-:Y:S06]  /*56e0*/  LDSM.16.M88.4 R164, [R206] ;  /* 0x00000000cea4783b */ /* 0x000fec0000000200 */
[C---:B------:R-:W-:Y:S08]  /*56f0*/  HMMA.16816.F32.BF16 R52, R140.reuse, R168, R52 ;  /* 0x000000a88c34723c */ /* 0x040ff00000041834 */
[C---:B------:R-:W-:Y:S01]  /*5700*/  HMMA.16816.F32.BF16 R56, R140.reuse, R170, R56 ;  /* 0x000000aa8c38723c */ /* 0x040fe20000041838 */
[----:B------:R-:W-:Y:S07]  /*5710*/  LDSM.16.M88.4 R168, [R206+0x800] ;  /* 0x00080000cea8783b */ /* 0x000fee0000000200 */
[C---:B------:R-:W-:Y:S08]  /*5720*/  HMMA.16816.F32.BF16 R60, R140.reuse, R172, R60 ;  /* 0x000000ac8c3c723c */ /* 0x040ff0000004183c */
[----:B------:R-:W-:Y:S01]  /*5730*/  HMMA.16816.F32.BF16 R64, R140, R174, R64 ;  /* 0x000000ae8c40723c */ /* 0x000fe20000041840 */
[----:B------:R-:W-:Y:S07]  /*5740*/  LDSM.16.M88.4 R172, [R218] ;  /* 0x00000000daac783b */ /* 0x000fee0000000200 */
[C---:B--2---:R-:W-:Y:S08]  /*5750*/  HMMA.16816.F32.BF16 R4, R176.reuse, R144, R4 ;  /* 0x00000090b004723c */ /* 0x044ff00000041804 */
[C---:B------:R-:W-:Y:S01]  /*5760*/  HMMA.16816.F32.BF16 R8, R176.reuse, R146, R8 ;  /* 0x00000092b008723c */ /* 0x040fe20000041808 */
[----:B------:R-:W1:Y:S07]  /*5770*/  LDSM.16.M88.4 R144, [R209+0xa100] ;  /* 0x00a10000d190783b */ /* 0x000e6e0000000200 */
[C---:B------:R-:W-:Y:S08]  /*5780*/  HMMA.16816.F32.BF16 R12, R176.reuse, R148, R12 ;  /* 0x00000094b00c723c */ /* 0x040ff0000004180c */
[C---:B------:R-:W-:Y:S01]  /*5790*/  HMMA.16816.F32.BF16 R16, R176.reuse, R150, R16 ;  /* 0x00000096b010723c */ /* 0x040fe20000041810 */
[----:B------:R-:W2:Y:S07]  /*57a0*/  LDSM.16.M88.4 R148, [R209+0xa900] ;  /* 0x00a90000d194783b */ /* 0x000eae0000000200 */
[C---:B----4-:R-:W-:Y:S08]  /*57b0*/  HMMA.16816.F32.BF16 R20, R176.reuse, R152, R20 ;  /* 0x00000098b014723c */ /* 0x050ff00000041814 */
[C---:B------:R-:W-:Y:S01]  /*57c0*/  HMMA.16816.F32.BF16 R24, R176.reuse, R154, R24 ;  /* 0x0000009ab018723c */ /* 0x040fe20000041818 */
[----:B------:R-:W4:Y:S07]  /*57d0*/  LDSM.16.M88.4 R152, [R209+0xb100] ;  /* 0x00b10000d198783b */ /* 0x000f2e0000000200 */
[C---:B------:R-:W-:Y:S08]  /*57e0*/  HMMA.16816.F32.BF16 R28, R176.reuse, R156, R28 ;  /* 0x0000009cb01c723c */ /* 0x040ff0000004181c */
[C---:B------:R-:W-:Y:S01]  /*57f0*/  HMMA.16816.F32.BF16 R32, R176.reuse, R158, R32 ;  /* 0x0000009eb020723c */ /* 0x040fe20000041820 */
[----:B------:R-:W5:Y:S07]  /*5800*/  LDSM.16.M88.4 R156, [R206+0x1000] ;  /* 0x00100000ce9c783b */ /* 0x000f6e0000000200 */
[C---:B-1----:R-:W-:Y:S08]  /*5810*/  HMMA.16816.F32.BF16 R36, R176.reuse, R144, R36 ;  /* 0x00000090b024723c */ /* 0x042ff00000041824 */
[C---:B------:R-:W-:Y:S01]  /*5820*/  HMMA.16816.F32.BF16 R40, R176.reuse, R146, R40 ;  /* 0x00000092b028723c */ /* 0x040fe20000041828 */
[----:B------:R-:W1:Y:S07]  /*5830*/  LDSM.16.M88.4 R144, [R206+0x1800] ;  /* 0x00180000ce90783b */ /* 0x000e6e0000000200 */
[C---:B--2---:R-:W-:Y:S08]  /*5840*/  HMMA.16816.F32.BF16 R44, R176.reuse, R148, R44 ;  /* 0x00000094b02c723c */ /* 0x044ff0000004182c */
[C---:B------:R-:W-:Y:S01]  /*5850*/  HMMA.16816.F32.BF16 R48, R176.reuse, R150, R48 ;  /* 0x00000096b030723c */ /* 0x040fe20000041830 */
[----:B------:R-:W2:Y:S07]  /*5860*/  LDSM.16.M88.4 R148, [R206+0x2000] ;  /* 0x00200000ce94783b */ /* 0x000eae0000000200 */
[C---:B----4-:R-:W-:Y:S08]  /*5870*/  HMMA.16816.F32.BF16 R52, R176.reuse, R152, R52 ;  /* 0x00000098b034723c */ /* 0x050ff00000041834 */
[C---:B------:R-:W-:Y:S01]  /*5880*/  HMMA.16816.F32.BF16 R56, R176.reuse, R154, R56 ;  /* 0x0000009ab038723c */ /* 0x040fe20000041838 */
[----:B------:R-:W4:Y:S07]  /*5890*/  LDSM.16.M88.4 R152, [R206+0x2800] ;  /* 0x00280000ce98783b */ /* 0x000f2e0000000200 */
[C---:B------:R-:W-:Y:S08]  /*58a0*/  HMMA.16816.F32.BF16 R60, R176.reuse, R160, R60 ;  /* 0x000000a0b03c723c */ /* 0x040ff0000004183c */
[----:B------:R-:W-:Y:S01]  /*58b0*/  HMMA.16816.F32.BF16 R64, R176, R162, R64 ;  /* 0x000000a2b040723c */ /* 0x000fe20000041840 */
[----:B------:R-:W1:Y:S07]  /*58c0*/  LDSM.16.M88.4 R160, [R206+0x3000] ;  /* 0x00300000cea0783b */ /* 0x000e6e0000000200 */
[C---:B------:R-:W-:Y:S08]  /*58d0*/  HMMA.16816.F32.BF16 R4, R180.reuse, R164, R4 ;  /* 0x000000a4b404723c */ /* 0x040ff00000041804 */
[C---:B------:R-:W-:Y:S01]  /*58e0*/  HMMA.16816.F32.BF16 R8, R180.reuse, R166, R8 ;  /* 0x000000a6b408723c */ /* 0x040fe20000041808 */
[----:B------:R-:W-:Y:S07]  /*58f0*/  LDSM.16.M88.4 R164, [R119+0xd900] ;  /* 0x00d9000077a4783b */ /* 0x000fee0000000200 */
[C---:B------:R-:W-:Y:S08]  /*5900*/  HMMA.16816.F32.BF16 R12, R180.reuse, R168, R12 ;  /* 0x000000a8b40c723c */ /* 0x040ff0000004180c */
[C---:B------:R-:W-:Y:S01]  /*5910*/  HMMA.16816.F32.BF16 R16, R180.reuse, R170, R16 ;  /* 0x000000aab410723c */ /* 0x040fe20000041810 */
[----:B------:R-:W-:Y:S07]  /*5920*/  LDSM.16.M88.4 R168, [R119+0xe100] ;  /* 0x00e1000077a8783b */ /* 0x000fee0000000200 */
[C---:B-----5:R-:W-:Y:S08]  /*5930*/  HMMA.16816.F32.BF16 R20, R180.reuse, R156, R20 ;  /* 0x0000009cb414723c */ /* 0x060ff00000041814 */
        /* <DEDUP_REMOVED lines=12> */
[C---:B------:R-:W-:Y:S01]  /*5a00*/  HMMA.16816.F32.BF16 R56, R180.reuse, R162, R56 ;  /* 0x000000a2b438723c */ /* 0x040fe20000041838 */
[----:B------:R-:W3:Y:S07]  /*5a10*/  LDSM.16.M88.4 R160, [R119+0xe900] ;  /* 0x00e9000077a0783b */ /* 0x000eee0000000200 */
[C---:B-----5:R-:W-:Y:S08]  /*5a20*/  HMMA.16816.F32.BF16 R60, R180.reuse, R156, R60 ;  /* 0x0000009cb43c723c */ /* 0x060ff0000004183c */
[----:B------:R-:W-:Y:S01]  /*5a30*/  HMMA.16816.F32.BF16 R64, R180, R158, R64 ;  /* 0x0000009eb440723c */ /* 0x000fe20000041840 */
[----:B------:R-:W-:Y:S07]  /*5a40*/  LDSM.16.M88.4 R156, [R119+0xf900] ;  /* 0x00f90000779c783b */ /* 0x000fee0000000200 */
[C---:B-1----:R-:W-:Y:S08]  /*5a50*/  HMMA.16816.F32.BF16 R4, R184.reuse, R144, R4 ;  /* 0x00000090b804723c */ /* 0x042ff00000041804 */
[C---:B------:R-:W-:Y:S01]  /*5a60*/  HMMA.16816.F32.BF16 R8, R184.reuse, R146, R8 ;  /* 0x00000092b808723c */ /* 0x040fe20000041808 */
[----:B------:R-:W1:Y:S07]  /*5a70*/  LDSM.16.M88.4 R144, [R119+0xf100] ;  /* 0x00f100007790783b */ /* 0x000e6e0000000200 */
[C---:B--2---:R-:W-:Y:S08]  /*5a80*/  HMMA.16816.F32.BF16 R12, R184.reuse, R148, R12 ;  /* 0x00000094b80c723c */ /* 0x044ff0000004180c */
[C---:B------:R-:W-:Y:S01]  /*5a90*/  HMMA.16816.F32.BF16 R16, R184.reuse, R150, R16 ;  /* 0x00000096b810723c */ /* 0x040fe20000041810 */
[----:B------:R-:W2:Y:S07]  /*5aa0*/  LDSM.16.M88.4 R148, [R216] ;  /* 0x00000000d894783b */ /* 0x000eae0000000200 */
[C---:B----4-:R-:W-:Y:S08]  /*5ab0*/  HMMA.16816.F32.BF16 R20, R184.reuse, R152, R20 ;  /* 0x00000098b814723c */ /* 0x050ff00000041814 */
[C---:B------:R-:W-:Y:S01]  /*5ac0*/  HMMA.16816.F32.BF16 R24, R184.reuse, R154, R24 ;  /* 0x0000009ab818723c */ /* 0x040fe20000041818 */
[----:B------:R-:W4:Y:S07]  /*5ad0*/  LDSM.16.M88.4 R152, [R215] ;  /* 0x00000000d798783b */ /* 0x000f2e0000000200 */
[C---:B------:R-:W-:Y:S08]  /*5ae0*/  HMMA.16816.F32.BF16 R28, R184.reuse, R164, R28 ;  /* 0x000000a4b81c723c */ /* 0x040ff0000004181c */
[C---:B------:R-:W-:Y:S01]  /*5af0*/  HMMA.16816.F32.BF16 R32, R184.reuse, R166, R32 ;  /* 0x000000a6b820723c */ /* 0x040fe20000041820 */
[----:B------:R-:W-:Y:S07]  /*5b00*/  LDSM.16.M88.4 R164, [R209+0xc900] ;  /* 0x00c90000d1a4783b */ /* 0x000fee0000000200 */
[C---:B------:R-:W-:Y:S08]  /*5b10*/  HMMA.16816.F32.BF16 R36, R184.reuse, R168, R36 ;  /* 0x000000a8b824723c */ /* 0x040ff00000041824 */
[C---:B------:R-:W-:Y:S01]  /*5b20*/  HMMA.16816.F32.BF16 R40, R184.reuse, R170, R40 ;  /* 0x000000aab828723c */ /* 0x040fe20000041828 */
[----:B------:R-:W-:Y:S07]  /*5b30*/  LDSM.16.M88.4 R168, [R209+0xd100] ;  /* 0x00d10000d1a8783b */ /* 0x000fee0000000200 */
[C---:B---3--:R-:W-:Y:S08]  /*5b40*/  HMMA.16816.F32.BF16 R44, R184.reuse, R160, R44 ;  /* 0x000000a0b82c723c */ /* 0x048ff0000004182c */
[C---:B------:R-:W-:Y:S01]  /*5b50*/  HMMA.16816.F32.BF16 R48, R184.reuse, R162, R48 ;  /* 0x000000a2b830723c */ /* 0x040fe20000041830 */
[----:B------:R-:W3:Y:S07]  /*5b60*/  LDSM.16.M88.4 R160, [R214] ;  /* 0x00000000d6a0783b */ /* 0x000eee0000000200 */
[C---:B-1----:R-:W-:Y:S08]  /*5b70*/  HMMA.16816.F32.BF16 R52, R184.reuse, R144, R52 ;  /* 0x00000090b834723c */ /* 0x042ff00000041834 */
[C---:B------:R-:W-:Y:S01]  /*5b80*/  HMMA.16816.F32.BF16 R56, R184.reuse, R146, R56 ;  /* 0x00000092b838723c */ /* 0x040fe20000041838 */
[----:B------:R-:W1:Y:S07]  /*5b90*/  LDSM.16.M88.4 R144, [R213] ;  /* 0x00000000d590783b */ /* 0x000e6e0000000200 */
[C---:B------:R-:W-:Y:S08]  /*5ba0*/  HMMA.16816.F32.BF16 R60, R184.reuse, R156, R60 ;  /* 0x0000009cb83c723c */ /* 0x040ff0000004183c */
[----:B------:R-:W-:Y:S01]  /*5bb0*/  HMMA.16816.F32.BF16 R64, R184, R158, R64 ;  /* 0x0000009eb840723c */ /* 0x000fe20000041840 */
[----:B------:R-:W5:Y:S07]  /*5bc0*/  LDSM.16.M88.4 R156, [R212] ;  /* 0x00000000d49c783b */ /* 0x000f6e0000000200 */
[C---:B------:R-:W-:Y:S08]  /*5bd0*/  HMMA.16816.F32.BF16 R4, R188.reuse, R172, R4 ;  /* 0x000000acbc04723c */ /* 0x040ff00000041804 */
[C---:B------:R-:W-:Y:S01]  /*5be0*/  HMMA.16816.F32.BF16 R8, R188.reuse, R174, R8 ;  /* 0x000000aebc08723c */ /* 0x040fe20000041808 */
[----:B------:R-:W-:Y:S07]  /*5bf0*/  LDSM.16.M88.4 R172, [R209+0xe900] ;  /* 0x00e90000d1ac783b */ /* 0x000fee0000000200 */
[C---:B------:R-:W-:Y:S08]  /*5c00*/  HMMA.16816.F32.BF16 R12, R188.reuse, R192, R12 ;  /* 0x000000c0bc0c723c */ /* 0x040ff0000004180c */
[C---:B------:R-:W-:Y:S01]  /*5c10*/  HMMA.16816.F32.BF16 R16, R188.reuse, R194, R16 ;  /* 0x000000c2bc10723c */ /* 0x040fe20000041810 */
[----:B------:R-:W-:Y:S07]  /*5c20*/  LDSM.16.M88.4 R192, [R209+0xf100] ;  /* 0x00f10000d1c0783b */ /* 0x000fee0000000200 */
[C---:B--2---:R-:W-:Y:S08]  /*5c30*/  HMMA.16816.F32.BF16 R20, R188.reuse, R148, R20 ;  /* 0x00000094bc14723c */ /* 0x044ff00000041814 */
[C---:B------:R-:W-:Y:S01]  /*5c40*/  HMMA.16816.F32.BF16 R24, R188.reuse, R150, R24 ;  /* 0x00000096bc18723c */ /* 0x040fe20000041818 */
[----:B------:R-:W2:Y:S07]  /*5c50*/  LDSM.16.M88.4 R148, [R211] ;  /* 0x00000000d394783b */ /* 0x000eae0000000200 */
[C---:B----4-:R-:W-:Y:S08]  /*5c60*/  HMMA.16816.F32.BF16 R28, R188.reuse, R152, R28 ;  /* 0x00000098bc1c723c */ /* 0x050ff0000004181c */
[C---:B------:R-:W-:Y:S01]  /*5c70*/  HMMA.16816.F32.BF16 R32, R188.reuse, R154, R32 ;  /* 0x0000009abc20723c */ /* 0x040fe20000041820 */
[----:B------:R-:W4:Y:S07]  /*5c80*/  LDSM.16.M88.4 R152, [R209+0xc100] ;  /* 0x00c10000d198783b */ /* 0x000f2e0000000200 */
[C---:B---3--:R-:W-:Y:S08]  /*5c90*/  HMMA.16816.F32.BF16 R36, R188.reuse, R160, R36 ;  /* 0x000000a0bc24723c */ /* 0x048ff00000041824 */
[C---:B------:R-:W-:Y:S01]  /*5ca0*/  HMMA.16816.F32.BF16 R40, R188.reuse, R162, R40 ;  /* 0x000000a2bc28723c */ /* 0x040fe20000041828 */
[----:B------:R-:W3:Y:S07]  /*5cb0*/  LDSM.16.M88.4 R160, [R209+0xd900] ;  /* 0x00d90000d1a0783b */ /* 0x000eee0000000200 */
[C---:B-1----:R-:W-:Y:S08]  /*5cc0*/  HMMA.16816.F32.BF16 R44, R188.reuse, R144, R44 ;  /* 0x00000090bc2c723c */ /* 0x042ff0000004182c */
[C---:B------:R-:W-:Y:S01]  /*5cd0*/  HMMA.16816.F32.BF16 R48, R188.reuse, R146, R48 ;  /* 0x00000092bc30723c */ /* 0x040fe20000041830 */
[----:B------:R-:W1:Y:S07]  /*5ce0*/  LDSM.16.M88.4 R144, [R209+0xe100] ;  /* 0x00e10000d190783b */ /* 0x000e6e0000000200 */
[C---:B-----5:R-:W-:Y:S08]  /*5cf0*/  HMMA.16816.F32.BF16 R52, R188.reuse, R156, R52 ;  /* 0x0000009cbc34723c */ /* 0x060ff00000041834 */
[C---:B------:R-:W-:Y:S01]  /*5d00*/  HMMA.16816.F32.BF16 R56, R188.reuse, R158, R56 ;  /* 0x0000009ebc38723c */ /* 0x040fe20000041838 */
[----:B------:R-:W5:Y:S07]  /*5d10*/  LDSM.16.M88.4 R156, [R209+0xf900] ;  /* 0x00f90000d19c783b */ /* 0x000f6e0000000200 */
[C---:B--2---:R-:W-:Y:S08]  /*5d20*/  HMMA.16816.F32.BF16 R60, R188.reuse, R148, R60 ;  /* 0x00000094bc3c723c */ /* 0x044ff0000004183c */
[----:B------:R-:W-:Y:S01]  /*5d30*/  HMMA.16816.F32.BF16 R64, R188, R150, R64 ;  /* 0x00000096bc40723c */ /* 0x000fe20000041840 */
[----:B------:R-:W2:Y:S07]  /*5d40*/  LDSM.16.M88.4 R148, [R206+0x4000] ;  /* 0x00400000ce94783b */ /* 0x000eae0000000200 */
[C---:B----4-:R-:W-:Y:S08]  /*5d50*/  HMMA.16816.F32.BF16 R4, R196.reuse, R152, R4 ;  /* 0x00000098c404723c */ /* 0x050ff00000041804 */
[C---:B------:R-:W-:Y:S01]  /*5d60*/  HMMA.16816.F32.BF16 R8, R196.reuse, R154, R8 ;  /* 0x0000009ac408723c */ /* 0x040fe20000041808 */
[----:B------:R-:W4:Y:S07]  /*5d70*/  LDSM.16.M88.4 R152, [R206+0x4800] ;  /* 0x00480000ce98783b */ /* 0x000f2e0000000200 */
[C---:B------:R-:W-:Y:S08]  /*5d80*/  HMMA.16816.F32.BF16 R12, R196.reuse, R164, R12 ;  /* 0x000000a4c40c723c */ /* 0x040ff0000004180c */
[C---:B------:R-:W-:Y:S08]  /*5d90*/  HMMA.16816.F32.BF16 R16, R196.reuse, R166, R16 ;  /* 0x000000a6c410723c */ /* 0x040ff00000041810 */
[C---:B------:R-:W-:Y:S08]  /*5da0*/  HMMA.16816.F32.BF16 R20, R196.reuse, R168, R20 ;  /* 0x000000a8c414723c */ /* 0x040ff00000041814 */
[C---:B------:R-:W-:Y:S08]  /*5db0*/  HMMA.16816.F32.BF16 R24, R196.reuse, R170, R24 ;  /* 0x000000aac418723c */ /* 0x040ff00000041818 */
[C---:B---3--:R-:W-:Y:S08]  /*5dc0*/  HMMA.16816.F32.BF16 R28, R196.reuse, R160, R28 ;  /* 0x000000a0c41c723c */ /* 0x048ff0000004181c */
[C---:B------:R-:W-:Y:S08]  /*5dd0*/  HMMA.16816.F32.BF16 R32, R196.reuse, R162, R32 ;  /* 0x000000a2c420723c */ /* 0x040ff00000041820 */
[C---:B-1----:R-:W-:Y:S08]  /*5de0*/  HMMA.16816.F32.BF16 R36, R196.reuse, R144, R36 ;  /* 0x00000090c424723c */ /* 0x042ff00000041824 */
[C---:B------:R-:W-:Y:S01]  /*5df0*/  HMMA.16816.F32.BF16 R40, R196.reuse, R146, R40 ;  /* 0x00000092c428723c */ /* 0x040fe20000041828 */
[----:B------:R-:W1:Y:S07]  /*5e00*/  LDSM.16.M88.4 R144, [R206+0x5000] ;  /* 0x00500000ce90783b */ /* 0x000e6e0000000200 */
[C---:B------:R-:W-:Y:S08]  /*5e10*/  HMMA.16816.F32.BF16 R44, R196.reuse, R172, R44 ;  /* 0x000000acc42c723c */ /* 0x040ff0000004182c */
[C---:B------:R-:W-:Y:S08]  /*5e20*/  HMMA.16816.F32.BF16 R48, R196.reuse, R174, R48 ;  /* 0x000000aec430723c */ /* 0x040ff00000041830 */
[C---:B------:R-:W-:Y:S08]  /*5e30*/  HMMA.16816.F32.BF16 R52, R196.reuse, R192, R52 ;  /* 0x000000c0c434723c */ /* 0x040ff00000041834 */
[C---:B------:R-:W-:Y:S08]  /*5e40*/  HMMA.16816.F32.BF16 R56, R196.reuse, R194, R56 ;  /* 0x000000c2c438723c */ /* 0x040ff00000041838 */
[C---:B-----5:R-:W-:Y:S08]  /*5e50*/  HMMA.16816.F32.BF16 R60, R196.reuse, R156, R60 ;  /* 0x0000009cc43c723c */ /* 0x060ff0000004183c */
[----:B------:R-:W-:Y:S01]  /*5e60*/  HMMA.16816.F32.BF16 R64, R196, R158, R64 ;  /* 0x0000009ec440723c */ /* 0x000fe20000041840 */
[----:B------:R-:W3:Y:S07]  /*5e70*/  LDSM.16.M88.4 R156, [R206+0x5800] ;  /* 0x00580000ce9c783b */ /* 0x000eee0000000200 */
[C---:B--2---:R-:W-:Y:S08]  /*5e80*/  HMMA.16816.F32.BF16 R4, R200.reuse, R148, R4 ;  /* 0x00000094c804723c */ /* 0x044ff00000041804 */
[C---:B------:R-:W-:Y:S01]  /*5e90*/  HMMA.16816.F32.BF16 R8, R200.reuse, R150, R8 ;  /* 0x00000096c808723c */ /* 0x040fe20000041808 */
[----:B------:R-:W2:Y:S07]  /*5ea0*/  LDSM.16.M88.4 R148, [R206+0x6000] ;  /* 0x00600000ce94783b */ /* 0x000eae0000000200 */
[C---:B----4-:R-:W-:Y:S08]  /*5eb0*/  HMMA.16816.F32.BF16 R12, R200.reuse, R152, R12 ;  /* 0x00000098c80c723c */ /* 0x050ff0000004180c */
[C---:B------:R-:W-:Y:S01]  /*5ec0*/  HMMA.16816.F32.BF16 R16, R200.reuse, R154, R16 ;  /* 0x0000009ac810723c */ /* 0x040fe20000041810 */
[----:B------:R-:W-:Y:S03]  /*5ed0*/  LDSM.16.M88.4 R152, [R206+0x7000] ;  /* 0x00700000ce98783b */ /* 0x000fe60000000200 */
[----:B------:R-:W-:Y:S02]  /*5ee0*/  FMNMX.FTZ R0, R4, R117, !PT ;  /* 0x0000007504007209 */ /* 0x000fe40007810000 */
[----:B------:R-:W-:Y:S02]  /*5ef0*/  FMNMX.FTZ R2, R6, R118, !PT ;  /* 0x0000007606027209 */ /* 0x000fe40007810000 */
[C---:B-1----:R-:W-:Y:S04]  /*5f00*/  HMMA.16816.F32.BF16 R20, R200.reuse, R144, R20 ;  /* 0x00000090c814723c */ /* 0x042fe80000041814 */
[----:B------:R-:W-:Y:S02]  /*5f10*/  FMNMX.FTZ R0, R5, R0, !PT ;  /* 0x0000000005007209 */ /* 0x000fe40007810000 */
[----:B------:R-:W-:Y:S02]  /*5f20*/  FMNMX.FTZ R2, R7, R2, !PT ;  /* 0x0000000207027209 */ /* 0x000fe40007810000 */
[C---:B------:R-:W-:Y:S01]  /*5f30*/  HMMA.16816.F32.BF16 R24, R200.reuse, R146, R24 ;  /* 0x00000092c818723c */ /* 0x040fe20000041818 */
[----:B------:R-:W1:Y:S03]  /*5f40*/  LDSM.16.M88.4 R144, [R206+0x6800] ;  /* 0x00680000ce90783b */ /* 0x000e660000000200 */
[----:B------:R-:W-:Y:S02]  /*5f50*/  FMNMX.FTZ R0, R8, R0, !PT ;  /* 0x0000000008007209 */ /* 0x000fe40007810000 */
[----:B------:R-:W-:Y:S02]  /*5f60*/  FMNMX.FTZ R2, R10, R2, !PT ;  /* 0x000000020a027209 */ /* 0x000fe40007810000 */
[C---:B---3--:R-:W-:Y:S04]  /*5f70*/  HMMA.16816.F32.BF16 R28, R200.reuse, R156, R28 ;  /* 0x0000009cc81c723c */ /* 0x048fe8000004181c */
[----:B------:R-:W-:Y:S02]  /*5f80*/  FMNMX.FTZ R0, R9, R0, !PT ;  /* 0x0000000009007209 */ /* 0x000fe40007810000 */
[----:B------:R-:W-:Y:S02]  /*5f90*/  FMNMX.FTZ R2, R11, R2, !PT ;  /* 0x000000020b027209 */ /* 0x000fe40007810000 */
[C---:B------:R-:W-:Y:S04]  /*5fa0*/  HMMA.16816.F32.BF16 R32, R200.reuse, R158, R32 ;  /* 0x0000009ec820723c */ /* 0x040fe80000041820 */
[----:B------:R-:W-:Y:S02]  /*5fb0*/  FMNMX.FTZ R0, R12, R0, !PT ;  /* 0x000000000c007209 */ /* 0x000fe40007810000 */
[----:B------:R-:W-:Y:S02]  /*5fc0*/  FMNMX.FTZ R2, R14, R2, !PT ;  /* 0x000000020e027209 */ /* 0x000fe40007810000 */
[C---:B--2---:R-:W-:Y:S04]  /*5fd0*/  HMMA.16816.F32.BF16 R36, R200.reuse, R148, R36 ;  /* 0x00000094c824723c */ /* 0x044fe80000041824 */
[----:B------:R-:W-:Y:S02]  /*5fe0*/  FMNMX.FTZ R0, R13, R0, !PT ;  /* 0x000000000d007209 */ /* 0x000fe40007810000 */
[----:B------:R-:W-:Y:S02]  /*5ff0*/  FMNMX.FTZ R2, R15, R2, !PT ;  /* 0x000000020f027209 */ /* 0x000fe40007810000 */
[C---:B------:R-:W-:Y:S01]  /*6000*/  HMMA.16816.F32.BF16 R40, R200.reuse, R150, R40 ;  /* 0x00000096c828723c */ /* 0x040fe20000041828 */
[----:B------:R-:W2:Y:S01]  /*6010*/  LDSM.16.M88.4 R148, [R206+0x7800] ;  /* 0x00780000ce94783b */ /* 0x000ea20000000200 */
[----:B------:R-:W-:Y:S04]  /*6020*/  DEPBAR.LE SB0, 0x0 ;  /* 0x000080000000791a */ /* 0x000fe80000000000 */
[----:B------:R-:W-:Y:S02]  /*6030*/  FMNMX.FTZ R0, R16, R0, !PT ;  /* 0x0000000010007209 */ /* 0x000fe40007810000 */
[----:B------:R-:W-:Y:S01]  /*6040*/  FMNMX.FTZ R2, R18, R2, !PT ;  /* 0x0000000212027209 */ /* 0x000fe20007810000 */
[C---:B-1----:R-:W-:Y:S01]  /*6050*/  HMMA.16816.F32.BF16 R44, R200.reuse, R144, R44 ;  /* 0x00000090c82c723c */ /* 0x042fe2000004182c */
[----:B------:R-:W-:Y:S04]  /*6060*/  BAR.SYNC.DEFER_BLOCKING 0x0 ;  /* 0x0000000000007b1d */ /* 0x000fe80000010000 */
[----:B------:R-:W-:Y:S02]  /*6070*/  FMNMX.FTZ R0, R17, R0, !PT ;  /* 0x0000000011007209 */ /* 0x000fe40007810000 */
[----:B------:R-:W-:Y:S01]  /*6080*/  FMNMX.FTZ R2, R19, R2, !PT ;  /* 0x0000000213027209 */ /* 0x000fe20007810000 */
[C---:B------:R-:W-:Y:S04]  /*6090*/  HMMA.16816.F32.BF16 R48, R200.reuse, R146, R48 ;  /* 0x00000092c830723c */ /* 0x040fe80000041830 */
[----:B------:R-:W-:Y:S02]  /*60a0*/  FMNMX.FTZ R0, R20, R0, !PT ;  /* 0x0000000014007209 */ /* 0x000fe40007810000 */
[----:B------:R-:W-:Y:S02]  /*60b0*/  FMNMX.FTZ R2, R22, R2, !PT ;  /* 0x0000000216027209 */ /* 0x000fe40007810000 */
[C---:B------:R-:W-:Y:S04]  /*60c0*/  HMMA.16816.F32.BF16 R52, R200.reuse, R152, R52 ;  /* 0x00000098c834723c */ /* 0x040fe80000041834 */
        /* <DEDUP_REMOVED lines=8> */
[----:B------:R-:W-:Y:S04]  /*6150*/  HMMA.16816.F32.BF16 R64, R200, R150, R64 ;  /* 0x00000096c840723c */ /* 0x000fe80000041840 */
[----:B------:R-:W-:Y:S02]  /*6160*/  FMNMX.FTZ R0, R28, R0, !PT ;  /* 0x000000001c007209 */ /* 0x000fe40007810000 */
[----:B------:R-:W-:Y:S02]  /*6170*/  FMNMX.FTZ R2, R30, R2, !PT ;  /* 0x000000021e027209 */ /* 0x000fe40007810000 */
[----:B------:R-:W-:Y:S04]  /*6180*/  FMNMX.FTZ R0, R29, R0, !PT ;  /* 0x000000001d007209 */ /* 0x000fe80007810000 */
[----:B------:R-:W-:Y:S02]  /*6190*/  FMNMX.FTZ R0, R32, R0, !PT ;  /* 0x0000000020007209 */ /* 0x000fe40007810000 */
        /* <DEDUP_REMOVED lines=34> */
[----:B------:R-:W-:Y:S03]  /*63c0*/  FMNMX.FTZ R0, R66, R0, !PT ;  /* 0x0000000042007209 */ /* 0x000fe60007810000 */
[----:B------:R-:W1:Y:S01]  /*63d0*/  SHFL.BFLY PT, R3, R116, 0x2, 0x1f ;  /* 0x0c401f0074037f89 */ /* 0x000e6200000e0000 */
[----:B------:R-:W-:Y:S07]  /*63e0*/  FMNMX.FTZ R0, R67, R0, !PT ;  /* 0x0000000043007209 */ /* 0x000fee0007810000 */
[----:B------:R-:W2:Y:S01]  /*63f0*/  SHFL.BFLY PT, R2, R0, 0x2, 0x1f ;  /* 0x0c401f0000027f89 */ /* 0x000ea200000e0000 */
[----:B-1----:R-:W-:Y:S07]  /*6400*/  FMNMX.FTZ R116, R116, R3, !PT ;  /* 0x0000000374747209 */ /* 0x002fee0007810000 */
[----:B------:R-:W1:Y:S01]  /*6410*/  SHFL.BFLY PT, R144, R116, 0x1, 0x1f ;  /* 0x0c201f0074907f89 */ /* 0x000e6200000e0000 */
[----:B--2---:R-:W-:Y:S07]  /*6420*/  FMNMX.FTZ R0, R0, R2, !PT ;  /* 0x0000000200007209 */ /* 0x004fee0007810000 */
[----:B------:R-:W2:Y:S01]  /*6430*/  SHFL.BFLY PT, R3, R0, 0x1, 0x1f ;  /* 0x0c201f0000037f89 */ /* 0x000ea200000e0000 */
[----:B-1----:R-:W-:Y:S05]  /*6440*/  FMNMX.FTZ R116, R116, R144, !PT ;  /* 0x0000009074747209 */ /* 0x002fea0007810000 */
[C---:B------:R-:W-:Y:S02]  /*6450*/  FMUL.FTZ R156, R116.reuse, c[0x0][0x2d0] ;  /* 0x0000b400749c7a20 */ /* 0x040fe40000410000 */
[----:B------:R-:W-:Y:S01]  /*6460*/  FADD.FTZ R2, -R116, R117 ;  /* 0x0000007574027221 */ /* 0x000fe20000010100 */
[----:B--2---:R-:W-:Y:S01]  /*6470*/  FMNMX.FTZ R3, R0, R3, !PT ;  /* 0x0000000300037209 */ /* 0x004fe20007810000 */
[--C-:B------:R-:W-:Y:S01]  /*6480*/  FFMA.FTZ R5, R5, c[0x0][0x2d0], -R156.reuse ;  /* 0x0000b40005057a23 */ /* 0x100fe2000001089c */
[----:B------:R-:W-:Y:S01]  /*6490*/  @P1 IADD3 R117, P2, R246, UR8, RZ ;  /* 0x00000008f6751c10 */ /* 0x000fe2000ff5e0ff */
[--C-:B------:R-:W-:Y:S02]  /*64a0*/  FFMA.FTZ R4, R4, c[0x0][0x2d0], -R156.reuse ;  /* 0x0000b40004047a23 */ /* 0x100fe4000001089c */
[----:B------:R1:W-:Y:S01]  /*64b0*/  MUFU.EX2 R230, R5 ;  /* 0x0000000500e67308 */ /* 0x0003e20000000800 */
[----:B------:R-:W-:Y:S01]  /*64c0*/  FMUL.FTZ R0, R2, c[0x0][0x2d0] ;  /* 0x0000b40002007a20 */ /* 0x000fe20000410000 */
[----:B------:R-:W-:Y:S01]  /*64d0*/  @P1 LEA R144, P5, R117, c[0x0][0x1c8], 0x1 ;  /* 0x0000720075901a11 */ /* 0x000fe200078a08ff */
[--C-:B------:R-:W-:Y:S02]  /*64e0*/  FFMA.FTZ R8, R8, c[0x0][0x2d0], -R156.reuse ;  /* 0x0000b40008087a23 */ /* 0x100fe4000001089c */
[--C-:B------:R-:W-:Y:S02]  /*64f0*/  FFMA.FTZ R9, R9, c[0x0][0x2d0], -R156.reuse ;  /* 0x0000b40009097a23 */ /* 0x100fe4000001089c */
[--C-:B------:R-:W-:Y:S02]  /*6500*/  FFMA.FTZ R24, R24, c[0x0][0x2d0], -R156.reuse ;  /* 0x0000b40018187a23 */ /* 0x100fe4000001089c */
[--C-:B------:R-:W-:Y:S01]  /*6510*/  FFMA.FTZ R25, R25, c[0x0][0x2d0], -R156.reuse ;  /* 0x0000b40019197a23 */ /* 0x100fe2000001089c */
[----:B------:R2:W-:Y:S01]  /*6520*/  MUFU.EX2 R231, R4 ;  /* 0x0000000400e77308 */ /* 0x0005e20000000800 */
[--C-:B------:R-:W-:Y:S02]  /*6530*/  FFMA.FTZ R28, R28, c[0x0][0x2d0], -R156.reuse ;  /* 0x0000b4001c1c7a23 */ /* 0x100fe4000001089c */
[--C-:B------:R-:W-:Y:S02]  /*6540*/  FFMA.FTZ R29, R29, c[0x0][0x2d0], -R156.reuse ;  /* 0x0000b4001d1d7a23 */ /* 0x100fe4000001089c */
[--C-:B------:R-:W-:Y:S02]  /*6550*/  FFMA.FTZ R32, R32, c[0x0][0x2d0], -R156.reuse ;  /* 0x0000b40020207a23 */ /* 0x100fe4000001089c */
[--C-:B------:R-:W-:Y:S02]  /*6560*/  FFMA.FTZ R33, R33, c[0x0][0x2d0], -R156.reuse ;  /* 0x0000b40021217a23 */ /* 0x100fe4000001089c */
[--C-:B------:R-:W-:Y:S01]  /*6570*/  FFMA.FTZ R36, R36, c[0x0][0x2d0], -R156.reuse ;  /* 0x0000b40024247a23 */ /* 0x100fe2000001089c */
[----:B------:R3:W4:Y:S01]  /*6580*/  MUFU.EX2 R2, R0 ;  /* 0x0000000000027308 */ /* 0x0007220000000800 */
[--C-:B------:R-:W-:Y:S02]  /*6590*/  FFMA.FTZ R37, R37, c[0x0][0x2d0], -R156.reuse ;  /* 0x0000b40025257a23 */ /* 0x100fe4000001089c */
[--C-:B------:R-:W-:Y:S01]  /*65a0*/  FFMA.FTZ R40, R40, c[0x0][0x2d0], -R156.reuse ;  /* 0x0000b40028287a23 */ /* 0x100fe2000001089c */
[----:B-1----:R-:W-:Y:S01]  /*65b0*/  @P1 IADD3.X R5, R243, UR9, RZ, P2, !PT ;  /* 0x00000009f3051c10 */ /* 0x002fe200097fe4ff */
[--C-:B------:R-:W-:Y:S02]  /*65c0*/  FFMA.FTZ R41, R41, c[0x0][0x2d0], -R156.reuse ;  /* 0x0000b40029297a23 */ /* 0x100fe4000001089c */
[--C-:B------:R-:W-:Y:S01]  /*65d0*/  FFMA.FTZ R44, R44, c[0x0][0x2d0], -R156.reuse ;  /* 0x0000b4002c2c7a23 */ /* 0x100fe2000001089c */
[----:B------:R-:W-:Y:S01]  /*65e0*/  @P1 LEA.HI.X R145, R117, c[0x0][0x1cc], R5, 0x1, P5 ;  /* 0x0000730075911a11 */ /* 0x000fe200028f0c05 */
[----:B------:R-:W-:Y:S01]  /*65f0*/  FMUL.FTZ R117, R3, c[0x0][0x2d0] ;  /* 0x0000b40003757a20 */ /* 0x000fe20000410000 */
[----:B------:R1:W-:Y:S01]  /*6600*/  MUFU.EX2 R229, R8 ;  /* 0x0000000800e57308 */ /* 0x0003e20000000800 */
[----:B------:R-:W-:Y:S02]  /*6610*/  FFMA.FTZ R45, R45, c[0x0][0x2d0], -R156 ;  /* 0x0000b4002d2d7a23 */ /* 0x000fe4000001089c */
[----:B------:R5:W-:Y:S01]  /*6620*/  @P1 LDGSTS.E.BYPASS.LTC128B.128 [R226+0x8100], [R144.64], !P3 ;  /* 0x0810000090e21fae */ /* 0x000be2000d901d56 */
[----:B--2---:R-:W-:Y:S01]  /*6630*/  @P1 IADD3 R4, P4, R235, UR8, RZ ;  /* 0x00000008eb041c10 */ /* 0x004fe2000ff9e0ff */
[--C-:B------:R-:W-:Y:S02]  /*6640*/  FFMA.FTZ R6, R6, c[0x0][0x2d0], -R117.reuse ;  /* 0x0000b40006067a23 */ /* 0x100fe40000010875 */
[--C-:B------:R-:W-:Y:S01]  /*6650*/  FFMA.FTZ R10, R10, c[0x0][0x2d0], -R117.reuse ;  /* 0x0000b4000a0a7a23 */ /* 0x100fe20000010875 */
[----:B------:R-:W-:Y:S01]  /*6660*/  @P1 LEA R146, P2, R4, c[0x0][0x1c8], 0x1 ;  /* 0x0000720004921a11 */ /* 0x000fe200078408ff */
[--C-:B------:R-:W-:Y:S01]  /*6670*/  FFMA.FTZ R11, R11, c[0x0][0x2d0], -R117.reuse ;  /* 0x0000b4000b0b7a23 */ /* 0x100fe20000010875 */
[----:B------:R2:W-:Y:S01]  /*6680*/  MUFU.EX2 R228, R9 ;  /* 0x0000000900e47308 */ /* 0x0005e20000000800 */
[--C-:B------:R-:W-:Y:S02]  /*6690*/  FFMA.FTZ R26, R26, c[0x0][0x2d0], -R117.reuse ;  /* 0x0000b4001a1a7a23 */ /* 0x100fe40000010875 */
[--C-:B------:R-:W-:Y:S02]  /*66a0*/  FFMA.FTZ R27, R27, c[0x0][0x2d0], -R117.reuse ;  /* 0x0000b4001b1b7a23 */ /* 0x100fe40000010875 */
[----:B---3--:R-:W-:Y:S01]  /*66b0*/  FADD.FTZ R0, -R3, R118 ;  /* 0x0000007603007221 */ /* 0x008fe20000010100 */
[----:B------:R-:W-:Y:S01]  /*66c0*/  @P1 IADD3.X R118, R234, UR9, RZ, P4, !PT ;  /* 0x00000009ea761c10 */ /* 0x000fe2000a7fe4ff */
[----:B------:R-:W-:Y:S01]  /*66d0*/  @UP1 UIADD3 UR9, UP0, UR20, 0x80, URZ ;  /* 0x0000008014091890 */ /* 0x000fe2000ff1e03f */
[----:B----4-:R-:W-:Y:S02]  /*66e0*/  FMUL.FTZ R68, R2, R68 ;  /* 0x0000004402447220 */ /* 0x010fe40000410000 */
[----:B------:R-:W-:Y:S01]  /*66f0*/  @P1 LEA.HI.X R147, R4, c[0x0][0x1cc], R118, 0x1, P2 ;  /* 0x0000730004931a11 */ /* 0x000fe200010f0c76 */
[----:B------:R3:W-:Y:S01]  /*6700*/  MUFU.EX2 R168, R6 ;  /* 0x0000000600a87308 */ /* 0x0007e20000000800 */
[----:B------:R-:W-:Y:S01]  /*6710*/  @P1 IADD3 R4, P2, R144, UR10, RZ ;  /* 0x0000000a90041c10 */ /* 0x000fe2000ff5e0ff */
[----:B------:R-:W-:Y:S01]  /*6720*/  @UP1 UIADD3.X UR8, URZ, UR14, URZ, UP0, !UPT ;  /* 0x0000000e3f081290 */ /* 0x000fe200087fe43f */
[--C-:B------:R-:W-:Y:S01]  /*6730*/  FFMA.FTZ R118, R7, c[0x0][0x2d0], -R117.reuse ;  /* 0x0000b40007767a23 */ /* 0x100fe20000010875 */
[----:B------:R4:W-:Y:S01]  /*6740*/  @P1 LDGSTS.E.BYPASS.LTC128B.128 [R226+0xc100], [R146.64], !P0 ;  /* 0x0c10000092e21fae */ /* 0x0009e2000c101d56 */
[----:B------:R-:W-:Y:S01]  /*6750*/  @P1 IADD3.X R5, R145, UR17, RZ, P2, !PT ;  /* 0x0000001191051c10 */ /* 0x000fe200097fe4ff */
[----:B------:R-:W-:Y:S01]  /*6760*/  FMUL.FTZ R0, R0, c[0x0][0x2d0] ;  /* 0x0000b40000007a20 */ /* 0x000fe20000410000 */
[----:B-1----:R-:W-:Y:S01]  /*6770*/  @P1 IADD3 R8, P2, R4, UR10, RZ ;  /* 0x0000000a04081c10 */ /* 0x002fe2000ff5e0ff */
[----:B------:R-:W-:Y:S01]  /*6780*/  FMUL.FTZ R69, R2, R69 ;  /* 0x0000004502457220 */ /* 0x000fe20000410000 */
[----:B-----5:R-:W-:Y:S01]  /*6790*/  @P1 IADD3 R144, P5, R4, UR9, RZ ;  /* 0x0000000904901c10 */ /* 0x020fe2000ffbe0ff */
[----:B------:R-:W-:Y:S01]  /*67a0*/  MUFU.EX2 R167, R118 ;  /* 0x0000007600a77308 */ /* 0x000fe20000000800 */
[C---:B------:R-:W-:Y:S01]  /*67b0*/  FMUL.FTZ R72, R2.reuse, R72 ;  /* 0x0000004802487220 */ /* 0x040fe20000410000 */
[----:B------:R1:W-:Y:S01]  /*67c0*/  @P1 LDGSTS.E.BYPASS.LTC128B.128 [R226+0x9100], [R4.64], !P3 ;  /* 0x0910000004e21fae */ /* 0x0003e2000d901d56 */
[C---:B--2---:R-:W-:Y:S01]  /*67d0*/  @P1 IADD3.X R9, R5.reuse, UR17, RZ, P2, !PT ;  /* 0x0000001105091c10 */ /* 0x044fe200097fe4ff */
[C---:B------:R-:W-:Y:S01]  /*67e0*/  FMUL.FTZ R73, R2.reuse, R73 ;  /* 0x0000004902497220 */ /* 0x040fe20000410000 */
[----:B------:R-:W-:Y:S01]  /*67f0*/  @P1 IADD3.X R145, R5, UR8, RZ, P5, !PT ;  /* 0x0000000805911c10 */ /* 0x000fe2000affe4ff */
[C---:B------:R-:W-:Y:S02]  /*6800*/  FMUL.FTZ R76, R2.reuse, R76 ;  /* 0x0000004c024c7220 */ /* 0x040fe40000410000 */
[C---:B------:R-:W-:Y:S02]  /*6810*/  FMUL.FTZ R77, R2.reuse, R77 ;  /* 0x0000004d024d7220 */ /* 0x040fe40000410000 */
[----:B------:R1:W-:Y:S01]  /*6820*/  @P1 LDGSTS.E.BYPASS.LTC128B.128 [R226+0xd100], [R4.64+0x80], !P0 ;  /* 0x0d10008004e21fae */ /* 0x0003e2000c101d56 */
[----:B------:R-:W2:Y:S01]  /*6830*/  MUFU.EX2 R0, R0 ;  /* 0x0000000000007308 */ /* 0x000ea20000000800 */
[----:B------:R-:W-:Y:S01]  /*6840*/  FMUL.FTZ R80, R2, R80 ;  /* 0x0000005002507220 */ /* 0x000fe20000410000 */
[----:B---3--:R-:W-:Y:S01]  /*6850*/  @P1 IADD3 R6, P4, R8, UR10, RZ ;  /* 0x0000000a08061c10 */ /* 0x008fe2000ff9e0ff */
[C---:B------:R-:W-:Y:S02]  /*6860*/  FMUL.FTZ R81, R2.reuse, R81 ;  /* 0x0000005102517220 */ /* 0x040fe40000410000 */
[C---:B------:R-:W-:Y:S02]  /*6870*/  FMUL.FTZ R84, R2.reuse, R84 ;  /* 0x0000005402547220 */ /* 0x040fe40000410000 */
[----:B------:R3:W-:Y:S01]  /*6880*/  @P1 LDGSTS.E.BYPASS.LTC128B.128 [R226+0xa100], [R8.64], !P3 ;  /* 0x0a10000008e21fae */ /* 0x0007e2000d901d56 */
[----:B------:R-:W-:Y:S01]  /*6890*/  @P1 IADD3.X R7, R9, UR17, RZ, P4, !PT ;  /* 0x0000001109071c10 */ /* 0x000fe2000a7fe4ff */
[C---:B------:R-:W-:Y:S01]  /*68a0*/  FMUL.FTZ R85, R2.reuse, R85 ;  /* 0x0000005502557220 */ /* 0x040fe20000410000 */
[----:B------:R5:W-:Y:S01]  /*68b0*/  MUFU.EX2 R166, R10 ;  /* 0x0000000a00a67308 */ /* 0x000be20000000800 */
[C---:B------:R-:W-:Y:S02]  /*68c0*/  FMUL.FTZ R88, R2.reuse, R88 ;  /* 0x0000005802587220 */ /* 0x040fe40000410000 */
[----:B------:R-:W-:Y:S02]  /*68d0*/  FMUL.FTZ R89, R2, R89 ;  /* 0x0000005902597220 */ /* 0x000fe40000410000 */
[----:B------:R4:W-:Y:S01]  /*68e0*/  @P1 LDGSTS.E.BYPASS.LTC128B.128 [R226+0xe100], [R144.64], !P0 ;  /* 0x0e10000090e21fae */ /* 0x0009e2000c101d56 */
[--C-:B------:R-:W-:Y:S02]  /*68f0*/  FFMA.FTZ R30, R30, c[0x0][0x2d0], -R117.reuse ;  /* 0x0000b4001e1e7a23 */ /* 0x100fe40000010875 */
[--C-:B------:R-:W-:Y:S02]  /*6900*/  FFMA.FTZ R31, R31, c[0x0][0x2d0], -R117.reuse ;  /* 0x0000b4001f1f7a23 */ /* 0x100fe40000010875 */
[----:B------:R4:W4:Y:S01]  /*6910*/  MUFU.EX2 R165, R11 ;  /* 0x0000000b00a57308 */ /* 0x0009220000000800 */
[--C-:B------:R-:W-:Y:S02]  /*6920*/  FFMA.FTZ R34, R34, c[0x0][0x2d0], -R117.reuse ;  /* 0x0000b40022227a23 */ /* 0x100fe40000010875 */
[----:B------:R4:W-:Y:S01]  /*6930*/  @P1 LDGSTS.E.BYPASS.LTC128B.128 [R226+0xb100], [R6.64], !P3 ;  /* 0x0b10000006e21fae */ /* 0x0009e2000d901d56 */
[----:B--2---:R-:W-:Y:S01]  /*6940*/  FMUL.FTZ R70, R0, R70 ;  /* 0x0000004600467220 */ /* 0x004fe20000410000 */
[----:B-1----:R-:W-:Y:S01]  /*6950*/  @P1 IADD3 R4, P2, R8, UR9, RZ ;  /* 0x0000000908041c10 */ /* 0x002fe2000ff5e0ff */
[C---:B------:R-:W-:Y:S02]  /*6960*/  FMUL.FTZ R71, R0.reuse, R71 ;  /* 0x0000004700477220 */ /* 0x040fe40000410000 */
[C---:B------:R-:W-:Y:S01]  /*6970*/  FMUL.FTZ R74, R0.reuse, R74 ;  /* 0x0000004a004a7220 */ /* 0x040fe20000410000 */
[----:B------:R-:W-:Y:S01]  /*6980*/  @P1 IADD3.X R5, R9, UR8, RZ, P2, !PT ;  /* 0x0000000809051c10 */ /* 0x000fe200097fe4ff */
[C---:B------:R-:W-:Y:S01]  /*6990*/  FMUL.FTZ R75, R0.reuse, R75 ;  /* 0x0000004b004b7220 */ /* 0x040fe20000410000 */
[----:B------:R-:W-:Y:S01]  /*69a0*/  MUFU.EX2 R174, R24 ;  /* 0x0000001800ae7308 */ /* 0x000fe20000000800 */
[----:B------:R-:W-:Y:S02]  /*69b0*/  FMUL.FTZ R78, R0, R78 ;  /* 0x0000004e004e7220 */ /* 0x000fe40000410000 */
[----:B------:R1:W-:Y:S01]  /*69c0*/  @P1 LDGSTS.E.BYPASS.LTC128B.128 [R226+0xf100], [R4.64], !P0 ;  /* 0x0f10000004e21fae */ /* 0x0003e2000c101d56 */
[C---:B---3--:R-:W-:Y:S02]  /*69d0*/  FMUL.FTZ R8, R2.reuse, R124 ;  /* 0x0000007c02087220 */ /* 0x048fe40000410000 */
[----:B------:R-:W-:Y:S02]  /*69e0*/  FMUL.FTZ R9, R2, R125 ;  /* 0x0000007d02097220 */ /* 0x000fe40000410000 */
[C---:B-----5:R-:W-:Y:S02]  /*69f0*/  FMUL.FTZ R10, R0.reuse, R126 ;  /* 0x0000007e000a7220 */ /* 0x060fe40000410000 */
[C---:B------:R-:W-:Y:S01]  /*6a00*/  FMUL.FTZ R79, R0.reuse, R79 ;  /* 0x0000004f004f7220 */ /* 0x040fe20000410000 */
[----:B----4-:R-:W2:Y:S01]  /*6a10*/  LDSM.16.MT88.4 R144, [R204+0x100] ;  /* 0x00010000cc90783b */ /* 0x010ea20000004200 */
[C---:B------:R-:W-:Y:S01]  /*6a20*/  FMUL.FTZ R11, R0.reuse, R127 ;  /* 0x0000007f000b7220 */ /* 0x040fe20000410000 */
[----:B------:R-:W-:Y:S01]  /*6a30*/  MUFU.EX2 R173, R25 ;  /* 0x0000001900ad7308 */ /* 0x000fe20000000800 */
[C---:B------:R-:W-:Y:S02]  /*6a40*/  FMUL.FTZ R82, R0.reuse, R82 ;  /* 0x0000005200527220 */ /* 0x040fe40000410000 */
[C---:B------:R-:W-:Y:S02]  /*6a50*/  FMUL.FTZ R83, R0.reuse, R83 ;  /* 0x0000005300537220 */ /* 0x040fe40000410000 */
[----:B------:R-:W-:Y:S01]  /*6a60*/  FMUL.FTZ R6, R0, R122 ;  /* 0x0000007a00067220 */ /* 0x000fe20000410000 */
[----:B------:R-:W3:Y:S01]  /*6a70*/  LDSM.16.MT88.4 R148, [R205+0x100] ;  /* 0x00010000cd94783b */ /* 0x000ee20000004200 */
[----:B------:R-:W-:Y:S01]  /*6a80*/  F2FP.BF16.PACK_AB R122, R228, R229 ;  /* 0x000000e5e47a723e */ /* 0x000fe200000010ff */
[C---:B------:R-:W-:Y:S01]  /*6a90*/  FMUL.FTZ R7, R0.reuse, R123 ;  /* 0x0000007b00077220 */ /* 0x040fe20000410000 */
[----:B------:R-:W-:Y:S01]  /*6aa0*/  F2FP.BF16.PACK_AB R123, R165, R166 ;  /* 0x000000a6a57b723e */ /* 0x000fe200000010ff */
[C---:B------:R-:W-:Y:S01]  /*6ab0*/  FMUL.FTZ R86, R0.reuse, R86 ;  /* 0x0000005600567220 */ /* 0x040fe20000410000 */
[----:B------:R-:W-:Y:S01]  /*6ac0*/  MUFU.EX2 R158, R26 ;  /* 0x0000001a009e7308 */ /* 0x000fe20000000800 */
[C---:B------:R-:W-:Y:S02]  /*6ad0*/  FMUL.FTZ R87, R0.reuse, R87 ;  /* 0x0000005700577220 */ /* 0x040fe40000410000 */
[----:B------:R-:W4:Y:S01]  /*6ae0*/  LDSM.16.MT88.4 R152, [R208+0x100] ;  /* 0x00010000d098783b */ /* 0x000f220000004200 */
[----:B------:R-:W-:Y:S02]  /*6af0*/  FMUL.FTZ R90, R0, R90 ;  /* 0x0000005a005a7220 */ /* 0x000fe40000410000 */
[----:B-1----:R-:W-:Y:S01]  /*6b00*/  FMUL.FTZ R4, R2, R120 ;  /* 0x0000007802047220 */ /* 0x002fe20000410000 */
[----:B------:R-:W-:Y:S01]  /*6b10*/  F2FP.BF16.PACK_AB R120, R230, R231 ;  /* 0x000000e7e678723e */ /* 0x000fe200000010ff */
[----:B------:R-:W-:Y:S01]  /*6b20*/  FMUL.FTZ R5, R2, R121 ;  /* 0x0000007902057220 */ /* 0x000fe20000410000 */
[----:B------:R-:W-:Y:S01]  /*6b30*/  F2FP.BF16.PACK_AB R121, R167, R168 ;  /* 0x000000a8a779723e */ /* 0x000fe200000010ff */
[----:B------:R1:W-:Y:S01]  /*6b40*/  MUFU.EX2 R157, R27 ;  /* 0x0000001b009d7308 */ /* 0x0003e20000000800 */
[----:B------:R-:W5:Y:S01]  /*6b50*/  LDSM.16.MT88.4 R124, [R207+0x100] ;  /* 0x00010000cf7c783b */ /* 0x000f620000004200 */
[--C-:B------:R-:W-:Y:S02]  /*6b60*/  FFMA.FTZ R35, R35, c[0x0][0x2d0], -R117.reuse ;  /* 0x0000b40023237a23 */ /* 0x100fe40000010875 */
[--C-:B------:R-:W-:Y:S02]  /*6b70*/  FFMA.FTZ R38, R38, c[0x0][0x2d0], -R117.reuse ;  /* 0x0000b40026267a23 */ /* 0x100fe40000010875 */
[--C-:B------:R-:W-:Y:S02]  /*6b80*/  FFMA.FTZ R39, R39, c[0x0][0x2d0], -R117.reuse ;  /* 0x0000b40027277a23 */ /* 0x100fe40000010875 */
[--C-:B------:R-:W-:Y:S01]  /*6b90*/  FFMA.FTZ R42, R42, c[0x0][0x2d0], -R117.reuse ;  /* 0x0000b4002a2a7a23 */ /* 0x100fe20000010875 */
[----:B------:R-:W0:Y:S01]  /*6ba0*/  LDGDEPBAR ;  /* 0x00000000000079af */ /* 0x000e220000000000 */
[----:B------:R-:W-:Y:S01]  /*6bb0*/  MUFU.EX2 R172, R28 ;  /* 0x0000001c00ac7308 */ /* 0x000fe20000000800 */
[--C-:B------:R-:W-:Y:S02]  /*6bc0*/  FFMA.FTZ R43, R43, c[0x0][0x2d0], -R117.reuse ;  /* 0x0000b4002b2b7a23 */ /* 0x100fe40000010875 */
[--C-:B------:R-:W-:Y:S02]  /*6bd0*/  FFMA.FTZ R46, R46, c[0x0][0x2d0], -R117.reuse ;  /* 0x0000b4002e2e7a23 */ /* 0x100fe40000010875 */
[--C-:B------:R-:W-:Y:S01]  /*6be0*/  FFMA.FTZ R47, R47, c[0x0][0x2d0], -R117.reuse ;  /* 0x0000b4002f2f7a23 */ /* 0x100fe20000010875 */
[C---:B--2---:R-:W-:Y:S04]  /*6bf0*/  HMMA.16816.F32.BF16 R4, R120.reuse, R144, R4 ;  /* 0x000000907804723c */ /* 0x044fe80000041804 */
[----:B------:R-:W-:Y:S01]  /*6c00*/  MUFU.EX2 R170, R29 ;  /* 0x0000001d00aa7308 */ /* 0x000fe20000000800 */
[--C-:B------:R-:W-:Y:S01]  /*6c10*/  FFMA.FTZ R48, R48, c[0x0][0x2d0], -R156.reuse ;  /* 0x0000b40030307a23 */ /* 0x100fe2000001089c */
[----:B-1----:R-:W-:Y:S02]  /*6c20*/  LDSM.16.MT88.4 R24, [R205+0x1100] ;  /* 0x00110000cd18783b */ /* 0x002fe40000004200 */
[C---:B------:R-:W-:Y:S04]  /*6c30*/  HMMA.16816.F32.BF16 R8, R120.reuse, R146, R8 ;  /* 0x000000927808723c */ /* 0x040fe80000041808 */
[--C-:B------:R-:W-:Y:S02]  /*6c40*/  FFMA.FTZ R49, R49, c[0x0][0x2d0], -R156.reuse ;  /* 0x0000b40031317a23 */ /* 0x100fe4000001089c */
[----:B------:R-:W-:Y:S01]  /*6c50*/  MUFU.EX2 R171, R32 ;  /* 0x0000002000ab7308 */ /* 0x000fe20000000800 */
[--C-:B------:R-:W-:Y:S01]  /*6c60*/  FFMA.FTZ R50, R50, c[0x0][0x2d0], -R117.reuse ;  /* 0x0000b40032327a23 */ /* 0x100fe20000010875 */
[----:B------:R-:W1:Y:S01]  /*6c70*/  LDSM.16.MT88.4 R144, [R204+0x4100] ;  /* 0x00410000cc90783b */ /* 0x000e620000004200 */
[C---:B---3--:R-:W-:Y:S03]  /*6c80*/  HMMA.16816.F32.BF16 R68, R120.reuse, R148, R68 ;  /* 0x000000947844723c */ /* 0x048fe60000041844 */
[--C-:B------:R-:W-:Y:S02]  /*6c90*/  FFMA.FTZ R51, R51, c[0x0][0x2d0], -R117.reuse ;  /* 0x0000b40033337a23 */ /* 0x100fe40000010875 */
[----:B------:R-:W-:Y:S02]  /*6ca0*/  FMUL.FTZ R91, R0, R91 ;  /* 0x0000005b005b7220 */ /* 0x000fe40000410000 */
[----:B------:R-:W-:Y:S01]  /*6cb0*/  MUFU.EX2 R169, R33 ;  /* 0x0000002100a97308 */ /* 0x000fe20000000800 */
[C---:B------:R-:W-:Y:S01]  /*6cc0*/  HMMA.16816.F32.BF16 R72, R120.reuse, R150, R72 ;  /* 0x000000967848723c */ /* 0x040fe20000041848 */
[----:B------:R-:W2:Y:S03]  /*6cd0*/  LDSM.16.MT88.4 R148, [R205+0x4100] ;  /* 0x00410000cd94783b */ /* 0x000ea60000004200 */
[C---:B------:R-:W-:Y:S02]  /*6ce0*/  FMUL.FTZ R92, R2.reuse, R92 ;  /* 0x0000005c025c7220 */ /* 0x040fe40000410000 */
[----:B------:R-:W-:Y:S02]  /*6cf0*/  FMUL.FTZ R93, R2, R93 ;  /* 0x0000005d025d7220 */ /* 0x000fe40000410000 */
[C---:B----4-:R-:W-:Y:S01]  /*6d00*/  HMMA.16816.F32.BF16 R76, R120.reuse, R152, R76 ;  /* 0x00000098784c723c */ /* 0x050fe2000004184c */
[----:B------:R-:W-:Y:S03]  /*6d10*/  MUFU.EX2 R153, R34 ;  /* 0x0000002200997308 */ /* 0x000fe60000000800 */
[C---:B------:R-:W-:Y:S02]  /*6d20*/  FMUL.FTZ R94, R0.reuse, R94 ;  /* 0x0000005e005e7220 */ /* 0x040fe40000410000 */
[----:B------:R-:W-:Y:S02]  /*6d30*/  FMUL.FTZ R95, R0, R95 ;  /* 0x0000005f005f7220 */ /* 0x000fe40000410000 */
[C---:B------:R-:W-:Y:S03]  /*6d40*/  HMMA.16816.F32.BF16 R80, R120.reuse, R154, R80 ;  /* 0x0000009a7850723c */ /* 0x040fe60000041850 */
[----:B------:R-:W-:Y:S01]  /*6d50*/  MUFU.EX2 R155, R30 ;  /* 0x0000001e009b7308 */ /* 0x000fe20000000800 */
[--C-:B------:R-:W-:Y:S02]  /*6d60*/  FFMA.FTZ R12, R12, c[0x0][0x2d0], -R156.reuse ;  /* 0x0000b4000c0c7a23 */ /* 0x100fe4000001089c */
[--C-:B------:R-:W-:Y:S02]  /*6d70*/  FFMA.FTZ R13, R13, c[0x0][0x2d0], -R156.reuse ;  /* 0x0000b4000d0d7a23 */ /* 0x100fe4000001089c */
[C---:B-----5:R-:W-:Y:S04]  /*6d80*/  HMMA.16816.F32.BF16 R84, R120.reuse, R124, R84 ;  /* 0x0000007c7854723c */ /* 0x060fe80000041854 */
[--C-:B------:R-:W-:Y:S01]  /*6d90*/  FFMA.FTZ R14, R14, c[0x0][0x2d0], -R117.reuse ;  /* 0x0000b4000e0e7a23 */ /* 0x100fe20000010875 */
[----:B------:R3:W-:Y:S01]  /*6da0*/  MUFU.EX2 R154, R31 ;  /* 0x0000001f009a7308 */ /* 0x0007e20000000800 */
[--C-:B------:R-:W-:Y:S02]  /*6db0*/  FFMA.FTZ R15, R15, c[0x0][0x2d0], -R117.reuse ;  /* 0x0000b4000f0f7a23 */ /* 0x100fe40000010875 */
[C---:B------:R-:W-:Y:S01]  /*6dc0*/  HMMA.16816.F32.BF16 R88, R120.reuse, R126, R88 ;  /* 0x0000007e7858723c */ /* 0x040fe20000041858 */
[----:B------:R-:W4:Y:S03]  /*6dd0*/  LDSM.16.MT88.4 R124, [R208+0x4100] ;  /* 0x00410000d07c783b */ /* 0x000f260000004200 */
[C---:B------:R-:W-:Y:S02]  /*6de0*/  FMUL.FTZ R96, R2.reuse, R96 ;  /* 0x0000006002607220 */ /* 0x040fe40000410000 */
[----:B------:R-:W-:Y:S01]  /*6df0*/  FMUL.FTZ R97, R2, R97 ;  /* 0x0000006102617220 */ /* 0x000fe20000410000 */
[----:B------:R5:W-:Y:S01]  /*6e00*/  MUFU.EX2 R152, R35 ;  /* 0x0000002300987308 */ /* 0x000be20000000800 */
[C---:B-1----:R-:W-:Y:S04]  /*6e10*/  HMMA.16816.F32.BF16 R92, R120.reuse, R144, R92 ;  /* 0x00000090785c723c */ /* 0x042fe8000004185c */
[C---:B------:R-:W-:Y:S02]  /*6e20*/  FMUL.FTZ R98, R0.reuse, R98 ;  /* 0x0000006200627220 */ /* 0x040fe40000410000 */
[----:B------:R-:W-:Y:S02]  /*6e30*/  FMUL.FTZ R99, R0, R99 ;  /* 0x0000006300637220 */ /* 0x000fe40000410000 */
[C---:B------:R-:W-:Y:S01]  /*6e40*/  FMUL.FTZ R100, R2.reuse, R100 ;  /* 0x0000006402647220 */ /* 0x040fe20000410000 */
[----:B------:R1:W-:Y:S03]  /*6e50*/  MUFU.EX2 R227, R12 ;  /* 0x0000000c00e37308 */ /* 0x0003e60000000800 */
[----:B------:R-:W-:Y:S01]  /*6e60*/  FMUL.FTZ R101, R2, R101 ;  /* 0x0000006502657220 */ /* 0x000fe20000410000 */
[C---:B------:R-:W-:Y:S01]  /*6e70*/  HMMA.16816.F32.BF16 R96, R120.reuse, R146, R96 ;  /* 0x000000927860723c */ /* 0x040fe20000041860 */
[----:B------:R-:W4:Y:S02]  /*6e80*/  LDSM.16.MT88.4 R144, [R207+0x4100] ;  /* 0x00410000cf90783b */ /* 0x000f240000004200 */
[C---:B------:R-:W-:Y:S02]  /*6e90*/  FMUL.FTZ R102, R0.reuse, R102 ;  /* 0x0000006600667220 */ /* 0x040fe40000410000 */
[----:B------:R-:W-:Y:S01]  /*6ea0*/  FMUL.FTZ R103, R0, R103 ;  /* 0x0000006700677220 */ /* 0x000fe20000410000 */
[----:B------:R1:W1:Y:S01]  /*6eb0*/  MUFU.EX2 R195, R13 ;  /* 0x0000000d00c37308 */ /* 0x0002620000000800 */
[--C-:B------:R-:W-:Y:S02]  /*6ec0*/  FFMA.FTZ R16, R16, c[0x0][0x2d0], -R156.reuse ;  /* 0x0000b40010107a23 */ /* 0x100fe4000001089c */
[--C-:B------:R-:W-:Y:S01]  /*6ed0*/  FFMA.FTZ R17, R17, c[0x0][0x2d0], -R156.reuse ;  /* 0x0000b40011117a23 */ /* 0x100fe2000001089c */
[----:B---3--:R-:W-:Y:S02]  /*6ee0*/  LDSM.16.MT88.4 R28, [R205+0x1900] ;  /* 0x00190000cd1c783b */ /* 0x008fe40000004200 */
[C---:B--2---:R-:W-:Y:S03]  /*6ef0*/  HMMA.16816.F32.BF16 R100, R120.reuse, R148, R100 ;  /* 0x000000947864723c */ /* 0x044fe60000041864 */
[--C-:B------:R-:W-:Y:S01]  /*6f00*/  FFMA.FTZ R18, R18, c[0x0][0x2d0], -R117.reuse ;  /* 0x0000b40012127a23 */ /* 0x100fe20000010875 */
[----:B------:R2:W-:Y:S01]  /*6f10*/  MUFU.EX2 R164, R14 ;  /* 0x0000000e00a47308 */ /* 0x0005e20000000800 */
[--C-:B------:R-:W-:Y:S01]  /*6f20*/  FFMA.FTZ R19, R19, c[0x0][0x2d0], -R117.reuse ;  /* 0x0000b40013137a23 */ /* 0x100fe20000010875 */
[----:B-----5:R-:W-:Y:S01]  /*6f30*/  LDSM.16.MT88.4 R32, [R208+0x1900] ;  /* 0x00190000d020783b */ /* 0x020fe20000004200 */
[C---:B------:R-:W-:Y:S02]  /*6f40*/  FMUL.FTZ R104, R2.reuse, R104 ;  /* 0x0000006802687220 */ /* 0x040fe40000410000 */
[----:B------:R-:W-:Y:S03]  /*6f50*/  FMUL.FTZ R105, R2, R105 ;  /* 0x0000006902697220 */ /* 0x000fe60000410000 */
[C---:B------:R-:W-:Y:S02]  /*6f60*/  FMUL.FTZ R106, R0.reuse, R106 ;  /* 0x0000006a006a7220 */ /* 0x040fe40000410000 */
[----:B------:R3:W-:Y:S01]  /*6f70*/  MUFU.EX2 R163, R15 ;  /* 0x0000000f00a37308 */ /* 0x0007e20000000800 */
[----:B------:R-:W-:Y:S02]  /*6f80*/  FMUL.FTZ R107, R0, R107 ;  /* 0x0000006b006b7220 */ /* 0x000fe40000410000 */
[C---:B-1----:R-:W-:Y:S02]  /*6f90*/  FMUL.FTZ R12, R2.reuse, R128 ;  /* 0x00000080020c7220 */ /* 0x042fe40000410000 */
[C---:B------:R-:W-:Y:S02]  /*6fa0*/  FMUL.FTZ R13, R2.reuse, R129 ;  /* 0x00000081020d7220 */ /* 0x040fe40000410000 */
[C---:B------:R-:W-:Y:S01]  /*6fb0*/  FMUL.FTZ R108, R2.reuse, R108 ;  /* 0x0000006c026c7220 */ /* 0x040fe20000410000 */
[C---:B------:R-:W-:Y:S01]  /*6fc0*/  HMMA.16816.F32.BF16 R104, R120.reuse, R150, R104 ;  /* 0x000000967868723c */ /* 0x040fe20000041868 */
[----:B------:R-:W-:Y:S01]  /*6fd0*/  LDSM.16.MT88.4 R148, [R207+0x900] ;  /* 0x00090000cf94783b */ /* 0x000fe20000004200 */
[----:B------:R1:W-:Y:S01]  /*6fe0*/  MUFU.EX2 R194, R16 ;  /* 0x0000001000c27308 */ /* 0x0003e20000000800 */
[----:B------:R-:W-:Y:S02]  /*6ff0*/  FMUL.FTZ R109, R2, R109 ;  /* 0x0000006d026d7220 */ /* 0x000fe40000410000 */
[C---:B------:R-:W-:Y:S02]  /*7000*/  FMUL.FTZ R110, R0.reuse, R110 ;  /* 0x0000006e006e7220 */ /* 0x040fe40000410000 */
[C---:B--2---:R-:W-:Y:S02]  /*7010*/  FMUL.FTZ R14, R0.reuse, R130 ;  /* 0x00000082000e7220 */ /* 0x044fe40000410000 */
[----:B------:R-:W-:Y:S03]  /*7020*/  FMUL.FTZ R111, R0, R111 ;  /* 0x0000006f006f7220 */ /* 0x000fe60000410000 */
[----:B------:R2:W5:Y:S01]  /*7030*/  MUFU.EX2 R193, R17 ;  /* 0x0000001100c17308 */ /* 0x0005620000000800 */
[C---:B------:R-:W-:Y:S02]  /*7040*/  FMUL.FTZ R112, R2.reuse, R112 ;  /* 0x0000007002707220 */ /* 0x040fe40000410000 */
[----:B------:R-:W-:Y:S02]  /*7050*/  FMUL.FTZ R113, R2, R113 ;  /* 0x0000007102717220 */ /* 0x000fe40000410000 */
[C---:B---3--:R-:W-:Y:S02]  /*7060*/  FMUL.FTZ R15, R0.reuse, R131 ;  /* 0x00000083000f7220 */ /* 0x048fe40000410000 */
[----:B------:R-:W3:Y:S01]  /*7070*/  LDSM.16.MT88.4 R128, [R204+0x900] ;  /* 0x00090000cc80783b */ /* 0x000ee20000004200 */
[C---:B------:R-:W-:Y:S02]  /*7080*/  FMUL.FTZ R114, R0.reuse, R114 ;  /* 0x0000007200727220 */ /* 0x040fe40000410000 */
[----:B------:R5:W-:Y:S01]  /*7090*/  MUFU.EX2 R162, R18 ;  /* 0x0000001200a27308 */ /* 0x000be20000000800 */
[----:B------:R-:W-:Y:S01]  /*70a0*/  FMUL.FTZ R115, R0, R115 ;  /* 0x0000007300737220 */ /* 0x000fe20000410000 */
[C---:B----4-:R-:W-:Y:S03]  /*70b0*/  HMMA.16816.F32.BF16 R12, R120.reuse, R124, R12 ;  /* 0x0000007c780c723c */ /* 0x050fe6000004180c */
[----:B-1----:R-:W-:Y:S02]  /*70c0*/  FMUL.FTZ R16, R2, R132 ;  /* 0x0000008402107220 */ /* 0x002fe40000410000 */
[--C-:B------:R-:W-:Y:S02]  /*70d0*/  FFMA.FTZ R20, R20, c[0x0][0x2d0], -R156.reuse ;  /* 0x0000b40014147a23 */ /* 0x100fe4000001089c */
[--C-:B------:R-:W-:Y:S01]  /*70e0*/  FFMA.FTZ R21, R21, c[0x0][0x2d0], -R156.reuse ;  /* 0x0000b40015157a23 */ /* 0x100fe2000001089c */
[C---:B------:R-:W-:Y:S01]  /*70f0*/  HMMA.16816.F32.BF16 R108, R120.reuse, R126, R108 ;  /* 0x0000007e786c723c */ /* 0x040fe2000004186c */
[----:B------:R1:W4:Y:S01]  /*7100*/  MUFU.EX2 R161, R19 ;  /* 0x0000001300a17308 */ /* 0x0003220000000800 */
[----:B------:R-:W3:Y:S02]  /*7110*/  LDSM.16.MT88.4 R124, [R205+0x900] ;  /* 0x00090000cd7c783b */ /* 0x000ee40000004200 */
[----:B--2---:R-:W-:Y:S02]  /*7120*/  FMUL.FTZ R17, R2, R133 ;  /* 0x0000008502117220 */ /* 0x004fe40000410000 */
[--C-:B------:R-:W-:Y:S02]  /*7130*/  FFMA.FTZ R22, R22, c[0x0][0x2d0], -R117.reuse ;  /* 0x0000b40016167a23 */ /* 0x100fe40000010875 */
[--C-:B------:R-:W-:Y:S03]  /*7140*/  FFMA.FTZ R23, R23, c[0x0][0x2d0], -R117.reuse ;  /* 0x0000b40017177a23 */ /* 0x100fe60000010875 */
[----:B------:R-:W-:Y:S01]  /*7150*/  MUFU.EX2 R118, R51 ;  /* 0x0000003300767308 */ /* 0x000fe20000000800 */
[--C-:B------:R-:W-:Y:S02]  /*7160*/  FFMA.FTZ R52, R52, c[0x0][0x2d0], -R156.reuse ;  /* 0x0000b40034347a23 */ /* 0x100fe4000001089c */
[----:B-----5:R-:W-:Y:S02]  /*7170*/  FMUL.FTZ R18, R0, R134 ;  /* 0x0000008600127220 */ /* 0x020fe40000410000 */
[--C-:B------:R-:W-:Y:S02]  /*7180*/  FFMA.FTZ R53, R53, c[0x0][0x2d0], -R156.reuse ;  /* 0x0000b40035357a23 */ /* 0x100fe4000001089c */
[--C-:B------:R-:W-:Y:S02]  /*7190*/  FFMA.FTZ R56, R56, c[0x0][0x2d0], -R156.reuse ;  /* 0x0000b40038387a23 */ /* 0x100fe4000001089c */
[--C-:B------:R-:W-:Y:S01]  /*71a0*/  FFMA.FTZ R57, R57, c[0x0][0x2d0], -R156.reuse ;  /* 0x0000b40039397a23 */ /* 0x100fe2000001089c */
[----:B------:R-:W-:Y:S01]  /*71b0*/  MUFU.EX2 R192, R20 ;  /* 0x0000001400c07308 */ /* 0x000fe20000000800 */
[--C-:B------:R-:W-:Y:S02]  /*71c0*/  FFMA.FTZ R54, R54, c[0x0][0x2d0], -R117.reuse ;  /* 0x0000b40036367a23 */ /* 0x100fe40000010875 */
[--C-:B------:R-:W-:Y:S02]  /*71d0*/  FFMA.FTZ R55, R55, c[0x0][0x2d0], -R117.reuse ;  /* 0x0000b40037377a23 */ /* 0x100fe40000010875 */
[----:B-1----:R-:W-:Y:S02]  /*71e0*/  FMUL.FTZ R19, R0, R135 ;  /* 0x0000008700137220 */ /* 0x002fe40000410000 */
[----:B------:R-:W1:Y:S01]  /*71f0*/  LDSM.16.MT88.4 R132, [R208+0x900] ;  /* 0x00090000d084783b */ /* 0x000e620000004200 */
[--C-:B------:R-:W-:Y:S02]  /*7200*/  FFMA.FTZ R58, R58, c[0x0][0x2d0], -R117.reuse ;  /* 0x0000b4003a3a7a23 */ /* 0x100fe40000010875 */
[----:B------:R-:W2:Y:S01]  /*7210*/  MUFU.EX2 R175, R21 ;  /* 0x0000001500af7308 */ /* 0x000ea20000000800 */
[--C-:B------:R-:W-:Y:S01]  /*7220*/  FFMA.FTZ R59, R59, c[0x0][0x2d0], -R117.reuse ;  /* 0x0000b4003b3b7a23 */ /* 0x100fe20000010875 */
[C---:B------:R-:W-:Y:S03]  /*7230*/  HMMA.16816.F32.BF16 R16, R120.reuse, R144, R16 ;  /* 0x000000907810723c */ /* 0x040fe60000041810 */
[--C-:B------:R-:W-:Y:S02]  /*7240*/  FFMA.FTZ R60, R60, c[0x0][0x2d0], -R156.reuse ;  /* 0x0000b4003c3c7a23 */ /* 0x100fe4000001089c */
[--C-:B------:R-:W-:Y:S02]  /*7250*/  FFMA.FTZ R61, R61, c[0x0][0x2d0], -R156.reuse ;  /* 0x0000b4003d3d7a23 */ /* 0x100fe4000001089c */
[--C-:B------:R-:W-:Y:S01]  /*7260*/  FFMA.FTZ R64, R64, c[0x0][0x2d0], -R156.reuse ;  /* 0x0000b40040407a23 */ /* 0x100fe2000001089c */
[----:B------:R-:W-:Y:S01]  /*7270*/  HMMA.16816.F32.BF16 R112, R120, R146, R112 ;  /* 0x000000927870723c */ /* 0x000fe20000041870 */
[----:B------:R-:W5:Y:S01]  /*7280*/  LDSM.16.MT88.4 R144, [R204+0x4900] ;  /* 0x00490000cc90783b */ /* 0x000f620000004200 */
[----:B------:R1:W-:Y:S02]  /*7290*/  MUFU.EX2 R160, R22 ;  /* 0x0000001600a07308 */ /* 0x0003e40000000800 */
[----:B------:R-:W-:Y:S02]  /*72a0*/  FFMA.FTZ R65, R65, c[0x0][0x2d0], -R156 ;  /* 0x0000b40041417a23 */ /* 0x000fe4000001089c */
[--C-:B------:R-:W-:Y:S01]  /*72b0*/  FFMA.FTZ R62, R62, c[0x0][0x2d0], -R117.reuse ;  /* 0x0000b4003e3e7a23 */ /* 0x100fe20000010875 */
[----:B------:R-:W-:Y:S01]  /*72c0*/  F2FP.BF16.PACK_AB R120, R195, R227 ;  /* 0x000000e3c378723e */ /* 0x000fe200000010ff */
[--C-:B------:R-:W-:Y:S01]  /*72d0*/  FFMA.FTZ R63, R63, c[0x0][0x2d0], -R117.reuse ;  /* 0x0000b4003f3f7a23 */ /* 0x100fe20000010875 */
[----:B------:R-:W-:Y:S03]  /*72e0*/  F2FP.BF16.PACK_AB R122, R193, R194 ;  /* 0x000000c2c17a723e */ /* 0x000fe600000010ff */
[----:B------:R-:W-:Y:S01]  /*72f0*/  F2FP.BF16.PACK_AB R121, R163, R164 ;  /* 0x000000a4a379723e */ /* 0x000fe200000010ff */
[----:B------:R-:W5:Y:S01]  /*7300*/  MUFU.EX2 R159, R23 ;  /* 0x00000017009f7308 */ /* 0x000f620000000800 */
[----:B----4-:R-:W-:Y:S01]  /*7310*/  F2FP.BF16.PACK_AB R123, R161, R162 ;  /* 0x000000a2a17b723e */ /* 0x010fe200000010ff */
[--C-:B------:R-:W-:Y:S01]  /*7320*/  FFMA.FTZ R66, R66, c[0x0][0x2d0], -R117.reuse ;  /* 0x0000b40042427a23 */ /* 0x100fe20000010875 */
[----:B--2---:R-:W-:Y:S01]  /*7330*/  F2FP.BF16.PACK_AB R20, R175, R192 ;  /* 0x000000c0af14723e */ /* 0x004fe200000010ff */
[----:B------:R-:W-:Y:S02]  /*7340*/  FFMA.FTZ R117, R67, c[0x0][0x2d0], -R117 ;  /* 0x0000b40043757a23 */ /* 0x000fe40000010875 */
[----:B------:R-:W-:Y:S02]  /*7350*/  FFMA.FTZ R0, R0, R233, R168 ;  /* 0x000000e900007223 */ /* 0x000fe400000100a8 */
[C---:B---3--:R-:W-:Y:S02]  /*7360*/  HMMA.16816.F32.BF16 R4, R120.reuse, R128, R4 ;  /* 0x000000807804723c */ /* 0x048fe40000041804 */
[----:B------:R-:W-:Y:S01]  /*7370*/  MUFU.EX2 R52, R52 ;  /* 0x0000003400347308 */ /* 0x000fe20000000800 */
[----:B------:R-:W-:Y:S01]  /*7380*/  FFMA.FTZ R2, R2, R232, R231 ;  /* 0x000000e802027223 */ /* 0x000fe200000100e7 */
[----:B-1----:R-:W-:Y:S01]  /*7390*/  F2FP.BF16.PACK_AB R22, R173, R174 ;  /* 0x000000aead16723e */ /* 0x002fe200000010ff */
[----:B------:R-:W-:Y:S03]  /*73a0*/  FADD.FTZ R0, R167, R0 ;  /* 0x00000000a7007221 */ /* 0x000fe60000010000 */
[C---:B------:R-:W-:Y:S01]  /*73b0*/  HMMA.16816.F32.BF16 R8, R120.reuse, R130, R8 ;  /* 0x000000827808723c */ /* 0x040fe20000041808 */
[----:B------:R-:W-:Y:S03]  /*73c0*/  LDSM.16.MT88.4 R128, [R208+0x4900] ;  /* 0x00490000d080783b */ /* 0x000fe60000004200 */
[----:B------:R-:W-:Y:S01]  /*73d0*/  MUFU.EX2 R53, R53 ;  /* 0x0000003500357308 */ /* 0x000fe20000000800 */
[----:B------:R-:W-:Y:S02]  /*73e0*/  FADD.FTZ R2, R230, R2 ;  /* 0x00000002e6027221 */ /* 0x000fe40000010000 */
[----:B------:R-:W-:Y:S01]  /*73f0*/  FADD.FTZ R0, R166, R0 ;  /* 0x00000000a6007221 */ /* 0x000fe20000010000 */
[C---:B------:R-:W-:Y:S04]  /*7400*/  HMMA.16816.F32.BF16 R68, R120.reuse, R124, R68 ;  /* 0x0000007c7844723c */ /* 0x040fe80000041844 */
[----:B-----5:R-:W-:Y:S01]  /*7410*/  F2FP.BF16.PACK_AB R21, R159, R160 ;  /* 0x000000a09f15723e */ /* 0x020fe200000010ff */
[----:B------:R-:W-:Y:S01]  /*7420*/  FADD.FTZ R2, R229, R2 ;  /* 0x00000002e5027221 */ /* 0x000fe20000010000 */
[----:B------:R-:W-:Y:S01]  /*7430*/  F2FP.BF16.PACK_AB R23, R157, R158 ;  /* 0x0000009e9d17723e */ /* 0x000fe200000010ff */
[----:B------:R-:W-:Y:S01]  /*7440*/  MUFU.EX2 R56, R56 ;  /* 0x0000003800387308 */ /* 0x000fe20000000800 */
[C---:B------:R-:W-:Y:S01]  /*7450*/  HMMA.16816.F32.BF16 R72, R120.reuse, R126, R72 ;  /* 0x0000007e7848723c */ /* 0x040fe20000041848 */
[----:B------:R-:W1:Y:S03]  /*7460*/  LDSM.16.MT88.4 R124, [R205+0x4900] ;  /* 0x00490000cd7c783b */ /* 0x000e660000004200 */
[----:B------:R-:W-:Y:S02]  /*7470*/  FADD.FTZ R0, R165, R0 ;  /* 0x00000000a5007221 */ /* 0x000fe40000010000 */
[----:B------:R-:W-:Y:S02]  /*7480*/  FADD.FTZ R2, R228, R2 ;  /* 0x00000002e4027221 */ /* 0x000fe40000010000 */
[C---:B------:R-:W-:Y:S01]  /*7490*/  HMMA.16816.F32.BF16 R76, R120.reuse, R132, R76 ;  /* 0x00000084784c723c */ /* 0x040fe2000004184c */
[----:B------:R-:W-:Y:S03]  /*74a0*/  MUFU.EX2 R57, R57 ;  /* 0x0000003900397308 */ /* 0x000fe60000000800 */
[----:B------:R-:W-:Y:S02]  /*74b0*/  FADD.FTZ R0, R164, R0 ;  /* 0x00000000a4007221 */ /* 0x000fe40000010000 */
[----:B------:R-:W-:Y:S02]  /*74c0*/  FADD.FTZ R2, R227, R2 ;  /* 0x00000002e3027221 */ /* 0x000fe40000010000 */
[C---:B------:R-:W-:Y:S01]  /*74d0*/  HMMA.16816.F32.BF16 R80, R120.reuse, R134, R80 ;  /* 0x000000867850723c */ /* 0x040fe20000041850 */
[----:B------:R-:W2:Y:S02]  /*74e0*/  LDSM.16.MT88.4 R132, [R207+0x4900] ;  /* 0x00490000cf84783b */ /* 0x000ea40000004200 */
[----:B------:R-:W-:Y:S01]  /*74f0*/  MUFU.EX2 R54, R54 ;  /* 0x0000003600367308 */ /* 0x000fe20000000800 */
[----:B------:R-:W-:Y:S02]  /*7500*/  FADD.FTZ R0, R163, R0 ;  /* 0x00000000a3007221 */ /* 0x000fe40000010000 */
[----:B------:R-:W-:Y:S02]  /*7510*/  FADD.FTZ R2, R195, R2 ;  /* 0x00000002c3027221 */ /* 0x000fe40000010000 */
[C---:B------:R-:W-:Y:S04]  /*7520*/  HMMA.16816.F32.BF16 R84, R120.reuse, R148, R84 ;  /* 0x000000947854723c */ /* 0x040fe80000041854 */
[----:B------:R-:W-:Y:S01]  /*7530*/  FADD.FTZ R0, R162, R0 ;  /* 0x00000000a2007221 */ /* 0x000fe20000010000 */
[----:B------:R-:W-:Y:S01]  /*7540*/  MUFU.EX2 R55, R55 ;  /* 0x0000003700377308 */ /* 0x000fe20000000800 */
[----:B------:R-:W-:Y:S02]  /*7550*/  FADD.FTZ R2, R194, R2 ;  /* 0x00000002c2027221 */ /* 0x000fe40000010000 */
[C---:B------:R-:W-:Y:S01]  /*7560*/  HMMA.16816.F32.BF16 R88, R120.reuse, R150, R88 ;  /* 0x000000967858723c */ /* 0x040fe20000041858 */
[----:B------:R-:W-:Y:S03]  /*7570*/  LDSM.16.MT88.4 R148, [R207+0x5100] ;  /* 0x00510000cf94783b */ /* 0x000fe60000004200 */
[----:B------:R-:W-:Y:S02]  /*7580*/  FADD.FTZ R0, R161, R0 ;  /* 0x00000000a1007221 */ /* 0x000fe40000010000 */
[----:B------:R-:W-:Y:S01]  /*7590*/  FADD.FTZ R2, R193, R2 ;  /* 0x00000002c1027221 */ /* 0x000fe20000010000 */
[----:B------:R-:W-:Y:S01]  /*75a0*/  MUFU.EX2 R58, R58 ;  /* 0x0000003a003a7308 */ /* 0x000fe20000000800 */
[C---:B------:R-:W-:Y:S04]  /*75b0*/  HMMA.16816.F32.BF16 R92, R120.reuse, R144, R92 ;  /* 0x00000090785c723c */ /* 0x040fe8000004185c */
[----:B------:R-:W-:Y:S02]  /*75c0*/  FADD.FTZ R0, R160, R0 ;  /* 0x00000000a0007221 */ /* 0x000fe40000010000 */
[----:B------:R-:W-:Y:S02]  /*75d0*/  FADD.FTZ R2, R192, R2 ;  /* 0x00000002c0027221 */ /* 0x000fe40000010000 */
[C---:B------:R-:W-:Y:S01]  /*75e0*/  HMMA.16816.F32.BF16 R96, R120.reuse, R146, R96 ;  /* 0x000000927860723c */ /* 0x040fe20000041860 */
[----:B------:R-:W-:Y:S01]  /*75f0*/  LDSM.16.MT88.4 R144, [R208+0x5100] ;  /* 0x00510000d090783b */ /* 0x000fe20000004200 */
[----:B------:R-:W-:Y:S02]  /*7600*/  MUFU.EX2 R59, R59 ;  /* 0x0000003b003b7308 */ /* 0x000fe40000000800 */
[----:B------:R-:W-:Y:S02]  /*7610*/  FADD.FTZ R0, R159, R0 ;  /* 0x000000009f007221 */ /* 0x000fe40000010000 */
[----:B------:R-:W-:Y:S02]  /*7620*/  FADD.FTZ R2, R175, R2 ;  /* 0x00000002af027221 */ /* 0x000fe40000010000 */
[C---:B-1----:R-:W-:Y:S04]  /*7630*/  HMMA.16816.F32.BF16 R100, R120.reuse, R124, R100 ;  /* 0x0000007c7864723c */ /* 0x042fe80000041864 */
[----:B------:R-:W-:Y:S01]  /*7640*/  MUFU.EX2 R60, R60 ;  /* 0x0000003c003c7308 */ /* 0x000fe20000000800 */
[----:B------:R-:W-:Y:S02]  /*7650*/  FADD.FTZ R0, R158, R0 ;  /* 0x000000009e007221 */ /* 0x000fe40000010000 */
[----:B------:R-:W-:Y:S01]  /*7660*/  FADD.FTZ R2, R174, R2 ;  /* 0x00000002ae027221 */ /* 0x000fe20000010000 */
[C---:B------:R-:W-:Y:S01]  /*7670*/  HMMA.16816.F32.BF16 R104, R120.reuse, R126, R104 ;  /* 0x0000007e7868723c */ /* 0x040fe20000041868 */
[----:B------:R-:W1:Y:S03]  /*7680*/  LDSM.16.MT88.4 R124, [R204+0x1100] ;  /* 0x00110000cc7c783b */ /* 0x000e660000004200 */
[----:B------:R-:W-:Y:S02]  /*7690*/  FADD.FTZ R0, R157, R0 ;  /* 0x000000009d007221 */ /* 0x000fe40000010000 */
[----:B------:R-:W-:Y:S01]  /*76a0*/  MUFU.EX2 R61, R61 ;  /* 0x0000003d003d7308 */ /* 0x000fe20000000800 */
[----:B------:R-:W-:Y:S01]  /*76b0*/  FADD.FTZ R2, R173, R2 ;  /* 0x00000002ad027221 */ /* 0x000fe20000010000 */
        /* <DEDUP_REMOVED lines=8> */
[C---:B--2---:R-:W-:Y:S04]  /*7740*/  HMMA.16816.F32.BF16 R16, R120.reuse, R132, R16 ;  /* 0x000000847810723c */ /* 0x044fe80000041810 */
[----:B------:R-:W-:Y:S01]  /*7750*/  MUFU.EX2 R65, R65 ;  /* 0x0000004100417308 */ /* 0x000fe20000000800 */
[----:B------:R-:W-:Y:S02]  /*7760*/  FADD.FTZ R0, R153, R0 ;  /* 0x0000000099007221 */ /* 0x000fe40000010000 */
[----:B------:R-:W-:Y:S01]  /*7770*/  FADD.FTZ R2, R171, R2 ;  /* 0x00000002ab027221 */ /* 0x000fe20000010000 */
[----:B------:R-:W-:Y:S01]  /*7780*/  HMMA.16816.F32.BF16 R112, R120, R134, R112 ;  /* 0x000000867870723c */ /* 0x000fe20000041870 */
[----:B------:R-:W2:Y:S03]  /*7790*/  LDSM.16.MT88.4 R120, [R208+0x1100] ;  /* 0x00110000d078783b */ /* 0x000ea60000004200 */
[----:B------:R-:W-:Y:S02]  /*77a0*/  FADD.FTZ R0, R152, R0 ;  /* 0x0000000098007221 */ /* 0x000fe40000010000 */
[----:B------:R-:W-:Y:S01]  /*77b0*/  MUFU.EX2 R62, R62 ;  /* 0x0000003e003e7308 */ /* 0x000fe20000000800 */
[----:B------:R-:W-:Y:S01]  /*77c0*/  FADD.FTZ R2, R169, R2 ;  /* 0x00000002a9027221 */ /* 0x000fe20000010000 */
[C---:B-1----:R-:W-:Y:S01]  /*77d0*/  HMMA.16816.F32.BF16 R4, R20.reuse, R124, R4 ;  /* 0x0000007c1404723c */ /* 0x042fe20000041804 */
[----:B------:R-:W-:Y:S07]  /*77e0*/  LDSM.16.MT88.4 R132, [R205+0x5100] ;  /* 0x00510000cd84783b */ /* 0x000fee0000004200 */
[----:B------:R-:W-:Y:S01]  /*77f0*/  MUFU.EX2 R63, R63 ;  /* 0x0000003f003f7308 */ /* 0x000fe20000000800 */
[C---:B------:R-:W-:Y:S01]  /*7800*/  HMMA.16816.F32.BF16 R8, R20.reuse, R126, R8 ;  /* 0x0000007e1408723c */ /* 0x040fe20000041808 */
[----:B------:R-:W1:Y:S07]  /*7810*/  LDSM.16.MT88.4 R124, [R204+0x5100] ;  /* 0x00510000cc7c783b */ /* 0x000e6e0000004200 */
[C---:B------:R-:W-:Y:S01]  /*7820*/  HMMA.16816.F32.BF16 R68, R20.reuse, R24, R68 ;  /* 0x000000181444723c */ /* 0x040fe20000041844 */
[----:B------:R-:W-:Y:S07]  /*7830*/  MUFU.EX2 R66, R66 ;  /* 0x0000004200427308 */ /* 0x000fee0000000800 */
[C---:B------:R-:W-:Y:S01]  /*7840*/  HMMA.16816.F32.BF16 R72, R20.reuse, R26, R72 ;  /* 0x0000001a1448723c */ /* 0x040fe20000041848 */
[----:B------:R-:W3:Y:S02]  /*7850*/  LDSM.16.MT88.4 R24, [R204+0x1900] ;  /* 0x00190000cc18783b */ /* 0x000ee40000004200 */
[----:B------:R-:W-:Y:S05]  /*7860*/  MUFU.EX2 R117, R117 ;  /* 0x0000007500757308 */ /* 0x000fea0000000800 */
[C---:B--2---:R-:W-:Y:S08]  /*7870*/  HMMA.16816.F32.BF16 R76, R20.reuse, R120, R76 ;  /* 0x00000078144c723c */ /* 0x044ff0000004184c */
[C---:B------:R-:W-:Y:S01]  /*7880*/  HMMA.16816.F32.BF16 R80, R20.reuse, R122, R80 ;  /* 0x0000007a1450723c */ /* 0x040fe20000041850 */
[----:B------:R-:W2:Y:S07]  /*7890*/  LDSM.16.MT88.4 R120, [R207+0x1900] ;  /* 0x00190000cf78783b */ /* 0x000eae0000004200 */
[C---:B------:R-:W-:Y:S01]  /*78a0*/  HMMA.16816.F32.BF16 R84, R20.reuse, R128, R84 ;  /* 0x000000801454723c */ /* 0x040fe20000041854 */
[----:B------:R-:W-:Y:S07]  /*78b0*/  MUFU.EX2 R129, R46 ;  /* 0x0000002e00817308 */ /* 0x000fee0000000800 */
[C---:B------:R-:W-:Y:S03]  /*78c0*/  HMMA.16816.F32.BF16 R88, R20.reuse, R130, R88 ;  /* 0x000000821458723c */ /* 0x040fe60000041858 */
[----:B------:R-:W-:Y:S05]  /*78d0*/  MUFU.EX2 R131, R42 ;  /* 0x0000002a00837308 */ /* 0x000fea0000000800 */
[C---:B-1----:R-:W-:Y:S05]  /*78e0*/  HMMA.16816.F32.BF16 R92, R20.reuse, R124, R92 ;  /* 0x0000007c145c723c */ /* 0x042fea000004185c */
[----:B------:R-:W-:Y:S03]  /*78f0*/  MUFU.EX2 R130, R43 ;  /* 0x0000002b00827308 */ /* 0x000fe60000000800 */
[C---:B------:R-:W-:Y:S01]  /*7900*/  HMMA.16816.F32.BF16 R96, R20.reuse, R126, R96 ;  /* 0x0000007e1460723c */ /* 0x040fe20000041860 */
[----:B------:R-:W-:Y:S06]  /*7910*/  LDSM.16.MT88.4 R124, [R204+0x3900] ;  /* 0x00390000cc7c783b */ /* 0x000fec0000004200 */
[----:B------:R-:W-:Y:S01]  /*7920*/  MUFU.EX2 R128, R47 ;  /* 0x0000002f00807308 */ /* 0x000fe20000000800 */
[C---:B------:R-:W-:Y:S08]  /*7930*/  HMMA.16816.F32.BF16 R100, R20.reuse, R132, R100 ;  /* 0x000000841464723c */ /* 0x040ff00000041864 */
[C---:B------:R-:W-:Y:S01]  /*7940*/  HMMA.16816.F32.BF16 R104, R20.reuse, R134, R104 ;  /* 0x000000861468723c */ /* 0x040fe20000041868 */
[----:B------:R-:W1:Y:S07]  /*7950*/  MUFU.EX2 R134, R38 ;  /* 0x0000002600867308 */ /* 0x000e6e0000000800 */
[C---:B------:R-:W-:Y:S03]  /*7960*/  HMMA.16816.F32.BF16 R12, R20.reuse, R144, R12 ;  /* 0x00000090140c723c */ /* 0x040fe6000004180c */
[----:B------:R-:W4:Y:S05]  /*7970*/  MUFU.EX2 R133, R39 ;  /* 0x0000002700857308 */ /* 0x000f2a0000000800 */
[C---:B------:R-:W-:Y:S05]  /*7980*/  HMMA.16816.F32.BF16 R108, R20.reuse, R146, R108 ;  /* 0x00000092146c723c */ /* 0x040fea000004186c */
[----:B------:R-:W-:Y:S03]  /*7990*/  MUFU.EX2 R147, R41 ;  /* 0x0000002900937308 */ /* 0x000fe60000000800 */
[C---:B------:R-:W-:Y:S04]  /*79a0*/  HMMA.16816.F32.BF16 R16, R20.reuse, R148, R16 ;  /* 0x000000941410723c */ /* 0x040fe80000041810 */
[----:B-1----:R-:W-:Y:S03]  /*79b0*/  FADD.FTZ R0, R134, R0 ;  /* 0x0000000086007221 */ /* 0x002fe60000010000 */
[----:B------:R-:W-:Y:S01]  /*79c0*/  MUFU.EX2 R149, R37 ;  /* 0x0000002500957308 */ /* 0x000fe20000000800 */
[----:B------:R-:W-:Y:S04]  /*79d0*/  HMMA.16816.F32.BF16 R112, R20, R150, R112 ;  /* 0x000000961470723c */ /* 0x000fe80000041870 */
[----:B----4-:R-:W-:Y:S03]  /*79e0*/  FADD.FTZ R0, R133, R0 ;  /* 0x0000000085007221 */ /* 0x010fe60000010000 */
[----:B------:R-:W-:Y:S01]  /*79f0*/  F2FP.BF16.PACK_AB R20, R170, R172 ;  /* 0x000000acaa14723e */ /* 0x000fe200000010ff */
[----:B------:R-:W-:Y:S01]  /*7a00*/  FADD.FTZ R0, R131, R0 ;  /* 0x0000000083007221 */ /* 0x000fe20000010000 */
[----:B------:R-:W-:Y:S01]  /*7a10*/  F2FP.BF16.PACK_AB R22, R169, R171 ;  /* 0x000000aba916723e */ /* 0x000fe200000010ff */
[----:B------:R-:W1:Y:S02]  /*7a20*/  MUFU.EX2 R150, R36 ;  /* 0x0000002400967308 */ /* 0x000e640000000800 */
[----:B------:R-:W-:Y:S01]  /*7a30*/  F2FP.BF16.PACK_AB R21, R154, R155 ;  /* 0x0000009b9a15723e */ /* 0x000fe200000010ff */
[----:B------:R-:W-:Y:S01]  /*7a40*/  FADD.FTZ R0, R130, R0 ;  /* 0x0000000082007221 */ /* 0x000fe20000010000 */
[----:B------:R-:W-:Y:S03]  /*7a50*/  F2FP.BF16.PACK_AB R23, R152, R153 ;  /* 0x000000999817723e */ /* 0x000fe600000010ff */
[----:B------:R-:W-:Y:S03]  /*7a60*/  FADD.FTZ R0, R129, R0 ;  /* 0x0000000081007221 */ /* 0x000fe60000010000 */
[----:B------:R-:W4:Y:S01]  /*7a70*/  MUFU.EX2 R148, R40 ;  /* 0x0000002800947308 */ /* 0x000f220000000800 */
[C---:B---3--:R-:W-:Y:S03]  /*7a80*/  HMMA.16816.F32.BF16 R4, R20.reuse, R24, R4 ;  /* 0x000000181404723c */ /* 0x048fe60000041804 */
[----:B------:R-:W-:Y:S05]  /*7a90*/  FADD.FTZ R0, R128, R0 ;  /* 0x0000000080007221 */ /* 0x000fea0000010000 */
[C---:B------:R-:W-:Y:S01]  /*7aa0*/  HMMA.16816.F32.BF16 R8, R20.reuse, R26, R8 ;  /* 0x0000001a1408723c */ /* 0x040fe20000041808 */
[----:B------:R-:W3:Y:S01]  /*7ab0*/  LDSM.16.MT88.4 R24, [R204+0x5900] ;  /* 0x00590000cc18783b */ /* 0x000ee20000004200 */
[----:B------:R-:W5:Y:S02]  /*7ac0*/  MUFU.EX2 R146, R44 ;  /* 0x0000002c00927308 */ /* 0x000f640000000800 */
[----:B-1----:R-:W-:Y:S04]  /*7ad0*/  FADD.FTZ R2, R150, R2 ;  /* 0x0000000296027221 */ /* 0x002fe80000010000 */
[C---:B------:R-:W-:Y:S01]  /*7ae0*/  HMMA.16816.F32.BF16 R68, R20.reuse, R28, R68 ;  /* 0x0000001c1444723c */ /* 0x040fe20000041844 */
[----:B------:R-:W-:Y:S03]  /*7af0*/  LDSM.16.MT88.4 R36, [R207+0x2100] ;  /* 0x00210000cf24783b */ /* 0x000fe60000004200 */
[----:B------:R1:W1:Y:S01]  /*7b00*/  MUFU.EX2 R145, R45 ;  /* 0x0000002d00917308 */ /* 0x0002620000000800 */
[----:B------:R-:W-:Y:S03]  /*7b10*/  FADD.FTZ R2, R149, R2 ;  /* 0x0000000295027221 */ /* 0x000fe60000010000 */
[C---:B------:R-:W-:Y:S01]  /*7b20*/  HMMA.16816.F32.BF16 R72, R20.reuse, R30, R72 ;  /* 0x0000001e1448723c */ /* 0x040fe20000041848 */
[----:B------:R-:W3:Y:S03]  /*7b30*/  LDSM.16.MT88.4 R28, [R205+0x5900] ;  /* 0x00590000cd1c783b */ /* 0x000ee60000004200 */
[----:B----4-:R-:W-:Y:S02]  /*7b40*/  FADD.FTZ R2, R148, R2 ;  /* 0x0000000294027221 */ /* 0x010fe40000010000 */
[----:B------:R-:W4:Y:S02]  /*7b50*/  MUFU.EX2 R144, R48 ;  /* 0x0000003000907308 */ /* 0x000f240000000800 */
[C---:B------:R-:W-:Y:S01]  /*7b60*/  HMMA.16816.F32.BF16 R76, R20.reuse, R32, R76 ;  /* 0x00000020144c723c */ /* 0x040fe2000004184c */
[----:B------:R-:W-:Y:S03]  /*7b70*/  LDSM.16.MT88.4 R40, [R205+0x6100] ;  /* 0x00610000cd28783b */ /* 0x000fe60000004200 */
[----:B------:R-:W-:Y:S04]  /*7b80*/  FADD.FTZ R2, R147, R2 ;  /* 0x0000000293027221 */ /* 0x000fe80000010000 */
[C---:B------:R-:W-:Y:S01]  /*7b90*/  HMMA.16816.F32.BF16 R80, R20.reuse, R34, R80 ;  /* 0x000000221450723c */ /* 0x040fe20000041850 */
[----:B------:R-:W3:Y:S01]  /*7ba0*/  LDSM.16.MT88.4 R32, [R208+0x5900] ;  /* 0x00590000d020783b */ /* 0x000ee20000004200 */
[----:B------:R-:W3:Y:S02]  /*7bb0*/  MUFU.EX2 R135, R49 ;  /* 0x0000003100877308 */ /* 0x000ee40000000800 */
[----:B-----5:R-:W-:Y:S04]  /*7bc0*/  FADD.FTZ R2, R146, R2 ;  /* 0x0000000292027221 */ /* 0x020fe80000010000 */
[C---:B--2---:R-:W-:Y:S01]  /*7bd0*/  HMMA.16816.F32.BF16 R84, R20.reuse, R120, R84 ;  /* 0x000000781454723c */ /* 0x044fe20000041854 */
[----:B-1----:R-:W-:Y:S03]  /*7be0*/  LDSM.16.MT88.4 R44, [R205+0x2900] ;  /* 0x00290000cd2c783b */ /* 0x002fe60000004200 */
[----:B------:R-:W1:Y:S01]  /*7bf0*/  MUFU.EX2 R132, R50 ;  /* 0x0000003200847308 */ /* 0x000e620000000800 */
[----:B------:R-:W-:Y:S03]  /*7c00*/  FADD.FTZ R2, R145, R2 ;  /* 0x0000000291027221 */ /* 0x000fe60000010000 */
[C---:B------:R-:W-:Y:S01]  /*7c10*/  HMMA.16816.F32.BF16 R88, R20.reuse, R122, R88 ;  /* 0x0000007a1458723c */ /* 0x040fe20000041858 */
[----:B------:R-:W2:Y:S03]  /*7c20*/  LDSM.16.MT88.4 R120, [R207+0x5900] ;  /* 0x00590000cf78783b */ /* 0x000ea60000004200 */
[----:B----4-:R-:W-:Y:S04]  /*7c30*/  FADD.FTZ R2, R144, R2 ;  /* 0x0000000290027221 */ /* 0x010fe80000010000 */
[C---:B---3--:R-:W-:Y:S04]  /*7c40*/  HMMA.16816.F32.BF16 R92, R20.reuse, R24, R92 ;  /* 0x00000018145c723c */ /* 0x048fe8000004185c */
[----:B------:R-:W-:Y:S04]  /*7c50*/  FADD.FTZ R2, R135, R2 ;  /* 0x0000000287027221 */ /* 0x000fe80000010000 */
[C---:B------:R-:W-:Y:S01]  /*7c60*/  HMMA.16816.F32.BF16 R96, R20.reuse, R26, R96 ;  /* 0x0000001a1460723c */ /* 0x040fe20000041860 */
[----:B------:R-:W3:Y:S03]  /*7c70*/  LDSM.16.MT88.4 R24, [R204+0x2100] ;  /* 0x00210000cc18783b */ /* 0x000ee60000004200 */
[----:B-1----:R-:W-:Y:S02]  /*7c80*/  FADD.FTZ R0, R132, R0 ;  /* 0x0000000084007221 */ /* 0x002fe40000010000 */
[----:B------:R-:W-:Y:S02]  /*7c90*/  FADD.FTZ R2, R52, R2 ;  /* 0x0000000234027221 */ /* 0x000fe40000010000 */
[C---:B------:R-:W-:Y:S01]  /*7ca0*/  HMMA.16816.F32.BF16 R100, R20.reuse, R28, R100 ;  /* 0x0000001c1464723c */ /* 0x040fe20000041864 */
[----:B------:R-:W-:Y:S03]  /*7cb0*/  LDSM.16.MT88.4 R48, [R207+0x7100] ;  /* 0x00710000cf30783b */ /* 0x000fe60000004200 */
[----:B------:R-:W-:Y:S02]  /*7cc0*/  FADD.FTZ R0, R118, R0 ;  /* 0x0000000076007221 */ /* 0x000fe40000010000 */
[----:B------:R-:W-:Y:S02]  /*7cd0*/  FADD.FTZ R2, R53, R2 ;  /* 0x0000000235027221 */ /* 0x000fe40000010000 */
[C---:B------:R-:W-:Y:S01]  /*7ce0*/  HMMA.16816.F32.BF16 R104, R20.reuse, R30, R104 ;  /* 0x0000001e1468723c */ /* 0x040fe20000041868 */
[----:B------:R-:W1:Y:S03]  /*7cf0*/  LDSM.16.MT88.4 R28, [R205+0x2100] ;  /* 0x00210000cd1c783b */ /* 0x000e660000004200 */
[----:B------:R-:W-:Y:S02]  /*7d00*/  FADD.FTZ R0, R54, R0 ;  /* 0x0000000036007221 */ /* 0x000fe40000010000 */
[----:B------:R-:W-:Y:S02]  /*7d10*/  FADD.FTZ R2, R56, R2 ;  /* 0x0000000238027221 */ /* 0x000fe40000010000 */
[C---:B------:R-:W-:Y:S04]  /*7d20*/  HMMA.16816.F32.BF16 R12, R20.reuse, R32, R12 ;  /* 0x00000020140c723c */ /* 0x040fe8000004180c */
[----:B------:R-:W-:Y:S02]  /*7d30*/  FADD.FTZ R0, R55, R0 ;  /* 0x0000000037007221 */ /* 0x000fe40000010000 */
[----:B------:R-:W-:Y:S02]  /*7d40*/  FADD.FTZ R2, R57, R2 ;  /* 0x0000000239027221 */ /* 0x000fe40000010000 */
[C---:B------:R-:W-:Y:S01]  /*7d50*/  HMMA.16816.F32.BF16 R108, R20.reuse, R34, R108 ;  /* 0x00000022146c723c */ /* 0x040fe2000004186c */
[----:B------:R-:W4:Y:S03]  /*7d60*/  LDSM.16.MT88.4 R32, [R208+0x2100] ;  /* 0x00210000d020783b */ /* 0x000f260000004200 */
[----:B------:R-:W-:Y:S04]  /*7d70*/  FADD.FTZ R0, R58, R0 ;  /* 0x000000003a007221 */ /* 0x000fe80000010000 */
[C---:B--2---:R-:W-:Y:S08]  /*7d80*/  HMMA.16816.F32.BF16 R16, R20.reuse, R120, R16 ;  /* 0x000000781410723c */ /* 0x044ff00000041810 */
[----:B------:R-:W-:Y:S01]  /*7d90*/  HMMA.16816.F32.BF16 R112, R20, R122, R112 ;  /* 0x0000007a1470723c */ /* 0x000fe20000041870 */
[----:B------:R-:W-:Y:S06]  /*7da0*/  LDSM.16.MT88.4 R120, [R208+0x6100] ;  /* 0x00610000d078783b */ /* 0x000fec0000004200 */
[----:B------:R-:W-:Y:S02]  /*7db0*/  F2FP.BF16.PACK_AB R20, R149, R150 ;  /* 0x000000969514723e */ /* 0x000fe400000010ff */
[----:B------:R-:W-:Y:S03]  /*7dc0*/  F2FP.BF16.PACK_AB R22, R147, R148 ;  /* 0x000000949316723e */ /* 0x000fe600000010ff */
[----:B------:R-:W-:Y:S02]  /*7dd0*/  F2FP.BF16.PACK_AB R21, R133, R134 ;  /* 0x000000868515723e */ /* 0x000fe400000010ff */
[----:B------:R-:W-:Y:S07]  /*7de0*/  F2FP.BF16.PACK_AB R23, R130, R131 ;  /* 0x000000838217723e */ /* 0x000fee00000010ff */
[C---:B---3--:R-:W-:Y:S08]  /*7df0*/  HMMA.16816.F32.BF16 R4, R20.reuse, R24, R4 ;  /* 0x000000181404723c */ /* 0x048ff00000041804 */
[C---:B------:R-:W-:Y:S01]  /*7e00*/  HMMA.16816.F32.BF16 R8, R20.reuse, R26, R8 ;  /* 0x0000001a1408723c */ /* 0x040fe20000041808 */
[----:B------:R-:W2:Y:S07]  /*7e10*/  LDSM.16.MT88.4 R24, [R204+0x6100] ;  /* 0x00610000cc18783b */ /* 0x000eae0000004200 */
[C---:B-1----:R-:W-:Y:S08]  /*7e20*/  HMMA.16816.F32.BF16 R68, R20.reuse, R28, R68 ;  /* 0x0000001c1444723c */ /* 0x042ff00000041844 */
[C---:B------:R-:W-:Y:S01]  /*7e30*/  HMMA.16816.F32.BF16 R72, R20.reuse, R30, R72 ;  /* 0x0000001e1448723c */ /* 0x040fe20000041848 */
[----:B------:R-:W1:Y:S07]  /*7e40*/  LDSM.16.MT88.4 R28, [R207+0x6100] ;  /* 0x00610000cf1c783b */ /* 0x000e6e0000004200 */
[C---:B----4-:R-:W-:Y:S08]  /*7e50*/  HMMA.16816.F32.BF16 R76, R20.reuse, R32, R76 ;  /* 0x00000020144c723c */ /* 0x050ff0000004184c */
[C---:B------:R-:W-:Y:S01]  /*7e60*/  HMMA.16816.F32.BF16 R80, R20.reuse, R34, R80 ;  /* 0x000000221450723c */ /* 0x040fe20000041850 */
[----:B------:R-:W3:Y:S07]  /*7e70*/  LDSM.16.MT88.4 R32, [R204+0x2900] ;  /* 0x00290000cc20783b */ /* 0x000eee0000004200 */
[C---:B------:R-:W-:Y:S08]  /*7e80*/  HMMA.16816.F32.BF16 R84, R20.reuse, R36, R84 ;  /* 0x000000241454723c */ /* 0x040ff00000041854 */
[C---:B------:R-:W-:Y:S01]  /*7e90*/  HMMA.16816.F32.BF16 R88, R20.reuse, R38, R88 ;  /* 0x000000261458723c */ /* 0x040fe20000041858 */
[----:B------:R-:W4:Y:S07]  /*7ea0*/  LDSM.16.MT88.4 R36, [R208+0x2900] ;  /* 0x00290000d024783b */ /* 0x000f2e0000004200 */
[C---:B--2---:R-:W-:Y:S08]  /*7eb0*/  HMMA.16816.F32.BF16 R92, R20.reuse, R24, R92 ;  /* 0x00000018145c723c */ /* 0x044ff0000004185c */
[C---:B------:R-:W-:Y:S01]  /*7ec0*/  HMMA.16816.F32.BF16 R96, R20.reuse, R26, R96 ;  /* 0x0000001a1460723c */ /* 0x040fe20000041860 */
[----:B------:R-:W2:Y:S07]  /*7ed0*/  LDSM.16.MT88.4 R24, [R207+0x2900] ;  /* 0x00290000cf18783b */ /* 0x000eae0000004200 */
[C---:B------:R-:W-:Y:S08]  /*7ee0*/  HMMA.16816.F32.BF16 R100, R20.reuse, R40, R100 ;  /* 0x000000281464723c */ /* 0x040ff00000041864 */
[C---:B------:R-:W-:Y:S01]  /*7ef0*/  HMMA.16816.F32.BF16 R104, R20.reuse, R42, R104 ;  /* 0x0000002a1468723c */ /* 0x040fe20000041868 */
[----:B------:R-:W-:Y:S07]  /*7f00*/  LDSM.16.MT88.4 R40, [R205+0x7100] ;  /* 0x00710000cd28783b */ /* 0x000fee0000004200 */
[C---:B------:R-:W-:Y:S08]  /*7f10*/  HMMA.16816.F32.BF16 R12, R20.reuse, R120, R12 ;  /* 0x00000078140c723c */ /* 0x040ff0000004180c */
[C---:B------:R-:W-:Y:S08]  /*7f20*/  HMMA.16816.F32.BF16 R108, R20.reuse, R122, R108 ;  /* 0x0000007a146c723c */ /* 0x040ff0000004186c */
[C---:B-1----:R-:W-:Y:S08]  /*7f30*/  HMMA.16816.F32.BF16 R16, R20.reuse, R28, R16 ;  /* 0x0000001c1410723c */ /* 0x042ff00000041810 */
[----:B------:R-:W-:Y:S01]  /*7f40*/  HMMA.16816.F32.BF16 R112, R20, R30, R112 ;  /* 0x0000001e1470723c */ /* 0x000fe20000041870 */
[----:B------:R-:W1:Y:S06]  /*7f50*/  LDSM.16.MT88.4 R28, [R204+0x6900] ;  /* 0x00690000cc1c783b */ /* 0x000e6c0000004200 */
[----:B------:R-:W-:Y:S02]  /*7f60*/  F2FP.BF16.PACK_AB R20, R145, R146 ;  /* 0x000000929114723e */ /* 0x000fe400000010ff */
[----:B------:R-:W-:Y:S03]  /*7f70*/  F2FP.BF16.PACK_AB R22, R135, R144 ;  /* 0x000000908716723e */ /* 0x000fe600000010ff */
[----:B------:R-:W-:Y:S02]  /*7f80*/  F2FP.BF16.PACK_AB R21, R128, R129 ;  /* 0x000000818015723e */ /* 0x000fe400000010ff */
[----:B------:R-:W-:Y:S02]  /*7f90*/  F2FP.BF16.PACK_AB R23, R118, R132 ;  /* 0x000000847617723e */ /* 0x000fe400000010ff */
[----:B------:R-:W-:Y:S05]  /*7fa0*/  MOV R118, R3 ;  /* 0x0000000300767202 */ /* 0x000fea0000000f00 */
[C---:B---3--:R-:W-:Y:S08]  /*7fb0*/  HMMA.16816.F32.BF16 R4, R20.reuse, R32, R4 ;  /* 0x000000201404723c */ /* 0x048ff00000041804 */
[C---:B------:R-:W-:Y:S01]  /*7fc0*/  HMMA.16816.F32.BF16 R8, R20.reuse, R34, R8 ;  /* 0x000000221408723c */ /* 0x040fe20000041808 */
[----:B------:R-:W3:Y:S07]  /*7fd0*/  LDSM.16.MT88.4 R32, [R205+0x6900] ;  /* 0x00690000cd20783b */ /* 0x000eee0000004200 */
[C---:B------:R-:W-:Y:S08]  /*7fe0*/  HMMA.16816.F32.BF16 R68, R20.reuse, R44, R68 ;  /* 0x0000002c1444723c */ /* 0x040ff00000041844 */
[C---:B------:R-:W-:Y:S01]  /*7ff0*/  HMMA.16816.F32.BF16 R72, R20.reuse, R46, R72 ;  /* 0x0000002e1448723c */ /* 0x040fe20000041848 */
[----:B------:R-:W-:Y:S07]  /*8000*/  LDSM.16.MT88.4 R44, [R208+0x7100] ;  /* 0x00710000d02c783b */ /* 0x000fee0000004200 */
[C---:B----4-:R-:W-:Y:S08]  /*8010*/  HMMA.16816.F32.BF16 R76, R20.reuse, R36, R76 ;  /* 0x00000024144c723c */ /* 0x050ff0000004184c */
[C---:B------:R-:W-:Y:S01]  /*8020*/  HMMA.16816.F32.BF16 R80, R20.reuse, R38, R80 ;  /* 0x000000261450723c */ /* 0x040fe20000041850 */
[----:B------:R-:W4:Y:S07]  /*8030*/  LDSM.16.MT88.4 R36, [R208+0x6900] ;  /* 0x00690000d024783b */ /* 0x000f2e0000004200 */
[C---:B--2---:R-:W-:Y:S08]  /*8040*/  HMMA.16816.F32.BF16 R84, R20.reuse, R24, R84 ;  /* 0x000000181454723c */ /* 0x044ff00000041854 */
[C---:B------:R-:W-:Y:S01]  /*8050*/  HMMA.16816.F32.BF16 R88, R20.reuse, R26, R88 ;  /* 0x0000001a1458723c */ /* 0x040fe20000041858 */
[----:B------:R-:W2:Y:S07]  /*8060*/  LDSM.16.MT88.4 R24, [R207+0x6900] ;  /* 0x00690000cf18783b */ /* 0x000eae0000004200 */
[C---:B-1----:R-:W-:Y:S08]  /*8070*/  HMMA.16816.F32.BF16 R92, R20.reuse, R28, R92 ;  /* 0x0000001c145c723c */ /* 0x042ff0000004185c */
[C---:B------:R-:W-:Y:S01]  /*8080*/  HMMA.16816.F32.BF16 R96, R20.reuse, R30, R96 ;  /* 0x0000001e1460723c */ /* 0x040fe20000041860 */
[----:B------:R-:W1:Y:S07]  /*8090*/  LDSM.16.MT88.4 R28, [R204+0x3100] ;  /* 0x00310000cc1c783b */ /* 0x000e6e0000004200 */
[C---:B---3--:R-:W-:Y:S08]  /*80a0*/  HMMA.16816.F32.BF16 R100, R20.reuse, R32, R100 ;  /* 0x000000201464723c */ /* 0x048ff00000041864 */
[C---:B------:R-:W-:Y:S01]  /*80b0*/  HMMA.16816.F32.BF16 R104, R20.reuse, R34, R104 ;  /* 0x000000221468723c */ /* 0x040fe20000041868 */
[----:B------:R-:W3:Y:S07]  /*80c0*/  LDSM.16.MT88.4 R32, [R205+0x3100] ;  /* 0x00310000cd20783b */ /* 0x000eee0000004200 */
[C---:B----4-:R-:W-:Y:S08]  /*80d0*/  HMMA.16816.F32.BF16 R12, R20.reuse, R36, R12 ;  /* 0x00000024140c723c */ /* 0x050ff0000004180c */
[C---:B------:R-:W-:Y:S01]  /*80e0*/  HMMA.16816.F32.BF16 R108, R20.reuse, R38, R108 ;  /* 0x00000026146c723c */ /* 0x040fe2000004186c */
[----:B------:R-:W-:Y:S07]  /*80f0*/  LDSM.16.MT88.4 R36, [R207+0x3100] ;  /* 0x00310000cf24783b */ /* 0x000fee0000004200 */
[C---:B--2---:R-:W-:Y:S08]  /*8100*/  HMMA.16816.F32.BF16 R16, R20.reuse, R24, R16 ;  /* 0x000000181410723c */ /* 0x044ff00000041810 */
[----:B------:R-:W-:Y:S01]  /*8110*/  HMMA.16816.F32.BF16 R112, R20, R26, R112 ;  /* 0x0000001a1470723c */ /* 0x000fe20000041870 */
[----:B------:R-:W2:Y:S06]  /*8120*/  LDSM.16.MT88.4 R24, [R208+0x3100] ;  /* 0x00310000d018783b */ /* 0x000eac0000004200 */
[----:B------:R-:W-:Y:S02]  /*8130*/  F2FP.BF16.PACK_AB R20, R53, R52 ;  /* 0x000000343514723e */ /* 0x000fe400000010ff */
[----:B------:R-:W-:Y:S03]  /*8140*/  F2FP.BF16.PACK_AB R22, R57, R56 ;  /* 0x000000383916723e */ /* 0x000fe600000010ff */
[----:B------:R-:W-:Y:S02]  /*8150*/  F2FP.BF16.PACK_AB R21, R55, R54 ;  /* 0x000000363715723e */ /* 0x000fe400000010ff */
[----:B------:R-:W-:Y:S07]  /*8160*/  F2FP.BF16.PACK_AB R23, R59, R58 ;  /* 0x0000003a3b17723e */ /* 0x000fee00000010ff */
[C---:B-1----:R-:W-:Y:S08]  /*8170*/  HMMA.16816.F32.BF16 R4, R20.reuse, R28, R4 ;  /* 0x0000001c1404723c */ /* 0x042ff00000041804 */
[C---:B------:R-:W-:Y:S01]  /*8180*/  HMMA.16816.F32.BF16 R8, R20.reuse, R30, R8 ;  /* 0x0000001e1408723c */ /* 0x040fe20000041808 */
[----:B------:R-:W1:Y:S07]  /*8190*/  LDSM.16.MT88.4 R28, [R204+0x7100] ;  /* 0x00710000cc1c783b */ /* 0x000e6e0000004200 */
[C---:B---3--:R-:W-:Y:S08]  /*81a0*/  HMMA.16816.F32.BF16 R68, R20.reuse, R32, R68 ;  /* 0x000000201444723c */ /* 0x048ff00000041844 */
[C---:B------:R-:W-:Y:S08]  /*81b0*/  HMMA.16816.F32.BF16 R72, R20.reuse, R34, R72 ;  /* 0x000000221448723c */ /* 0x040ff00000041848 */
[C---:B--2---:R-:W-:Y:S08]  /*81c0*/  HMMA.16816.F32.BF16 R76, R20.reuse, R24, R76 ;  /* 0x00000018144c723c */ /* 0x044ff0000004184c */
[C---:B------:R-:W-:Y:S01]  /*81d0*/  HMMA.16816.F32.BF16 R80, R20.reuse, R26, R80 ;  /* 0x0000001a1450723c */ /* 0x040fe20000041850 */
[----:B------:R-:W2:Y:S07]  /*81e0*/  LDSM.16.MT88.4 R24, [R205+0x3900] ;  /* 0x00390000cd18783b */ /* 0x000eae0000004200 */
[C---:B------:R-:W-:Y:S08]  /*81f0*/  HMMA.16816.F32.BF16 R84, R20.reuse, R36, R84 ;  /* 0x000000241454723c */ /* 0x040ff00000041854 */
[C---:B------:R-:W-:Y:S08]  /*8200*/  HMMA.16816.F32.BF16 R88, R20.reuse, R38, R88 ;  /* 0x000000261458723c */ /* 0x040ff00000041858 */
[C---:B-1----:R-:W-:Y:S08]  /*8210*/  HMMA.16816.F32.BF16 R92, R20.reuse, R28, R92 ;  /* 0x0000001c145c723c */ /* 0x042ff0000004185c */
[C---:B------:R-:W-:Y:S01]  /*8220*/  HMMA.16816.F32.BF16 R96, R20.reuse, R30, R96 ;  /* 0x0000001e1460723c */ /* 0x040fe20000041860 */
[----:B------:R-:W1:Y:S07]  /*8230*/  LDSM.16.MT88.4 R28, [R208+0x3900] ;  /* 0x00390000d01c783b */ /* 0x000e6e0000004200 */
[C---:B------:R-:W-:Y:S08]  /*8240*/  HMMA.16816.F32.BF16 R100, R20.reuse, R40, R100 ;  /* 0x000000281464723c */ /* 0x040ff00000041864 */
[C---:B------:R-:W-:Y:S08]  /*8250*/  HMMA.16816.F32.BF16 R104, R20.reuse, R42, R104 ;  /* 0x0000002a1468723c */ /* 0x040ff00000041868 */
[C---:B------:R-:W-:Y:S08]  /*8260*/  HMMA.16816.F32.BF16 R12, R20.reuse, R44, R12 ;  /* 0x0000002c140c723c */ /* 0x040ff0000004180c */
[C---:B------:R-:W-:Y:S08]  /*8270*/  HMMA.16816.F32.BF16 R108, R20.reuse, R46, R108 ;  /* 0x0000002e146c723c */ /* 0x040ff0000004186c */
[C---:B------:R-:W-:Y:S08]  /*8280*/  HMMA.16816.F32.BF16 R16, R20.reuse, R48, R16 ;  /* 0x000000301410723c */ /* 0x040ff00000041810 */
[----:B------:R-:W-:Y:S07]  /*8290*/  HMMA.16816.F32.BF16 R112, R20, R50, R112 ;  /* 0x000000321470723c */ /* 0x000fee0000041870 */
[----:B------:R-:W-:Y:S02]  /*82a0*/  F2FP.BF16.PACK_AB R20, R61, R60 ;  /* 0x0000003c3d14723e */ /* 0x000fe400000010ff */
[----:B------:R-:W-:Y:S03]  /*82b0*/  F2FP.BF16.PACK_AB R22, R65, R64 ;  /* 0x000000404116723e */ /* 0x000fe600000010ff */
[----:B------:R-:W-:Y:S02]  /*82c0*/  F2FP.BF16.PACK_AB R21, R63, R62 ;  /* 0x0000003e3f15723e */ /* 0x000fe400000010ff */
[----:B------:R-:W-:Y:S07]  /*82d0*/  F2FP.BF16.PACK_AB R23, R117, R66 ;  /* 0x000000427517723e */ /* 0x000fee00000010ff */
[C---:B------:R-:W-:Y:S01]  /*82e0*/  HMMA.16816.F32.BF16 R120, R20.reuse, R124, R4 ;  /* 0x0000007c1478723c */ /* 0x040fe20000041804 */
[----:B------:R-:W3:Y:S07]  /*82f0*/  LDSM.16.MT88.4 R4, [R207+0x3900] ;  /* 0x00390000cf04783b */ /* 0x000eee0000004200 */
[C---:B------:R-:W-:Y:S01]  /*8300*/  HMMA.16816.F32.BF16 R124, R20.reuse, R126, R8 ;  /* 0x0000007e147c723c */ /* 0x040fe20000041808 */
[----:B------:R-:W4:Y:S07]  /*8310*/  LDSM.16.MT88.4 R8, [R204+0x7900] ;  /* 0x00790000cc08783b */ /* 0x000f2e0000004200 */
[C---:B--2---:R-:W-:Y:S08]  /*8320*/  HMMA.16816.F32.BF16 R68, R20.reuse, R24, R68 ;  /* 0x000000181444723c */ /* 0x044ff00000041844 */
[C---:B------:R-:W-:Y:S01]  /*8330*/  HMMA.16816.F32.BF16 R72, R20.reuse, R26, R72 ;  /* 0x0000001a1448723c */ /* 0x040fe20000041848 */
[----:B------:R-:W2:Y:S07]  /*8340*/  LDSM.16.MT88.4 R24, [R205+0x7900] ;  /* 0x00790000cd18783b */ /* 0x000eae0000004200 */
[C---:B-1----:R-:W-:Y:S08]  /*8350*/  HMMA.16816.F32.BF16 R76, R20.reuse, R28, R76 ;  /* 0x0000001c144c723c */ /* 0x042ff0000004184c */
[C---:B------:R-:W-:Y:S08]  /*8360*/  HMMA.16816.F32.BF16 R80, R20.reuse, R30, R80 ;  /* 0x0000001e1450723c */ /* 0x040ff00000041850 */
[C---:B---3--:R-:W-:Y:S08]  /*8370*/  HMMA.16816.F32.BF16 R84, R20.reuse, R4, R84 ;  /* 0x000000041454723c */ /* 0x048ff00000041854 */
[C---:B------:R-:W-:Y:S01]  /*8380*/  HMMA.16816.F32.BF16 R88, R20.reuse, R6, R88 ;  /* 0x000000061458723c */ /* 0x040fe20000041858 */
[----:B------:R-:W1:Y:S07]  /*8390*/  LDSM.16.MT88.4 R4, [R208+0x7900] ;  /* 0x00790000d004783b */ /* 0x000e6e0000004200 */
[C---:B----4-:R-:W-:Y:S08]  /*83a0*/  HMMA.16816.F32.BF16 R92, R20.reuse, R8, R92 ;  /* 0x00000008145c723c */ /* 0x050ff0000004185c */
[C---:B------:R-:W-:Y:S01]  /*83b0*/  HMMA.16816.F32.BF16 R96, R20.reuse, R10, R96 ;  /* 0x0000000a1460723c */ /* 0x040fe20000041860 */
[----:B------:R-:W3:Y:S07]  /*83c0*/  LDSM.16.MT88.4 R8, [R207+0x7900] ;  /* 0x00790000cf08783b */ /* 0x000eee0000004200 */
[C---:B--2---:R-:W-:Y:S08]  /*83d0*/  HMMA.16816.F32.BF16 R100, R20.reuse, R24, R100 ;  /* 0x000000181464723c */ /* 0x044ff00000041864 */
[C---:B------:R-:W-:Y:S08]  /*83e0*/  HMMA.16816.F32.BF16 R104, R20.reuse, R26, R104 ;  /* 0x0000001a1468723c */ /* 0x040ff00000041868 */
[C---:B-1----:R-:W-:Y:S07]  /*83f0*/  HMMA.16816.F32.BF16 R128, R20.reuse, R4, R12 ;  /* 0x000000041480723c */ /* 0x042fee000004180c */
[----:B------:R-:W-:Y:S01]  /*8400*/  FADD.FTZ R4, R59, R0 ;  /* 0x000000003b047221 */ /* 0x000fe20000010000 */
[C---:B------:R-:W-:Y:S04]  /*8410*/  HMMA.16816.F32.BF16 R108, R20.reuse, R6, R108 ;  /* 0x00000006146c723c */ /* 0x040fe8000004186c */
[----:B------:R-:W-:Y:S02]  /*8420*/  FADD.FTZ R0, R60, R2 ;  /* 0x000000023c007221 */ /* 0x000fe40000010000 */
[----:B------:R-:W-:Y:S02]  /*8430*/  FADD.FTZ R4, R62, R4 ;  /* 0x000000043e047221 */ /* 0x000fe40000010000 */
[C---:B---3--:R-:W-:Y:S04]  /*8440*/  HMMA.16816.F32.BF16 R132, R20.reuse, R8, R16 ;  /* 0x000000081484723c */ /* 0x048fe80000041810 */
[----:B------:R-:W-:Y:S02]  /*8450*/  FADD.FTZ R0, R61, R0 ;  /* 0x000000003d007221 */ /* 0x000fe40000010000 */
[----:B------:R-:W-:Y:S02]  /*8460*/  FADD.FTZ R4, R63, R4 ;  /* 0x000000043f047221 */ /* 0x000fe40000010000 */
[----:B------:R-:W-:Y:S04]  /*8470*/  HMMA.16816.F32.BF16 R112, R20, R10, R112 ;  /* 0x0000000a1470723c */ /* 0x000fe80000041870 */
[----:B------:R-:W-:Y:S02]  /*8480*/  FADD.FTZ R2, R64, R0 ;  /* 0x0000000040027221 */ /* 0x000fe40000010000 */
[----:B------:R-:W-:Y:S02]  /*8490*/  FADD.FTZ R0, R66, R4 ;  /* 0x0000000442007221 */ /* 0x000fe40000010000 */
[----:B------:R-:W-:Y:S04]  /*84a0*/  FADD.FTZ R232, R65, R2 ;  /* 0x0000000241e87221 */ /* 0x000fe80000010000 */
[----:B------:R-:W-:Y:S01]  /*84b0*/  FADD.FTZ R233, R117, R0 ;  /* 0x0000000075e97221 */ /* 0x000fe20000010000 */
[----:B------:R-:W-:Y:S01]  /*84c0*/  MOV R117, R116 ;  /* 0x0000007400757202 */ /* 0x000fe20000000f00 */
[----:B------:R-:W-:-:S05]  /*84d0*/  @P1 BRA `(.L_x_3) ;  /* 0xffffcbb000001947 */ /* 0x000fca000383ffff */
.L_x_2:
[----:B------:R-:W2:Y:S01]  /*84e0*/  LDL.LU R13, [R1] ;  /* 0x00000000010d7983 */ /* 0x000ea20000300800 */
[----:B------:R-:W-:-:S03]  /*84f0*/  MOV R44, c[0x0][0x4e8] ;  /* 0x00013a00002c7a02 */ /* 0x000fc60000000f00 */
[----:B------:R-:W3:Y:S01]  /*8500*/  LDL.LU R45, [R1+0x8] ;  /* 0x00000800012d7983 */ /* 0x000ee20000300800 */
[----:B------:R-:W-:-:S03]  /*8510*/  ISETP.NE.AND P0, PT, R44, 0x1, PT ;  /* 0x000000012c00780c */ /* 0x000fc60003f05270 */
[----:B------:R-:W1:Y:S04]  /*8520*/  SHFL.BFLY PT, R6, R232, 0x2, 0x1f ;  /* 0x0c401f00e8067f89 */ /* 0x000e6800000e0000 */
[----:B------:R-:W4:Y:S04]  /*8530*/  SHFL.BFLY PT, R7, R233, 0x2, 0x1f ;  /* 0x0c401f00e9077f89 */ /* 0x000f2800000e0000 */
[----:B------:R-:W5:Y:S04]  /*8540*/  S2R R4, SR_CTAID.Y ;  /* 0x0000000000047919 */ /* 0x000f680000002600 */
[----:B------:R-:W5:Y:S01]  /*8550*/  S2R R5, SR_TID.X ;  /* 0x0000000000057919 */ /* 0x000f620000002100 */
[----:B-1----:R-:W-:-:S02]  /*8560*/  FADD.FTZ R6, R6, R232 ;  /* 0x000000e806067221 */ /* 0x002fc40000010000 */
[----:B----4-:R-:W-:-:S03]  /*8570*/  FADD.FTZ R7, R7, R233 ;  /* 0x000000e907077221 */ /* 0x010fc60000010000 */
[----:B------:R-:W1:Y:S01]  /*8580*/  SHFL.BFLY PT, R0, R6, 0x1, 0x1f ;  /* 0x0c201f0006007f89 */ /* 0x000e6200000e0000 */
[----:B-----5:R-:W-:-:S03]  /*8590*/  IMAD.WIDE.U32 R18, R4, c[0x0][0x490], RZ ;  /* 0x0001240004127a25 */ /* 0x020fc600078e00ff */
[----:B------:R-:W4:Y:S01]  /*85a0*/  SHFL.BFLY PT, R2, R7, 0x1, 0x1f ;  /* 0x0c201f0007027f89 */ /* 0x000f2200000e0000 */
[----:B------:R-:W-:Y:S01]  /*85b0*/  SHF.R.S32.HI R12, RZ, 0x1f, R5 ;  /* 0x0000001fff0c7819 */ /* 0x000fe20000011405 */
[----:B------:R-:W-:-:S04]  /*85c0*/  IMAD.WIDE.U32 R20, R4, c[0x0][0x3e8], RZ ;  /* 0x0000fa0004147a25 */ /* 0x000fc800078e00ff */
[----:B-1----:R-:W-:Y:S01]  /*85d0*/  FADD.FTZ R6, R6, R0 ;  /* 0x0000000006067221 */ /* 0x002fe20000010000 */
[----:B------:R-:W-:Y:S01]  /*85e0*/  SHF.R.S32.HI R0, RZ, 0x1f, R4 ;  /* 0x0000001fff007819 */ /* 0x000fe20000011404 */
[----:B----4-:R-:W-:-:S03]  /*85f0*/  FADD.FTZ R7, R7, R2 ;  /* 0x0000000207077221 */ /* 0x010fc60000010000 */
[----:B------:R-:W-:Y:S01]  /*8600*/  FSETP.NE.FTZ.AND P2, PT, R6, RZ, PT ;  /* 0x000000ff0600720b */ /* 0x000fe20003f55000 */
[C---:B------:R-:W-:Y:S01]  /*8610*/  IMAD R16, R0.reuse, c[0x0][0x490], RZ ;  /* 0x0001240000107a24 */ /* 0x040fe200078e02ff */
[----:B------:R-:W-:Y:S01]  /*8620*/  MOV R2, RZ ;  /* 0x000000ff00027202 */ /* 0x000fe20000000f00 */
[----:B------:R-:W-:Y:S01]  /*8630*/  IMAD R8, R0, c[0x0][0x3e8], RZ ;  /* 0x0000fa0000087a24 */ /* 0x000fe200078e02ff */
[----:B------:R-:W1:Y:S01]  /*8640*/  S2R R40, SR_CTAID.Z ;  /* 0x0000000000287919 */ /* 0x000e620000002700 */
[C---:B------:R-:W-:Y:S01]  /*8650*/  IMAD R16, R4.reuse, c[0x0][0x494], R16 ;  /* 0x0001250004107a24 */ /* 0x040fe200078e0210 */
[----:B------:R-:W-:Y:S01]  /*8660*/  MOV R42, 0xff800000 ;  /* 0xff800000002a7802 */ /* 0x000fe20000000f00 */
[----:B------:R-:W-:Y:S01]  /*8670*/  IMAD R8, R4, c[0x0][0x3ec], R8 ;  /* 0x0000fb0004087a24 */ /* 0x000fe200078e0208 */
[CC--:B------:R-:W-:Y:S02]  /*8680*/  LEA.HI R4, R12.reuse, R5.reuse, RZ, 0x2 ;  /* 0x000000050c047211 */ /* 0x0c0fe400078f10ff */
[----:B------:R-:W-:-:S02]  /*8690*/  LEA.HI R12, R12, R5, RZ, 0x5 ;  /* 0x000000050c0c7211 */ /* 0x000fc400078f28ff */
[----:B------:R-:W-:Y:S01]  /*86a0*/  LOP3.LUT R10, R4, 0xfffffffc, RZ, 0xc0, !PT ;  /* 0xfffffffc040a7812 */ /* 0x000fe200078ec0ff */
[----:B------:R-:W4:Y:S01]  /*86b0*/  @P2 MUFU.RCP R2, R6 ;  /* 0x0000000600022308 */ /* 0x000f220000001000 */
[----:B------:R-:W-:Y:S02]  /*86c0*/  LOP3.LUT R11, R12, 0xffffffe0, RZ, 0xc0, !PT ;  /* 0xffffffe00c0b7812 */ /* 0x000fe400078ec0ff */
[----:B------:R-:W-:Y:S02]  /*86d0*/  IADD3 R10, -R10, R5, RZ ;  /* 0x000000050a0a7210 */ /* 0x000fe40007ffe1ff */
[----:B------:R-:W-:Y:S01]  /*86e0*/  IADD3 R9, R21, R8, RZ ;  /* 0x0000000815097210 */ /* 0x000fe20007ffe0ff */
[----:B------:R-:W-:Y:S01]  /*86f0*/  IMAD.IADD R11, R5, 0x1, -R11 ;  /* 0x00000001050b7824 */ /* 0x000fe200078e0a0b */
[----:B------:R-:W-:Y:S01]  /*8700*/  IADD3 R17, R19, R16, RZ ;  /* 0x0000001013117210 */ /* 0x000fe20007ffe0ff */
[----:B------:R-:W5:Y:S01]  /*8710*/  @P2 MUFU.LG2 R6, R6 ;  /* 0x0000000600062308 */ /* 0x000f620000000c00 */
[----:B------:R-:W-:Y:S01]  /*8720*/  MOV R8, R20 ;  /* 0x0000001400087202 */ /* 0x000fe20000000f00 */
[----:B------:R-:W-:Y:S01]  /*8730*/  IMAD.MOV.U32 R16, RZ, RZ, R18 ;  /* 0x000000ffff107224 */ /* 0x000fe200078e0012 */
[----:B------:R-:W-:-:S02]  /*8740*/  LOP3.LUT P4, RZ, R11, 0x3, RZ, 0xc0, !PT ;  /* 0x000000030bff7812 */ /* 0x000fc4000788c0ff */
[----:B------:R-:W-:Y:S01]  /*8750*/  FSETP.NE.FTZ.AND P1, PT, R7, RZ, PT ;  /* 0x000000ff0700720b */ /* 0x000fe20003f35000 */
[C---:B----4-:R-:W-:Y:S02]  /*8760*/  FMUL.FTZ R121, R2.reuse, R121 ;  /* 0x0000007902797220 */ /* 0x050fe40000410000 */
[C---:B------:R-:W-:Y:S02]  /*8770*/  FMUL.FTZ R11, R2.reuse, R120 ;  /* 0x00000078020b7220 */ /* 0x040fe40000410000 */
[C---:B------:R-:W-:Y:S02]  /*8780*/  FMUL.FTZ R125, R2.reuse, R125 ;  /* 0x0000007d027d7220 */ /* 0x040fe40000410000 */
[C---:B------:R-:W-:Y:S02]  /*8790*/  FMUL.FTZ R19, R2.reuse, R124 ;  /* 0x0000007c02137220 */ /* 0x040fe40000410000 */
[C---:B------:R-:W-:Y:S02]  /*87a0*/  FMUL.FTZ R69, R2.reuse, R69 ;  /* 0x0000004502457220 */ /* 0x040fe40000410000 */
[----:B------:R-:W-:-:S02]  /*87b0*/  FMUL.FTZ R22, R2, R68 ;  /* 0x0000004402167220 */ /* 0x000fc40000410000 */
[C---:B------:R-:W-:Y:S02]  /*87c0*/  FMUL.FTZ R73, R2.reuse, R73 ;  /* 0x0000004902497220 */ /* 0x040fe40000410000 */
        /* <DEDUP_REMOVED lines=24> */
[----:B------:R-:W-:Y:S01]  /*8950*/  FMUL.FTZ R27, R2, R112 ;  /* 0x00000070021b7220 */ /* 0x000fe20000410000 */
[----:B------:R-:W-:Y:S01]  /*8960*/  SHF.R.S32.HI R2, RZ, 0x1f, R4 ;  /* 0x0000001fff027819 */ /* 0x000fe20000011404 */
[----:B-----5:R-:W-:Y:S02]  /*8970*/  @P2 FMUL.FTZ R6, R6, 0.69314718246459960938 ;  /* 0x3f31721806062820 */ /* 0x020fe40000410000 */
[----:B--2---:R-:W-:-:S04]  /*8980*/  @P0 IMAD.HI.U32 R0, R13, c[0x0][0x4ec], RZ ;  /* 0x00013b000d000a27 */ /* 0x004fc800078e00ff */
[----:B------:R-:W-:Y:S01]  /*8990*/  IMAD.MOV.U32 R14, RZ, RZ, R13 ;  /* 0x000000ffff0e7224 */ /* 0x000fe200078e000d */
[----:B------:R-:W-:Y:S02]  /*89a0*/  @P0 SHF.R.U32.HI R14, RZ, c[0x0][0x4f0], R0 ;  /* 0x00013c00ff0e0a19 */ /* 0x000fe40000011600 */
[----:B------:R-:W-:Y:S02]  /*89b0*/  MOV R0, RZ ;  /* 0x000000ff00007202 */ /* 0x000fe40000000f00 */
[----:B------:R-:W-:-:S05]  /*89c0*/  IADD3 R5, -R14, RZ, RZ ;  /* 0x000000ff0e057210 */ /* 0x000fca0007ffe1ff */
[----:B------:R-:W-:Y:S01]  /*89d0*/  IMAD R39, R5, c[0x0][0x4e8], R13 ;  /* 0x00013a0005277a24 */ /* 0x000fe200078e020d */
[----:B------:R-:W-:-:S04]  /*89e0*/  SHF.R.S32.HI R5, RZ, 0x2, R4 ;  /* 0x00000002ff057819 */ /* 0x000fc80000011404 */
[----:B------:R-:W-:-:S04]  /*89f0*/  LEA.HI R2, R2, R5, RZ, 0x3 ;  /* 0x0000000502027211 */ /* 0x000fc800078f18ff */
[----:B------:R-:W-:Y:S02]  /*8a00*/  LOP3.LUT R2, R2, 0xfffffff8, RZ, 0xc0, !PT ;  /* 0xfffffff802027812 */ /* 0x000fe400078ec0ff */
[----:B-1----:R-:W-:-:S03]  /*8a10*/  SHF.R.S32.HI R4, RZ, 0x1f, R40 ;  /* 0x0000001fff047819 */ /* 0x002fc60000011428 */
[----:B------:R-:W-:Y:S02]  /*8a20*/  IMAD.IADD R5, R5, 0x1, -R2 ;  /* 0x0000000105057824 */ /* 0x000fe400078e0a02 */
[----:B------:R-:W-:Y:S02]  /*8a30*/  @P2 IMAD.MOV.U32 R2, RZ, RZ, 0x3f317218 ;  /* 0x3f317218ff022424 */ /* 0x000fe400078e00ff */
[C---:B------:R-:W-:Y:S02]  /*8a40*/  IMAD R43, R4.reuse, c[0x0][0x498], RZ ;  /* 0x00012600042b7a24 */ /* 0x040fe400078e02ff */
[----:B------:R-:W-:Y:S02]  /*8a50*/  IMAD R15, R4, c[0x0][0x3f0], RZ ;  /* 0x0000fc00040f7a24 */ /* 0x000fe400078e02ff */
[----:B------:R-:W-:-:S04]  /*8a60*/  @P2 FMUL.FTZ R4, R2, c[0x0][0x2d0] ;  /* 0x0000b40002042a20 */ /* 0x000fc80000410000 */
[----:B------:R-:W-:Y:S01]  /*8a70*/  @P2 FFMA.FTZ R42, R4, R116, R6 ;  /* 0x00000074042a2223 */ /* 0x000fe20000010006 */
[----:B---3--:R-:W-:Y:S02]  /*8a80*/  SHF.R.S32.HI R4, RZ, 0x2, R45 ;  /* 0x00000002ff047819 */ /* 0x008fe4000001142d */
[----:B------:R-:W2:Y:S01]  /*8a90*/  LDL R45, [R1+0x4] ;  /* 0x00000400012d7983 */ /* 0x000ea20000100800 */
[----:B------:R-:W1:Y:S08]  /*8aa0*/  @P1 MUFU.RCP R0, R7 ;  /* 0x0000000700001308 */ /* 0x000e700000001000 */
[----:B------:R-:W3:Y:S01]  /*8ab0*/  @P1 MUFU.LG2 R7, R7 ;  /* 0x0000000700071308 */ /* 0x000ee20000000c00 */
[----:B-1----:R-:W-:-:S02]  /*8ac0*/  FMUL.FTZ R123, R0, R123 ;  /* 0x0000007b007b7220 */ /* 0x002fc40000410000 */
        /* <DEDUP_REMOVED lines=30> */
[----:B------:R-:W-:Y:S01]  /*8cb0*/  FMUL.FTZ R114, R0, R114 ;  /* 0x0000007200727220 */ /* 0x000fe20000410000 */
[----:B------:R-:W-:Y:S01]  /*8cc0*/  @P1 MOV R0, 0x3f317218 ;  /* 0x3f31721800001802 */ /* 0x000fe20000000f00 */
[----:B---3--:R-:W-:Y:S01]  /*8cd0*/  @P1 FMUL.FTZ R2, R7, 0.69314718246459960938 ;  /* 0x3f31721807021820 */ /* 0x008fe20000410000 */
[----:B------:R-:W-:-:S03]  /*8ce0*/  MOV R41, 0xff800000 ;  /* 0xff80000000297802 */ /* 0x000fc60000000f00 */
[----:B------:R-:W-:-:S04]  /*8cf0*/  @P1 FMUL.FTZ R0, R0, c[0x0][0x2d0] ;  /* 0x0000b40000001a20 */ /* 0x000fc80000410000 */
[----:B------:R-:W-:Y:S01]  /*8d00*/  @P1 FFMA.FTZ R41, R0, R3, R2 ;  /* 0x0000000300291223 */ /* 0x000fe20000010002 */
[----:B------:R-:W-:Y:S01]  /*8d10*/  SHF.R.S32.HI R0, RZ, 0x5, R12 ;  /* 0x00000005ff007819 */ /* 0x000fe2000001140c */
[C---:B------:R-:W-:Y:S02]  /*8d20*/  IMAD R43, R40.reuse, c[0x0][0x49c], R43 ;  /* 0x00012700282b7a24 */ /* 0x040fe400078e022b */
[C---:B------:R-:W-:Y:S01]  /*8d30*/  IMAD R15, R40.reuse, c[0x0][0x3f4], R15 ;  /* 0x0000fd00280f7a24 */ /* 0x040fe200078e020f */
[----:B------:R-:W-:Y:S01]  /*8d40*/  SHF.R.S32.HI R3, RZ, 0x1f, R0 ;  /* 0x0000001fff037819 */ /* 0x000fe20000011400 */
[----:B------:R-:W-:-:S04]  /*8d50*/  IMAD.WIDE.U32 R16, R40, c[0x0][0x498], R16 ;  /* 0x0001260028107a25 */ /* 0x000fc800078e0010 */
[----:B------:R-:W-:Y:S02]  /*8d60*/  IMAD.WIDE.U32 R8, R40, c[0x0][0x3f0], R8 ;  /* 0x0000fc0028087a25 */ /* 0x000fe400078e0008 */
[----:B------:R-:W1:Y:S01]  /*8d70*/  S2R R40, SR_CTAID.X ;  /* 0x0000000000287919 */ /* 0x000e620000002500 */
[----:B------:R-:W-:Y:S02]  /*8d80*/  LEA.HI R3, R3, R0, RZ, 0x3 ;  /* 0x0000000003037211 */ /* 0x000fe400078f18ff */
[----:B------:R-:W-:Y:S02]  /*8d90*/  LEA.HI R2, R10, R10, RZ, 0x1 ;  /* 0x0000000a0a027211 */ /* 0x000fe400078f08ff */
[----:B------:R-:W-:Y:S02]  /*8da0*/  LOP3.LUT R3, R3, 0xffffff8, RZ, 0xc0, !PT ;  /* 0x0ffffff803037812 */ /* 0x000fe400078ec0ff */
[----:B------:R-:W-:Y:S02]  /*8db0*/  LOP3.LUT R2, R2, 0x1ffffffe, RZ, 0xc0, !PT ;  /* 0x1ffffffe02027812 */ /* 0x000fe400078ec0ff */
[----:B------:R-:W-:-:S02]  /*8dc0*/  IADD3 R6, R0, -R3, RZ ;  /* 0x8000000300067210 */ /* 0x000fc40007ffe0ff */
[----:B------:R-:W-:Y:S01]  /*8dd0*/  LEA R12, R0, R10, 0x9 ;  /* 0x0000000a000c7211 */ /* 0x000fe200078e48ff */
[----:B------:R-:W-:Y:S01]  /*8de0*/  IMAD.IADD R10, R10, 0x1, -R2 ;  /* 0x000000010a0a7824 */ /* 0x000fe200078e0a02 */
[C---:B------:R-:W-:Y:S02]  /*8df0*/  LOP3.LUT R2, R5.reuse, 0x1, RZ, 0xc0, !PT ;  /* 0x0000000105027812 */ /* 0x040fe400078ec0ff */
[C---:B------:R-:W-:Y:S02]  /*8e00*/  R2P PR, R5.reuse, 0x6 ;  /* 0x0000000605007804 */ /* 0x040fe40000000000 */
[----:B------:R-:W-:Y:S02]  /*8e10*/  SHF.L.U32 R5, R5, 0x6, RZ ;  /* 0x0000000605057819 */ /* 0x000fe400000006ff */
[----:B------:R-:W-:Y:S02]  /*8e20*/  LEA R4, R6, R4, 0x4 ;  /* 0x0000000406047211 */ /* 0x000fe400078e20ff */
[----:B------:R-:W-:-:S02]  /*8e30*/  SHF.R.S32.HI R0, RZ, 0x1f, R14 ;  /* 0x0000001fff007819 */ /* 0x000fc4000001140e */
[----:B------:R-:W-:Y:S02]  /*8e40*/  LOP3.LUT R5, R5, 0x1c0, RZ, 0xc0, !PT ;  /* 0x000001c005057812 */ /* 0x000fe400078ec0ff */
[----:B------:R-:W-:Y:S01]  /*8e50*/  LEA R10, R10, R4, 0x3 ;  /* 0x000000040a0a7211 */ /* 0x000fe200078e18ff */
[----:B------:R-:W-:Y:S01]  /*8e60*/  IMAD R0, R0, c[0x0][0x3e0], RZ ;  /* 0x0000f80000007a24 */ /* 0x000fe200078e02ff */
[----:B------:R-:W-:Y:S02]  /*8e70*/  LEA.HI R7, R5, R5, RZ, 0x1d ;  /* 0x0000000505077211 */ /* 0x000fe400078fe8ff */
[----:B-1----:R-:W-:Y:S01]  /*8e80*/  LEA R10, R40, R10, 0x7 ;  /* 0x0000000a280a7211 */ /* 0x002fe200078e38ff */
[----:B------:R-:W-:Y:S01]  /*8e90*/  IMAD R6, R14, c[0x0][0x3e4], R0 ;  /* 0x0000f9000e067a24 */ /* 0x000fe200078e0200 */
[----:B------:R-:W-:Y:S01]  /*8ea0*/  ISETP.NE.U32.AND P3, PT, R2, 0x1, PT ;  /* 0x000000010200780c */ /* 0x000fe20003f65070 */
[----:B------:R-:W-:Y:S01]  /*8eb0*/  IMAD R44, R44, c[0x0][0x388], RZ ;  /* 0x0000e2002c2c7a24 */ /* 0x000fe200078e02ff */
[----:B------:R-:W-:Y:S01]  /*8ec0*/  LEA R0, R40, R4, 0x7 ;  /* 0x0000000428007211 */ /* 0x000fe200078e38ff */
[----:B------:R-:W-:Y:S01]  /*8ed0*/  @P0 IMAD.HI.U32 R5, R10, c[0x0][0x4ec], RZ ;  /* 0x00013b000a050a27 */ /* 0x000fe200078e00ff */
[----:B------:R-:W-:-:S02]  /*8ee0*/  LEA R7, R12, R7, 0x1 ;  /* 0x000000070c077211 */ /* 0x000fc400078e08ff */
[----:B------:R-:W-:Y:S01]  /*8ef0*/  IADD3 R3, R9, R15, RZ ;  /* 0x0000000f09037210 */ /* 0x000fe20007ffe0ff */
[----:B------:R-:W-:Y:S01]  /*8f00*/  IMAD.MOV.U32 R2, RZ, RZ, R8 ;  /* 0x000000ffff027224 */ /* 0x000fe200078e0008 */
[----:B------:R-:W-:Y:S02]  /*8f10*/  F2FP.BF16.PACK_AB R11, R121, R11 ;  /* 0x0000000b790b723e */ /* 0x000fe400000010ff */
[C---:B------:R-:W-:Y:S02]  /*8f20*/  IADD3 R4, R0.reuse, 0x8, RZ ;  /* 0x0000000800047810 */ /* 0x040fe40007ffe0ff */
[----:B------:R-:W-:Y:S01]  /*8f30*/  SHF.L.U32 R7, R7, 0x1, RZ ;  /* 0x0000000107077819 */ /* 0x000fe200000006ff */
[----:B------:R-:W-:Y:S01]  /*8f40*/  BAR.SYNC.DEFER_BLOCKING 0x1, 0x100 ;  /* 0x0044000000007b1d */ /* 0x000fe20000010000 */
[----:B------:R-:W-:Y:S02]  /*8f50*/  ISETP.GE.OR P5, PT, R0, R44, P4 ;  /* 0x0000002c0000720c */ /* 0x000fe400027a6670 */
[----:B------:R-:W-:Y:S01]  /*8f60*/  MOV R0, R10 ;  /* 0x0000000a00007202 */ /* 0x000fe20000000f00 */
[----:B------:R-:W-:Y:S01]  /*8f70*/  IMAD.WIDE.U32 R2, R14, c[0x0][0x3e0], R2 ;  /* 0x0000f8000e027a25 */ /* 0x000fe200078e0002 */
[----:B------:R-:W-:-:S02]  /*8f80*/  @P0 SHF.R.U32.HI R0, RZ, c[0x0][0x4f0], R5 ;  /* 0x00013c00ff000a19 */ /* 0x000fc40000011605 */
[----:B------:R-:W-:Y:S01]  /*8f90*/  IADD3 R8, R7, 0x80, RZ ;  /* 0x0000008007087810 */ /* 0x000fe20007ffe0ff */
[----:B------:R-:W-:Y:S01]  /*8fa0*/  IMAD.IADD R3, R3, 0x1, R6 ;  /* 0x0000000103037824 */ /* 0x000fe200078e0206 */
[----:B------:R-:W-:Y:S02]  /*8fb0*/  IADD3 R6, R7, 0x70, RZ ;  /* 0x0000007007067810 */ /* 0x000fe40007ffe0ff */
[----:B------:R-:W-:Y:S02]  /*8fc0*/  @P3 IADD3 R6, R8, 0x10, RZ ;  /* 0x0000001008063810 */ /* 0x000fe40007ffe0ff */
[----:B------:R-:W-:Y:S02]  /*8fd0*/  SHF.R.S32.HI R9, RZ, 0x1f, R0 ;  /* 0x0000001fff097819 */ /* 0x000fe40000011400 */
[----:B------:R-:W-:Y:S01]  /*8fe0*/  IADD3 R8, P0, R0, R16, RZ ;  /* 0x0000001000087210 */ /* 0x000fe20007f1e0ff */
[----:B------:R1:W-:Y:S01]  /*8ff0*/  STS [R7+0x80], R11 ;  /* 0x0000800b07007388 */ /* 0x0003e20000000800 */
[----:B------:R-:W-:Y:S01]  /*9000*/  IMAD.WIDE.U32 R14, R39, c[0x0][0x3d8], R2 ;  /* 0x0000f600270e7a25 */ /* 0x000fe200078e0002 */
[----:B------:R-:W-:-:S02]  /*9010*/  ISETP.GE.OR P4, PT, R4, R44, P4 ;  /* 0x0000002c0400720c */ /* 0x000fc40002786670 */
[----:B------:R-:W-:Y:S01]  /*9020*/  IADD3.X R9, R9, R17, R43, P0, !PT ;  /* 0x0000001109097210 */ /* 0x000fe200007fe42b */
[----:B------:R-:W-:Y:S01]  /*9030*/  IMAD.MOV.U32 R5, RZ, RZ, 0x20 ;  /* 0x00000020ff057424 */ /* 0x000fe200078e00ff */
[----:B------:R-:W-:Y:S02]  /*9040*/  SHF.R.S32.HI R4, RZ, 0x1f, R39 ;  /* 0x0000001fff047819 */ /* 0x000fe40000011427 */
[----:B-1----:R-:W-:-:S05]  /*9050*/  IADD3 R11, -R0, RZ, RZ ;  /* 0x000000ff000b7210 */ /* 0x002fca0007ffe1ff */
[----:B------:R-:W-:-:S05]  /*9060*/  IMAD R0, R11, c[0x0][0x4e8], R10 ;  /* 0x00013a000b007a24 */ /* 0x000fca00078e020a */
[----:B------:R-:W-:Y:S01]  /*9070*/  SHF.R.S32.HI R2, RZ, 0x1f, R0 ;  /* 0x0000001fff027819 */ /* 0x000fe20000011400 */
[----:B------:R-:W-:-:S04]  /*9080*/  IMAD.MOV.U32 R11, RZ, RZ, 0x40 ;  /* 0x00000040ff0b7424 */ /* 0x000fc800078e00ff */
[----:B------:R-:W-:Y:S02]  /*9090*/  IMAD R10, R2, c[0x0][0x488], RZ ;  /* 0x00012200020a7a24 */ /* 0x000fe400078e02ff */
[----:B------:R-:W-:Y:S01]  /*90a0*/  IMAD.WIDE.U32 R2, R0, c[0x0][0x488], R8 ;  /* 0x0001220000027a25 */ /* 0x000fe200078e0008 */
[----:B------:R-:W-:-:S03]  /*90b0*/  SEL R5, R5, 0xffffffe0, !P1 ;  /* 0xffffffe005057807 */ /* 0x000fc60004800000 */
[----:B------:R-:W-:Y:S02]  /*90c0*/  IMAD R4, R4, c[0x0][0x3d8], RZ ;  /* 0x0000f60004047a24 */ /* 0x000fe400078e02ff */
[----:B------:R-:W-:Y:S01]  /*90d0*/  IMAD R0, R0, c[0x0][0x48c], R10 ;  /* 0x0001230000007a24 */ /* 0x000fe200078e020a */
[----:B------:R-:W-:Y:S01]  /*90e0*/  F2FP.BF16.PACK_AB R13, R123, R13 ;  /* 0x0000000d7b0d723e */ /* 0x000fe200000010ff */
[----:B------:R-:W-:Y:S01]  /*90f0*/  IMAD R40, R39, c[0x0][0x3dc], R4 ;  /* 0x0000f70027287a24 */ /* 0x000fe200078e0204 */
[----:B------:R-:W-:Y:S02]  /*9100*/  SEL R11, R11, 0xffffffc0, !P2 ;  /* 0xffffffc00b0b7807 */ /* 0x000fe40005000000 */
[----:B------:R-:W-:Y:S02]  /*9110*/  F2FP.BF16.PACK_AB R19, R125, R19 ;  /* 0x000000137d13723e */ /* 0x000fe400000010ff */
[----:B------:R-:W-:Y:S02]  /*9120*/  F2FP.BF16.PACK_AB R18, R127, R18 ;  /* 0x000000127f12723e */ /* 0x000fe400000010ff */
[----:B------:R-:W-:-:S02]  /*9130*/  IADD3 R4, R7, R5, RZ ;  /* 0x0000000507047210 */ /* 0x000fc40007ffe0ff */
[----:B------:R-:W-:Y:S02]  /*9140*/  LEA R10, P0, R2, c[0x0][0x450], 0x2 ;  /* 0x00011400020a7a11 */ /* 0x000fe400078010ff */
[----:B------:R-:W-:Y:S02]  /*9150*/  IADD3 R0, R3, R0, RZ ;  /* 0x0000000003007210 */ /* 0x000fe40007ffe0ff */
[----:B------:R-:W-:Y:S02]  /*9160*/  F2FP.BF16.PACK_AB R22, R69, R22 ;  /* 0x000000164516723e */ /* 0x000fe400000010ff */
[----:B------:R-:W-:Y:S02]  /*9170*/  F2FP.BF16.PACK_AB R21, R71, R21 ;  /* 0x000000154715723e */ /* 0x000fe400000010ff */
[----:B------:R-:W-:Y:S02]  /*9180*/  F2FP.BF16.PACK_AB R20, R73, R20 ;  /* 0x000000144914723e */ /* 0x000fe400000010ff */
[----:B------:R-:W-:-:S02]  /*9190*/  F2FP.BF16.PACK_AB R23, R75, R23 ;  /* 0x000000174b17723e */ /* 0x000fc400000010ff */
[----:B------:R-:W-:Y:S01]  /*91a0*/  IADD3 R5, R5, R6, RZ ;  /* 0x0000000605057210 */ /* 0x000fe20007ffe0ff */
[----:B------:R-:W-:Y:S01]  /*91b0*/  STS [R7+0x480], R13 ;  /* 0x0004800d07007388 */ /* 0x000fe20000000800 */
[----:B------:R-:W-:Y:S02]  /*91c0*/  F2FP.BF16.PACK_AB R26, R77, R26 ;  /* 0x0000001a4d1a723e */ /* 0x000fe400000010ff */
[----:B------:R-:W-:Y:S02]  /*91d0*/  F2FP.BF16.PACK_AB R25, R79, R25 ;  /* 0x000000194f19723e */ /* 0x000fe400000010ff */
[----:B------:R-:W-:Y:S01]  /*91e0*/  IADD3 R8, R7, R11, RZ ;  /* 0x0000000b07087210 */ /* 0x000fe20007ffe0ff */
[----:B------:R-:W-:Y:S01]  /*91f0*/  STS [R6], R19 ;  /* 0x0000001306007388 */ /* 0x000fe20000000800 */
[----:B------:R-:W-:Y:S02]  /*9200*/  F2FP.BF16.PACK_AB R24, R81, R24 ;  /* 0x000000185118723e */ /* 0x000fe400000010ff */
[----:B------:R-:W-:Y:S01]  /*9210*/  F2FP.BF16.PACK_AB R29, R83, R29 ;  /* 0x0000001d531d723e */ /* 0x000fe200000010ff */
[----:B------:R-:W-:Y:S01]  /*9220*/  STS [R6+0x400], R18 ;  /* 0x0004001206007388 */ /* 0x000fe20000000800 */
[----:B------:R-:W-:-:S02]  /*9230*/  IADD3 R9, R11, R6, RZ ;  /* 0x000000060b097210 */ /* 0x000fc40007ffe0ff */
[----:B------:R-:W-:Y:S01]  /*9240*/  LEA.HI.X R3, R2, c[0x0][0x454], R0, 0x2, P0 ;  /* 0x0001150002037a11 */ /* 0x000fe200000f1400 */
[----:B------:R-:W-:Y:S01]  /*9250*/  IMAD.IADD R0, R11, 0x1, R4 ;  /* 0x000000010b007824 */ /* 0x000fe200078e0204 */
[----:B------:R-:W-:Y:S01]  /*9260*/  F2FP.BF16.PACK_AB R37, R85, R37 ;  /* 0x000000255525723e */ /* 0x000fe200000010ff */
[----:B------:R-:W-:Y:S01]  /*9270*/  STS [R4+0x80], R22 ;  /* 0x0000801604007388 */ /* 0x000fe20000000800 */
[----:B------:R-:W-:Y:S02]  /*9280*/  F2FP.BF16.PACK_AB R86, R87, R86 ;  /* 0x000000565756723e */ /* 0x000fe400000010ff */
[----:B------:R-:W-:Y:S01]  /*9290*/  F2FP.BF16.PACK_AB R38, R89, R38 ;  /* 0x000000265926723e */ /* 0x000fe200000010ff */
[----:B------:R-:W-:Y:S01]  /*92a0*/  STS [R4+0x480], R21 ;  /* 0x0004801504007388 */ /* 0x000fe20000000800 */
[----:B------:R-:W-:Y:S02]  /*92b0*/  F2FP.BF16.PACK_AB R90, R91, R90 ;  /* 0x0000005a5b5a723e */ /* 0x000fe400000010ff */
[----:B------:R-:W-:Y:S01]  /*92c0*/  IADD3 R2, R5, R11, RZ ;  /* 0x0000000b05027210 */ /* 0x000fe20007ffe0ff */
[----:B------:R-:W-:Y:S01]  /*92d0*/  STS [R5], R20 ;  /* 0x0000001405007388 */ /* 0x000fe20000000800 */
[----:B------:R-:W-:-:S02]  /*92e0*/  F2FP.BF16.PACK_AB R36, R93, R36 ;  /* 0x000000245d24723e */ /* 0x000fc400000010ff */
[----:B------:R-:W-:Y:S01]  /*92f0*/  F2FP.BF16.PACK_AB R94, R95, R94 ;  /* 0x0000005e5f5e723e */ /* 0x000fe200000010ff */
[----:B------:R-:W-:Y:S01]  /*9300*/  STS [R5+0x400], R23 ;  /* 0x0004001705007388 */ /* 0x000fe20000000800 */
[----:B------:R-:W-:Y:S02]  /*9310*/  F2FP.BF16.PACK_AB R35, R97, R35 ;  /* 0x000000236123723e */ /* 0x000fe400000010ff */
[----:B------:R-:W-:Y:S01]  /*9320*/  F2FP.BF16.PACK_AB R98, R99, R98 ;  /* 0x000000626362723e */ /* 0x000fe200000010ff */
[----:B------:R-:W-:Y:S01]  /*9330*/  STS [R8+0x80], R26 ;  /* 0x0000801a08007388 */ /* 0x000fe20000000800 */
[----:B------:R-:W-:Y:S02]  /*9340*/  F2FP.BF16.PACK_AB R34, R101, R34 ;  /* 0x000000226522723e */ /* 0x000fe400000010ff */
[----:B------:R-:W-:Y:S01]  /*9350*/  F2FP.BF16.PACK_AB R102, R103, R102 ;  /* 0x000000666766723e */ /* 0x000fe200000010ff */
[----:B------:R-:W-:Y:S01]  /*9360*/  STS [R8+0x480], R25 ;  /* 0x0004801908007388 */ /* 0x000fe20000000800 */
[----:B------:R-:W-:-:S02]  /*9370*/  F2FP.BF16.PACK_AB R33, R105, R33 ;  /* 0x000000216921723e */ /* 0x000fc400000010ff */
[----:B------:R-:W-:Y:S01]  /*9380*/  F2FP.BF16.PACK_AB R32, R107, R32 ;  /* 0x000000206b20723e */ /* 0x000fe200000010ff */
[----:B------:R-:W-:Y:S01]  /*9390*/  STS [R9], R24 ;  /* 0x0000001809007388 */ /* 0x000fe20000000800 */
[----:B------:R-:W-:-:S03]  /*93a0*/  F2FP.BF16.PACK_AB R31, R129, R31 ;  /* 0x0000001f811f723e */ /* 0x000fc600000010ff */
[----:B------:R-:W-:Y:S01]  /*93b0*/  STS [R9+0x400], R29 ;  /* 0x0004001d09007388 */ /* 0x000fe20000000800 */
[----:B------:R-:W-:-:S03]  /*93c0*/  F2FP.BF16.PACK_AB R130, R131, R130 ;  /* 0x000000828382723e */ /* 0x000fc600000010ff */
[----:B------:R-:W-:Y:S01]  /*93d0*/  STS [R0+0x80], R37 ;  /* 0x0000802500007388 */ /* 0x000fe20000000800 */
[----:B------:R-:W-:-:S03]  /*93e0*/  F2FP.BF16.PACK_AB R30, R109, R30 ;  /* 0x0000001e6d1e723e */ /* 0x000fc600000010ff */
[----:B------:R-:W-:Y:S01]  /*93f0*/  STS [R0+0x480], R86 ;  /* 0x0004805600007388 */ /* 0x000fe20000000800 */
[----:B------:R-:W-:-:S03]  /*9400*/  F2FP.BF16.PACK_AB R110, R111, R110 ;  /* 0x0000006e6f6e723e */ /* 0x000fc600000010ff */
        /* <DEDUP_REMOVED lines=8> */
[----:B------:R-:W-:Y:S04]  /*9490*/  STS [R6+0x4000], R35 ;  /* 0x0040002306007388 */ /* 0x000fe80000000800 */
[----:B------:R-:W-:Y:S04]  /*94a0*/  STS [R6+0x4400], R98 ;  /* 0x0044006206007388 */ /* 0x000fe80000000800 */
[----:B------:R-:W-:Y:S04]  /*94b0*/  STS [R4+0x4080], R34 ;  /* 0x0040802204007388 */ /* 0x000fe80000000800 */
[----:B------:R1:W-:Y:S04]  /*94c0*/  STS [R4+0x4480], R102 ;  /* 0x0044806604007388 */ /* 0x0003e80000000800 */
[----:B------:R-:W-:Y:S04]  /*94d0*/  STS [R5+0x4000], R33 ;  /* 0x0040002105007388 */ /* 0x000fe80000000800 */
        /* <DEDUP_REMOVED lines=9> */
[----:B------:R-:W-:Y:S04]  /*9570*/  SHFL.IDX PT, R12, R10, RZ, 0x1c1f ;  /* 0x001c1fff0a0c7589 */ /* 0x000fe800000e0000 */
[----:B------:R-:W3:Y:S04]  /*9580*/  SHFL.IDX PT, R13, R3, RZ, 0x1c1f ;  /* 0x001c1fff030d7589 */ /* 0x000ee800000e0000 */
[----:B------:R-:W-:Y:S06]  /*9590*/  BAR.SYNC.DEFER_BLOCKING 0x1, 0x100 ;  /* 0x0044000000007b1d */ /* 0x000fec0000010000 */
[----:B------:R-:W-:Y:S04]  /*95a0*/  SHFL.IDX PT, R10, R10, 0x1, 0x1c1f ;  /* 0x003c1f000a0a7f89 */ /* 0x000fe800000e0000 */
[----:B------:R-:W4:Y:S01]  /*95b0*/  SHFL.IDX PT, R11, R3, 0x1, 0x1c1f ;  /* 0x003c1f00030b7f89 */ /* 0x000f2200000e0000 */
[----:B-1----:R-:W-:-:S03]  /*95c0*/  SHF.L.U32 R4, R249, 0x1, RZ ;  /* 0x00000001f9047819 */ /* 0x002fc600000006ff */
[----:B---3--:R1:W-:Y:S04]  /*95d0*/  @!P5 ST.E [R12.64], R42 ;  /* 0x0000002a0c00d985 */ /* 0x0083e8000c101916 */
[----:B----4-:R1:W-:Y:S04]  /*95e0*/  @!P4 ST.E [R10.64], R41 ;  /* 0x000000290a00c985 */ /* 0x0103e8000c101916 */
[----:B------:R1:W3:Y:S04]  /*95f0*/  LDS.128 R20, [R4+0x1080] ;  /* 0x0010800004147984 */ /* 0x0002e80000000c00 */
[----:B------:R1:W4:Y:S04]  /*9600*/  LDS.128 R28, [R4+0x2080] ;  /* 0x00208000041c7984 */ /* 0x0003280000000c00 */
[----:B------:R1:W1:Y:S04]  /*9610*/  LDS.128 R32, [R4+0x3080] ;  /* 0x0030800004207984 */ /* 0x0002680000000c00 */
[----:B------:R1:W1:Y:S04]  /*9620*/  LDS.128 R16, [R4+0x5080] ;  /* 0x0050800004107984 */ /* 0x0002680000000c00 */
[----:B------:R1:W1:Y:S04]  /*9630*/  LDS.128 R24, [R4+0x6080] ;  /* 0x0060800004187984 */ /* 0x0002680000000c00 */
[----:B------:R1:W1:Y:S01]  /*9640*/  LDS.128 R36, [R4+0x7080] ;  /* 0x0070800004247984 */ /* 0x0002620000000c00 */
[----:B------:R-:W-:-:S02]  /*9650*/  IADD3 R0, R15, R40, RZ ;  /* 0x000000280f007210 */ /* 0x000fc40007ffe0ff */
[----:B------:R-:W-:-:S04]  /*9660*/  LEA R7, P0, R14, c[0x0][0x380], 0x1 ;  /* 0x0000e0000e077a11 */ /* 0x000fc800078008ff */
[----:B------:R-:W-:Y:S02]  /*9670*/  LEA.HI.X R6, R14, c[0x0][0x384], R0, 0x1, P0 ;  /* 0x0000e1000e067a11 */ /* 0x000fe400000f0c00 */
[----:B--2---:R-:W-:Y:S01]  /*9680*/  ISETP.GE.AND P0, PT, R45, R44, PT ;  /* 0x0000002c2d00720c */ /* 0x004fe20003f06270 */
[----:B------:R2:W1:Y:S01]  /*9690*/  SHFL.IDX PT, R2, R7, RZ, 0x181f ;  /* 0x00181fff07027589 */ /* 0x00046200000e0000 */
[----:B------:R-:W-:Y:S03]  /*96a0*/  BSSY B0, `(.L_x_4) ;  /* 0x000000e000007945 */ /* 0x000fe60003800000 */
[----:B------:R2:W1:Y:S08]  /*96b0*/  SHFL.IDX PT, R3, R6, RZ, 0x181f ;  /* 0x00181fff06037589 */ /* 0x00047000000e0000 */
[----:B------:R-:W-:Y:S05]  /*96c0*/  @P0 BRA `(.L_x_5) ;  /* 0x000000b000000947 */ /* 0x000fea0003800000 */
[----:B-1-3--:R-:W1:Y:S01]  /*96d0*/  LDS.128 R12, [R4+0x80] ;  /* 0x00008000040c7984 */ /* 0x00ae620000000c00 */
[----:B------:R-:W-:-:S02]  /*96e0*/  ISETP.GE.AND P0, PT, R240, c[0x0][0x3c8], PT ;  /* 0x0000f200f0007a0c */ /* 0x000fc40003f06270 */
[----:B------:R-:W-:Y:S01]  /*96f0*/  ISETP.GE.AND P1, PT, R238, c[0x0][0x3c8], PT ;  /* 0x0000f200ee007a0c */ /* 0x000fe20003f26270 */
[----:B------:R3:W5:Y:S10]  /*9700*/  LDS.128 R8, [R4+0x4080] ;  /* 0x0040800004087984 */ /* 0x0007740000000c00 */
[----:B------:R-:W-:-:S04]  /*9710*/  @!P0 SHF.R.S32.HI R0, RZ, 0x1f, R240 ;  /* 0x0000001fff008819 */ /* 0x000fc800000114f0 */
[----:B------:R-:W-:-:S04]  /*9720*/  @!P0 LEA.HI R0, R0, R240, RZ, 0x3 ;  /* 0x000000f000008211 */ /* 0x000fc800078f18ff */
[----:B------:R-:W-:Y:S01]  /*9730*/  @!P0 LOP3.LUT R0, R0, 0xfffffff8, RZ, 0xc0, !PT ;  /* 0xfffffff800008812 */ /* 0x000fe200078ec0ff */
[----:B---3--:R-:W-:-:S04]  /*9740*/  @!P1 IMAD.WIDE R4, R238, 0x2, R2 ;  /* 0x00000002ee049825 */ /* 0x008fc800078e0202 */
[----:B------:R-:W-:Y:S01]  /*9750*/  @!P0 IMAD.WIDE R2, R0, 0x2, R2 ;  /* 0x0000000200028825 */ /* 0x000fe200078e0202 */
[----:B-1----:R1:W-:Y:S04]  /*9760*/  @!P1 ST.E.128 [R4.64], R12 ;  /* 0x0000000c04009985 */ /* 0x0023e8000c101d16 */
[----:B-----5:R1:W-:Y:S02]  /*9770*/  @!P0 ST.E.128 [R2.64], R8 ;  /* 0x0000000802008985 */ /* 0x0203e4000c101d16 */
.L_x_5:
[----:B---3--:R-:W-:Y:S05]  /*9780*/  BSYNC B0 ;  /* 0x0000000000007941 */ /* 0x008fea0003800000 */
.L_x_4:
[----:B------:R-:W-:Y:S01]  /*9790*/  IADD3 R0, R45, 0x20, RZ ;  /* 0x000000202d007810 */ /* 0x000fe20007ffe0ff */
[----:B-1----:R1:W3:Y:S01]  /*97a0*/  SHFL.IDX PT, R3, R6, 0x1, 0x181f ;  /* 0x00381f0006037f89 */ /* 0x0022e200000e0000 */
[----:B------:R-:W-:Y:S02]  /*97b0*/  BSSY B0, `(.L_x_6) ;  /* 0x000000d000007945 */ /* 0x000fe40003800000 */
[----:B------:R-:W-:Y:S01]  /*97c0*/  ISETP.GE.AND P0, PT, R0, R44, PT ;  /* 0x0000002c0000720c */ /* 0x000fe20003f06270 */
[----:B------:R1:W2:-:S12]  /*97d0*/  SHFL.IDX PT, R2, R7, 0x1, 0x181f ;  /* 0x00381f0007027f89 */ /* 0x00029800000e0000 */
[----:B------:R-:W-:Y:S05]  /*97e0*/  @P0 BRA `(.L_x_7) ;  /* 0x0000009000000947 */ /* 0x000fea0003800000 */
[----:B------:R-:W-:Y:S02]  /*97f0*/  ISETP.GE.AND P0, PT, R240, c[0x0][0x3c8], PT ;  /* 0x0000f200f0007a0c */ /* 0x000fe40003f06270 */
[----:B------:R-:W-:-:S11]  /*9800*/  ISETP.GE.AND P1, PT, R238, c[0x0][0x3c8], PT ;  /* 0x0000f200ee007a0c */ /* 0x000fd60003f26270 */
[----:B------:R-:W-:Y:S02]  /*9810*/  @!P0 SHF.R.S32.HI R0, RZ, 0x1f, R240 ;  /* 0x0000001fff008819 */ /* 0x000fe400000114f0 */
[----:B--23--:R-:W-:Y:S02]  /*9820*/  @!P1 IMAD.WIDE R4, R238, 0x2, R2 ;  /* 0x00000002ee049825 */ /* 0x00cfe400078e0202 */
[----:B------:R-:W-:-:S03]  /*9830*/  @!P0 LEA.HI R0, R0, R240, RZ, 0x3 ;  /* 0x000000f000008211 */ /* 0x000fc600078f18ff */
[----:B------:R2:W-:Y:S01]  /*9840*/  @!P1 ST.E.128 [R4.64], R20 ;  /* 0x0000001404009985 */ /* 0x0005e2000c101d16 */
[----:B------:R-:W-:-:S05]  /*9850*/  @!P0 LOP3.LUT R0, R0, 0xfffffff8, RZ, 0xc0, !PT ;  /* 0xfffffff800008812 */ /* 0x000fca00078ec0ff */
[----:B------:R-:W-:-:S05]  /*9860*/  @!P0 IMAD.WIDE R2, R0, 0x2, R2 ;  /* 0x0000000200028825 */ /* 0x000fca00078e0202 */
[----:B------:R2:W-:Y:S02]  /*9870*/  @!P0 ST.E.128 [R2.64], R16 ;  /* 0x0000001002008985 */ /* 0x0005e4000c101d16 */
.L_x_7:
[----:B------:R-:W-:Y:S05]  /*9880*/  BSYNC B0 ;  /* 0x0000000000007941 */ /* 0x000fea0003800000 */
.L_x_6:
[----:B------:R-:W-:Y:S01]  /*9890*/  IADD3 R0, R45, 0x40, RZ ;  /* 0x000000402d007810 */ /* 0x000fe20007ffe0ff */
[----:B--23--:R2:W3:Y:S01]  /*98a0*/  SHFL.IDX PT, R3, R6, 0x2, 0x181f ;  /* 0x00581f0006037f89 */ /* 0x00c4e200000e0000 */
[----:B------:R-:W-:Y:S02]  /*98b0*/  BSSY B0, `(.L_x_8) ;  /* 0x000000d000007945 */ /* 0x000fe40003800000 */
[----:B------:R-:W-:Y:S01]  /*98c0*/  ISETP.GE.AND P0, PT, R0, R44, PT ;  /* 0x0000002c0000720c */ /* 0x000fe20003f06270 */
[----:B------:R2:W1:-:S12]  /*98d0*/  SHFL.IDX PT, R2, R7, 0x2, 0x181f ;  /* 0x00581f0007027f89 */ /* 0x00045800000e0000 */
[----:B------:R-:W-:Y:S05]  /*98e0*/  @P0 BRA `(.L_x_9) ;  /* 0x0000009000000947 */ /* 0x000fea0003800000 */
[----:B------:R-:W-:Y:S02]  /*98f0*/  ISETP.GE.AND P0, PT, R240, c[0x0][0x3c8], PT ;  /* 0x0000f200f0007a0c */ /* 0x000fe40003f06270 */
[----:B------:R-:W-:-:S11]  /*9900*/  ISETP.GE.AND P1, PT, R238, c[0x0][0x3c8], PT ;  /* 0x0000f200ee007a0c */ /* 0x000fd60003f26270 */
[----:B------:R-:W-:Y:S02]  /*9910*/  @!P0 SHF.R.S32.HI R0, RZ, 0x1f, R240 ;  /* 0x0000001fff008819 */ /* 0x000fe400000114f0 */
[----:B-1-3--:R-:W-:Y:S02]  /*9920*/  @!P1 IMAD.WIDE R4, R238, 0x2, R2 ;  /* 0x00000002ee049825 */ /* 0x00afe400078e0202 */
[----:B------:R-:W-:-:S03]  /*9930*/  @!P0 LEA.HI R0, R0, R240, RZ, 0x3 ;  /* 0x000000f000008211 */ /* 0x000fc600078f18ff */
[----:B----4-:R1:W-:Y:S01]  /*9940*/  @!P1 ST.E.128 [R4.64], R28 ;  /* 0x0000001c04009985 */ /* 0x0103e2000c101d16 */
[----:B------:R-:W-:-:S05]  /*9950*/  @!P0 LOP3.LUT R0, R0, 0xfffffff8, RZ, 0xc0, !PT ;  /* 0xfffffff800008812 */ /* 0x000fca00078ec0ff */
[----:B------:R-:W-:-:S05]  /*9960*/  @!P0 IMAD.WIDE R2, R0, 0x2, R2 ;  /* 0x0000000200028825 */ /* 0x000fca00078e0202 */
[----:B------:R1:W-:Y:S02]  /*9970*/  @!P0 ST.E.128 [R2.64], R24 ;  /* 0x0000001802008985 */ /* 0x0003e4000c101d16 */
.L_x_9:
[----:B------:R-:W-:Y:S05]  /*9980*/  BSYNC B0 ;  /* 0x0000000000007941 */ /* 0x000fea0003800000 */
.L_x_8:
[----:B------:R-:W-:Y:S01]  /*9990*/  IADD3 R0, R45, 0x60, RZ ;  /* 0x000000602d007810 */ /* 0x000fe20007ffe0ff */
[----:B-1-3--:R1:W3:Y:S03]  /*99a0*/  SHFL.IDX PT, R3, R6, 0x3, 0x181f ;  /* 0x00781f0006037f89 */ /* 0x00a2e600000e0000 */
[----:B------:R-:W-:Y:S01]  /*99b0*/  ISETP.GE.AND P0, PT, R0, R44, PT ;  /* 0x0000002c0000720c */ /* 0x000fe20003f06270 */
[----:B------:R1:W2:-:S12]  /*99c0*/  SHFL.IDX PT, R2, R7, 0x3, 0x181f ;  /* 0x00781f0007027f89 */ /* 0x00029800000e0000 */
[----:B------:R-:W-:Y:S05]  /*99d0*/  @P0 EXIT ;  /* 0x000000000000094d */ /* 0x000fea0003800000 */
[----:B------:R-:W-:-:S13]  /*99e0*/  ISETP.GE.AND P0, PT, R238, c[0x0][0x3c8], PT ;  /* 0x0000f200ee007a0c */ /* 0x000fda0003f06270 */
[----:B--23--:R-:W-:-:S05]  /*99f0*/  @!P0 IMAD.WIDE R4, R238, 0x2, R2 ;  /* 0x00000002ee048825 */ /* 0x00cfca00078e0202 */
[----:B------:R2:W-:Y:S01]  /*9a00*/  @!P0 ST.E.128 [R4.64], R32 ;  /* 0x0000002004008985 */ /* 0x0005e2000c101d16 */
[----:B------:R-:W-:-:S13]  /*9a10*/  ISETP.GE.AND P0, PT, R240, c[0x0][0x3c8], PT ;  /* 0x0000f200f0007a0c */ /* 0x000fda0003f06270 */
[----:B------:R-:W-:Y:S05]  /*9a20*/  @P0 EXIT ;  /* 0x000000000000094d */ /* 0x000fea0003800000 */
[----:B------:R-:W-:-:S04]  /*9a30*/  SHF.R.S32.HI R0, RZ, 0x1f, R240 ;  /* 0x0000001fff007819 */ /* 0x000fc800000114f0 */
[----:B------:R-:W-:-:S04]  /*9a40*/  LEA.HI R0, R0, R240, RZ, 0x3 ;  /* 0x000000f000007211 */ /* 0x000fc800078f18ff */
[----:B------:R-:W-:-:S05]  /*9a50*/  LOP3.LUT R0, R0, 0xfffffff8, RZ, 0xc0, !PT ;  /* 0xfffffff800007812 */ /* 0x000fca00078ec0ff */
[----:B------:R-:W-:-:S05]  /*9a60*/  IMAD.WIDE R2, R0, 0x2, R2 ;  /* 0x0000000200027825 */ /* 0x000fca00078e0202 */
[----:B------:R-:W-:Y:S01]  /*9a70*/  ST.E.128 [R2.64], R36 ;  /* 0x0000002402007985 */ /* 0x000fe2000c101d16 */
[----:B------:R-:W-:Y:S05]  /*9a80*/  EXIT ;  /* 0x000000000000794d */ /* 0x000fea0003800000 */
.L_x_10:
[----:B------:R-:W-:-:S00]  /*9a90*/  BRA `(.L_x_10) ;  /* 0xfffffff000007947 */ /* 0x000fc0000383ffff */
[----:B------:R-:W-:-:S00]  /*9aa0*/  NOP ;  /* 0x0000000000007918 */ /* 0x000fc00000000000 */
        /* <DEDUP_REMOVED lines=13> */
.L_x_1824:


//--------------------- .text._ZN7cutlass13device_kernelIN5flash19enable_sm80_to_sm89INS1_16FlashAttnFwdSm80INS1_25CollectiveMainloopFwdSm80ILi8ELi1ELb1EN4cute5tupleIJNS5_1CILi128EEES8_S8_EEELi128ENS_10bfloat16_tEfNS_4arch4Sm80ELb0ELb0ELb0ELb1ELb0ELb0ELb1ELb0EEENS1_21CollectiveEpilogueFwdIS9_NS6_IJNS7_ILi1EEESF_SF_EEESA_SC_Li256ELb1ELb1ELb0ELb0EEENS1_19SingleTileSchedulerILb1ELb0ELb1ELi128EEEEEEEEEvNT_6ParamsE --------------------------
	.section	.text._ZN7cutlass13device_kernelIN5flash19enable_sm80_to_sm89INS1_16FlashAttnFwdSm80INS1_25CollectiveMainloopFwdSm80ILi8ELi1ELb1EN4cute5tupleIJNS5_1CILi128EEES8_S8_EEELi128ENS_10bfloat16_tEfNS_4arch4Sm80ELb0ELb0ELb0ELb1ELb0ELb0ELb1ELb0EEENS1_21CollectiveEpilogueFwdIS9_NS6_IJNS7_ILi1EEESF_SF_EEESA_SC_Li256ELb1ELb1ELb0ELb0EEENS1_19SingleTileSchedulerILb1ELb0ELb1ELi128EEEEEEEEEvNT_6ParamsE,"ax",@progbits
	.sectioninfo	@"SHI_REGISTERS=255"
	.align	128
.text._ZN7cutlass13device_kernelIN5flash19enable_sm80_to_sm89INS1_16FlashAttnFwdSm80INS1_25CollectiveMainloopFwdSm80ILi8ELi1ELb1EN4cute5tupleIJNS5_1CILi128EEES8_S8_EEELi128ENS_10bfloat16_tEfNS_4arch4Sm80ELb0ELb0ELb0ELb1ELb0ELb0ELb1ELb0EEENS1_21CollectiveEpilogueFwdIS9_NS6_IJNS7_ILi1EEESF_SF_EEESA_SC_Li256ELb1ELb1ELb0ELb0EEENS1_19SingleTileSchedulerILb1ELb0ELb1ELi128EEEEEEEEEvNT_6ParamsE:
        .type           _ZN7cutlass13device_kernelIN5flash19enable_sm80_to_sm89INS1_16FlashAttnFwdSm80INS1_25CollectiveMainloopFwdSm80ILi8ELi1ELb1EN4cute5tupleIJNS5_1CILi128EEES8_S8_EEELi128ENS_10bfloat16_tEfNS_4arch4Sm80ELb0ELb0ELb0ELb1ELb0ELb0ELb1ELb0EEENS1_21CollectiveEpilogueFwdIS9_NS6_IJNS7_ILi1EEESF_SF_EEESA_SC_Li256ELb1ELb1ELb0ELb0EEENS1_19SingleTileSchedulerILb1ELb0ELb1ELi128EEEEEEEEEvNT_6ParamsE,@function
        .size           _ZN7cutlass13device_kernelIN5flash19enable_sm80_to_sm89INS1_16FlashAttnFwdSm80INS1_25CollectiveMainloopFwdSm80ILi8ELi1ELb1EN4cute5tupleIJNS5_1CILi128EEES8_S8_EEELi128ENS_10bfloat16_tEfNS_4arch4Sm80ELb0ELb0ELb0ELb1ELb0ELb0ELb1ELb0EEENS1_21CollectiveEpilogueFwdIS9_NS6_IJNS7_ILi1EEESF_SF_EEESA_SC_Li256ELb1ELb1ELb0ELb0EEENS1_19SingleTileSchedulerILb1ELb0ELb1ELi128EEEEEEEEEvNT_6ParamsE,(.L_x_1825 - _ZN7cutlass13device_kernelIN5flash19enable_sm80_to_sm89INS1_16FlashAttnFwdSm80INS1_25CollectiveMainloopFwdSm80ILi8ELi1ELb1EN4cute5tupleIJNS5_1CILi128EEES8_S8_EEELi128ENS_10bfloat16_tEfNS_4arch4Sm80ELb0ELb0ELb0ELb1ELb0ELb0ELb1ELb0EEENS1_21CollectiveEpilogueFwdIS9_NS6_IJNS7_ILi1EEESF_SF_EEESA_SC_Li256ELb1ELb1ELb0ELb0EEENS1_19SingleTileSchedulerILb1ELb0ELb1ELi128EEEEEEEEEvNT_6ParamsE)
        .other          _ZN7cutlass13device_kernelIN5flash19enable_sm80_to_sm89INS1_16FlashAttnFwdSm80INS1_25CollectiveMainloopFwdSm80ILi8ELi1ELb1EN4cute5tupleIJNS5_1CILi128EEES8_S8_EEELi128ENS_10bfloat16_tEfNS_4arch4Sm80ELb0ELb0ELb0ELb1ELb0ELb0ELb1ELb0EEENS1_21CollectiveEpilogueFwdIS9_NS6_IJNS7_ILi1EEESF_SF_EEESA_SC_Li256ELb1ELb1ELb0ELb0EEENS1_19SingleTileSchedulerILb1ELb0ELb1ELi128EEEEEEEEEvNT_6ParamsE,@"STO_CUDA_ENTRY STV_DEFAULT"
_ZN7cutlass13device_kernelIN5flash19enable_sm80_to_sm89INS1_16FlashAttnFwdSm80INS1_25CollectiveMainloopFwdSm80ILi8ELi1ELb1EN4cute5tupleIJNS5_1CILi128EEES8_S8_EEELi128ENS_10bfloat16_tEfNS_4arch4Sm80ELb0ELb0ELb0ELb1ELb0ELb0ELb1ELb0EEENS1_21CollectiveEpilogueFwdIS9_NS6_IJNS7_ILi1EEESF_SF_EEESA_SC_Li256ELb1ELb1ELb0ELb0EEENS1_19SingleTileSchedulerILb1ELb0ELb1ELi128EEEEEEEEEvNT_6ParamsE:
[----:B------:R-:W-:Y:S02]  /*0000*/  MOV R1, c[0x0][0x28] ;  /* 0x00000a0000017a02 */ /* 0x000fe40000000f00 */
[----:B------:R-:W1:Y:S01]  /*0010*/  S2R R124, SR_TID.X ;  /* 0x00000000007c7919 */ /* 0x000e620000002100 */
[----:B------:R-:W-:Y:S01]  /*0020*/  MOV R5, 0x4 ;  /* 0x0000000400057802 */ /* 0x000fe20000000f00 */
[----:B------:R-:W-:Y:S02]  /*0030*/  ULDC.64 UR16, c[0x0][0x118] ;  /* 0x0000460000107ab9 */ /* 0x000fe40000000a00 */
[----:B------:R-:W2:Y:S04]  /*0040*/  S2R R228, SR_CTAID.Z ;  /* 0x0000000000e47919 */ /* 0x000ea80000002700 */
[----:B------:R-:W3:Y:S01]  /*0050*/  S2R R3, SR_CTAID.X ;  /* 0x0000000000037919 */ /* 0x000ee20000002500 */
[----:B-1----:R-:W-:Y:S01]  /*0060*/  SHF.R.U32.HI R0, RZ, 0x5, R124 ;  /* 0x00000005ff007819 */ /* 0x002fe2000001167c */
[----:B--2---:R-:W-:-:S05]  /*0070*/  IMAD.WIDE R6, R228, R5, c[0x0][0x568] ;  /* 0x00015a00e4067625 */ /* 0x004fca00078e0205 */
[----:B------:R-:W1:Y:S02]  /*0080*/  SHFL.IDX PT, R0, R0, RZ, 0x1f ;  /* 0x00001fff00007589 */ /* 0x000e6400000e0000 */
[----:B-1----:R-:W-:-:S13]  /*0090*/  ISETP.NE.AND P0, PT, R0, RZ, PT ;  /* 0x000000ff0000720c */ /* 0x002fda0003f05270 */
[----:B------:R-:W-:Y:S05]  /*00a0*/  @!P0 BRA `(.L_x_11) ;  /* 0x0000013000008947 */ /* 0x000fea0003800000 */
[----:B---3--:R-:W-:-:S04]  /*00b0*/  ISETP.NE.U32.AND P0, PT, RZ, c[0x0][0x568], PT ;  /* 0x00015a00ff007a0c */ /* 0x008fc80003f05070 */
[----:B------:R-:W-:-:S13]  /*00c0*/  ISETP.NE.AND.EX P0, PT, RZ, c[0x0][0x56c], PT, P0 ;  /* 0x00015b00ff007a0c */ /* 0x000fda0003f05300 */
[----:B------:R-:W-:Y:S05]  /*00d0*/  @!P0 BRA `(.L_x_12) ;  /* 0x0000002000008947 */ /* 0x000fea0003800000 */
[----:B------:R1:W5:Y:S01]  /*00e0*/  LDG.E R7, [R6.64] ;  /* 0x0000001006077981 */ /* 0x000362000c1e1900 */
[----:B------:R-:W-:Y:S05]  /*00f0*/  BRA `(.L_x_13) ;  /* 0x0000009000007947 */ /* 0x000fea0003800000 */
.L_x_12:
[----:B------:R-:W-:-:S04]  /*0100*/  ISETP.NE.U32.AND P0, PT, RZ, c[0x0][0x560], PT ;  /* 0x00015800ff007a0c */ /* 0x000fc80003f05070 */
[----:B------:R-:W-:-:S13]  /*0110*/  ISETP.NE.AND.EX P0, PT, RZ, c[0x0][0x564], PT, P0 ;  /* 0x00015900ff007a0c */ /* 0x000fda0003f05300 */
[----:B------:R-:W-:Y:S05]  /*0120*/  @!P0 BRA `(.L_x_14) ;  /* 0x0000005000008947 */ /* 0x000fea0003800000 */
[----:B------:R-:W-:-:S05]  /*0130*/  IMAD.WIDE R8, R228, R5, c[0x0][0x560] ;  /* 0x00015800e4087625 */ /* 0x000fca00078e0205 */
[----:B------:R-:W2:Y:S04]  /*0140*/  LDG.E R7, [R8.64] ;  /* 0x0000001008077981 */ /* 0x000ea8000c1e1900 */
[----:B------:R-:W2:Y:S02]  /*0150*/  LDG.E R0, [R8.64+0x4] ;  /* 0x0000041008007981 */ /* 0x000ea4000c1e1900 */
[----:B--2---:R-:W-:Y:S01]  /*0160*/  IADD3 R7, -R7, R0, RZ ;  /* 0x0000000007077210 */ /* 0x004fe20007ffe1ff */
[----:B------:R-:W-:Y:S05]  /*0170*/  BRA `(.L_x_13) ;  /* 0x0000001000007947 */ /* 0x000fea0003800000 */
.L_x_14:
[----:B------:R-:W-:-:S05]  /*0180*/  MOV R7, c[0x0][0x54c] ;  /* 0x0001530000077a02 */ /* 0x000fca0000000f00 */
.L_x_13:
[----:B-----5:R-:W-:Y:S01]  /*0190*/  IMAD R7, R7, c[0x0][0x548], RZ ;  /* 0x0001520007077a24 */ /* 0x020fe200078e02ff */
[----:B------:R-:W-:-:S04]  /*01a0*/  SHF.L.U32 R0, R3, 0x7, RZ ;  /* 0x0000000703007819 */ /* 0x000fc800000006ff */
[----:B------:R-:W-:-:S04]  /*01b0*/  ISETP.GE.AND P0, PT, R0, R7, PT ;  /* 0x000000070000720c */ /* 0x000fc80003f06270 */
[----:B------:R-:W-:Y:S01]  /*01c0*/  SEL R228, R228, 0xffffffff, !P0 ;  /* 0xffffffffe4e47807 */ /* 0x000fe20004000000 */
[----:B------:R-:W-:Y:S05]  /*01d0*/  BRA `(.L_x_15) ;  /* 0x0000012000007947 */ /* 0x000fea0003800000 */
.L_x_11:
[----:B---3--:R-:W-:-:S04]  /*01e0*/  ISETP.NE.U32.AND P0, PT, RZ, c[0x0][0x568], PT ;  /* 0x00015a00ff007a0c */ /* 0x008fc80003f05070 */
[----:B------:R-:W-:-:S13]  /*01f0*/  ISETP.NE.AND.EX P0, PT, RZ, c[0x0][0x56c], PT, P0 ;  /* 0x00015b00ff007a0c */ /* 0x000fda0003f05300 */
[----:B------:R-:W-:Y:S05]  /*0200*/  @!P0 BRA `(.L_x_16) ;  /* 0x0000002000008947 */ /* 0x000fea0003800000 */
[----:B------:R1:W5:Y:S01]  /*0210*/  LDG.E R7, [R6.64] ;  /* 0x0000001006077981 */ /* 0x000362000c1e1900 */
[----:B------:R-:W-:Y:S05]  /*0220*/  BRA `(.L_x_17) ;  /* 0x0000009000007947 */ /* 0x000fea0003800000 */
.L_x_16:
        /* <DEDUP_REMOVED lines=8> */
.L_x_18:
[----:B------:R-:W-:-:S05]  /*02b0*/  MOV R7, c[0x0][0x54c] ;  /* 0x0001530000077a02 */ /* 0x000fca0000000f00 */
.L_x_17:
[----:B-----5:R-:W-:Y:S01]  /*02c0*/  IMAD R7, R7, c[0x0][0x548], RZ ;  /* 0x0001520007077a24 */ /* 0x020fe200078e02ff */
[----:B------:R-:W-:-:S04]  /*02d0*/  SHF.L.U32 R0, R3, 0x7, RZ ;  /* 0x0000000703007819 */ /* 0x000fc800000006ff */
[----:B------:R-:W-:-:S04]  /*02e0*/  ISETP.GE.AND P0, PT, R0, R7, PT ;  /* 0x000000070000720c */ /* 0x000fc80003f06270 */
[----:B------:R-:W-:-:S04]  /*02f0*/  SEL R228, R228, 0xffffffff, !P0 ;  /* 0xffffffffe4e47807 */ /* 0x000fc80004000000 */
.L_x_15:
[----:B------:R-:W-:-:S13]  /*0300*/  ISETP.GE.AND P0, PT, R228, RZ, PT ;  /* 0x000000ffe400720c */ /* 0x000fda0003f06270 */
[----:B------:R-:W-:Y:S05]  /*0310*/  @!P0 EXIT ;  /* 0x000000000000894d */ /* 0x000fea0003800000 */
[----:B------:R-:W-:Y:S02]  /*0320*/  ISETP.NE.U32.AND P3, PT, RZ, c[0x0][0x370], PT ;  /* 0x0000dc00ff007a0c */ /* 0x000fe40003f65070 */
[----:B------:R-:W-:Y:S02]  /*0330*/  ISETP.NE.U32.AND P1, PT, RZ, c[0x0][0x360], PT ;  /* 0x0000d800ff007a0c */ /* 0x000fe40003f25070 */
[----:B------:R-:W-:Y:S02]  /*0340*/  ISETP.NE.AND.EX P3, PT, RZ, c[0x0][0x374], PT, P3 ;  /* 0x0000dd00ff007a0c */ /* 0x000fe40003f65330 */
[----:B------:R-:W-:Y:S02]  /*0350*/  ISETP.NE.AND.EX P1, PT, RZ, c[0x0][0x364], PT, P1 ;  /* 0x0000d900ff007a0c */ /* 0x000fe40003f25310 */
[----:B------:R-:W-:Y:S02]  /*0360*/  ISETP.NE.U32.AND P0, PT, RZ, c[0x0][0x348], PT ;  /* 0x0000d200ff007a0c */ /* 0x000fe40003f05070 */
[----:B------:R-:W-:-:S02]  /*0370*/  ISETP.NE.U32.AND P2, PT, RZ, c[0x0][0x350], PT ;  /* 0x0000d400ff007a0c */ /* 0x000fc40003f45070 */
[----:B------:R-:W-:Y:S02]  /*0380*/  ISETP.NE.AND.EX P0, PT, RZ, c[0x0][0x34c], PT, P0 ;  /* 0x0000d300ff007a0c */ /* 0x000fe40003f05300 */
[----:B------:R-:W-:-:S03]  /*0390*/  ISETP.NE.AND.EX P2, PT, RZ, c[0x0][0x354], PT, P2 ;  /* 0x0000d500ff007a0c */ /* 0x000fc60003f45320 */
[----:B-1----:R-:W-:-:S04]  /*03a0*/  @P3 IMAD.WIDE R6, R228, R5, c[0x0][0x370] ;  /* 0x0000dc00e4063625 */ /* 0x002fc800078e0205 */
[----:B------:R-:W-:Y:S01]  /*03b0*/  IMAD.MOV.U32 R0, RZ, RZ, c[0x0][0x168] ;  /* 0x00005a00ff007624 */ /* 0x000fe200078e00ff */
[----:B------:R1:W2:Y:S01]  /*03c0*/  @P3 LDG.E R4, [R6.64] ;  /* 0x0000001006043981 */ /* 0x0002a2000c1e1900 */
[----:B------:R-:W-:Y:S02]  /*03d0*/  IMAD.MOV.U32 R2, RZ, RZ, RZ ;  /* 0x000000ffff027224 */ /* 0x000fe400078e00ff */
[----:B------:R-:W-:Y:S02]  /*03e0*/  IMAD.MOV.U32 R45, RZ, RZ, RZ ;  /* 0x000000ffff2d7224 */ /* 0x000fe400078e00ff */
[----:B------:R-:W-:-:S04]  /*03f0*/  @P1 IMAD.WIDE R10, R228, R5, c[0x0][0x360] ;  /* 0x0000d800e40a1625 */ /* 0x000fc800078e0205 */
[CC--:B------:R-:W-:Y:S01]  /*0400*/  IMAD.WIDE R8, R228.reuse, R5.reuse, c[0x0][0x348] ;  /* 0x0000d200e4087625 */ /* 0x0c0fe200078e0205 */
[----:B------:R3:W5:Y:S04]  /*0410*/  @P1 LDG.E R0, [R10.64] ;  /* 0x000000100a001981 */ /* 0x000768000c1e1900 */
[----:B------:R3:W5:Y:S01]  /*0420*/  @P0 LDG.E R2, [R8.64] ;  /* 0x0000001008020981 */ /* 0x000762000c1e1900 */
[----:B-1----:R-:W-:-:S05]  /*0430*/  IMAD.WIDE R6, R228, R5, c[0x0][0x350] ;  /* 0x0000d400e4067625 */ /* 0x002fca00078e0205 */
[----:B------:R3:W5:Y:S01]  /*0440*/  @P2 LDG.E R45, [R6.64] ;  /* 0x00000010062d2981 */ /* 0x000762000c1e1900 */
[----:B------:R-:W-:Y:S02]  /*0450*/  UMOV UR4, URZ ;  /* 0x0000003f00047c82 */ /* 0x000fe40008000000 */
[----:B------:R-:W-:Y:S02]  /*0460*/  ULDC UR19, c[0x0][0x1d0] ;  /* 0x0000740000137ab9 */ /* 0x000fe40000000800 */
[----:B--2---:R3:W1:Y:S02]  /*0470*/  @P3 R2UR UR4, R4 ;  /* 0x00000000040433c2 */ /* 0x00466400000e0000 */
[----:B-1-3--:R-:W-:Y:S05]  /*0480*/  @P1 BRA `(.L_x_19) ;  /* 0x0000004000001947 */ /* 0x00afea0003800000 */
[----:B------:R-:W-:Y:S05]  /*0490*/  @!P0 BRA `(.L_x_19) ;  /* 0x0000003000008947 */ /* 0x000fea0003800000 */
[----:B-----5:R-:W2:Y:S04]  /*04a0*/  LDG.E R0, [R8.64] ;  /* 0x0000001008007981 */ /* 0x020ea8000c1e1900 */
[----:B------:R-:W2:Y:S02]  /*04b0*/  LDG.E R11, [R8.64+0x4] ;  /* 0x00000410080b7981 */ /* 0x000ea4000c1e1900 */
[----:B--2---:R-:W-:-:S02]  /*04c0*/  IADD3 R0, -R0, R11, RZ ;  /* 0x0000000b00007210 */ /* 0x004fc40007ffe1ff */
.L_x_19:
[----:B------:R-:W-:-:S04]  /*04d0*/  ISETP.NE.U32.AND P1, PT, RZ, c[0x0][0x368], PT ;  /* 0x0000da00ff007a0c */ /* 0x000fc80003f25070 */
[----:B------:R-:W-:-:S13]  /*04e0*/  ISETP.NE.AND.EX P1, PT, RZ, c[0x0][0x36c], PT, P1 ;  /* 0x0000db00ff007a0c */ /* 0x000fda0003f25310 */
[----:B------:R-:W-:Y:S05]  /*04f0*/  @!P1 BRA `(.L_x_20) ;  /* 0x0000004000009947 */ /* 0x000fea0003800000 */
[----:B------:R-:W-:-:S05]  /*0500*/  IMAD.WIDE R6, R228, R5, c[0x0][0x368] ;  /* 0x0000da00e4067625 */ /* 0x000fca00078e0205 */
[----:B------:R-:W2:Y:S02]  /*0510*/  LDG.E R4, [R6.64] ;  /* 0x0000001006047981 */ /* 0x000ea4000c1e1900 */
[----:B--2---:R1:W2:Y:S02]  /*0520*/  R2UR UR19, R4 ;  /* 0x00000000041373c2 */ /* 0x0042a400000e0000 */
[----:B-12---:R-:W-:Y:S05]  /*0530*/  BRA `(.L_x_21) ;  /* 0x0000006000007947 */ /* 0x006fea0003800000 */
.L_x_20:
[----:B------:R-:W-:Y:S05]  /*0540*/  @!P2 BRA `(.L_x_21) ;  /* 0x000000500000a947 */ /* 0x000fea0003800000 */
[----:B------:R-:W2:Y:S04]  /*0550*/  LDG.E R4, [R6.64] ;  /* 0x0000001006047981 */ /* 0x000ea8000c1e1900 */
[----:B------:R-:W3:Y:S01]  /*0560*/  LDG.E R8, [R6.64+0x4] ;  /* 0x0000041006087981 */ /* 0x000ee2000c1e1900 */
[----:B--2---:R-:W1:Y:S08]  /*0570*/  R2UR UR5, R4 ;  /* 0x00000000040573c2 */ /* 0x004e7000000e0000 */
[----:B---3--:R-:W1:Y:S02]  /*0580*/  R2UR UR6, R8 ;  /* 0x00000000080673c2 */ /* 0x008e6400000e0000 */
[----:B-1----:R-:W-:-:S06]  /*0590*/  UIADD3 UR19, -UR5, UR6, URZ ;  /* 0x0000000605137290 */ /* 0x002fcc000fffe13f */
.L_x_21:
[----:B------:R-:W-:Y:S01]  /*05a0*/  UIADD3 UR19, -UR4, UR19, URZ ;  /* 0x0000001304137290 */ /* 0x000fe2000fffe13f */
[----:B-----5:R-:W-:Y:S01]  /*05b0*/  IADD3 R45, R45, UR4, RZ ;  /* 0x000000042d2d7c10 */ /* 0x020fe2000fffe0ff */
[----:B------:R-:W-:Y:S01]  /*05c0*/  CS2R R114, SRZ ;  /* 0x0000000000727805 */ /* 0x000fe2000001ff00 */
[----:B------:R-:W-:Y:S01]  /*05d0*/  PLOP3.LUT P3, PT, PT, PT, PT, 0x80, 0x0 ;  /* 0x000000000000781c */ /* 0x000fe20003f6f070 */
[----:B------:R-:W-:Y:S01]  /*05e0*/  UISETP.GE.AND UP0, UPT, UR19, 0x1, UPT ;  /* 0x000000011300788c */ /* 0x000fe2000bf06270 */
[----:B------:R-:W-:Y:S01]  /*05f0*/  CS2R R112, SRZ ;  /* 0x0000000000707805 */ /* 0x000fe2000001ff00 */
[----:B------:R-:W-:Y:S01]  /*0600*/  UIADD3 UR4, UR19, 0x7f, URZ ;  /* 0x0000007f13047890 */ /* 0x000fe2000fffe03f */
[----:B------:R-:W-:Y:S01]  /*0610*/  CS2R R118, SRZ ;  /* 0x0000000000767805 */ /* 0x000fe2000001ff00 */
[----:B------:R-:W-:Y:S01]  /*0620*/  CS2R R116, SRZ ;  /* 0x0000000000747805 */ /* 0x000fe2000001ff00 */
[----:B------:R-:W-:Y:S01]  /*0630*/  CS2R R110, SRZ ;  /* 0x00000000006e7805 */ /* 0x000fe2000001ff00 */
[----:B------:R-:W-:Y:S01]  /*0640*/  PLOP3.LUT P1, PT, PT, PT, UP0, 0x80, 0x0 ;  /* 0x000000000000781c */ /* 0x000fe20003f2f008 */
[----:B------:R-:W-:Y:S01]  /*0650*/  USHF.R.S32.HI UR18, URZ, 0x1f, UR4 ;  /* 0x0000001f3f127899 */ /* 0x000fe20008011404 */
[----:B------:R-:W-:Y:S01]  /*0660*/  CS2R R108, SRZ ;  /* 0x00000000006c7805 */ /* 0x000fe2000001ff00 */
[----:B------:R-:W-:Y:S01]  /*0670*/  CS2R R122, SRZ ;  /* 0x00000000007a7805 */ /* 0x000fe2000001ff00 */
[----:B------:R-:W-:Y:S01]  /*0680*/  CS2R R120, SRZ ;  /* 0x0000000000787805 */ /* 0x000fe2000001ff00 */
[----:B------:R-:W-:Y:S01]  /*0690*/  ULEA.HI UR18, UR18, UR4, URZ, 0x7 ;  /* 0x0000000412127291 */ /* 0x000fe2000f8f383f */
[----:B------:R-:W-:Y:S01]  /*06a0*/  CS2R R106, SRZ ;  /* 0x00000000006a7805 */ /* 0x000fe2000001ff00 */
        /* <DEDUP_REMOVED lines=20> */
[----:B------:R-:W-:Y:S01]  /*07f0*/  IMAD.MOV.U32 R125, RZ, RZ, RZ ;  /* 0x000000ffff7d7224 */ /* 0x000fe200078e00ff */
[----:B------:R-:W-:Y:S01]  /*0800*/  CS2R R6, SRZ ;  /* 0x0000000000067805 */ /* 0x000fe2000001ff00 */
[----:B------:R-:W-:Y:S01]  /*0810*/  CS2R R130, SRZ ;  /* 0x0000000000827805 */ /* 0x000fe2000001ff00 */
[----:B------:R-:W-:Y:S01]  /*0820*/  CS2R R128, SRZ ;  /* 0x0000000000807805 */ /* 0x000fe2000001ff00 */
[----:B------:R-:W-:Y:S01]  /*0830*/  IMAD.MOV.U32 R4, RZ, RZ, RZ ;  /* 0x000000ffff047224 */ /* 0x000fe200078e00ff */
[----:B------:R-:W-:Y:S05]  /*0840*/  @!P1 BRA `(.L_x_22) ;  /* 0x0000837000009947 */ /* 0x000fea0003800000 */
[----:B------:R-:W-:Y:S01]  /*0850*/  ISETP.NE.U32.AND P1, PT, RZ, c[0x0][0x340], PT ;  /* 0x0000d000ff007a0c */ /* 0x000fe20003f25070 */
[----:B------:R-:W1:Y:S01]  /*0860*/  S2R R43, SR_CTAID.Y ;  /* 0x00000000002b7919 */ /* 0x000e620000002600 */
[----:B------:R-:W-:Y:S01]  /*0870*/  SHF.R.S32.HI R125, RZ, 0x1f, R124 ;  /* 0x0000001fff7d7819 */ /* 0x000fe2000001147c */
[----:B------:R-:W-:Y:S01]  /*0880*/  IMAD.WIDE.U32 R10, R2, c[0x0][0x178], RZ ;  /* 0x00005e00020a7a25 */ /* 0x000fe200078e00ff */
[----:B------:R-:W-:Y:S01]  /*0890*/  ISETP.NE.AND.EX P1, PT, RZ, c[0x0][0x344], PT, P1 ;  /* 0x0000d100ff007a0c */ /* 0x000fe20003f25310 */
[----:B------:R-:W-:-:S02]  /*08a0*/  ULEA.HI.SX32 UR15, UR18, 0xffffffff, 0x19 ;  /* 0xffffffff120f7891 */ /* 0x000fc4000f8fca3f */
[----:B------:R-:W-:Y:S02]  /*08b0*/  UMOV UR20, 0x7 ;  /* 0x0000000700147882 */ /* 0x000fe40000000000 */
[----:B------:R-:W-:-:S08]  /*08c0*/  ULDC.64 UR6, c[0x0][0x1e0] ;  /* 0x0000780000067ab9 */ /* 0x000fd00000000a00 */
[----:B------:R-:W-:-:S06]  /*08d0*/  @P1 IMAD.WIDE R6, R228, R5, c[0x0][0x340] ;  /* 0x0000d000e4061625 */ /* 0x000fcc00078e0205 */
[----:B------:R2:W3:Y:S01]  /*08e0*/  @P1 LDG.E R6, [R6.64] ;  /* 0x0000001006061981 */ /* 0x0004e2000c1e1900 */
[----:B------:R-:W-:Y:S01]  /*08f0*/  SHF.R.S32.HI R5, RZ, 0x1f, R2 ;  /* 0x0000001fff057819 */ /* 0x000fe20000011402 */
[----:B------:R-:W-:Y:S01]  /*0900*/  USHF.L.U64.HI UR20, UR6, UR20, UR7 ;  /* 0x0000001406147299 */ /* 0x000fe20008010207 */
[-C--:B------:R-:W-:Y:S01]  /*0910*/  LEA.HI R40, R125, R124.reuse, RZ, 0x3 ;  /* 0x0000007c7d287211 */ /* 0x080fe200078f18ff */
[----:B------:R-:W-:Y:S01]  /*0920*/  USHF.L.U32 UR21, UR6, 0x7, URZ ;  /* 0x0000000706157899 */ /* 0x000fe2000800063f */
[----:B-1----:R-:W-:Y:S01]  /*0930*/  SHF.R.S32.HI R44, RZ, 0x1f, R43 ;  /* 0x0000001fff2c7819 */ /* 0x002fe2000001142b */
[----:B------:R-:W-:Y:S01]  /*0940*/  IMAD R5, R5, c[0x0][0x178], RZ ;  /* 0x00005e0005057a24 */ /* 0x000fe200078e02ff */
[----:B------:R-:W-:Y:S01]  /*0950*/  LOP3.LUT R41, R40, 0xfffffff8, RZ, 0xc0, !PT ;  /* 0xfffffff828297812 */ /* 0x000fe200078ec0ff */
[----:B------:R-:W-:Y:S01]  /*0960*/  USHF.R.S32.HI UR9, URZ, 0x1f, UR15 ;  /* 0x0000001f3f097899 */ /* 0x000fe2000801140f */
[----:B------:R-:W-:Y:S01]  /*0970*/  SHF.R.S32.HI R40, RZ, 0x3, R40 ;  /* 0x00000003ff287819 */ /* 0x000fe20000011428 */
[----:B------:R-:W-:Y:S01]  /*0980*/  IMAD R5, R2, c[0x0][0x17c], R5 ;  /* 0x00005f0002057a24 */ /* 0x000fe200078e0205 */
[----:B------:R-:W-:Y:S01]  /*0990*/  LEA.HI R12, R125, R124, RZ, 0x6 ;  /* 0x0000007c7d0c7211 */ /* 0x000fe200078f30ff */
[----:B------:R-:W-:Y:S01]  /*09a0*/  IMAD.MOV.U32 R2, RZ, RZ, c[0x0][0x2c4] ;  /* 0x0000b100ff027624 */ /* 0x000fe200078e00ff */
[----:B------:R-:W-:Y:S01]  /*09b0*/  UIMAD UR4, UR20, UR15, URZ ;  /* 0x0000000f140472a4 */ /* 0x000fe2000f8e023f */
[----:B------:R-:W-:Y:S01]  /*09c0*/  IMAD.IADD R11, R11, 0x1, R5 ;  /* 0x000000010b0b7824 */ /* 0x000fe200078e0205 */
[----:B------:R-:W-:Y:S01]  /*09d0*/  SHF.R.S32.HI R5, RZ, 0x1f, R228 ;  /* 0x0000001fff057819 */ /* 0x000fe200000114e4 */
[----:B------:R-:W-:Y:S01]  /*09e0*/  IMAD.IADD R41, R124, 0x1, -R41 ;  /* 0x000000017c297824 */ /* 0x000fe200078e0a29 */
[----:B------:R-:W-:Y:S01]  /*09f0*/  ISETP.NE.AND P3, PT, R2, 0x1, PT ;  /* 0x000000010200780c */ /* 0x000fe20003f65270 */
[----:B------:R-:W-:Y:S01]  /*0a00*/  IMAD R2, R44, c[0x0][0x1b8], RZ ;  /* 0x00006e002c027a24 */ /* 0x000fe200078e02ff */
[----:B------:R-:W-:Y:S01]  /*0a10*/  UIMAD UR4, UR9, UR21, UR4 ;  /* 0x00000015090472a4 */ /* 0x000fe2000f8e0204 */
[----:B------:R-:W-:Y:S01]  /*0a20*/  IMAD R8, R41, 0x20, R40 ;  /* 0x0000002029087824 */ /* 0x000fe200078e0228 */
[----:B------:R-:W-:Y:S01]  /*0a30*/  UIMAD.WIDE.U32 UR10, UR6, 0x40, URZ ;  /* 0x00000040060a78a5 */ /* 0x000fe2000f8e003f */
[----:B------:R-:W-:Y:S01]  /*0a40*/  IMAD R9, R43, c[0x0][0x1bc], R2 ;  /* 0x00006f002b097a24 */ /* 0x000fe200078e0202 */
[----:B------:R-:W-:Y:S01]  /*0a50*/  SEL R2, R228, RZ, !P0 ;  /* 0x000000ffe4027207 */ /* 0x000fe20004000000 */
[----:B------:R-:W-:Y:S01]  /*0a60*/  IMAD R8, R3, 0x80, R8 ;  /* 0x0000008003087824 */ /* 0x000fe200078e0208 */
[----:B--2---:R-:W-:Y:S01]  /*0a70*/  SEL R7, R5, RZ, !P0 ;  /* 0x000000ff05077207 */ /* 0x004fe20004000000 */
[----:B------:R-:W-:Y:S01]  /*0a80*/  IMAD.WIDE.U32 R10, R43, c[0x0][0x1b8], R10 ;  /* 0x00006e002b0a7a25 */ /* 0x000fe200078e000a */
[----:B------:R-:W-:-:S03]  /*0a90*/  USHF.L.U32 UR8, UR7, 0x6, URZ ;  /* 0x0000000607087899 */ /* 0x000fc6000800063f */
[----:B------:R-:W-:Y:S01]  /*0aa0*/  IMAD R7, R7, c[0x0][0x1c0], RZ ;  /* 0x0000700007077a24 */ /* 0x000fe200078e02ff */
[----:B------:R-:W-:Y:S01]  /*0ab0*/  UIADD3 UR8, UR11, UR8, URZ ;  /* 0x000000080b087290 */ /* 0x000fe2000fffe03f */
[----:B------:R-:W-:Y:S02]  /*0ac0*/  IMAD.MOV.U32 R4, RZ, RZ, R8 ;  /* 0x000000ffff047224 */ /* 0x000fe400078e0008 */
[----:B------:R-:W-:Y:S02]  /*0ad0*/  IMAD R18, R2, c[0x0][0x1c4], R7 ;  /* 0x0000710002127a24 */ /* 0x000fe400078e0207 */
[----:B------:R-:W-:-:S04]  /*0ae0*/  @P3 IMAD.HI.U32 R7, R8, c[0x0][0x2c8], RZ ;  /* 0x0000b20008073a27 */ /* 0x000fc800078e00ff */
[----:B------:R-:W-:Y:S01]  /*0af0*/  IMAD.IADD R11, R11, 0x1, R9 ;  /* 0x000000010b0b7824 */ /* 0x000fe200078e0209 */
[----:B------:R-:W-:Y:S01]  /*0b00*/  @P3 SHF.R.U32.HI R4, RZ, c[0x0][0x2cc], R7 ;  /* 0x0000b300ff043a19 */ /* 0x000fe20000011607 */
[----:B------:R-:W-:Y:S01]  /*0b10*/  IMAD R7, R0, c[0x0][0x2c4], RZ ;  /* 0x0000b10000077a24 */ /* 0x000fe200078e02ff */
[----:B------:R-:W-:Y:S01]  /*0b20*/  SHF.R.S32.HI R9, RZ, 0x1f, R45 ;  /* 0x0000001fff097819 */ /* 0x000fe2000001142d */
[----:B------:R-:W-:Y:S01]  /*0b30*/  IMAD.WIDE.U32 R10, R2, c[0x0][0x1c0], R10 ;  /* 0x00007000020a7a25 */ /* 0x000fe200078e000a */
[----:B------:R-:W-:Y:S01]  /*0b40*/  SHF.R.S32.HI R13, RZ, 0x1f, R4 ;  /* 0x0000001fff0d7819 */ /* 0x000fe20000011404 */
[----:B------:R-:W-:Y:S01]  /*0b50*/  BAR.SYNC.DEFER_BLOCKING 0x0 ;  /* 0x0000000000007b1d */ /* 0x000fe20000010000 */
[----:B------:R-:W-:Y:S01]  /*0b60*/  IADD3 R45, P0, R45, R40, RZ ;  /* 0x000000282d2d7210 */ /* 0x000fe20007f1e0ff */
[----:B------:R-:W-:Y:S02]  /*0b70*/  IMAD.IADD R19, R11, 0x1, R18 ;  /* 0x000000010b137824 */ /* 0x000fe400078e0212 */
[----:B------:R-:W-:Y:S01]  /*0b80*/  IMAD.MOV.U32 R18, RZ, RZ, R10 ;  /* 0x000000ffff127224 */ /* 0x000fe200078e000a */
[----:B------:R-:W-:Y:S01]  /*0b90*/  LEA.HI.X.SX32 R48, R40, R9, 0x1, P0 ;  /* 0x0000000928307211 */ /* 0x000fe200000f0eff */
[----:B------:R-:W-:-:S02]  /*0ba0*/  IMAD R13, R13, c[0x0][0x1b0], RZ ;  /* 0x00006c000d0d7a24 */ /* 0x000fc400078e02ff */
[----:B------:R-:W-:Y:S02]  /*0bb0*/  IMAD.MOV R11, RZ, RZ, -R4 ;  /* 0x000000ffff0b7224 */ /* 0x000fe400078e0a04 */
[C---:B------:R-:W-:Y:S02]  /*0bc0*/  IMAD R13, R4.reuse, c[0x0][0x1b4], R13 ;  /* 0x00006d00040d7a24 */ /* 0x040fe400078e020d */
[----:B------:R-:W-:-:S04]  /*0bd0*/  IMAD.WIDE.U32 R18, R4, c[0x0][0x1b0], R18 ;  /* 0x00006c0004127a25 */ /* 0x000fc800078e0012 */
[----:B------:R-:W-:Y:S02]  /*0be0*/  IMAD R8, R11, c[0x0][0x2c4], R8 ;  /* 0x0000b1000b087a24 */ /* 0x000fe400078e0208 */
[----:B------:R-:W-:Y:S02]  /*0bf0*/  IMAD.IADD R19, R19, 0x1, R13 ;  /* 0x0000000113137824 */ /* 0x000fe400078e020d */
[----:B------:R-:W-:Y:S01]  /*0c00*/  IMAD R10, R3, 0x80, R40 ;  /* 0x00000080030a7824 */ /* 0x000fe200078e0228 */
[----:B------:R-:W-:Y:S01]  /*0c10*/  SHF.R.S32.HI R13, RZ, 0x1f, R8 ;  /* 0x0000001fff0d7819 */ /* 0x000fe20000011408 */
[----:B------:R-:W-:Y:S01]  /*0c20*/  IMAD.U32 R0, RZ, RZ, UR15 ;  /* 0x0000000fff007e24 */ /* 0x000fe2000f8e00ff */
[----:B------:R-:W-:Y:S01]  /*0c30*/  IADD3 R3, -R40, UR19, RZ ;  /* 0x0000001328037c10 */ /* 0x000fe2000fffe1ff */
[----:B------:R-:W-:Y:S01]  /*0c40*/  IMAD.SHL.U32 R46, R41, 0x8, RZ ;  /* 0x00000008292e7824 */ /* 0x000fe200078e00ff */
[C---:B------:R-:W-:Y:S01]  /*0c50*/  IADD3 R2, R10.reuse, 0x20, RZ ;  /* 0x000000200a027810 */ /* 0x040fe20007ffe0ff */
[----:B------:R-:W-:Y:S01]  /*0c60*/  IMAD R13, R13, c[0x0][0x1a8], RZ ;  /* 0x00006a000d0d7a24 */ /* 0x000fe200078e02ff */
[-C--:B------:R-:W-:Y:S01]  /*0c70*/  ISETP.GE.AND P5, PT, R10, R7.reuse, PT ;  /* 0x000000070a00720c */ /* 0x080fe20003fa6270 */
[----:B------:R-:W-:Y:S01]  /*0c80*/  IMAD R3, R0, -0x80, R3 ;  /* 0xffffff8000037824 */ /* 0x000fe200078e0203 */
[-C--:B------:R-:W-:Y:S01]  /*0c90*/  ISETP.GE.AND P3, PT, R2, R7.reuse, PT ;  /* 0x000000070200720c */ /* 0x080fe20003f66270 */
[----:B------:R-:W-:Y:S01]  /*0ca0*/  IMAD R13, R8, c[0x0][0x1ac], R13 ;  /* 0x00006b00080d7a24 */ /* 0x000fe200078e020d */
[----:B------:R-:W-:Y:S01]  /*0cb0*/  IADD3 R0, R10, 0x40, RZ ;  /* 0x000000400a007810 */ /* 0x000fe20007ffe0ff */
[----:B------:R-:W-:Y:S01]  /*0cc0*/  IMAD R2, R48, c[0x0][0x1e0], RZ ;  /* 0x0000780030027a24 */ /* 0x000fe200078e02ff */
[----:B------:R-:W-:Y:S01]  /*0cd0*/  SHF.R.S32.HI R47, RZ, 0x1f, R46 ;  /* 0x0000001fff2f7819 */ /* 0x000fe2000001142e */
[----:B------:R-:W-:Y:S01]  /*0ce0*/  IMAD.WIDE.U32 R8, R8, c[0x0][0x1a8], R18 ;  /* 0x00006a0008087a25 */ /* 0x000fe200078e0012 */
[----:B------:R-:W-:-:S02]  /*0cf0*/  ISETP.GE.AND P4, PT, R0, R7, PT ;  /* 0x000000070000720c */ /* 0x000fc40003f86270 */
[----:B------:R-:W-:Y:S01]  /*0d00*/  IADD3 R10, R10, 0x60, RZ ;  /* 0x000000600a0a7810 */ /* 0x000fe20007ffe0ff */
[----:B------:R-:W-:Y:S01]  /*0d10*/  IMAD R15, R45, c[0x0][0x1e4], R2 ;  /* 0x000079002d0f7a24 */ /* 0x000fe200078e0202 */
[----:B------:R-:W-:Y:S01]  /*0d20*/  LEA R2, P0, R8, c[0x0][0x160], 0x1 ;  /* 0x0000580008027a11 */ /* 0x000fe200078008ff */
[----:B------:R-:W-:Y:S01]  /*0d30*/  IMAD.IADD R0, R9, 0x1, R13 ;  /* 0x0000000109007824 */ /* 0x000fe200078e020d */
[----:B------:R-:W-:Y:S01]  /*0d40*/  ISETP.GE.AND P6, PT, R46, c[0x0][0x198], PT ;  /* 0x000066002e007a0c */ /* 0x000fe20003fc6270 */
[----:B------:R-:W-:Y:S02]  /*0d50*/  IMAD.SHL.U32 R11, R40, 0x40, RZ ;  /* 0x00000040280b7824 */ /* 0x000fe400078e00ff */
[----:B------:R-:W-:Y:S01]  /*0d60*/  IMAD.WIDE.U32 R16, R45, c[0x0][0x1e0], R46 ;  /* 0x000078002d107a25 */ /* 0x000fe200078e002e */
[----:B------:R-:W-:Y:S01]  /*0d70*/  LEA.HI.X R0, R8, c[0x0][0x164], R0, 0x1, P0 ;  /* 0x0000590008007a11 */ /* 0x000fe200000f0c00 */
[----:B------:R-:W-:Y:S01]  /*0d80*/  SHFL.IDX PT, R14, R2, RZ, 0x181f ;  /* 0x00181fff020e7589 */ /* 0x000fe200000e0000 */
[----:B------:R-:W-:Y:S01]  /*0d90*/  LOP3.LUT R11, R11, 0x1c0, RZ, 0xc0, !PT ;  /* 0x000001c00b0b7812 */ /* 0x000fe200078ec0ff */
[----:B------:R-:W-:Y:S01]  /*0da0*/  IMAD.IADD R17, R17, 0x1, R15 ;  /* 0x0000000111117824 */ /* 0x000fe200078e020f */
[----:B------:R-:W-:Y:S01]  /*0db0*/  ISETP.GE.AND P0, PT, R10, R7, PT ;  /* 0x000000070a00720c */ /* 0x000fe20003f06270 */
[----:B------:R-:W1:Y:S01]  /*0dc0*/  SHFL.IDX PT, R15, R0, RZ, 0x181f ;  /* 0x00181fff000f7589 */ /* 0x000e6200000e0000 */
[----:B------:R-:W-:Y:S01]  /*0dd0*/  LOP3.LUT R4, R11, 0x38, R46, 0xf8, !PT ;  /* 0x000000380b047812 */ /* 0x000fe200078ef82e */
[----:B------:R-:W-:Y:S01]  /*0de0*/  IMAD.SHL.U32 R12, R12, 0x8, RZ ;  /* 0x000000080c0c7824 */ /* 0x000fe200078e00ff */
[----:B------:R-:W-:Y:S01]  /*0df0*/  SHF.R.U32.HI R11, RZ, 0x3, R11 ;  /* 0x00000003ff0b7819 */ /* 0x000fe2000001160b */
[----:B------:R-:W2:Y:S01]  /*0e00*/  SHFL.IDX PT, R8, R2, 0x1, 0x181f ;  /* 0x00381f0002087f89 */ /* 0x000ea200000e0000 */
[----:B------:R-:W-:-:S02]  /*0e10*/  IMAD R230, R44, c[0x0][0x1e8], RZ ;  /* 0x00007a002ce67a24 */ /* 0x000fc400078e02ff */
[----:B------:R-:W-:Y:S01]  /*0e20*/  LOP3.LUT R11, R4, R11, RZ, 0x3c, !PT ;  /* 0x0000000b040b7212 */ /* 0x000fe200078e3cff */
[----:B------:R-:W4:Y:S01]  /*0e30*/  SHFL.IDX PT, R9, R0, 0x1, 0x181f ;  /* 0x00381f0000097f89 */ /* 0x000f2200000e0000 */
[----:B------:R-:W-:Y:S01]  /*0e40*/  IADD3 R4, R46, 0x40, RZ ;  /* 0x000000402e047810 */ /* 0x000fe20007ffe0ff */
[----:B------:R-:W-:Y:S01]  /*0e50*/  IMAD R230, R43, c[0x0][0x1ec], R230 ;  /* 0x00007b002be67a24 */ /* 0x000fe200078e02e6 */
[----:B------:R-:W-:Y:S01]  /*0e60*/  LOP3.LUT R11, R11, 0xfffffe00, R12, 0xf8, !PT ;  /* 0xfffffe000b0b7812 */ /* 0x000fe200078ef80c */
[----:B------:R-:W5:Y:S01]  /*0e70*/  SHFL.IDX PT, R20, R2, 0x2, 0x181f ;  /* 0x00581f0002147f89 */ /* 0x000f6200000e0000 */
[----:B------:R-:W-:Y:S01]  /*0e80*/  @!P5 SHF.R.S32.HI R7, RZ, 0x1f, R4 ;  /* 0x0000001fff07d819 */ /* 0x000fe20000011404 */
[----:B------:R-:W-:Y:S02]  /*0e90*/  IMAD.WIDE.U32 R16, R43, c[0x0][0x1e8], R16 ;  /* 0x00007a002b107a25 */ /* 0x000fe400078e0010 */
[----:B------:R-:W1:Y:S02]  /*0ea0*/  SHFL.IDX PT, R21, R0, 0x2, 0x181f ;  /* 0x00581f0000157f89 */ /* 0x000e6400000e0000 */
[----:B------:R-:W-:-:S02]  /*0eb0*/  IMAD.SHL.U32 R227, R11, 0x2, RZ ;  /* 0x000000020be37824 */ /* 0x000fc400078e00ff */
[----:B------:R-:W-:Y:S01]  /*0ec0*/  IMAD.IADD R231, R17, 0x1, R230 ;  /* 0x0000000111e77824 */ /* 0x000fe200078e02e6 */
[----:B------:R-:W1:Y:S01]  /*0ed0*/  SHFL.IDX PT, R10, R2, 0x3, 0x181f ;  /* 0x00781f00020a7f89 */ /* 0x000e6200000e0000 */
[----:B------:R-:W-:Y:S02]  /*0ee0*/  IMAD.MOV.U32 R230, RZ, RZ, R16 ;  /* 0x000000ffffe67224 */ /* 0x000fe400078e0010 */
[----:B------:R-:W-:Y:S01]  /*0ef0*/  IMAD R44, R44, c[0x0][0x210], RZ ;  /* 0x000084002c2c7a24 */ /* 0x000fe200078e02ff */
[----:B------:R1:W1:Y:S01]  /*0f00*/  SHFL.IDX PT, R11, R0, 0x3, 0x181f ;  /* 0x00781f00000b7f89 */ /* 0x00026200000e0000 */
[--C-:B---3--:R-:W-:Y:S01]  /*0f10*/  @P1 SHF.R.S32.HI R13, RZ, 0x1f, R6.reuse ;  /* 0x0000001fff0d1819 */ /* 0x108fe20000011406 */
[----:B------:R-:W-:Y:S01]  /*0f20*/  @!P1 IMAD.MOV.U32 R13, RZ, RZ, R5 ;  /* 0x000000ffff0d9224 */ /* 0x000fe200078e0005 */
[----:B------:R-:W-:Y:S01]  /*0f30*/  @!P5 LEA.HI R5, R7, R4, RZ, 0x3 ;  /* 0x000000040705d211 */ /* 0x000fe200078f18ff */
[----:B------:R-:W-:Y:S01]  /*0f40*/  @P1 IMAD.MOV.U32 R12, RZ, RZ, R6 ;  /* 0x000000ffff0c1224 */ /* 0x000fe200078e0006 */
[----:B------:R-:W-:Y:S01]  /*0f50*/  @!P3 SHF.R.S32.HI R7, RZ, 0x1f, R4 ;  /* 0x0000001fff07b819 */ /* 0x000fe20000011404 */
[----:B------:R-:W-:Y:S01]  /*0f60*/  @!P1 IMAD.MOV.U32 R12, RZ, RZ, R228 ;  /* 0x000000ffff0c9224 */ /* 0x000fe200078e00e4 */
[----:B------:R-:W-:-:S02]  /*0f70*/  @!P5 LOP3.LUT R5, R5, 0xfffffff8, RZ, 0xc0, !PT ;  /* 0xfffffff80505d812 */ /* 0x000fc400078ec0ff */
[----:B------:R-:W-:Y:S02]  /*0f80*/  ISETP.GE.AND P1, PT, R4, c[0x0][0x198], PT ;  /* 0x0000660004007a0c */ /* 0x000fe40003f26270 */
[----:B------:R-:W-:Y:S02]  /*0f90*/  SEL R234, R12, RZ, !P2 ;  /* 0x000000ff0cea7207 */ /* 0x000fe40005000000 */
[----:B------:R-:W-:Y:S01]  /*0fa0*/  SEL R42, R13, RZ, !P2 ;  /* 0x000000ff0d2a7207 */ /* 0x000fe20005000000 */
[----:B-1----:R-:W-:Y:S01]  /*0fb0*/  @!P5 IMAD.WIDE R12, R5, 0x2, R14 ;  /* 0x00000002050cd825 */ /* 0x002fe200078e020e */
[----:B------:R-:W-:Y:S02]  /*0fc0*/  @!P3 LEA.HI R7, R7, R4, RZ, 0x3 ;  /* 0x000000040707b211 */ /* 0x000fe400078f18ff */
[----:B------:R-:W-:Y:S01]  /*0fd0*/  @!P5 LEA R6, P2, R46, R14, 0x1 ;  /* 0x0000000e2e06d211 */ /* 0x000fe200078408ff */
[----:B------:R-:W-:Y:S01]  /*0fe0*/  IMAD R233, R42, c[0x0][0x1f0], RZ ;  /* 0x00007c002ae97a24 */ /* 0x000fe200078e02ff */
[----:B------:R-:W-:Y:S01]  /*0ff0*/  @!P3 LOP3.LUT R5, R7, 0xfffffff8, RZ, 0xc0, !PT ;  /* 0xfffffff80705b812 */ /* 0x000fe200078ec0ff */
[----:B------:R-:W-:Y:S01]  /*1000*/  IMAD.WIDE.U32 R230, R234, c[0x0][0x1f0], R230 ;  /* 0x00007c00eae67a25 */ /* 0x000fe200078e00e6 */
[----:B------:R-:W-:-:S02]  /*1010*/  @!P5 LEA.HI.X R7, R46, R15, R47, 0x1, P2 ;  /* 0x0000000f2e07d211 */ /* 0x000fc400010f0c2f */
[----:B--2---:R-:W-:Y:S01]  /*1020*/  @!P3 LEA R16, P2, R46, R8, 0x1 ;  /* 0x000000082e10b211 */ /* 0x004fe200078408ff */
[----:B------:R-:W-:Y:S02]  /*1030*/  IMAD R233, R234, c[0x0][0x1f4], R233 ;  /* 0x00007d00eae97a24 */ /* 0x000fe400078e02e9 */
[----:B------:R1:W-:Y:S01]  /*1040*/  @!P5 LDGSTS.E.BYPASS.LTC128B.128 [R227+0x100], [R6.64], !P6 ;  /* 0x0010000006e3dfae */ /* 0x0003e2000f101d50 */
[----:B----4-:R-:W-:Y:S01]  /*1050*/  @!P3 IMAD.WIDE R14, R5, 0x2, R8 ;  /* 0x00000002050eb825 */ /* 0x010fe200078e0208 */
[C---:B------:R-:W-:Y:S02]  /*1060*/  @!P3 LEA.HI.X R17, R46.reuse, R9, R47, 0x1, P2 ;  /* 0x000000092e11b211 */ /* 0x040fe400010f0c2f */
[----:B------:R2:W-:Y:S01]  /*1070*/  @!P5 LDGSTS.E.BYPASS.LTC128B.128 [R227+0x4100], [R12.64], !P1 ;  /* 0x041000000ce3dfae */ /* 0x0005e2000c901d50 */
[----:B------:R-:W-:Y:S01]  /*1080*/  ISETP.GE.AND P5, PT, R3, 0x21, PT ;  /* 0x000000210300780c */ /* 0x000fe20003fa6270 */
[----:B------:R-:W-:Y:S01]  /*1090*/  IMAD.U32 R9, RZ, RZ, UR15 ;  /* 0x0000000fff097e24 */ /* 0x000fe2000f8e00ff */
[C---:B-----5:R-:W-:Y:S01]  /*10a0*/  @!P4 LEA R18, P2, R46.reuse, R20, 0x1 ;  /* 0x000000142e12c211 */ /* 0x060fe200078408ff */
[----:B------:R-:W-:Y:S01]  /*10b0*/  IMAD.IADD R233, R231, 0x1, R233 ;  /* 0x00000001e7e97824 */ /* 0x000fe200078e02e9 */
[----:B------:R3:W-:Y:S01]  /*10c0*/  @!P3 LDGSTS.E.BYPASS.LTC128B.128 [R227+0x1100], [R16.64], !P6 ;  /* 0x0110000010e3bfae */ /* 0x0007e2000f101d50 */
[----:B------:R-:W-:Y:S01]  /*10d0*/  IMAD.MOV.U32 R232, RZ, RZ, R230 ;  /* 0x000000ffffe87224 */ /* 0x000fe200078e00e6 */
[----:B------:R-:W-:Y:S01]  /*10e0*/  @!P4 LEA.HI.X R19, R46, R21, R47, 0x1, P2 ;  /* 0x000000152e13c211 */ /* 0x000fe200010f0c2f */
[----:B------:R-:W-:Y:S01]  /*10f0*/  IMAD.U32 R5, RZ, RZ, UR6 ;  /* 0x00000006ff057e24 */ /* 0x000fe2000f8e00ff */
[----:B------:R4:W-:Y:S01]  /*1100*/  @!P3 LDGSTS.E.BYPASS.LTC128B.128 [R227+0x5100], [R14.64], !P1 ;  /* 0x051000000ee3bfae */ /* 0x0009e2000c901d50 */
[----:B------:R-:W-:-:S03]  /*1110*/  IMAD.WIDE.U32 R8, R9, UR21, R232 ;  /* 0x0000001509087c25 */ /* 0x000fc6000f8e00e8 */
[----:B------:R5:W-:Y:S01]  /*1120*/  @!P4 LDGSTS.E.BYPASS.LTC128B.128 [R227+0x2100], [R18.64], !P6 ;  /* 0x0210000012e3cfae */ /* 0x000be2000f101d50 */
[----:B------:R-:W-:Y:S01]  /*1130*/  IMAD R229, R42, c[0x0][0x218], RZ ;  /* 0x000086002ae57a24 */ /* 0x000fe200078e02ff */
[----:B------:R-:W-:-:S03]  /*1140*/  @P5 LEA R5, P2, R5, R8, 0x5 ;  /* 0x0000000805055211 */ /* 0x000fc600078428ff */
[----:B------:R-:W-:Y:S02]  /*1150*/  IMAD R229, R234, c[0x0][0x21c], R229 ;  /* 0x00008700eae57a24 */ /* 0x000fe400078e02e5 */
[----:B-1----:R-:W-:Y:S01]  /*1160*/  IMAD.U32 R7, RZ, RZ, UR7 ;  /* 0x00000007ff077e24 */ /* 0x002fe2000f8e00ff */
[CC--:B------:R-:W-:Y:S02]  /*1170*/  LEA.HI R6, R125.reuse, R124.reuse, RZ, 0x4 ;  /* 0x0000007c7d067211 */ /* 0x0c0fe400078f20ff */
[----:B------:R-:W-:Y:S01]  /*1180*/  LEA.HI R125, R125, R124, RZ, 0x5 ;  /* 0x0000007c7d7d7211 */ /* 0x000fe200078f28ff */
[----:B--2---:R-:W-:Y:S01]  /*1190*/  IMAD.U32 R12, RZ, RZ, UR6 ;  /* 0x00000006ff0c7e24 */ /* 0x004fe2000f8e00ff */
[----:B------:R-:W-:-:S04]  /*11a0*/  @!P4 SHF.R.S32.HI R13, RZ, 0x1f, R4 ;  /* 0x0000001fff0dc819 */ /* 0x000fc80000011404 */
[----:B------:R-:W-:Y:S02]  /*11b0*/  @!P4 LEA.HI R0, R13, R4, RZ, 0x3 ;  /* 0x000000040d00c211 */ /* 0x000fe400078f18ff */
[----:B------:R-:W-:Y:S02]  /*11c0*/  IADD3 R13, R9, UR4, RZ ;  /* 0x00000004090d7c10 */ /* 0x000fe4000fffe0ff */
[----:B------:R-:W-:Y:S02]  /*11d0*/  @!P4 LOP3.LUT R0, R0, 0xfffffff8, RZ, 0xc0, !PT ;  /* 0xfffffff80000c812 */ /* 0x000fe400078ec0ff */
[----:B------:R-:W-:Y:S02]  /*11e0*/  @P5 LEA.HI.X R2, R12, R13, R7, 0x5, P2 ;  /* 0x0000000d0c025211 */ /* 0x000fe400010f2c07 */
[----:B----4-:R-:W-:Y:S01]  /*11f0*/  @P5 LEA R14, P2, R5, c[0x0][0x1c8], 0x1 ;  /* 0x00007200050e5a11 */ /* 0x010fe200078408ff */
[----:B------:R-:W-:Y:S01]  /*1200*/  @!P4 IMAD.WIDE R20, R0, 0x2, R20 ;  /* 0x000000020014c825 */ /* 0x000fe200078e0214 */
[----:B---3--:R-:W-:-:S02]  /*1210*/  @!P0 LEA R16, P3, R46, R10, 0x1 ;  /* 0x0000000a2e108211 */ /* 0x008fc400078608ff */
[----:B------:R-:W-:Y:S02]  /*1220*/  @P5 LEA.HI.X R15, R5, c[0x0][0x1cc], R2, 0x1, P2 ;  /* 0x00007300050f5a11 */ /* 0x000fe400010f0c02 */
[----:B------:R-:W-:Y:S01]  /*1230*/  @!P0 LEA.HI.X R17, R46, R11, R47, 0x1, P3 ;  /* 0x0000000b2e118211 */ /* 0x000fe200018f0c2f */
[----:B------:R1:W-:Y:S01]  /*1240*/  @!P4 LDGSTS.E.BYPASS.LTC128B.128 [R227+0x6100], [R20.64], !P1 ;  /* 0x0610000014e3cfae */ /* 0x0003e2000c901d50 */
[----:B------:R-:W-:Y:S02]  /*1250*/  LOP3.LUT R5, R6, 0xfffffff0, RZ, 0xc0, !PT ;  /* 0xfffffff006057812 */ /* 0x000fe400078ec0ff */
[----:B------:R-:W-:Y:S01]  /*1260*/  @!P0 SHF.R.S32.HI R9, RZ, 0x1f, R4 ;  /* 0x0000001fff098819 */ /* 0x000fe20000011404 */
[----:B------:R2:W-:Y:S01]  /*1270*/  @!P0 LDGSTS.E.BYPASS.LTC128B.128 [R227+0x3100], [R16.64], !P6 ;  /* 0x0310000010e38fae */ /* 0x0005e2000f101d50 */
[----:B------:R-:W-:Y:S01]  /*1280*/  ISETP.GE.AND P6, PT, R3, 0x1, PT ;  /* 0x000000010300780c */ /* 0x000fe20003fc6270 */
[----:B------:R-:W-:Y:S01]  /*1290*/  IMAD.IADD R5, R124, 0x1, -R5 ;  /* 0x000000017c057824 */ /* 0x000fe200078e0a05 */
[----:B------:R-:W-:-:S02]  /*12a0*/  @!P0 LEA.HI R2, R9, R4, RZ, 0x3 ;  /* 0x0000000409028211 */ /* 0x000fc400078f18ff */
[----:B------:R-:W-:Y:S02]  /*12b0*/  SHF.R.S32.HI R7, RZ, 0x4, R6 ;  /* 0x00000004ff077819 */ /* 0x000fe40000011406 */
[----:B------:R-:W-:Y:S02]  /*12c0*/  @!P0 LOP3.LUT R2, R2, 0xfffffff8, RZ, 0xc0, !PT ;  /* 0xfffffff802028812 */ /* 0x000fe400078ec0ff */
[----:B------:R-:W-:Y:S02]  /*12d0*/  SHF.R.S32.HI R0, RZ, 0x1f, R5 ;  /* 0x0000001fff007819 */ /* 0x000fe40000011405 */
[C---:B------:R-:W-:Y:S02]  /*12e0*/  ISETP.GE.AND P4, PT, R3.reuse, 0x41, PT ;  /* 0x000000410300780c */ /* 0x040fe40003f86270 */
[----:B------:R-:W-:Y:S02]  /*12f0*/  LEA.HI R6, R6, R7, RZ, 0x1 ;  /* 0x0000000706067211 */ /* 0x000fe400078f08ff */
[----:B------:R-:W-:Y:S01]  /*1300*/  ISETP.GE.AND P2, PT, R3, 0x61, PT ;  /* 0x000000610300780c */ /* 0x000fe20003f46270 */
[----:B------:R-:W-:Y:S01]  /*1310*/  IMAD.U32 R3, RZ, RZ, UR6 ;  /* 0x00000006ff037e24 */ /* 0x000fe2000f8e00ff */
[----:B------:R-:W-:-:S02]  /*1320*/  LEA.HI R0, R0, R5, RZ, 0x3 ;  /* 0x0000000500007211 */ /* 0x000fc400078f18ff */
[----:B------:R-:W-:Y:S02]  /*1330*/  LOP3.LUT R12, R6, 0xfffffffe, RZ, 0xc0, !PT ;  /* 0xfffffffe060c7812 */ /* 0x000fe400078ec0ff */
[----:B------:R-:W-:Y:S02]  /*1340*/  LOP3.LUT R6, R0, 0xfffffff8, RZ, 0xc0, !PT ;  /* 0xfffffff800067812 */ /* 0x000fe400078ec0ff */
[----:B------:R-:W-:Y:S01]  /*1350*/  ISETP.GE.AND P3, PT, R46, c[0x0][0x1d4], PT ;  /* 0x000075002e007a0c */ /* 0x000fe20003f66270 */
[----:B------:R-:W-:Y:S02]  /*1360*/  IMAD.IADD R226, R7, 0x1, -R12 ;  /* 0x0000000107e27824 */ /* 0x000fe400078e0a0c */
[----:B------:R-:W-:Y:S02]  /*1370*/  IMAD.IADD R6, R5, 0x1, -R6 ;  /* 0x0000000105067824 */ /* 0x000fe400078e0a06 */
[----:B--2---:R-:W-:Y:S01]  /*1380*/  @!P0 IMAD.WIDE R16, R2, 0x2, R10 ;  /* 0x0000000202108825 */ /* 0x004fe200078e020a */
[----:B------:R-:W-:-:S03]  /*1390*/  VOTEU.ANY UP0, P2 ;  /* 0x00000000003f7886 */ /* 0x000fc60001000100 */
[----:B------:R-:W-:Y:S01]  /*13a0*/  IMAD.SHL.U32 R7, R6, 0x40, RZ ;  /* 0x0000004006077824 */ /* 0x000fe200078e00ff */
[----:B------:R2:W-:Y:S01]  /*13b0*/  @!P0 LDGSTS.E.BYPASS.LTC128B.128 [R227+0x7100], [R16.64], !P1 ;  /* 0x0710000010e38fae */ /* 0x0005e2000c901d50 */
[----:B------:R-:W-:Y:S01]  /*13c0*/  @P6 LEA R10, P0, R8, c[0x0][0x1c8], 0x1 ;  /* 0x00007200080a6a11 */ /* 0x000fe200078008ff */
[----:B------:R-:W-:Y:S01]  /*13d0*/  @P2 IMAD.MOV.U32 R12, RZ, RZ, R8 ;  /* 0x000000ffff0c2224 */ /* 0x000fe200078e0008 */
[----:B------:R-:W-:Y:S01]  /*13e0*/  @UP0 UIMAD UR4, UR7, 0x60, URZ ;  /* 0x00000060070408a4 */ /* 0x000fe2000f8e023f */
[----:B------:R-:W-:Y:S01]  /*13f0*/  IMAD.SHL.U32 R5, R226, 0x8, RZ ;  /* 0x00000008e2057824 */ /* 0x000fe200078e00ff */
[C---:B------:R-:W-:Y:S01]  /*1400*/  @P6 LEA.HI.X R11, R8.reuse, c[0x0][0x1cc], R13, 0x1, P0 ;  /* 0x00007300080b6a11 */ /* 0x040fe200000f0c0d */
[----:B------:R-:W0:Y:S01]  /*1410*/  LDGDEPBAR ;  /* 0x00000000000079af */ /* 0x000e220000000000 */
[----:B------:R-:W-:Y:S01]  /*1420*/  @P4 IADD3 R2, P0, R8, UR10, RZ ;  /* 0x0000000a08024c10 */ /* 0x000fe2000ff1e0ff */
[----:B------:R-:W-:Y:S01]  /*1430*/  IMAD.WIDE.U32 R46, R45, c[0x0][0x208], R46 ;  /* 0x000082002d2e7a25 */ /* 0x000fe200078e002e */
[----:B------:R-:W-:Y:S01]  /*1440*/  LOP3.LUT R8, R7, 0x1c0, RZ, 0xc0, !PT ;  /* 0x000001c007087812 */ /* 0x000fe200078ec0ff */
[----:B------:R3:W-:Y:S01]  /*1450*/  @P6 LDGSTS.E.BYPASS.LTC128B.128 [R227+0x8100], [R10.64], !P3 ;  /* 0x081000000ae36fae */ /* 0x0007e2000d901d50 */
[----:B------:R-:W-:Y:S01]  /*1460*/  @P4 IADD3.X R9, R13, UR8, RZ, P0, !PT ;  /* 0x000000080d094c10 */ /* 0x000fe200087fe4ff */
[----:B------:R-:W-:Y:S01]  /*1470*/  @P2 IMAD.WIDE.U32 R12, R3, 0x60, R12 ;  /* 0x00000060030c2825 */ /* 0x000fe200078e000c */
[----:B------:R-:W-:-:S03]  /*1480*/  ISETP.GE.AND P0, PT, R4, c[0x0][0x1d4], PT ;  /* 0x0000750004007a0c */ /* 0x000fc60003f06270 */
[----:B------:R-:W-:Y:S01]  /*1490*/  IMAD.SHL.U32 R7, R0, 0x40, RZ ;  /* 0x0000004000077824 */ /* 0x000fe200078e00ff */
[----:B------:R-:W-:Y:S01]  /*14a0*/  @P2 IADD3 R3, R13, UR4, RZ ;  /* 0x000000040d032c10 */ /* 0x000fe2000fffe0ff */
[----:B------:R-:W-:Y:S02]  /*14b0*/  ULDC.64 UR4, c[0x0][0x208] ;  /* 0x0000820000047ab9 */ /* 0x000fe40000000a00 */
[----:B------:R-:W-:Y:S02]  /*14c0*/  UIMAD UR9, UR9, UR4, URZ ;  /* 0x00000004090972a4 */ /* 0x000fe4000f8e023f */
[----:B------:R-:W-:Y:S02]  /*14d0*/  UIMAD.WIDE.U32 UR12, UR15, UR4, URZ ;  /* 0x000000040f0c72a5 */ /* 0x000fe4000f8e003f */
[----:B------:R-:W-:Y:S02]  /*14e0*/  UIMAD UR9, UR15, UR5, UR9 ;  /* 0x000000050f0972a4 */ /* 0x000fe4000f8e0209 */
[----:B------:R3:W-:Y:S01]  /*14f0*/  @P6 LDGSTS.E.BYPASS.LTC128B.128 [R227+0xc100], [R10.64+0x80], !P0 ;  /* 0x0c1000800ae36fae */ /* 0x0007e2000c101d50 */
[----:B--2---:R-:W-:Y:S01]  /*1500*/  @P4 LEA R16, P1, R2, c[0x0][0x1c8], 0x1 ;  /* 0x0000720002104a11 */ /* 0x004fe200078208ff */
[----:B------:R-:W-:-:S02]  /*1510*/  UIMAD UR15, UR15, -0x80, UR19 ;  /* 0xffffff800f0f78a4 */ /* 0x000fc4000f8e0213 */
[----:B------:R2:W-:Y:S01]  /*1520*/  @P5 LDGSTS.E.BYPASS.LTC128B.128 [R227+0x9100], [R14.64], !P3 ;  /* 0x091000000ee35fae */ /* 0x0005e2000d901d50 */
[----:B------:R-:W-:Y:S01]  /*1530*/  @P4 LEA.HI.X R17, R2, c[0x0][0x1cc], R9, 0x1, P1 ;  /* 0x0000730002114a11 */ /* 0x000fe200008f0c09 */
[----:B------:R-:W-:Y:S01]  /*1540*/  IMAD.SHL.U32 R9, R125, 0x20, RZ ;  /* 0x000000207d097824 */ /* 0x000fe200078e00ff */
[----:B------:R-:W-:Y:S01]  /*1550*/  LOP3.LUT R2, R8, 0x8, R5, 0xf8, !PT ;  /* 0x0000000808027812 */ /* 0x000fe200078ef805 */
[----:B------:R2:W-:Y:S01]  /*1560*/  @P5 LDGSTS.E.BYPASS.LTC128B.128 [R227+0xd100], [R14.64+0x80], !P0 ;  /* 0x0d1000800ee35fae */ /* 0x0005e2000c101d50 */
[----:B------:R-:W-:Y:S01]  /*1570*/  SHF.R.U32.HI R5, RZ, 0x3, R8 ;  /* 0x00000003ff057819 */ /* 0x000fe20000011608 */
[----:B------:R-:W-:Y:S01]  /*1580*/  IMAD.SHL.U32 R8, R41, 0x40, RZ ;  /* 0x0000004029087824 */ /* 0x000fe200078e00ff */
[----:B------:R-:W-:Y:S01]  /*1590*/  @P2 LEA R4, P1, R12, c[0x0][0x1c8], 0x1 ;  /* 0x000072000c042a11 */ /* 0x000fe200078208ff */
[----:B------:R5:W-:Y:S01]  /*15a0*/  @P4 LDGSTS.E.BYPASS.LTC128B.128 [R227+0xa100], [R16.64], !P3 ;  /* 0x0a10000010e34fae */ /* 0x000be2000d901d50 */
[----:B------:R-:W-:Y:S01]  /*15b0*/  LOP3.LUT R2, R2, R5, RZ, 0x3c, !PT ;  /* 0x0000000502027212 */ /* 0x000fe200078e3cff */
[----:B------:R-:W-:Y:S01]  /*15c0*/  UIADD3 UR9, UR13, UR9, URZ ;  /* 0x000000090d097290 */ /* 0x000fe2000fffe03f */
[----:B------:R-:W-:Y:S01]  /*15d0*/  @P2 LEA.HI.X R5, R12, c[0x0][0x1cc], R3, 0x1, P1 ;  /* 0x000073000c052a11 */ /* 0x000fe200008f0c03 */
[----:B------:R5:W-:Y:S01]  /*15e0*/  @P4 LDGSTS.E.BYPASS.LTC128B.128 [R227+0xe100], [R16.64+0x80], !P0 ;  /* 0x0e10008010e34fae */ /* 0x000be2000c101d50 */
[----:B------:R-:W-:Y:S01]  /*15f0*/  IMAD.SHL.U32 R3, R40, 0x8, RZ ;  /* 0x0000000828037824 */ /* 0x000fe200078e00ff */
[----:B------:R-:W-:Y:S01]  /*1600*/  LOP3.LUT R0, R2, 0xfffffe00, R7, 0xf8, !PT ;  /* 0xfffffe0002007812 */ /* 0x000fe200078ef807 */
[----:B------:R-:W-:Y:S01]  /*1610*/  IMAD.MOV.U32 R7, RZ, RZ, 0x10 ;  /* 0x00000010ff077424 */ /* 0x000fe200078e00ff */
[----:B------:R4:W-:Y:S01]  /*1620*/  @P2 LDGSTS.E.BYPASS.LTC128B.128 [R227+0xb100], [R4.64], !P3 ;  /* 0x0b10000004e32fae */ /* 0x0009e2000d901d50 */
[----:B------:R-:W-:-:S02]  /*1630*/  LOP3.LUT R9, R9, 0x7ffffc00, RZ, 0xc0, !PT ;  /* 0x7ffffc0009097812 */ /* 0x000fc400078ec0ff */
[----:B------:R-:W-:Y:S01]  /*1640*/  LOP3.LUT R8, R8, 0x1c0, RZ, 0xc0, !PT ;  /* 0x000001c008087812 */ /* 0x000fe200078ec0ff */
[----:B------:R4:W-:Y:S01]  /*1650*/  @P2 LDGSTS.E.BYPASS.LTC128B.128 [R227+0xf100], [R4.64+0x80], !P0 ;  /* 0x0f10008004e32fae */ /* 0x0009e2000c101d50 */
[----:B------:R-:W-:Y:S01]  /*1660*/  R2P PR, R6, 0x6 ;  /* 0x0000000606007804 */ /* 0x000fe20000000000 */
[----:B------:R-:W-:Y:S01]  /*1670*/  IMAD.IADD R6, R0, 0x1, R9 ;  /* 0x0000000100067824 */ /* 0x000fe200078e0209 */
[----:B------:R-:W-:Y:S01]  /*1680*/  LOP3.LUT R3, R8, 0x8, R3, 0xf8, !PT ;  /* 0x0000000808037812 */ /* 0x000fe200078ef803 */
[----:B------:R-:W0:Y:S01]  /*1690*/  LDGDEPBAR ;  /* 0x00000000000079af */ /* 0x000e220000000000 */
[----:B------:R-:W-:Y:S02]  /*16a0*/  SHF.R.U32.HI R2, RZ, 0x3, R8 ;  /* 0x00000003ff027819 */ /* 0x000fe40000011608 */
[----:B------:R-:W-:Y:S02]  /*16b0*/  SEL R7, R7, 0xfffffff0, !P1 ;  /* 0xfffffff007077807 */ /* 0x000fe40004800000 */
[----:B------:R-:W-:-:S02]  /*16c0*/  LOP3.LUT R3, R3, R2, RZ, 0x3c, !PT ;  /* 0x0000000203037212 */ /* 0x000fc400078e3cff */
[C---:B------:R-:W-:Y:S01]  /*16d0*/  LEA R2, R6.reuse, 0x100, 0x1 ;  /* 0x0000010006027811 */ /* 0x040fe200078e08ff */
[----:B------:R-:W-:Y:S01]  /*16e0*/  IMAD.SHL.U32 R6, R6, 0x2, RZ ;  /* 0x0000000206067824 */ /* 0x000fe200078e00ff */
[----:B------:R-:W-:Y:S01]  /*16f0*/  LOP3.LUT P1, RZ, R41, 0x2, RZ, 0xc0, !PT ;  /* 0x0000000229ff7812 */ /* 0x000fe2000782c0ff */
[----:B------:R-:W-:Y:S01]  /*1700*/  IMAD R226, R226, 0x200, R3 ;  /* 0x00000200e2e27824 */ /* 0x000fe200078e0203 */
[----:B------:R-:W-:-:S03]  /*1710*/  IADD3 R40, -R40, UR15, RZ ;  /* 0x0000000f28287c10 */ /* 0x000fc6000fffe1ff */
[----:B------:R-:W-:Y:S01]  /*1720*/  IMAD.SHL.U32 R226, R226, 0x2, RZ ;  /* 0x00000002e2e27824 */ /* 0x000fe200078e00ff */
[C---:B------:R-:W-:Y:S02]  /*1730*/  ISETP.LT.OR P5, PT, R40.reuse, 0x1, P3 ;  /* 0x000000012800780c */ /* 0x040fe40001fa1670 */
[----:B------:R-:W-:Y:S02]  /*1740*/  ISETP.LT.OR P6, PT, R40, 0x1, P0 ;  /* 0x000000012800780c */ /* 0x000fe400007c1670 */
[----:B------:R-:W-:Y:S02]  /*1750*/  IADD3 R225, R226, 0x8120, RZ ;  /* 0x00008120e2e17810 */ /* 0x000fe40007ffe0ff */
[----:B------:R-:W-:Y:S01]  /*1760*/  ISETP.LT.OR P4, PT, R40, 0x21, P3 ;  /* 0x000000212800780c */ /* 0x000fe20001f81670 */
[----:B----4-:R-:W-:Y:S01]  /*1770*/  IMAD.MOV.U32 R5, RZ, RZ, 0x20 ;  /* 0x00000020ff057424 */ /* 0x010fe200078e00ff */
[----:B------:R-:W-:-:S04]  /*1780*/  DEPBAR.LE SB0, 0x1 ;  /* 0x000080400000791a */ /* 0x000fc80000000000 */
[----:B------:R-:W-:Y:S01]  /*1790*/  BAR.SYNC.DEFER_BLOCKING 0x0 ;  /* 0x0000000000007b1d */ /* 0x000fe20000010000 */
[----:B------:R-:W-:Y:S01]  /*17a0*/  SEL R5, R5, 0xffffffe0, !P2 ;  /* 0xffffffe005057807 */ /* 0x000fe20005000000 */
[----:B------:R-:W-:Y:S01]  /*17b0*/  IMAD R4, R7, 0x2, R2 ;  /* 0x0000000207047824 */ /* 0x000fe200078e0202 */
[----:B------:R-:W-:-:S03]  /*17c0*/  LOP3.LUT P2, RZ, R41, 0x4, RZ, 0xc0, !PT ;  /* 0x0000000429ff7812 */ /* 0x000fc6000784c0ff */
[C---:B------:R-:W-:Y:S02]  /*17d0*/  IMAD R3, R5.reuse, 0x2, R2 ;  /* 0x0000000205037824 */ /* 0x040fe400078e0202 */
[----:B------:R-:W-:Y:S01]  /*17e0*/  IMAD R2, R5, 0x2, R4 ;  /* 0x0000000205027824 */ /* 0x000fe200078e0204 */
[----:B------:R-:W-:Y:S04]  /*17f0*/  LDSM.16.M88.4 R140, [R6+0x100] ;  /* 0x00010000068c783b */ /* 0x000fe80000000200 */
[----:B------:R-:W-:Y:S04]  /*1800*/  LDSM.16.M88.4 R184, [R6+0x4100] ;  /* 0x0041000006b8783b */ /* 0x000fe80000000200 */
[----:B------:R-:W-:Y:S04]  /*1810*/  LDSM.16.M88.4 R168, [R4] ;  /* 0x0000000004a8783b */ /* 0x000fe80000000200 */
[----:B------:R4:W-:Y:S04]  /*1820*/  LDSM.16.M88.4 R188, [R4+0x4000] ;  /* 0x0040000004bc783b */ /* 0x0009e80000000200 */
[----:B------:R-:W-:Y:S04]  /*1830*/  LDSM.16.M88.4 R176, [R3] ;  /* 0x0000000003b0783b */ /* 0x000fe80000000200 */
[----:B------:R-:W-:Y:S04]  /*1840*/  LDSM.16.M88.4 R196, [R3+0x4000] ;  /* 0x0040000003c4783b */ /* 0x000fe80000000200 */
[----:B------:R-:W-:Y:S04]  /*1850*/  LDSM.16.M88.4 R180, [R2] ;  /* 0x0000000002b4783b */ /* 0x000fe80000000200 */
[----:B------:R1:W-:Y:S04]  /*1860*/  LDSM.16.M88.4 R200, [R2+0x4000] ;  /* 0x0040000002c8783b */ /* 0x0003e80000000200 */
[----:B------:R-:W-:Y:S01]  /*1870*/  BAR.SYNC.DEFER_BLOCKING 0x0 ;  /* 0x0000000000007b1d */ /* 0x000fe20000010000 */
[----:B----4-:R-:W-:-:S04]  /*1880*/  IADD3 R4, R226, 0x8100, RZ ;  /* 0x00008100e2047810 */ /* 0x010fc80007ffe0ff */
[----:B------:R-:W-:Y:S01]  /*1890*/  @P1 IADD3 R225, R4, -0x20, RZ ;  /* 0xffffffe004e11810 */ /* 0x000fe20007ffe0ff */
[----:B------:R-:W-:Y:S01]  /*18a0*/  IMAD.U32 R4, RZ, RZ, UR9 ;  /* 0x00000009ff047e24 */ /* 0x000fe2000f8e00ff */
[----:B------:R-:W-:Y:S02]  /*18b0*/  USHF.L.U32 UR9, UR4, 0x6, URZ ;  /* 0x0000000604097899 */ /* 0x000fe4000800063f */
[C---:B------:R-:W-:Y:S02]  /*18c0*/  IADD3 R219, R225.reuse, 0x800, RZ ;  /* 0x00000800e1db7810 */ /* 0x040fe40007ffe0ff */
[----:B------:R-:W-:Y:S01]  /*18d0*/  UIADD3 UR14, UP0, UR9, 0x80, URZ ;  /* 0x00000080090e7890 */ /* 0x000fe2000ff1e03f */
[C---:B------:R-:W-:Y:S02]  /*18e0*/  IADD3 R218, R225.reuse, 0x1000, RZ ;  /* 0x00001000e1da7810 */ /* 0x040fe40007ffe0ff */
[C---:B------:R-:W-:Y:S02]  /*18f0*/  IADD3 R217, R225.reuse, 0x1800, RZ ;  /* 0x00001800e1d97810 */ /* 0x040fe40007ffe0ff */
[C---:B------:R-:W-:Y:S01]  /*1900*/  IADD3 R216, R225.reuse, 0x2000, RZ ;  /* 0x00002000e1d87810 */ /* 0x040fe20007ffe0ff */
[----:B-1----:R-:W-:Y:S01]  /*1910*/  IMAD R2, R48, c[0x0][0x208], RZ ;  /* 0x0000820030027a24 */ /* 0x002fe200078e02ff */
[----:B------:R-:W-:-:S02]  /*1920*/  IADD3 R215, R225, 0x2800, RZ ;  /* 0x00002800e1d77810 */ /* 0x000fc40007ffe0ff */
[----:B------:R-:W-:Y:S01]  /*1930*/  IADD3 R214, R225, 0x3000, RZ ;  /* 0x00003000e1d67810 */ /* 0x000fe20007ffe0ff */
[----:B------:R-:W-:Y:S01]  /*1940*/  IMAD R2, R45, c[0x0][0x20c], R2 ;  /* 0x000083002d027a24 */ /* 0x000fe200078e0202 */
[----:B------:R-:W-:-:S04]  /*1950*/  DEPBAR.LE SB0, 0x0 ;  /* 0x000080000000791a */ /* 0x000fc80000000000 */
[----:B------:R-:W-:Y:S01]  /*1960*/  BAR.SYNC.DEFER_BLOCKING 0x0 ;  /* 0x0000000000007b1d */ /* 0x000fe20000010000 */
[----:B------:R-:W-:Y:S01]  /*1970*/  IMAD.IADD R47, R47, 0x1, R2 ;  /* 0x000000012f2f7824 */ /* 0x000fe200078e0202 */
[C---:B------:R-:W-:Y:S01]  /*1980*/  IADD3 R213, R225.reuse, 0x3800, RZ ;  /* 0x00003800e1d57810 */ /* 0x040fe20007ffe0ff */
[----:B------:R-:W-:Y:S01]  /*1990*/  IMAD.U32 R45, RZ, RZ, UR9 ;  /* 0x00000009ff2d7e24 */ /* 0x000fe2000f8e00ff */
[----:B------:R-:W-:Y:S01]  /*19a0*/  IADD3 R211, R225, 0x4000, RZ ;  /* 0x00004000e1d37810 */ /* 0x000fe20007ffe0ff */
[----:B------:R-:W-:Y:S01]  /*19b0*/  IMAD.WIDE.U32 R2, R43, c[0x0][0x210], R46 ;  /* 0x000084002b027a25 */ /* 0x000fe200078e002e */
[C---:B------:R-:W-:Y:S02]  /*19c0*/  IADD3 R210, R225.reuse, 0x4800, RZ ;  /* 0x00004800e1d27810 */ /* 0x040fe40007ffe0ff */
[C---:B------:R-:W-:Y:S02]  /*19d0*/  IADD3 R209, R225.reuse, 0x5000, RZ ;  /* 0x00005000e1d17810 */ /* 0x040fe40007ffe0ff */
[----:B------:R-:W-:-:S02]  /*19e0*/  IADD3 R208, R225, 0x5800, RZ ;  /* 0x00005800e1d07810 */ /* 0x000fc40007ffe0ff */
[C---:B------:R-:W-:Y:S02]  /*19f0*/  IADD3 R207, R225.reuse, 0x6000, RZ ;  /* 0x00006000e1cf7810 */ /* 0x040fe40007ffe0ff */
[C---:B------:R-:W-:Y:S02]  /*1a00*/  IADD3 R206, R225.reuse, 0x6800, RZ ;  /* 0x00006800e1ce7810 */ /* 0x040fe40007ffe0ff */
[C---:B------:R-:W-:Y:S02]  /*1a10*/  IADD3 R205, R225.reuse, 0x7000, RZ ;  /* 0x00007000e1cd7810 */ /* 0x040fe40007ffe0ff */
[----:B------:R-:W-:Y:S01]  /*1a20*/  IADD3 R204, R225, 0x7800, RZ ;  /* 0x00007800e1cc7810 */ /* 0x000fe20007ffe0ff */
[----:B------:R-:W1:Y:S04]  /*1a30*/  LDSM.16.M88.4 R24, [R226+0x8100] ;  /* 0x00810000e218783b */ /* 0x000e680000000200 */
[----:B-----5:R-:W4:Y:S04]  /*1a40*/  LDSM.16.M88.4 R16, [R226+0x8900] ;  /* 0x00890000e210783b */ /* 0x020f280000000200 */
[----:B--2---:R-:W2:Y:S04]  /*1a50*/  LDSM.16.M88.4 R12, [R225] ;  /* 0x00000000e10c783b */ /* 0x004ea80000000200 */
[----:B------:R-:W5:Y:S04]  /*1a60*/  LDSM.16.M88.4 R36, [R225+0x800] ;  /* 0x00080000e124783b */ /* 0x000f680000000200 */
[----:B---3--:R-:W3:Y:S04]  /*1a70*/  LDSM.16.M88.4 R8, [R226+0x9100] ;  /* 0x00910000e208783b */ /* 0x008ee80000000200 */
[----:B------:R-:W2:Y:S04]  /*1a80*/  LDSM.16.M88.4 R96, [R226+0x9900] ;  /* 0x00990000e260783b */ /* 0x000ea80000000200 */
[----:B------:R-:W2:Y:S04]  /*1a90*/  LDSM.16.M88.4 R32, [R225+0x1000] ;  /* 0x00100000e120783b */ /* 0x000ea80000000200 */
[----:B------:R-:W2:Y:S04]  /*1aa0*/  LDSM.16.M88.4 R88, [R226+0xa100] ;  /* 0x00a10000e258783b */ /* 0x000ea80000000200 */
[----:B------:R-:W-:Y:S04]  /*1ab0*/  LDSM.16.M88.4 R64, [R226+0xb900] ;  /* 0x00b90000e240783b */ /* 0x000fe80000000200 */
[----:B------:R-:W-:Y:S01]  /*1ac0*/  LDSM.16.M88.4 R72, [R226+0xb100] ;  /* 0x00b10000e248783b */ /* 0x000fe20000000200 */
[C---:B-1----:R-:W-:Y:S03]  /*1ad0*/  HMMA.16816.F32.BF16 R28, R140.reuse, R24, RZ ;  /* 0x000000188c1c723c */ /* 0x042fe600000418ff */
[----:B------:R-:W-:Y:S04]  /*1ae0*/  LDSM.16.M88.4 R80, [R226+0xa900] ;  /* 0x00a90000e250783b */ /* 0x000fe80000000200 */
[----:B------:R-:W-:Y:S01]  /*1af0*/  LDSM.16.M88.4 R48, [R225+0x2800] ;  /* 0x00280000e130783b */ /* 0x000fe20000000200 */
[C---:B------:R-:W-:Y:S08]  /*1b00*/  HMMA.16816.F32.BF16 R24, R140.reuse, R26, RZ ;  /* 0x0000001a8c18723c */ /* 0x040ff000000418ff */
[C---:B----4-:R-:W-:Y:S08]  /*1b10*/  HMMA.16816.F32.BF16 R20, R140.reuse, R16, RZ ;  /* 0x000000108c14723c */ /* 0x050ff000000418ff */
[----:B------:R-:W-:Y:S08]  /*1b20*/  HMMA.16816.F32.BF16 R16, R140, R18, RZ ;  /* 0x000000128c10723c */ /* 0x000ff000000418ff */
[C---:B--2---:R-:W-:Y:S08]  /*1b30*/  HMMA.16816.F32.BF16 R28, R168.reuse, R12, R28 ;  /* 0x0000000ca81c723c */ /* 0x044ff0000004181c */
[C---:B------:R-:W-:Y:S08]  /*1b40*/  HMMA.16816.F32.BF16 R24, R168.reuse, R14, R24 ;  /* 0x0000000ea818723c */ /* 0x040ff00000041818 */
[----:B-----5:R-:W-:Y:S08]  /*1b50*/  HMMA.16816.F32.BF16 R20, R168, R36, R20 ;  /* 0x00000024a814723c */ /* 0x020ff00000041814 */
[----:B---3--:R-:W-:Y:S08]  /*1b60*/  HMMA.16816.F32.BF16 R12, R140, R8, RZ ;  /* 0x000000088c0c723c */ /* 0x008ff000000418ff */
[----:B------:R-:W-:Y:S01]  /*1b70*/  HMMA.16816.F32.BF16 R16, R168, R38, R16 ;  /* 0x00000026a810723c */ /* 0x000fe20000041810 */
[----:B------:R-:W1:Y:S07]  /*1b80*/  LDSM.16.M88.4 R36, [R225+0x1800] ;  /* 0x00180000e124783b */ /* 0x000e6e0000000200 */
[C---:B------:R-:W-:Y:S08]  /*1b90*/  HMMA.16816.F32.BF16 R8, R140.reuse, R10, RZ ;  /* 0x0000000a8c08723c */ /* 0x040ff000000418ff */
[----:B------:R-:W-:Y:S08]  /*1ba0*/  HMMA.16816.F32.BF16 R100, R140, R96, RZ ;  /* 0x000000608c64723c */ /* 0x000ff000000418ff */
[C---:B------:R-:W-:Y:S08]  /*1bb0*/  HMMA.16816.F32.BF16 R12, R168.reuse, R32, R12 ;  /* 0x00000020a80c723c */ /* 0x040ff0000004180c */
[----:B------:R-:W-:Y:S01]  /*1bc0*/  HMMA.16816.F32.BF16 R8, R168, R34, R8 ;  /* 0x00000022a808723c */ /* 0x000fe20000041808 */
[----:B------:R-:W2:Y:S07]  /*1bd0*/  LDSM.16.M88.4 R32, [R225+0x2000] ;  /* 0x00200000e120783b */ /* 0x000eae0000000200 */
[----:B------:R-:W-:Y:S08]  /*1be0*/  HMMA.16816.F32.BF16 R92, R140, R88, RZ ;  /* 0x000000588c5c723c */ /* 0x000ff000000418ff */
[----:B-1----:R-:W-:Y:S07]  /*1bf0*/  HMMA.16816.F32.BF16 R100, R168, R36, R100 ;  /* 0x00000024a864723c */ /* 0x002fee0000041864 */
[----:B------:R-:W-:Y:S01]  /*1c00*/  IMAD R37, R43, c[0x0][0x214], R44 ;  /* 0x000085002b257a24 */ /* 0x000fe200078e022c */
[----:B------:R-:W-:Y:S01]  /*1c10*/  HMMA.16816.F32.BF16 R88, R140, R90, RZ ;  /* 0x0000005a8c58723c */ /* 0x000fe200000418ff */
[----:B------:R-:W-:Y:S01]  /*1c20*/  IMAD.U32 R36, RZ, RZ, UR12 ;  /* 0x0000000cff247e24 */ /* 0x000fe2000f8e00ff */
[----:B------:R-:W-:Y:S01]  /*1c30*/  UMOV UR12, 0x6 ;  /* 0x00000006000c7882 */ /* 0x000fe20000000000 */
[----:B------:R-:W-:Y:S01]  /*1c40*/  IMAD.IADD R3, R3, 0x1, R37 ;  /* 0x0000000103037824 */ /* 0x000fe200078e0225 */
[----:B------:R-:W-:Y:S01]  /*1c50*/  USHF.L.U64.HI UR12, UR4, UR12, UR5 ;  /* 0x0000000c040c7299 */ /* 0x000fe20008010205 */
[----:B------:R-:W-:-:S02]  /*1c60*/  IMAD.U32 R37, RZ, RZ, UR13 ;  /* 0x0000000dff257e24 */ /* 0x000fc4000f8e00ff */
[----:B------:R-:W-:Y:S01]  /*1c70*/  IMAD.WIDE.U32 R234, R234, c[0x0][0x218], R2 ;  /* 0x00008600eaea7a25 */ /* 0x000fe200078e0002 */
[----:B------:R-:W-:Y:S01]  /*1c80*/  HMMA.16816.F32.BF16 R96, R140, R98, RZ ;  /* 0x000000628c60723c */ /* 0x000fe200000418ff */
[----:B------:R-:W-:Y:S02]  /*1c90*/  UIADD3.X UR13, URZ, UR12, URZ, UP0, !UPT ;  /* 0x0000000c3f0d7290 */ /* 0x000fe400087fe43f */
[----:B------:R-:W-:Y:S01]  /*1ca0*/  IMAD.IADD R229, R235, 0x1, R229 ;  /* 0x00000001ebe57824 */ /* 0x000fe200078e02e5 */
[----:B------:R-:W-:Y:S01]  /*1cb0*/  LEA R2, P1, R36, R234, 0x7 ;  /* 0x000000ea24027211 */ /* 0x000fe200078238ff */
[----:B------:R-:W-:-:S03]  /*1cc0*/  UISETP.GE.AND UP0, UPT, UR19, 0x81, UPT ;  /* 0x000000811300788c */ /* 0x000fc6000bf06270 */
[----:B------:R-:W-:Y:S01]  /*1cd0*/  LEA.HI.X R3, R36, R229, R4, 0x7, P1 ;  /* 0x000000e524037211 */ /* 0x000fe200008f3c04 */
[----:B--2---:R-:W-:Y:S01]  /*1ce0*/  HMMA.16816.F32.BF16 R92, R168, R32, R92 ;  /* 0x00000020a85c723c */ /* 0x004fe2000004185c */
[----:B------:R-:W-:-:S04]  /*1cf0*/  LEA R46, P1, R2, c[0x0][0x1f8], 0x1 ;  /* 0x00007e00022e7a11 */ /* 0x000fc800078208ff */
[----:B------:R-:W-:Y:S02]  /*1d00*/  LEA.HI.X R47, R2, c[0x0][0x1fc], R3, 0x1, P1 ;  /* 0x00007f00022f7a11 */ /* 0x000fe400008f0c03 */
[----:B------:R-:W-:Y:S01]  /*1d10*/  IADD3 R2, P1, R46, UR9, RZ ;  /* 0x000000092e027c10 */ /* 0x000fe2000ff3e0ff */
[----:B------:R-:W-:Y:S01]  /*1d20*/  HMMA.16816.F32.BF16 R88, R168, R34, R88 ;  /* 0x00000022a858723c */ /* 0x000fe20000041858 */
[----:B------:R-:W1:Y:S02]  /*1d30*/  LDSM.16.M88.4 R32, [R225+0x3800] ;  /* 0x00380000e120783b */ /* 0x000e640000000200 */
[----:B------:R-:W-:-:S05]  /*1d40*/  IADD3.X R3, R47, UR12, RZ, P1, !PT ;  /* 0x0000000c2f037c10 */ /* 0x000fca0008ffe4ff */
[----:B------:R-:W-:Y:S01]  /*1d50*/  HMMA.16816.F32.BF16 R96, R168, R38, R96 ;  /* 0x00000026a860723c */ /* 0x000fe20000041860 */
[----:B------:R-:W2:Y:S04]  /*1d60*/  LDSM.16.M88.4 R36, [R225+0x3000] ;  /* 0x00300000e124783b */ /* 0x000ea80000000200 */
[----:B------:R-:W-:Y:S01]  /*1d70*/  @!PT LDS RZ, [RZ] ;  /* 0x00000000fffff984 */ /* 0x000fe20000000800 */
[----:B------:R-:W-:Y:S01]  /*1d80*/  @!PT LDS RZ, [RZ] ;  /* 0x00000000fffff984 */ /* 0x000fe20000000800 */
[----:B------:R-:W-:Y:S01]  /*1d90*/  @!PT LDS RZ, [RZ] ;  /* 0x00000000fffff984 */ /* 0x000fe20000000800 */
[----:B------:R3:W-:Y:S01]  /*1da0*/  LDGSTS.E.BYPASS.LTC128B.128 [R227+0x100], [R46.64], !P5 ;  /* 0x001000002ee37fae */ /* 0x0007e2000e901d50 */
[----:B------:R-:W-:Y:S02]  /*1db0*/  IADD3 R44, P5, P1, R45, 0x80, R46 ;  /* 0x000000802d2c7810 */ /* 0x000fe400079be02e */
[----:B------:R-:W-:Y:S01]  /*1dc0*/  HMMA.16816.F32.BF16 R68, R140, R64, RZ ;  /* 0x000000408c44723c */ /* 0x000fe200000418ff */
[----:B------:R3:W-:Y:S01]  /*1dd0*/  LDGSTS.E.BYPASS.LTC128B.128 [R227+0x4100], [R46.64+0x80], !P6 ;  /* 0x041000802ee37fae */ /* 0x0007e2000f101d50 */
[----:B------:R-:W-:-:S02]  /*1de0*/  ISETP.LT.OR P6, PT, R40, 0x21, P0 ;  /* 0x000000212800780c */ /* 0x000fc400007c1670 */
[----:B------:R-:W-:Y:S01]  /*1df0*/  IADD3.X R45, RZ, UR12, R47, P5, P1 ;  /* 0x0000000cff2d7c10 */ /* 0x000fe2000afe242f */
[----:B------:R4:W-:Y:S01]  /*1e00*/  LDGSTS.E.BYPASS.LTC128B.128 [R227+0x1100], [R2.64], !P4 ;  /* 0x0110000002e37fae */ /* 0x0009e2000e101d50 */
[----:B------:R-:W-:Y:S02]  /*1e10*/  IADD3 R42, P4, R2, UR9, RZ ;  /* 0x00000009022a7c10 */ /* 0x000fe4000ff9e0ff */
[----:B------:R-:W-:Y:S01]  /*1e20*/  ISETP.LT.OR P1, PT, R40, 0x41, P3 ;  /* 0x000000412800780c */ /* 0x000fe20001f21670 */
[C---:B------:R-:W-:Y:S01]  /*1e30*/  HMMA.16816.F32.BF16 R76, R140.reuse, R72, RZ ;  /* 0x000000488c4c723c */ /* 0x040fe200000418ff */
[C---:B------:R-:W-:Y:S02]  /*1e40*/  IADD3.X R43, R3.reuse, UR12, RZ, P4, !PT ;  /* 0x0000000c032b7c10 */ /* 0x040fe4000a7fe4ff */
[----:B------:R-:W-:Y:S02]  /*1e50*/  IADD3 R52, P5, R2, UR14, RZ ;  /* 0x0000000e02347c10 */ /* 0x000fe4000ffbe0ff */
[----:B------:R-:W-:Y:S01]  /*1e60*/  IADD3 R54, P4, R42, UR9, RZ ;  /* 0x000000092a367c10 */ /* 0x000fe2000ff9e0ff */
[----:B------:R3:W-:Y:S01]  /*1e70*/  LDGSTS.E.BYPASS.LTC128B.128 [R227+0x5100], [R44.64], !P6 ;  /* 0x051000002ce37fae */ /* 0x0007e2000f101d50 */
[----:B------:R-:W-:Y:S01]  /*1e80*/  IADD3.X R53, R3, UR13, RZ, P5, !PT ;  /* 0x0000000d03357c10 */ /* 0x000fe2000affe4ff */
[----:B------:R-:W-:Y:S01]  /*1e90*/  HMMA.16816.F32.BF16 R64, R140, R66, RZ ;  /* 0x000000428c40723c */ /* 0x000fe200000418ff */
[----:B------:R-:W-:-:S02]  /*1ea0*/  ISETP.LT.OR P6, PT, R40, 0x41, P0 ;  /* 0x000000412800780c */ /* 0x000fc400007c1670 */
[----:B------:R-:W-:Y:S01]  /*1eb0*/  IADD3.X R55, R43, UR12, RZ, P4, !PT ;  /* 0x0000000c2b377c10 */ /* 0x000fe2000a7fe4ff */
[----:B------:R5:W-:Y:S01]  /*1ec0*/  LDGSTS.E.BYPASS.LTC128B.128 [R227+0x2100], [R42.64], !P1 ;  /* 0x021000002ae37fae */ /* 0x000be2000c901d50 */
[C---:B------:R-:W-:Y:S02]  /*1ed0*/  ISETP.LT.OR P5, PT, R40.reuse, 0x61, P3 ;  /* 0x000000612800780c */ /* 0x040fe40001fa1670 */
[----:B------:R-:W-:Y:S01]  /*1ee0*/  ISETP.LT.OR P4, PT, R40, 0x61, P0 ;  /* 0x000000612800780c */ /* 0x000fe20000781670 */
[----:B------:R-:W-:Y:S01]  /*1ef0*/  HMMA.16816.F32.BF16 R72, R140, R74, RZ ;  /* 0x0000004a8c48723c */ /* 0x000fe200000418ff */
[----:B------:R-:W-:-:S04]  /*1f00*/  IADD3 R56, P1, R42, UR14, RZ ;  /* 0x0000000e2a387c10 */ /* 0x000fc8000ff3e0ff */
[----:B------:R-:W-:Y:S01]  /*1f10*/  IADD3.X R57, R43, UR13, RZ, P1, !PT ;  /* 0x0000000d2b397c10 */ /* 0x000fe20008ffe4ff */
[----:B------:R2:W-:Y:S01]  /*1f20*/  LDGSTS.E.BYPASS.LTC128B.128 [R227+0x6100], [R52.64], !P6 ;  /* 0x0610000034e37fae */ /* 0x0005e2000f101d50 */
[----:B----4-:R-:W-:Y:S01]  /*1f30*/  IMAD.MOV.U32 R2, RZ, RZ, 0x40 ;  /* 0x00000040ff027424 */ /* 0x010fe200078e00ff */
[C---:B------:R-:W-:Y:S01]  /*1f40*/  HMMA.16816.F32.BF16 R84, R140.reuse, R80, RZ ;  /* 0x000000508c54723c */ /* 0x040fe200000418ff */
[----:B------:R-:W-:Y:S01]  /*1f50*/  PLOP3.LUT P1, PT, PT, PT, UP0, 0x80, 0x0 ;  /* 0x000000000000781c */ /* 0x000fe20003f2f008 */
[----:B------:R4:W-:Y:S02]  /*1f60*/  LDGSTS.E.BYPASS.LTC128B.128 [R227+0x3100], [R54.64], !P5 ;  /* 0x0310000036e37fae */ /* 0x0009e4000e901d50 */
[----:B------:R-:W-:Y:S02]  /*1f70*/  SEL R2, R2, 0xffffffc0, !P2 ;  /* 0xffffffc002027807 */ /* 0x000fe40005000000 */
[----:B------:R4:W-:Y:S02]  /*1f80*/  LDGSTS.E.BYPASS.LTC128B.128 [R227+0x7100], [R56.64], !P4 ;  /* 0x0710000038e37fae */ /* 0x0009e4000e101d50 */
[----:B------:R-:W-:Y:S01]  /*1f90*/  HMMA.16816.F32.BF16 R80, R140, R82, RZ ;  /* 0x000000528c50723c */ /* 0x000fe200000418ff */
[----:B------:R-:W-:Y:S01]  /*1fa0*/  IMAD.IADD R223, R226, 0x1, R2 ;  /* 0x00000001e2df7824 */ /* 0x000fe200078e0202 */
[----:B------:R-:W-:Y:S01]  /*1fb0*/  LDSM.16.M88.4 R108, [R226+0xf900] ;  /* 0x00f90000e26c783b */ /* 0x000fe20000000200 */
[----:B------:R-:W-:-:S03]  /*1fc0*/  IMAD.IADD R212, R2, 0x1, R225 ;  /* 0x0000000102d47824 */ /* 0x000fc600078e02e1 */
[----:B---3--:R-:W3:Y:S02]  /*1fd0*/  LDSM.16.M88.4 R44, [R223+0x8100] ;  /* 0x00810000df2c783b */ /* 0x008ee40000000200 */
[C---:B-1----:R-:W-:Y:S02]  /*1fe0*/  HMMA.16816.F32.BF16 R68, R168.reuse, R32, R68 ;  /* 0x00000020a844723c */ /* 0x042fe40000041844 */
[----:B-----5:R-:W-:Y:S04]  /*1ff0*/  LDSM.16.M88.4 R40, [R223+0x8900] ;  /* 0x00890000df28783b */ /* 0x020fe80000000200 */
[----:B------:R-:W-:Y:S02]  /*2000*/  LDSM.16.M88.4 R112, [R226+0xf100] ;  /* 0x00f10000e270783b */ /* 0x000fe40000000200 */
[C---:B------:R-:W-:Y:S02]  /*2010*/  HMMA.16816.F32.BF16 R64, R168.reuse, R34, R64 ;  /* 0x00000022a840723c */ /* 0x040fe40000041840 */
[----:B------:R-:W1:Y:S04]  /*2020*/  LDSM.16.M88.4 R32, [R223+0xa100] ;  /* 0x00a10000df20783b */ /* 0x000e680000000200 */
[----:B------:R-:W-:Y:S02]  /*2030*/  LDSM.16.M88.4 R104, [R225+0x4000] ;  /* 0x00400000e168783b */ /* 0x000fe40000000200 */
[C---:B--2---:R-:W-:Y:S02]  /*2040*/  HMMA.16816.F32.BF16 R76, R168.reuse, R36, R76 ;  /* 0x00000024a84c723c */ /* 0x044fe4000004184c */
[----:B------:R-:W-:Y:S04]  /*2050*/  LDSM.16.M88.4 R60, [R225+0x5800] ;  /* 0x00580000e13c783b */ /* 0x000fe80000000200 */
[----:B----4-:R-:W-:Y:S02]  /*2060*/  LDSM.16.M88.4 R56, [R225+0x6000] ;  /* 0x00600000e138783b */ /* 0x010fe40000000200 */
[C---:B------:R-:W-:Y:S02]  /*2070*/  HMMA.16816.F32.BF16 R72, R168.reuse, R38, R72 ;  /* 0x00000026a848723c */ /* 0x040fe40000041848 */
[----:B------:R-:W2:Y:S04]  /*2080*/  LDSM.16.M88.4 R36, [R223+0x9900] ;  /* 0x00990000df24783b */ /* 0x000ea80000000200 */
[----:B------:R-:W-:Y:S02]  /*2090*/  LDSM.16.M88.4 R52, [R225+0x6800] ;  /* 0x00680000e134783b */ /* 0x000fe40000000200 */
[C---:B------:R-:W-:Y:S02]  /*20a0*/  HMMA.16816.F32.BF16 R84, R168.reuse, R48, R84 ;  /* 0x00000030a854723c */ /* 0x040fe40000041854 */
[----:B------:R-:W-:Y:S04]  /*20b0*/  LDSM.16.M88.4 R120, [R223+0xd900] ;  /* 0x00d90000df78783b */ /* 0x000fe80000000200 */
[----:B------:R-:W-:Y:S02]  /*20c0*/  LDSM.16.M88.4 R116, [R223+0xe100] ;  /* 0x00e10000df74783b */ /* 0x000fe40000000200 */
[----:B------:R-:W-:Y:S02]  /*20d0*/  HMMA.16816.F32.BF16 R80, R168, R50, R80 ;  /* 0x00000032a850723c */ /* 0x000fe40000041850 */
[----:B------:R-:W4:Y:S04]  /*20e0*/  LDSM.16.M88.4 R48, [R223+0x9100] ;  /* 0x00910000df30783b */ /* 0x000f280000000200 */
[----:B------:R-:W0:Y:S02]  /*20f0*/  LDGDEPBAR ;  /* 0x00000000000079af */ /* 0x000e240000000000 */
[C---:B---3--:R-:W-:Y:S08]  /*2100*/  HMMA.16816.F32.BF16 R28, R176.reuse, R44, R28 ;  /* 0x0000002cb01c723c */ /* 0x048ff0000004181c */
[C---:B------:R-:W-:Y:S01]  /*2110*/  HMMA.16816.F32.BF16 R24, R176.reuse, R46, R24 ;  /* 0x0000002eb018723c */ /* 0x040fe20000041818 */
[----:B------:R-:W3:Y:S07]  /*2120*/  LDSM.16.M88.4 R44, [R223+0xa900] ;  /* 0x00a90000df2c783b */ /* 0x000eee0000000200 */
[C---:B-1----:R-:W-:Y:S08]  /*2130*/  HMMA.16816.F32.BF16 R92, R176.reuse, R32, R92 ;  /* 0x00000020b05c723c */ /* 0x042ff0000004185c */
[C---:B------:R-:W-:Y:S01]  /*2140*/  HMMA.16816.F32.BF16 R88, R176.reuse, R34, R88 ;  /* 0x00000022b058723c */ /* 0x040fe20000041858 */
[----:B------:R-:W1:Y:S07]  /*2150*/  LDSM.16.M88.4 R32, [R212+0x800] ;  /* 0x00080000d420783b */ /* 0x000e6e0000000200 */
[C---:B------:R-:W-:Y:S08]  /*2160*/  HMMA.16816.F32.BF16 R20, R176.reuse, R40, R20 ;  /* 0x00000028b014723c */ /* 0x040ff00000041814 */
[C---:B------:R-:W-:Y:S01]  /*2170*/  HMMA.16816.F32.BF16 R16, R176.reuse, R42, R16 ;  /* 0x0000002ab010723c */ /* 0x040fe20000041810 */
[----:B------:R-:W5:Y:S07]  /*2180*/  LDSM.16.M88.4 R40, [R223+0xb100] ;  /* 0x00b10000df28783b */ /* 0x000f6e0000000200 */
[C---:B--2---:R-:W-:Y:S08]  /*2190*/  HMMA.16816.F32.BF16 R100, R176.reuse, R36, R100 ;  /* 0x00000024b064723c */ /* 0x044ff00000041864 */
[C---:B------:R-:W-:Y:S01]  /*21a0*/  HMMA.16816.F32.BF16 R96, R176.reuse, R38, R96 ;  /* 0x00000026b060723c */ /* 0x040fe20000041860 */
[----:B------:R-:W2:Y:S07]  /*21b0*/  LDSM.16.M88.4 R36, [R212] ;  /* 0x00000000d424783b */ /* 0x000eae0000000200 */
[C---:B----4-:R-:W-:Y:S08]  /*21c0*/  HMMA.16816.F32.BF16 R12, R176.reuse, R48, R12 ;  /* 0x00000030b00c723c */ /* 0x050ff0000004180c */
[C---:B------:R-:W-:Y:S01]  /*21d0*/  HMMA.16816.F32.BF16 R8, R176.reuse, R50, R8 ;  /* 0x00000032b008723c */ /* 0x040fe20000041808 */
[----:B------:R-:W4:Y:S07]  /*21e0*/  LDSM.16.M88.4 R48, [R223+0xb900] ;  /* 0x00b90000df30783b */ /* 0x000f2e0000000200 */
[C---:B---3--:R-:W-:Y:S08]  /*21f0*/  HMMA.16816.F32.BF16 R84, R176.reuse, R44, R84 ;  /* 0x0000002cb054723c */ /* 0x048ff00000041854 */
[----:B------:R-:W-:Y:S01]  /*2200*/  HMMA.16816.F32.BF16 R80, R176, R46, R80 ;  /* 0x0000002eb050723c */ /* 0x000fe20000041850 */
[----:B------:R-:W3:Y:S07]  /*2210*/  LDSM.16.M88.4 R44, [R212+0x1000] ;  /* 0x00100000d42c783b */ /* 0x000eee0000000200 */
[C---:B-1----:R-:W-:Y:S08]  /*2220*/  HMMA.16816.F32.BF16 R20, R180.reuse, R32, R20 ;  /* 0x00000020b414723c */ /* 0x042ff00000041814 */
[----:B------:R-:W-:Y:S01]  /*2230*/  HMMA.16816.F32.BF16 R16, R180, R34, R16 ;  /* 0x00000022b410723c */ /* 0x000fe20000041810 */
[----:B------:R-:W1:Y:S07]  /*2240*/  LDSM.16.M88.4 R32, [R212+0x3000] ;  /* 0x00300000d420783b */ /* 0x000e6e0000000200 */
[C---:B-----5:R-:W-:Y:S08]  /*2250*/  HMMA.16816.F32.BF16 R76, R176.reuse, R40, R76 ;  /* 0x00000028b04c723c */ /* 0x060ff0000004184c */
[----:B------:R-:W-:Y:S01]  /*2260*/  HMMA.16816.F32.BF16 R72, R176, R42, R72 ;  /* 0x0000002ab048723c */ /* 0x000fe20000041848 */
[----:B------:R-:W5:Y:S07]  /*2270*/  LDSM.16.M88.4 R40, [R212+0x1800] ;  /* 0x00180000d428783b */ /* 0x000f6e0000000200 */
[C---:B--2---:R-:W-:Y:S08]  /*2280*/  HMMA.16816.F32.BF16 R28, R180.reuse, R36, R28 ;  /* 0x00000024b41c723c */ /* 0x044ff0000004181c */
[----:B------:R-:W-:Y:S01]  /*2290*/  HMMA.16816.F32.BF16 R24, R180, R38, R24 ;  /* 0x00000026b418723c */ /* 0x000fe20000041818 */
[----:B------:R-:W2:Y:S07]  /*22a0*/  LDSM.16.M88.4 R36, [R212+0x2800] ;  /* 0x00280000d424783b */ /* 0x000eae0000000200 */
[C---:B----4-:R-:W-:Y:S08]  /*22b0*/  HMMA.16816.F32.BF16 R68, R176.reuse, R48, R68 ;  /* 0x00000030b044723c */ /* 0x050ff00000041844 */
[----:B------:R-:W-:Y:S01]  /*22c0*/  HMMA.16816.F32.BF16 R64, R176, R50, R64 ;  /* 0x00000032b040723c */ /* 0x000fe20000041840 */
        /* <DEDUP_REMOVED lines=11> */
[C---:B------:R-:W-:Y:S01]  /*2380*/  HMMA.16816.F32.BF16 R80, R180.reuse, R38, R80 ;  /* 0x00000026b450723c */ /* 0x040fe20000041850 */
[----:B------:R-:W2:Y:S07]  /*2390*/  LDSM.16.M88.4 R36, [R226+0xd100] ;  /* 0x00d10000e224783b */ /* 0x000eae0000000200 */
[C---:B----4-:R-:W-:Y:S08]  /*23a0*/  HMMA.16816.F32.BF16 R92, R180.reuse, R48, R92 ;  /* 0x00000030b45c723c */ /* 0x050ff0000004185c */
[C---:B------:R-:W-:Y:S01]  /*23b0*/  HMMA.16816.F32.BF16 R88, R180.reuse, R50, R88 ;  /* 0x00000032b458723c */ /* 0x040fe20000041858 */
[----:B------:R-:W4:Y:S07]  /*23c0*/  LDSM.16.M88.4 R48, [R226+0xc900] ;  /* 0x00c90000e230783b */ /* 0x000f2e0000000200 */
[C---:B---3--:R-:W-:Y:S08]  /*23d0*/  HMMA.16816.F32.BF16 R68, R180.reuse, R44, R68 ;  /* 0x0000002cb444723c */ /* 0x048ff00000041844 */
[----:B------:R-:W-:Y:S01]  /*23e0*/  HMMA.16816.F32.BF16 R64, R180, R46, R64 ;  /* 0x0000002eb440723c */ /* 0x000fe20000041840 */
        /* <DEDUP_REMOVED lines=12> */
[----:B------:R-:W-:Y:S07]  /*24b0*/  LDSM.16.M88.4 R48, [R225+0x7000] ;  /* 0x00700000e130783b */ /* 0x000fee0000000200 */
        /* <DEDUP_REMOVED lines=8> */
[----:B------:R-:W4:Y:S07]  /*2540*/  LDSM.16.M88.4 R40, [R223+0xc100] ;  /* 0x00c10000df28783b */ /* 0x000f2e0000000200 */
[C---:B--2---:R-:W-:Y:S08]  /*2550*/  HMMA.16816.F32.BF16 R20, R188.reuse, R36, R20 ;  /* 0x00000024bc14723c */ /* 0x044ff00000041814 */
[----:B------:R-:W-:Y:S01]  /*2560*/  HMMA.16816.F32.BF16 R16, R188, R38, R16 ;  /* 0x00000026bc10723c */ /* 0x000fe20000041810 */
[----:B------:R-:W2:Y:S07]  /*2570*/  LDSM.16.M88.4 R36, [R223+0xc900] ;  /* 0x00c90000df24783b */ /* 0x000eae0000000200 */
[C---:B------:R-:W-:Y:S08]  /*2580*/  HMMA.16816.F32.BF16 R68, R184.reuse, R108, R68 ;  /* 0x0000006cb844723c */ /* 0x040ff00000041844 */
[C---:B------:R-:W-:Y:S08]  /*2590*/  HMMA.16816.F32.BF16 R76, R184.reuse, R112, R76 ;  /* 0x00000070b84c723c */ /* 0x040ff0000004184c */
[C---:B------:R-:W-:Y:S01]  /*25a0*/  HMMA.16816.F32.BF16 R72, R184.reuse, R114, R72 ;  /* 0x00000072b848723c */ /* 0x040fe20000041848 */
[----:B------:R-:W-:Y:S07]  /*25b0*/  LDSM.16.M88.4 R112, [R223+0xe900] ;  /* 0x00e90000df70783b */ /* 0x000fee0000000200 */
[----:B------:R-:W-:Y:S01]  /*25c0*/  HMMA.16816.F32.BF16 R64, R184, R110, R64 ;  /* 0x0000006eb840723c */ /* 0x000fe20000041840 */
[----:B------:R-:W-:Y:S07]  /*25d0*/  LDSM.16.M88.4 R108, [R223+0xf100] ;  /* 0x00f10000df6c783b */ /* 0x000fee0000000200 */
[C---:B------:R-:W-:Y:S08]  /*25e0*/  HMMA.16816.F32.BF16 R28, R188.reuse, R104, R28 ;  /* 0x00000068bc1c723c */ /* 0x040ff0000004181c */
[C---:B------:R-:W-:Y:S01]  /*25f0*/  HMMA.16816.F32.BF16 R24, R188.reuse, R106, R24 ;  /* 0x0000006abc18723c */ /* 0x040fe20000041818 */
[----:B------:R-:W5:Y:S07]  /*2600*/  LDSM.16.M88.4 R104, [R223+0xf900] ;  /* 0x00f90000df68783b */ /* 0x000f6e0000000200 */
[C---:B---3--:R-:W-:Y:S08]  /*2610*/  HMMA.16816.F32.BF16 R68, R188.reuse, R44, R68 ;  /* 0x0000002cbc44723c */ /* 0x048ff00000041844 */
[C---:B------:R-:W-:Y:S08]  /*2620*/  HMMA.16816.F32.BF16 R100, R188.reuse, R60, R100 ;  /* 0x0000003cbc64723c */ /* 0x040ff00000041864 */
[C---:B------:R-:W-:Y:S01]  /*2630*/  HMMA.16816.F32.BF16 R96, R188.reuse, R62, R96 ;  /* 0x0000003ebc60723c */ /* 0x040fe20000041860 */
[----:B------:R-:W-:Y:S07]  /*2640*/  LDSM.16.M88.4 R60, [R212+0x4000] ;  /* 0x00400000d43c783b */ /* 0x000fee0000000200 */
        /* <DEDUP_REMOVED lines=9> */
[----:B------:R-:W-:Y:S01]  /*26e0*/  HMMA.16816.F32.BF16 R64, R188, R46, R64 ;  /* 0x0000002ebc40723c */ /* 0x000fe20000041840 */
[----:B------:R-:W-:Y:S07]  /*26f0*/  LDSM.16.M88.4 R44, [R212+0x6000] ;  /* 0x00600000d42c783b */ /* 0x000fee0000000200 */
[C---:B-1----:R-:W-:Y:S08]  /*2700*/  HMMA.16816.F32.BF16 R12, R196.reuse, R32, R12 ;  /* 0x00000020c40c723c */ /* 0x042ff0000004180c */
[C---:B------:R-:W-:Y:S01]  /*2710*/  HMMA.16816.F32.BF16 R8, R196.reuse, R34, R8 ;  /* 0x00000022c408723c */ /* 0x040fe20000041808 */
[----:B------:R-:W1:Y:S07]  /*2720*/  LDSM.16.M88.4 R32, [R212+0x7800] ;  /* 0x00780000d420783b */ /* 0x000e6e0000000200 */
[C---:B----4-:R-:W-:Y:S08]  /*2730*/  HMMA.16816.F32.BF16 R28, R196.reuse, R40, R28 ;  /* 0x00000028c41c723c */ /* 0x050ff0000004181c */
[C---:B------:R-:W-:Y:S01]  /*2740*/  HMMA.16816.F32.BF16 R24, R196.reuse, R42, R24 ;  /* 0x0000002ac418723c */ /* 0x040fe20000041818 */
[----:B------:R-:W3:Y:S07]  /*2750*/  LDSM.16.M88.4 R40, [R212+0x6800] ;  /* 0x00680000d428783b */ /* 0x000eee0000000200 */
[C---:B--2---:R-:W-:Y:S08]  /*2760*/  HMMA.16816.F32.BF16 R20, R196.reuse, R36, R20 ;  /* 0x00000024c414723c */ /* 0x044ff00000041814 */
[----:B------:R-:W-:Y:S01]  /*2770*/  HMMA.16816.F32.BF16 R16, R196, R38, R16 ;  /* 0x00000026c410723c */ /* 0x000fe20000041810 */
[----:B------:R-:W2:Y:S01]  /*2780*/  LDSM.16.M88.4 R36, [R212+0x7000] ;  /* 0x00700000d424783b */ /* 0x000ea20000000200 */
[----:B------:R-:W-:-:S06]  /*2790*/  DEPBAR.LE SB0, 0x0 ;  /* 0x000080000000791a */ /* 0x000fcc0000000000 */
[C---:B-----5:R-:W-:Y:S08]  /*27a0*/  HMMA.16816.F32.BF16 R68, R196.reuse, R104, R68 ;  /* 0x00000068c444723c */ /* 0x060ff00000041844 */
[C---:B------:R-:W-:Y:S08]  /*27b0*/  HMMA.16816.F32.BF16 R100, R196.reuse, R120, R100 ;  /* 0x00000078c464723c */ /* 0x040ff00000041864 */
[C---:B------:R-:W-:Y:S08]  /*27c0*/  HMMA.16816.F32.BF16 R96, R196.reuse, R122, R96 ;  /* 0x0000007ac460723c */ /* 0x040ff00000041860 */
[C---:B------:R-:W-:Y:S08]  /*27d0*/  HMMA.16816.F32.BF16 R92, R196.reuse, R116, R92 ;  /* 0x00000074c45c723c */ /* 0x040ff0000004185c */
[C---:B------:R-:W-:Y:S08]  /*27e0*/  HMMA.16816.F32.BF16 R88, R196.reuse, R118, R88 ;  /* 0x00000076c458723c */ /* 0x040ff00000041858 */
[C---:B------:R-:W-:Y:S08]  /*27f0*/  HMMA.16816.F32.BF16 R84, R196.reuse, R112, R84 ;  /* 0x00000070c454723c */ /* 0x040ff00000041854 */
[C---:B------:R-:W-:Y:S08]  /*2800*/  HMMA.16816.F32.BF16 R80, R196.reuse, R114, R80 ;  /* 0x00000072c450723c */ /* 0x040ff00000041850 */
[C---:B------:R-:W-:Y:S08]  /*2810*/  HMMA.16816.F32.BF16 R76, R196.reuse, R108, R76 ;  /* 0x0000006cc44c723c */ /* 0x040ff0000004184c */
[C---:B------:R-:W-:Y:S08]  /*2820*/  HMMA.16816.F32.BF16 R72, R196.reuse, R110, R72 ;  /* 0x0000006ec448723c */ /* 0x040ff00000041848 */
[----:B------:R-:W-:Y:S08]  /*2830*/  HMMA.16816.F32.BF16 R64, R196, R106, R64 ;  /* 0x0000006ac440723c */ /* 0x000ff00000041840 */
[C---:B-1----:R-:W-:Y:S08]  /*2840*/  HMMA.16816.F32.BF16 R68, R200.reuse, R32, R68 ;  /* 0x00000020c844723c */ /* 0x042ff00000041844 */
        /* <DEDUP_REMOVED lines=11> */
[C---:B------:R-:W-:Y:S08]  /*2900*/  HMMA.16816.F32.BF16 R80, R200.reuse, R42, R80 ;  /* 0x0000002ac850723c */ /* 0x040ff00000041850 */
[C---:B--2---:R-:W-:Y:S08]  /*2910*/  HMMA.16816.F32.BF16 R76, R200.reuse, R36, R76 ;  /* 0x00000024c84c723c */ /* 0x044ff0000004184c */
[C---:B------:R-:W-:Y:S08]  /*2920*/  HMMA.16816.F32.BF16 R72, R200.reuse, R38, R72 ;  /* 0x00000026c848723c */ /* 0x040ff00000041848 */
[----:B------:R-:W-:Y:S01]  /*2930*/  HMMA.16816.F32.BF16 R32, R200, R34, R64 ;  /* 0x00000022c820723c */ /* 0x000fe20000041840 */
[----:B------:R-:W-:Y:S06]  /*2940*/  BAR.SYNC.DEFER_BLOCKING 0x0 ;  /* 0x0000000000007b1d */ /* 0x000fec0000010000 */
[----:B------:R-:W-:Y:S05]  /*2950*/  @!P1 BRA `(.L_x_23) ;  /* 0x0000025000009947 */ /* 0x000fea0003800000 */
[----:B------:R-:W-:-:S04]  /*2960*/  ULEA.HI.SX32 UR5, UR18, 0xfffffffe, 0x19 ;  /* 0xfffffffe12057891 */ /* 0x000fc8000f8fca3f */
        /* <DEDUP_REMOVED lines=13> */
[----:B------:R-:W-:Y:S02]  /*2a40*/  IADD3 R42, P4, P2, R42, 0x80, R46 ;  /* 0x000000802a2a7810 */ /* 0x000fe40007a9e02e */
[----:B------:R-:W-:Y:S01]  /*2a50*/  IADD3 R44, P5, R46, UR5, RZ ;  /* 0x000000052e2c7c10 */ /* 0x000fe2000ffbe0ff */
[----:B------:R-:W-:Y:S01]  /*2a60*/  @!PT LDS RZ, [RZ] ;  /* 0x00000000fffff984 */ /* 0x000fe20000000800 */
[----:B------:R-:W-:Y:S01]  /*2a70*/  @!PT LDS RZ, [RZ] ;  /* 0x00000000fffff984 */ /* 0x000fe20000000800 */
[----:B------:R-:W-:Y:S01]  /*2a80*/  @!PT LDS RZ, [RZ] ;  /* 0x00000000fffff984 */ /* 0x000fe20000000800 */
[----:B------:R1:W-:Y:S01]  /*2a90*/  LDGSTS.E.BYPASS.LTC128B.128 [R227+0x8100], [R46.64], !P3 ;  /* 0x081000002ee37fae */ /* 0x0003e2000d901d50 */
[----:B------:R-:W-:Y:S02]  /*2aa0*/  IADD3.X R43, RZ, UR6, R47, P4, P2 ;  /* 0x00000006ff2b7c10 */ /* 0x000fe4000a7e442f */
[----:B------:R-:W-:Y:S01]  /*2ab0*/  IADD3.X R45, R47, UR6, RZ, P5, !PT ;  /* 0x000000062f2d7c10 */ /* 0x000fe2000affe4ff */
[----:B------:R1:W-:Y:S01]  /*2ac0*/  LDGSTS.E.BYPASS.LTC128B.128 [R227+0xc100], [R46.64+0x80], !P0 ;  /* 0x0c1000802ee37fae */ /* 0x0003e2000c101d50 */
[----:B------:R-:W-:-:S02]  /*2ad0*/  IADD3 R40, P2, R44, UR5, RZ ;  /* 0x000000052c287c10 */ /* 0x000fc4000ff5e0ff */
[----:B------:R-:W-:Y:S01]  /*2ae0*/  IADD3 R38, P5, R44, UR7, RZ ;  /* 0x000000072c267c10 */ /* 0x000fe2000ffbe0ff */
[----:B------:R1:W-:Y:S01]  /*2af0*/  LDGSTS.E.BYPASS.LTC128B.128 [R227+0x9100], [R44.64], !P3 ;  /* 0x091000002ce37fae */ /* 0x0003e2000d901d50 */
[C---:B------:R-:W-:Y:S02]  /*2b00*/  IADD3.X R41, R45.reuse, UR6, RZ, P2, !PT ;  /* 0x000000062d297c10 */ /* 0x040fe400097fe4ff */
[C---:B------:R-:W-:Y:S01]  /*2b10*/  IADD3 R36, P4, R40.reuse, UR5, RZ ;  /* 0x0000000528247c10 */ /* 0x040fe2000ff9e0ff */
[----:B------:R1:W-:Y:S01]  /*2b20*/  LDGSTS.E.BYPASS.LTC128B.128 [R227+0xd100], [R42.64], !P0 ;  /* 0x0d1000002ae37fae */ /* 0x0003e2000c101d50 */
[----:B------:R-:W-:Y:S02]  /*2b30*/  IADD3 R2, P2, R40, UR7, RZ ;  /* 0x0000000728027c10 */ /* 0x000fe4000ff5e0ff */
[----:B------:R-:W-:Y:S01]  /*2b40*/  IADD3.X R39, R45, UR4, RZ, P5, !PT ;  /* 0x000000042d277c10 */ /* 0x000fe2000affe4ff */
[----:B------:R1:W-:Y:S01]  /*2b50*/  LDGSTS.E.BYPASS.LTC128B.128 [R227+0xa100], [R40.64], !P3 ;  /* 0x0a10000028e37fae */ /* 0x0003e2000d901d50 */
[----:B------:R-:W-:-:S02]  /*2b60*/  IADD3.X R37, R41, UR6, RZ, P4, !PT ;  /* 0x0000000629257c10 */ /* 0x000fc4000a7fe4ff */
[----:B------:R-:W-:Y:S01]  /*2b70*/  IADD3.X R3, R41, UR4, RZ, P2, !PT ;  /* 0x0000000429037c10 */ /* 0x000fe200097fe4ff */
[----:B------:R1:W-:Y:S04]  /*2b80*/  LDGSTS.E.BYPASS.LTC128B.128 [R227+0xe100], [R38.64], !P0 ;  /* 0x0e10000026e37fae */ /* 0x0003e8000c101d50 */
[----:B------:R1:W-:Y:S04]  /*2b90*/  LDGSTS.E.BYPASS.LTC128B.128 [R227+0xb100], [R36.64], !P3 ;  /* 0x0b10000024e37fae */ /* 0x0003e8000d901d50 */
[----:B------:R1:W-:Y:S02]  /*2ba0*/  LDGSTS.E.BYPASS.LTC128B.128 [R227+0xf100], [R2.64], !P0 ;  /* 0x0f10000002e37fae */ /* 0x0003e4000c101d50 */
.L_x_23:
[----:B-1----:R-:W-:Y:S01]  /*2bb0*/  LOP3.LUT R3, R125, 0xffffffe0, RZ, 0xc0, !PT ;  /* 0xffffffe07d037812 */ /* 0x002fe200078ec0ff */
[----:B------:R-:W-:Y:S01]  /*2bc0*/  IMAD.MOV.U32 R6, RZ, RZ, -0x2 ;  /* 0xfffffffeff067424 */ /* 0x000fe200078e00ff */
[----:B------:R-:W0:Y:S01]  /*2bd0*/  LDGDEPBAR ;  /* 0x00000000000079af */ /* 0x000e220000000000 */
[----:B------:R-:W-:-:S02]  /*2be0*/  IMAD.SHL.U32 R224, R0, 0x2, RZ ;  /* 0x0000000200e07824 */ /* 0x000fc400078e00ff */
[----:B------:R-:W-:Y:S02]  /*2bf0*/  IMAD.IADD R3, R124, 0x1, -R3 ;  /* 0x000000017c037824 */ /* 0x000fe400078e0a03 */
[--C-:B------:R-:W-:Y:S01]  /*2c00*/  IMAD R222, R7, 0x2, R224.reuse ;  /* 0x0000000207de7824 */ /* 0x100fe200078e02e0 */
[----:B------:R-:W-:Y:S01]  /*2c10*/  LDSM.16.MT88.4 R124, [R224+0x100] ;  /* 0x00010000e07c783b */ /* 0x000fe20000004200 */
[C---:B------:R-:W-:Y:S01]  /*2c20*/  IMAD R221, R5.reuse, 0x2, R224 ;  /* 0x0000000205dd7824 */ /* 0x040fe200078e02e0 */
[----:B------:R-:W-:Y:S01]  /*2c30*/  SHF.R.S32.HI R2, RZ, 0x1f, R3 ;  /* 0x0000001fff027819 */ /* 0x000fe20000011403 */
[----:B------:R-:W-:Y:S01]  /*2c40*/  IMAD R220, R5, 0x2, R222 ;  /* 0x0000000205dc7824 */ /* 0x000fe200078e02de */
[----:B------:R-:W-:Y:S02]  /*2c50*/  LDSM.16.MT88.4 R104, [R222+0x4100] ;  /* 0x00410000de68783b */ /* 0x000fe40000004200 */
[----:B------:R-:W-:Y:S02]  /*2c60*/  LEA.HI R2, R2, R3, RZ, 0x2 ;  /* 0x0000000302027211 */ /* 0x000fe400078f10ff */
[----:B------:R-:W-:Y:S02]  /*2c70*/  LDSM.16.MT88.4 R108, [R221+0x4100] ;  /* 0x00410000dd6c783b */ /* 0x000fe40000004200 */
[----:B------:R-:W-:-:S05]  /*2c80*/  LOP3.LUT R2, R2, 0x7ffffffc, RZ, 0xc0, !PT ;  /* 0x7ffffffc02027812 */ /* 0x000fca00078ec0ff */
[----:B------:R-:W-:-:S04]  /*2c90*/  IMAD.IADD R3, R3, 0x1, -R2 ;  /* 0x0000000103037824 */ /* 0x000fc800078e0a02 */
[----:B------:R-:W-:-:S05]  /*2ca0*/  IMAD R6, R3, R6, UR15 ;  /* 0x0000000f03067e24 */ /* 0x000fca000f8e0206 */
[C---:B------:R-:W-:Y:S02]  /*2cb0*/  ISETP.GT.AND P2, PT, R6.reuse, 0x1, PT ;  /* 0x000000010600780c */ /* 0x040fe40003f44270 */
[C---:B------:R-:W-:Y:S02]  /*2cc0*/  ISETP.GT.AND P5, PT, R6.reuse, RZ, PT ;  /* 0x000000ff0600720c */ /* 0x040fe40003fa4270 */
[----:B------:R-:W-:Y:S02]  /*2cd0*/  FSEL R53, R31, -INF , P2 ;  /* 0xff8000001f357808 */ /* 0x000fe40001000000 */
[----:B------:R-:W-:Y:S02]  /*2ce0*/  FSEL R4, R29, -INF , P2 ;  /* 0xff8000001d047808 */ /* 0x000fe40001000000 */
[C---:B------:R-:W-:Y:S02]  /*2cf0*/  ISETP.GT.AND P2, PT, R6.reuse, 0x9, PT ;  /* 0x000000090600780c */ /* 0x040fe40003f44270 */
[----:B------:R-:W-:-:S02]  /*2d00*/  ISETP.GT.AND P4, PT, R6, 0x8, PT ;  /* 0x000000080600780c */ /* 0x000fc40003f84270 */
[----:B------:R-:W-:Y:S02]  /*2d10*/  FSEL R49, R27, -INF , P2 ;  /* 0xff8000001b317808 */ /* 0x000fe40001000000 */
[----:B------:R-:W-:Y:S02]  /*2d20*/  FSEL R59, R25, -INF , P2 ;  /* 0xff800000193b7808 */ /* 0x000fe40001000000 */
[----:B------:R-:W-:Y:S02]  /*2d30*/  ISETP.GT.AND P2, PT, R6, 0x11, PT ;  /* 0x000000110600780c */ /* 0x000fe40003f44270 */
[----:B------:R-:W-:Y:S02]  /*2d40*/  FSEL R3, R28, -INF , P5 ;  /* 0xff8000001c037808 */ /* 0x000fe40002800000 */
[----:B------:R-:W-:Y:S02]  /*2d50*/  FSEL R23, R23, -INF , P2 ;  /* 0xff80000017177808 */ /* 0x000fe40001000000 */
[----:B------:R-:W-:-:S02]  /*2d60*/  FSEL R21, R21, -INF , P2 ;  /* 0xff80000015157808 */ /* 0x000fc40001000000 */
[----:B------:R-:W-:Y:S02]  /*2d70*/  ISETP.GT.AND P2, PT, R6, 0x19, PT ;  /* 0x000000190600780c */ /* 0x000fe40003f44270 */
[----:B------:R-:W-:Y:S02]  /*2d80*/  FSEL R55, R24, -INF , P4 ;  /* 0xff80000018377808 */ /* 0x000fe40002000000 */
[----:B------:R-:W-:Y:S02]  /*2d90*/  FSEL R45, R19, -INF , P2 ;  /* 0xff800000132d7808 */ /* 0x000fe40001000000 */
[----:B------:R-:W-:Y:S02]  /*2da0*/  FSEL R17, R17, -INF , P2 ;  /* 0xff80000011117808 */ /* 0x000fe40001000000 */
[----:B------:R-:W-:Y:S02]  /*2db0*/  ISETP.GT.AND P2, PT, R6, 0x28, PT ;  /* 0x000000280600780c */ /* 0x000fe40003f44270 */
[----:B------:R-:W-:-:S02]  /*2dc0*/  FMNMX.FTZ R2, R3, R4, !PT ;  /* 0x0000000403027209 */ /* 0x000fc40007810000 */
[----:B------:R-:W-:Y:S02]  /*2dd0*/  FSEL R30, R30, -INF , P5 ;  /* 0xff8000001e1e7808 */ /* 0x000fe40002800000 */
[----:B------:R-:W-:Y:S02]  /*2de0*/  FSEL R37, R10, -INF , P2 ;  /* 0xff8000000a257808 */ /* 0x000fe40001000000 */
[----:B------:R-:W-:Y:S02]  /*2df0*/  ISETP.GT.AND P5, PT, R6, 0x10, PT ;  /* 0x000000100600780c */ /* 0x000fe40003fa4270 */
[----:B------:R-:W-:Y:S02]  /*2e00*/  FMNMX.FTZ R10, R55, R2, !PT ;  /* 0x00000002370a7209 */ /* 0x000fe40007810000 */
[----:B------:R-:W-:Y:S02]  /*2e10*/  FSEL R31, R8, -INF , P2 ;  /* 0xff800000081f7808 */ /* 0x000fe40001000000 */
[----:B------:R-:W-:-:S02]  /*2e20*/  FSEL R47, R20, -INF , P5 ;  /* 0xff800000142f7808 */ /* 0x000fc40002800000 */
[----:B------:R-:W-:Y:S02]  /*2e30*/  FMNMX.FTZ R8, R59, R10, !PT ;  /* 0x0000000a3b087209 */ /* 0x000fe40007810000 */
[----:B------:R-:W-:Y:S02]  /*2e40*/  FSEL R51, R26, -INF , P4 ;  /* 0xff8000001a337808 */ /* 0x000fe40002000000 */
[----:B------:R-:W-:Y:S02]  /*2e50*/  ISETP.GT.AND P4, PT, R6, 0x18, PT ;  /* 0x000000180600780c */ /* 0x000fe40003f84270 */
[----:B------:R-:W-:Y:S02]  /*2e60*/  FMNMX.FTZ R8, R47, R8, !PT ;  /* 0x000000082f087209 */ /* 0x000fe40007810000 */
[----:B------:R-:W-:Y:S02]  /*2e70*/  FSEL R27, R16, -INF , P4 ;  /* 0xff800000101b7808 */ /* 0x000fe40002000000 */
[----:B------:R-:W-:-:S02]  /*2e80*/  FMNMX.FTZ R8, R21, R8, !PT ;  /* 0x0000000815087209 */ /* 0x000fc40007810000 */
[----:B------:R-:W-:Y:S02]  /*2e90*/  FSEL R25, R22, -INF , P5 ;  /* 0xff80000016197808 */ /* 0x000fe40002800000 */
[----:B------:R-:W-:Y:S02]  /*2ea0*/  ISETP.GT.AND P5, PT, R6, 0x20, PT ;  /* 0x000000200600780c */ /* 0x000fe40003fa4270 */
[----:B------:R-:W-:Y:S02]  /*2eb0*/  FMNMX.FTZ R8, R27, R8, !PT ;  /* 0x000000081b087209 */ /* 0x000fe40007810000 */
[----:B------:R-:W-:Y:S02]  /*2ec0*/  FSEL R43, R18, -INF , P4 ;  /* 0xff800000122b7808 */ /* 0x000fe40002000000 */
[----:B------:R-:W-:Y:S02]  /*2ed0*/  ISETP.GT.AND P4, PT, R6, 0x21, PT ;  /* 0x000000210600780c */ /* 0x000fe40003f84270 */
[----:B------:R-:W-:-:S02]  /*2ee0*/  FSEL R41, R12, -INF , P5 ;  /* 0xff8000000c297808 */ /* 0x000fc40002800000 */
[----:B------:R-:W-:Y:S02]  /*2ef0*/  FMNMX.FTZ R8, R17, R8, !PT ;  /* 0x0000000811087209 */ /* 0x000fe40007810000 */
[----:B------:R-:W-:Y:S02]  /*2f00*/  FMNMX.FTZ R10, R30, R53, !PT ;  /* 0x000000351e0a7209 */ /* 0x000fe40007810000 */
[----:B------:R-:W-:Y:S02]  /*2f10*/  FSEL R29, R13, -INF , P4 ;  /* 0xff8000000d1d7808 */ /* 0x000fe40002000000 */
[----:B------:R-:W-:Y:S02]  /*2f20*/  FMNMX.FTZ R8, R41, R8, !PT ;  /* 0x0000000829087209 */ /* 0x000fe40007810000 */
[----:B------:R-:W-:Y:S02]  /*2f30*/  FMNMX.FTZ R10, R51, R10, !PT ;  /* 0x0000000a330a7209 */ /* 0x000fe40007810000 */
[----:B------:R-:W-:-:S02]  /*2f40*/  FSEL R36, R15, -INF , P4 ;  /* 0xff8000000f247808 */ /* 0x000fc40002000000 */
[----:B------:R-:W-:Y:S02]  /*2f50*/  ISETP.GT.AND P4, PT, R6, 0x29, PT ;  /* 0x000000290600780c */ /* 0x000fe40003f84270 */
[----:B------:R-:W-:Y:S02]  /*2f60*/  FMNMX.FTZ R8, R29, R8, !PT ;  /* 0x000000081d087209 */ /* 0x000fe40007810000 */
[----:B------:R-:W-:Y:S02]  /*2f70*/  FMNMX.FTZ R10, R49, R10, !PT ;  /* 0x0000000a310a7209 */ /* 0x000fe40007810000 */
[----:B------:R-:W-:Y:S02]  /*2f80*/  FSEL R39, R14, -INF , P5 ;  /* 0xff8000000e277808 */ /* 0x000fe40002800000 */
[----:B------:R-:W-:Y:S01]  /*2f90*/  FSEL R2, R9, -INF , P4 ;  /* 0xff80000009027808 */ /* 0x000fe20002000000 */
[----:B------:R-:W-:Y:S01]  /*2fa0*/  LDSM.16.MT88.4 R12, [R220+0x900] ;  /* 0x00090000dc0c783b */ /* 0x000fe20000004200 */
        /* <DEDUP_REMOVED lines=8> */
[----:B------:R-:W-:Y:S02]  /*3030*/  ISETP.GT.AND P2, PT, R6, 0x38, PT ;  /* 0x000000380600780c */ /* 0x000fe40003f44270 */
        /* <DEDUP_REMOVED lines=28> */
[----:B------:R-:W-:-:S02]  /*3200*/  FSEL R151, R102, -INF , P5 ;  /* 0xff80000066977808 */ /* 0x000fc40002800000 */
[----:B------:R-:W-:Y:S02]  /*3210*/  FMNMX.FTZ R8, R64, R11, !PT ;  /* 0x0000000b40087209 */ /* 0x000fe40007810000 */
        /* <DEDUP_REMOVED lines=27> */
[----:B------:R-:W-:Y:S01]  /*33d0*/  ISETP.GT.AND P2, PT, R6, 0x61, PT ;  /* 0x000000610600780c */ /* 0x000fe20003f44270 */
[----:B------:R-:W-:Y:S01]  /*33e0*/  LDSM.16.MT88.4 R80, [R221+0x100] ;  /* 0x00010000dd50783b */ /* 0x000fe20000004200 */
        /* <DEDUP_REMOVED lines=14> */
[C---:B------:R-:W-:Y:S02]  /*34d0*/  ISETP.GT.AND P6, PT, R6.reuse, 0x70, PT ;  /* 0x000000700600780c */ /* 0x040fe40003fc4270 */
        /* <DEDUP_REMOVED lines=30> */
[----:B------:R-:W-:Y:S01]  /*36c0*/  FMNMX.FTZ R8, R65, R8, !PT ;  /* 0x0000000841087209 */ /* 0x000fe20007810000 */
[----:B------:R-:W-:Y:S03]  /*36d0*/  LDSM.16.MT88.4 R32, [R222+0x4900] ;  /* 0x00490000de20783b */ /* 0x000fe60000004200 */
        /* <DEDUP_REMOVED lines=13> */
[--C-:B------:R-:W-:Y:S02]  /*37b0*/  FFMA.FTZ R52, R4, c[0x0][0x2d0], -R58.reuse ;  /* 0x0000b40004347a23 */ /* 0x100fe4000001083a */
[--C-:B------:R-:W-:Y:S01]  /*37c0*/  FFMA.FTZ R55, R55, c[0x0][0x2d0], -R58.reuse ;  /* 0x0000b40037377a23 */ /* 0x100fe2000001083a */
[----:B------:R-:W-:Y:S01]  /*37d0*/  MUFU.EX2 R57, R57 ;  /* 0x0000003900397308 */ /* 0x000fe20000000800 */
[--C-:B------:R-:W-:Y:S01]  /*37e0*/  FFMA.FTZ R46, R21, c[0x0][0x2d0], -R58.reuse ;  /* 0x0000b400152e7a23 */ /* 0x100fe2000001083a */
[----:B-1----:R-:W-:Y:S01]  /*37f0*/  FMNMX.FTZ R3, R9, R6, !PT ;  /* 0x0000000609037209 */ /* 0x002fe20007810000 */
[--C-:B------:R-:W-:Y:S01]  /*3800*/  FFMA.FTZ R42, R17, c[0x0][0x2d0], -R58.reuse ;  /* 0x0000b400112a7a23 */ /* 0x100fe2000001083a */
[----:B------:R-:W1:Y:S01]  /*3810*/  LDSM.16.MT88.4 R4, [R220+0x4100] ;  /* 0x00410000dc04783b */ /* 0x000e620000004200 */
[--C-:B------:R-:W-:Y:S01]  /*3820*/  FFMA.FTZ R38, R29, c[0x0][0x2d0], -R58.reuse ;  /* 0x0000b4001d267a23 */ /* 0x100fe2000001083a */
[C---:B------:R-:W-:Y:S01]  /*3830*/  FSETP.NEU.FTZ.AND P2, PT, R3.reuse, -INF , PT ;  /* 0xff8000000300780b */ /* 0x040fe20003f5d000 */
[----:B------:R-:W-:Y:S01]  /*3840*/  FMUL.FTZ R56, R3, c[0x0][0x2d0] ;  /* 0x0000b40003387a20 */ /* 0x000fe20000410000 */
[----:B------:R-:W2:Y:S01]  /*3850*/  MUFU.EX2 R52, R52 ;  /* 0x0000003400347308 */ /* 0x000ea20000000800 */
[----:B------:R-:W3:Y:S01]  /*3860*/  LDSM.16.MT88.4 R8, [R224+0x4900] ;  /* 0x00490000e008783b */ /* 0x000ee20000004200 */
[----:B------:R-:W-:-:S02]  /*3870*/  FFMA.FTZ R2, R2, c[0x0][0x2d0], -R58 ;  /* 0x0000b40002027a23 */ /* 0x000fc4000001083a */
[----:B------:R-:W-:Y:S01]  /*3880*/  FSEL R56, R56, RZ, P2 ;  /* 0x000000ff38387208 */ /* 0x000fe20001000000 */
[----:B------:R-:W-:Y:S01]  /*3890*/  LDSM.16.MT88.4 R16, [R221+0x900] ;  /* 0x00090000dd10783b */ /* 0x000fe20000004200 */
[----:B------:R-:W-:Y:S02]  /*38a0*/  FFMA.FTZ R60, R60, c[0x0][0x2d0], -R58 ;  /* 0x0000b4003c3c7a23 */ /* 0x000fe4000001083a */
[----:B------:R-:W-:Y:S01]  /*38b0*/  MUFU.EX2 R55, R55 ;  /* 0x0000003700377308 */ /* 0x000fe20000000800 */
[--C-:B------:R-:W-:Y:S02]  /*38c0*/  FFMA.FTZ R59, R30, c[0x0][0x2d0], -R56.reuse ;  /* 0x0000b4001e3b7a23 */ /* 0x100fe40000010838 */
[--C-:B------:R-:W-:Y:S02]  /*38d0*/  FFMA.FTZ R54, R53, c[0x0][0x2d0], -R56.reuse ;  /* 0x0000b40035367a23 */ /* 0x100fe40000010838 */
[--C-:B------:R-:W-:Y:S02]  /*38e0*/  FFMA.FTZ R51, R51, c[0x0][0x2d0], -R56.reuse ;  /* 0x0000b40033337a23 */ /* 0x100fe40000010838 */
[----:B------:R-:W-:Y:S01]  /*38f0*/  FFMA.FTZ R50, R49, c[0x0][0x2d0], -R56 ;  /* 0x0000b40031327a23 */ /* 0x000fe20000010838 */
[----:B------:R-:W4:Y:S01]  /*3900*/  MUFU.EX2 R48, R48 ;  /* 0x0000003000307308 */ /* 0x000f220000000800 */
[----:B--2---:R-:W-:Y:S01]  /*3910*/  F2FP.BF16.PACK_AB R112, R52, R57 ;  /* 0x000000393470723e */ /* 0x004fe200000010ff */
[----:B------:R-:W-:-:S02]  /*3920*/  FFMA.FTZ R53, R47, c[0x0][0x2d0], -R58 ;  /* 0x0000b4002f357a23 */ /* 0x000fc4000001083a */
[----:B------:R-:W-:Y:S02]  /*3930*/  FFMA.FTZ R49, R27, c[0x0][0x2d0], -R58 ;  /* 0x0000b4001b317a23 */ /* 0x000fe4000001083a */
[--C-:B------:R-:W-:Y:S02]  /*3940*/  FFMA.FTZ R47, R25, c[0x0][0x2d0], -R56.reuse ;  /* 0x0000b400192f7a23 */ /* 0x100fe40000010838 */
[----:B------:R-:W-:Y:S01]  /*3950*/  MUFU.EX2 R59, R59 ;  /* 0x0000003b003b7308 */ /* 0x000fe20000000800 */
[--C-:B------:R-:W-:Y:S01]  /*3960*/  FFMA.FTZ R44, R23, c[0x0][0x2d0], -R56.reuse ;  /* 0x0000b400172c7a23 */ /* 0x100fe20000010838 */
[----:B------:R-:W2:Y:S01]  /*3970*/  LDSM.16.MT88.4 R24, [R224+0x900] ;  /* 0x00090000e018783b */ /* 0x000ea20000004200 */
[--C-:B------:R-:W-:Y:S02]  /*3980*/  FFMA.FTZ R43, R43, c[0x0][0x2d0], -R56.reuse ;  /* 0x0000b4002b2b7a23 */ /* 0x100fe40000010838 */
[----:B------:R-:W-:Y:S01]  /*3990*/  FFMA.FTZ R40, R45, c[0x0][0x2d0], -R56 ;  /* 0x0000b4002d287a23 */ /* 0x000fe20000010838 */
[----:B------:R-:W5:Y:S01]  /*39a0*/  LDSM.16.MT88.4 R20, [R222+0x900] ;  /* 0x00090000de14783b */ /* 0x000f620000004200 */
[--C-:B------:R-:W-:Y:S01]  /*39b0*/  FFMA.FTZ R45, R41, c[0x0][0x2d0], -R58.reuse ;  /* 0x0000b400292d7a23 */ /* 0x100fe2000001083a */
[----:B------:R-:W1:Y:S01]  /*39c0*/  MUFU.EX2 R54, R54 ;  /* 0x0000003600367308 */ /* 0x000e620000000800 */
[----:B----4-:R-:W-:Y:S01]  /*39d0*/  F2FP.BF16.PACK_AB R114, R48, R55 ;  /* 0x000000373072723e */ /* 0x010fe200000010ff */
[----:B------:R-:W-:-:S02]  /*39e0*/  FFMA.FTZ R41, R31, c[0x0][0x2d0], -R58 ;  /* 0x0000b4001f297a23 */ /* 0x000fc4000001083a */
[----:B------:R-:W4:Y:S01]  /*39f0*/  LDSM.16.MT88.4 R28, [R221+0x4900] ;  /* 0x00490000dd1c783b */ /* 0x000f220000004200 */
[--C-:B------:R-:W-:Y:S02]  /*3a00*/  FFMA.FTZ R39, R39, c[0x0][0x2d0], -R56.reuse ;  /* 0x0000b40027277a23 */ /* 0x100fe40000010838 */
[--C-:B------:R-:W-:Y:S01]  /*3a10*/  FFMA.FTZ R36, R36, c[0x0][0x2d0], -R56.reuse ;  /* 0x0000b40024247a23 */ /* 0x100fe20000010838 */
[----:B------:R-:W-:Y:S01]  /*3a20*/  MUFU.EX2 R51, R51 ;  /* 0x0000003300337308 */ /* 0x000fe20000000800 */
[--C-:B------:R-:W-:Y:S02]  /*3a30*/  FFMA.FTZ R37, R37, c[0x0][0x2d0], -R56.reuse ;  /* 0x0000b40025257a23 */ /* 0x100fe40000010838 */
[--C-:B------:R-:W-:Y:S02]  /*3a40*/  FFMA.FTZ R0, R64, c[0x0][0x2d0], -R56.reuse ;  /* 0x0000b40040007a23 */ /* 0x100fe40000010838 */
[----:B------:R-:W-:Y:S02]  /*3a50*/  FFMA.FTZ R64, R151, c[0x0][0x2d0], -R56 ;  /* 0x0000b40097407a23 */ /* 0x000fe40000010838 */
[--C-:B------:R-:W-:Y:S01]  /*3a60*/  FFMA.FTZ R145, R145, c[0x0][0x2d0], -R58.reuse ;  /* 0x0000b40091917a23 */ /* 0x100fe2000001083a */
[----:B------:R-:W3:Y:S01]  /*3a70*/  MUFU.EX2 R50, R50 ;  /* 0x0000003200327308 */ /* 0x000ee20000000800 */
[----:B-1----:R-:W-:Y:S01]  /*3a80*/  F2FP.BF16.PACK_AB R113, R54, R59 ;  /* 0x0000003b3671723e */ /* 0x002fe200000010ff */
[----:B------:R-:W-:-:S02]  /*3a90*/  FFMA.FTZ R147, R147, c[0x0][0x2d0], -R58 ;  /* 0x0000b40093937a23 */ /* 0x000fc4000001083a */
[----:B------:R-:W-:Y:S02]  /*3aa0*/  FFMA.FTZ R62, R62, c[0x0][0x2d0], -R58 ;  /* 0x0000b4003e3e7a23 */ /* 0x000fe4000001083a */
[--C-:B------:R-:W-:Y:S02]  /*3ab0*/  FFMA.FTZ R151, R146, c[0x0][0x2d0], -R56.reuse ;  /* 0x0000b40092977a23 */ /* 0x100fe40000010838 */
[----:B------:R-:W-:Y:S01]  /*3ac0*/  MUFU.EX2 R53, R53 ;  /* 0x0000003500357308 */ /* 0x000fe20000000800 */
[----:B------:R-:W-:Y:S02]  /*3ad0*/  FFMA.FTZ R144, R144, c[0x0][0x2d0], -R56 ;  /* 0x0000b40090907a23 */ /* 0x000fe40000010838 */
[----:B------:R-:W-:Y:S02]  /*3ae0*/  FFMA.FTZ R66, R66, c[0x0][0x2d0], -R58 ;  /* 0x0000b40042427a23 */ /* 0x000fe4000001083a */
[----:B------:R-:W-:Y:S02]  /*3af0*/  FFMA.FTZ R173, R173, c[0x0][0x2d0], -R56 ;  /* 0x0000b400adad7a23 */ /* 0x000fe40000010838 */
[--C-:B------:R-:W-:Y:S01]  /*3b00*/  FFMA.FTZ R245, R245, c[0x0][0x2d0], -R58.reuse ;  /* 0x0000b400f5f57a23 */ /* 0x100fe2000001083a */
[----:B---3--:R-:W-:Y:S01]  /*3b10*/  F2FP.BF16.PACK_AB R115, R50, R51 ;  /* 0x000000333273723e */ /* 0x008fe200000010ff */
[----:B------:R-:W1:Y:S01]  /*3b20*/  MUFU.EX2 R46, R46 ;  /* 0x0000002e002e7308 */ /* 0x000e620000000800 */
[----:B------:R-:W-:-:S02]  /*3b30*/  FFMA.FTZ R241, R241, c[0x0][0x2d0], -R58 ;  /* 0x0000b400f1f17a23 */ /* 0x000fc4000001083a */
[--C-:B------:R-:W-:Y:S02]  /*3b40*/  FFMA.FTZ R146, R239, c[0x0][0x2d0], -R56.reuse ;  /* 0x0000b400ef927a23 */ /* 0x100fe40000010838 */
[--C-:B------:R-:W-:Y:S01]  /*3b50*/  FFMA.FTZ R237, R237, c[0x0][0x2d0], -R56.reuse ;  /* 0x0000b400eded7a23 */ /* 0x100fe20000010838 */
[C---:B------:R-:W-:Y:S01]  /*3b60*/  HMMA.16816.F32.BF16 R84, R112.reuse, R88, RZ ;  /* 0x000000587054723c */ /* 0x040fe200000418ff */
[--C-:B------:R-:W-:Y:S01]  /*3b70*/  FFMA.FTZ R148, R195, c[0x0][0x2d0], -R56.reuse ;  /* 0x0000b400c3947a23 */ /* 0x100fe20000010838 */
[----:B------:R-:W-:Y:S01]  /*3b80*/  MUFU.EX2 R49, R49 ;  /* 0x0000003100317308 */ /* 0x000fe20000000800 */
[----:B------:R-:W-:Y:S02]  /*3b90*/  FFMA.FTZ R175, R175, c[0x0][0x2d0], -R56 ;  /* 0x0000b400afaf7a23 */ /* 0x000fe40000010838 */
[--C-:B------:R-:W-:Y:S02]  /*3ba0*/  FFMA.FTZ R150, R165, c[0x0][0x2d0], -R58.reuse ;  /* 0x0000b400a5967a23 */ /* 0x100fe4000001083a */
[--C-:B------:R-:W-:Y:S01]  /*3bb0*/  FFMA.FTZ R163, R163, c[0x0][0x2d0], -R58.reuse ;  /* 0x0000b400a3a37a23 */ /* 0x100fe2000001083a */
[----:B------:R-:W-:Y:S01]  /*3bc0*/  HMMA.16816.F32.BF16 R88, R112, R90, RZ ;  /* 0x0000005a7058723c */ /* 0x000fe200000418ff */
[--C-:B------:R-:W-:Y:S01]  /*3bd0*/  FFMA.FTZ R152, R161, c[0x0][0x2d0], -R58.reuse ;  /* 0x0000b400a1987a23 */ /* 0x100fe2000001083a */
[----:B------:R-:W-:Y:S01]  /*3be0*/  MUFU.EX2 R42, R42 ;  /* 0x0000002a002a7308 */ /* 0x000fe20000000800 */
[----:B------:R-:W-:-:S02]  /*3bf0*/  FFMA.FTZ R159, R159, c[0x0][0x2d0], -R58 ;  /* 0x0000b4009f9f7a23 */ /* 0x000fc4000001083a */
[--C-:B------:R-:W-:Y:S02]  /*3c00*/  FFMA.FTZ R154, R157, c[0x0][0x2d0], -R56.reuse ;  /* 0x0000b4009d9a7a23 */ /* 0x100fe40000010838 */
[--C-:B------:R-:W-:Y:S01]  /*3c10*/  FFMA.FTZ R155, R155, c[0x0][0x2d0], -R56.reuse ;  /* 0x0000b4009b9b7a23 */ /* 0x100fe20000010838 */
[C---:B------:R-:W-:Y:S01]  /*3c20*/  HMMA.16816.F32.BF16 R92, R112.reuse, R96, RZ ;  /* 0x00000060705c723c */ /* 0x040fe200000418ff */
[--C-:B------:R-:W-:Y:S01]  /*3c30*/  FFMA.FTZ R153, R153, c[0x0][0x2d0], -R56.reuse ;  /* 0x0000b40099997a23 */ /* 0x100fe20000010838 */
[----:B------:R-:W-:Y:S01]  /*3c40*/  MUFU.EX2 R47, R47 ;  /* 0x0000002f002f7308 */ /* 0x000fe20000000800 */
[----:B------:R-:W-:Y:S02]  /*3c50*/  FFMA.FTZ R156, R149, c[0x0][0x2d0], -R56 ;  /* 0x0000b400959c7a23 */ /* 0x000fe40000010838 */
[----:B------:R-:W-:Y:S02]  /*3c60*/  FADD.FTZ R52, R57, R52 ;  /* 0x0000003439347221 */ /* 0x000fe40000010000 */
[----:B------:R-:W-:Y:S01]  /*3c70*/  FADD.FTZ R54, R59, R54 ;  /* 0x000000363b367221 */ /* 0x000fe20000010000 */
[----:B------:R-:W-:Y:S01]  /*3c80*/  HMMA.16816.F32.BF16 R96, R112, R98, RZ ;  /* 0x000000627060723c */ /* 0x000fe200000418ff */
[----:B------:R-:W-:Y:S01]  /*3c90*/  FADD.FTZ R55, R55, R52 ;  /* 0x0000003437377221 */ /* 0x000fe20000010000 */
[----:B------:R-:W3:Y:S01]  /*3ca0*/  MUFU.EX2 R44, R44 ;  /* 0x0000002c002c7308 */ /* 0x000ee20000000800 */
[----:B------:R-:W-:-:S02]  /*3cb0*/  FADD.FTZ R51, R51, R54 ;  /* 0x0000003633337221 */ /* 0x000fc40000010000 */
[----:B------:R-:W-:Y:S02]  /*3cc0*/  FADD.FTZ R48, R48, R55 ;  /* 0x0000003730307221 */ /* 0x000fe40000010000 */
[----:B------:R-:W-:Y:S01]  /*3cd0*/  FADD.FTZ R50, R50, R51 ;  /* 0x0000003332327221 */ /* 0x000fe20000010000 */
[C---:B------:R-:W-:Y:S02]  /*3ce0*/  HMMA.16816.F32.BF16 R128, R112.reuse, R124, RZ ;  /* 0x0000007c7080723c */ /* 0x040fe400000418ff */
[----:B------:R-:W-:Y:S06]  /*3cf0*/  MUFU.EX2 R43, R43 ;  /* 0x0000002b002b7308 */ /* 0x000fec0000000800 */
[C---:B------:R-:W-:Y:S02]  /*3d00*/  HMMA.16816.F32.BF16 R68, R112.reuse, R72, RZ ;  /* 0x000000487044723c */ /* 0x040fe400000418ff */
[----:B------:R-:W1:Y:S06]  /*3d10*/  MUFU.EX2 R40, R40 ;  /* 0x0000002800287308 */ /* 0x000e6c0000000800 */
        /* <DEDUP_REMOVED lines=15> */
[----:B------:R-:W2:Y:S06]  /*3e10*/  MUFU.EX2 R0, R0 ;  /* 0x0000000000007308 */ /* 0x000eac0000000800 */
[C---:B------:R-:W-:Y:S02]  /*3e20*/  HMMA.16816.F32.BF16 R116, R112.reuse, R4, RZ ;  /* 0x000000047074723c */ /* 0x040fe400000418ff */
[----:B------:R-:W-:Y:S05]  /*3e30*/  MUFU.EX2 R60, R60 ;  /* 0x0000003c003c7308 */ /* 0x000fea0000000800 */
[----:B-1----:R-:W-:Y:S01]  /*3e40*/  F2FP.BF16.PACK_AB R4, R46, R53 ;  /* 0x000000352e04723e */ /* 0x002fe200000010ff */
[----:B------:R-:W-:Y:S01]  /*3e50*/  HMMA.16816.F32.BF16 R112, R112, R6, RZ ;  /* 0x000000067070723c */ /* 0x000fe200000418ff */
[----:B---3--:R-:W-:Y:S01]  /*3e60*/  F2FP.BF16.PACK_AB R5, R44, R47 ;  /* 0x0000002f2c05723e */ /* 0x008fe200000010ff */
[----:B------:R-:W1:Y:S01]  /*3e70*/  MUFU.EX2 R145, R145 ;  /* 0x0000009100917308 */ /* 0x000e620000000800 */
[----:B------:R-:W-:-:S02]  /*3e80*/  FADD.FTZ R53, R53, R48 ;  /* 0x0000003035357221 */ /* 0x000fc40000010000 */
[----:B------:R-:W-:Y:S02]  /*3e90*/  FADD.FTZ R47, R47, R50 ;  /* 0x000000322f2f7221 */ /* 0x000fe40000010000 */
[----:B------:R-:W-:Y:S01]  /*3ea0*/  F2FP.BF16.PACK_AB R6, R42, R49 ;  /* 0x000000312a06723e */ /* 0x000fe200000010ff */
[----:B------:R-:W-:Y:S01]  /*3eb0*/  FADD.FTZ R46, R46, R53 ;  /* 0x000000352e2e7221 */ /* 0x000fe20000010000 */
[----:B------:R-:W-:Y:S01]  /*3ec0*/  F2FP.BF16.PACK_AB R7, R40, R43 ;  /* 0x0000002b2807723e */ /* 0x000fe200000010ff */
[----:B------:R-:W-:Y:S01]  /*3ed0*/  MUFU.EX2 R147, R147 ;  /* 0x0000009300937308 */ /* 0x000fe20000000800 */
[----:B------:R-:W-:Y:S02]  /*3ee0*/  FADD.FTZ R44, R44, R47 ;  /* 0x0000002f2c2c7221 */ /* 0x000fe40000010000 */
[----:B------:R-:W-:Y:S02]  /*3ef0*/  FADD.FTZ R49, R49, R46 ;  /* 0x0000002e31317221 */ /* 0x000fe40000010000 */
[----:B------:R-:W-:Y:S01]  /*3f00*/  FADD.FTZ R43, R43, R44 ;  /* 0x0000002c2b2b7221 */ /* 0x000fe20000010000 */
[----:B------:R-:W-:Y:S01]  /*3f10*/  HMMA.16816.F32.BF16 R84, R4, R12, R84 ;  /* 0x0000000c0454723c */ /* 0x000fe20000041854 */
[----:B------:R-:W-:Y:S01]  /*3f20*/  FADD.FTZ R42, R42, R49 ;  /* 0x000000312a2a7221 */ /* 0x000fe20000010000 */
[----:B------:R-:W3:Y:S01]  /*3f30*/  MUFU.EX2 R62, R62 ;  /* 0x0000003e003e7308 */ /* 0x000ee20000000800 */
[----:B------:R-:W-:-:S05]  /*3f40*/  FADD.FTZ R40, R40, R43 ;  /* 0x0000002b28287221 */ /* 0x000fca0000010000 */
[C---:B------:R-:W-:Y:S01]  /*3f50*/  HMMA.16816.F32.BF16 R88, R4.reuse, R14, R88 ;  /* 0x0000000e0458723c */ /* 0x040fe20000041858 */
[----:B------:R-:W1:Y:S01]  /*3f60*/  LDSM.16.MT88.4 R12, [R220+0x4900] ;  /* 0x00490000dc0c783b */ /* 0x000e620000004200 */
[----:B------:R-:W-:Y:S06]  /*3f70*/  MUFU.EX2 R64, R64 ;  /* 0x0000004000407308 */ /* 0x000fec0000000800 */
[C---:B------:R-:W-:Y:S02]  /*3f80*/  HMMA.16816.F32.BF16 R92, R4.reuse, R8, R92 ;  /* 0x00000008045c723c */ /* 0x040fe4000004185c */
[----:B------:R-:W1:Y:S06]  /*3f90*/  MUFU.EX2 R151, R151 ;  /* 0x0000009700977308 */ /* 0x000e6c0000000800 */
[C---:B------:R-:W-:Y:S01]  /*3fa0*/  HMMA.16816.F32.BF16 R96, R4.reuse, R10, R96 ;  /* 0x0000000a0460723c */ /* 0x040fe20000041860 */
[----:B------:R-:W1:Y:S01]  /*3fb0*/  LDSM.16.MT88.4 R8, [R220+0x1100] ;  /* 0x00110000dc08783b */ /* 0x000e620000004200 */
[----:B------:R-:W-:Y:S06]  /*3fc0*/  MUFU.EX2 R66, R66 ;  /* 0x0000004200427308 */ /* 0x000fec0000000800 */
[C---:B--2---:R-:W-:Y:S02]  /*3fd0*/  HMMA.16816.F32.BF16 R128, R4.reuse, R24, R128 ;  /* 0x000000180480723c */ /* 0x044fe40000041880 */
[----:B------:R-:W-:Y:S06]  /*3fe0*/  MUFU.EX2 R173, R173 ;  /* 0x000000ad00ad7308 */ /* 0x000fec0000000800 */
[C---:B------:R-:W-:Y:S01]  /*3ff0*/  HMMA.16816.F32.BF16 R124, R4.reuse, R26, R124 ;  /* 0x0000001a047c723c */ /* 0x040fe2000004187c */
[----:B------:R-:W-:Y:S01]  /*4000*/  LDSM.16.MT88.4 R24, [R224+0x1100] ;  /* 0x00110000e018783b */ /* 0x000fe20000004200 */
[----:B------:R-:W-:Y:S06]  /*4010*/  MUFU.EX2 R245, R245 ;  /* 0x000000f500f57308 */ /* 0x000fec0000000800 */
[C---:B-----5:R-:W-:Y:S02]  /*4020*/  HMMA.16816.F32.BF16 R68, R4.reuse, R20, R68 ;  /* 0x000000140444723c */ /* 0x060fe40000041844 */
[----:B------:R-:W-:Y:S06]  /*4030*/  MUFU.EX2 R241, R241 ;  /* 0x000000f100f17308 */ /* 0x000fec0000000800 */
[C---:B------:R-:W-:Y:S01]  /*4040*/  HMMA.16816.F32.BF16 R72, R4.reuse, R22, R72 ;  /* 0x000000160448723c */ /* 0x040fe20000041848 */
[----:B------:R-:W-:Y:S01]  /*4050*/  LDSM.16.MT88.4 R20, [R222+0x1100] ;  /* 0x00110000de14783b */ /* 0x000fe20000004200 */
[----:B------:R-:W-:Y:S06]  /*4060*/  MUFU.EX2 R146, R146 ;  /* 0x0000009200927308 */ /* 0x000fec0000000800 */
[C---:B------:R-:W-:Y:S02]  /*4070*/  HMMA.16816.F32.BF16 R76, R4.reuse, R16, R76 ;  /* 0x00000010044c723c */ /* 0x040fe4000004184c */
[----:B------:R-:W-:Y:S06]  /*4080*/  MUFU.EX2 R237, R237 ;  /* 0x000000ed00ed7308 */ /* 0x000fec0000000800 */
[C---:B------:R-:W-:Y:S01]  /*4090*/  HMMA.16816.F32.BF16 R80, R4.reuse, R18, R80 ;  /* 0x000000120450723c */ /* 0x040fe20000041850 */
[----:B------:R-:W2:Y:S01]  /*40a0*/  LDSM.16.MT88.4 R16, [R221+0x1100] ;  /* 0x00110000dd10783b */ /* 0x000ea20000004200 */
[----:B------:R-:W-:Y:S06]  /*40b0*/  MUFU.EX2 R148, R148 ;  /* 0x0000009400947308 */ /* 0x000fec0000000800 */
[C---:B------:R-:W-:Y:S02]  /*40c0*/  HMMA.16816.F32.BF16 R100, R4.reuse, R32, R100 ;  /* 0x000000200464723c */ /* 0x040fe40000041864 */
[----:B------:R-:W-:Y:S06]  /*40d0*/  MUFU.EX2 R175, R175 ;  /* 0x000000af00af7308 */ /* 0x000fec0000000800 */
[C---:B------:R-:W-:Y:S01]  /*40e0*/  HMMA.16816.F32.BF16 R104, R4.reuse, R34, R104 ;  /* 0x000000220468723c */ /* 0x040fe20000041868 */
[----:B------:R-:W-:Y:S01]  /*40f0*/  LDSM.16.MT88.4 R32, [R222+0x5100] ;  /* 0x00510000de20783b */ /* 0x000fe20000004200 */
[----:B------:R-:W-:Y:S06]  /*4100*/  MUFU.EX2 R150, R150 ;  /* 0x0000009600967308 */ /* 0x000fec0000000800 */
[C---:B----4-:R-:W-:Y:S02]  /*4110*/  HMMA.16816.F32.BF16 R120, R4.reuse, R28, R120 ;  /* 0x0000001c0478723c */ /* 0x050fe40000041878 */
[----:B------:R-:W-:Y:S06]  /*4120*/  MUFU.EX2 R163, R163 ;  /* 0x000000a300a37308 */ /* 0x000fec0000000800 */
[C---:B------:R-:W-:Y:S01]  /*4130*/  HMMA.16816.F32.BF16 R108, R4.reuse, R30, R108 ;  /* 0x0000001e046c723c */ /* 0x040fe2000004186c */
[----:B------:R-:W-:Y:S01]  /*4140*/  LDSM.16.MT88.4 R28, [R221+0x5100] ;  /* 0x00510000dd1c783b */ /* 0x000fe20000004200 */
[----:B------:R-:W-:Y:S06]  /*4150*/  MUFU.EX2 R152, R152 ;  /* 0x0000009800987308 */ /* 0x000fec0000000800 */
[C---:B-1----:R-:W-:Y:S02]  /*4160*/  HMMA.16816.F32.BF16 R116, R4.reuse, R12, R116 ;  /* 0x0000000c0474723c */ /* 0x042fe40000041874 */
[----:B------:R-:W-:Y:S06]  /*4170*/  MUFU.EX2 R159, R159 ;  /* 0x0000009f009f7308 */ /* 0x000fec0000000800 */
[----:B------:R-:W-:Y:S01]  /*4180*/  HMMA.16816.F32.BF16 R112, R4, R14, R112 ;  /* 0x0000000e0470723c */ /* 0x000fe20000041870 */
[----:B------:R-:W1:Y:S01]  /*4190*/  LDSM.16.MT88.4 R12, [R224+0x5100] ;  /* 0x00510000e00c783b */ /* 0x000e620000004200 */
[----:B------:R-:W-:Y:S05]  /*41a0*/  MUFU.EX2 R154, R154 ;  /* 0x0000009a009a7308 */ /* 0x000fea0000000800 */
[----:B------:R-:W-:Y:S01]  /*41b0*/  F2FP.BF16.PACK_AB R4, R38, R45 ;  /* 0x0000002d2604723e */ /* 0x000fe200000010ff */
[----:B------:R-:W-:Y:S01]  /*41c0*/  FADD.FTZ R45, R45, R42 ;  /* 0x0000002a2d2d7221 */ /* 0x000fe20000010000 */
[----:B------:R-:W-:Y:S01]  /*41d0*/  F2FP.BF16.PACK_AB R6, R2, R41 ;  /* 0x000000290206723e */ /* 0x000fe200000010ff */
[----:B------:R-:W-:Y:S01]  /*41e0*/  MUFU.EX2 R155, R155 ;  /* 0x0000009b009b7308 */ /* 0x000fe20000000800 */
[----:B------:R-:W-:Y:S01]  /*41f0*/  F2FP.BF16.PACK_AB R5, R36, R39 ;  /* 0x000000272405723e */ /* 0x000fe200000010ff */
[----:B------:R-:W-:Y:S01]  /*4200*/  FADD.FTZ R39, R39, R40 ;  /* 0x0000002827277221 */ /* 0x000fe20000010000 */
[----:B------:R-:W-:Y:S01]  /*4210*/  F2FP.BF16.PACK_AB R7, R0, R37 ;  /* 0x000000250007723e */ /* 0x000fe200000010ff */
[----:B------:R-:W-:-:S02]  /*4220*/  FADD.FTZ R38, R38, R45 ;  /* 0x0000002d26267221 */ /* 0x000fc40000010000 */
[----:B------:R-:W-:Y:S02]  /*4230*/  FADD.FTZ R36, R36, R39 ;  /* 0x0000002724247221 */ /* 0x000fe40000010000 */
[----:B------:R-:W-:Y:S01]  /*4240*/  MUFU.EX2 R153, R153 ;  /* 0x0000009900997308 */ /* 0x000fe20000000800 */
[----:B------:R-:W-:Y:S01]  /*4250*/  FADD.FTZ R41, R41, R38 ;  /* 0x0000002629297221 */ /* 0x000fe20000010000 */
[----:B------:R-:W-:Y:S03]  /*4260*/  HMMA.16816.F32.BF16 R84, R4, R8, R84 ;  /* 0x000000080454723c */ /* 0x000fe60000041854 */
[----:B------:R-:W-:-:S03]  /*4270*/  FADD.FTZ R41, R2, R41 ;  /* 0x0000002902297221 */ /* 0x000fc60000010000 */
[----:B------:R-:W-:Y:S02]  /*4280*/  MUFU.EX2 R156, R156 ;  /* 0x0000009c009c7308 */ /* 0x000fe40000000800 */
        /* <DEDUP_REMOVED lines=8> */
[C---:B------:R-:W-:Y:S01]  /*4310*/  HMMA.16816.F32.BF16 R100, R4.reuse, R32, R100 ;  /* 0x000000200464723c */ /* 0x040fe20000041864 */
[----:B------:R5:W-:Y:S06]  /*4320*/  MUFU.EX2 R32, R144 ;  /* 0x0000009000207308 */ /* 0x000bec0000000800 */
[----:B------:R-:W-:Y:S01]  /*4330*/  FFMA.FTZ R33, R138, c[0x0][0x2d0], -R56 ;  /* 0x0000b4008a217a23 */ /* 0x000fe20000010838 */
[----:B----4-:R-:W-:Y:S01]  /*4340*/  HMMA.16816.F32.BF16 R116, R4, R8, R116 ;  /* 0x000000080474723c */ /* 0x010fe20000041874 */
[----:B------:R-:W-:-:S04]  /*4350*/  FFMA.FTZ R138, R247, c[0x0][0x2d0], -R58 ;  /* 0x0000b400f78a7a23 */ /* 0x000fc8000001083a */
[----:B------:R-:W4:Y:S03]  /*4360*/  MUFU.EX2 R33, R33 ;  /* 0x0000002100217308 */ /* 0x000f260000000800 */
[C---:B------:R-:W-:Y:S01]  /*4370*/  HMMA.16816.F32.BF16 R112, R4.reuse, R10, R112 ;  /* 0x0000000a0470723c */ /* 0x040fe20000041870 */
[----:B------:R-:W1:Y:S01]  /*4380*/  LDSM.16.MT88.4 R8, [R224+0x5900] ;  /* 0x00590000e008783b */ /* 0x000e620000004200 */
[--C-:B-----5:R-:W-:Y:S02]  /*4390*/  FFMA.FTZ R144, R243, c[0x0][0x2d0], -R58.reuse ;  /* 0x0000b400f3907a23 */ /* 0x120fe4000001083a */
[--C-:B------:R-:W-:Y:S01]  /*43a0*/  FFMA.FTZ R243, R133, c[0x0][0x2d0], -R58.reuse ;  /* 0x0000b40085f37a23 */ /* 0x100fe2000001083a */
[----:B------:R-:W-:Y:S03]  /*43b0*/  MUFU.EX2 R138, R138 ;  /* 0x0000008a008a7308 */ /* 0x000fe60000000800 */
[C---:B------:R-:W-:Y:S05]  /*43c0*/  HMMA.16816.F32.BF16 R68, R4.reuse, R20, R68 ;  /* 0x000000140444723c */ /* 0x040fea0000041844 */
[----:B------:R-:W-:Y:S03]  /*43d0*/  MUFU.EX2 R144, R144 ;  /* 0x0000009000907308 */ /* 0x000fe60000000800 */
[C---:B------:R-:W-:Y:S01]  /*43e0*/  HMMA.16816.F32.BF16 R72, R4.reuse, R22, R72 ;  /* 0x000000160448723c */ /* 0x040fe20000041848 */
[----:B------:R-:W5:Y:S04]  /*43f0*/  LDSM.16.MT88.4 R20, [R222+0x1900] ;  /* 0x00190000de14783b */ /* 0x000f680000004200 */
[----:B------:R-:W-:Y:S03]  /*4400*/  MUFU.EX2 R243, R243 ;  /* 0x000000f300f37308 */ /* 0x000fe60000000800 */
[C---:B------:R-:W-:Y:S08]  /*4410*/  HMMA.16816.F32.BF16 R128, R4.reuse, R24, R128 ;  /* 0x000000180480723c */ /* 0x040ff00000041880 */
[C---:B------:R-:W-:Y:S01]  /*4420*/  HMMA.16816.F32.BF16 R124, R4.reuse, R26, R124 ;  /* 0x0000001a047c723c */ /* 0x040fe2000004187c */
[----:B------:R-:W1:Y:S07]  /*4430*/  LDSM.16.MT88.4 R24, [R224+0x1900] ;  /* 0x00190000e018783b */ /* 0x000e6e0000004200 */
[C---:B------:R-:W-:Y:S07]  /*4440*/  HMMA.16816.F32.BF16 R104, R4.reuse, R34, R104 ;  /* 0x000000220468723c */ /* 0x040fee0000041868 */
[--C-:B------:R-:W-:Y:S01]  /*4450*/  FFMA.FTZ R34, R136, c[0x0][0x2d0], -R58.reuse ;  /* 0x0000b40088227a23 */ /* 0x100fe2000001083a */
[----:B------:R-:W-:Y:S01]  /*4460*/  HMMA.16816.F32.BF16 R120, R4, R28, R120 ;  /* 0x0000001c0478723c */ /* 0x000fe20000041878 */
[----:B------:R-:W-:-:S02]  /*4470*/  FFMA.FTZ R35, R167, c[0x0][0x2d0], -R58 ;  /* 0x0000b400a7237a23 */ /* 0x000fc4000001083a */
[----:B------:R-:W-:Y:S02]  /*4480*/  FFMA.FTZ R167, R134, c[0x0][0x2d0], -R58 ;  /* 0x0000b40086a77a23 */ /* 0x000fe4000001083a */
[--C-:B------:R-:W-:Y:S01]  /*4490*/  FFMA.FTZ R136, R193, c[0x0][0x2d0], -R56.reuse ;  /* 0x0000b400c1887a23 */ /* 0x100fe20000010838 */
[----:B------:R-:W-:Y:S01]  /*44a0*/  MUFU.EX2 R34, R34 ;  /* 0x0000002200227308 */ /* 0x000fe20000000800 */
[--C-:B------:R-:W-:Y:S01]  /*44b0*/  FFMA.FTZ R134, R251, c[0x0][0x2d0], -R56.reuse ;  /* 0x0000b400fb867a23 */ /* 0x100fe20000010838 */
[----:B------:R-:W-:Y:S01]  /*44c0*/  HMMA.16816.F32.BF16 R108, R4, R30, R108 ;  /* 0x0000001e046c723c */ /* 0x000fe2000004186c */
[----:B------:R-:W-:Y:S01]  /*44d0*/  LDSM.16.MT88.4 R28, [R221+0x5900] ;  /* 0x00590000dd1c783b */ /* 0x000fe20000004200 */
[----:B------:R-:W-:-:S04]  /*44e0*/  FFMA.FTZ R193, R249, c[0x0][0x2d0], -R56 ;  /* 0x0000b400f9c17a23 */ /* 0x000fc80000010838 */
[----:B------:R-:W1:Y:S01]  /*44f0*/  MUFU.EX2 R35, R35 ;  /* 0x0000002300237308 */ /* 0x000e620000000800 */
[----:B------:R-:W-:Y:S01]  /*4500*/  F2FP.BF16.PACK_AB R4, R145, R60 ;  /* 0x0000003c9104723e */ /* 0x000fe200000010ff */
[----:B------:R-:W-:Y:S01]  /*4510*/  FADD.FTZ R60, R60, R41 ;  /* 0x000000293c3c7221 */ /* 0x000fe20000010000 */
[----:B---3--:R-:W-:Y:S02]  /*4520*/  F2FP.BF16.PACK_AB R6, R62, R147 ;  /* 0x000000933e06723e */ /* 0x008fe400000010ff */
[----:B------:R-:W-:Y:S01]  /*4530*/  F2FP.BF16.PACK_AB R5, R151, R64 ;  /* 0x000000409705723e */ /* 0x000fe200000010ff */
[----:B------:R-:W-:Y:S01]  /*4540*/  FADD.FTZ R60, R145, R60 ;  /* 0x0000003c913c7221 */ /* 0x000fe20000010000 */
[----:B----4-:R-:W-:Y:S01]  /*4550*/  F2FP.BF16.PACK_AB R7, R33, R32 ;  /* 0x000000202107723e */ /* 0x010fe200000010ff */
[----:B------:R-:W3:Y:S02]  /*4560*/  MUFU.EX2 R167, R167 ;  /* 0x000000a700a77308 */ /* 0x000ee40000000800 */
[----:B------:R-:W-:-:S04]  /*4570*/  FADD.FTZ R147, R147, R60 ;  /* 0x0000003c93937221 */ /* 0x000fc80000010000 */
[C---:B--2---:R-:W-:Y:S01]  /*4580*/  HMMA.16816.F32.BF16 R76, R4.reuse, R16, R76 ;  /* 0x00000010044c723c */ /* 0x044fe2000004184c */
[----:B------:R-:W-:Y:S01]  /*4590*/  FADD.FTZ R147, R62, R147 ;  /* 0x000000933e937221 */ /* 0x000fe20000010000 */
[----:B------:R-:W2:Y:S06]  /*45a0*/  MUFU.EX2 R134, R134 ;  /* 0x0000008600867308 */ /* 0x000eac0000000800 */
[C---:B------:R-:W-:Y:S01]  /*45b0*/  HMMA.16816.F32.BF16 R80, R4.reuse, R18, R80 ;  /* 0x000000120450723c */ /* 0x040fe20000041850 */
[----:B------:R-:W4:Y:S01]  /*45c0*/  LDSM.16.MT88.4 R16, [R222+0x5900] ;  /* 0x00590000de10783b */ /* 0x000f220000004200 */
[----:B------:R-:W-:Y:S06]  /*45d0*/  MUFU.EX2 R136, R136 ;  /* 0x0000008800887308 */ /* 0x000fec0000000800 */
[C---:B-1----:R-:W-:Y:S02]  /*45e0*/  HMMA.16816.F32.BF16 R84, R4.reuse, R12, R84 ;  /* 0x0000000c0454723c */ /* 0x042fe40000041854 */
[----:B------:R-:W1:Y:S06]  /*45f0*/  MUFU.EX2 R193, R193 ;  /* 0x000000c100c17308 */ /* 0x000e6c0000000800 */
[C---:B------:R-:W-:Y:S01]  /*4600*/  HMMA.16816.F32.BF16 R88, R4.reuse, R14, R88 ;  /* 0x0000000e0458723c */ /* 0x040fe20000041858 */
[----:B------:R-:W1:Y:S07]  /*4610*/  LDSM.16.MT88.4 R12, [R220+0x5900] ;  /* 0x00590000dc0c783b */ /* 0x000e6e0000004200 */
[C---:B------:R-:W-:Y:S08]  /*4620*/  HMMA.16816.F32.BF16 R92, R4.reuse, R8, R92 ;  /* 0x00000008045c723c */ /* 0x040ff0000004185c */
[C---:B------:R-:W-:Y:S01]  /*4630*/  HMMA.16816.F32.BF16 R96, R4.reuse, R10, R96 ;  /* 0x0000000a0460723c */ /* 0x040fe20000041860 */
[----:B------:R-:W1:Y:S07]  /*4640*/  LDSM.16.MT88.4 R8, [R222+0x2100] ;  /* 0x00210000de08783b */ /* 0x000e6e0000004200 */
[C---:B-----5:R-:W-:Y:S08]  /*4650*/  HMMA.16816.F32.BF16 R68, R4.reuse, R20, R68 ;  /* 0x000000140444723c */ /* 0x060ff00000041844 */
[C---:B------:R-:W-:Y:S01]  /*4660*/  HMMA.16816.F32.BF16 R72, R4.reuse, R22, R72 ;  /* 0x000000160448723c */ /* 0x040fe20000041848 */
[----:B------:R-:W5:Y:S07]  /*4670*/  LDSM.16.MT88.4 R20, [R221+0x2100] ;  /* 0x00210000dd14783b */ /* 0x000f6e0000004200 */
[C---:B------:R-:W-:Y:S08]  /*4680*/  HMMA.16816.F32.BF16 R128, R4.reuse, R24, R128 ;  /* 0x000000180480723c */ /* 0x040ff00000041880 */
[C---:B------:R-:W-:Y:S01]  /*4690*/  HMMA.16816.F32.BF16 R124, R4.reuse, R26, R124 ;  /* 0x0000001a047c723c */ /* 0x040fe2000004187c */
[----:B------:R-:W-:Y:S07]  /*46a0*/  LDSM.16.MT88.4 R24, [R224+0x2100] ;  /* 0x00210000e018783b */ /* 0x000fee0000004200 */
[C---:B----4-:R-:W-:Y:S08]  /*46b0*/  HMMA.16816.F32.BF16 R100, R4.reuse, R16, R100 ;  /* 0x000000100464723c */ /* 0x050ff00000041864 */
[C---:B------:R-:W-:Y:S01]  /*46c0*/  HMMA.16816.F32.BF16 R104, R4.reuse, R18, R104 ;  /* 0x000000120468723c */ /* 0x040fe20000041868 */
[----:B------:R-:W4:Y:S07]  /*46d0*/  LDSM.16.MT88.4 R16, [R220+0x2100] ;  /* 0x00210000dc10783b */ /* 0x000f2e0000004200 */
[C---:B------:R-:W-:Y:S08]  /*46e0*/  HMMA.16816.F32.BF16 R120, R4.reuse, R28, R120 ;  /* 0x0000001c0478723c */ /* 0x040ff00000041878 */
[C---:B------:R-:W-:Y:S01]  /*46f0*/  HMMA.16816.F32.BF16 R108, R4.reuse, R30, R108 ;  /* 0x0000001e046c723c */ /* 0x040fe2000004186c */
[----:B------:R-:W-:Y:S07]  /*4700*/  LDSM.16.MT88.4 R28, [R221+0x6100] ;  /* 0x00610000dd1c783b */ /* 0x000fee0000004200 */
[C---:B-1----:R-:W-:Y:S08]  /*4710*/  HMMA.16816.F32.BF16 R116, R4.reuse, R12, R116 ;  /* 0x0000000c0474723c */ /* 0x042ff00000041874 */
[----:B------:R-:W-:Y:S01]  /*4720*/  HMMA.16816.F32.BF16 R112, R4, R14, R112 ;  /* 0x0000000e0470723c */ /* 0x000fe20000041870 */
[----:B------:R-:W1:Y:S06]  /*4730*/  LDSM.16.MT88.4 R12, [R224+0x6100] ;  /* 0x00610000e00c783b */ /* 0x000e6c0000004200 */
[----:B------:R-:W-:Y:S01]  /*4740*/  F2FP.BF16.PACK_AB R4, R35, R34 ;  /* 0x000000222304723e */ /* 0x000fe200000010ff */
[----:B------:R-:W-:Y:S01]  /*4750*/  FADD.FTZ R34, R34, R147 ;  /* 0x0000009322227221 */ /* 0x000fe20000010000 */
[----:B---3--:R-:W-:-:S02]  /*4760*/  F2FP.BF16.PACK_AB R6, R66, R167 ;  /* 0x000000a74206723e */ /* 0x008fc400000010ff */
[----:B--2---:R-:W-:Y:S01]  /*4770*/  F2FP.BF16.PACK_AB R5, R173, R134 ;  /* 0x00000086ad05723e */ /* 0x004fe200000010ff */
[----:B------:R-:W-:Y:S01]  /*4780*/  FADD.FTZ R34, R35, R34 ;  /* 0x0000002223227221 */ /* 0x000fe20000010000 */
[----:B------:R-:W-:-:S03]  /*4790*/  F2FP.BF16.PACK_AB R7, R193, R136 ;  /* 0x00000088c107723e */ /* 0x000fc600000010ff */
[----:B------:R-:W-:-:S04]  /*47a0*/  FADD.FTZ R167, R167, R34 ;  /* 0x00000022a7a77221 */ /* 0x000fc80000010000 */
[----:B------:R-:W-:Y:S01]  /*47b0*/  HMMA.16816.F32.BF16 R68, R4, R8, R68 ;  /* 0x000000080444723c */ /* 0x000fe20000041844 */
[----:B------:R-:W-:-:S07]  /*47c0*/  FADD.FTZ R167, R66, R167 ;  /* 0x000000a742a77221 */ /* 0x000fce0000010000 */
[C---:B------:R-:W-:Y:S01]  /*47d0*/  HMMA.16816.F32.BF16 R72, R4.reuse, R10, R72 ;  /* 0x0000000a0448723c */ /* 0x040fe20000041848 */
[----:B------:R-:W2:Y:S07]  /*47e0*/  LDSM.16.MT88.4 R8, [R222+0x6100] ;  /* 0x00610000de08783b */ /* 0x000eae0000004200 */
[C---:B-----5:R-:W-:Y:S08]  /*47f0*/  HMMA.16816.F32.BF16 R76, R4.reuse, R20, R76 ;  /* 0x00000014044c723c */ /* 0x060ff0000004184c */
[C---:B------:R-:W-:Y:S01]  /*4800*/  HMMA.16816.F32.BF16 R80, R4.reuse, R22, R80 ;  /* 0x000000160450723c */ /* 0x040fe20000041850 */
[----:B------:R-:W3:Y:S07]  /*4810*/  LDSM.16.MT88.4 R20, [R220+0x6100] ;  /* 0x00610000dc14783b */ /* 0x000eee0000004200 */
[C---:B----4-:R-:W-:Y:S08]  /*4820*/  HMMA.16816.F32.BF16 R84, R4.reuse, R16, R84 ;  /* 0x000000100454723c */ /* 0x050ff00000041854 */
[C---:B------:R-:W-:Y:S01]  /*4830*/  HMMA.16816.F32.BF16 R88, R4.reuse, R18, R88 ;  /* 0x000000120458723c */ /* 0x040fe20000041858 */
[----:B------:R-:W4:Y:S07]  /*4840*/  LDSM.16.MT88.4 R16, [R224+0x2900] ;  /* 0x00290000e010783b */ /* 0x000f2e0000004200 */
[C---:B-1----:R-:W-:Y:S08]  /*4850*/  HMMA.16816.F32.BF16 R92, R4.reuse, R12, R92 ;  /* 0x0000000c045c723c */ /* 0x042ff0000004185c */
[C---:B------:R-:W-:Y:S01]  /*4860*/  HMMA.16816.F32.BF16 R96, R4.reuse, R14, R96 ;  /* 0x0000000e0460723c */ /* 0x040fe20000041860 */
[----:B------:R-:W1:Y:S07]  /*4870*/  LDSM.16.MT88.4 R12, [R221+0x2900] ;  /* 0x00290000dd0c783b */ /* 0x000e6e0000004200 */
[C---:B--2---:R-:W-:Y:S08]  /*4880*/  HMMA.16816.F32.BF16 R100, R4.reuse, R8, R100 ;  /* 0x000000080464723c */ /* 0x044ff00000041864 */
[C---:B------:R-:W-:Y:S01]  /*4890*/  HMMA.16816.F32.BF16 R104, R4.reuse, R10, R104 ;  /* 0x0000000a0468723c */ /* 0x040fe20000041868 */
[----:B------:R-:W2:Y:S07]  /*48a0*/  LDSM.16.MT88.4 R8, [R220+0x2900] ;  /* 0x00290000dc08783b */ /* 0x000eae0000004200 */
[C---:B------:R-:W-:Y:S08]  /*48b0*/  HMMA.16816.F32.BF16 R128, R4.reuse, R24, R128 ;  /* 0x000000180480723c */ /* 0x040ff00000041880 */
[C---:B------:R-:W-:Y:S01]  /*48c0*/  HMMA.16816.F32.BF16 R124, R4.reuse, R26, R124 ;  /* 0x0000001a047c723c */ /* 0x040fe2000004187c */
[----:B------:R-:W-:Y:S07]  /*48d0*/  LDSM.16.MT88.4 R24, [R222+0x2900] ;  /* 0x00290000de18783b */ /* 0x000fee0000004200 */
[C---:B------:R-:W-:Y:S08]  /*48e0*/  HMMA.16816.F32.BF16 R120, R4.reuse, R28, R120 ;  /* 0x0000001c0478723c */ /* 0x040ff00000041878 */
[C---:B------:R-:W-:Y:S01]  /*48f0*/  HMMA.16816.F32.BF16 R108, R4.reuse, R30, R108 ;  /* 0x0000001e046c723c */ /* 0x040fe2000004186c */
[----:B------:R-:W-:Y:S07]  /*4900*/  LDSM.16.MT88.4 R28, [R224+0x3100] ;  /* 0x00310000e01c783b */ /* 0x000fee0000004200 */
[C---:B---3--:R-:W-:Y:S08]  /*4910*/  HMMA.16816.F32.BF16 R116, R4.reuse, R20, R116 ;  /* 0x000000140474723c */ /* 0x048ff00000041874 */
[----:B------:R-:W-:Y:S01]  /*4920*/  HMMA.16816.F32.BF16 R112, R4, R22, R112 ;  /* 0x000000160470723c */ /* 0x000fe20000041870 */
[----:B------:R-:W3:Y:S06]  /*4930*/  LDSM.16.MT88.4 R20, [R224+0x6900] ;  /* 0x00690000e014783b */ /* 0x000eec0000004200 */
[----:B------:R-:W-:Y:S01]  /*4940*/  F2FP.BF16.PACK_AB R4, R245, R138 ;  /* 0x0000008af504723e */ /* 0x000fe200000010ff */
[----:B------:R-:W-:Y:S01]  /*4950*/  FADD.FTZ R138, R138, R167 ;  /* 0x000000a78a8a7221 */ /* 0x000fe20000010000 */
[----:B------:R-:W-:-:S02]  /*4960*/  F2FP.BF16.PACK_AB R6, R241, R144 ;  /* 0x00000090f106723e */ /* 0x000fc400000010ff */
[----:B------:R-:W-:Y:S01]  /*4970*/  F2FP.BF16.PACK_AB R5, R237, R146 ;  /* 0x00000092ed05723e */ /* 0x000fe200000010ff */
[----:B------:R-:W-:Y:S01]  /*4980*/  FADD.FTZ R245, R245, R138 ;  /* 0x0000008af5f57221 */ /* 0x000fe20000010000 */
[----:B------:R-:W-:-:S03]  /*4990*/  F2FP.BF16.PACK_AB R7, R175, R148 ;  /* 0x00000094af07723e */ /* 0x000fc600000010ff */
[----:B------:R-:W-:-:S04]  /*49a0*/  FADD.FTZ R144, R144, R245 ;  /* 0x000000f590907221 */ /* 0x000fc80000010000 */
[----:B----4-:R-:W-:Y:S01]  /*49b0*/  HMMA.16816.F32.BF16 R128, R4, R16, R128 ;  /* 0x000000100480723c */ /* 0x010fe20000041880 */
[----:B------:R-:W-:-:S07]  /*49c0*/  FADD.FTZ R241, R241, R144 ;  /* 0x00000090f1f17221 */ /* 0x000fce0000010000 */
        /* <DEDUP_REMOVED lines=8> */
[C---:B---3--:R-:W-:Y:S08]  /*4a50*/  HMMA.16816.F32.BF16 R92, R4.reuse, R20, R92 ;  /* 0x00000014045c723c */ /* 0x048ff0000004185c */
[C---:B----4-:R-:W-:Y:S08]  /*4a60*/  HMMA.16816.F32.BF16 R100, R4.reuse, R16, R100 ;  /* 0x000000100464723c */ /* 0x050ff00000041864 */
[C---:B------:R-:W-:Y:S01]  /*4a70*/  HMMA.16816.F32.BF16 R104, R4.reuse, R18, R104 ;  /* 0x000000120468723c */ /* 0x040fe20000041868 */
[----:B------:R-:W3:Y:S07]  /*4a80*/  LDSM.16.MT88.4 R16, [R220+0x3100] ;  /* 0x00310000dc10783b */ /* 0x000eee0000004200 */
[C---:B-1----:R-:W-:Y:S08]  /*4a90*/  HMMA.16816.F32.BF16 R120, R4.reuse, R12, R120 ;  /* 0x0000000c0478723c */ /* 0x042ff00000041878 */
[C---:B------:R-:W-:Y:S01]  /*4aa0*/  HMMA.16816.F32.BF16 R108, R4.reuse, R14, R108 ;  /* 0x0000000e046c723c */ /* 0x040fe2000004186c */
[----:B------:R-:W1:Y:S07]  /*4ab0*/  LDSM.16.MT88.4 R12, [R224+0x7100] ;  /* 0x00710000e00c783b */ /* 0x000e6e0000004200 */
[C---:B------:R-:W-:Y:S01]  /*4ac0*/  HMMA.16816.F32.BF16 R96, R4.reuse, R22, R96 ;  /* 0x000000160460723c */ /* 0x040fe20000041860 */
[----:B------:R-:W4:Y:S07]  /*4ad0*/  LDSM.16.MT88.4 R20, [R221+0x3100] ;  /* 0x00310000dd14783b */ /* 0x000f2e0000004200 */
[C---:B--2---:R-:W-:Y:S08]  /*4ae0*/  HMMA.16816.F32.BF16 R116, R4.reuse, R8, R116 ;  /* 0x000000080474723c */ /* 0x044ff00000041874 */
[C---:B------:R-:W-:Y:S01]  /*4af0*/  HMMA.16816.F32.BF16 R112, R4.reuse, R10, R112 ;  /* 0x0000000a0470723c */ /* 0x040fe20000041870 */
[----:B------:R-:W2:Y:S07]  /*4b00*/  LDSM.16.MT88.4 R8, [R222+0x7100] ;  /* 0x00710000de08783b */ /* 0x000eae0000004200 */
[C---:B------:R-:W-:Y:S08]  /*4b10*/  HMMA.16816.F32.BF16 R68, R4.reuse, R24, R68 ;  /* 0x000000180444723c */ /* 0x040ff00000041844 */
[----:B------:R-:W-:Y:S01]  /*4b20*/  HMMA.16816.F32.BF16 R72, R4, R26, R72 ;  /* 0x0000001a0448723c */ /* 0x000fe20000041848 */
[----:B------:R-:W5:Y:S06]  /*4b30*/  LDSM.16.MT88.4 R24, [R222+0x3100] ;  /* 0x00310000de18783b */ /* 0x000f6c0000004200 */
[----:B------:R-:W-:Y:S01]  /*4b40*/  F2FP.BF16.PACK_AB R4, R163, R150 ;  /* 0x00000096a304723e */ /* 0x000fe200000010ff */
[----:B------:R-:W-:Y:S01]  /*4b50*/  FADD.FTZ R150, R150, R241 ;  /* 0x000000f196967221 */ /* 0x000fe20000010000 */
[----:B------:R-:W-:-:S02]  /*4b60*/  F2FP.BF16.PACK_AB R6, R159, R152 ;  /* 0x000000989f06723e */ /* 0x000fc400000010ff */
[----:B------:R-:W-:Y:S01]  /*4b70*/  F2FP.BF16.PACK_AB R5, R155, R154 ;  /* 0x0000009a9b05723e */ /* 0x000fe200000010ff */
[----:B------:R-:W-:Y:S01]  /*4b80*/  FADD.FTZ R163, R163, R150 ;  /* 0x00000096a3a37221 */ /* 0x000fe20000010000 */
[----:B------:R-:W-:-:S03]  /*4b90*/  F2FP.BF16.PACK_AB R7, R156, R153 ;  /* 0x000000999c07723e */ /* 0x000fc600000010ff */
[----:B------:R-:W-:-:S04]  /*4ba0*/  FADD.FTZ R152, R152, R163 ;  /* 0x000000a398987221 */ /* 0x000fc80000010000 */
[----:B---3--:R-:W-:Y:S01]  /*4bb0*/  HMMA.16816.F32.BF16 R84, R4, R16, R84 ;  /* 0x000000100454723c */ /* 0x008fe20000041854 */
[----:B------:R-:W-:-:S07]  /*4bc0*/  FADD.FTZ R159, R159, R152 ;  /* 0x000000989f9f7221 */ /* 0x000fce0000010000 */
[C---:B------:R-:W-:Y:S01]  /*4bd0*/  HMMA.16816.F32.BF16 R88, R4.reuse, R18, R88 ;  /* 0x000000120458723c */ /* 0x040fe20000041858 */
[----:B------:R-:W3:Y:S07]  /*4be0*/  LDSM.16.MT88.4 R16, [R221+0x7100] ;  /* 0x00710000dd10783b */ /* 0x000eee0000004200 */
[C---:B-1----:R-:W-:Y:S08]  /*4bf0*/  HMMA.16816.F32.BF16 R92, R4.reuse, R12, R92 ;  /* 0x0000000c045c723c */ /* 0x042ff0000004185c */
[C---:B------:R-:W-:Y:S01]  /*4c00*/  HMMA.16816.F32.BF16 R96, R4.reuse, R14, R96 ;  /* 0x0000000e0460723c */ /* 0x040fe20000041860 */
[----:B------:R-:W1:Y:S07]  /*4c10*/  LDSM.16.MT88.4 R12, [R220+0x7100] ;  /* 0x00710000dc0c783b */ /* 0x000e6e0000004200 */
[C---:B----4-:R-:W-:Y:S08]  /*4c20*/  HMMA.16816.F32.BF16 R76, R4.reuse, R20, R76 ;  /* 0x00000014044c723c */ /* 0x050ff0000004184c */
[C---:B------:R-:W-:Y:S01]  /*4c30*/  HMMA.16816.F32.BF16 R80, R4.reuse, R22, R80 ;  /* 0x000000160450723c */ /* 0x040fe20000041850 */
[----:B------:R-:W4:Y:S07]  /*4c40*/  LDSM.16.MT88.4 R20, [R224+0x3900] ;  /* 0x00390000e014783b */ /* 0x000f2e0000004200 */
[C---:B--2---:R-:W-:Y:S08]  /*4c50*/  HMMA.16816.F32.BF16 R100, R4.reuse, R8, R100 ;  /* 0x000000080464723c */ /* 0x044ff00000041864 */
[C---:B------:R-:W-:Y:S01]  /*4c60*/  HMMA.16816.F32.BF16 R104, R4.reuse, R10, R104 ;  /* 0x0000000a0468723c */ /* 0x040fe20000041868 */
[----:B------:R-:W2:Y:S07]  /*4c70*/  LDSM.16.MT88.4 R8, [R222+0x3900] ;  /* 0x00390000de08783b */ /* 0x000eae0000004200 */
[C---:B------:R-:W-:Y:S07]  /*4c80*/  HMMA.16816.F32.BF16 R128, R4.reuse, R28, R128 ;  /* 0x0000001c0480723c */ /* 0x040fee0000041880 */
[--C-:B------:R-:W-:Y:S01]  /*4c90*/  FFMA.FTZ R28, R65, c[0x0][0x2d0], -R56.reuse ;  /* 0x0000b400411c7a23 */ /* 0x100fe20000010838 */
[----:B------:R-:W-:Y:S01]  /*4ca0*/  HMMA.16816.F32.BF16 R124, R4, R30, R124 ;  /* 0x0000001e047c723c */ /* 0x000fe2000004187c */
[----:B------:R-:W-:-:S04]  /*4cb0*/  FFMA.FTZ R29, R63, c[0x0][0x2d0], -R56 ;  /* 0x0000b4003f1d7a23 */ /* 0x000fc80000010838 */
[----:B------:R-:W-:Y:S02]  /*4cc0*/  MUFU.EX2 R28, R28 ;  /* 0x0000001c001c7308 */ /* 0x000fe40000000800 */
[----:B------:R-:W-:Y:S01]  /*4cd0*/  FFMA.FTZ R30, R61, c[0x0][0x2d0], -R56 ;  /* 0x0000b4003d1e7a23 */ /* 0x000fe20000010838 */
[C---:B-----5:R-:W-:Y:S05]  /*4ce0*/  HMMA.16816.F32.BF16 R68, R4.reuse, R24, R68 ;  /* 0x000000180444723c */ /* 0x060fea0000041844 */
[----:B------:R-:W-:Y:S02]  /*4cf0*/  MUFU.EX2 R29, R29 ;  /* 0x0000001d001d7308 */ /* 0x000fe40000000800 */
[--C-:B------:R-:W-:Y:S01]  /*4d00*/  FFMA.FTZ R24, R139, c[0x0][0x2d0], -R58.reuse ;  /* 0x0000b4008b187a23 */ /* 0x100fe2000001083a */
[----:B------:R-:W-:Y:S01]  /*4d10*/  HMMA.16816.F32.BF16 R72, R4, R26, R72 ;  /* 0x0000001a0448723c */ /* 0x000fe20000041848 */
[----:B------:R-:W-:-:S04]  /*4d20*/  FFMA.FTZ R25, R137, c[0x0][0x2d0], -R58 ;  /* 0x0000b40089197a23 */ /* 0x000fc8000001083a */
[----:B------:R-:W-:Y:S02]  /*4d30*/  MUFU.EX2 R24, R24 ;  /* 0x0000001800187308 */ /* 0x000fe40000000800 */
[----:B------:R-:W-:Y:S01]  /*4d40*/  FFMA.FTZ R26, R135, c[0x0][0x2d0], -R58 ;  /* 0x0000b400871a7a23 */ /* 0x000fe2000001083a */
[----:B---3--:R-:W-:Y:S01]  /*4d50*/  HMMA.16816.F32.BF16 R120, R4, R16, R120 ;  /* 0x000000100478723c */ /* 0x008fe20000041878 */
[----:B------:R-:W-:-:S04]  /*4d60*/  FFMA.FTZ R27, R67, c[0x0][0x2d0], -R56 ;  /* 0x0000b400431b7a23 */ /* 0x000fc80000010838 */
[----:B------:R-:W3:Y:S03]  /*4d70*/  MUFU.EX2 R25, R25 ;  /* 0x0000001900197308 */ /* 0x000ee60000000800 */
[C---:B------:R-:W-:Y:S01]  /*4d80*/  HMMA.16816.F32.BF16 R108, R4.reuse, R18, R108 ;  /* 0x00000012046c723c */ /* 0x040fe2000004186c */
[----:B------:R-:W5:Y:S04]  /*4d90*/  LDSM.16.MT88.4 R16, [R221+0x3900] ;  /* 0x00390000dd10783b */ /* 0x000f680000004200 */
[----:B------:R-:W2:Y:S03]  /*4da0*/  MUFU.EX2 R26, R26 ;  /* 0x0000001a001a7308 */ /* 0x000ea60000000800 */
[C---:B-1----:R-:W-:Y:S05]  /*4db0*/  HMMA.16816.F32.BF16 R116, R4.reuse, R12, R116 ;  /* 0x0000000c0474723c */ /* 0x042fea0000041874 */
[----:B------:R-:W1:Y:S03]  /*4dc0*/  MUFU.EX2 R27, R27 ;  /* 0x0000001b001b7308 */ /* 0x000e660000000800 */
[----:B------:R-:W-:Y:S01]  /*4dd0*/  HMMA.16816.F32.BF16 R112, R4, R14, R112 ;  /* 0x0000000e0470723c */ /* 0x000fe20000041870 */
[----:B------:R-:W5:Y:S04]  /*4de0*/  LDSM.16.MT88.4 R12, [R220+0x3900] ;  /* 0x00390000dc0c783b */ /* 0x000f680000004200 */
[----:B------:R-:W4:Y:S02]  /*4df0*/  MUFU.EX2 R30, R30 ;  /* 0x0000001e001e7308 */ /* 0x000f240000000800 */
[----:B---3--:R-:W-:Y:S01]  /*4e00*/  F2FP.BF16.PACK_AB R4, R25, R24 ;  /* 0x000000181904723e */ /* 0x008fe200000010ff */
[----:B------:R-:W-:Y:S01]  /*4e10*/  FADD.FTZ R24, R24, R159 ;  /* 0x0000009f18187221 */ /* 0x000fe20000010000 */
[----:B--2---:R-:W-:-:S03]  /*4e20*/  F2FP.BF16.PACK_AB R6, R243, R26 ;  /* 0x0000001af306723e */ /* 0x004fc600000010ff */
[----:B------:R-:W-:Y:S01]  /*4e30*/  FADD.FTZ R25, R25, R24 ;  /* 0x0000001819197221 */ /* 0x000fe20000010000 */
[----:B-1----:R-:W-:-:S03]  /*4e40*/  F2FP.BF16.PACK_AB R5, R28, R27 ;  /* 0x0000001b1c05723e */ /* 0x002fc600000010ff */
[----:B------:R-:W-:-:S04]  /*4e50*/  FADD.FTZ R26, R26, R25 ;  /* 0x000000191a1a7221 */ /* 0x000fc80000010000 */
[----:B------:R-:W-:Y:S01]  /*4e60*/  FADD.FTZ R243, R243, R26 ;  /* 0x0000001af3f37221 */ /* 0x000fe20000010000 */
[----:B----4-:R-:W-:-:S07]  /*4e70*/  F2FP.BF16.PACK_AB R7, R30, R29 ;  /* 0x0000001d1e07723e */ /* 0x010fce00000010ff */
[C---:B------:R-:W-:Y:S07]  /*4e80*/  HMMA.16816.F32.BF16 R128, R4.reuse, R20, R128 ;  /* 0x000000140480723c */ /* 0x040fee0000041880 */
[----:B------:R-:W-:Y:S01]  /*4e90*/  FADD.FTZ R21, R37, R36 ;  /* 0x0000002425157221 */ /* 0x000fe20000010000 */
[----:B------:R-:W-:Y:S03]  /*4ea0*/  HMMA.16816.F32.BF16 R68, R4, R8, R68 ;  /* 0x000000080444723c */ /* 0x000fe60000041844 */
[----:B------:R-:W-:-:S04]  /*4eb0*/  FADD.FTZ R21, R0, R21 ;  /* 0x0000001500157221 */ /* 0x000fc80000010000 */
[----:B------:R-:W-:Y:S01]  /*4ec0*/  FADD.FTZ R64, R64, R21 ;  /* 0x0000001540407221 */ /* 0x000fe20000010000 */
[----:B------:R-:W-:Y:S01]  /*4ed0*/  HMMA.16816.F32.BF16 R72, R4, R10, R72 ;  /* 0x0000000a0448723c */ /* 0x000fe20000041848 */
[----:B------:R-:W1:Y:S02]  /*4ee0*/  LDSM.16.MT88.4 R8, [R224+0x7900] ;  /* 0x00790000e008783b */ /* 0x000e640000004200 */
[----:B------:R-:W-:-:S04]  /*4ef0*/  FADD.FTZ R151, R151, R64 ;  /* 0x0000004097977221 */ /* 0x000fc80000010000 */
[----:B------:R-:W-:Y:S01]  /*4f00*/  FADD.FTZ R32, R32, R151 ;  /* 0x0000009720207221 */ /* 0x000fe20000010000 */
[----:B-----5:R-:W-:Y:S03]  /*4f10*/  HMMA.16816.F32.BF16 R76, R4, R16, R76 ;  /* 0x00000010044c723c */ /* 0x020fe6000004184c */
[----:B------:R-:W-:-:S04]  /*4f20*/  FADD.FTZ R33, R33, R32 ;  /* 0x0000002021217221 */ /* 0x000fc80000010000 */
[----:B------:R-:W-:Y:S01]  /*4f30*/  FADD.FTZ R134, R134, R33 ;  /* 0x0000002186867221 */ /* 0x000fe20000010000 */
[----:B------:R-:W-:Y:S01]  /*4f40*/  HMMA.16816.F32.BF16 R80, R4, R18, R80 ;  /* 0x000000120450723c */ /* 0x000fe20000041850 */
[----:B------:R-:W2:Y:S02]  /*4f50*/  LDSM.16.MT88.4 R16, [R222+0x7900] ;  /* 0x00790000de10783b */ /* 0x000ea40000004200 */
[----:B------:R-:W-:-:S04]  /*4f60*/  FADD.FTZ R173, R173, R134 ;  /* 0x00000086adad7221 */ /* 0x000fc80000010000 */
[----:B------:R-:W-:Y:S01]  /*4f70*/  FADD.FTZ R136, R136, R173 ;  /* 0x000000ad88887221 */ /* 0x000fe20000010000 */
[----:B------:R-:W-:Y:S03]  /*4f80*/  HMMA.16816.F32.BF16 R84, R4, R12, R84 ;  /* 0x0000000c0454723c */ /* 0x000fe60000041854 */
[----:B------:R-:W-:-:S04]  /*4f90*/  FADD.FTZ R193, R193, R136 ;  /* 0x00000088c1c17221 */ /* 0x000fc80000010000 */
[----:B------:R-:W-:Y:S01]  /*4fa0*/  FADD.FTZ R146, R146, R193 ;  /* 0x000000c192927221 */ /* 0x000fe20000010000 */
[----:B------:R-:W-:Y:S01]  /*4fb0*/  HMMA.16816.F32.BF16 R88, R4, R14, R88 ;  /* 0x0000000e0458723c */ /* 0x000fe20000041858 */
[----:B------:R-:W3:Y:S02]  /*4fc0*/  LDSM.16.MT88.4 R12, [R221+0x7900] ;  /* 0x00790000dd0c783b */ /* 0x000ee40000004200 */
[----:B------:R-:W-:-:S04]  /*4fd0*/  FADD.FTZ R237, R237, R146 ;  /* 0x00000092eded7221 */ /* 0x000fc80000010000 */
[----:B------:R-:W-:Y:S01]  /*4fe0*/  FADD.FTZ R148, R148, R237 ;  /* 0x000000ed94947221 */ /* 0x000fe20000010000 */
[----:B------:R-:W-:Y:S03]  /*4ff0*/  HMMA.16816.F32.BF16 R124, R4, R22, R124 ;  /* 0x00000016047c723c */ /* 0x000fe6000004187c */
[----:B------:R-:W-:-:S04]  /*5000*/  FADD.FTZ R175, R175, R148 ;  /* 0x00000094afaf7221 */ /* 0x000fc80000010000 */
[----:B------:R-:W-:Y:S01]  /*5010*/  FADD.FTZ R154, R154, R175 ;  /* 0x000000af9a9a7221 */ /* 0x000fe20000010000 */
[----:B-1----:R-:W-:Y:S03]  /*5020*/  HMMA.16816.F32.BF16 R92, R4, R8, R92 ;  /* 0x00000008045c723c */ /* 0x002fe6000004185c */
[----:B------:R-:W-:-:S04]  /*5030*/  FADD.FTZ R154, R155, R154 ;  /* 0x0000009a9b9a7221 */ /* 0x000fc80000010000 */
[----:B------:R-:W-:Y:S01]  /*5040*/  FADD.FTZ R153, R153, R154 ;  /* 0x0000009a99997221 */ /* 0x000fe20000010000 */
[----:B------:R-:W-:Y:S01]  /*5050*/  HMMA.16816.F32.BF16 R96, R4, R10, R96 ;  /* 0x0000000a0460723c */ /* 0x000fe20000041860 */
[----:B------:R-:W1:Y:S02]  /*5060*/  LDSM.16.MT88.4 R8, [R220+0x7900] ;  /* 0x00790000dc08783b */ /* 0x000e640000004200 */
[----:B------:R-:W-:-:S04]  /*5070*/  FADD.FTZ R156, R156, R153 ;  /* 0x000000999c9c7221 */ /* 0x000fc80000010000 */
[----:B------:R-:W-:Y:S01]  /*5080*/  FADD.FTZ R27, R27, R156 ;  /* 0x0000009c1b1b7221 */ /* 0x000fe20000010000 */
[----:B--2---:R-:W-:Y:S03]  /*5090*/  HMMA.16816.F32.BF16 R100, R4, R16, R100 ;  /* 0x000000100464723c */ /* 0x004fe60000041864 */
[----:B------:R-:W-:-:S04]  /*50a0*/  FADD.FTZ R28, R28, R27 ;  /* 0x0000001b1c1c7221 */ /* 0x000fc80000010000 */
[----:B------:R-:W-:Y:S01]  /*50b0*/  FADD.FTZ R29, R29, R28 ;  /* 0x0000001c1d1d7221 */ /* 0x000fe20000010000 */
[----:B------:R-:W-:Y:S03]  /*50c0*/  HMMA.16816.F32.BF16 R104, R4, R18, R104 ;  /* 0x000000120468723c */ /* 0x000fe60000041868 */
[----:B------:R-:W-:-:S05]  /*50d0*/  FADD.FTZ R241, R30, R29 ;  /* 0x0000001d1ef17221 */ /* 0x000fca0000010000 */
[C---:B---3--:R-:W-:Y:S08]  /*50e0*/  HMMA.16816.F32.BF16 R120, R4.reuse, R12, R120 ;  /* 0x0000000c0478723c */ /* 0x048ff00000041878 */
[C---:B------:R-:W-:Y:S08]  /*50f0*/  HMMA.16816.F32.BF16 R108, R4.reuse, R14, R108 ;  /* 0x0000000e046c723c */ /* 0x040ff0000004186c */
[C---:B-1----:R-:W-:Y:S08]  /*5100*/  HMMA.16816.F32.BF16 R116, R4.reuse, R8, R116 ;  /* 0x000000080474723c */ /* 0x042ff00000041874 */
[----:B------:R-:W-:Y:S01]  /*5110*/  HMMA.16816.F32.BF16 R112, R4, R10, R112 ;  /* 0x0000000a0470723c */ /* 0x000fe20000041870 */
[----:B------:R-:W-:Y:S07]  /*5120*/  @!P1 BRA `(.L_x_24) ;  /* 0x000034e000009947 */ /* 0x000fee0003800000 */
[----:B------:R-:W-:Y:S01]  /*5130*/  IADD3 R237, P1, R230, 0x40, RZ ;  /* 0x00000040e6ed7810 */ /* 0x000fe20007f3e0ff */
[----:B------:R-:W-:Y:S01]  /*5140*/  IMAD.MOV.U32 R0, RZ, RZ, R3 ;  /* 0x000000ffff007224 */ /* 0x000fe200078e0003 */
[----:B------:R-:W-:Y:S01]  /*5150*/  IADD3 R239, P2, R234, 0x40, RZ ;  /* 0x00000040eaef7810 */ /* 0x000fe20007f5e0ff */
[----:B------:R-:W-:Y:S01]  /*5160*/  IMAD.MOV.U32 R133, RZ, RZ, R132 ;  /* 0x000000ffff857224 */ /* 0x000fe200078e0084 */
[----:B------:R-:W-:Y:S01]  /*5170*/  ULEA.HI.SX32 UR21, UR18, 0xfffffffe, 0x19 ;  /* 0xfffffffe12157891 */ /* 0x000fe2000f8fca3f */
[----:B------:R-:W-:Y:S01]  /*5180*/  IMAD.X R236, RZ, RZ, R233, P1 ;  /* 0x000000ffffec7224 */ /* 0x000fe200008e06e9 */
[----:B------:R-:W-:Y:S01]  /*5190*/  IADD3.X R238, RZ, R229, RZ, P2, !PT ;  /* 0x000000e5ffee7210 */ /* 0x000fe200017fe4ff */
[----:B------:R-:W-:-:S02]  /*51a0*/  ULDC.64 UR6, c[0x0][0x208] ;  /* 0x0000820000067ab9 */ /* 0x000fc40000000a00 */
[----:B------:R-:W-:-:S07]  /*51b0*/  ULDC.64 UR4, c[0x0][0x1e0] ;  /* 0x0000780000047ab9 */ /* 0x000fce0000000a00 */
.L_x_25:
        /* <DEDUP_REMOVED lines=19> */
[----:B------:R-:W-:Y:S01]  /*52f0*/  @UP1 USHF.L.U64.HI UR20, UR4, 0x6, UR5 ;  /* 0x0000000604141899 */ /* 0x000fe20008010205 */
        /* <DEDUP_REMOVED lines=8> */
[----:B------:R-:W-:Y:S01]  /*5380*/  @UP1 UIMAD UR18, UR18, UR4, URZ ;  /* 0x00000004121212a4 */ /* 0x000fe2000f8e023f */
[C---:B------:R-:W-:Y:S02]  /*5390*/  IADD3 R192, P1, R2.reuse, UR9, RZ ;  /* 0x0000000902c07c10 */ /* 0x040fe4000ff3e0ff */
[----:B------:R-:W-:Y:S01]  /*53a0*/  IADD3 R194, P4, R2, UR14, RZ ;  /* 0x0000000e02c27c10 */ /* 0x000fe2000ff9e0ff */
[----:B------:R-:W3:Y:S01]  /*53b0*/  LDSM.16.M88.4 R152, [R226+0x9100] ;  /* 0x00910000e298783b */ /* 0x000ee20000000200 */
[C---:B------:R-:W-:Y:S01]  /*53c0*/  IADD3.X R193, R3.reuse, UR12, RZ, P1, !PT ;  /* 0x0000000c03c17c10 */ /* 0x040fe20008ffe4ff */
[----:B------:R-:W-:Y:S01]  /*53d0*/  @UP1 UIMAD UR18, UR21, UR5, UR18 ;  /* 0x00000005151212a4 */ /* 0x000fe2000f8e0212 */
[----:B------:R-:W-:Y:S02]  /*53e0*/  IADD3.X R195, R3, UR13, RZ, P4, !PT ;  /* 0x0000000d03c37c10 */ /* 0x000fe4000a7fe4ff */
[C---:B------:R-:W-:Y:S01]  /*53f0*/  IADD3 R246, P2, R192.reuse, UR9, RZ ;  /* 0x00000009c0f67c10 */ /* 0x040fe2000ff5e0ff */
[----:B------:R-:W-:Y:S02]  /*5400*/  @UP1 UIADD3 UR18, UR23, UR18, URZ ;  /* 0x0000001217121290 */ /* 0x000fe4000fffe03f */
[----:B------:R-:W4:Y:S01]  /*5410*/  LDSM.16.M88.4 R156, [R226+0x9900] ;  /* 0x00990000e29c783b */ /* 0x000f220000000200 */
[C---:B------:R-:W-:Y:S01]  /*5420*/  IADD3.X R247, R193.reuse, UR12, RZ, P2, !PT ;  /* 0x0000000cc1f77c10 */ /* 0x040fe200097fe4ff */
[----:B------:R-:W-:Y:S06]  /*5430*/  @UP1 USHF.L.U64.HI UR18, UR22, 0x7, UR18 ;  /* 0x0000000716121899 */ /* 0x000fec0008010212 */
        /* <DEDUP_REMOVED lines=10> */
[----:B------:R-:W-:Y:S01]  /*54e0*/  LDSM.16.M88.4 R148, [R218] ;  /* 0x00000000da94783b */ /* 0x000fe20000000200 */
[C---:B------:R-:W-:Y:S07]  /*54f0*/  HMMA.16816.F32.BF16 R24, R140.reuse, R154, RZ ;  /* 0x0000009a8c18723c */ /* 0x040fee00000418ff */
[----:B------:R-:W-:Y:S01]  /*5500*/  LDSM.16.M88.4 R152, [R217] ;  /* 0x00000000d998783b */ /* 0x000fe20000000200 */
[C---:B----4-:R-:W-:Y:S07]  /*5510*/  HMMA.16816.F32.BF16 R28, R140.reuse, R156, RZ ;  /* 0x0000009c8c1c723c */ /* 0x050fee00000418ff */
[----:B------:R-:W-:Y:S01]  /*5520*/  LDSM.16.M88.4 R172, [R213] ;  /* 0x00000000d5ac783b */ /* 0x000fe20000000200 */
[C---:B------:R-:W-:Y:S07]  /*5530*/  HMMA.16816.F32.BF16 R32, R140.reuse, R158, RZ ;  /* 0x0000009e8c20723c */ /* 0x040fee00000418ff */
[----:B------:R-:W-:Y:S01]  /*5540*/  LDSM.16.M88.4 R156, [R216] ;  /* 0x00000000d89c783b */ /* 0x000fe20000000200 */
[C---:B-----5:R-:W-:Y:S08]  /*5550*/  HMMA.16816.F32.BF16 R36, R140.reuse, R160, RZ ;  /* 0x000000a08c24723c */ /* 0x060ff000000418ff */
[C---:B------:R-:W-:Y:S01]  /*5560*/  HMMA.16816.F32.BF16 R40, R140.reuse, R162, RZ ;  /* 0x000000a28c28723c */ /* 0x040fe200000418ff */
[----:B------:R-:W-:Y:S07]  /*5570*/  LDSM.16.M88.4 R160, [R215] ;  /* 0x00000000d7a0783b */ /* 0x000fee0000000200 */
[C---:B-1----:R-:W-:Y:S08]  /*5580*/  HMMA.16816.F32.BF16 R44, R140.reuse, R164, RZ ;  /* 0x000000a48c2c723c */ /* 0x042ff000000418ff */
[C---:B------:R-:W-:Y:S01]  /*5590*/  HMMA.16816.F32.BF16 R48, R140.reuse, R166, RZ ;  /* 0x000000a68c30723c */ /* 0x040fe200000418ff */
[----:B------:R-:W-:Y:S07]  /*55a0*/  LDSM.16.M88.4 R164, [R214] ;  /* 0x00000000d6a4783b */ /* 0x000fee0000000200 */
[C---:B------:R-:W-:Y:S08]  /*55b0*/  HMMA.16816.F32.BF16 R52, R140.reuse, R144, RZ ;  /* 0x000000908c34723c */ /* 0x040ff000000418ff */
[C---:B------:R-:W-:Y:S01]  /*55c0*/  HMMA.16816.F32.BF16 R56, R140.reuse, R146, RZ ;  /* 0x000000928c38723c */ /* 0x040fe200000418ff */
[----:B------:R-:W1:Y:S07]  /*55d0*/  LDSM.16.M88.4 R144, [R219] ;  /* 0x00000000db90783b */ /* 0x000e6e0000000200 */
[C---:B--2---:R-:W-:Y:S01]  /*55e0*/  HMMA.16816.F32.BF16 R60, R140.reuse, R64, RZ ;  /* 0x000000408c3c723c */ /* 0x044fe200000418ff */
[----:B------:R-:W-:Y:S01]  /*55f0*/  @!PT LDS RZ, [RZ] ;  /* 0x00000000fffff984 */ /* 0x000fe20000000800 */
[----:B------:R-:W-:Y:S01]  /*5600*/  @!PT LDS RZ, [RZ] ;  /* 0x00000000fffff984 */ /* 0x000fe20000000800 */
[----:B------:R-:W-:Y:S01]  /*5610*/  @!PT LDS RZ, [RZ] ;  /* 0x00000000fffff984 */ /* 0x000fe20000000800 */
[----:B------:R2:W-:Y:S07]  /*5620*/  LDGSTS.E.BYPASS.LTC128B.128 [R227+0x100], [R244.64], !P3 ;  /* 0x00100000f4e37fae */ /* 0x0005ee000d901d50 */
[----:B------:R-:W-:Y:S01]  /*5630*/  HMMA.16816.F32.BF16 R64, R140, R66, RZ ;  /* 0x000000428c40723c */ /* 0x000fe200000418ff */
[----:B------:R3:W-:Y:S07]  /*5640*/  LDGSTS.E.BYPASS.LTC128B.128 [R227+0x4100], [R134.64], !P0 ;  /* 0x0410000086e37fae */ /* 0x0007ee000c101d50 */
[C---:B------:R-:W-:Y:S01]  /*5650*/  HMMA.16816.F32.BF16 R4, R168.reuse, R136, R4 ;  /* 0x00000088a804723c */ /* 0x040fe20000041804 */
[----:B------:R4:W-:Y:S07]  /*5660*/  LDGSTS.E.BYPASS.LTC128B.128 [R227+0x1100], [R2.64], !P3 ;  /* 0x0110000002e37fae */ /* 0x0009ee000d901d50 */
[C---:B------:R-:W-:Y:S01]  /*5670*/  HMMA.16816.F32.BF16 R8, R168.reuse, R138, R8 ;  /* 0x0000008aa808723c */ /* 0x040fe20000041808 */
[----:B------:R4:W-:Y:S03]  /*5680*/  LDGSTS.E.BYPASS.LTC128B.128 [R227+0x5100], [R2.64+0x80], !P0 ;  /* 0x0510008002e37fae */ /* 0x0009e6000c101d50 */
[----:B--2---:R-:W-:Y:S04]  /*5690*/  IADD3 R244, P1, R192, UR14, RZ ;  /* 0x0000000ec0f47c10 */ /* 0x004fe8000ff3e0ff */
[----:B------:R-:W-:Y:S01]  /*56a0*/  IADD3.X R245, R193, UR13, RZ, P1, !PT ;  /* 0x0000000dc1f57c10 */ /* 0x000fe20008ffe4ff */
[C---:B-1----:R-:W-:Y:S01]  /*56b0*/  HMMA.16816.F32.BF16 R12, R168.reuse, R144, R12 ;  /* 0x00000090a80c723c */ /* 0x042fe2000004180c */
[----:B------:R1:W-:Y:S01]  /*56c0*/  LDGSTS.E.BYPASS.LTC128B.128 [R227+0x2100], [R192.64], !P3 ;  /* 0x02100000c0e37fae */ /* 0x0003e2000d901d50 */
[----:B------:R-:W-:Y:S06]  /*56d0*/  PLOP3.LUT P1, PT, PT, PT, UP1, 0x80, 0x0 ;  /* 0x000000000000781c */ /* 0x000fec0003f2f018 */
[C---:B------:R-:W-:Y:S01]  /*56e0*/  HMMA.16816.F32.BF16 R16, R168.reuse, R146, R16 ;  /* 0x00000092a810723c */ /* 0x040fe20000041810 */
[----:B------:R1:W-:Y:S07]  /*56f0*/  LDGSTS.E.BYPASS.LTC128B.128 [R227+0x6100], [R194.64], !P0 ;  /* 0x06100000c2e37fae */ /* 0x0003ee000c101d50 */
[C---:B------:R-:W-:Y:S01]  /*5700*/  HMMA.16816.F32.BF16 R20, R168.reuse, R148, R20 ;  /* 0x00000094a814723c */ /* 0x040fe20000041814 */
[----:B------:R2:W-:Y:S07]  /*5710*/  LDGSTS.E.BYPASS.LTC128B.128 [R227+0x3100], [R246.64], !P3 ;  /* 0x03100000f6e37fae */ /* 0x0005ee000d901d50 */
[C---:B------:R-:W-:Y:S01]  /*5720*/  HMMA.16816.F32.BF16 R24, R168.reuse, R150, R24 ;  /* 0x00000096a818723c */ /* 0x040fe20000041818 */
[----:B------:R5:W-:Y:S07]  /*5730*/  LDGSTS.E.BYPASS.LTC128B.128 [R227+0x7100], [R244.64], !P0 ;  /* 0x07100000f4e37fae */ /* 0x000bee000c101d50 */
[C---:B------:R-:W-:Y:S01]  /*5740*/  HMMA.16816.F32.BF16 R28, R168.reuse, R152, R28 ;  /* 0x00000098a81c723c */ /* 0x040fe2000004181c */
[----:B------:R-:W1:Y:S07]  /*5750*/  LDSM.16.M88.4 R136, [R223+0x8100] ;  /* 0x00810000df88783b */ /* 0x000e6e0000000200 */
[C---:B------:R-:W-:Y:S01]  /*5760*/  HMMA.16816.F32.BF16 R32, R168.reuse, R154, R32 ;  /* 0x0000009aa820723c */ /* 0x040fe20000041820 */
[----:B------:R-:W0:Y:S07]  /*5770*/  LDGDEPBAR ;  /* 0x00000000000079af */ /* 0x000e2e0000000000 */
[C---:B------:R-:W-:Y:S01]  /*5780*/  HMMA.16816.F32.BF16 R36, R168.reuse, R156, R36 ;  /* 0x0000009ca824723c */ /* 0x040fe20000041824 */
[----:B------:R-:W1:Y:S07]  /*5790*/  LDSM.16.M88.4 R144, [R223+0x8900] ;  /* 0x00890000df90783b */ /* 0x000e6e0000000200 */
[C---:B------:R-:W-:Y:S01]  /*57a0*/  HMMA.16816.F32.BF16 R40, R168.reuse, R158, R40 ;  /* 0x0000009ea828723c */ /* 0x040fe20000041828 */
[----:B------:R-:W1:Y:S07]  /*57b0*/  LDSM.16.M88.4 R148, [R223+0x9100] ;  /* 0x00910000df94783b */ /* 0x000e6e0000000200 */
[C---:B------:R-:W-:Y:S01]  /*57c0*/  HMMA.16816.F32.BF16 R44, R168.reuse, R160, R44 ;  /* 0x000000a0a82c723c */ /* 0x040fe2000004182c */
[----:B------:R-:W2:Y:S07]  /*57d0*/  LDSM.16.M88.4 R152, [R223+0x9900] ;  /* 0x00990000df98783b */ /* 0x000eae0000000200 */
[C---:B------:R-:W-:Y:S01]  /*57e0*/  HMMA.16816.F32.BF16 R48, R168.reuse, R162, R48 ;  /* 0x000000a2a830723c */ /* 0x040fe20000041830 */
[----:B------:R-:W-:Y:S07]  /*57f0*/  LDSM.16.M88.4 R156, [R223+0xb900] ;  /* 0x00b90000df9c783b */ /* 0x000fee0000000200 */
[C---:B------:R-:W-:Y:S01]  /*5800*/  HMMA.16816.F32.BF16 R52, R168.reuse, R164, R52 ;  /* 0x000000a4a834723c */ /* 0x040fe20000041834 */
[----:B------:R-:W-:Y:S07]  /*5810*/  LDSM.16.M88.4 R160, [R212] ;  /* 0x00000000d4a0783b */ /* 0x000fee0000000200 */
[C---:B------:R-:W-:Y:S01]  /*5820*/  HMMA.16816.F32.BF16 R56, R168.reuse, R166, R56 ;  /* 0x000000a6a838723c */ /* 0x040fe20000041838 */
[----:B------:R-:W-:Y:S07]  /*5830*/  LDSM.16.M88.4 R164, [R212+0x800] ;  /* 0x00080000d4a4783b */ /* 0x000fee0000000200 */
[C---:B------:R-:W-:Y:S01]  /*5840*/  HMMA.16816.F32.BF16 R60, R168.reuse, R172, R60 ;  /* 0x000000aca83c723c */ /* 0x040fe2000004183c */
[----:B-1----:R-:W-:Y:S07]  /*5850*/  LDSM.16.M88.4 R192, [R210] ;  /* 0x00000000d2c0783b */ /* 0x002fee0000000200 */
[----:B------:R-:W-:Y:S01]  /*5860*/  HMMA.16816.F32.BF16 R64, R168, R174, R64 ;  /* 0x000000aea840723c */ /* 0x000fe20000041840 */
[----:B------:R-:W-:Y:S07]  /*5870*/  LDSM.16.M88.4 R172, [R211] ;  /* 0x00000000d3ac783b */ /* 0x000fee0000000200 */
[C---:B------:R-:W-:Y:S08]  /*5880*/  HMMA.16816.F32.BF16 R4, R176.reuse, R136, R4 ;  /* 0x00000088b004723c */ /* 0x040ff00000041804 */
[C---:B------:R-:W-:Y:S01]  /*5890*/  HMMA.16816.F32.BF16 R8, R176.reuse, R138, R8 ;  /* 0x0000008ab008723c */ /* 0x040fe20000041808 */
[----:B------:R-:W1:Y:S07]  /*58a0*/  LDSM.16.M88.4 R136, [R223+0xa100] ;  /* 0x00a10000df88783b */ /* 0x000e6e0000000200 */
[C---:B------:R-:W-:Y:S08]  /*58b0*/  HMMA.16816.F32.BF16 R12, R176.reuse, R144, R12 ;  /* 0x00000090b00c723c */ /* 0x040ff0000004180c */
[C---:B------:R-:W-:Y:S01]  /*58c0*/  HMMA.16816.F32.BF16 R16, R176.reuse, R146, R16 ;  /* 0x00000092b010723c */ /* 0x040fe20000041810 */
[----:B------:R-:W3:Y:S07]  /*58d0*/  LDSM.16.M88.4 R144, [R223+0xa900] ;  /* 0x00a90000df90783b */ /* 0x000eee0000000200 */
[C---:B------:R-:W-:Y:S08]  /*58e0*/  HMMA.16816.F32.BF16 R20, R176.reuse, R148, R20 ;  /* 0x00000094b014723c */ /* 0x040ff00000041814 */
[C---:B------:R-:W-:Y:S01]  /*58f0*/  HMMA.16816.F32.BF16 R24, R176.reuse, R150, R24 ;  /* 0x00000096b018723c */ /* 0x040fe20000041818 */
[----:B------:R-:W4:Y:S07]  /*5900*/  LDSM.16.M88.4 R148, [R223+0xb100] ;  /* 0x00b10000df94783b */ /* 0x000f2e0000000200 */
[C---:B--2---:R-:W-:Y:S08]  /*5910*/  HMMA.16816.F32.BF16 R28, R176.reuse, R152, R28 ;  /* 0x00000098b01c723c */ /* 0x044ff0000004181c */
[C---:B------:R-:W-:Y:S01]  /*5920*/  HMMA.16816.F32.BF16 R32, R176.reuse, R154, R32 ;  /* 0x0000009ab020723c */ /* 0x040fe20000041820 */
[----:B------:R-:W2:Y:S07]  /*5930*/  LDSM.16.M88.4 R152, [R212+0x1000] ;  /* 0x00100000d498783b */ /* 0x000eae0000000200 */
[C---:B-1----:R-:W-:Y:S08]  /*5940*/  HMMA.16816.F32.BF16 R36, R176.reuse, R136, R36 ;  /* 0x00000088b024723c */ /* 0x042ff00000041824 */
[C---:B------:R-:W-:Y:S01]  /*5950*/  HMMA.16816.F32.BF16 R40, R176.reuse, R138, R40 ;  /* 0x0000008ab028723c */ /* 0x040fe20000041828 */
[----:B------:R-:W1:Y:S07]  /*5960*/  LDSM.16.M88.4 R136, [R212+0x1800] ;  /* 0x00180000d488783b */ /* 0x000e6e0000000200 */
[C---:B---3--:R-:W-:Y:S08]  /*5970*/  HMMA.16816.F32.BF16 R44, R176.reuse, R144, R44 ;  /* 0x00000090b02c723c */ /* 0x048ff0000004182c */
[C---:B------:R-:W-:Y:S01]  /*5980*/  HMMA.16816.F32.BF16 R48, R176.reuse, R146, R48 ;  /* 0x00000092b030723c */ /* 0x040fe20000041830 */
[----:B------:R-:W3:Y:S07]  /*5990*/  LDSM.16.M88.4 R144, [R212+0x2000] ;  /* 0x00200000d490783b */ /* 0x000eee0000000200 */
        /* <DEDUP_REMOVED lines=25> */
[C---:B------:R-:W-:Y:S01]  /*5b30*/  HMMA.16816.F32.BF16 R56, R180.reuse, R158, R56 ;  /* 0x0000009eb438723c */ /* 0x040fe20000041838 */
[----:B------:R-:W4:Y:S07]  /*5b40*/  LDSM.16.M88.4 R156, [R226+0xe900] ;  /* 0x00e90000e29c783b */ /* 0x000f2e0000000200 */
[C---:B--2---:R-:W-:Y:S08]  /*5b50*/  HMMA.16816.F32.BF16 R60, R180.reuse, R152, R60 ;  /* 0x00000098b43c723c */ /* 0x044ff0000004183c */
[----:B------:R-:W-:Y:S01]  /*5b60*/  HMMA.16816.F32.BF16 R64, R180, R154, R64 ;  /* 0x0000009ab440723c */ /* 0x000fe20000041840 */
[----:B------:R-:W-:Y:S07]  /*5b70*/  LDSM.16.M88.4 R152, [R226+0xf900] ;  /* 0x00f90000e298783b */ /* 0x000fee0000000200 */
[C---:B-1----:R-:W-:Y:S08]  /*5b80*/  HMMA.16816.F32.BF16 R4, R184.reuse, R136, R4 ;  /* 0x00000088b804723c */ /* 0x042ff00000041804 */
[C---:B------:R-:W-:Y:S01]  /*5b90*/  HMMA.16816.F32.BF16 R8, R184.reuse, R138, R8 ;  /* 0x0000008ab808723c */ /* 0x040fe20000041808 */
[----:B------:R-:W1:Y:S07]  /*5ba0*/  LDSM.16.M88.4 R136, [R226+0xf100] ;  /* 0x00f10000e288783b */ /* 0x000e6e0000000200 */
[C---:B---3--:R-:W-:Y:S08]  /*5bb0*/  HMMA.16816.F32.BF16 R12, R184.reuse, R144, R12 ;  /* 0x00000090b80c723c */ /* 0x048ff0000004180c */
[C---:B------:R-:W-:Y:S01]  /*5bc0*/  HMMA.16816.F32.BF16 R16, R184.reuse, R146, R16 ;  /* 0x00000092b810723c */ /* 0x040fe20000041810 */
[----:B------:R-:W2:Y:S07]  /*5bd0*/  LDSM.16.M88.4 R144, [R209] ;  /* 0x00000000d190783b */ /* 0x000eae0000000200 */
[C---:B----4-:R-:W-:Y:S08]  /*5be0*/  HMMA.16816.F32.BF16 R20, R184.reuse, R148, R20 ;  /* 0x00000094b814723c */ /* 0x050ff00000041814 */
[C---:B------:R-:W-:Y:S01]  /*5bf0*/  HMMA.16816.F32.BF16 R24, R184.reuse, R150, R24 ;  /* 0x00000096b818723c */ /* 0x040fe20000041818 */
[----:B------:R-:W3:Y:S07]  /*5c00*/  LDSM.16.M88.4 R148, [R208] ;  /* 0x00000000d094783b */ /* 0x000eee0000000200 */
        /* <DEDUP_REMOVED lines=8> */
[----:B------:R-:W4:Y:S07]  /*5c90*/  LDSM.16.M88.4 R156, [R207] ;  /* 0x00000000cf9c783b */ /* 0x000f2e0000000200 */
[C---:B-1----:R-:W-:Y:S08]  /*5ca0*/  HMMA.16816.F32.BF16 R52, R184.reuse, R136, R52 ;  /* 0x00000088b834723c */ /* 0x042ff00000041834 */
[C---:B------:R-:W-:Y:S01]  /*5cb0*/  HMMA.16816.F32.BF16 R56, R184.reuse, R138, R56 ;  /* 0x0000008ab838723c */ /* 0x040fe20000041838 */
[----:B------:R-:W1:Y:S07]  /*5cc0*/  LDSM.16.M88.4 R136, [R206] ;  /* 0x00000000ce88783b */ /* 0x000e6e0000000200 */
[C---:B------:R-:W-:Y:S08]  /*5cd0*/  HMMA.16816.F32.BF16 R60, R184.reuse, R152, R60 ;  /* 0x00000098b83c723c */ /* 0x040ff0000004183c */
[----:B------:R-:W-:Y:S01]  /*5ce0*/  HMMA.16816.F32.BF16 R64, R184, R154, R64 ;  /* 0x0000009ab840723c */ /* 0x000fe20000041840 */
[----:B------:R-:W1:Y:S07]  /*5cf0*/  LDSM.16.M88.4 R152, [R205] ;  /* 0x00000000cd98783b */ /* 0x000e6e0000000200 */
        /* <DEDUP_REMOVED lines=9> */
[C---:B---3--:R-:W-:Y:S08]  /*5d90*/  HMMA.16816.F32.BF16 R28, R188.reuse, R148, R28 ;  /* 0x00000094bc1c723c */ /* 0x048ff0000004181c */
[C---:B------:R-:W-:Y:S01]  /*5da0*/  HMMA.16816.F32.BF16 R32, R188.reuse, R150, R32 ;  /* 0x00000096bc20723c */ /* 0x040fe20000041820 */
[----:B------:R-:W3:Y:S07]  /*5db0*/  LDSM.16.M88.4 R148, [R223+0xc100] ;  /* 0x00c10000df94783b */ /* 0x000eee0000000200 */
[C---:B----4-:R-:W-:Y:S08]  /*5dc0*/  HMMA.16816.F32.BF16 R36, R188.reuse, R156, R36 ;  /* 0x0000009cbc24723c */ /* 0x050ff00000041824 */
[C---:B------:R-:W-:Y:S01]  /*5dd0*/  HMMA.16816.F32.BF16 R40, R188.reuse, R158, R40 ;  /* 0x0000009ebc28723c */ /* 0x040fe20000041828 */
[----:B------:R-:W4:Y:S07]  /*5de0*/  LDSM.16.M88.4 R156, [R223+0xd900] ;  /* 0x00d90000df9c783b */ /* 0x000f2e0000000200 */
[C---:B-1----:R-:W-:Y:S08]  /*5df0*/  HMMA.16816.F32.BF16 R44, R188.reuse, R136, R44 ;  /* 0x00000088bc2c723c */ /* 0x042ff0000004182c */
[C---:B------:R-:W-:Y:S01]  /*5e00*/  HMMA.16816.F32.BF16 R48, R188.reuse, R138, R48 ;  /* 0x0000008abc30723c */ /* 0x040fe20000041830 */
[----:B------:R-:W1:Y:S07]  /*5e10*/  LDSM.16.M88.4 R136, [R223+0xe100] ;  /* 0x00e10000df88783b */ /* 0x000e6e0000000200 */
[C---:B------:R-:W-:Y:S08]  /*5e20*/  HMMA.16816.F32.BF16 R52, R188.reuse, R152, R52 ;  /* 0x00000098bc34723c */ /* 0x040ff00000041834 */
[C---:B------:R-:W-:Y:S01]  /*5e30*/  HMMA.16816.F32.BF16 R56, R188.reuse, R154, R56 ;  /* 0x0000009abc38723c */ /* 0x040fe20000041838 */
[----:B------:R-:W1:Y:S07]  /*5e40*/  LDSM.16.M88.4 R152, [R223+0xf900] ;  /* 0x00f90000df98783b */ /* 0x000e6e0000000200 */
[C---:B--2---:R-:W-:Y:S08]  /*5e50*/  HMMA.16816.F32.BF16 R60, R188.reuse, R144, R60 ;  /* 0x00000090bc3c723c */ /* 0x044ff0000004183c */
[----:B------:R-:W-:Y:S01]  /*5e60*/  HMMA.16816.F32.BF16 R64, R188, R146, R64 ;  /* 0x00000092bc40723c */ /* 0x000fe20000041840 */
[----:B------:R-:W2:Y:S07]  /*5e70*/  LDSM.16.M88.4 R144, [R212+0x4000] ;  /* 0x00400000d490783b */ /* 0x000eae0000000200 */
[C---:B---3--:R-:W-:Y:S08]  /*5e80*/  HMMA.16816.F32.BF16 R4, R196.reuse, R148, R4 ;  /* 0x00000094c404723c */ /* 0x048ff00000041804 */
[C---:B------:R-:W-:Y:S01]  /*5e90*/  HMMA.16816.F32.BF16 R8, R196.reuse, R150, R8 ;  /* 0x00000096c408723c */ /* 0x040fe20000041808 */
[----:B------:R-:W3:Y:S07]  /*5ea0*/  LDSM.16.M88.4 R148, [R212+0x4800] ;  /* 0x00480000d494783b */ /* 0x000eee0000000200 */
[C---:B------:R-:W-:Y:S08]  /*5eb0*/  HMMA.16816.F32.BF16 R12, R196.reuse, R160, R12 ;  /* 0x000000a0c40c723c */ /* 0x040ff0000004180c */
[C---:B------:R-:W-:Y:S08]  /*5ec0*/  HMMA.16816.F32.BF16 R16, R196.reuse, R162, R16 ;  /* 0x000000a2c410723c */ /* 0x040ff00000041810 */
[C---:B------:R-:W-:Y:S08]  /*5ed0*/  HMMA.16816.F32.BF16 R20, R196.reuse, R164, R20 ;  /* 0x000000a4c414723c */ /* 0x040ff00000041814 */
[C---:B------:R-:W-:Y:S08]  /*5ee0*/  HMMA.16816.F32.BF16 R24, R196.reuse, R166, R24 ;  /* 0x000000a6c418723c */ /* 0x040ff00000041818 */
[C---:B----4-:R-:W-:Y:S08]  /*5ef0*/  HMMA.16816.F32.BF16 R28, R196.reuse, R156, R28 ;  /* 0x0000009cc41c723c */ /* 0x050ff0000004181c */
        /* <DEDUP_REMOVED lines=8> */
[C---:B------:R-:W-:Y:S08]  /*5f80*/  HMMA.16816.F32.BF16 R60, R196.reuse, R152, R60 ;  /* 0x00000098c43c723c */ /* 0x040ff0000004183c */
[----:B------:R-:W-:Y:S01]  /*5f90*/  HMMA.16816.F32.BF16 R64, R196, R154, R64 ;  /* 0x0000009ac440723c */ /* 0x000fe20000041840 */
[----:B------:R-:W4:Y:S07]  /*5fa0*/  LDSM.16.M88.4 R152, [R212+0x5800] ;  /* 0x00580000d498783b */ /* 0x000f2e0000000200 */
[C---:B--2---:R-:W-:Y:S08]  /*5fb0*/  HMMA.16816.F32.BF16 R4, R200.reuse, R144, R4 ;  /* 0x00000090c804723c */ /* 0x044ff00000041804 */
[C---:B------:R-:W-:Y:S01]  /*5fc0*/  HMMA.16816.F32.BF16 R8, R200.reuse, R146, R8 ;  /* 0x00000092c808723c */ /* 0x040fe20000041808 */
[----:B------:R-:W2:Y:S07]  /*5fd0*/  LDSM.16.M88.4 R144, [R212+0x6000] ;  /* 0x00600000d490783b */ /* 0x000eae0000000200 */
[C---:B---3--:R-:W-:Y:S08]  /*5fe0*/  HMMA.16816.F32.BF16 R12, R200.reuse, R148, R12 ;  /* 0x00000094c80c723c */ /* 0x048ff0000004180c */
        /* <DEDUP_REMOVED lines=11> */
[C---:B----4-:R-:W-:Y:S04]  /*60a0*/  HMMA.16816.F32.BF16 R28, R200.reuse, R152, R28 ;  /* 0x00000098c81c723c */ /* 0x050fe8000004181c */
        /* <DEDUP_REMOVED lines=69> */
[----:B------:R-:W-:Y:S01]  /*6500*/  @P1 IADD3 R138, P4, R237, UR15, RZ ;  /* 0x0000000fed8a1c10 */ /* 0x000fe2000ff9e0ff */
[----:B------:R-:W1:Y:S01]  /*6510*/  SHFL.BFLY PT, R132, R135, 0x2, 0x1f ;  /* 0x0c401f0087847f89 */ /* 0x000e6200000e0000 */
[----:B------:R-:W-:Y:S07]  /*6520*/  FMNMX.FTZ R137, R67, R2, !PT ;  /* 0x0000000243897209 */ /* 0x000fee0007810000 */
[----:B------:R-:W2:Y:S01]  /*6530*/  SHFL.BFLY PT, R2, R137, 0x2, 0x1f ;  /* 0x0c401f0089027f89 */ /* 0x000ea200000e0000 */
[----:B-1----:R-:W-:Y:S07]  /*6540*/  FMNMX.FTZ R139, R135, R132, !PT ;  /* 0x00000084878b7209 */ /* 0x002fee0007810000 */
[----:B------:R-:W1:Y:S01]  /*6550*/  SHFL.BFLY PT, R132, R139, 0x1, 0x1f ;  /* 0x0c201f008b847f89 */ /* 0x000e6200000e0000 */
[----:B--2---:R-:W-:Y:S02]  /*6560*/  FMNMX.FTZ R134, R137, R2, !PT ;  /* 0x0000000289867209 */ /* 0x004fe40007810000 */
[----:B------:R-:W-:Y:S05]  /*6570*/  @P1 IADD3.X R137, R236, UR18, RZ, P4, !PT ;  /* 0x00000012ec891c10 */ /* 0x000fea000a7fe4ff */
[----:B------:R-:W2:Y:S01]  /*6580*/  SHFL.BFLY PT, R3, R134, 0x1, 0x1f ;  /* 0x0c201f0086037f89 */ /* 0x000ea200000e0000 */
[----:B-1----:R-:W-:Y:S05]  /*6590*/  FMNMX.FTZ R132, R139, R132, !PT ;  /* 0x000000848b847209 */ /* 0x002fea0007810000 */
[C---:B------:R-:W-:Y:S02]  /*65a0*/  FADD.FTZ R2, -R132.reuse, R133 ;  /* 0x0000008584027221 */ /* 0x040fe40000010100 */
[----:B-----5:R-:W-:Y:S01]  /*65b0*/  FMUL.FTZ R244, R132, c[0x0][0x2d0] ;  /* 0x0000b40084f47a20 */ /* 0x020fe20000410000 */
[----:B--2---:R-:W-:Y:S01]  /*65c0*/  FMNMX.FTZ R3, R134, R3, !PT ;  /* 0x0000000386037209 */ /* 0x004fe20007810000 */
[----:B------:R-:W-:Y:S02]  /*65d0*/  FMUL.FTZ R135, R2, c[0x0][0x2d0] ;  /* 0x0000b40002877a20 */ /* 0x000fe40000410000 */
[----:B------:R-:W-:Y:S02]  /*65e0*/  FFMA.FTZ R172, R9, c[0x0][0x2d0], -R244 ;  /* 0x0000b40009ac7a23 */ /* 0x000fe400000108f4 */
[----:B------:R1:W2:Y:S01]  /*65f0*/  MUFU.EX2 R2, R135 ;  /* 0x0000008700027308 */ /* 0x0002a20000000800 */
[C---:B------:R-:W-:Y:S02]  /*6600*/  FMUL.FTZ R194, R3.reuse, c[0x0][0x2d0] ;  /* 0x0000b40003c27a20 */ /* 0x040fe40000410000 */
[----:B------:R-:W-:Y:S02]  /*6610*/  FADD.FTZ R133, -R3, R0 ;  /* 0x0000000003857221 */ /* 0x000fe40000010100 */
[----:B------:R-:W-:Y:S02]  /*6620*/  FFMA.FTZ R173, R6, c[0x0][0x2d0], -R194 ;  /* 0x0000b40006ad7a23 */ /* 0x000fe400000108c2 */
[----:B------:R-:W-:Y:S02]  /*6630*/  FMUL.FTZ R0, R133, c[0x0][0x2d0] ;  /* 0x0000b40085007a20 */ /* 0x000fe40000410000 */
[--C-:B------:R-:W-:Y:S01]  /*6640*/  FFMA.FTZ R133, R4, c[0x0][0x2d0], -R244.reuse ;  /* 0x0000b40004857a23 */ /* 0x100fe200000108f4 */
[----:B------:R-:W-:Y:S01]  /*6650*/  MUFU.EX2 R172, R172 ;  /* 0x000000ac00ac7308 */ /* 0x000fe20000000800 */
[--C-:B------:R-:W-:Y:S02]  /*6660*/  FFMA.FTZ R134, R5, c[0x0][0x2d0], -R244.reuse ;  /* 0x0000b40005867a23 */ /* 0x100fe400000108f4 */
[--C-:B------:R-:W-:Y:S02]  /*6670*/  FFMA.FTZ R252, R25, c[0x0][0x2d0], -R244.reuse ;  /* 0x0000b40019fc7a23 */ /* 0x100fe400000108f4 */
[--C-:B------:R-:W-:Y:S02]  /*6680*/  FFMA.FTZ R28, R28, c[0x0][0x2d0], -R244.reuse ;  /* 0x0000b4001c1c7a23 */ /* 0x100fe400000108f4 */
[----:B------:R-:W-:Y:S02]  /*6690*/  FFMA.FTZ R29, R29, c[0x0][0x2d0], -R244 ;  /* 0x0000b4001d1d7a23 */ /* 0x000fe400000108f4 */
[--C-:B------:R-:W-:Y:S01]  /*66a0*/  FFMA.FTZ R30, R30, c[0x0][0x2d0], -R194.reuse ;  /* 0x0000b4001e1e7a23 */ /* 0x100fe200000108c2 */
[----:B------:R-:W3:Y:S01]  /*66b0*/  MUFU.EX2 R0, R0 ;  /* 0x0000000000007308 */ /* 0x000ee20000000800 */
[----:B------:R-:W-:Y:S02]  /*66c0*/  FFMA.FTZ R159, R34, c[0x0][0x2d0], -R194 ;  /* 0x0000b400229f7a23 */ /* 0x000fe400000108c2 */
[----:B------:R-:W-:Y:S01]  /*66d0*/  FFMA.FTZ R33, R33, c[0x0][0x2d0], -R244 ;  /* 0x0000b40021217a23 */ /* 0x000fe200000108f4 */
[----:B-1----:R-:W-:Y:S01]  /*66e0*/  @P1 IADD3 R135, P2, R230, UR15, RZ ;  /* 0x0000000fe6871c10 */ /* 0x002fe2000ff5e0ff */
[C---:B--2---:R-:W-:Y:S02]  /*66f0*/  FMUL.FTZ R4, R2.reuse, R128 ;  /* 0x0000008002047220 */ /* 0x044fe40000410000 */
[C---:B------:R-:W-:Y:S01]  /*6700*/  FMUL.FTZ R5, R2.reuse, R129 ;  /* 0x0000008102057220 */ /* 0x040fe20000410000 */
[----:B------:R-:W-:Y:S01]  /*6710*/  @P1 LEA R192, P5, R135, c[0x0][0x1c8], 0x1 ;  /* 0x0000720087c01a11 */ /* 0x000fe200078a08ff */
[----:B------:R-:W-:Y:S01]  /*6720*/  FMUL.FTZ R9, R2, R125 ;  /* 0x0000007d02097220 */ /* 0x000fe20000410000 */
[----:B------:R-:W-:Y:S01]  /*6730*/  @P1 IADD3.X R136, R233, UR18, RZ, P2, !PT ;  /* 0x00000012e9881c10 */ /* 0x000fe200097fe4ff */
[----:B------:R-:W-:Y:S01]  /*6740*/  @UP1 UIADD3 UR18, UP0, UR10, 0x80, URZ ;  /* 0x000000800a121890 */ /* 0x000fe2000ff1e03f */
[C---:B------:R-:W-:Y:S01]  /*6750*/  @P1 LEA R174, P2, R138.reuse, c[0x0][0x1c8], 0x1 ;  /* 0x000072008aae1a11 */ /* 0x040fe200078408ff */
[----:B------:R-:W-:Y:S01]  /*6760*/  MUFU.EX2 R133, R133 ;  /* 0x0000008500857308 */ /* 0x000fe20000000800 */
[----:B------:R-:W-:Y:S01]  /*6770*/  @P1 LEA.HI.X R193, R135, c[0x0][0x1cc], R136, 0x1, P5 ;  /* 0x0000730087c11a11 */ /* 0x000fe200028f0c88 */
[----:B------:R-:W-:Y:S01]  /*6780*/  @UP1 UIADD3.X UR15, URZ, UR8, URZ, UP0, !UPT ;  /* 0x000000083f0f1290 */ /* 0x000fe200087fe43f */
[----:B------:R-:W-:Y:S01]  /*6790*/  @P1 LEA.HI.X R175, R138, c[0x0][0x1cc], R137, 0x1, P2 ;  /* 0x000073008aaf1a11 */ /* 0x000fe200010f0c89 */
[----:B------:R-:W-:Y:S01]  /*67a0*/  FFMA.FTZ R135, R8, c[0x0][0x2d0], -R244 ;  /* 0x0000b40008877a23 */ /* 0x000fe200000108f4 */
[----:B------:R-:W-:Y:S01]  /*67b0*/  @P1 IADD3 R136, P2, R192, UR19, RZ ;  /* 0x00000013c0881c10 */ /* 0x000fe2000ff5e0ff */
[----:B------:R1:W-:Y:S01]  /*67c0*/  @P1 LDGSTS.E.BYPASS.LTC128B.128 [R227+0x8100], [R192.64], !P3 ;  /* 0x08100000c0e31fae */ /* 0x0003e2000d901d50 */
[----:B------:R-:W-:Y:S02]  /*67d0*/  FMUL.FTZ R8, R2, R124 ;  /* 0x0000007c02087220 */ /* 0x000fe40000410000 */
[----:B------:R-:W-:Y:S01]  /*67e0*/  @P1 IADD3.X R137, R193, UR20, RZ, P2, !PT ;  /* 0x00000014c1891c10 */ /* 0x000fe200097fe4ff */
[----:B------:R-:W2:Y:S01]  /*67f0*/  MUFU.EX2 R134, R134 ;  /* 0x0000008600867308 */ /* 0x000ea20000000800 */
[----:B------:R-:W-:Y:S01]  /*6800*/  @P1 IADD3 R246, P2, R136, UR19, RZ ;  /* 0x0000001388f61c10 */ /* 0x000fe2000ff5e0ff */
[----:B------:R-:W-:Y:S01]  /*6810*/  FMUL.FTZ R68, R2, R68 ;  /* 0x0000004402447220 */ /* 0x000fe20000410000 */
[----:B------:R-:W-:Y:S01]  /*6820*/  @P1 IADD3 R6, P5, R136, UR18, RZ ;  /* 0x0000001288061c10 */ /* 0x000fe2000ffbe0ff */
[----:B------:R4:W-:Y:S01]  /*6830*/  @P1 LDGSTS.E.BYPASS.LTC128B.128 [R227+0xc100], [R174.64], !P0 ;  /* 0x0c100000aee31fae */ /* 0x0009e2000c101d50 */
[----:B------:R-:W-:Y:S01]  /*6840*/  @P1 IADD3.X R247, R137, UR20, RZ, P2, !PT ;  /* 0x0000001489f71c10 */ /* 0x000fe200097fe4ff */
[----:B------:R-:W-:Y:S01]  /*6850*/  FMUL.FTZ R69, R2, R69 ;  /* 0x0000004502457220 */ /* 0x000fe20000410000 */
[----:B------:R-:W-:Y:S01]  /*6860*/  @P1 IADD3 R250, P4, R246, UR19, RZ ;  /* 0x00000013f6fa1c10 */ /* 0x000fe2000ff9e0ff */
[----:B---3--:R-:W-:Y:S01]  /*6870*/  FMUL.FTZ R70, R0, R70 ;  /* 0x0000004600467220 */ /* 0x008fe20000410000 */
[----:B------:R-:W-:Y:S01]  /*6880*/  @P1 IADD3 R248, P2, R246, UR18, RZ ;  /* 0x00000012f6f81c10 */ /* 0x000fe2000ff5e0ff */
[----:B------:R-:W-:Y:S01]  /*6890*/  MUFU.EX2 R135, R135 ;  /* 0x0000008700877308 */ /* 0x000fe20000000800 */
[C---:B------:R-:W-:Y:S01]  /*68a0*/  @P1 IADD3.X R251, R247.reuse, UR20, RZ, P4, !PT ;  /* 0x00000014f7fb1c10 */ /* 0x040fe2000a7fe4ff */
[----:B------:R3:W-:Y:S01]  /*68b0*/  @P1 LDGSTS.E.BYPASS.LTC128B.128 [R227+0x9100], [R136.64], !P3 ;  /* 0x0910000088e31fae */ /* 0x0007e2000d901d50 */
[----:B------:R-:W-:Y:S01]  /*68c0*/  @P1 IADD3.X R249, R247, UR15, RZ, P2, !PT ;  /* 0x0000000ff7f91c10 */ /* 0x000fe200097fe4ff */
[----:B------:R-:W-:Y:S02]  /*68d0*/  FMUL.FTZ R71, R0, R71 ;  /* 0x0000004700477220 */ /* 0x000fe40000410000 */
[C---:B------:R-:W-:Y:S02]  /*68e0*/  FMUL.FTZ R72, R2.reuse, R72 ;  /* 0x0000004802487220 */ /* 0x040fe40000410000 */
[----:B------:R-:W-:Y:S02]  /*68f0*/  FMUL.FTZ R73, R2, R73 ;  /* 0x0000004902497220 */ /* 0x000fe40000410000 */
[----:B------:R3:W-:Y:S01]  /*6900*/  @P1 LDGSTS.E.BYPASS.LTC128B.128 [R227+0xd100], [R136.64+0x80], !P0 ;  /* 0x0d10008088e31fae */ /* 0x0007e2000c101d50 */
[----:B------:R-:W-:Y:S01]  /*6910*/  MUFU.EX2 R173, R173 ;  /* 0x000000ad00ad7308 */ /* 0x000fe20000000800 */
[----:B------:R-:W-:Y:S02]  /*6920*/  FMUL.FTZ R74, R0, R74 ;  /* 0x0000004a004a7220 */ /* 0x000fe40000410000 */
[--C-:B-1----:R-:W-:Y:S01]  /*6930*/  FFMA.FTZ R193, R7, c[0x0][0x2d0], -R194.reuse ;  /* 0x0000b40007c17a23 */ /* 0x102fe200000108c2 */
[----:B------:R-:W-:Y:S01]  /*6940*/  @P1 IADD3.X R7, R137, UR15, RZ, P5, !PT ;  /* 0x0000000f89071c10 */ /* 0x000fe2000affe4ff */
[--C-:B------:R-:W-:Y:S01]  /*6950*/  FFMA.FTZ R192, R11, c[0x0][0x2d0], -R194.reuse ;  /* 0x0000b4000bc07a23 */ /* 0x100fe200000108c2 */
[----:B--2---:R-:W-:Y:S01]  /*6960*/  F2FP.BF16.PACK_AB R128, R134, R133 ;  /* 0x000000858680723e */ /* 0x004fe200000010ff */
[----:B------:R1:W-:Y:S01]  /*6970*/  @P1 LDGSTS.E.BYPASS.LTC128B.128 [R227+0xa100], [R246.64], !P3 ;  /* 0x0a100000f6e31fae */ /* 0x0003e2000d901d50 */
[----:B------:R-:W-:Y:S02]  /*6980*/  FMUL.FTZ R11, R0, R127 ;  /* 0x0000007f000b7220 */ /* 0x000fe40000410000 */
[----:B----4-:R-:W-:Y:S01]  /*6990*/  FFMA.FTZ R175, R10, c[0x0][0x2d0], -R194 ;  /* 0x0000b4000aaf7a23 */ /* 0x010fe200000108c2 */
[----:B------:R-:W2:Y:S01]  /*69a0*/  MUFU.EX2 R174, R193 ;  /* 0x000000c100ae7308 */ /* 0x000ea20000000800 */
[C---:B------:R-:W-:Y:S02]  /*69b0*/  FMUL.FTZ R10, R0.reuse, R126 ;  /* 0x0000007e000a7220 */ /* 0x040fe40000410000 */
[----:B------:R-:W-:Y:S01]  /*69c0*/  FMUL.FTZ R75, R0, R75 ;  /* 0x0000004b004b7220 */ /* 0x000fe20000410000 */
[----:B------:R4:W-:Y:S01]  /*69d0*/  @P1 LDGSTS.E.BYPASS.LTC128B.128 [R227+0xe100], [R6.64], !P0 ;  /* 0x0e10000006e31fae */ /* 0x0009e2000c101d50 */
[C---:B------:R-:W-:Y:S02]  /*69e0*/  FMUL.FTZ R76, R2.reuse, R76 ;  /* 0x0000004c024c7220 */ /* 0x040fe40000410000 */
[----:B------:R-:W-:Y:S02]  /*69f0*/  FMUL.FTZ R77, R2, R77 ;  /* 0x0000004d024d7220 */ /* 0x000fe40000410000 */
[C---:B------:R-:W-:Y:S01]  /*6a00*/  FMUL.FTZ R78, R0.reuse, R78 ;  /* 0x0000004e004e7220 */ /* 0x040fe20000410000 */
[----:B------:R-:W-:Y:S01]  /*6a10*/  MUFU.EX2 R175, R175 ;  /* 0x000000af00af7308 */ /* 0x000fe20000000800 */
[----:B------:R-:W-:Y:S01]  /*6a20*/  FMUL.FTZ R79, R0, R79 ;  /* 0x0000004f004f7220 */ /* 0x000fe20000410000 */
[----:B------:R5:W-:Y:S01]  /*6a30*/  @P1 LDGSTS.E.BYPASS.LTC128B.128 [R227+0xb100], [R250.64], !P3 ;  /* 0x0b100000fae31fae */ /* 0x000be2000d901d50 */
[C---:B------:R-:W-:Y:S02]  /*6a40*/  FMUL.FTZ R80, R2.reuse, R80 ;  /* 0x0000005002507220 */ /* 0x040fe40000410000 */
[----:B------:R-:W-:Y:S02]  /*6a50*/  FMUL.FTZ R81, R2, R81 ;  /* 0x0000005102517220 */ /* 0x000fe40000410000 */
[C---:B------:R-:W-:Y:S02]  /*6a60*/  FMUL.FTZ R82, R0.reuse, R82 ;  /* 0x0000005200527220 */ /* 0x040fe40000410000 */
[----:B------:R-:W-:Y:S01]  /*6a70*/  FMUL.FTZ R83, R0, R83 ;  /* 0x0000005300537220 */ /* 0x000fe20000410000 */
[----:B------:R1:W-:Y:S01]  /*6a80*/  @P1 LDGSTS.E.BYPASS.LTC128B.128 [R227+0xf100], [R248.64], !P0 ;  /* 0x0f100000f8e31fae */ /* 0x0003e2000c101d50 */
[----:B------:R-:W1:Y:S01]  /*6a90*/  MUFU.EX2 R192, R192 ;  /* 0x000000c000c07308 */ /* 0x000e620000000800 */
[----:B------:R-:W-:Y:S01]  /*6aa0*/  FMUL.FTZ R84, R2, R84 ;  /* 0x0000005402547220 */ /* 0x000fe20000410000 */
[----:B--2---:R-:W-:Y:S01]  /*6ab0*/  F2FP.BF16.PACK_AB R129, R174, R173 ;  /* 0x000000adae81723e */ /* 0x004fe200000010ff */
[----:B------:R-:W-:Y:S02]  /*6ac0*/  FMUL.FTZ R85, R2, R85 ;  /* 0x0000005502557220 */ /* 0x000fe40000410000 */
[C---:B------:R-:W-:Y:S02]  /*6ad0*/  FMUL.FTZ R86, R0.reuse, R86 ;  /* 0x0000005600567220 */ /* 0x040fe40000410000 */
[----:B---3--:R-:W2:Y:S01]  /*6ae0*/  LDSM.16.MT88.4 R136, [R224+0x100] ;  /* 0x00010000e088783b */ /* 0x008ea20000004200 */
[C---:B------:R-:W-:Y:S02]  /*6af0*/  FMUL.FTZ R87, R0.reuse, R87 ;  /* 0x0000005700577220 */ /* 0x040fe40000410000 */
[----:B----4-:R-:W-:Y:S01]  /*6b00*/  FMUL.FTZ R6, R0, R130 ;  /* 0x0000008200067220 */ /* 0x010fe20000410000 */
[----:B------:R-:W-:Y:S01]  /*6b10*/  F2FP.BF16.PACK_AB R130, R172, R135 ;  /* 0x00000087ac82723e */ /* 0x000fe200000010ff */
[----:B------:R-:W-:Y:S01]  /*6b20*/  FMUL.FTZ R7, R0, R131 ;  /* 0x0000008300077220 */ /* 0x000fe20000410000 */
[----:B------:R-:W-:Y:S01]  /*6b30*/  MUFU.EX2 R153, R28 ;  /* 0x0000001c00997308 */ /* 0x000fe20000000800 */
[C---:B------:R-:W-:Y:S01]  /*6b40*/  FMUL.FTZ R88, R2.reuse, R88 ;  /* 0x0000005802587220 */ /* 0x040fe20000410000 */
[----:B------:R-:W3:Y:S01]  /*6b50*/  LDSM.16.MT88.4 R144, [R222+0x100] ;  /* 0x00010000de90783b */ /* 0x000ee20000004200 */
[----:B------:R-:W-:Y:S02]  /*6b60*/  FMUL.FTZ R89, R2, R89 ;  /* 0x0000005902597220 */ /* 0x000fe40000410000 */
[C---:B------:R-:W-:Y:S02]  /*6b70*/  FMUL.FTZ R90, R0.reuse, R90 ;  /* 0x0000005a005a7220 */ /* 0x040fe40000410000 */
[----:B------:R-:W-:Y:S02]  /*6b80*/  FMUL.FTZ R91, R0, R91 ;  /* 0x0000005b005b7220 */ /* 0x000fe40000410000 */
[--C-:B-----5:R-:W-:Y:S01]  /*6b90*/  FFMA.FTZ R251, R24, c[0x0][0x2d0], -R244.reuse ;  /* 0x0000b40018fb7a23 */ /* 0x120fe200000108f4 */
[----:B------:R-:W4:Y:S01]  /*6ba0*/  LDSM.16.MT88.4 R148, [R221+0x100] ;  /* 0x00010000dd94783b */ /* 0x000f220000004200 */
[----:B-1----:R-:W-:Y:S01]  /*6bb0*/  F2FP.BF16.PACK_AB R131, R192, R175 ;  /* 0x000000afc083723e */ /* 0x002fe200000010ff */
[----:B------:R-:W-:Y:S01]  /*6bc0*/  MUFU.EX2 R158, R29 ;  /* 0x0000001d009e7308 */ /* 0x000fe20000000800 */
[--C-:B------:R-:W-:Y:S02]  /*6bd0*/  FFMA.FTZ R44, R44, c[0x0][0x2d0], -R244.reuse ;  /* 0x0000b4002c2c7a23 */ /* 0x100fe400000108f4 */
[----:B------:R-:W-:Y:S02]  /*6be0*/  FFMA.FTZ R45, R45, c[0x0][0x2d0], -R244 ;  /* 0x0000b4002d2d7a23 */ /* 0x000fe400000108f4 */
[----:B------:R-:W-:Y:S01]  /*6bf0*/  FFMA.FTZ R46, R46, c[0x0][0x2d0], -R194 ;  /* 0x0000b4002e2e7a23 */ /* 0x000fe200000108c2 */
[----:B------:R-:W1:Y:S01]  /*6c00*/  LDSM.16.MT88.4 R124, [R220+0x100] ;  /* 0x00010000dc7c783b */ /* 0x000e620000004200 */
[----:B------:R-:W-:Y:S02]  /*6c10*/  FFMA.FTZ R49, R49, c[0x0][0x2d0], -R244 ;  /* 0x0000b40031317a23 */ /* 0x000fe400000108f4 */
[--C-:B------:R-:W-:Y:S01]  /*6c20*/  FFMA.FTZ R50, R50, c[0x0][0x2d0], -R194.reuse ;  /* 0x0000b40032327a23 */ /* 0x100fe200000108c2 */
[----:B------:R-:W-:Y:S01]  /*6c30*/  MUFU.EX2 R157, R30 ;  /* 0x0000001e009d7308 */ /* 0x000fe20000000800 */
[----:B------:R-:W-:Y:S02]  /*6c40*/  FFMA.FTZ R51, R51, c[0x0][0x2d0], -R194 ;  /* 0x0000b40033337a23 */ /* 0x000fe400000108c2 */
[C---:B------:R-:W-:Y:S01]  /*6c50*/  FMUL.FTZ R92, R2.reuse, R92 ;  /* 0x0000005c025c7220 */ /* 0x040fe20000410000 */
[----:B------:R-:W0:Y:S01]  /*6c60*/  LDGDEPBAR ;  /* 0x00000000000079af */ /* 0x000e220000000000 */
[----:B------:R-:W-:Y:S02]  /*6c70*/  FMUL.FTZ R93, R2, R93 ;  /* 0x0000005d025d7220 */ /* 0x000fe40000410000 */
[C---:B------:R-:W-:Y:S02]  /*6c80*/  FMUL.FTZ R94, R0.reuse, R94 ;  /* 0x0000005e005e7220 */ /* 0x040fe40000410000 */
[----:B------:R-:W-:Y:S01]  /*6c90*/  FMUL.FTZ R95, R0, R95 ;  /* 0x0000005f005f7220 */ /* 0x000fe20000410000 */
[----:B------:R-:W-:Y:S01]  /*6ca0*/  MUFU.EX2 R162, R33 ;  /* 0x0000002100a27308 */ /* 0x000fe20000000800 */
[C---:B------:R-:W-:Y:S01]  /*6cb0*/  FMUL.FTZ R96, R2.reuse, R96 ;  /* 0x0000006002607220 */ /* 0x040fe20000410000 */
[C---:B--2---:R-:W-:Y:S05]  /*6cc0*/  HMMA.16816.F32.BF16 R4, R128.reuse, R136, R4 ;  /* 0x000000888004723c */ /* 0x044fea0000041804 */
[----:B------:R-:W-:Y:S02]  /*6cd0*/  FMUL.FTZ R97, R2, R97 ;  /* 0x0000006102617220 */ /* 0x000fe40000410000 */
[C---:B------:R-:W-:Y:S01]  /*6ce0*/  FMUL.FTZ R98, R0.reuse, R98 ;  /* 0x0000006200627220 */ /* 0x040fe20000410000 */
[C---:B------:R-:W-:Y:S01]  /*6cf0*/  HMMA.16816.F32.BF16 R8, R128.reuse, R138, R8 ;  /* 0x0000008a8008723c */ /* 0x040fe20000041808 */
[----:B------:R-:W2:Y:S01]  /*6d00*/  LDSM.16.MT88.4 R136, [R224+0x4100] ;  /* 0x00410000e088783b */ /* 0x000ea20000004200 */
[----:B------:R-:W-:Y:S02]  /*6d10*/  MUFU.EX2 R163, R44 ;  /* 0x0000002c00a37308 */ /* 0x000fe40000000800 */
[----:B------:R-:W-:Y:S02]  /*6d20*/  FMUL.FTZ R99, R0, R99 ;  /* 0x0000006300637220 */ /* 0x000fe40000410000 */
[C---:B------:R-:W-:Y:S02]  /*6d30*/  FMUL.FTZ R100, R2.reuse, R100 ;  /* 0x0000006402647220 */ /* 0x040fe40000410000 */
[C---:B---3--:R-:W-:Y:S04]  /*6d40*/  HMMA.16816.F32.BF16 R68, R128.reuse, R144, R68 ;  /* 0x000000908044723c */ /* 0x048fe80000041844 */
[----:B------:R-:W-:Y:S01]  /*6d50*/  MUFU.EX2 R165, R45 ;  /* 0x0000002d00a57308 */ /* 0x000fe20000000800 */
[----:B------:R-:W-:Y:S02]  /*6d60*/  FMUL.FTZ R101, R2, R101 ;  /* 0x0000006502657220 */ /* 0x000fe40000410000 */
[C---:B------:R-:W-:Y:S01]  /*6d70*/  FMUL.FTZ R102, R0.reuse, R102 ;  /* 0x0000006600667220 */ /* 0x040fe20000410000 */
[C---:B------:R-:W-:Y:S01]  /*6d80*/  HMMA.16816.F32.BF16 R72, R128.reuse, R146, R72 ;  /* 0x000000928048723c */ /* 0x040fe20000041848 */
[----:B------:R-:W3:Y:S03]  /*6d90*/  LDSM.16.MT88.4 R144, [R222+0x4100] ;  /* 0x00410000de90783b */ /* 0x000ee60000004200 */
[----:B------:R-:W-:Y:S02]  /*6da0*/  FMUL.FTZ R103, R0, R103 ;  /* 0x0000006700677220 */ /* 0x000fe40000410000 */
[----:B------:R-:W-:Y:S01]  /*6db0*/  MUFU.EX2 R152, R51 ;  /* 0x0000003300987308 */ /* 0x000fe20000000800 */
[C---:B------:R-:W-:Y:S01]  /*6dc0*/  FMUL.FTZ R104, R2.reuse, R104 ;  /* 0x0000006802687220 */ /* 0x040fe20000410000 */
[C---:B----4-:R-:W-:Y:S04]  /*6dd0*/  HMMA.16816.F32.BF16 R76, R128.reuse, R148, R76 ;  /* 0x00000094804c723c */ /* 0x050fe8000004184c */
[----:B------:R-:W-:Y:S02]  /*6de0*/  FMUL.FTZ R105, R2, R105 ;  /* 0x0000006902697220 */ /* 0x000fe40000410000 */
[C---:B------:R-:W-:Y:S02]  /*6df0*/  FMUL.FTZ R106, R0.reuse, R106 ;  /* 0x0000006a006a7220 */ /* 0x040fe40000410000 */
[C---:B------:R-:W-:Y:S01]  /*6e00*/  HMMA.16816.F32.BF16 R80, R128.reuse, R150, R80 ;  /* 0x000000968050723c */ /* 0x040fe20000041850 */
[----:B------:R-:W-:Y:S01]  /*6e10*/  LDSM.16.MT88.4 R148, [R220+0x900] ;  /* 0x00090000dc94783b */ /* 0x000fe20000004200 */
[----:B------:R-:W-:Y:S02]  /*6e20*/  MUFU.EX2 R251, R251 ;  /* 0x000000fb00fb7308 */ /* 0x000fe40000000800 */
[----:B------:R-:W-:Y:S02]  /*6e30*/  FMUL.FTZ R107, R0, R107 ;  /* 0x0000006b006b7220 */ /* 0x000fe40000410000 */
[--C-:B------:R-:W-:Y:S02]  /*6e40*/  FFMA.FTZ R193, R12, c[0x0][0x2d0], -R244.reuse ;  /* 0x0000b4000cc17a23 */ /* 0x100fe400000108f4 */
[C---:B-1----:R-:W-:Y:S04]  /*6e50*/  HMMA.16816.F32.BF16 R84, R128.reuse, R124, R84 ;  /* 0x0000007c8054723c */ /* 0x042fe80000041854 */
[C---:B------:R-:W-:Y:S01]  /*6e60*/  FMUL.FTZ R12, R2.reuse, R120 ;  /* 0x00000078020c7220 */ /* 0x040fe20000410000 */
[----:B------:R-:W-:Y:S01]  /*6e70*/  MUFU.EX2 R193, R193 ;  /* 0x000000c100c17308 */ /* 0x000fe20000000800 */
[----:B------:R-:W-:Y:S02]  /*6e80*/  FFMA.FTZ R240, R13, c[0x0][0x2d0], -R244 ;  /* 0x0000b4000df07a23 */ /* 0x000fe400000108f4 */
[C---:B------:R-:W-:Y:S01]  /*6e90*/  HMMA.16816.F32.BF16 R88, R128.reuse, R126, R88 ;  /* 0x0000007e8058723c */ /* 0x040fe20000041858 */
[----:B------:R-:W1:Y:S03]  /*6ea0*/  LDSM.16.MT88.4 R124, [R221+0x4100] ;  /* 0x00410000dd7c783b */ /* 0x000e660000004200 */
[----:B------:R-:W-:Y:S02]  /*6eb0*/  FMUL.FTZ R13, R2, R121 ;  /* 0x00000079020d7220 */ /* 0x000fe40000410000 */
[--C-:B------:R-:W-:Y:S01]  /*6ec0*/  FFMA.FTZ R245, R14, c[0x0][0x2d0], -R194.reuse ;  /* 0x0000b4000ef57a23 */ /* 0x100fe200000108c2 */
[----:B------:R-:W4:Y:S01]  /*6ed0*/  MUFU.EX2 R240, R240 ;  /* 0x000000f000f07308 */ /* 0x000f220000000800 */
[C---:B--2---:R-:W-:Y:S04]  /*6ee0*/  HMMA.16816.F32.BF16 R92, R128.reuse, R136, R92 ;  /* 0x00000088805c723c */ /* 0x044fe8000004185c */
[C---:B------:R-:W-:Y:S02]  /*6ef0*/  FMUL.FTZ R14, R0.reuse, R122 ;  /* 0x0000007a000e7220 */ /* 0x040fe40000410000 */
[----:B------:R-:W-:Y:S02]  /*6f00*/  FFMA.FTZ R246, R15, c[0x0][0x2d0], -R194 ;  /* 0x0000b4000ff67a23 */ /* 0x000fe400000108c2 */
[C---:B------:R-:W-:Y:S01]  /*6f10*/  HMMA.16816.F32.BF16 R96, R128.reuse, R138, R96 ;  /* 0x0000008a8060723c */ /* 0x040fe20000041860 */
[----:B------:R-:W2:Y:S01]  /*6f20*/  LDSM.16.MT88.4 R136, [R220+0x4100] ;  /* 0x00410000dc88783b */ /* 0x000ea20000004200 */
[----:B------:R-:W-:Y:S02]  /*6f30*/  MUFU.EX2 R245, R245 ;  /* 0x000000f500f57308 */ /* 0x000fe40000000800 */
[----:B------:R-:W-:Y:S02]  /*6f40*/  FMUL.FTZ R15, R0, R123 ;  /* 0x0000007b000f7220 */ /* 0x000fe40000410000 */
[C---:B------:R-:W-:Y:S02]  /*6f50*/  FMUL.FTZ R108, R2.reuse, R108 ;  /* 0x0000006c026c7220 */ /* 0x040fe40000410000 */
[C---:B---3--:R-:W-:Y:S01]  /*6f60*/  HMMA.16816.F32.BF16 R100, R128.reuse, R144, R100 ;  /* 0x000000908064723c */ /* 0x048fe20000041864 */
[----:B------:R-:W3:Y:S03]  /*6f70*/  LDSM.16.MT88.4 R120, [R224+0x900] ;  /* 0x00090000e078783b */ /* 0x000ee60000004200 */
[----:B------:R-:W5:Y:S01]  /*6f80*/  MUFU.EX2 R246, R246 ;  /* 0x000000f600f67308 */ /* 0x000f620000000800 */
[----:B------:R-:W-:Y:S02]  /*6f90*/  FMUL.FTZ R109, R2, R109 ;  /* 0x0000006d026d7220 */ /* 0x000fe40000410000 */
[----:B------:R-:W-:Y:S01]  /*6fa0*/  FMUL.FTZ R110, R0, R110 ;  /* 0x0000006e006e7220 */ /* 0x000fe20000410000 */
[C---:B------:R-:W-:Y:S01]  /*6fb0*/  HMMA.16816.F32.BF16 R104, R128.reuse, R146, R104 ;  /* 0x000000928068723c */ /* 0x040fe20000041868 */
[----:B------:R-:W-:Y:S03]  /*6fc0*/  LDSM.16.MT88.4 R144, [R221+0x900] ;  /* 0x00090000dd90783b */ /* 0x000fe60000004200 */
[--C-:B------:R-:W-:Y:S02]  /*6fd0*/  FFMA.FTZ R195, R16, c[0x0][0x2d0], -R244.reuse ;  /* 0x0000b40010c37a23 */ /* 0x100fe400000108f4 */
[----:B------:R-:W-:Y:S01]  /*6fe0*/  FFMA.FTZ R242, R17, c[0x0][0x2d0], -R244 ;  /* 0x0000b40011f27a23 */ /* 0x000fe200000108f4 */
[----:B------:R-:W-:Y:S01]  /*6ff0*/  MUFU.EX2 R252, R252 ;  /* 0x000000fc00fc7308 */ /* 0x000fe20000000800 */
[--C-:B------:R-:W-:Y:S01]  /*7000*/  FFMA.FTZ R247, R18, c[0x0][0x2d0], -R194.reuse ;  /* 0x0000b40012f77a23 */ /* 0x100fe200000108c2 */
[C---:B-1----:R-:W-:Y:S03]  /*7010*/  HMMA.16816.F32.BF16 R12, R128.reuse, R124, R12 ;  /* 0x0000007c800c723c */ /* 0x042fe6000004180c */
[----:B------:R-:W-:Y:S02]  /*7020*/  FFMA.FTZ R248, R19, c[0x0][0x2d0], -R194 ;  /* 0x0000b40013f87a23 */ /* 0x000fe400000108c2 */
[----:B------:R-:W-:Y:S02]  /*7030*/  FMUL.FTZ R111, R0, R111 ;  /* 0x0000006f006f7220 */ /* 0x000fe40000410000 */
[----:B------:R-:W-:Y:S01]  /*7040*/  FMUL.FTZ R16, R2, R116 ;  /* 0x0000007402107220 */ /* 0x000fe20000410000 */
[----:B------:R-:W-:Y:S01]  /*7050*/  MUFU.EX2 R195, R195 ;  /* 0x000000c300c37308 */ /* 0x000fe20000000800 */
[----:B----4-:R-:W-:Y:S03]  /*7060*/  F2FP.BF16.PACK_AB R116, R240, R193 ;  /* 0x000000c1f074723e */ /* 0x010fe600000010ff */
[C---:B------:R-:W-:Y:S01]  /*7070*/  HMMA.16816.F32.BF16 R108, R128.reuse, R126, R108 ;  /* 0x0000007e806c723c */ /* 0x040fe2000004186c */
[----:B------:R-:W1:Y:S02]  /*7080*/  LDSM.16.MT88.4 R124, [R222+0x900] ;  /* 0x00090000de7c783b */ /* 0x000e640000004200 */
[----:B------:R-:W-:Y:S01]  /*7090*/  FMUL.FTZ R17, R2, R117 ;  /* 0x0000007502117220 */ /* 0x000fe20000410000 */
[----:B-----5:R-:W-:Y:S01]  /*70a0*/  F2FP.BF16.PACK_AB R117, R246, R245 ;  /* 0x000000f5f675723e */ /* 0x020fe200000010ff */
[C---:B------:R-:W-:Y:S01]  /*70b0*/  FMUL.FTZ R18, R0.reuse, R118 ;  /* 0x0000007600127220 */ /* 0x040fe20000410000 */
[----:B------:R-:W4:Y:S01]  /*70c0*/  MUFU.EX2 R242, R242 ;  /* 0x000000f200f27308 */ /* 0x000f220000000800 */
[----:B------:R-:W-:Y:S02]  /*70d0*/  FMUL.FTZ R19, R0, R119 ;  /* 0x0000007700137220 */ /* 0x000fe40000410000 */
[C---:B------:R-:W-:Y:S03]  /*70e0*/  FMUL.FTZ R112, R2.reuse, R112 ;  /* 0x0000007002707220 */ /* 0x040fe60000410000 */
[----:B------:R-:W-:Y:S02]  /*70f0*/  FMUL.FTZ R113, R2, R113 ;  /* 0x0000007102717220 */ /* 0x000fe40000410000 */
[C---:B--2---:R-:W-:Y:S02]  /*7100*/  HMMA.16816.F32.BF16 R16, R128.reuse, R136, R16 ;  /* 0x000000888010723c */ /* 0x044fe40000041810 */
[----:B------:R-:W-:Y:S01]  /*7110*/  MUFU.EX2 R247, R247 ;  /* 0x000000f700f77308 */ /* 0x000fe20000000800 */
[C---:B------:R-:W-:Y:S02]  /*7120*/  FMUL.FTZ R114, R0.reuse, R114 ;  /* 0x0000007200727220 */ /* 0x040fe40000410000 */
[----:B------:R-:W-:Y:S02]  /*7130*/  FMUL.FTZ R115, R0, R115 ;  /* 0x0000007300737220 */ /* 0x000fe40000410000 */
[----:B------:R-:W-:Y:S02]  /*7140*/  FFMA.FTZ R249, R20, c[0x0][0x2d0], -R244 ;  /* 0x0000b40014f97a23 */ /* 0x000fe400000108f4 */
[----:B------:R-:W-:Y:S03]  /*7150*/  FFMA.FTZ R20, R26, c[0x0][0x2d0], -R194 ;  /* 0x0000b4001a147a23 */ /* 0x000fe600000108c2 */
[----:B------:R-:W-:Y:S01]  /*7160*/  HMMA.16816.F32.BF16 R112, R128, R138, R112 ;  /* 0x0000008a8070723c */ /* 0x000fe20000041870 */
[----:B------:R-:W2:Y:S01]  /*7170*/  MUFU.EX2 R248, R248 ;  /* 0x000000f800f87308 */ /* 0x000ea20000000800 */
[----:B------:R-:W5:Y:S01]  /*7180*/  LDSM.16.MT88.4 R128, [R224+0x4900] ;  /* 0x00490000e080783b */ /* 0x000f620000004200 */
[----:B------:R-:W-:Y:S01]  /*7190*/  FFMA.FTZ R250, R21, c[0x0][0x2d0], -R244 ;  /* 0x0000b40015fa7a23 */ /* 0x000fe200000108f4 */
[----:B----4-:R-:W-:Y:S01]  /*71a0*/  F2FP.BF16.PACK_AB R118, R242, R195 ;  /* 0x000000c3f276723e */ /* 0x010fe200000010ff */
[----:B------:R-:W-:Y:S02]  /*71b0*/  FFMA.FTZ R21, R27, c[0x0][0x2d0], -R194 ;  /* 0x0000b4001b157a23 */ /* 0x000fe400000108c2 */
[--C-:B------:R-:W-:Y:S02]  /*71c0*/  FFMA.FTZ R32, R32, c[0x0][0x2d0], -R244.reuse ;  /* 0x0000b40020207a23 */ /* 0x100fe400000108f4 */
[----:B------:R-:W-:Y:S01]  /*71d0*/  FFMA.FTZ R48, R48, c[0x0][0x2d0], -R244 ;  /* 0x0000b40030307a23 */ /* 0x000fe200000108f4 */
[----:B------:R-:W-:Y:S01]  /*71e0*/  LDSM.16.MT88.4 R136, [R220+0x4900] ;  /* 0x00490000dc88783b */ /* 0x000fe20000004200 */
[----:B------:R-:W-:Y:S01]  /*71f0*/  MUFU.EX2 R154, R21 ;  /* 0x00000015009a7308 */ /* 0x000fe20000000800 */
[--C-:B------:R-:W-:Y:S02]  /*7200*/  FFMA.FTZ R22, R22, c[0x0][0x2d0], -R194.reuse ;  /* 0x0000b40016167a23 */ /* 0x100fe400000108c2 */
[----:B------:R-:W-:Y:S02]  /*7210*/  FFMA.FTZ R23, R23, c[0x0][0x2d0], -R194 ;  /* 0x0000b40017177a23 */ /* 0x000fe400000108c2 */
[----:B------:R-:W-:Y:S02]  /*7220*/  FFMA.FTZ R173, R0, R241, R173 ;  /* 0x000000f100ad7223 */ /* 0x000fe400000100ad */
[----:B------:R-:W-:Y:S01]  /*7230*/  LDSM.16.MT88.4 R24, [R222+0x1100] ;  /* 0x00110000de18783b */ /* 0x000fe20000004200 */
[--C-:B------:R-:W-:Y:S02]  /*7240*/  FFMA.FTZ R52, R52, c[0x0][0x2d0], -R244.reuse ;  /* 0x0000b40034347a23 */ /* 0x100fe400000108f4 */
[----:B------:R4:W-:Y:S01]  /*7250*/  MUFU.EX2 R155, R32 ;  /* 0x00000020009b7308 */ /* 0x0009e20000000800 */
[--C-:B------:R-:W-:Y:S02]  /*7260*/  FFMA.FTZ R53, R53, c[0x0][0x2d0], -R244.reuse ;  /* 0x0000b40035357a23 */ /* 0x100fe400000108f4 */
[--C-:B------:R-:W-:Y:S01]  /*7270*/  FFMA.FTZ R56, R56, c[0x0][0x2d0], -R244.reuse ;  /* 0x0000b40038387a23 */ /* 0x100fe200000108f4 */
[----:B--2---:R-:W-:Y:S01]  /*7280*/  F2FP.BF16.PACK_AB R119, R248, R247 ;  /* 0x000000f7f877723e */ /* 0x004fe200000010ff */
[----:B------:R-:W-:Y:S02]  /*7290*/  FFMA.FTZ R57, R57, c[0x0][0x2d0], -R244 ;  /* 0x0000b40039397a23 */ /* 0x000fe400000108f4 */
[--C-:B------:R-:W-:Y:S02]  /*72a0*/  FFMA.FTZ R54, R54, c[0x0][0x2d0], -R194.reuse ;  /* 0x0000b40036367a23 */ /* 0x100fe400000108c2 */
[--C-:B------:R-:W-:Y:S01]  /*72b0*/  FFMA.FTZ R55, R55, c[0x0][0x2d0], -R194.reuse ;  /* 0x0000b40037377a23 */ /* 0x100fe200000108c2 */
[----:B------:R2:W-:Y:S01]  /*72c0*/  MUFU.EX2 R167, R48 ;  /* 0x0000003000a77308 */ /* 0x0005e20000000800 */
[C---:B---3--:R-:W-:Y:S05]  /*72d0*/  HMMA.16816.F32.BF16 R4, R116.reuse, R120, R4 ;  /* 0x000000787404723c */ /* 0x048fea0000041804 */
[--C-:B------:R-:W-:Y:S02]  /*72e0*/  FFMA.FTZ R58, R58, c[0x0][0x2d0], -R194.reuse ;  /* 0x0000b4003a3a7a23 */ /* 0x100fe400000108c2 */
[----:B------:R-:W-:Y:S01]  /*72f0*/  FFMA.FTZ R59, R59, c[0x0][0x2d0], -R194 ;  /* 0x0000b4003b3b7a23 */ /* 0x000fe200000108c2 */
[C---:B------:R-:W-:Y:S01]  /*7300*/  HMMA.16816.F32.BF16 R8, R116.reuse, R122, R8 ;  /* 0x0000007a7408723c */ /* 0x040fe20000041808 */
[----:B------:R-:W3:Y:S01]  /*7310*/  LDSM.16.MT88.4 R120, [R222+0x4900] ;  /* 0x00490000de78783b */ /* 0x000ee20000004200 */
[----:B------:R-:W-:Y:S02]  /*7320*/  MUFU.EX2 R249, R249 ;  /* 0x000000f900f97308 */ /* 0x000fe40000000800 */
[----:B------:R-:W-:Y:S02]  /*7330*/  FFMA.FTZ R60, R60, c[0x0][0x2d0], -R244 ;  /* 0x0000b4003c3c7a23 */ /* 0x000fe400000108f4 */
[----:B----4-:R-:W-:Y:S02]  /*7340*/  FFMA.FTZ R32, R31, c[0x0][0x2d0], -R194 ;  /* 0x0000b4001f207a23 */ /* 0x010fe400000108c2 */
[C---:B-1----:R-:W-:Y:S01]  /*7350*/  HMMA.16816.F32.BF16 R68, R116.reuse, R124, R68 ;  /* 0x0000007c7444723c */ /* 0x042fe20000041844 */
[----:B------:R-:W-:Y:S03]  /*7360*/  LDSM.16.MT88.4 R28, [R222+0x1900] ;  /* 0x00190000de1c783b */ /* 0x000fe60000004200 */
[----:B------:R-:W-:Y:S01]  /*7370*/  MUFU.EX2 R166, R32 ;  /* 0x0000002000a67308 */ /* 0x000fe20000000800 */
[----:B------:R-:W-:Y:S02]  /*7380*/  FFMA.FTZ R61, R61, c[0x0][0x2d0], -R244 ;  /* 0x0000b4003d3d7a23 */ /* 0x000fe400000108f4 */
[----:B--2---:R-:W-:Y:S01]  /*7390*/  FFMA.FTZ R48, R47, c[0x0][0x2d0], -R194 ;  /* 0x0000b4002f307a23 */ /* 0x004fe200000108c2 */
[C---:B------:R-:W-:Y:S01]  /*73a0*/  HMMA.16816.F32.BF16 R72, R116.reuse, R126, R72 ;  /* 0x0000007e7448723c */ /* 0x040fe20000041848 */
[----:B------:R-:W1:Y:S03]  /*73b0*/  LDSM.16.MT88.4 R124, [R221+0x4900] ;  /* 0x00490000dd7c783b */ /* 0x000e660000004200 */
[----:B------:R-:W-:Y:S02]  /*73c0*/  FFMA.FTZ R64, R64, c[0x0][0x2d0], -R244 ;  /* 0x0000b40040407a23 */ /* 0x000fe400000108f4 */
[----:B------:R-:W2:Y:S01]  /*73d0*/  MUFU.EX2 R250, R250 ;  /* 0x000000fa00fa7308 */ /* 0x000ea20000000800 */
[--C-:B------:R-:W-:Y:S01]  /*73e0*/  FFMA.FTZ R62, R62, c[0x0][0x2d0], -R194.reuse ;  /* 0x0000b4003e3e7a23 */ /* 0x100fe200000108c2 */
[C---:B------:R-:W-:Y:S04]  /*73f0*/  HMMA.16816.F32.BF16 R76, R116.reuse, R144, R76 ;  /* 0x00000090744c723c */ /* 0x040fe8000004184c */
[--C-:B------:R-:W-:Y:S02]  /*7400*/  FFMA.FTZ R63, R63, c[0x0][0x2d0], -R194.reuse ;  /* 0x0000b4003f3f7a23 */ /* 0x100fe400000108c2 */
[----:B------:R-:W-:Y:S02]  /*7410*/  FFMA.FTZ R66, R66, c[0x0][0x2d0], -R194 ;  /* 0x0000b40042427a23 */ /* 0x000fe400000108c2 */
[C---:B------:R-:W-:Y:S01]  /*7420*/  HMMA.16816.F32.BF16 R80, R116.reuse, R146, R80 ;  /* 0x000000927450723c */ /* 0x040fe20000041850 */
[----:B------:R-:W-:Y:S01]  /*7430*/  LDSM.16.MT88.4 R144, [R220+0x5100] ;  /* 0x00510000dc90783b */ /* 0x000fe20000004200 */
[----:B------:R-:W-:Y:S02]  /*7440*/  MUFU.EX2 R159, R159 ;  /* 0x0000009f009f7308 */ /* 0x000fe40000000800 */
[----:B------:R-:W-:Y:S02]  /*7450*/  FADD.FTZ R174, R174, R173 ;  /* 0x000000adaeae7221 */ /* 0x000fe40000010000 */
[----:B------:R-:W-:Y:S02]  /*7460*/  FFMA.FTZ R133, R2, R243, R133 ;  /* 0x000000f302857223 */ /* 0x000fe40000010085 */
[C---:B------:R-:W-:Y:S04]  /*7470*/  HMMA.16816.F32.BF16 R84, R116.reuse, R148, R84 ;  /* 0x000000947454723c */ /* 0x040fe80000041854 */
[----:B------:R-:W-:Y:S01]  /*7480*/  MUFU.EX2 R148, R50 ;  /* 0x0000003200947308 */ /* 0x000fe20000000800 */
[----:B------:R-:W-:Y:S02]  /*7490*/  FADD.FTZ R175, R175, R174 ;  /* 0x000000aeafaf7221 */ /* 0x000fe40000010000 */
[----:B------:R-:W-:Y:S01]  /*74a0*/  FADD.FTZ R134, R134, R133 ;  /* 0x0000008586867221 */ /* 0x000fe20000010000 */
[C---:B------:R-:W-:Y:S04]  /*74b0*/  HMMA.16816.F32.BF16 R88, R116.reuse, R150, R88 ;  /* 0x000000967458723c */ /* 0x040fe80000041858 */
[----:B------:R-:W-:Y:S01]  /*74c0*/  FADD.FTZ R192, R192, R175 ;  /* 0x000000afc0c07221 */ /* 0x000fe20000010000 */
[----:B------:R-:W-:Y:S01]  /*74d0*/  MOV R133, R132 ;  /* 0x0000008400857202 */ /* 0x000fe20000000f00 */
[----:B------:R2:W-:Y:S01]  /*74e0*/  MUFU.EX2 R151, R20 ;  /* 0x0000001400977308 */ /* 0x0005e20000000800 */
[----:B------:R-:W-:Y:S01]  /*74f0*/  FADD.FTZ R135, R135, R134 ;  /* 0x0000008687877221 */ /* 0x000fe20000010000 */
[C---:B-----5:R-:W-:Y:S04]  /*7500*/  HMMA.16816.F32.BF16 R92, R116.reuse, R128, R92 ;  /* 0x00000080745c723c */ /* 0x060fe8000004185c */
[----:B------:R-:W-:Y:S02]  /*7510*/  FADD.FTZ R245, R245, R192 ;  /* 0x000000c0f5f57221 */ /* 0x000fe40000010000 */
[----:B------:R-:W-:Y:S02]  /*7520*/  FADD.FTZ R172, R172, R135 ;  /* 0x00000087acac7221 */ /* 0x000fe40000010000 */
[C---:B------:R-:W-:Y:S01]  /*7530*/  HMMA.16816.F32.BF16 R96, R116.reuse, R130, R96 ;  /* 0x000000827460723c */ /* 0x040fe20000041860 */
[----:B------:R-:W-:Y:S01]  /*7540*/  LDSM.16.MT88.4 R128, [R222+0x5100] ;  /* 0x00510000de80783b */ /* 0x000fe20000004200 */
[----:B------:R4:W-:Y:S02]  /*7550*/  MUFU.EX2 R149, R22 ;  /* 0x0000001600957308 */ /* 0x0009e40000000800 */
[----:B------:R-:W-:Y:S02]  /*7560*/  FADD.FTZ R246, R246, R245 ;  /* 0x000000f5f6f67221 */ /* 0x000fe40000010000 */
[----:B------:R-:W-:Y:S02]  /*7570*/  FADD.FTZ R193, R193, R172 ;  /* 0x000000acc1c17221 */ /* 0x000fe40000010000 */
[C---:B---3--:R-:W-:Y:S04]  /*7580*/  HMMA.16816.F32.BF16 R100, R116.reuse, R120, R100 ;  /* 0x000000787464723c */ /* 0x048fe80000041864 */
[----:B------:R-:W3:Y:S01]  /*7590*/  MUFU.EX2 R150, R23 ;  /* 0x0000001700967308 */ /* 0x000ee20000000800 */
[----:B------:R-:W-:Y:S01]  /*75a0*/  FADD.FTZ R247, R247, R246 ;  /* 0x000000f6f7f77221 */ /* 0x000fe20000010000 */
[----:B--2---:R-:W-:Y:S01]  /*75b0*/  F2FP.BF16.PACK_AB R20, R250, R249 ;  /* 0x000000f9fa14723e */ /* 0x004fe200000010ff */
[----:B------:R-:W-:Y:S01]  /*75c0*/  FADD.FTZ R240, R240, R193 ;  /* 0x000000c1f0f07221 */ /* 0x000fe20000010000 */
[C---:B------:R-:W-:Y:S01]  /*75d0*/  HMMA.16816.F32.BF16 R104, R116.reuse, R122, R104 ;  /* 0x0000007a7468723c */ /* 0x040fe20000041868 */
[----:B------:R-:W2:Y:S03]  /*75e0*/  LDSM.16.MT88.4 R120, [R224+0x1100] ;  /* 0x00110000e078783b */ /* 0x000ea60000004200 */
[----:B------:R-:W-:Y:S02]  /*75f0*/  FADD.FTZ R248, R248, R247 ;  /* 0x000000f7f8f87221 */ /* 0x000fe40000010000 */
[----:B------:R-:W-:Y:S01]  /*7600*/  MUFU.EX2 R52, R52 ;  /* 0x0000003400347308 */ /* 0x000fe20000000800 */
[----:B------:R-:W-:Y:S01]  /*7610*/  FADD.FTZ R195, R195, R240 ;  /* 0x000000f0c3c37221 */ /* 0x000fe20000010000 */
[C---:B-1----:R-:W-:Y:S04]  /*7620*/  HMMA.16816.F32.BF16 R12, R116.reuse, R124, R12 ;  /* 0x0000007c740c723c */ /* 0x042fe8000004180c */
[----:B----4-:R-:W-:Y:S01]  /*7630*/  F2FP.BF16.PACK_AB R22, R252, R251 ;  /* 0x000000fbfc16723e */ /* 0x010fe200000010ff */
[----:B------:R-:W-:Y:S03]  /*7640*/  FADD.FTZ R242, R242, R195 ;  /* 0x000000c3f2f27221 */ /* 0x000fe60000010000 */
[C---:B------:R-:W-:Y:S01]  /*7650*/  HMMA.16816.F32.BF16 R108, R116.reuse, R126, R108 ;  /* 0x0000007e746c723c */ /* 0x040fe2000004186c */
[----:B------:R-:W-:Y:S01]  /*7660*/  LDSM.16.MT88.4 R124, [R220+0x1100] ;  /* 0x00110000dc7c783b */ /* 0x000fe20000004200 */
[----:B------:R-:W-:Y:S02]  /*7670*/  MUFU.EX2 R53, R53 ;  /* 0x0000003500357308 */ /* 0x000fe40000000800 */
[----:B---3--:R-:W-:Y:S01]  /*7680*/  F2FP.BF16.PACK_AB R21, R150, R149 ;  /* 0x000000959615723e */ /* 0x008fe200000010ff */
[----:B------:R-:W-:Y:S01]  /*7690*/  FADD.FTZ R249, R249, R242 ;  /* 0x000000f2f9f97221 */ /* 0x000fe20000010000 */
[----:B------:R-:W-:Y:S02]  /*76a0*/  F2FP.BF16.PACK_AB R23, R154, R151 ;  /* 0x000000979a17723e */ /* 0x000fe400000010ff */
[C---:B------:R-:W-:Y:S04]  /*76b0*/  HMMA.16816.F32.BF16 R16, R116.reuse, R136, R16 ;  /* 0x000000887410723c */ /* 0x040fe80000041810 */
[----:B------:R-:W-:Y:S01]  /*76c0*/  MUFU.EX2 R56, R56 ;  /* 0x0000003800387308 */ /* 0x000fe20000000800 */
[----:B------:R-:W-:Y:S03]  /*76d0*/  FADD.FTZ R250, R250, R249 ;  /* 0x000000f9fafa7221 */ /* 0x000fe60000010000 */
[----:B------:R-:W-:Y:S01]  /*76e0*/  HMMA.16816.F32.BF16 R112, R116, R138, R112 ;  /* 0x0000008a7470723c */ /* 0x000fe20000041870 */
[----:B------:R-:W1:Y:S03]  /*76f0*/  LDSM.16.MT88.4 R116, [R221+0x1100] ;  /* 0x00110000dd74783b */ /* 0x000e660000004200 */
[----:B------:R-:W-:Y:S02]  /*7700*/  FADD.FTZ R251, R251, R250 ;  /* 0x000000fafbfb7221 */ /* 0x000fe40000010000 */
[----:B------:R-:W-:Y:S02]  /*7710*/  MUFU.EX2 R57, R57 ;  /* 0x0000003900397308 */ /* 0x000fe40000000800 */
[----:B------:R-:W-:Y:S01]  /*7720*/  FADD.FTZ R252, R252, R251 ;  /* 0x000000fbfcfc7221 */ /* 0x000fe20000010000 */
[C---:B--2---:R-:W-:Y:S01]  /*7730*/  HMMA.16816.F32.BF16 R4, R20.reuse, R120, R4 ;  /* 0x000000781404723c */ /* 0x044fe20000041804 */
[----:B------:R-:W-:Y:S06]  /*7740*/  LDSM.16.MT88.4 R136, [R221+0x5100] ;  /* 0x00510000dd88783b */ /* 0x000fec0000004200 */
[----:B------:R-:W-:Y:S01]  /*7750*/  MUFU.EX2 R54, R54 ;  /* 0x0000003600367308 */ /* 0x000fe20000000800 */
[C---:B------:R-:W-:Y:S01]  /*7760*/  HMMA.16816.F32.BF16 R8, R20.reuse, R122, R8 ;  /* 0x0000007a1408723c */ /* 0x040fe20000041808 */
[----:B------:R-:W2:Y:S07]  /*7770*/  LDSM.16.MT88.4 R120, [R224+0x5100] ;  /* 0x00510000e078783b */ /* 0x000eae0000004200 */
[C---:B------:R-:W-:Y:S01]  /*7780*/  HMMA.16816.F32.BF16 R68, R20.reuse, R24, R68 ;  /* 0x000000181444723c */ /* 0x040fe20000041844 */
[----:B------:R-:W-:Y:S07]  /*7790*/  MUFU.EX2 R55, R55 ;  /* 0x0000003700377308 */ /* 0x000fee0000000800 */
[C---:B------:R-:W-:Y:S01]  /*77a0*/  HMMA.16816.F32.BF16 R72, R20.reuse, R26, R72 ;  /* 0x0000001a1448723c */ /* 0x040fe20000041848 */
[----:B------:R-:W3:Y:S02]  /*77b0*/  LDSM.16.MT88.4 R24, [R224+0x1900] ;  /* 0x00190000e018783b */ /* 0x000ee40000004200 */
[----:B------:R-:W-:Y:S05]  /*77c0*/  MUFU.EX2 R58, R58 ;  /* 0x0000003a003a7308 */ /* 0x000fea0000000800 */
[C---:B-1----:R-:W-:Y:S05]  /*77d0*/  HMMA.16816.F32.BF16 R76, R20.reuse, R116, R76 ;  /* 0x00000074144c723c */ /* 0x042fea000004184c */
[----:B------:R-:W-:Y:S02]  /*77e0*/  MUFU.EX2 R59, R59 ;  /* 0x0000003b003b7308 */ /* 0x000fe40000000800 */
[----:B------:R-:W-:Y:S01]  /*77f0*/  FFMA.FTZ R116, R35, c[0x0][0x2d0], -R194 ;  /* 0x0000b40023747a23 */ /* 0x000fe200000108c2 */
[C---:B------:R-:W-:Y:S01]  /*7800*/  HMMA.16816.F32.BF16 R80, R20.reuse, R118, R80 ;  /* 0x000000761450723c */ /* 0x040fe20000041850 */
[----:B------:R-:W1:Y:S06]  /*7810*/  LDSM.16.MT88.4 R32, [R221+0x1900] ;  /* 0x00190000dd20783b */ /* 0x000e6c0000004200 */
[----:B------:R4:W5:Y:S01]  /*7820*/  MUFU.EX2 R161, R116 ;  /* 0x0000007400a17308 */ /* 0x0009620000000800 */
[C---:B------:R-:W-:Y:S08]  /*7830*/  HMMA.16816.F32.BF16 R84, R20.reuse, R124, R84 ;  /* 0x0000007c1454723c */ /* 0x040ff00000041854 */
[C---:B------:R-:W-:Y:S01]  /*7840*/  HMMA.16816.F32.BF16 R88, R20.reuse, R126, R88 ;  /* 0x0000007e1458723c */ /* 0x040fe20000041858 */
[----:B------:R-:W-:Y:S01]  /*7850*/  LDSM.16.MT88.4 R124, [R224+0x3900] ;  /* 0x00390000e07c783b */ /* 0x000fe20000004200 */
[----:B------:R-:W-:Y:S06]  /*7860*/  MUFU.EX2 R60, R60 ;  /* 0x0000003c003c7308 */ /* 0x000fec0000000800 */
[C---:B--2---:R-:W-:Y:S04]  /*7870*/  HMMA.16816.F32.BF16 R92, R20.reuse, R120, R92 ;  /* 0x00000078145c723c */ /* 0x044fe8000004185c */
[----:B------:R-:W-:Y:S01]  /*7880*/  MUFU.EX2 R61, R61 ;  /* 0x0000003d003d7308 */ /* 0x000fe20000000800 */
[----:B----4-:R-:W2:Y:S03]  /*7890*/  LDSM.16.MT88.4 R116, [R220+0x1900] ;  /* 0x00190000dc74783b */ /* 0x010ea60000004200 */
[C---:B------:R-:W-:Y:S04]  /*78a0*/  HMMA.16816.F32.BF16 R96, R20.reuse, R122, R96 ;  /* 0x0000007a1460723c */ /* 0x040fe80000041860 */
[--C-:B------:R-:W-:Y:S02]  /*78b0*/  FFMA.FTZ R120, R36, c[0x0][0x2d0], -R244.reuse ;  /* 0x0000b40024787a23 */ /* 0x100fe400000108f4 */
[--C-:B------:R-:W-:Y:S01]  /*78c0*/  FFMA.FTZ R121, R37, c[0x0][0x2d0], -R244.reuse ;  /* 0x0000b40025797a23 */ /* 0x100fe200000108f4 */
[----:B------:R-:W-:Y:S01]  /*78d0*/  MUFU.EX2 R64, R64 ;  /* 0x0000004000407308 */ /* 0x000fe20000000800 */
[C---:B------:R-:W-:Y:S04]  /*78e0*/  HMMA.16816.F32.BF16 R100, R20.reuse, R128, R100 ;  /* 0x000000801464723c */ /* 0x040fe80000041864 */
[--C-:B------:R-:W-:Y:S02]  /*78f0*/  FFMA.FTZ R122, R40, c[0x0][0x2d0], -R244.reuse ;  /* 0x0000b400287a7a23 */ /* 0x100fe400000108f4 */
[--C-:B------:R-:W-:Y:S02]  /*7900*/  FFMA.FTZ R123, R41, c[0x0][0x2d0], -R244.reuse ;  /* 0x0000b400297b7a23 */ /* 0x100fe400000108f4 */
[C---:B------:R-:W-:Y:S01]  /*7910*/  HMMA.16816.F32.BF16 R104, R20.reuse, R130, R104 ;  /* 0x000000821468723c */ /* 0x040fe20000041868 */
[----:B------:R-:W-:Y:S03]  /*7920*/  MUFU.EX2 R120, R120 ;  /* 0x0000007800787308 */ /* 0x000fe60000000800 */
[----:B------:R-:W-:Y:S04]  /*7930*/  FFMA.FTZ R244, R65, c[0x0][0x2d0], -R244 ;  /* 0x0000b40041f47a23 */ /* 0x000fe800000108f4 */
[C---:B------:R-:W-:Y:S03]  /*7940*/  HMMA.16816.F32.BF16 R12, R20.reuse, R136, R12 ;  /* 0x00000088140c723c */ /* 0x040fe6000004180c */
[----:B------:R-:W4:Y:S04]  /*7950*/  MUFU.EX2 R121, R121 ;  /* 0x0000007900797308 */ /* 0x000f280000000800 */
[--C-:B------:R-:W-:Y:S01]  /*7960*/  FFMA.FTZ R136, R38, c[0x0][0x2d0], -R194.reuse ;  /* 0x0000b40026887a23 */ /* 0x100fe200000108c2 */
[C---:B------:R-:W-:Y:S04]  /*7970*/  HMMA.16816.F32.BF16 R108, R20.reuse, R138, R108 ;  /* 0x0000008a146c723c */ /* 0x040fe8000004186c */
[--C-:B------:R-:W-:Y:S01]  /*7980*/  FFMA.FTZ R137, R39, c[0x0][0x2d0], -R194.reuse ;  /* 0x0000b40027897a23 */ /* 0x100fe200000108c2 */
[----:B------:R-:W-:Y:S01]  /*7990*/  MUFU.EX2 R122, R122 ;  /* 0x0000007a007a7308 */ /* 0x000fe20000000800 */
[----:B------:R-:W-:Y:S01]  /*79a0*/  LDSM.16.MT88.4 R36, [R220+0x2100] ;  /* 0x00210000dc24783b */ /* 0x000fe20000004200 */
[--C-:B------:R-:W-:Y:S01]  /*79b0*/  FFMA.FTZ R138, R42, c[0x0][0x2d0], -R194.reuse ;  /* 0x0000b4002a8a7a23 */ /* 0x100fe200000108c2 */
[C---:B------:R-:W-:Y:S04]  /*79c0*/  HMMA.16816.F32.BF16 R16, R20.reuse, R144, R16 ;  /* 0x000000901410723c */ /* 0x040fe80000041810 */
[--C-:B------:R-:W-:Y:S02]  /*79d0*/  FFMA.FTZ R139, R43, c[0x0][0x2d0], -R194.reuse ;  /* 0x0000b4002b8b7a23 */ /* 0x100fe400000108c2 */
[----:B------:R-:W-:Y:S01]  /*79e0*/  LDSM.16.MT88.4 R40, [R222+0x6100] ;  /* 0x00610000de28783b */ /* 0x000fe20000004200 */
[----:B------:R1:W-:Y:S01]  /*79f0*/  MUFU.EX2 R145, R46 ;  /* 0x0000002e00917308 */ /* 0x0003e20000000800 */
[----:B------:R-:W-:Y:S04]  /*7a00*/  HMMA.16816.F32.BF16 R112, R20, R146, R112 ;  /* 0x000000921470723c */ /* 0x000fe80000041870 */
[----:B------:R-:W-:Y:S03]  /*7a10*/  FFMA.FTZ R194, R67, c[0x0][0x2d0], -R194 ;  /* 0x0000b40043c27a23 */ /* 0x000fe600000108c2 */
[----:B------:R-:W-:Y:S02]  /*7a20*/  F2FP.BF16.PACK_AB R20, R158, R153 ;  /* 0x000000999e14723e */ /* 0x000fe400000010ff */
[----:B------:R-:W-:Y:S01]  /*7a30*/  F2FP.BF16.PACK_AB R22, R162, R155 ;  /* 0x0000009ba216723e */ /* 0x000fe200000010ff */
[----:B------:R-:W-:Y:S02]  /*7a40*/  MUFU.EX2 R146, R49 ;  /* 0x0000003100927308 */ /* 0x000fe40000000800 */
[----:B------:R-:W-:Y:S02]  /*7a50*/  F2FP.BF16.PACK_AB R21, R166, R157 ;  /* 0x0000009da615723e */ /* 0x000fe400000010ff */
[----:B-----5:R-:W-:Y:S06]  /*7a60*/  F2FP.BF16.PACK_AB R23, R161, R159 ;  /* 0x0000009fa117723e */ /* 0x020fec00000010ff */
[----:B------:R5:W-:Y:S01]  /*7a70*/  MUFU.EX2 R147, R48 ;  /* 0x0000003000937308 */ /* 0x000be20000000800 */
[C---:B---3--:R-:W-:Y:S01]  /*7a80*/  HMMA.16816.F32.BF16 R4, R20.reuse, R24, R4 ;  /* 0x000000181404723c */ /* 0x048fe20000041804 */
[----:B-1----:R-:W-:Y:S07]  /*7a90*/  LDSM.16.MT88.4 R44, [R222+0x2900] ;  /* 0x00290000de2c783b */ /* 0x002fee0000004200 */
[C---:B------:R-:W-:Y:S01]  /*7aa0*/  HMMA.16816.F32.BF16 R8, R20.reuse, R26, R8 ;  /* 0x0000001a1408723c */ /* 0x040fe20000041808 */
[----:B------:R-:W1:Y:S01]  /*7ab0*/  MUFU.EX2 R123, R123 ;  /* 0x0000007b007b7308 */ /* 0x000e620000000800 */
[----:B------:R-:W3:Y:S06]  /*7ac0*/  LDSM.16.MT88.4 R24, [R224+0x5900] ;  /* 0x00590000e018783b */ /* 0x000eec0000004200 */
[C---:B------:R-:W-:Y:S03]  /*7ad0*/  HMMA.16816.F32.BF16 R68, R20.reuse, R28, R68 ;  /* 0x0000001c1444723c */ /* 0x040fe60000041844 */
[----:B------:R-:W-:Y:S01]  /*7ae0*/  MUFU.EX2 R136, R136 ;  /* 0x0000008800887308 */ /* 0x000fe20000000800 */
[----:B-----5:R-:W-:Y:S04]  /*7af0*/  LDSM.16.MT88.4 R48, [R220+0x7100] ;  /* 0x00710000dc30783b */ /* 0x020fe80000004200 */
[C---:B------:R-:W-:Y:S05]  /*7b00*/  HMMA.16816.F32.BF16 R72, R20.reuse, R30, R72 ;  /* 0x0000001e1448723c */ /* 0x040fea0000041848 */
[----:B------:R-:W5:Y:S01]  /*7b10*/  MUFU.EX2 R137, R137 ;  /* 0x0000008900897308 */ /* 0x000f620000000800 */
[----:B------:R-:W1:Y:S02]  /*7b20*/  LDSM.16.MT88.4 R28, [R222+0x5900] ;  /* 0x00590000de1c783b */ /* 0x000e640000004200 */
[C---:B------:R-:W-:Y:S07]  /*7b30*/  HMMA.16816.F32.BF16 R76, R20.reuse, R32, R76 ;  /* 0x00000020144c723c */ /* 0x040fee000004184c */
[----:B------:R-:W-:Y:S01]  /*7b40*/  MUFU.EX2 R138, R138 ;  /* 0x0000008a008a7308 */ /* 0x000fe20000000800 */
[C---:B------:R-:W-:Y:S01]  /*7b50*/  HMMA.16816.F32.BF16 R80, R20.reuse, R34, R80 ;  /* 0x000000221450723c */ /* 0x040fe20000041850 */
[----:B------:R-:W4:Y:S07]  /*7b60*/  LDSM.16.MT88.4 R32, [R221+0x5900] ;  /* 0x00590000dd20783b */ /* 0x000f2e0000004200 */
[C---:B--2---:R-:W-:Y:S01]  /*7b70*/  HMMA.16816.F32.BF16 R84, R20.reuse, R116, R84 ;  /* 0x000000741454723c */ /* 0x044fe20000041854 */
[----:B------:R-:W2:Y:S07]  /*7b80*/  MUFU.EX2 R139, R139 ;  /* 0x0000008b008b7308 */ /* 0x000eae0000000800 */
[C---:B------:R-:W-:Y:S01]  /*7b90*/  HMMA.16816.F32.BF16 R88, R20.reuse, R118, R88 ;  /* 0x000000761458723c */ /* 0x040fe20000041858 */
[----:B------:R-:W2:Y:S02]  /*7ba0*/  LDSM.16.MT88.4 R116, [R220+0x5900] ;  /* 0x00590000dc74783b */ /* 0x000ea40000004200 */
[----:B------:R-:W2:Y:S05]  /*7bb0*/  MUFU.EX2 R65, R244 ;  /* 0x000000f400417308 */ /* 0x000eaa0000000800 */
[C---:B---3--:R-:W-:Y:S05]  /*7bc0*/  HMMA.16816.F32.BF16 R92, R20.reuse, R24, R92 ;  /* 0x00000018145c723c */ /* 0x048fea000004185c */
[----:B------:R-:W-:Y:S03]  /*7bd0*/  MUFU.EX2 R62, R62 ;  /* 0x0000003e003e7308 */ /* 0x000fe60000000800 */
[C---:B------:R-:W-:Y:S01]  /*7be0*/  HMMA.16816.F32.BF16 R96, R20.reuse, R26, R96 ;  /* 0x0000001a1460723c */ /* 0x040fe20000041860 */
[----:B------:R-:W3:Y:S06]  /*7bf0*/  LDSM.16.MT88.4 R24, [R224+0x2100] ;  /* 0x00210000e018783b */ /* 0x000eec0000004200 */
[----:B------:R-:W2:Y:S01]  /*7c00*/  MUFU.EX2 R63, R63 ;  /* 0x0000003f003f7308 */ /* 0x000ea20000000800 */
[C---:B-1----:R-:W-:Y:S08]  /*7c10*/  HMMA.16816.F32.BF16 R100, R20.reuse, R28, R100 ;  /* 0x0000001c1464723c */ /* 0x042ff00000041864 */
[C---:B------:R-:W-:Y:S01]  /*7c20*/  HMMA.16816.F32.BF16 R104, R20.reuse, R30, R104 ;  /* 0x0000001e1468723c */ /* 0x040fe20000041868 */
[----:B------:R-:W1:Y:S01]  /*7c30*/  LDSM.16.MT88.4 R28, [R222+0x2100] ;  /* 0x00210000de1c783b */ /* 0x000e620000004200 */
[----:B------:R-:W-:Y:S06]  /*7c40*/  MUFU.EX2 R66, R66 ;  /* 0x0000004200427308 */ /* 0x000fec0000000800 */
[C---:B----4-:R-:W-:Y:S08]  /*7c50*/  HMMA.16816.F32.BF16 R12, R20.reuse, R32, R12 ;  /* 0x00000020140c723c */ /* 0x050ff0000004180c */
[C---:B------:R-:W-:Y:S01]  /*7c60*/  HMMA.16816.F32.BF16 R108, R20.reuse, R34, R108 ;  /* 0x00000022146c723c */ /* 0x040fe2000004186c */
[----:B------:R-:W4:Y:S07]  /*7c70*/  LDSM.16.MT88.4 R32, [R221+0x2100] ;  /* 0x00210000dd20783b */ /* 0x000f2e0000004200 */
[C---:B--2---:R-:W-:Y:S08]  /*7c80*/  HMMA.16816.F32.BF16 R16, R20.reuse, R116, R16 ;  /* 0x000000741410723c */ /* 0x044ff00000041810 */
[----:B------:R-:W-:Y:S01]  /*7c90*/  HMMA.16816.F32.BF16 R112, R20, R118, R112 ;  /* 0x000000761470723c */ /* 0x000fe20000041870 */
[----:B------:R-:W-:Y:S06]  /*7ca0*/  LDSM.16.MT88.4 R116, [R221+0x6100] ;  /* 0x00610000dd74783b */ /* 0x000fec0000004200 */
[----:B------:R-:W-:Y:S02]  /*7cb0*/  F2FP.BF16.PACK_AB R20, R121, R120 ;  /* 0x000000787914723e */ /* 0x000fe400000010ff */
[----:B------:R-:W-:Y:S03]  /*7cc0*/  F2FP.BF16.PACK_AB R22, R123, R122 ;  /* 0x0000007a7b16723e */ /* 0x000fe600000010ff */
[----:B-----5:R-:W-:Y:S02]  /*7cd0*/  F2FP.BF16.PACK_AB R21, R137, R136 ;  /* 0x000000888915723e */ /* 0x020fe400000010ff */
        /* <DEDUP_REMOVED lines=27> */
[----:B------:R-:W-:Y:S07]  /*7e90*/  F2FP.BF16.PACK_AB R23, R152, R148 ;  /* 0x000000949817723e */ /* 0x000fee00000010ff */
        /* <DEDUP_REMOVED lines=32> */
[C---:B------:R-:W-:Y:S01]  /*80a0*/  HMMA.16816.F32.BF16 R72, R20.reuse, R34, R72 ;  /* 0x000000221448723c */ /* 0x040fe20000041848 */
[----:B------:R-:W-:Y:S07]  /*80b0*/  LDSM.16.MT88.4 R32, [R220+0x3900] ;  /* 0x00390000dc20783b */ /* 0x000fee0000004200 */
[C---:B--2---:R-:W-:Y:S08]  /*80c0*/  HMMA.16816.F32.BF16 R76, R20.reuse, R24, R76 ;  /* 0x00000018144c723c */ /* 0x044ff0000004184c */
[C---:B------:R-:W-:Y:S01]  /*80d0*/  HMMA.16816.F32.BF16 R80, R20.reuse, R26, R80 ;  /* 0x0000001a1450723c */ /* 0x040fe20000041850 */
[----:B------:R-:W2:Y:S07]  /*80e0*/  LDSM.16.MT88.4 R24, [R222+0x3900] ;  /* 0x00390000de18783b */ /* 0x000eae0000004200 */
[C---:B------:R-:W-:Y:S01]  /*80f0*/  HMMA.16816.F32.BF16 R84, R20.reuse, R36, R84 ;  /* 0x000000241454723c */ /* 0x040fe20000041854 */
[----:B------:R-:W3:Y:S07]  /*8100*/  MUFU.EX2 R37, R194 ;  /* 0x000000c200257308 */ /* 0x000eee0000000800 */
[C---:B------:R-:W-:Y:S07]  /*8110*/  HMMA.16816.F32.BF16 R88, R20.reuse, R38, R88 ;  /* 0x000000261458723c */ /* 0x040fee0000041858 */
[----:B------:R-:W-:Y:S01]  /*8120*/  FADD.FTZ R39, R149, R248 ;  /* 0x000000f895277221 */ /* 0x000fe20000010000 */
[C---:B-1----:R-:W-:Y:S04]  /*8130*/  HMMA.16816.F32.BF16 R92, R20.reuse, R28, R92 ;  /* 0x0000001c145c723c */ /* 0x042fe8000004185c */
[----:B------:R-:W-:Y:S02]  /*8140*/  FADD.FTZ R0, R150, R39 ;  /* 0x0000002796007221 */ /* 0x000fe40000010000 */
[----:B------:R-:W-:Y:S02]  /*8150*/  FADD.FTZ R39, R153, R252 ;  /* 0x000000fc99277221 */ /* 0x000fe40000010000 */
        /* <DEDUP_REMOVED lines=11> */
[----:B---3--:R-:W-:Y:S07]  /*8210*/  F2FP.BF16.PACK_AB R23, R37, R66 ;  /* 0x000000422517723e */ /* 0x008fee00000010ff */
[C---:B------:R-:W-:Y:S08]  /*8220*/  HMMA.16816.F32.BF16 R128, R20.reuse, R124, R4 ;  /* 0x0000007c1480723c */ /* 0x040ff00000041804 */
[C---:B------:R-:W-:Y:S08]  /*8230*/  HMMA.16816.F32.BF16 R124, R20.reuse, R126, R8 ;  /* 0x0000007e147c723c */ /* 0x040ff00000041808 */
[C---:B--2---:R-:W-:Y:S08]  /*8240*/  HMMA.16816.F32.BF16 R68, R20.reuse, R24, R68 ;  /* 0x000000181444723c */ /* 0x044ff00000041844 */
[C---:B------:R-:W-:Y:S01]  /*8250*/  HMMA.16816.F32.BF16 R72, R20.reuse, R26, R72 ;  /* 0x0000001a1448723c */ /* 0x040fe20000041848 */
[----:B------:R-:W2:Y:S07]  /*8260*/  LDSM.16.MT88.4 R24, [R224+0x7900] ;  /* 0x00790000e018783b */ /* 0x000eae0000004200 */
[C---:B-1----:R-:W-:Y:S08]  /*8270*/  HMMA.16816.F32.BF16 R76, R20.reuse, R28, R76 ;  /* 0x0000001c144c723c */ /* 0x042ff0000004184c */
[C---:B------:R-:W-:Y:S01]  /*8280*/  HMMA.16816.F32.BF16 R80, R20.reuse, R30, R80 ;  /* 0x0000001e1450723c */ /* 0x040fe20000041850 */
[----:B------:R-:W1:Y:S07]  /*8290*/  LDSM.16.MT88.4 R28, [R222+0x7900] ;  /* 0x00790000de1c783b */ /* 0x000e6e0000004200 */
[C---:B------:R-:W-:Y:S07]  /*82a0*/  HMMA.16816.F32.BF16 R84, R20.reuse, R32, R84 ;  /* 0x000000201454723c */ /* 0x040fee0000041854 */
[----:B------:R-:W-:Y:S01]  /*82b0*/  FADD.FTZ R33, R151, R0 ;  /* 0x0000000097217221 */ /* 0x000fe20000010000 */
[C---:B------:R-:W-:Y:S04]  /*82c0*/  HMMA.16816.F32.BF16 R88, R20.reuse, R34, R88 ;  /* 0x000000221458723c */ /* 0x040fe80000041858 */
[----:B------:R-:W-:Y:S02]  /*82d0*/  FADD.FTZ R0, R154, R33 ;  /* 0x000000219a007221 */ /* 0x000fe40000010000 */
[----:B------:R-:W3:Y:S02]  /*82e0*/  LDSM.16.MT88.4 R32, [R221+0x7900] ;  /* 0x00790000dd20783b */ /* 0x000ee40000004200 */
[----:B------:R-:W-:Y:S01]  /*82f0*/  FADD.FTZ R41, R157, R0 ;  /* 0x000000009d297221 */ /* 0x000fe20000010000 */
[C---:B--2---:R-:W-:Y:S03]  /*8300*/  HMMA.16816.F32.BF16 R92, R20.reuse, R24, R92 ;  /* 0x00000018145c723c */ /* 0x044fe6000004185c */
[----:B------:R-:W-:Y:S02]  /*8310*/  FADD.FTZ R0, R158, R39 ;  /* 0x000000279e007221 */ /* 0x000fe40000010000 */
[----:B------:R-:W-:Y:S02]  /*8320*/  FADD.FTZ R2, R166, R41 ;  /* 0x00000029a6027221 */ /* 0x000fe40000010000 */
[----:B------:R-:W-:Y:S01]  /*8330*/  FADD.FTZ R39, R155, R0 ;  /* 0x000000009b277221 */ /* 0x000fe20000010000 */
[C---:B------:R-:W-:Y:S01]  /*8340*/  HMMA.16816.F32.BF16 R96, R20.reuse, R26, R96 ;  /* 0x0000001a1460723c */ /* 0x040fe20000041860 */
[----:B------:R-:W2:Y:S03]  /*8350*/  LDSM.16.MT88.4 R24, [R220+0x7900] ;  /* 0x00790000dc18783b */ /* 0x000ea60000004200 */
[----:B------:R-:W-:Y:S02]  /*8360*/  FADD.FTZ R2, R159, R2 ;  /* 0x000000029f027221 */ /* 0x000fe40000010000 */
[----:B------:R-:W-:Y:S02]  /*8370*/  FADD.FTZ R39, R162, R39 ;  /* 0x00000027a2277221 */ /* 0x000fe40000010000 */
[----:B------:R-:W-:Y:S01]  /*8380*/  FADD.FTZ R41, R161, R2 ;  /* 0x00000002a1297221 */ /* 0x000fe20000010000 */
[C---:B-1----:R-:W-:Y:S03]  /*8390*/  HMMA.16816.F32.BF16 R100, R20.reuse, R28, R100 ;  /* 0x0000001c1464723c */ /* 0x042fe60000041864 */
[----:B------:R-:W-:Y:S02]  /*83a0*/  FADD.FTZ R120, R120, R39 ;  /* 0x0000002778787221 */ /* 0x000fe40000010000 */
[----:B------:R-:W-:Y:S02]  /*83b0*/  FADD.FTZ R136, R136, R41 ;  /* 0x0000002988887221 */ /* 0x000fe40000010000 */
[----:B------:R-:W-:Y:S01]  /*83c0*/  FADD.FTZ R121, R121, R120 ;  /* 0x0000007879797221 */ /* 0x000fe20000010000 */
[C---:B------:R-:W-:Y:S04]  /*83d0*/  HMMA.16816.F32.BF16 R104, R20.reuse, R30, R104 ;  /* 0x0000001e1468723c */ /* 0x040fe80000041868 */
[----:B------:R-:W-:Y:S02]  /*83e0*/  FADD.FTZ R137, R137, R136 ;  /* 0x0000008889897221 */ /* 0x000fe40000010000 */
[----:B------:R-:W-:Y:S02]  /*83f0*/  FADD.FTZ R0, R122, R121 ;  /* 0x000000797a007221 */ /* 0x000fe40000010000 */
[----:B------:R-:W-:Y:S04]  /*8400*/  FADD.FTZ R2, R138, R137 ;  /* 0x000000898a027221 */ /* 0x000fe80000010000 */
[----:B------:R-:W-:Y:S02]  /*8410*/  FADD.FTZ R0, R123, R0 ;  /* 0x000000007b007221 */ /* 0x000fe40000010000 */
[----:B------:R-:W-:Y:S01]  /*8420*/  FADD.FTZ R2, R139, R2 ;  /* 0x000000028b027221 */ /* 0x000fe20000010000 */
[C---:B---3--:R-:W-:Y:S03]  /*8430*/  HMMA.16816.F32.BF16 R120, R20.reuse, R32, R12 ;  /* 0x000000201478723c */ /* 0x048fe6000004180c */
[----:B------:R-:W-:Y:S02]  /*8440*/  FADD.FTZ R0, R163, R0 ;  /* 0x00000000a3007221 */ /* 0x000fe40000010000 */
[----:B------:R-:W-:Y:S02]  /*8450*/  FADD.FTZ R2, R145, R2 ;  /* 0x0000000291027221 */ /* 0x000fe40000010000 */
[----:B------:R-:W-:Y:S01]  /*8460*/  FADD.FTZ R0, R165, R0 ;  /* 0x00000000a5007221 */ /* 0x000fe20000010000 */
[C---:B------:R-:W-:Y:S04]  /*8470*/  HMMA.16816.F32.BF16 R108, R20.reuse, R34, R108 ;  /* 0x00000022146c723c */ /* 0x040fe8000004186c */
[----:B------:R-:W-:Y:S02]  /*8480*/  FADD.FTZ R29, R147, R2 ;  /* 0x00000002931d7221 */ /* 0x000fe40000010000 */
[----:B------:R-:W-:Y:S01]  /*8490*/  FADD.FTZ R13, R167, R0 ;  /* 0x00000000a70d7221 */ /* 0x000fe20000010000 */
[----:B------:R-:W-:Y:S01]  /*84a0*/  MOV R0, R3 ;  /* 0x0000000300007202 */ /* 0x000fe20000000f00 */
[----:B------:R-:W-:Y:S01]  /*84b0*/  FADD.FTZ R15, R148, R29 ;  /* 0x0000001d940f7221 */ /* 0x000fe20000010000 */
[C---:B--2---:R-:W-:Y:S03]  /*84c0*/  HMMA.16816.F32.BF16 R116, R20.reuse, R24, R16 ;  /* 0x000000181474723c */ /* 0x044fe60000041810 */
[----:B------:R-:W-:Y:S02]  /*84d0*/  FADD.FTZ R13, R146, R13 ;  /* 0x0000000d920d7221 */ /* 0x000fe40000010000 */
[----:B------:R-:W-:Y:S02]  /*84e0*/  FADD.FTZ R15, R152, R15 ;  /* 0x0000000f980f7221 */ /* 0x000fe40000010000 */
[----:B------:R-:W-:Y:S01]  /*84f0*/  FADD.FTZ R52, R52, R13 ;  /* 0x0000000d34347221 */ /* 0x000fe20000010000 */
[----:B------:R-:W-:Y:S04]  /*8500*/  HMMA.16816.F32.BF16 R112, R20, R26, R112 ;  /* 0x0000001a1470723c */ /* 0x000fe80000041870 */
[----:B------:R-:W-:Y:S02]  /*8510*/  FADD.FTZ R54, R54, R15 ;  /* 0x0000000f36367221 */ /* 0x000fe40000010000 */
[----:B------:R-:W-:Y:S02]  /*8520*/  FADD.FTZ R53, R53, R52 ;  /* 0x0000003435357221 */ /* 0x000fe40000010000 */
[----:B------:R-:W-:Y:S04]  /*8530*/  FADD.FTZ R55, R55, R54 ;  /* 0x0000003637377221 */ /* 0x000fe80000010000 */
[----:B------:R-:W-:Y:S02]  /*8540*/  FADD.FTZ R56, R56, R53 ;  /* 0x0000003538387221 */ /* 0x000fe40000010000 */
        /* <DEDUP_REMOVED lines=10> */
[----:B------:R-:W-:Y:S01]  /*85f0*/  FADD.FTZ R241, R37, R66 ;  /* 0x0000004225f17221 */ /* 0x000fe20000010000 */
[----:B------:R-:W-:-:S05]  /*8600*/  @P1 BRA `(.L_x_25) ;  /* 0xffffcbb000001947 */ /* 0x000fca000383ffff */
.L_x_24:
[----:B------:R-:W1:Y:S01]  /*8610*/  SHFL.BFLY PT, R6, R243, 0x2, 0x1f ;  /* 0x0c401f00f3067f89 */ /* 0x000e6200000e0000 */
[----:B------:R-:W-:-:S02]  /*8620*/  MOV R4, RZ ;  /* 0x000000ff00047202 */ /* 0x000fc40000000f00 */
[----:B------:R-:W-:Y:S01]  /*8630*/  MOV R2, RZ ;  /* 0x000000ff00027202 */ /* 0x000fe20000000f00 */
[----:B------:R-:W2:Y:S01]  /*8640*/  SHFL.BFLY PT, R0, R241, 0x2, 0x1f ;  /* 0x0c401f00f1007f89 */ /* 0x000ea200000e0000 */
[----:B------:R-:W-:Y:S01]  /*8650*/  PLOP3.LUT P3, PT, PT, PT, PT, 0x8, 0x0 ;  /* 0x000000000000781c */ /* 0x000fe20003f6e170 */
[----:B-1----:R-:W-:Y:S02]  /*8660*/  FADD.FTZ R6, R6, R243 ;  /* 0x000000f306067221 */ /* 0x002fe40000010000 */
[----:B--2---:R-:W-:-:S03]  /*8670*/  FADD.FTZ R7, R0, R241 ;  /* 0x000000f100077221 */ /* 0x004fc60000010000 */
[----:B------:R-:W1:Y:S04]  /*8680*/  SHFL.BFLY PT, R5, R6, 0x1, 0x1f ;  /* 0x0c201f0006057f89 */ /* 0x000e6800000e0000 */
[----:B------:R-:W2:Y:S01]  /*8690*/  SHFL.BFLY PT, R0, R7, 0x1, 0x1f ;  /* 0x0c201f0007007f89 */ /* 0x000ea200000e0000 */
[----:B-1----:R-:W-:Y:S02]  /*86a0*/  FADD.FTZ R5, R6, R5 ;  /* 0x0000000506057221 */ /* 0x002fe40000010000 */
[----:B--2---:R-:W-:-:S03]  /*86b0*/  FADD.FTZ R0, R0, R7 ;  /* 0x0000000700007221 */ /* 0x004fc60000010000 */
[----:B------:R-:W-:Y:S02]  /*86c0*/  FSETP.NE.FTZ.AND P1, PT, R5, RZ, PT ;  /* 0x000000ff0500720b */ /* 0x000fe40003f35000 */
[----:B------:R-:W-:Y:S02]  /*86d0*/  MOV R7, 0xff800000 ;  /* 0xff80000000077802 */ /* 0x000fe40000000f00 */
[----:B------:R-:W-:-:S09]  /*86e0*/  FSETP.NE.FTZ.AND P0, PT, R0, RZ, PT ;  /* 0x000000ff0000720b */ /* 0x000fd20003f15000 */
[----:B------:R-:W1:Y:S01]  /*86f0*/  @P1 MUFU.RCP R4, R5 ;  /* 0x0000000500041308 */ /* 0x000e620000001000 */
[----:B------:R-:W-:-:S03]  /*8700*/  @P1 MOV R9, 0x3f317218 ;  /* 0x3f31721800091802 */ /* 0x000fc60000000f00 */
[----:B------:R-:W-:Y:S02]  /*8710*/  @P0 MOV R8, 0x3f317218 ;  /* 0x3f31721800080802 */ /* 0x000fe40000000f00 */
[----:B------:R-:W-:Y:S02]  /*8720*/  @P1 FMUL.FTZ R9, R9, c[0x0][0x2d0] ;  /* 0x0000b40009091a20 */ /* 0x000fe40000410000 */
[----:B------:R-:W-:Y:S01]  /*8730*/  @P0 MUFU.RCP R2, R0 ;  /* 0x0000000000020308 */ /* 0x000fe20000001000 */
[----:B------:R-:W-:-:S07]  /*8740*/  @P0 FMUL.FTZ R8, R8, c[0x0][0x2d0] ;  /* 0x0000b40008080a20 */ /* 0x000fce0000410000 */
[----:B------:R-:W2:Y:S01]  /*8750*/  @P1 MUFU.LG2 R5, R5 ;  /* 0x0000000500051308 */ /* 0x000ea20000000c00 */
[C---:B-1----:R-:W-:Y:S02]  /*8760*/  FMUL.FTZ R128, R4.reuse, R128 ;  /* 0x0000008004807220 */ /* 0x042fe40000410000 */
[C---:B------:R-:W-:Y:S02]  /*8770*/  FMUL.FTZ R129, R4.reuse, R129 ;  /* 0x0000008104817220 */ /* 0x040fe40000410000 */
[C---:B------:R-:W-:Y:S02]  /*8780*/  FMUL.FTZ R6, R4.reuse, R124 ;  /* 0x0000007c04067220 */ /* 0x040fe40000410000 */
[C---:B------:R-:W-:Y:S01]  /*8790*/  FMUL.FTZ R125, R4.reuse, R125 ;  /* 0x0000007d047d7220 */ /* 0x040fe20000410000 */
[----:B------:R-:W1:Y:S01]  /*87a0*/  @P0 MUFU.LG2 R0, R0 ;  /* 0x0000000000000308 */ /* 0x000e620000000c00 */
[C---:B------:R-:W-:Y:S02]  /*87b0*/  FMUL.FTZ R68, R4.reuse, R68 ;  /* 0x0000004404447220 */ /* 0x040fe40000410000 */
[----:B------:R-:W-:-:S02]  /*87c0*/  FMUL.FTZ R69, R4, R69 ;  /* 0x0000004504457220 */ /* 0x000fc40000410000 */
[C---:B------:R-:W-:Y:S02]  /*87d0*/  FMUL.FTZ R72, R4.reuse, R72 ;  /* 0x0000004804487220 */ /* 0x040fe40000410000 */
[C---:B------:R-:W-:Y:S02]  /*87e0*/  FMUL.FTZ R73, R4.reuse, R73 ;  /* 0x0000004904497220 */ /* 0x040fe40000410000 */
[----:B--2---:R-:W-:Y:S02]  /*87f0*/  @P1 FMUL.FTZ R5, R5, 0.69314718246459960938 ;  /* 0x3f31721805051820 */ /* 0x004fe40000410000 */
[C---:B------:R-:W-:Y:S02]  /*8800*/  FMUL.FTZ R76, R4.reuse, R76 ;  /* 0x0000004c044c7220 */ /* 0x040fe40000410000 */
[C---:B------:R-:W-:Y:S02]  /*8810*/  FMUL.FTZ R77, R4.reuse, R77 ;  /* 0x0000004d044d7220 */ /* 0x040fe40000410000 */
[----:B------:R-:W-:-:S02]  /*8820*/  FMUL.FTZ R80, R4, R80 ;  /* 0x0000005004507220 */ /* 0x000fc40000410000 */
[----:B-1----:R-:W-:Y:S02]  /*8830*/  @P0 FMUL.FTZ R0, R0, 0.69314718246459960938 ;  /* 0x3f31721800000820 */ /* 0x002fe40000410000 */
        /* <DEDUP_REMOVED lines=20> */
[----:B------:R-:W-:Y:S01]  /*8980*/  FMUL.FTZ R113, R4, R113 ;  /* 0x0000007104717220 */ /* 0x000fe20000410000 */
[----:B------:R-:W-:Y:S01]  /*8990*/  MOV R4, 0xff800000 ;  /* 0xff80000000047802 */ /* 0x000fe20000000f00 */
        /* <DEDUP_REMOVED lines=32> */
[----:B------:R-:W-:Y:S02]  /*8ba0*/  @P1 FFMA.FTZ R4, R9, R132, R5 ;  /* 0x0000008409041223 */ /* 0x000fe40000010005 */
[----:B------:R-:W-:Y:S02]  /*8bb0*/  @P0 FFMA.FTZ R7, R8, R3, R0 ;  /* 0x0000000308070223 */ /* 0x000fe40000010000 */
.L_x_22:
[----:B------:R-:W-:Y:S05]  /*8bc0*/  @P3 BRA `(.L_x_26) ;  /* 0x0000128000003947 */ /* 0x000fea0003800000 */
[----:B------:R-:W1:Y:S01]  /*8bd0*/  S2R R0, SR_TID.X ;  /* 0x0000000000007919 */ /* 0x000e620000002100 */
[----:B------:R-:W-:Y:S02]  /*8be0*/  F2FP.BF16.PACK_AB R128, R129, R128 ;  /* 0x000000808180723e */ /* 0x000fe400000010ff */
[----:B------:R-:W-:Y:S01]  /*8bf0*/  F2FP.BF16.PACK_AB R130, R131, R130 ;  /* 0x000000828382723e */ /* 0x000fe200000010ff */
[----:B------:R-:W-:Y:S01]  /*8c00*/  BAR.SYNC.DEFER_BLOCKING 0x1, 0x100 ;  /* 0x0044000000007b1d */ /* 0x000fe20000010000 */
[----:B------:R-:W-:Y:S02]  /*8c10*/  F2FP.BF16.PACK_AB R6, R125, R6 ;  /* 0x000000067d06723e */ /* 0x000fe400000010ff */
[----:B------:R-:W-:Y:S02]  /*8c20*/  F2FP.BF16.PACK_AB R126, R127, R126 ;  /* 0x0000007e7f7e723e */ /* 0x000fe400000010ff */
[----:B------:R-:W-:-:S02]  /*8c30*/  F2FP.BF16.PACK_AB R68, R69, R68 ;  /* 0x000000444544723e */ /* 0x000fc400000010ff */
[----:B------:R-:W-:Y:S02]  /*8c40*/  F2FP.BF16.PACK_AB R70, R71, R70 ;  /* 0x000000464746723e */ /* 0x000fe400000010ff */
[----:B------:R-:W-:Y:S02]  /*8c50*/  F2FP.BF16.PACK_AB R72, R73, R72 ;  /* 0x000000484948723e */ /* 0x000fe400000010ff */
[----:B------:R-:W-:Y:S02]  /*8c60*/  F2FP.BF16.PACK_AB R74, R75, R74 ;  /* 0x0000004a4b4a723e */ /* 0x000fe400000010ff */
[----:B------:R-:W-:Y:S02]  /*8c70*/  F2FP.BF16.PACK_AB R76, R77, R76 ;  /* 0x0000004c4d4c723e */ /* 0x000fe400000010ff */
[----:B------:R-:W-:Y:S02]  /*8c80*/  F2FP.BF16.PACK_AB R78, R79, R78 ;  /* 0x0000004e4f4e723e */ /* 0x000fe400000010ff */
[----:B------:R-:W-:-:S02]  /*8c90*/  F2FP.BF16.PACK_AB R80, R81, R80 ;  /* 0x000000505150723e */ /* 0x000fc400000010ff */
[----:B------:R-:W-:Y:S02]  /*8ca0*/  F2FP.BF16.PACK_AB R82, R83, R82 ;  /* 0x000000525352723e */ /* 0x000fe400000010ff */
[----:B-1----:R-:W-:Y:S02]  /*8cb0*/  SHF.R.S32.HI R3, RZ, 0x1f, R0 ;  /* 0x0000001fff037819 */ /* 0x002fe40000011400 */
[----:B------:R-:W-:Y:S02]  /*8cc0*/  F2FP.BF16.PACK_AB R84, R85, R84 ;  /* 0x000000545554723e */ /* 0x000fe400000010ff */
[----:B------:R-:W-:Y:S02]  /*8cd0*/  LEA.HI R2, R3, R0, RZ, 0x2 ;  /* 0x0000000003027211 */ /* 0x000fe400078f10ff */
[----:B------:R-:W-:Y:S02]  /*8ce0*/  F2FP.BF16.PACK_AB R86, R87, R86 ;  /* 0x000000565756723e */ /* 0x000fe400000010ff */
[----:B------:R-:W-:-:S02]  /*8cf0*/  SHF.R.S32.HI R8, RZ, 0x2, R2 ;  /* 0x00000002ff087819 */ /* 0x000fc40000011402 */
[----:B------:R-:W-:Y:S02]  /*8d00*/  SHF.R.S32.HI R5, RZ, 0x1f, R2 ;  /* 0x0000001fff057819 */ /* 0x000fe40000011402 */
[----:B------:R-:W-:Y:S02]  /*8d10*/  LOP3.LUT R9, R2, 0xfffffffc, RZ, 0xc0, !PT ;  /* 0xfffffffc02097812 */ /* 0x000fe400078ec0ff */
[----:B------:R-:W-:Y:S02]  /*8d20*/  LEA.HI R5, R5, R8, RZ, 0x3 ;  /* 0x0000000805057211 */ /* 0x000fe400078f18ff */
[----:B------:R-:W-:Y:S01]  /*8d30*/  F2FP.BF16.PACK_AB R88, R89, R88 ;  /* 0x000000585958723e */ /* 0x000fe200000010ff */
[----:B------:R-:W-:Y:S01]  /*8d40*/  IMAD.IADD R9, R0, 0x1, -R9 ;  /* 0x0000000100097824 */ /* 0x000fe200078e0a09 */
[----:B------:R-:W-:Y:S02]  /*8d50*/  LOP3.LUT R5, R5, 0xfffffff8, RZ, 0xc0, !PT ;  /* 0xfffffff805057812 */ /* 0x000fe400078ec0ff */
[----:B------:R-:W-:-:S02]  /*8d60*/  F2FP.BF16.PACK_AB R90, R91, R90 ;  /* 0x0000005a5b5a723e */ /* 0x000fc400000010ff */
[----:B------:R-:W-:Y:S01]  /*8d70*/  F2FP.BF16.PACK_AB R92, R93, R92 ;  /* 0x0000005c5d5c723e */ /* 0x000fe200000010ff */
[----:B------:R-:W-:Y:S01]  /*8d80*/  IMAD.IADD R8, R8, 0x1, -R5 ;  /* 0x0000000108087824 */ /* 0x000fe200078e0a05 */
[----:B------:R-:W-:Y:S02]  /*8d90*/  LEA.HI R5, R3, R0, RZ, 0x5 ;  /* 0x0000000003057211 */ /* 0x000fe400078f28ff */
[----:B------:R-:W-:Y:S01]  /*8da0*/  F2FP.BF16.PACK_AB R94, R95, R94 ;  /* 0x0000005e5f5e723e */ /* 0x000fe200000010ff */
[C---:B------:R-:W-:Y:S01]  /*8db0*/  IMAD.SHL.U32 R10, R8.reuse, 0x40, RZ ;  /* 0x00000040080a7824 */ /* 0x040fe200078e00ff */
[----:B------:R-:W-:Y:S02]  /*8dc0*/  SHF.R.S32.HI R2, RZ, 0x5, R5 ;  /* 0x00000005ff027819 */ /* 0x000fe40000011405 */
[----:B------:R-:W-:Y:S02]  /*8dd0*/  LOP3.LUT R12, R8, 0x1, RZ, 0xc0, !PT ;  /* 0x00000001080c7812 */ /* 0x000fe400078ec0ff */
[----:B------:R-:W-:Y:S01]  /*8de0*/  LOP3.LUT R10, R10, 0x1c0, RZ, 0xc0, !PT ;  /* 0x000001c00a0a7812 */ /* 0x000fe200078ec0ff */
[----:B------:R-:W-:Y:S01]  /*8df0*/  IMAD R11, R2, 0x200, R9 ;  /* 0x00000200020b7824 */ /* 0x000fe200078e0209 */
[----:B------:R-:W-:-:S02]  /*8e00*/  ISETP.NE.U32.AND P0, PT, R12, 0x1, PT ;  /* 0x000000010c00780c */ /* 0x000fc40003f05070 */
[----:B------:R-:W-:Y:S02]  /*8e10*/  LEA.HI R10, R10, R10, RZ, 0x1d ;  /* 0x0000000a0a0a7211 */ /* 0x000fe400078fe8ff */
[----:B------:R-:W-:Y:S01]  /*8e20*/  R2P PR, R8, 0x6 ;  /* 0x0000000608007804 */ /* 0x000fe20000000000 */
[----:B------:R-:W-:Y:S01]  /*8e30*/  IMAD.MOV.U32 R8, RZ, RZ, 0x20 ;  /* 0x00000020ff087424 */ /* 0x000fe200078e00ff */
[----:B------:R-:W-:Y:S01]  /*8e40*/  F2FP.BF16.PACK_AB R96, R97, R96 ;  /* 0x000000606160723e */ /* 0x000fe200000010ff */
[----:B------:R-:W-:Y:S01]  /*8e50*/  IMAD.U32 R10, R11, 0x2, R10 ;  /* 0x000000020b0a7824 */ /* 0x000fe200078e000a */
[----:B------:R-:W-:Y:S02]  /*8e60*/  F2FP.BF16.PACK_AB R98, R99, R98 ;  /* 0x000000626362723e */ /* 0x000fe400000010ff */
[----:B------:R-:W-:Y:S01]  /*8e70*/  SEL R8, R8, 0xffffffe0, !P1 ;  /* 0xffffffe008087807 */ /* 0x000fe20004800000 */
[----:B------:R-:W-:Y:S01]  /*8e80*/  IMAD.SHL.U32 R11, R10, 0x2, RZ ;  /* 0x000000020a0b7824 */ /* 0x000fe200078e00ff */
[----:B------:R-:W-:-:S02]  /*8e90*/  F2FP.BF16.PACK_AB R100, R101, R100 ;  /* 0x000000646564723e */ /* 0x000fc400000010ff */
[----:B------:R-:W-:Y:S01]  /*8ea0*/  F2FP.BF16.PACK_AB R102, R103, R102 ;  /* 0x000000666766723e */ /* 0x000fe200000010ff */
[C---:B------:R-:W-:Y:S01]  /*8eb0*/  IMAD.IADD R15, R11.reuse, 0x1, R8 ;  /* 0x000000010b0f7824 */ /* 0x040fe200078e0208 */
[C---:B------:R-:W-:Y:S01]  /*8ec0*/  IADD3 R10, R11.reuse, 0x80, RZ ;  /* 0x000000800b0a7810 */ /* 0x040fe20007ffe0ff */
[----:B------:R-:W-:Y:S01]  /*8ed0*/  STS [R11+0x80], R128 ;  /* 0x000080800b007388 */ /* 0x000fe20000000800 */
[----:B------:R-:W-:Y:S02]  /*8ee0*/  IADD3 R13, R11, 0x70, RZ ;  /* 0x000000700b0d7810 */ /* 0x000fe40007ffe0ff */
[----:B------:R-:W-:Y:S01]  /*8ef0*/  @P0 IADD3 R13, R10, 0x10, RZ ;  /* 0x000000100a0d0810 */ /* 0x000fe20007ffe0ff */
[----:B------:R-:W-:Y:S01]  /*8f00*/  IMAD.MOV.U32 R10, RZ, RZ, 0x40 ;  /* 0x00000040ff0a7424 */ /* 0x000fe200078e00ff */
[----:B------:R-:W-:Y:S01]  /*8f10*/  STS [R11+0x480], R130 ;  /* 0x000480820b007388 */ /* 0x000fe20000000800 */
[----:B------:R-:W-:Y:S02]  /*8f20*/  F2FP.BF16.PACK_AB R104, R105, R104 ;  /* 0x000000686968723e */ /* 0x000fe400000010ff */
[----:B------:R-:W-:Y:S01]  /*8f30*/  IMAD.IADD R17, R8, 0x1, R13 ;  /* 0x0000000108117824 */ /* 0x000fe200078e020d */
[----:B------:R-:W-:Y:S01]  /*8f40*/  SEL R10, R10, 0xffffffc0, !P2 ;  /* 0xffffffc00a0a7807 */ /* 0x000fe20005000000 */
[----:B------:R-:W-:Y:S01]  /*8f50*/  STS [R13], R6 ;  /* 0x000000060d007388 */ /* 0x000fe20000000800 */
[----:B------:R-:W-:-:S02]  /*8f60*/  F2FP.BF16.PACK_AB R106, R107, R106 ;  /* 0x0000006a6b6a723e */ /* 0x000fc400000010ff */
[----:B------:R-:W-:Y:S01]  /*8f70*/  F2FP.BF16.PACK_AB R120, R121, R120 ;  /* 0x000000787978723e */ /* 0x000fe200000010ff */
[--C-:B------:R-:W-:Y:S01]  /*8f80*/  IMAD.IADD R19, R11, 0x1, R10.reuse ;  /* 0x000000010b137824 */ /* 0x100fe200078e020a */
[----:B------:R-:W-:Y:S01]  /*8f90*/  STS [R13+0x400], R126 ;  /* 0x0004007e0d007388 */ /* 0x000fe20000000800 */
[C---:B------:R-:W-:Y:S01]  /*8fa0*/  IMAD.IADD R21, R10.reuse, 0x1, R13 ;  /* 0x000000010a157824 */ /* 0x040fe200078e020d */
[----:B------:R-:W-:Y:S01]  /*8fb0*/  F2FP.BF16.PACK_AB R122, R123, R122 ;  /* 0x0000007a7b7a723e */ /* 0x000fe200000010ff */
[----:B------:R-:W-:Y:S01]  /*8fc0*/  IMAD.IADD R23, R10, 0x1, R15 ;  /* 0x000000010a177824 */ /* 0x000fe200078e020f */
[----:B------:R-:W-:Y:S01]  /*8fd0*/  STS [R15+0x80], R68 ;  /* 0x000080440f007388 */ /* 0x000fe20000000800 */
[----:B------:R-:W-:Y:S01]  /*8fe0*/  IMAD.IADD R25, R17, 0x1, R10 ;  /* 0x0000000111197824 */ /* 0x000fe200078e020a */
[----:B------:R-:W-:Y:S02]  /*8ff0*/  F2FP.BF16.PACK_AB R108, R109, R108 ;  /* 0x0000006c6d6c723e */ /* 0x000fe400000010ff */
[----:B------:R-:W-:Y:S01]  /*9000*/  STS [R15+0x480], R70 ;  /* 0x000480460f007388 */ /* 0x000fe20000000800 */
[----:B------:R-:W-:-:S02]  /*9010*/  F2FP.BF16.PACK_AB R110, R111, R110 ;  /* 0x0000006e6f6e723e */ /* 0x000fc400000010ff */
[----:B------:R-:W-:Y:S01]  /*9020*/  F2FP.BF16.PACK_AB R116, R117, R116 ;  /* 0x000000747574723e */ /* 0x000fe200000010ff */
[----:B------:R-:W-:Y:S01]  /*9030*/  STS [R17], R72 ;  /* 0x0000004811007388 */ /* 0x000fe20000000800 */
[----:B------:R-:W-:Y:S02]  /*9040*/  F2FP.BF16.PACK_AB R118, R119, R118 ;  /* 0x000000767776723e */ /* 0x000fe400000010ff */
[----:B------:R-:W-:Y:S01]  /*9050*/  F2FP.BF16.PACK_AB R112, R113, R112 ;  /* 0x000000707170723e */ /* 0x000fe200000010ff */
[----:B------:R-:W-:Y:S01]  /*9060*/  STS [R17+0x400], R74 ;  /* 0x0004004a11007388 */ /* 0x000fe20000000800 */
[----:B------:R-:W-:Y:S02]  /*9070*/  F2FP.BF16.PACK_AB R114, R115, R114 ;  /* 0x000000727372723e */ /* 0x000fe400000010ff */
[----:B------:R-:W-:Y:S01]  /*9080*/  ISETP.NE.U32.AND P1, PT, RZ, c[0x0][0x508], PT ;  /* 0x00014200ff007a0c */ /* 0x000fe20003f25070 */
[----:B------:R-:W-:Y:S01]  /*9090*/  STS [R19+0x80], R76 ;  /* 0x0000804c13007388 */ /* 0x000fe20000000800 */
[----:B------:R-:W-:-:S02]  /*90a0*/  ISETP.NE.U32.AND P0, PT, RZ, c[0x0][0x500], PT ;  /* 0x00014000ff007a0c */ /* 0x000fc40003f05070 */
[----:B------:R-:W-:Y:S01]  /*90b0*/  ISETP.NE.AND.EX P1, PT, RZ, c[0x0][0x50c], PT, P1 ;  /* 0x00014300ff007a0c */ /* 0x000fe20003f25310 */
[----:B------:R-:W-:Y:S01]  /*90c0*/  STS [R19+0x480], R78 ;  /* 0x0004804e13007388 */ /* 0x000fe20000000800 */
[----:B------:R-:W-:-:S03]  /*90d0*/  ISETP.NE.AND.EX P0, PT, RZ, c[0x0][0x504], PT, P0 ;  /* 0x00014100ff007a0c */ /* 0x000fc60003f05300 */
[----:B------:R-:W-:Y:S04]  /*90e0*/  STS [R21], R80 ;  /* 0x0000005015007388 */ /* 0x000fe80000000800 */
[----:B------:R-:W-:Y:S04]  /*90f0*/  STS [R21+0x400], R82 ;  /* 0x0004005215007388 */ /* 0x000fe80000000800 */
[----:B------:R-:W-:Y:S04]  /*9100*/  STS [R23+0x80], R84 ;  /* 0x0000805417007388 */ /* 0x000fe80000000800 */
[----:B------:R-:W-:Y:S04]  /*9110*/  STS [R23+0x480], R86 ;  /* 0x0004805617007388 */ /* 0x000fe80000000800 */
[----:B------:R-:W-:Y:S04]  /*9120*/  STS [R25], R88 ;  /* 0x0000005819007388 */ /* 0x000fe80000000800 */
[----:B------:R-:W-:Y:S04]  /*9130*/  STS [R25+0x400], R90 ;  /* 0x0004005a19007388 */ /* 0x000fe80000000800 */
[----:B------:R-:W-:Y:S04]  /*9140*/  STS [R11+0x4080], R92 ;  /* 0x0040805c0b007388 */ /* 0x000fe80000000800 */
[----:B------:R1:W-:Y:S04]  /*9150*/  STS [R11+0x4480], R94 ;  /* 0x0044805e0b007388 */ /* 0x0003e80000000800 */
[----:B------:R-:W-:Y:S04]  /*9160*/  STS [R13+0x4000], R96 ;  /* 0x004000600d007388 */ /* 0x000fe80000000800 */
[----:B------:R2:W-:Y:S04]  /*9170*/  STS [R13+0x4400], R98 ;  /* 0x004400620d007388 */ /* 0x0005e80000000800 */
[----:B------:R-:W-:Y:S04]  /*9180*/  STS [R15+0x4080], R100 ;  /* 0x004080640f007388 */ /* 0x000fe80000000800 */
[----:B------:R3:W-:Y:S04]  /*9190*/  STS [R15+0x4480], R102 ;  /* 0x004480660f007388 */ /* 0x0007e80000000800 */
[----:B------:R-:W-:Y:S04]  /*91a0*/  STS [R17+0x4000], R104 ;  /* 0x0040006811007388 */ /* 0x000fe80000000800 */
[----:B------:R-:W-:Y:S01]  /*91b0*/  STS [R17+0x4400], R106 ;  /* 0x0044006a11007388 */ /* 0x000fe20000000800 */
[----:B-1----:R-:W-:-:S03]  /*91c0*/  IMAD.MOV.U32 R11, RZ, RZ, 0x4 ;  /* 0x00000004ff0b7424 */ /* 0x002fc600078e00ff */
[----:B------:R-:W-:Y:S04]  /*91d0*/  STS [R19+0x4080], R120 ;  /* 0x0040807813007388 */ /* 0x000fe80000000800 */
[----:B------:R-:W-:Y:S01]  /*91e0*/  STS [R19+0x4480], R122 ;  /* 0x0044807a13007388 */ /* 0x000fe20000000800 */
[----:B--2---:R-:W-:-:S03]  /*91f0*/  IMAD.WIDE R12, R228, R11, c[0x0][0x500] ;  /* 0x00014000e40c7625 */ /* 0x004fc600078e020b */
[----:B------:R-:W-:Y:S04]  /*9200*/  STS [R21+0x4000], R108 ;  /* 0x0040006c15007388 */ /* 0x000fe80000000800 */
[----:B------:R1:W-:Y:S04]  /*9210*/  STS [R21+0x4400], R110 ;  /* 0x0044006e15007388 */ /* 0x0003e80000000800 */
[----:B------:R2:W-:Y:S04]  /*9220*/  STS [R23+0x4080], R116 ;  /* 0x0040807417007388 */ /* 0x0005e80000000800 */
[----:B------:R2:W-:Y:S04]  /*9230*/  STS [R23+0x4480], R118 ;  /* 0x0044807617007388 */ /* 0x0005e80000000800 */
[----:B------:R2:W-:Y:S04]  /*9240*/  STS [R25+0x4000], R112 ;  /* 0x0040007019007388 */ /* 0x0005e80000000800 */
[----:B------:R2:W-:Y:S04]  /*9250*/  STS [R25+0x4400], R114 ;  /* 0x0044007219007388 */ /* 0x0005e80000000800 */
[----:B------:R-:W-:Y:S01]  /*9260*/  BAR.SYNC.DEFER_BLOCKING 0x1, 0x100 ;  /* 0x0044000000007b1d */ /* 0x000fe20000010000 */
[----:B------:R-:W-:-:S02]  /*9270*/  IMAD.MOV.U32 R8, RZ, RZ, c[0x0][0x388] ;  /* 0x0000e200ff087624 */ /* 0x000fc400078e00ff */
[----:B------:R-:W-:-:S03]  /*9280*/  @P1 IMAD.WIDE R10, R228, R11, c[0x0][0x508] ;  /* 0x00014200e40a1625 */ /* 0x000fc600078e020b */
[----:B---3--:R-:W3:Y:S04]  /*9290*/  @P0 LDG.E R15, [R12.64] ;  /* 0x000000100c0f0981 */ /* 0x008ee8000c1e1900 */
[----:B------:R2:W5:Y:S01]  /*92a0*/  @P1 LDG.E R8, [R10.64] ;  /* 0x000000100a081981 */ /* 0x000562000c1e1900 */
[----:B-1----:R-:W-:Y:S02]  /*92b0*/  CS2R R20, SRZ ;  /* 0x0000000000147805 */ /* 0x002fe4000001ff00 */
[--C-:B---3--:R-:W-:Y:S01]  /*92c0*/  @P0 SHF.R.S32.HI R21, RZ, 0x1f, R15.reuse ;  /* 0x0000001fff150819 */ /* 0x108fe2000001140f */
[----:B------:R-:W-:Y:S01]  /*92d0*/  @P0 IMAD.MOV.U32 R20, RZ, RZ, R15 ;  /* 0x000000ffff140224 */ /* 0x000fe200078e000f */
[----:B------:R-:W-:Y:S05]  /*92e0*/  @P1 BRA `(.L_x_27) ;  /* 0x0000004000001947 */ /* 0x000fea0003800000 */
[----:B--2---:R-:W-:Y:S05]  /*92f0*/  @!P0 BRA `(.L_x_27) ;  /* 0x0000003000008947 */ /* 0x004fea0003800000 */
[----:B-----5:R-:W2:Y:S04]  /*9300*/  LDG.E R8, [R12.64] ;  /* 0x000000100c087981 */ /* 0x020ea8000c1e1900 */
[----:B------:R-:W2:Y:S02]  /*9310*/  LDG.E R11, [R12.64+0x4] ;  /* 0x000004100c0b7981 */ /* 0x000ea4000c1e1900 */
[----:B--2---:R-:W-:-:S02]  /*9320*/  IADD3 R8, -R8, R11, RZ ;  /* 0x0000000b08087210 */ /* 0x004fc40007ffe1ff */
.L_x_27:
[----:B--2---:R-:W-:Y:S01]  /*9330*/  LOP3.LUT R5, R5, 0xffffffe0, RZ, 0xc0, !PT ;  /* 0xffffffe005057812 */ /* 0x004fe200078ec0ff */
[----:B------:R-:W1:Y:S01]  /*9340*/  S2R R6, SR_CTAID.Y ;  /* 0x0000000000067919 */ /* 0x000e620000002600 */
[----:B------:R-:W-:Y:S01]  /*9350*/  SHF.R.S32.HI R13, RZ, 0x1f, R2 ;  /* 0x0000001fff0d7819 */ /* 0x000fe20000011402 */
[----:B------:R-:W-:Y:S01]  /*9360*/  IMAD.MOV.U32 R11, RZ, RZ, c[0x0][0x4e8] ;  /* 0x00013a00ff0b7624 */ /* 0x000fe200078e00ff */
[----:B------:R-:W-:Y:S01]  /*9370*/  LEA.HI R12, R9, R9, RZ, 0x1 ;  /* 0x00000009090c7211 */ /* 0x000fe200078f08ff */
[----:B------:R-:W-:Y:S01]  /*9380*/  IMAD.IADD R10, R0, 0x1, -R5 ;  /* 0x00000001000a7824 */ /* 0x000fe200078e0a05 */
[----:B------:R-:W2:Y:S01]  /*9390*/  S2R R37, SR_CTAID.X ;  /* 0x0000000000257919 */ /* 0x000ea20000002500 */
[----:B------:R-:W-:Y:S01]  /*93a0*/  LEA.HI R13, R13, R2, RZ, 0x3 ;  /* 0x000000020d0d7211 */ /* 0x000fe200078f18ff */
[----:B------:R-:W-:Y:S01]  /*93b0*/  IMAD.MOV.U32 R18, RZ, RZ, R20 ;  /* 0x000000ffff127224 */ /* 0x000fe200078e0014 */
[----:B------:R-:W-:Y:S01]  /*93c0*/  ISETP.NE.AND P1, PT, R11, 0x1, PT ;  /* 0x000000010b00780c */ /* 0x000fe20003f25270 */
[----:B------:R-:W-:Y:S01]  /*93d0*/  BSSY B0, `(.L_x_28) ;  /* 0x0000077000007945 */ /* 0x000fe20003800000 */
[----:B------:R-:W-:-:S02]  /*93e0*/  SHF.R.S32.HI R5, RZ, 0x1f, R10 ;  /* 0x0000001fff057819 */ /* 0x000fc4000001140a */
[----:B------:R-:W-:Y:S02]  /*93f0*/  LOP3.LUT R13, R13, 0xffffff8, RZ, 0xc0, !PT ;  /* 0x0ffffff80d0d7812 */ /* 0x000fe400078ec0ff */
[----:B------:R-:W-:Y:S02]  /*9400*/  LEA.HI R5, R5, R10, RZ, 0x2 ;  /* 0x0000000a05057211 */ /* 0x000fe400078f10ff */
[----:B------:R-:W-:Y:S01]  /*9410*/  LOP3.LUT R12, R12, 0x1ffffffe, RZ, 0xc0, !PT ;  /* 0x1ffffffe0c0c7812 */ /* 0x000fe200078ec0ff */
[----:B------:R-:W-:Y:S01]  /*9420*/  IMAD.IADD R2, R2, 0x1, -R13 ;  /* 0x0000000102027824 */ /* 0x000fe200078e0a0d */
[----:B------:R-:W-:Y:S01]  /*9430*/  SHF.R.S32.HI R11, RZ, 0x2, R5 ;  /* 0x00000002ff0b7819 */ /* 0x000fe20000011405 */
[----:B------:R-:W-:Y:S01]  /*9440*/  IMAD R5, R21, c[0x0][0x3a0], RZ ;  /* 0x0000e80015057a24 */ /* 0x000fe200078e02ff */
[----:B------:R-:W-:Y:S02]  /*9450*/  IADD3 R15, R9, -R12, RZ ;  /* 0x8000000c090f7210 */ /* 0x000fe40007ffe0ff */
[----:B------:R-:W-:Y:S01]  /*9460*/  LOP3.LUT P2, RZ, R10, 0x3, RZ, 0xc0, !PT ;  /* 0x000000030aff7812 */ /* 0x000fe2000784c0ff */
[----:B------:R-:W-:Y:S01]  /*9470*/  IMAD R2, R2, 0x10, R11 ;  /* 0x0000001002027824 */ /* 0x000fe200078e020b */
[----:B------:R-:W-:Y:S01]  /*9480*/  MOV R19, R21 ;  /* 0x0000001500137202 */ /* 0x000fe20000000f00 */
[C---:B------:R-:W-:Y:S01]  /*9490*/  IMAD R5, R20.reuse, c[0x0][0x3a4], R5 ;  /* 0x0000e90014057a24 */ /* 0x040fe200078e0205 */
[----:B-1----:R-:W-:Y:S01]  /*94a0*/  SHF.R.S32.HI R13, RZ, 0x1f, R6 ;  /* 0x0000001fff0d7819 */ /* 0x002fe20000011406 */
[----:B------:R-:W-:Y:S01]  /*94b0*/  IMAD.WIDE.U32 R20, R20, c[0x0][0x3a0], RZ ;  /* 0x0000e80014147a25 */ /* 0x000fe200078e00ff */
[----:B------:R-:W-:-:S02]  /*94c0*/  LEA.HI R10, R3, R0, RZ, 0x3 ;  /* 0x00000000030a7211 */ /* 0x000fc400078f18ff */
[----:B------:R-:W-:Y:S01]  /*94d0*/  LEA.HI R3, R3, R0, RZ, 0x6 ;  /* 0x0000000003037211 */ /* 0x000fe200078f30ff */
[----:B------:R-:W-:Y:S01]  /*94e0*/  IMAD R12, R15, 0x8, R2 ;  /* 0x000000080f0c7824 */ /* 0x000fe200078e0202 */
[----:B------:R-:W-:Y:S01]  /*94f0*/  LOP3.LUT R11, R10, 0xfffffff8, RZ, 0xc0, !PT ;  /* 0xfffffff80a0b7812 */ /* 0x000fe200078ec0ff */
[----:B------:R-:W-:Y:S01]  /*9500*/  IMAD.IADD R21, R21, 0x1, R5 ;  /* 0x0000000115157824 */ /* 0x000fe200078e0205 */
[----:B------:R-:W-:Y:S01]  /*9510*/  SHF.R.S32.HI R15, RZ, 0x1f, R228 ;  /* 0x0000001fff0f7819 */ /* 0x000fe200000114e4 */
[----:B------:R-:W-:Y:S01]  /*9520*/  IMAD R9, R13, c[0x0][0x490], RZ ;  /* 0x000124000d097a24 */ /* 0x000fe200078e02ff */
[----:B--2---:R-:W-:Y:S01]  /*9530*/  LEA R5, R37, R12, 0x7 ;  /* 0x0000000c25057211 */ /* 0x004fe200078e38ff */
[----:B------:R-:W-:Y:S01]  /*9540*/  IMAD.WIDE.U32 R18, R6, c[0x0][0x490], R18 ;  /* 0x0001240006127a25 */ /* 0x000fe200078e0012 */
[----:B------:R-:W-:Y:S02]  /*9550*/  SEL R15, R15, RZ, !P0 ;  /* 0x000000ff0f0f7207 */ /* 0x000fe40004000000 */
[----:B------:R-:W-:Y:S01]  /*9560*/  SEL R16, R228, RZ, !P0 ;  /* 0x000000ffe4107207 */ /* 0x000fe20004000000 */
[----:B------:R-:W-:-:S02]  /*9570*/  IMAD R9, R6, c[0x0][0x494], R9 ;  /* 0x0001250006097a24 */ /* 0x000fc400078e0209 */
[----:B------:R-:W-:Y:S02]  /*9580*/  IMAD R13, R13, c[0x0][0x3e8], RZ ;  /* 0x0000fa000d0d7a24 */ /* 0x000fe400078e02ff */
[----:B------:R-:W-:Y:S02]  /*9590*/  IMAD.IADD R11, R0, 0x1, -R11 ;  /* 0x00000001000b7824 */ /* 0x000fe400078e0a0b */
[----:B------:R-:W-:-:S04]  /*95a0*/  @P1 IMAD.HI.U32 R0, R5, c[0x0][0x4ec], RZ ;  /* 0x00013b0005001a27 */ /* 0x000fc800078e00ff */
[----:B------:R-:W-:Y:S01]  /*95b0*/  IMAD.IADD R19, R19, 0x1, R9 ;  /* 0x0000000113137824 */ /* 0x000fe200078e0209 */
[----:B------:R-:W-:Y:S01]  /*95c0*/  MOV R9, R5 ;  /* 0x0000000500097202 */ /* 0x000fe20000000f00 */
[C---:B------:R-:W-:Y:S01]  /*95d0*/  IMAD R13, R6.reuse, c[0x0][0x3ec], R13 ;  /* 0x0000fb00060d7a24 */ /* 0x040fe200078e020d */
[----:B------:R-:W-:Y:S01]  /*95e0*/  @P1 SHF.R.U32.HI R9, RZ, c[0x0][0x4f0], R0 ;  /* 0x00013c00ff091a19 */ /* 0x000fe20000011600 */
[----:B------:R-:W-:Y:S01]  /*95f0*/  IMAD.WIDE.U32 R20, R6, c[0x0][0x3e8], R20 ;  /* 0x0000fa0006147a25 */ /* 0x000fe200078e0014 */
[----:B------:R-:W-:Y:S02]  /*9600*/  SHF.R.S32.HI R6, RZ, 0x3, R10 ;  /* 0x00000003ff067819 */ /* 0x000fe4000001140a */
[----:B------:R-:W-:Y:S01]  /*9610*/  IADD3 R12, -R9, RZ, RZ ;  /* 0x000000ff090c7210 */ /* 0x000fe20007ffe1ff */
[----:B------:R-:W-:Y:S01]  /*9620*/  IMAD.IADD R21, R21, 0x1, R13 ;  /* 0x0000000115157824 */ /* 0x000fe200078e020d */
[----:B------:R-:W-:Y:S01]  /*9630*/  SHF.R.S32.HI R14, RZ, 0x1f, R9 ;  /* 0x0000001fff0e7819 */ /* 0x000fe20000011409 */
[----:B------:R-:W-:-:S02]  /*9640*/  IMAD R10, R11, 0x20, R6 ;  /* 0x000000200b0a7824 */ /* 0x000fc400078e0206 */
[----:B------:R-:W-:Y:S02]  /*9650*/  IMAD R13, R15, c[0x0][0x498], RZ ;  /* 0x000126000f0d7a24 */ /* 0x000fe400078e02ff */
[----:B------:R-:W-:Y:S02]  /*9660*/  IMAD R10, R37, 0x80, R10 ;  /* 0x00000080250a7824 */ /* 0x000fe400078e020a */
[----:B------:R-:W-:-:S04]  /*9670*/  IMAD.WIDE.U32 R18, R16, c[0x0][0x498], R18 ;  /* 0x0001260010127a25 */ /* 0x000fc800078e0012 */
[----:B------:R-:W-:Y:S01]  /*9680*/  IMAD R12, R12, c[0x0][0x4e8], R5 ;  /* 0x00013a000c0c7a24 */ /* 0x000fe200078e0205 */
[----:B------:R-:W-:Y:S01]  /*9690*/  IADD3 R18, P0, R9, R18, RZ ;  /* 0x0000001209127210 */ /* 0x000fe20007f1e0ff */
[----:B------:R-:W-:-:S04]  /*96a0*/  @P1 IMAD.HI.U32 R0, R10, c[0x0][0x4ec], RZ ;  /* 0x00013b000a001a27 */ /* 0x000fc800078e00ff */
[----:B------:R-:W-:Y:S01]  /*96b0*/  IMAD R5, R16, c[0x0][0x49c], R13 ;  /* 0x0001270010057a24 */ /* 0x000fe200078e020d */
[----:B------:R-:W-:Y:S01]  /*96c0*/  SHF.R.S32.HI R13, RZ, 0x1f, R12 ;  /* 0x0000001fff0d7819 */ /* 0x000fe2000001140c */
[----:B------:R-:W-:Y:S01]  /*96d0*/  IMAD.MOV.U32 R9, RZ, RZ, R10 ;  /* 0x000000ffff097224 */ /* 0x000fe200078e000a */
[----:B------:R-:W-:Y:S01]  /*96e0*/  @P1 SHF.R.U32.HI R9, RZ, c[0x0][0x4f0], R0 ;  /* 0x00013c00ff091a19 */ /* 0x000fe20000011600 */
[----:B------:R-:W-:Y:S01]  /*96f0*/  IMAD.SHL.U32 R0, R11, 0x8, RZ ;  /* 0x000000080b007824 */ /* 0x000fe200078e00ff */
[----:B------:R-:W-:Y:S01]  /*9700*/  IADD3.X R19, R14, R19, R5, P0, !PT ;  /* 0x000000130e137210 */ /* 0x000fe200007fe405 */
[----:B------:R-:W-:Y:S01]  /*9710*/  IMAD R11, R13, c[0x0][0x488], RZ ;  /* 0x000122000d0b7a24 */ /* 0x000fe200078e02ff */
[----:B------:R-:W-:Y:S01]  /*9720*/  SHF.L.U32 R5, R6, 0x6, RZ ;  /* 0x0000000606057819 */ /* 0x000fe200000006ff */
[----:B------:R-:W-:Y:S01]  /*9730*/  IMAD R15, R15, c[0x0][0x3f0], RZ ;  /* 0x0000fc000f0f7a24 */ /* 0x000fe200078e02ff */
[----:B------:R-:W-:Y:S01]  /*9740*/  IADD3 R13, -R9, RZ, RZ ;  /* 0x000000ff090d7210 */ /* 0x000fe20007ffe1ff */
[----:B------:R-:W-:Y:S01]  /*9750*/  IMAD.WIDE.U32 R18, R12, c[0x0][0x488], R18 ;  /* 0x000122000c127a25 */ /* 0x000fe200078e0012 */
[----:B------:R-:W-:-:S02]  /*9760*/  LOP3.LUT R5, R5, 0x1c0, RZ, 0xc0, !PT ;  /* 0x000001c005057812 */ /* 0x000fc400078ec0ff */
[----:B------:R-:W-:Y:S01]  /*9770*/  IADD3 R36, R0, 0x40, RZ ;  /* 0x0000004000247810 */ /* 0x000fe20007ffe0ff */
[----:B------:R-:W-:Y:S01]  /*9780*/  IMAD R11, R12, c[0x0][0x48c], R11 ;  /* 0x000123000c0b7a24 */ /* 0x000fe200078e020b */
[----:B------:R-:W-:Y:S01]  /*9790*/  LEA R14, P0, R18, c[0x0][0x450], 0x2 ;  /* 0x00011400120e7a11 */ /* 0x000fe200078010ff */
[C---:B------:R-:W-:Y:S01]  /*97a0*/  IMAD R15, R16.reuse, c[0x0][0x3f4], R15 ;  /* 0x0000fd00100f7a24 */ /* 0x040fe200078e020f */
[----:B------:R-:W-:Y:S01]  /*97b0*/  LOP3.LUT R12, R5, 0x38, R0, 0xf8, !PT ;  /* 0x00000038050c7812 */ /* 0x000fe200078ef800 */
[----:B------:R-:W-:Y:S01]  /*97c0*/  IMAD.IADD R11, R19, 0x1, R11 ;  /* 0x00000001130b7824 */ /* 0x000fe200078e020b */
[----:B------:R-:W-:Y:S01]  /*97d0*/  SHF.R.U32.HI R5, RZ, 0x3, R5 ;  /* 0x00000003ff057819 */ /* 0x000fe20000011605 */
[----:B------:R-:W-:Y:S01]  /*97e0*/  IMAD.WIDE.U32 R16, R16, c[0x0][0x3f0], R20 ;  /* 0x0000fc0010107a25 */ /* 0x000fe200078e0014 */
[----:B------:R-:W-:Y:S02]  /*97f0*/  SHFL.IDX PT, R34, R14, RZ, 0x1c1f ;  /* 0x001c1fff0e227589 */ /* 0x000fe400000e0000 */
[----:B------:R-:W-:Y:S01]  /*9800*/  LEA.HI.X R11, R18, c[0x0][0x454], R11, 0x2, P0 ;  /* 0x00011500120b7a11 */ /* 0x000fe200000f140b */
[----:B------:R-:W-:Y:S01]  /*9810*/  IMAD.IADD R15, R17, 0x1, R15 ;  /* 0x00000001110f7824 */ /* 0x000fe200078e020f */
[----:B------:R1:W-:Y:S01]  /*9820*/  SHFL.IDX PT, R32, R14, 0x1, 0x1c1f ;  /* 0x003c1f000e207f89 */ /* 0x0003e200000e0000 */
[----:B------:R-:W-:Y:S01]  /*9830*/  IMAD R17, R37, 0x80, R2 ;  /* 0x0000008025117824 */ /* 0x000fe200078e0202 */
[----:B------:R-:W-:Y:S01]  /*9840*/  LOP3.LUT R5, R12, R5, RZ, 0x3c, !PT ;  /* 0x000000050c057212 */ /* 0x000fe200078e3cff */
[----:B-----5:R-:W-:Y:S01]  /*9850*/  IMAD R2, R8, c[0x0][0x4e8], RZ ;  /* 0x00013a0008027a24 */ /* 0x020fe200078e02ff */
[----:B------:R-:W2:Y:S01]  /*9860*/  SHFL.IDX PT, R35, R11, RZ, 0x1c1f ;  /* 0x001c1fff0b237589 */ /* 0x000ea200000e0000 */
[----:B------:R-:W-:Y:S01]  /*9870*/  SHF.R.S32.HI R12, RZ, 0x1f, R9 ;  /* 0x0000001fff0c7819 */ /* 0x000fe20000011409 */
[----:B------:R-:W-:Y:S01]  /*9880*/  IMAD R13, R13, c[0x0][0x4e8], R10 ;  /* 0x00013a000d0d7a24 */ /* 0x000fe200078e020a */
[C---:B------:R-:W-:Y:S01]  /*9890*/  IADD3 R19, R17.reuse, 0x8, RZ ;  /* 0x0000000811137810 */ /* 0x040fe20007ffe0ff */
[----:B------:R-:W3:Y:S01]  /*98a0*/  SHFL.IDX PT, R33, R11, 0x1, 0x1c1f ;  /* 0x003c1f000b217f89 */ /* 0x000ee200000e0000 */
[-C--:B------:R-:W-:Y:S01]  /*98b0*/  ISETP.GE.OR P0, PT, R17, R2.reuse, P2 ;  /* 0x000000021100720c */ /* 0x080fe20001706670 */
[----:B------:R-:W-:Y:S01]  /*98c0*/  IMAD R12, R12, c[0x0][0x3e0], RZ ;  /* 0x0000f8000c0c7a24 */ /* 0x000fe200078e02ff */
[----:B------:R-:W-:Y:S01]  /*98d0*/  ISETP.GE.OR P2, PT, R19, R2, P2 ;  /* 0x000000021300720c */ /* 0x000fe20001746670 */
[----:B------:R-:W-:Y:S01]  /*98e0*/  IMAD.SHL.U32 R10, R3, 0x8, RZ ;  /* 0x00000008030a7824 */ /* 0x000fe200078e00ff */
[----:B------:R-:W-:Y:S01]  /*98f0*/  SHF.R.S32.HI R8, RZ, 0x1f, R13 ;  /* 0x0000001fff087819 */ /* 0x000fe2000001140d */
[----:B------:R-:W-:Y:S01]  /*9900*/  IMAD R12, R9, c[0x0][0x3e4], R12 ;  /* 0x0000f900090c7a24 */ /* 0x000fe200078e020c */
[----:B------:R-:W-:-:S02]  /*9910*/  LEA R37, R37, R6, 0x7 ;  /* 0x0000000625257211 */ /* 0x000fc400078e38ff */
[----:B------:R-:W-:Y:S01]  /*9920*/  LOP3.LUT R5, R5, 0x7ffffe00, R10, 0xf8, !PT ;  /* 0x7ffffe0005057812 */ /* 0x000fe200078ef80a */
[----:B------:R-:W-:-:S03]  /*9930*/  IMAD R8, R8, c[0x0][0x3d8], RZ ;  /* 0x0000f60008087a24 */ /* 0x000fc600078e02ff */
[----:B------:R-:W-:Y:S01]  /*9940*/  SHF.L.U32 R40, R5, 0x1, RZ ;  /* 0x0000000105287819 */ /* 0x000fe200000006ff */
[----:B------:R-:W-:Y:S01]  /*9950*/  IMAD R3, R13, c[0x0][0x3dc], R8 ;  /* 0x0000f7000d037a24 */ /* 0x000fe200078e0208 */
[----:B-1----:R-:W-:-:S05]  /*9960*/  MOV R14, R16 ;  /* 0x00000010000e7202 */ /* 0x002fca0000000f00 */
[----:B------:R-:W-:Y:S01]  /*9970*/  IMAD.WIDE.U32 R20, R9, c[0x0][0x3e0], R14 ;  /* 0x0000f80009147a25 */ /* 0x000fe200078e000e */
[----:B--2---:R1:W-:Y:S03]  /*9980*/  @!P0 ST.E [R34.64], R4 ;  /* 0x0000000422008985 */ /* 0x0043e6000c101910 */
[----:B------:R-:W-:Y:S01]  /*9990*/  IMAD.IADD R21, R21, 0x1, R12 ;  /* 0x0000000115157824 */ /* 0x000fe200078e020c */
[----:B---3--:R1:W-:Y:S03]  /*99a0*/  @!P2 ST.E [R32.64], R7 ;  /* 0x000000072000a985 */ /* 0x0083e6000c101910 */
[----:B------:R-:W-:Y:S01]  /*99b0*/  IMAD.WIDE.U32 R38, R13, c[0x0][0x3d8], R20 ;  /* 0x0000f6000d267a25 */ /* 0x000fe200078e0014 */
[----:B------:R1:W2:Y:S03]  /*99c0*/  LDS.128 R28, [R40+0x1080] ;  /* 0x00108000281c7984 */ /* 0x0002a60000000c00 */
[----:B------:R-:W-:Y:S01]  /*99d0*/  IMAD.IADD R3, R39, 0x1, R3 ;  /* 0x0000000127037824 */ /* 0x000fe200078e0203 */
[----:B------:R1:W3:Y:S01]  /*99e0*/  LDS.128 R24, [R40+0x2080] ;  /* 0x0020800028187984 */ /* 0x0002e20000000c00 */
[----:B------:R-:W-:-:S03]  /*99f0*/  LEA R39, P0, R38, c[0x0][0x380], 0x1 ;  /* 0x0000e00026277a11 */ /* 0x000fc600078008ff */
[----:B------:R1:W4:Y:S01]  /*9a00*/  LDS.128 R20, [R40+0x3080] ;  /* 0x0030800028147984 */ /* 0x0003220000000c00 */
[----:B------:R-:W-:Y:S02]  /*9a10*/  LEA.HI.X R38, R38, c[0x0][0x384], R3, 0x1, P0 ;  /* 0x0000e10026267a11 */ /* 0x000fe400000f0c03 */
[----:B------:R-:W-:Y:S01]  /*9a20*/  ISETP.GE.AND P0, PT, R37, R2, PT ;  /* 0x000000022500720c */ /* 0x000fe20003f06270 */
[----:B------:R1:W1:Y:S04]  /*9a30*/  LDS.128 R16, [R40+0x5080] ;  /* 0x0050800028107984 */ /* 0x0002680000000c00 */
[----:B------:R1:W1:Y:S04]  /*9a40*/  LDS.128 R12, [R40+0x6080] ;  /* 0x00608000280c7984 */ /* 0x0002680000000c00 */
[----:B------:R1:W1:Y:S04]  /*9a50*/  LDS.128 R8, [R40+0x7080] ;  /* 0x0070800028087984 */ /* 0x0002680000000c00 */
[----:B------:R1:W1:Y:S04]  /*9a60*/  SHFL.IDX PT, R42, R39, RZ, 0x181f ;  /* 0x00181fff272a7589 */ /* 0x00026800000e0000 */
[----:B------:R1:W1:Y:S01]  /*9a70*/  SHFL.IDX PT, R43, R38, RZ, 0x181f ;  /* 0x00181fff262b7589 */ /* 0x00026200000e0000 */
[----:B------:R-:W-:Y:S05]  /*9a80*/  @P0 BRA `(.L_x_29) ;  /* 0x000000b000000947 */ /* 0x000fea0003800000 */
[----:B-1----:R-:W1:Y:S01]  /*9a90*/  LDS.128 R32, [R40+0x80] ;  /* 0x0000800028207984 */ /* 0x002e620000000c00 */
[----:B------:R-:W-:-:S02]  /*9aa0*/  ISETP.GE.AND P0, PT, R36, c[0x0][0x3c8], PT ;  /* 0x0000f20024007a0c */ /* 0x000fc40003f06270 */
[----:B------:R-:W-:Y:S01]  /*9ab0*/  ISETP.GE.AND P1, PT, R0, c[0x0][0x3c8], PT ;  /* 0x0000f20000007a0c */ /* 0x000fe20003f26270 */
[----:B------:R-:W5:Y:S10]  /*9ac0*/  LDS.128 R4, [R40+0x4080] ;  /* 0x0040800028047984 */ /* 0x000f740000000c00 */
[----:B------:R-:W-:-:S02]  /*9ad0*/  @!P0 SHF.R.S32.HI R3, RZ, 0x1f, R36 ;  /* 0x0000001fff038819 */ /* 0x000fc40000011424 */
[----:B------:R-:W-:Y:S02]  /*9ae0*/  @!P1 IMAD.WIDE R44, R0, 0x2, R42 ;  /* 0x00000002002c9825 */ /* 0x000fe400078e022a */
[----:B------:R-:W-:-:S04]  /*9af0*/  @!P0 LEA.HI R3, R3, R36, RZ, 0x3 ;  /* 0x0000002403038211 */ /* 0x000fc800078f18ff */
[----:B------:R-:W-:-:S05]  /*9b00*/  @!P0 LOP3.LUT R3, R3, 0xfffffff8, RZ, 0xc0, !PT ;  /* 0xfffffff803038812 */ /* 0x000fca00078ec0ff */
[----:B------:R-:W-:Y:S01]  /*9b10*/  @!P0 IMAD.WIDE R42, R3, 0x2, R42 ;  /* 0x00000002032a8825 */ /* 0x000fe200078e022a */
[----:B-1----:R1:W-:Y:S04]  /*9b20*/  @!P1 ST.E.128 [R44.64], R32 ;  /* 0x000000202c009985 */ /* 0x0023e8000c101d10 */
[----:B-----5:R1:W-:Y:S02]  /*9b30*/  @!P0 ST.E.128 [R42.64], R4 ;  /* 0x000000042a008985 */ /* 0x0203e4000c101d10 */
.L_x_29:
[----:B------:R-:W-:Y:S05]  /*9b40*/  BSYNC B0 ;  /* 0x0000000000007941 */ /* 0x000fea0003800000 */
.L_x_28:
[----:B------:R-:W-:Y:S01]  /*9b50*/  IADD3 R3, R37, 0x20, RZ ;  /* 0x0000002025037810 */ /* 0x000fe20007ffe0ff */
[----:B-1----:R1:W4:Y:S01]  /*9b60*/  SHFL.IDX PT, R5, R38, 0x1, 0x181f ;  /* 0x00381f0026057f89 */ /* 0x00232200000e0000 */
[----:B------:R-:W-:Y:S02]  /*9b70*/  BSSY B0, `(.L_x_30) ;  /* 0x000000d000007945 */ /* 0x000fe40003800000 */
[----:B------:R-:W-:Y:S01]  /*9b80*/  ISETP.GE.AND P0, PT, R3, R2, PT ;  /* 0x000000020300720c */ /* 0x000fe20003f06270 */
[----:B------:R1:W3:-:S12]  /*9b90*/  SHFL.IDX PT, R4, R39, 0x1, 0x181f ;  /* 0x00381f0027047f89 */ /* 0x0002d800000e0000 */
[----:B------:R-:W-:Y:S05]  /*9ba0*/  @P0 BRA `(.L_x_31) ;  /* 0x0000009000000947 */ /* 0x000fea0003800000 */
[----:B------:R-:W-:Y:S02]  /*9bb0*/  ISETP.GE.AND P0, PT, R36, c[0x0][0x3c8], PT ;  /* 0x0000f20024007a0c */ /* 0x000fe40003f06270 */
[----:B------:R-:W-:-:S11]  /*9bc0*/  ISETP.GE.AND P1, PT, R0, c[0x0][0x3c8], PT ;  /* 0x0000f20000007a0c */ /* 0x000fd60003f26270 */
[----:B------:R-:W-:Y:S02]  /*9bd0*/  @!P0 SHF.R.S32.HI R3, RZ, 0x1f, R36 ;  /* 0x0000001fff038819 */ /* 0x000fe40000011424 */
[----:B---34-:R-:W-:Y:S02]  /*9be0*/  @!P1 IMAD.WIDE R6, R0, 0x2, R4 ;  /* 0x0000000200069825 */ /* 0x018fe400078e0204 */
[----:B------:R-:W-:-:S03]  /*9bf0*/  @!P0 LEA.HI R3, R3, R36, RZ, 0x3 ;  /* 0x0000002403038211 */ /* 0x000fc600078f18ff */
[----:B--2---:R2:W-:Y:S01]  /*9c00*/  @!P1 ST.E.128 [R6.64], R28 ;  /* 0x0000001c06009985 */ /* 0x0045e2000c101d10 */
[----:B------:R-:W-:-:S05]  /*9c10*/  @!P0 LOP3.LUT R3, R3, 0xfffffff8, RZ, 0xc0, !PT ;  /* 0xfffffff803038812 */ /* 0x000fca00078ec0ff */
[----:B------:R-:W-:-:S05]  /*9c20*/  @!P0 IMAD.WIDE R4, R3, 0x2, R4 ;  /* 0x0000000203048825 */ /* 0x000fca00078e0204 */
[----:B------:R2:W-:Y:S02]  /*9c30*/  @!P0 ST.E.128 [R4.64], R16 ;  /* 0x0000001004008985 */ /* 0x0005e4000c101d10 */
.L_x_31:
[----:B------:R-:W-:Y:S05]  /*9c40*/  BSYNC B0 ;  /* 0x0000000000007941 */ /* 0x000fea0003800000 */
.L_x_30:
[----:B------:R-:W-:Y:S01]  /*9c50*/  IADD3 R3, R37, 0x40, RZ ;  /* 0x0000004025037810 */ /* 0x000fe20007ffe0ff */
[----:B--2-4-:R2:W4:Y:S01]  /*9c60*/  SHFL.IDX PT, R5, R38, 0x2, 0x181f ;  /* 0x00581f0026057f89 */ /* 0x01452200000e0000 */
[----:B------:R-:W-:Y:S02]  /*9c70*/  BSSY B0, `(.L_x_32) ;  /* 0x000000d000007945 */ /* 0x000fe40003800000 */
[----:B------:R-:W-:Y:S01]  /*9c80*/  ISETP.GE.AND P0, PT, R3, R2, PT ;  /* 0x000000020300720c */ /* 0x000fe20003f06270 */
[----:B---3--:R2:W3:-:S12]  /*9c90*/  SHFL.IDX PT, R4, R39, 0x2, 0x181f ;  /* 0x00581f0027047f89 */ /* 0x0084d800000e0000 */
[----:B------:R-:W-:Y:S05]  /*9ca0*/  @P0 BRA `(.L_x_33) ;  /* 0x0000009000000947 */ /* 0x000fea0003800000 */
[----:B------:R-:W-:Y:S02]  /*9cb0*/  ISETP.GE.AND P0, PT, R36, c[0x0][0x3c8], PT ;  /* 0x0000f20024007a0c */ /* 0x000fe40003f06270 */
[----:B------:R-:W-:-:S11]  /*9cc0*/  ISETP.GE.AND P1, PT, R0, c[0x0][0x3c8], PT ;  /* 0x0000f20000007a0c */ /* 0x000fd60003f26270 */
[----:B------:R-:W-:Y:S02]  /*9cd0*/  @!P0 SHF.R.S32.HI R3, RZ, 0x1f, R36 ;  /* 0x0000001fff038819 */ /* 0x000fe40000011424 */
[----:B---34-:R-:W-:Y:S02]  /*9ce0*/  @!P1 IMAD.WIDE R6, R0, 0x2, R4 ;  /* 0x0000000200069825 */ /* 0x018fe400078e0204 */
[----:B------:R-:W-:-:S03]  /*9cf0*/  @!P0 LEA.HI R3, R3, R36, RZ, 0x3 ;  /* 0x0000002403038211 */ /* 0x000fc600078f18ff */
[----:B------:R3:W-:Y:S01]  /*9d00*/  @!P1 ST.E.128 [R6.64], R24 ;  /* 0x0000001806009985 */ /* 0x0007e2000c101d10 */
[----:B------:R-:W-:-:S05]  /*9d10*/  @!P0 LOP3.LUT R3, R3, 0xfffffff8, RZ, 0xc0, !PT ;  /* 0xfffffff803038812 */ /* 0x000fca00078ec0ff */
[----:B------:R-:W-:-:S05]  /*9d20*/  @!P0 IMAD.WIDE R4, R3, 0x2, R4 ;  /* 0x0000000203048825 */ /* 0x000fca00078e0204 */
[----:B------:R3:W-:Y:S02]  /*9d30*/  @!P0 ST.E.128 [R4.64], R12 ;  /* 0x0000000c04008985 */ /* 0x0007e4000c101d10 */
.L_x_33:
[----:B------:R-:W-:Y:S05]  /*9d40*/  BSYNC B0 ;  /* 0x0000000000007941 */ /* 0x000fea0003800000 */
.L_x_32:
[----:B------:R-:W-:Y:S01]  /*9d50*/  IADD3 R37, R37, 0x60, RZ ;  /* 0x0000006025257810 */ /* 0x000fe20007ffe0ff */
[----:B---34-:R3:W4:Y:S03]  /*9d60*/  SHFL.IDX PT, R5, R38, 0x3, 0x181f ;  /* 0x00781f0026057f89 */ /* 0x01872600000e0000 */
[----:B------:R-:W-:Y:S01]  /*9d70*/  ISETP.GE.AND P0, PT, R37, R2, PT ;  /* 0x000000022500720c */ /* 0x000fe20003f06270 */
[----:B------:R3:W1:-:S12]  /*9d80*/  SHFL.IDX PT, R4, R39, 0x3, 0x181f ;  /* 0x00781f0027047f89 */ /* 0x00065800000e0000 */
[----:B------:R-:W-:Y:S05]  /*9d90*/  @P0 EXIT ;  /* 0x000000000000094d */ /* 0x000fea0003800000 */
[----:B------:R-:W-:-:S13]  /*9da0*/  ISETP.GE.AND P0, PT, R0, c[0x0][0x3c8], PT ;  /* 0x0000f20000007a0c */ /* 0x000fda0003f06270 */
[----:B-1--4-:R-:W-:-:S05]  /*9db0*/  @!P0 IMAD.WIDE R2, R0, 0x2, R4 ;  /* 0x0000000200028825 */ /* 0x012fca00078e0204 */
[----:B------:R1:W-:Y:S01]  /*9dc0*/  @!P0 ST.E.128 [R2.64], R20 ;  /* 0x0000001402008985 */ /* 0x0003e2000c101d10 */
[----:B------:R-:W-:-:S13]  /*9dd0*/  ISETP.GE.AND P0, PT, R36, c[0x0][0x3c8], PT ;  /* 0x0000f20024007a0c */ /* 0x000fda0003f06270 */
[----:B------:R-:W-:Y:S05]  /*9de0*/  @P0 EXIT ;  /* 0x000000000000094d */ /* 0x000fea0003800000 */
[----:B-1----:R-:W-:-:S04]  /*9df0*/  SHF.R.S32.HI R3, RZ, 0x1f, R36 ;  /* 0x0000001fff037819 */ /* 0x002fc80000011424 */
[----:B------:R-:W-:-:S04]  /*9e00*/  LEA.HI R3, R3, R36, RZ, 0x3 ;  /* 0x0000002403037211 */ /* 0x000fc800078f18ff */
[----:B------:R-:W-:-:S05]  /*9e10*/  LOP3.LUT R3, R3, 0xfffffff8, RZ, 0xc0, !PT ;  /* 0xfffffff803037812 */ /* 0x000fca00078ec0ff */
[----:B------:R-:W-:-:S05]  /*9e20*/  IMAD.WIDE R4, R3, 0x2, R4 ;  /* 0x0000000203047825 */ /* 0x000fca00078e0204 */
[----:B------:R-:W-:Y:S01]  /*9e30*/  ST.E.128 [R4.64], R8 ;  /* 0x0000000804007985 */ /* 0x000fe2000c101d10 */
[----:B------:R-:W-:Y:S05]  /*9e40*/  EXIT ;  /* 0x000000000000794d */ /* 0x000fea0003800000 */
.L_x_26:
[----:B------:R-:W-:Y:S01]  /*9e50*/  ISETP.NE.U32.AND P0, PT, RZ, c[0x0][0x508], PT ;  /* 0x00014200ff007a0c */ /* 0x000fe20003f05070 */
[----:B------:R-:W-:Y:S01]  /*9e60*/  IMAD.MOV.U32 R7, RZ, RZ, 0x4 ;  /* 0x00000004ff077424 */ /* 0x000fe200078e00ff */
[----:B------:R-:W-:Y:S02]  /*9e70*/  ISETP.NE.U32.AND P1, PT, RZ, c[0x0][0x500], PT ;  /* 0x00014000ff007a0c */ /* 0x000fe40003f25070 */
[----:B------:R-:W-:Y:S01]  /*9e80*/  ISETP.NE.AND.EX P0, PT, RZ, c[0x0][0x50c], PT, P0 ;  /* 0x00014300ff007a0c */ /* 0x000fe20003f05300 */
[----:B------:R-:W-:Y:S01]  /*9e90*/  IMAD.WIDE R4, R228, R7, c[0x0][0x500] ;  /* 0x00014000e4047625 */ /* 0x000fe200078e0207 */
[----:B------:R-:W-:-:S03]  /*9ea0*/  ISETP.NE.AND.EX P1, PT, RZ, c[0x0][0x504], PT, P1 ;  /* 0x00014100ff007a0c */ /* 0x000fc60003f25310 */
[----:B------:R-:W-:-:S08]  /*9eb0*/  IMAD.MOV.U32 R2, RZ, RZ, c[0x0][0x388] ;  /* 0x0000e200ff027624 */ /* 0x000fd000078e00ff */
[----:B------:R-:W-:Y:S02]  /*9ec0*/  @P0 IMAD.WIDE R6, R228, R7, c[0x0][0x508] ;  /* 0x00014200e4060625 */ /* 0x000fe400078e0207 */
[----:B------:R-:W2:Y:S04]  /*9ed0*/  @P1 LDG.E R3, [R4.64] ;  /* 0x0000001004031981 */ /* 0x000ea8000c1e1900 */
[----:B------:R1:W5:Y:S01]  /*9ee0*/  @P0 LDG.E R2, [R6.64] ;  /* 0x0000001006020981 */ /* 0x000362000c1e1900 */
[----:B------:R-:W-:Y:S02]  /*9ef0*/  CS2R R12, SRZ ;  /* 0x00000000000c7805 */ /* 0x000fe4000001ff00 */
[--C-:B--2---:R-:W-:Y:S01]  /*9f00*/  @P1 SHF.R.S32.HI R13, RZ, 0x1f, R3.reuse ;  /* 0x0000001fff0d1819 */ /* 0x104fe20000011403 */
[----:B------:R-:W-:Y:S01]  /*9f10*/  @P1 IMAD.MOV.U32 R12, RZ, RZ, R3 ;  /* 0x000000ffff0c1224 */ /* 0x000fe200078e0003 */
[----:B------:R-:W-:Y:S05]  /*9f20*/  @P0 BRA `(.L_x_34) ;  /* 0x0000004000000947 */ /* 0x000fea0003800000 */
[----:B-1----:R-:W-:Y:S05]  /*9f30*/  @!P1 BRA `(.L_x_34) ;  /* 0x0000003000009947 */ /* 0x002fea0003800000 */
[----:B-----5:R-:W2:Y:S04]  /*9f40*/  LDG.E R2, [R4.64] ;  /* 0x0000001004027981 */ /* 0x020ea8000c1e1900 */
[----:B------:R-:W2:Y:S02]  /*9f50*/  LDG.E R3, [R4.64+0x4] ;  /* 0x0000041004037981 */ /* 0x000ea4000c1e1900 */
[----:B--2---:R-:W-:-:S02]  /*9f60*/  IADD3 R2, -R2, R3, RZ ;  /* 0x0000000302027210 */ /* 0x004fc40007ffe1ff */
.L_x_34:
[----:B-1----:R-:W1:Y:S01]  /*9f70*/  S2R R0, SR_TID.X ;  /* 0x0000000000007919 */ /* 0x002e620000002100 */
[----:B------:R-:W-:Y:S01]  /*9f80*/  SHF.R.S32.HI R9, RZ, 0x1f, R228 ;  /* 0x0000001fff097819 */ /* 0x000fe200000114e4 */
[----:B------:R-:W-:Y:S01]  /*9f90*/  BSSY B0, `(.L_x_35) ;  /* 0x0000028000007945 */ /* 0x000fe20003800000 */
[----:B------:R-:W-:-:S02]  /*9fa0*/  SEL R228, R228, RZ, !P1 ;  /* 0x000000ffe4e47207 */ /* 0x000fc40004800000 */
[----:B------:R-:W-:Y:S02]  /*9fb0*/  SEL R9, R9, RZ, !P1 ;  /* 0x000000ff09097207 */ /* 0x000fe40004800000 */
[----:B-1----:R-:W-:-:S13]  /*9fc0*/  ISETP.GE.AND P0, PT, R0, 0x80, PT ;  /* 0x000000800000780c */ /* 0x002fda0003f06270 */
[----:B------:R-:W-:Y:S05]  /*9fd0*/  @P0 BRA `(.L_x_36) ;  /* 0x0000023000000947 */ /* 0x000fea0003800000 */
[----:B------:R-:W1:Y:S01]  /*9fe0*/  S2R R7, SR_CTAID.X ;  /* 0x0000000000077919 */ /* 0x000e620000002500 */
[----:B-----5:R-:W-:Y:S01]  /*9ff0*/  IMAD R4, R2, c[0x0][0x4e8], RZ ;  /* 0x00013a0002047a24 */ /* 0x020fe200078e02ff */
[----:B-1----:R-:W-:-:S04]  /*a000*/  LEA R7, R7, R0, 0x7 ;  /* 0x0000000007077211 */ /* 0x002fc800078e38ff */
[----:B------:R-:W-:-:S13]  /*a010*/  ISETP.GE.AND P0, PT, R7, R4, PT ;  /* 0x000000040700720c */ /* 0x000fda0003f06270 */
[----:B------:R-:W-:Y:S05]  /*a020*/  @P0 BRA `(.L_x_36) ;  /* 0x000001e000000947 */ /* 0x000fea0003800000 */
[----:B------:R-:W1:Y:S01]  /*a030*/  S2R R4, SR_CTAID.Y ;  /* 0x0000000000047919 */ /* 0x000e620000002600 */
[----:B------:R-:W-:Y:S01]  /*a040*/  MOV R3, c[0x0][0x4e8] ;  /* 0x00013a0000037a02 */ /* 0x000fe20000000f00 */
[----:B------:R-:W-:Y:S01]  /*a050*/  IMAD.MOV.U32 R11, RZ, RZ, R13 ;  /* 0x000000ffff0b7224 */ /* 0x000fe200078e000d */
[----:B------:R-:W-:Y:S01]  /*a060*/  MOV R10, R12 ;  /* 0x0000000c000a7202 */ /* 0x000fe20000000f00 */
[----:B------:R-:W-:Y:S01]  /*a070*/  IMAD.MOV.U32 R6, RZ, RZ, R7 ;  /* 0x000000ffff067224 */ /* 0x000fe200078e0007 */
[----:B------:R-:W-:-:S13]  /*a080*/  ISETP.NE.AND P0, PT, R3, 0x1, PT ;  /* 0x000000010300780c */ /* 0x000fda0003f05270 */
[----:B------:R-:W-:-:S05]  /*a090*/  @P0 IMAD.HI.U32 R5, R7, c[0x0][0x4ec], RZ ;  /* 0x00013b0007050a27 */ /* 0x000fca00078e00ff */
[----:B------:R-:W-:Y:S01]  /*a0a0*/  @P0 SHF.R.U32.HI R6, RZ, c[0x0][0x4f0], R5 ;  /* 0x00013c00ff060a19 */ /* 0x000fe20000011605 */
[----:B-1----:R-:W-:Y:S01]  /*a0b0*/  IMAD.WIDE.U32 R10, R4, c[0x0][0x490], R10 ;  /* 0x00012400040a7a25 */ /* 0x002fe200078e000a */
[----:B------:R-:W-:Y:S02]  /*a0c0*/  SHF.R.S32.HI R3, RZ, 0x1f, R4 ;  /* 0x0000001fff037819 */ /* 0x000fe40000011404 */
[----:B------:R-:W-:-:S03]  /*a0d0*/  SHF.R.S32.HI R8, RZ, 0x1f, R6 ;  /* 0x0000001fff087819 */ /* 0x000fc60000011406 */
[----:B------:R-:W-:-:S04]  /*a0e0*/  IMAD R3, R3, c[0x0][0x490], RZ ;  /* 0x0001240003037a24 */ /* 0x000fc800078e02ff */
[----:B------:R-:W-:Y:S01]  /*a0f0*/  IMAD R3, R4, c[0x0][0x494], R3 ;  /* 0x0001250004037a24 */ /* 0x000fe200078e0203 */
[----:B------:R-:W-:-:S03]  /*a100*/  IADD3 R4, -R6, RZ, RZ ;  /* 0x000000ff06047210 */ /* 0x000fc60007ffe1ff */
[----:B------:R-:W-:Y:S02]  /*a110*/  IMAD.IADD R11, R3, 0x1, R11 ;  /* 0x00000001030b7824 */ /* 0x000fe400078e020b */
[----:B------:R-:W-:Y:S02]  /*a120*/  IMAD R3, R9, c[0x0][0x498], RZ ;  /* 0x0001260009037a24 */ /* 0x000fe400078e02ff */
[----:B------:R-:W-:Y:S02]  /*a130*/  IMAD R4, R4, c[0x0][0x4e8], R7 ;  /* 0x00013a0004047a24 */ /* 0x000fe400078e0207 */
[----:B------:R-:W-:-:S03]  /*a140*/  IMAD.WIDE.U32 R10, R228, c[0x0][0x498], R10 ;  /* 0x00012600e40a7a25 */ /* 0x000fc600078e000a */
[----:B------:R-:W-:Y:S01]  /*a150*/  SHF.R.S32.HI R5, RZ, 0x1f, R4 ;  /* 0x0000001fff057819 */ /* 0x000fe20000011404 */
[----:B------:R-:W-:Y:S01]  /*a160*/  IMAD R3, R228, c[0x0][0x49c], R3 ;  /* 0x00012700e4037a24 */ /* 0x000fe200078e0203 */
[----:B------:R-:W-:-:S03]  /*a170*/  IADD3 R6, P0, R6, R10, RZ ;  /* 0x0000000a06067210 */ /* 0x000fc60007f1e0ff */
[----:B------:R-:W-:Y:S01]  /*a180*/  IMAD R5, R5, c[0x0][0x488], RZ ;  /* 0x0001220005057a24 */ /* 0x000fe200078e02ff */
[----:B------:R-:W-:Y:S02]  /*a190*/  IADD3.X R7, R8, R11, R3, P0, !PT ;  /* 0x0000000b08077210 */ /* 0x000fe400007fe403 */
[----:B------:R-:W-:Y:S01]  /*a1a0*/  MOV R3, 0xff800000 ;  /* 0xff80000000037802 */ /* 0x000fe20000000f00 */
[C---:B------:R-:W-:Y:S02]  /*a1b0*/  IMAD R5, R4.reuse, c[0x0][0x48c], R5 ;  /* 0x0001230004057a24 */ /* 0x040fe400078e0205 */
[----:B------:R-:W-:-:S05]  /*a1c0*/  IMAD.WIDE.U32 R6, R4, c[0x0][0x488], R6 ;  /* 0x0001220004067a25 */ /* 0x000fca00078e0006 */
[----:B------:R-:W-:Y:S02]  /*a1d0*/  IADD3 R5, R7, R5, RZ ;  /* 0x0000000507057210 */ /* 0x000fe40007ffe0ff */
[----:B------:R-:W-:-:S04]  /*a1e0*/  LEA R4, P0, R6, c[0x0][0x450], 0x2 ;  /* 0x0001140006047a11 */ /* 0x000fc800078010ff */
[----:B------:R-:W-:-:S05]  /*a1f0*/  LEA.HI.X R5, R6, c[0x0][0x454], R5, 0x2, P0 ;  /* 0x0001150006057a11 */ /* 0x000fca00000f1405 */
[----:B------:R1:W-:Y:S04]  /*a200*/  STG.E [R4.64], R3 ;  /* 0x0000000304007986 */ /* 0x0003e8000c101910 */
.L_x_36:
[----:B------:R-:W-:Y:S05]  /*a210*/  BSYNC B0 ;  /* 0x0000000000007941 */ /* 0x000fea0003800000 */
.L_x_35:
[----:B------:R-:W2:Y:S01]  /*a220*/  S2R R7, SR_CTAID.Y ;  /* 0x0000000000077919 */ /* 0x000ea20000002600 */
[----:B-1----:R-:W-:Y:S01]  /*a230*/  SHF.R.S32.HI R3, RZ, 0x1f, R0 ;  /* 0x0000001fff037819 */ /* 0x002fe20000011400 */
[----:B------:R-:W-:Y:S01]  /*a240*/  IMAD R5, R13, c[0x0][0x3a0], RZ ;  /* 0x0000e8000d057a24 */ /* 0x000fe200078e02ff */
[----:B------:R-:W-:Y:S01]  /*a250*/  BSSY B0, `(.L_x_37) ;  /* 0x0000038000007945 */ /* 0x000fe20003800000 */
[----:B------:R-:W1:Y:S01]  /*a260*/  S2R R8, SR_CTAID.X ;  /* 0x0000000000087919 */ /* 0x000e620000002500 */
[----:B------:R-:W-:Y:S01]  /*a270*/  LEA.HI R4, R3, R0, RZ, 0x3 ;  /* 0x0000000003047211 */ /* 0x000fe200078f18ff */
[C---:B------:R-:W-:Y:S01]  /*a280*/  IMAD R10, R12.reuse, c[0x0][0x3a4], R5 ;  /* 0x0000e9000c0a7a24 */ /* 0x040fe200078e0205 */
[----:B------:R-:W-:Y:S01]  /*a290*/  MOV R3, c[0x0][0x4e8] ;  /* 0x00013a0000037a02 */ /* 0x000fe20000000f00 */
[----:B------:R-:W-:Y:S01]  /*a2a0*/  IMAD.WIDE.U32 R12, R12, c[0x0][0x3a0], RZ ;  /* 0x0000e8000c0c7a25 */ /* 0x000fe200078e00ff */
[----:B------:R-:W-:Y:S02]  /*a2b0*/  LOP3.LUT R5, R4, 0xfffffff8, RZ, 0xc0, !PT ;  /* 0xfffffff804057812 */ /* 0x000fe400078ec0ff */
[----:B------:R-:W-:Y:S01]  /*a2c0*/  ISETP.NE.AND P0, PT, R3, 0x1, PT ;  /* 0x000000010300780c */ /* 0x000fe20003f05270 */
[----:B------:R-:W-:Y:S01]  /*a2d0*/  IMAD R9, R9, c[0x0][0x3f0], RZ ;  /* 0x0000fc0009097a24 */ /* 0x000fe200078e02ff */
[----:B------:R-:W-:Y:S01]  /*a2e0*/  SHF.R.S32.HI R4, RZ, 0x3, R4 ;  /* 0x00000003ff047819 */ /* 0x000fe20000011404 */
[----:B------:R-:W-:Y:S01]  /*a2f0*/  IMAD.IADD R5, R0, 0x1, -R5 ;  /* 0x0000000100057824 */ /* 0x000fe200078e0a05 */
[----:B------:R-:W-:Y:S01]  /*a300*/  IADD3 R13, R13, R10, RZ ;  /* 0x0000000a0d0d7210 */ /* 0x000fe20007ffe0ff */
[----:B------:R-:W-:-:S02]  /*a310*/  IMAD R9, R228, c[0x0][0x3f4], R9 ;  /* 0x0000fd00e4097a24 */ /* 0x000fc400078e0209 */
[----:B-----5:R-:W-:Y:S01]  /*a320*/  IMAD R2, R2, c[0x0][0x4e8], RZ ;  /* 0x00013a0002027a24 */ /* 0x020fe200078e02ff */
[C---:B------:R-:W-:Y:S02]  /*a330*/  LEA R3, R5.reuse, R4, 0x5 ;  /* 0x0000000405037211 */ /* 0x040fe400078e28ff */
[----:B------:R-:W-:Y:S02]  /*a340*/  SHF.L.U32 R5, R5, 0x3, RZ ;  /* 0x0000000305057819 */ /* 0x000fe400000006ff */
[----:B--2---:R-:W-:Y:S01]  /*a350*/  SHF.R.S32.HI R6, RZ, 0x1f, R7 ;  /* 0x0000001fff067819 */ /* 0x004fe20000011407 */
[----:B------:R-:W-:-:S04]  /*a360*/  IMAD.WIDE.U32 R12, R7, c[0x0][0x3e8], R12 ;  /* 0x0000fa00070c7a25 */ /* 0x000fc800078e000c */
[----:B------:R-:W-:Y:S02]  /*a370*/  IMAD R6, R6, c[0x0][0x3e8], RZ ;  /* 0x0000fa0006067a24 */ /* 0x000fe400078e02ff */
[----:B-1----:R-:W-:Y:S02]  /*a380*/  IMAD R3, R8, 0x80, R3 ;  /* 0x0000008008037824 */ /* 0x002fe400078e0203 */
[----:B------:R-:W-:Y:S02]  /*a390*/  IMAD R6, R7, c[0x0][0x3ec], R6 ;  /* 0x0000fb0007067a24 */ /* 0x000fe400078e0206 */
[----:B------:R-:W-:-:S03]  /*a3a0*/  @P0 IMAD.HI.U32 R0, R3, c[0x0][0x4ec], RZ ;  /* 0x00013b0003000a27 */ /* 0x000fc600078e00ff */
[----:B------:R-:W-:Y:S02]  /*a3b0*/  IADD3 R13, R6, R13, RZ ;  /* 0x0000000d060d7210 */ /* 0x000fe40007ffe0ff */
[----:B------:R-:W-:Y:S02]  /*a3c0*/  MOV R6, R3 ;  /* 0x0000000300067202 */ /* 0x000fe40000000f00 */
[----:B------:R-:W-:Y:S01]  /*a3d0*/  @P0 SHF.R.U32.HI R6, RZ, c[0x0][0x4f0], R0 ;  /* 0x00013c00ff060a19 */ /* 0x000fe20000011600 */
[----:B------:R-:W-:-:S03]  /*a3e0*/  IMAD.WIDE.U32 R12, R228, c[0x0][0x3f0], R12 ;  /* 0x0000fc00e40c7a25 */ /* 0x000fc600078e000c */
[--C-:B------:R-:W-:Y:S01]  /*a3f0*/  SHF.R.S32.HI R7, RZ, 0x1f, R6.reuse ;  /* 0x0000001fff077819 */ /* 0x100fe20000011406 */
[----:B------:R-:W-:Y:S01]  /*a400*/  IMAD.MOV R0, RZ, RZ, -R6 ;  /* 0x000000ffff007224 */ /* 0x000fe200078e0a06 */
[----:B------:R-:W-:Y:S02]  /*a410*/  IADD3 R13, R13, R9, RZ ;  /* 0x000000090d0d7210 */ /* 0x000fe40007ffe0ff */
[----:B------:R-:W-:Y:S01]  /*a420*/  LEA R9, R8, R4, 0x7 ;  /* 0x0000000408097211 */ /* 0x000fe200078e38ff */
[----:B------:R-:W-:Y:S01]  /*a430*/  IMAD R7, R7, c[0x0][0x3e0], RZ ;  /* 0x0000f80007077a24 */ /* 0x000fe200078e02ff */
[----:B------:R-:W-:Y:S01]  /*a440*/  IADD3 R4, R5, 0x40, RZ ;  /* 0x0000004005047810 */ /* 0x000fe20007ffe0ff */
[----:B------:R-:W-:Y:S02]  /*a450*/  IMAD R0, R0, c[0x0][0x4e8], R3 ;  /* 0x00013a0000007a24 */ /* 0x000fe400078e0203 */
[----:B------:R-:W-:-:S03]  /*a460*/  IMAD.WIDE.U32 R12, R6, c[0x0][0x3e0], R12 ;  /* 0x0000f800060c7a25 */ /* 0x000fc600078e000c */
[----:B------:R-:W-:Y:S01]  /*a470*/  SHF.R.S32.HI R3, RZ, 0x1f, R0 ;  /* 0x0000001fff037819 */ /* 0x000fe20000011400 */
[----:B------:R-:W-:-:S04]  /*a480*/  IMAD R7, R6, c[0x0][0x3e4], R7 ;  /* 0x0000f90006077a24 */ /* 0x000fc800078e0207 */
[----:B------:R-:W-:Y:S01]  /*a490*/  IMAD R3, R3, c[0x0][0x3d8], RZ ;  /* 0x0000f60003037a24 */ /* 0x000fe200078e02ff */
[----:B------:R-:W-:-:S03]  /*a4a0*/  IADD3 R13, R13, R7, RZ ;  /* 0x000000070d0d7210 */ /* 0x000fc60007ffe0ff */
[C---:B------:R-:W-:Y:S02]  /*a4b0*/  IMAD R3, R0.reuse, c[0x0][0x3dc], R3 ;  /* 0x0000f70000037a24 */ /* 0x040fe400078e0203 */
[----:B------:R-:W-:-:S04]  /*a4c0*/  IMAD.WIDE.U32 R12, R0, c[0x0][0x3d8], R12 ;  /* 0x0000f600000c7a25 */ /* 0x000fc800078e000c */
[----:B------:R-:W-:Y:S01]  /*a4d0*/  IMAD.IADD R7, R13, 0x1, R3 ;  /* 0x000000010d077824 */ /* 0x000fe200078e0203 */
[----:B------:R-:W-:-:S04]  /*a4e0*/  LEA R3, P0, R12, c[0x0][0x380], 0x1 ;  /* 0x0000e0000c037a11 */ /* 0x000fc800078008ff */
[----:B------:R-:W-:Y:S01]  /*a4f0*/  LEA.HI.X R0, R12, c[0x0][0x384], R7, 0x1, P0 ;  /* 0x0000e1000c007a11 */ /* 0x000fe200000f0c07 */
[----:B------:R1:W2:Y:S01]  /*a500*/  SHFL.IDX PT, R6, R3, RZ, 0x181f ;  /* 0x00181fff03067589 */ /* 0x0002a200000e0000 */
[----:B------:R-:W-:-:S03]  /*a510*/  ISETP.GE.AND P0, PT, R9, R2, PT ;  /* 0x000000020900720c */ /* 0x000fc60003f06270 */
[----:B------:R1:W3:Y:S10]  /*a520*/  SHFL.IDX PT, R7, R0, RZ, 0x181f ;  /* 0x00181fff00077589 */ /* 0x0002f400000e0000 */
[----:B------:R-:W-:Y:S05]  /*a530*/  @P0 BRA `(.L_x_38) ;  /* 0x0000009000000947 */ /* 0x000fea0003800000 */
[----:B------:R-:W-:Y:S02]  /*a540*/  ISETP.GE.AND P0, PT, R4, c[0x0][0x3c8], PT ;  /* 0x0000f20004007a0c */ /* 0x000fe40003f06270 */
[----:B------:R-:W-:-:S11]  /*a550*/  ISETP.GE.AND P1, PT, R5, c[0x0][0x3c8], PT ;  /* 0x0000f20005007a0c */ /* 0x000fd60003f26270 */
[----:B------:R-:W-:Y:S02]  /*a560*/  @!P0 SHF.R.S32.HI R11, RZ, 0x1f, R4 ;  /* 0x0000001fff0b8819 */ /* 0x000fe40000011404 */
[----:B--23--:R-:W-:Y:S02]  /*a570*/  @!P1 IMAD.WIDE R12, R5, 0x2, R6 ;  /* 0x00000002050c9825 */ /* 0x00cfe400078e0206 */
[----:B------:R-:W-:-:S03]  /*a580*/  @!P0 LEA.HI R11, R11, R4, RZ, 0x3 ;  /* 0x000000040b0b8211 */ /* 0x000fc600078f18ff */
[----:B------:R2:W-:Y:S01]  /*a590*/  @!P1 ST.E.128 [R12.64], RZ ;  /* 0x000000ff0c009985 */ /* 0x0005e2000c101d10 */
[----:B------:R-:W-:-:S05]  /*a5a0*/  @!P0 LOP3.LUT R11, R11, 0xfffffff8, RZ, 0xc0, !PT ;  /* 0xfffffff80b0b8812 */ /* 0x000fca00078ec0ff */
[----:B------:R-:W-:-:S05]  /*a5b0*/  @!P0 IMAD.WIDE R6, R11, 0x2, R6 ;  /* 0x000000020b068825 */ /* 0x000fca00078e0206 */
[----:B------:R2:W-:Y:S02]  /*a5c0*/  @!P0 ST.E.128 [R6.64], RZ ;  /* 0x000000ff06008985 */ /* 0x0005e4000c101d10 */
.L_x_38:
[----:B------:R-:W-:Y:S05]  /*a5d0*/  BSYNC B0 ;  /* 0x0000000000007941 */ /* 0x000fea0003800000 */
.L_x_37:
[----:B--23--:R-:W-:Y:S01]  /*a5e0*/  IADD3 R7, R9, 0x20, RZ ;  /* 0x0000002009077810 */ /* 0x00cfe20007ffe0ff */
[----:B------:R2:W3:Y:S01]  /*a5f0*/  SHFL.IDX PT, R11, R0, 0x1, 0x181f ;  /* 0x00381f00000b7f89 */ /* 0x0004e200000e0000 */
[----:B------:R-:W-:Y:S02]  /*a600*/  BSSY B0, `(.L_x_39) ;  /* 0x000000d000007945 */ /* 0x000fe40003800000 */
[----:B------:R-:W-:Y:S01]  /*a610*/  ISETP.GE.AND P0, PT, R7, R2, PT ;  /* 0x000000020700720c */ /* 0x000fe20003f06270 */
[----:B------:R2:W4:-:S12]  /*a620*/  SHFL.IDX PT, R10, R3, 0x1, 0x181f ;  /* 0x00381f00030a7f89 */ /* 0x00051800000e0000 */
[----:B------:R-:W-:Y:S05]  /*a630*/  @P0 BRA `(.L_x_40) ;  /* 0x0000009000000947 */ /* 0x000fea0003800000 */
[----:B------:R-:W-:Y:S02]  /*a640*/  ISETP.GE.AND P0, PT, R4, c[0x0][0x3c8], PT ;  /* 0x0000f20004007a0c */ /* 0x000fe40003f06270 */
[----:B------:R-:W-:-:S11]  /*a650*/  ISETP.GE.AND P1, PT, R5, c[0x0][0x3c8], PT ;  /* 0x0000f20005007a0c */ /* 0x000fd60003f26270 */
[----:B------:R-:W-:Y:S02]  /*a660*/  @!P0 SHF.R.S32.HI R7, RZ, 0x1f, R4 ;  /* 0x0000001fff078819 */ /* 0x000fe40000011404 */
[----:B---34-:R-:W-:Y:S02]  /*a670*/  @!P1 IMAD.WIDE R12, R5, 0x2, R10 ;  /* 0x00000002050c9825 */ /* 0x018fe400078e020a */
[----:B------:R-:W-:-:S03]  /*a680*/  @!P0 LEA.HI R6, R7, R4, RZ, 0x3 ;  /* 0x0000000407068211 */ /* 0x000fc600078f18ff */
[----:B------:R3:W-:Y:S01]  /*a690*/  @!P1 ST.E.128 [R12.64], RZ ;  /* 0x000000ff0c009985 */ /* 0x0007e2000c101d10 */
[----:B------:R-:W-:-:S05]  /*a6a0*/  @!P0 LOP3.LUT R6, R6, 0xfffffff8, RZ, 0xc0, !PT ;  /* 0xfffffff806068812 */ /* 0x000fca00078ec0ff */
[----:B------:R-:W-:-:S05]  /*a6b0*/  @!P0 IMAD.WIDE R6, R6, 0x2, R10 ;  /* 0x0000000206068825 */ /* 0x000fca00078e020a */
[----:B------:R3:W-:Y:S02]  /*a6c0*/  @!P0 ST.E.128 [R6.64], RZ ;  /* 0x000000ff06008985 */ /* 0x0007e4000c101d10 */
.L_x_40:
[----:B------:R-:W-:Y:S05]  /*a6d0*/  BSYNC B0 ;  /* 0x0000000000007941 */ /* 0x000fea0003800000 */
.L_x_39:
[----:B---3--:R-:W-:Y:S01]  /*a6e0*/  IADD3 R7, R9, 0x40, RZ ;  /* 0x0000004009077810 */ /* 0x008fe20007ffe0ff */
[----:B------:R3:W1:Y:S01]  /*a6f0*/  SHFL.IDX PT, R11, R0, 0x2, 0x181f ;  /* 0x00581f00000b7f89 */ /* 0x00066200000e0000 */
[----:B------:R-:W-:Y:S02]  /*a700*/  BSSY B0, `(.L_x_41) ;  /* 0x000000d000007945 */ /* 0x000fe40003800000 */
[----:B------:R-:W-:Y:S01]  /*a710*/  ISETP.GE.AND P0, PT, R7, R2, PT ;  /* 0x000000020700720c */ /* 0x000fe20003f06270 */
[----:B----4-:R3:W4:-:S12]  /*a720*/  SHFL.IDX PT, R10, R3, 0x2, 0x181f ;  /* 0x00581f00030a7f89 */ /* 0x01071800000e0000 */
[----:B------:R-:W-:Y:S05]  /*a730*/  @P0 BRA `(.L_x_42) ;  /* 0x0000009000000947 */ /* 0x000fea0003800000 */
[----:B------:R-:W-:Y:S02]  /*a740*/  ISETP.GE.AND P0, PT, R4, c[0x0][0x3c8], PT ;  /* 0x0000f20004007a0c */ /* 0x000fe40003f06270 */
[----:B------:R-:W-:-:S11]  /*a750*/  ISETP.GE.AND P1, PT, R5, c[0x0][0x3c8], PT ;  /* 0x0000f20005007a0c */ /* 0x000fd60003f26270 */
[----:B------:R-:W-:Y:S02]  /*a760*/  @!P0 SHF.R.S32.HI R7, RZ, 0x1f, R4 ;  /* 0x0000001fff078819 */ /* 0x000fe40000011404 */
[----:B-1--4-:R-:W-:Y:S02]  /*a770*/  @!P1 IMAD.WIDE R12, R5, 0x2, R10 ;  /* 0x00000002050c9825 */ /* 0x012fe400078e020a */
[----:B------:R-:W-:-:S03]  /*a780*/  @!P0 LEA.HI R6, R7, R4, RZ, 0x3 ;  /* 0x0000000407068211 */ /* 0x000fc600078f18ff */
[----:B------:R1:W-:Y:S01]  /*a790*/  @!P1 ST.E.128 [R12.64], RZ ;  /* 0x000000ff0c009985 */ /* 0x0003e2000c101d10 */
[----:B------:R-:W-:-:S05]  /*a7a0*/  @!P0 LOP3.LUT R6, R6, 0xfffffff8, RZ, 0xc0, !PT ;  /* 0xfffffff806068812 */ /* 0x000fca00078ec0ff */
[----:B------:R-:W-:-:S05]  /*a7b0*/  @!P0 IMAD.WIDE R6, R6, 0x2, R10 ;  /* 0x0000000206068825 */ /* 0x000fca00078e020a */
[----:B------:R1:W-:Y:S02]  /*a7c0*/  @!P0 ST.E.128 [R6.64], RZ ;  /* 0x000000ff06008985 */ /* 0x0003e4000c101d10 */
.L_x_42:
[----:B------:R-:W-:Y:S05]  /*a7d0*/  BSYNC B0 ;  /* 0x0000000000007941 */ /* 0x000fea0003800000 */
.L_x_41:
[----:B------:R-:W-:Y:S01]  /*a7e0*/  IADD3 R9, R9, 0x60, RZ ;  /* 0x0000006009097810 */ /* 0x000fe20007ffe0ff */
[----:B-1----:R1:W2:Y:S03]  /*a7f0*/  SHFL.IDX PT, R7, R0, 0x3, 0x181f ;  /* 0x00781f0000077f89 */ /* 0x0022a600000e0000 */
[----:B------:R-:W-:Y:S01]  /*a800*/  ISETP.GE.AND P0, PT, R9, R2, PT ;  /* 0x000000020900720c */ /* 0x000fe20003f06270 */
[----:B------:R1:W3:-:S12]  /*a810*/  SHFL.IDX PT, R6, R3, 0x3, 0x181f ;  /* 0x00781f0003067f89 */ /* 0x0002d800000e0000 */
[----:B------:R-:W-:Y:S05]  /*a820*/  @P0 EXIT ;  /* 0x000000000000094d */ /* 0x000fea0003800000 */
[----:B------:R-:W-:-:S13]  /*a830*/  ISETP.GE.AND P0, PT, R5, c[0x0][0x3c8], PT ;  /* 0x0000f20005007a0c */ /* 0x000fda0003f06270 */
[----:B-123--:R-:W-:-:S05]  /*a840*/  @!P0 IMAD.WIDE R2, R5, 0x2, R6 ;  /* 0x0000000205028825 */ /* 0x00efca00078e0206 */
[----:B------:R1:W-:Y:S01]  /*a850*/  @!P0 ST.E.128 [R2.64], RZ ;  /* 0x000000ff02008985 */ /* 0x0003e2000c101d10 */
[----:B------:R-:W-:-:S13]  /*a860*/  ISETP.GE.AND P0, PT, R4, c[0x0][0x3c8], PT ;  /* 0x0000f20004007a0c */ /* 0x000fda0003f06270 */
[----:B------:R-:W-:Y:S05]  /*a870*/  @P0 EXIT ;  /* 0x000000000000094d */ /* 0x000fea0003800000 */
[----:B-1----:R-:W-:-:S04]  /*a880*/  SHF.R.S32.HI R3, RZ, 0x1f, R4 ;  /* 0x0000001fff037819 */ /* 0x002fc80000011404 */
[----:B------:R-:W-:-:S04]  /*a890*/  LEA.HI R3, R3, R4, RZ, 0x3 ;  /* 0x0000000403037211 */ /* 0x000fc800078f18ff */
[----:B------:R-:W-:-:S05]  /*a8a0*/  LOP3.LUT R3, R3, 0xfffffff8, RZ, 0xc0, !PT ;  /* 0xfffffff803037812 */ /* 0x000fca00078ec0ff */
[----:B------:R-:W-:-:S05]  /*a8b0*/  IMAD.WIDE R6, R3, 0x2, R6 ;  /* 0x0000000203067825 */ /* 0x000fca00078e0206 */
[----:B------:R-:W-:Y:S01]  /*a8c0*/  ST.E.128 [R6.64], RZ ;  /* 0x000000ff06007985 */ /* 0x000fe2000c101d10 */
[----:B------:R-:W-:Y:S05]  /*a8d0*/  EXIT ;  /* 0x000000000000794d */ /* 0x000fea0003800000 */
.L_x_43:
        /* <DEDUP_REMOVED lines=10> */
.L_x_1825:


//--------------------- .text._ZN7cutlass13device_kernelIN5flash19enable_sm80_to_sm89INS1_16FlashAttnFwdSm80INS1_25CollectiveMainloopFwdSm80ILi8ELi1ELb1EN4cute5tupleIJNS5_1CILi128EEES8_S8_EEELi128ENS_10bfloat16_tEfNS_4arch4Sm80ELb0ELb0ELb0ELb1ELb0ELb1ELb1ELb0EEENS1_21CollectiveEpilogueFwdIS9_NS6_IJNS7_ILi1EEESF_SF_EEESA_SC_Li256ELb1ELb1ELb0ELb0EEENS1_19SingleTileSchedulerILb1ELb0ELb1ELi128EEEEEEEEEvNT_6ParamsE --------------------------
	.section	.text._ZN7cutlass13device_kernelIN5flash19enable_sm80_to_sm89INS1_16FlashAttnFwdSm80INS1_25CollectiveMainloopFwdSm80ILi8ELi1ELb1EN4cute5tupleIJNS5_1CILi128EEES8_S8_EEELi128ENS_10bfloat16_tEfNS_4arch4Sm80ELb0ELb0ELb0ELb1ELb0ELb1ELb1ELb0EEENS1_21CollectiveEpilogueFwdIS9_NS6_IJNS7_ILi1EEESF_SF_EEESA_SC_Li256ELb1ELb1ELb0ELb0EEENS1_19SingleTileSchedulerILb1ELb0ELb1ELi128EEEEEEEEEvNT_6ParamsE,"ax",@progbits
	.sectioninfo	@"SHI_REGISTERS=255"
	.align	128
.text._ZN7cutlass13device_kernelIN5flash19enable_sm80_to_sm89INS1_16FlashAttnFwdSm80INS1_25CollectiveMainloopFwdSm80ILi8ELi1ELb1EN4cute5tupleIJNS5_1CILi128EEES8_S8_EEELi128ENS_10bfloat16_tEfNS_4arch4Sm80ELb0ELb0ELb0ELb1ELb0ELb1ELb1ELb0EEENS1_21CollectiveEpilogueFwdIS9_NS6_IJNS7_ILi1EEESF_SF_EEESA_SC_Li256ELb1ELb1ELb0ELb0EEENS1_19SingleTileSchedulerILb1ELb0ELb1ELi128EEEEEEEEEvNT_6ParamsE:
        .type           _ZN7cutlass13device_kernelIN5flash19enable_sm80_to_sm89INS1_16FlashAttnFwdSm80INS1_25CollectiveMainloopFwdSm80ILi8ELi1ELb1EN4cute5tupleIJNS5_1CILi128EEES8_S8_EEELi128ENS_10bfloat16_tEfNS_4arch4Sm80ELb0ELb0ELb0ELb1ELb0ELb1ELb1ELb0EEENS1_21CollectiveEpilogueFwdIS9_NS6_IJNS7_ILi1EEESF_SF_EEESA_SC_Li256ELb1ELb1ELb0ELb0EEENS1_19SingleTileSchedulerILb1ELb0ELb1ELi128EEEEEEEEEvNT_6ParamsE,@function
        .size           _ZN7cutlass13device_kernelIN5flash19enable_sm80_to_sm89INS1_16FlashAttnFwdSm80INS1_25CollectiveMainloopFwdSm80ILi8ELi1ELb1EN4cute5tupleIJNS5_1CILi128EEES8_S8_EEELi128ENS_10bfloat16_tEfNS_4arch4Sm80ELb0ELb0ELb0ELb1ELb0ELb1ELb1ELb0EEENS1_21CollectiveEpilogueFwdIS9_NS6_IJNS7_ILi1EEESF_SF_EEESA_SC_Li256ELb1ELb1ELb0ELb0EEENS1_19SingleTileSchedulerILb1ELb0ELb1ELi128EEEEEEEEEvNT_6ParamsE,(.L_x_1826 - _ZN7cutlass13device_kernelIN5flash19enable_sm80_to_sm89INS1_16FlashAttnFwdSm80INS1_25CollectiveMainloopFwdSm80ILi8ELi1ELb1EN4cute5tupleIJNS5_1CILi128EEES8_S8_EEELi128ENS_10bfloat16_tEfNS_4arch4Sm80ELb0ELb0ELb0ELb1ELb0ELb1ELb1ELb0EEENS1_21CollectiveEpilogueFwdIS9_NS6_IJNS7_ILi1EEESF_SF_EEESA_SC_Li256ELb1ELb1ELb0ELb0EEENS1_19SingleTileSchedulerILb1ELb0ELb1ELi128EEEEEEEEEvNT_6ParamsE)
        .other          _ZN7cutlass13device_kernelIN5flash19enable_sm80_to_sm89INS1_16FlashAttnFwdSm80INS1_25CollectiveMainloopFwdSm80ILi8ELi1ELb1EN4cute5tupleIJNS5_1CILi128EEES8_S8_EEELi128ENS_10bfloat16_tEfNS_4arch4Sm80ELb0ELb0ELb0ELb1ELb0ELb1ELb1ELb0EEENS1_21CollectiveEpilogueFwdIS9_NS6_IJNS7_ILi1EEESF_SF_EEESA_SC_Li256ELb1ELb1ELb0ELb0EEENS1_19SingleTileSchedulerILb1ELb0ELb1ELi128EEEEEEEEEvNT_6ParamsE,@"STO_CUDA_ENTRY STV_DEFAULT"
_ZN7cutlass13device_kernelIN5flash19enable_sm80_to_sm89INS1_16FlashAttnFwdSm80INS1_25CollectiveMainloopFwdSm80ILi8ELi1ELb1EN4cute5tupleIJNS5_1CILi128EEES8_S8_EEELi128ENS_10bfloat16_tEfNS_4arch4Sm80ELb0ELb0ELb0ELb1ELb0ELb1ELb1ELb0EEENS1_21CollectiveEpilogueFwdIS9_NS6_IJNS7_ILi1EEESF_SF_EEESA_SC_Li256ELb1ELb1ELb0ELb0EEENS1_19SingleTileSchedulerILb1ELb0ELb1ELi128EEEEEEEEEvNT_6ParamsE:
[----:B------:R-:W-:Y:S02]  /*0000*/  MOV R1, c[0x0][0x28] ;  /* 0x00000a0000017a02 */ /* 0x000fe40000000f00 */
[----:B------:R-:W1:Y:S01]  /*0010*/  S2R R227, SR_TID.X ;  /* 0x0000000000e37919 */ /* 0x000e620000002100 */
[----:B------:R-:W-:Y:S01]  /*0020*/  IMAD.MOV.U32 R13, RZ, RZ, 0x4 ;  /* 0x00000004ff0d7424 */ /* 0x000fe200078e00ff */
[----:B------:R-:W-:Y:S01]  /*0030*/  ULDC.64 UR8, c[0x0][0x118] ;  /* 0x0000460000087ab9 */ /* 0x000fe20000000a00 */
[----:B------:R-:W-:Y:S01]  /*0040*/  IADD3 R1, R1, -0x8, RZ ;  /* 0xfffffff801017810 */ /* 0x000fe20007ffe0ff */
        /* <DEDUP_REMOVED lines=12> */
.L_x_45:
        /* <DEDUP_REMOVED lines=8> */
.L_x_47:
[----:B------:R-:W-:-:S05]  /*0190*/  MOV R0, c[0x0][0x54c] ;  /* 0x0001530000007a02 */ /* 0x000fca0000000f00 */
.L_x_46:
[----:B-----5:R-:W-:Y:S01]  /*01a0*/  IMAD R0, R0, c[0x0][0x548], RZ ;  /* 0x0001520000007a24 */ /* 0x020fe200078e02ff */
[----:B-1----:R-:W-:-:S04]  /*01b0*/  SHF.L.U32 R2, R211, 0x7, RZ ;  /* 0x00000007d3027819 */ /* 0x002fc800000006ff */
[----:B------:R-:W-:-:S04]  /*01c0*/  ISETP.GE.AND P0, PT, R2, R0, PT ;  /* 0x000000000200720c */ /* 0x000fc80003f06270 */
[----:B------:R-:W-:Y:S01]  /*01d0*/  SEL R248, R5, 0xffffffff, !P0 ;  /* 0xffffffff05f87807 */ /* 0x000fe20004000000 */
[----:B------:R-:W-:Y:S05]  /*01e0*/  BRA `(.L_x_48) ;  /* 0x0000012000007947 */ /* 0x000fea0003800000 */
.L_x_44:
[----:B---3--:R-:W-:-:S04]  /*01f0*/  ISETP.NE.U32.AND P0, PT, RZ, c[0x0][0x568], PT ;  /* 0x00015a00ff007a0c */ /* 0x008fc80003f05070 */
[----:B------:R-:W-:-:S13]  /*0200*/  ISETP.NE.AND.EX P0, PT, RZ, c[0x0][0x56c], PT, P0 ;  /* 0x00015b00ff007a0c */ /* 0x000fda0003f05300 */
[----:B------:R-:W-:Y:S05]  /*0210*/  @!P0 BRA `(.L_x_49) ;  /* 0x0000002000008947 */ /* 0x000fea0003800000 */
[----:B------:R1:W5:Y:S01]  /*0220*/  LDG.E R0, [R2.64] ;  /* 0x0000000802007981 */ /* 0x000362000c1e1900 */
[----:B------:R-:W-:Y:S05]  /*0230*/  BRA `(.L_x_50) ;  /* 0x0000009000007947 */ /* 0x000fea0003800000 */
.L_x_49:
        /* <DEDUP_REMOVED lines=8> */
.L_x_51:
[----:B------:R-:W-:-:S05]  /*02c0*/  MOV R0, c[0x0][0x54c] ;  /* 0x0001530000007a02 */ /* 0x000fca0000000f00 */
.L_x_50:
[----:B-----5:R-:W-:Y:S01]  /*02d0*/  IMAD R0, R0, c[0x0][0x548], RZ ;  /* 0x0001520000007a24 */ /* 0x020fe200078e02ff */
[----:B-1----:R-:W-:-:S04]  /*02e0*/  SHF.L.U32 R2, R211, 0x7, RZ ;  /* 0x00000007d3027819 */ /* 0x002fc800000006ff */
[----:B------:R-:W-:-:S04]  /*02f0*/  ISETP.GE.AND P0, PT, R2, R0, PT ;  /* 0x000000000200720c */ /* 0x000fc80003f06270 */
[----:B------:R-:W-:-:S04]  /*0300*/  SEL R248, R5, 0xffffffff, !P0 ;  /* 0xffffffff05f87807 */ /* 0x000fc80004000000 */
.L_x_48:
[----:B------:R-:W-:-:S13]  /*0310*/  ISETP.GE.AND P0, PT, R248, RZ, PT ;  /* 0x000000fff800720c */ /* 0x000fda0003f06270 */
[----:B------:R-:W-:Y:S05]  /*0320*/  @!P0 EXIT ;  /* 0x000000000000894d */ /* 0x000fea0003800000 */
[----:B------:R-:W-:Y:S01]  /*0330*/  ISETP.NE.U32.AND P0, PT, RZ, c[0x0][0x370], PT ;  /* 0x0000dc00ff007a0c */ /* 0x000fe20003f05070 */
[----:B------:R-:W-:Y:S01]  /*0340*/  CS2R R180, SRZ ;  /* 0x0000000000b47805 */ /* 0x000fe2000001ff00 */
[----:B------:R-:W-:Y:S01]  /*0350*/  ISETP.NE.U32.AND P1, PT, RZ, c[0x0][0x360], PT ;  /* 0x0000d800ff007a0c */ /* 0x000fe20003f25070 */
[----:B------:R-:W-:Y:S01]  /*0360*/  IMAD.MOV.U32 R172, RZ, RZ, RZ ;  /* 0x000000ffffac7224 */ /* 0x000fe200078e00ff */
[----:B------:R-:W-:Y:S01]  /*0370*/  ISETP.NE.AND.EX P2, PT, RZ, c[0x0][0x374], PT, P0 ;  /* 0x0000dd00ff007a0c */ /* 0x000fe20003f45300 */
[----:B------:R-:W-:Y:S01]  /*0380*/  IMAD.MOV.U32 R12, RZ, RZ, RZ ;  /* 0x000000ffff0c7224 */ /* 0x000fe200078e00ff */
[----:B------:R-:W-:Y:S01]  /*0390*/  ISETP.NE.AND.EX P0, PT, RZ, c[0x0][0x364], PT, P1 ;  /* 0x0000d900ff007a0c */ /* 0x000fe20003f05310 */
[CC--:B------:R-:W-:Y:S01]  /*03a0*/  IMAD.WIDE R6, R248.reuse, R13.reuse, c[0x0][0x348] ;  /* 0x0000d200f8067625 */ /* 0x0c0fe200078e020d */
[----:B------:R-:W-:Y:S02]  /*03b0*/  ISETP.NE.U32.AND P1, PT, RZ, c[0x0][0x348], PT ;  /* 0x0000d200ff007a0c */ /* 0x000fe40003f25070 */
[----:B------:R-:W-:Y:S01]  /*03c0*/  ISETP.NE.U32.AND P5, PT, RZ, c[0x0][0x350], PT ;  /* 0x0000d400ff007a0c */ /* 0x000fe20003fa5070 */
[----:B------:R-:W-:Y:S01]  /*03d0*/  IMAD.WIDE R4, R248, R13, c[0x0][0x350] ;  /* 0x0000d400f8047625 */ /* 0x000fe200078e020d */
[----:B------:R-:W-:-:S02]  /*03e0*/  ISETP.NE.U32.AND P3, PT, RZ, c[0x0][0x358], PT ;  /* 0x0000d600ff007a0c */ /* 0x000fc40003f65070 */
[----:B------:R-:W-:Y:S01]  /*03f0*/  ISETP.NE.AND.EX P1, PT, RZ, c[0x0][0x34c], PT, P1 ;  /* 0x0000d300ff007a0c */ /* 0x000fe20003f25310 */
[CC--:B------:R-:W-:Y:S01]  /*0400*/  IMAD.WIDE R2, R248.reuse, R13.reuse, c[0x0][0x358] ;  /* 0x0000d600f8027625 */ /* 0x0c0fe200078e020d */
[----:B------:R-:W-:Y:S02]  /*0410*/  ISETP.NE.AND.EX P5, PT, RZ, c[0x0][0x354], PT, P5 ;  /* 0x0000d500ff007a0c */ /* 0x000fe40003fa5350 */
[----:B------:R-:W-:Y:S01]  /*0420*/  ISETP.NE.AND.EX P3, PT, RZ, c[0x0][0x35c], PT, P3 ;  /* 0x0000d700ff007a0c */ /* 0x000fe20003f65330 */
[CC--:B------:R-:W-:Y:S01]  /*0430*/  @P2 IMAD.WIDE R10, R248.reuse, R13.reuse, c[0x0][0x370] ;  /* 0x0000dc00f80a2625 */ /* 0x0c0fe200078e020d */
[----:B------:R-:W1:Y:S03]  /*0440*/  S2R R26, SR_CTAID.Y ;  /* 0x00000000001a7919 */ /* 0x000e660000002600 */
[----:B------:R-:W-:Y:S01]  /*0450*/  IMAD.MOV.U32 R182, RZ, RZ, c[0x0][0x168] ;  /* 0x00005a00ffb67624 */ /* 0x000fe200078e00ff */
[----:B------:R2:W5:Y:S01]  /*0460*/  @P2 LDG.E R180, [R10.64] ;  /* 0x000000080ab42981 */ /* 0x000562000c1e1900 */
[----:B------:R-:W-:-:S03]  /*0470*/  @P0 IMAD.WIDE R8, R248, R13, c[0x0][0x360] ;  /* 0x0000d800f8080625 */ /* 0x000fc600078e020d */
[----:B------:R2:W5:Y:S04]  /*0480*/  @P1 LDG.E R172, [R6.64] ;  /* 0x0000000806ac1981 */ /* 0x000568000c1e1900 */
[----:B------:R2:W5:Y:S04]  /*0490*/  @P5 LDG.E R181, [R4.64] ;  /* 0x0000000804b55981 */ /* 0x000568000c1e1900 */
[----:B------:R2:W5:Y:S01]  /*04a0*/  @P3 LDG.E R12, [R2.64] ;  /* 0x00000008020c3981 */ /* 0x000562000c1e1900 */
[----:B------:R-:W-:-:S03]  /*04b0*/  IMAD.MOV.U32 R126, RZ, RZ, c[0x0][0x228] ;  /* 0x00008a00ff7e7624 */ /* 0x000fc600078e00ff */
[----:B------:R3:W5:Y:S01]  /*04c0*/  @P0 LDG.E R182, [R8.64] ;  /* 0x0000000808b60981 */ /* 0x000762000c1e1900 */
[----:B-1----:R-:W-:Y:S01]  /*04d0*/  SHF.R.S32.HI R213, RZ, 0x1f, R26 ;  /* 0x0000001fffd57819 */ /* 0x002fe2000001141a */
[----:B---3--:R-:W-:Y:S01]  /*04e0*/  IMAD.MOV.U32 R8, RZ, RZ, c[0x0][0x1d0] ;  /* 0x00007400ff087624 */ /* 0x008fe200078e00ff */
[----:B------:R-:W-:Y:S05]  /*04f0*/  @P0 BRA `(.L_x_52) ;  /* 0x0000004000000947 */ /* 0x000fea0003800000 */
[----:B--2---:R-:W-:Y:S05]  /*0500*/  @!P1 BRA `(.L_x_52) ;  /* 0x0000003000009947 */ /* 0x004fea0003800000 */
[----:B------:R1:W2:Y:S04]  /*0510*/  LDG.E R0, [R6.64] ;  /* 0x0000000806007981 */ /* 0x0002a8000c1e1900 */
[----:B-1----:R-:W2:Y:S02]  /*0520*/  LDG.E R6, [R6.64+0x4] ;  /* 0x0000040806067981 */ /* 0x002ea4000c1e1900 */
[----:B--2--5:R-:W-:Y:S02]  /*0530*/  IADD3 R182, -R0, R6, RZ ;  /* 0x0000000600b67210 */ /* 0x024fe40007ffe1ff */
.L_x_52:
[----:B--2---:R-:W-:-:S04]  /*0540*/  ISETP.NE.U32.AND P0, PT, RZ, c[0x0][0x368], PT ;  /* 0x0000da00ff007a0c */ /* 0x004fc80003f05070 */
[----:B------:R-:W-:-:S13]  /*0550*/  ISETP.NE.AND.EX P0, PT, RZ, c[0x0][0x36c], PT, P0 ;  /* 0x0000db00ff007a0c */ /* 0x000fda0003f05300 */
[----:B------:R-:W-:Y:S05]  /*0560*/  @!P0 BRA `(.L_x_53) ;  /* 0x0000003000008947 */ /* 0x000fea0003800000 */
[----:B------:R-:W-:-:S05]  /*0570*/  IMAD.WIDE R4, R248, R13, c[0x0][0x368] ;  /* 0x0000da00f8047625 */ /* 0x000fca00078e020d */
[----:B------:R1:W5:Y:S01]  /*0580*/  LDG.E R8, [R4.64] ;  /* 0x0000000804087981 */ /* 0x000362000c1e1900 */
[----:B------:R-:W-:Y:S05]  /*0590*/  BRA `(.L_x_54) ;  /* 0x0000004000007947 */ /* 0x000fea0003800000 */
.L_x_53:
[----:B------:R-:W-:Y:S05]  /*05a0*/  @!P5 BRA `(.L_x_54) ;  /* 0x000000300000d947 */ /* 0x000fea0003800000 */
[----:B------:R1:W2:Y:S04]  /*05b0*/  LDG.E R0, [R4.64] ;  /* 0x0000000804007981 */ /* 0x0002a8000c1e1900 */
[----:B-1----:R-:W2:Y:S02]  /*05c0*/  LDG.E R4, [R4.64+0x4] ;  /* 0x0000040804047981 */ /* 0x002ea4000c1e1900 */
[----:B--2---:R-:W-:Y:S02]  /*05d0*/  IADD3 R8, -R0, R4, RZ ;  /* 0x0000000400087210 */ /* 0x004fe40007ffe1ff */
.L_x_54:
[----:B-1----:R1:W2:Y:S04]  /*05e0*/  @P3 LDG.E R5, [R2.64] ;  /* 0x0000000802053981 */ /* 0x0022a8000c1e1900 */
[----:B------:R1:W2:Y:S01]  /*05f0*/  @P3 LDG.E R4, [R2.64+0x4] ;  /* 0x0000040802043981 */ /* 0x0002a2000c1e1900 */
[----:B------:R-:W-:Y:S01]  /*0600*/  ISETP.NE.U32.AND P0, PT, RZ, c[0x0][0x378], PT ;  /* 0x0000de00ff007a0c */ /* 0x000fe20003f05070 */
[----:B-----5:R-:W-:-:S03]  /*0610*/  IMAD.MOV.U32 R165, RZ, RZ, R8 ;  /* 0x000000ffffa57224 */ /* 0x020fc600078e0008 */
[----:B------:R-:W-:Y:S01]  /*0620*/  ISETP.NE.AND.EX P0, PT, RZ, c[0x0][0x37c], PT, P0 ;  /* 0x0000df00ff007a0c */ /* 0x000fe20003f05300 */
[----:B------:R-:W-:-:S12]  /*0630*/  IMAD.IADD R0, R8, 0x1, -R180 ;  /* 0x0000000108007824 */ /* 0x000fd800078e0ab4 */
[----:B-1----:R-:W-:-:S05]  /*0640*/  @P0 IMAD.WIDE R2, R248, R13, c[0x0][0x378] ;  /* 0x0000de00f8020625 */ /* 0x002fca00078e020d */
[----:B------:R1:W5:Y:S01]  /*0650*/  @P0 LDG.E R165, [R2.64] ;  /* 0x0000000802a50981 */ /* 0x000362000c1e1900 */
[----:B--2---:R-:W-:-:S04]  /*0660*/  @P3 IMAD.IADD R126, R4, 0x1, -R5 ;  /* 0x00000001047e3824 */ /* 0x004fc800078e0a05 */
[----:B------:R-:W-:-:S05]  /*0670*/  IMAD.IADD R195, R0, 0x1, R126 ;  /* 0x0000000100c37824 */ /* 0x000fca00078e027e */
[----:B-1----:R-:W-:-:S04]  /*0680*/  IADD3 R2, R195, 0x7f, RZ ;  /* 0x0000007fc3027810 */ /* 0x002fc80007ffe0ff */
[----:B------:R-:W-:-:S04]  /*0690*/  SHF.R.S32.HI R3, RZ, 0x1f, R2 ;  /* 0x0000001fff037819 */ /* 0x000fc80000011402 */
[----:B------:R-:W-:Y:S01]  /*06a0*/  LEA.HI R6, R3, R2, RZ, 0x7 ;  /* 0x0000000203067211 */ /* 0x000fe200078f38ff */
[----:B------:R-:W-:-:S03]  /*06b0*/  IMAD.MOV R3, RZ, RZ, -R0 ;  /* 0x000000ffff037224 */ /* 0x000fc600078e0a00 */
[----:B------:R-:W-:Y:S01]  /*06c0*/  LOP3.LUT R2, R6, 0xffffff80, RZ, 0xc0, !PT ;  /* 0xffffff8006027812 */ /* 0x000fe200078ec0ff */
[----:B------:R1:W-:Y:S04]  /*06d0*/  STL [R1+0x4], R6 ;  /* 0x0000040601007387 */ /* 0x0003e80000100800 */
[----:B------:R-:W-:Y:S01]  /*06e0*/  IMAD.IADD R0, R2, 0x1, -R0 ;  /* 0x0000000102007824 */ /* 0x000fe200078e0a00 */
[----:B------:R-:W-:-:S04]  /*06f0*/  IMNMX R2, RZ, R3, !PT ;  /* 0x00000003ff027217 */ /* 0x000fc80007800200 */
[----:B------:R-:W-:Y:S02]  /*0700*/  IMNMX R0, R0, R126, PT ;  /* 0x0000007e00007217 */ /* 0x000fe40003800200 */
[----:B------:R-:W-:Y:S02]  /*0710*/  SHF.R.U32.HI R157, RZ, 0x7, R2 ;  /* 0x00000007ff9d7819 */ /* 0x000fe40000011602 */
[----:B------:R-:W-:-:S03]  /*0720*/  ISETP.GT.AND P0, PT, R0, R2, PT ;  /* 0x000000020000720c */ /* 0x000fc60003f04270 */
[----:B------:R-:W-:-:S10]  /*0730*/  IMAD.MOV.U32 R4, RZ, RZ, R157 ;  /* 0x000000ffff047224 */ /* 0x000fd400078e009d */
[----:B------:R-:W-:-:S04]  /*0740*/  @P0 IADD3 R0, R0, 0x7f, RZ ;  /* 0x0000007f00000810 */ /* 0x000fc80007ffe0ff */
[----:B------:R-:W-:-:S04]  /*0750*/  @P0 SHF.R.S32.HI R2, RZ, 0x1f, R0 ;  /* 0x0000001fff020819 */ /* 0x000fc80000011400 */
[----:B------:R-:W-:-:S04]  /*0760*/  @P0 LEA.HI R0, R2, R0, RZ, 0x7 ;  /* 0x0000000002000211 */ /* 0x000fc800078f38ff */
[----:B------:R-:W-:-:S04]  /*0770*/  @P0 SHF.R.S32.HI R4, RZ, 0x7, R0 ;  /* 0x00000007ff040819 */ /* 0x000fc80000011400 */
[----:B------:R-:W-:-:S13]  /*0780*/  ISETP.GT.AND P0, PT, R4, R157, PT ;  /* 0x0000009d0400720c */ /* 0x000fda0003f04270 */
[----:B------:R-:W-:Y:S05]  /*0790*/  @!P0 BRA `(.L_x_55) ;  /* 0x000072b000008947 */ /* 0x000fea0003800000 */
[----:B-1----:R-:W-:-:S04]  /*07a0*/  ISETP.NE.U32.AND P4, PT, RZ, c[0x0][0x340], PT ;  /* 0x0000d000ff007a0c */ /* 0x002fc80003f85070 */
[----:B------:R-:W-:-:S13]  /*07b0*/  ISETP.NE.AND.EX P4, PT, RZ, c[0x0][0x344], PT, P4 ;  /* 0x0000d100ff007a0c */ /* 0x000fda0003f85340 */
[----:B------:R-:W-:-:S05]  /*07c0*/  @P4 IMAD.WIDE R2, R248, R13, c[0x0][0x340] ;  /* 0x0000d000f8024625 */ /* 0x000fca00078e020d */
[----:B------:R1:W2:Y:S01]  /*07d0*/  @P4 LDG.E R16, [R2.64] ;  /* 0x0000000802104981 */ /* 0x0002a2000c1e1900 */
[----:B------:R-:W-:Y:S01]  /*07e0*/  SHF.R.S32.HI R6, RZ, 0x1f, R227 ;  /* 0x0000001fff067819 */ /* 0x000fe200000114e3 */
[----:B------:R-:W-:Y:S01]  /*07f0*/  IMAD.MOV.U32 R169, RZ, RZ, c[0x0][0x238] ;  /* 0x00008e00ffa97624 */ /* 0x000fe200078e00ff */
[----:B------:R-:W-:Y:S01]  /*0800*/  SHF.R.S32.HI R9, RZ, 0x1f, R248 ;  /* 0x0000001fff097819 */ /* 0x000fe200000114f8 */
[----:B------:R-:W-:Y:S01]  /*0810*/  IMAD.MOV.U32 R193, RZ, RZ, 0x7 ;  /* 0x00000007ffc17424 */ /* 0x000fe200078e00ff */
[----:B------:R-:W-:Y:S01]  /*0820*/  LEA.HI R0, R6, R227, RZ, 0x3 ;  /* 0x000000e306007211 */ /* 0x000fe200078f18ff */
[----:B------:R-:W-:Y:S01]  /*0830*/  IMAD.IADD R35, R181, 0x1, R8 ;  /* 0x00000001b5237824 */ /* 0x000fe200078e0208 */
[----:B------:R-:W-:Y:S01]  /*0840*/  IADD3 R91, R4, -0x1, RZ ;  /* 0xffffffff045b7810 */ /* 0x000fe20007ffe0ff */
[----:B------:R-:W-:Y:S01]  /*0850*/  IMAD.MOV.U32 R40, RZ, RZ, c[0x0][0x23c] ;  /* 0x00008f00ff287624 */ /* 0x000fe200078e00ff */
[----:B------:R-:W-:Y:S01]  /*0860*/  SHF.R.S32.HI R96, RZ, 0x3, R0 ;  /* 0x00000003ff607819 */ /* 0x000fe20000011400 */
[----:B------:R-:W-:Y:S01]  /*0870*/  IMAD.WIDE.U32 R10, R169, 0x40, RZ ;  /* 0x00000040a90a7825 */ /* 0x000fe200078e00ff */
[----:B------:R-:W-:Y:S01]  /*0880*/  LOP3.LUT R0, R0, 0xfffffff8, RZ, 0xc0, !PT ;  /* 0xfffffff800007812 */ /* 0x000fe200078ec0ff */
[----:B------:R-:W-:Y:S01]  /*0890*/  ULDC.U8 UR6, c[0x0][0x298] ;  /* 0x0000a60000067ab9 */ /* 0x000fe20000000000 */
[--C-:B------:R-:W-:Y:S01]  /*08a0*/  SHF.R.S32.HI R39, RZ, 0x1f, R96.reuse ;  /* 0x0000001fff277819 */ /* 0x100fe20000011460 */
[----:B------:R-:W-:Y:S01]  /*08b0*/  IMAD.IADD R131, R126, 0x1, -R96 ;  /* 0x000000017e837824 */ /* 0x000fe200078e0a60 */
[----:B------:R-:W-:Y:S01]  /*08c0*/  IADD3 R153, P0, R96, R12, RZ ;  /* 0x0000000c60997210 */ /* 0x000fe20007f1e0ff */
[----:B------:R-:W-:Y:S01]  /*08d0*/  IMAD.IADD R28, R227, 0x1, -R0 ;  /* 0x00000001e31c7824 */ /* 0x000fe200078e0a00 */
[----:B------:R-:W-:Y:S01]  /*08e0*/  SEL R24, R9, RZ, !P3 ;  /* 0x000000ff09187207 */ /* 0x000fe20005800000 */
[----:B------:R-:W-:Y:S01]  /*08f0*/  IMAD R8, R91, -0x80, R131 ;  /* 0xffffff805b087824 */ /* 0x000fe200078e0283 */
[----:B------:R-:W-:Y:S01]  /*0900*/  LEA.HI.X.SX32 R163, R12, R39, 0x1, P0 ;  /* 0x000000270ca37211 */ /* 0x000fe200000f0eff */
[----:B------:R-:W-:Y:S01]  /*0910*/  IMAD.SHL.U32 R32, R28, 0x8, RZ ;  /* 0x000000081c207824 */ /* 0x000fe200078e00ff */
[----:B------:R-:W-:Y:S01]  /*0920*/  SEL R102, R248, RZ, !P3 ;  /* 0x000000fff8667207 */ /* 0x000fe20005800000 */
[----:B------:R-:W-:Y:S01]  /*0930*/  IMAD.SHL.U32 R127, R40, 0x40, RZ ;  /* 0x00000040287f7824 */ /* 0x000fe200078e00ff */
[----:B------:R-:W-:Y:S01]  /*0940*/  SHF.L.U64.HI R200, R169, R193, c[0x0][0x23c] ;  /* 0x00008f00a9c87619 */ /* 0x000fe200000102c1 */
[----:B------:R-:W-:Y:S01]  /*0950*/  IMAD R0, R163, c[0x0][0x238], RZ ;  /* 0x00008e00a3007a24 */ /* 0x000fe200078e02ff */
[----:B------:R-:W-:Y:S01]  /*0960*/  SHF.R.S32.HI R33, RZ, 0x1f, R32 ;  /* 0x0000001fff217819 */ /* 0x000fe20000011420 */
[----:B------:R-:W-:Y:S01]  /*0970*/  IMAD.MOV.U32 R212, RZ, RZ, c[0x0][0x27c] ;  /* 0x00009f00ffd47624 */ /* 0x000fe200078e00ff */
[----:B------:R-:W-:Y:S01]  /*0980*/  ISETP.GE.AND P0, PT, R8, 0x1, PT ;  /* 0x000000010800780c */ /* 0x000fe20003f06270 */
[----:B------:R-:W-:Y:S01]  /*0990*/  IMAD R0, R153, c[0x0][0x23c], R0 ;  /* 0x00008f0099007a24 */ /* 0x000fe200078e0200 */
[----:B------:R-:W-:Y:S01]  /*09a0*/  SHF.L.U32 R208, R169, 0x7, RZ ;  /* 0x00000007a9d07819 */ /* 0x000fe200000006ff */
[----:B-1----:R-:W-:Y:S01]  /*09b0*/  IMAD.WIDE.U32 R2, R153, c[0x0][0x238], R32 ;  /* 0x00008e0099027a25 */ /* 0x002fe200078e0020 */
[----:B------:R-:W-:Y:S01]  /*09c0*/  SHF.R.S32.HI R5, RZ, 0x1f, R91 ;  /* 0x0000001fff057819 */ /* 0x000fe2000001145b */
[----:B------:R-:W-:Y:S01]  /*09d0*/  UMOV UR7, 0x60 ;  /* 0x0000006000077882 */ /* 0x000fe20000000000 */
[C---:B------:R-:W-:Y:S01]  /*09e0*/  ISETP.GE.AND P1, PT, R32.reuse, c[0x0][0x1d4], PT ;  /* 0x0000750020007a0c */ /* 0x040fe20003f26270 */
[----:B------:R-:W-:Y:S01]  /*09f0*/  IMAD.IADD R3, R3, 0x1, R0 ;  /* 0x0000000103037824 */ /* 0x000fe200078e0200 */
[----:B------:R-:W-:Y:S01]  /*0a00*/  IADD3 R94, R32, 0x40, RZ ;  /* 0x00000040205e7810 */ /* 0x000fe20007ffe0ff */
[----:B------:R-:W-:Y:S01]  /*0a10*/  IMAD R0, R213, c[0x0][0x240], RZ ;  /* 0x00009000d5007a24 */ /* 0x000fe200078e02ff */
[----:B------:R-:W-:Y:S01]  /*0a20*/  P2R R147, PR, RZ, 0x2 ;  /* 0x00000002ff937803 */ /* 0x000fe20000000000 */
[----:B------:R-:W-:Y:S01]  /*0a30*/  IMAD.WIDE.U32 R2, R26, c[0x0][0x240], R2 ;  /* 0x000090001a027a25 */ /* 0x000fe200078e0002 */
[----:B------:R-:W-:Y:S01]  /*0a40*/  ISETP.GE.AND P2, PT, R8, 0x21, PT ;  /* 0x000000210800780c */ /* 0x000fe20003f46270 */
[----:B------:R-:W-:Y:S01]  /*0a50*/  ULDC UR5, c[0x0][0x284] ;  /* 0x0000a10000057ab9 */ /* 0x000fe20000000800 */
[----:B------:R-:W-:Y:S01]  /*0a60*/  ISETP.GE.AND P6, PT, R94, c[0x0][0x1d4], PT ;  /* 0x000075005e007a0c */ /* 0x000fe20003fc6270 */
[----:B------:R-:W-:Y:S01]  /*0a70*/  IMAD R4, R26, c[0x0][0x244], R0 ;  /* 0x000091001a047a24 */ /* 0x000fe200078e0200 */
[----:B------:R-:W-:Y:S01]  /*0a80*/  SHF.R.S32.HI R37, RZ, 0x1f, R35 ;  /* 0x0000001fff257819 */ /* 0x000fe20000011423 */
[----:B------:R-:W-:Y:S01]  /*0a90*/  IMAD R0, R200, R91, RZ ;  /* 0x0000005bc8007224 */ /* 0x000fe200078e02ff */
[C---:B------:R-:W-:Y:S01]  /*0aa0*/  IADD3 R168, R96.reuse, 0x20, RZ ;  /* 0x0000002060a87810 */ /* 0x040fe20007ffe0ff */
[----:B------:R-:W-:Y:S01]  /*0ab0*/  IMAD.IADD R3, R3, 0x1, R4 ;  /* 0x0000000103037824 */ /* 0x000fe200078e0204 */
[----:B------:R-:W-:Y:S01]  /*0ac0*/  IADD3 R167, R96, 0x40, RZ ;  /* 0x0000004060a77810 */ /* 0x000fe20007ffe0ff */
[----:B------:R-:W-:Y:S01]  /*0ad0*/  IMAD R4, R24, c[0x0][0x248], RZ ;  /* 0x0000920018047a24 */ /* 0x000fe200078e02ff */
[----:B------:R-:W-:Y:S01]  /*0ae0*/  IADD3 R166, R96, 0x60, RZ ;  /* 0x0000006060a67810 */ /* 0x000fe20007ffe0ff */
[C---:B------:R-:W-:Y:S01]  /*0af0*/  IMAD.WIDE.U32 R136, R102.reuse, c[0x0][0x248], R2 ;  /* 0x0000920066887a25 */ /* 0x040fe200078e0002 */
[----:B------:R-:W-:Y:S01]  /*0b00*/  ULDC UR4, c[0x0][0x294] ;  /* 0x0000a50000047ab9 */ /* 0x000fe20000000800 */
[----:B------:R-:W-:Y:S01]  /*0b10*/  P2R R164, PR, RZ, 0x40 ;  /* 0x00000040ffa47803 */ /* 0x000fe20000000000 */
[----:B------:R-:W-:Y:S01]  /*0b20*/  UIMAD UR5, UR7, UR5, URZ ;  /* 0x00000005070572a4 */ /* 0x000fe2000f8e023f */
[----:B------:R-:W-:Y:S01]  /*0b30*/  IMAD R4, R102, c[0x0][0x24c], R4 ;  /* 0x0000930066047a24 */ /* 0x000fe200078e0204 */
[----:B------:R-:W-:Y:S01]  /*0b40*/  UIMAD UR4, UR7, UR4, URZ ;  /* 0x00000004070472a4 */ /* 0x000fe2000f8e023f */
[----:B------:R-:W-:-:S02]  /*0b50*/  IMAD.MOV.U32 R132, RZ, RZ, R136 ;  /* 0x000000ffff847224 */ /* 0x000fc400078e0088 */
[----:B------:R-:W-:Y:S01]  /*0b60*/  IMAD R5, R5, R208, R0 ;  /* 0x000000d005057224 */ /* 0x000fe200078e0200 */
[----:B------:R-:W-:Y:S01]  /*0b70*/  IADD3 R133, R137, R4, RZ ;  /* 0x0000000489857210 */ /* 0x000fe20007ffe0ff */
[----:B------:R-:W-:Y:S01]  /*0b80*/  IMAD.SHL.U32 R2, R96, 0x40, RZ ;  /* 0x0000004060027824 */ /* 0x000fe200078e00ff */
[----:B------:R-:W-:Y:S01]  /*0b90*/  LEA.HI R0, R6, R227, RZ, 0x6 ;  /* 0x000000e306007211 */ /* 0x000fe200078f30ff */
[----:B------:R-:W-:Y:S02]  /*0ba0*/  IMAD R4, R37, c[0x0][0x1e0], RZ ;  /* 0x0000780025047a24 */ /* 0x000fe400078e02ff */
[----:B------:R-:W-:Y:S01]  /*0bb0*/  IMAD.WIDE.U32 R20, R91, R208, R132 ;  /* 0x000000d05b147225 */ /* 0x000fe200078e0084 */
[----:B------:R-:W-:-:S03]  /*0bc0*/  LOP3.LUT R19, R2, 0x1c0, RZ, 0xc0, !PT ;  /* 0x000001c002137812 */ /* 0x000fc600078ec0ff */
[----:B------:R-:W-:Y:S01]  /*0bd0*/  IMAD.SHL.U32 R0, R0, 0x8, RZ ;  /* 0x0000000800007824 */ /* 0x000fe200078e00ff */
[----:B------:R-:W-:Y:S01]  /*0be0*/  @P0 LEA R2, P1, R20, c[0x0][0x220], 0x1 ;  /* 0x0000880014020a11 */ /* 0x000fe200078208ff */
[----:B------:R-:W-:Y:S01]  /*0bf0*/  IMAD.IADD R15, R21, 0x1, R5 ;  /* 0x00000001150f7824 */ /* 0x000fe200078e0205 */
[----:B------:R-:W-:Y:S01]  /*0c00*/  LOP3.LUT R74, R19, 0x38, R32, 0xf8, !PT ;  /* 0x00000038134a7812 */ /* 0x000fe200078ef820 */
[C---:B------:R-:W-:Y:S01]  /*0c10*/  IMAD.WIDE.U32 R6, R35.reuse, c[0x0][0x1e0], RZ ;  /* 0x0000780023067a25 */ /* 0x040fe200078e00ff */
[----:B------:R-:W-:Y:S02]  /*0c20*/  LOP3.LUT R27, R0, 0xfffffe00, RZ, 0xc0, !PT ;  /* 0xfffffe00001b7812 */ /* 0x000fe400078ec0ff */
[----:B------:R-:W-:Y:S01]  /*0c30*/  SHF.R.U32.HI R36, RZ, 0x3, R19 ;  /* 0x00000003ff247819 */ /* 0x000fe20000011613 */
[----:B------:R-:W-:Y:S01]  /*0c40*/  IMAD R4, R35, c[0x0][0x1e4], R4 ;  /* 0x0000790023047a24 */ /* 0x000fe200078e0204 */
[----:B------:R-:W-:Y:S01]  /*0c50*/  @P0 LEA.HI.X R3, R20, c[0x0][0x224], R15, 0x1, P1 ;  /* 0x0000890014030a11 */ /* 0x000fe200008f0c0f */
[----:B------:R-:W-:Y:S01]  /*0c60*/  IMAD.IADD R127, R11, 0x1, R127 ;  /* 0x000000010b7f7824 */ /* 0x000fe200078e027f */
[----:B------:R-:W-:Y:S01]  /*0c70*/  ISETP.NE.AND P1, PT, R147, RZ, PT ;  /* 0x000000ff9300720c */ /* 0x000fe20003f25270 */
[----:B------:R-:W-:Y:S01]  /*0c80*/  IMAD.SHL.U32 R28, R28, 0x4, RZ ;  /* 0x000000041c1c7824 */ /* 0x000fe200078e00ff */
[----:B------:R-:W-:Y:S01]  /*0c90*/  LOP3.LUT R74, R27, R74, R36, 0xf6, !PT ;  /* 0x0000004a1b4a7212 */ /* 0x000fe200078ef624 */
[----:B------:R-:W-:Y:S01]  /*0ca0*/  IMAD R14, R39, c[0x0][0x280], RZ ;  /* 0x0000a000270e7a24 */ /* 0x000fe200078e02ff */
[----:B------:R-:W-:Y:S01]  /*0cb0*/  @P2 LEA R0, P3, R169, R20, 0x5 ;  /* 0x00000014a9002211 */ /* 0x000fe200078628ff */
[----:B------:R-:W-:Y:S01]  /*0cc0*/  IMAD R21, R213, c[0x0][0x210], RZ ;  /* 0x00008400d5157a24 */ /* 0x000fe200078e02ff */
[----:B------:R-:W-:Y:S01]  /*0cd0*/  SHF.R.S32.HI R29, RZ, 0x1f, R28 ;  /* 0x0000001fff1d7819 */ /* 0x000fe2000001141c */
[----:B------:R-:W-:Y:S01]  /*0ce0*/  IMAD.SHL.U32 R74, R74, 0x2, RZ ;  /* 0x000000024a4a7824 */ /* 0x000fe200078e00ff */
[----:B------:R-:W-:Y:S01]  /*0cf0*/  @P2 LEA.HI.X R5, R169, R15, R40, 0x5, P3 ;  /* 0x0000000fa9052211 */ /* 0x000fe200018f2c28 */
[----:B------:R-:W-:-:S02]  /*0d00*/  IMAD R14, R96, c[0x0][0x284], R14 ;  /* 0x0000a100600e7a24 */ /* 0x000fc400078e020e */
[----:B------:R-:W-:Y:S02]  /*0d10*/  IMAD R21, R26, c[0x0][0x214], R21 ;  /* 0x000085001a157a24 */ /* 0x000fe400078e0215 */
[----:B------:R-:W-:Y:S01]  /*0d20*/  @!PT LDS RZ, [RZ] ;  /* 0x00000000fffff984 */ /* 0x000fe20000000800 */
[----:B------:R-:W-:Y:S01]  /*0d30*/  @!PT LDS RZ, [RZ] ;  /* 0x00000000fffff984 */ /* 0x000fe20000000800 */
[----:B------:R-:W-:Y:S01]  /*0d40*/  @!PT LDS RZ, [RZ] ;  /* 0x00000000fffff984 */ /* 0x000fe20000000800 */
[----:B------:R1:W-:Y:S01]  /*0d50*/  @P0 LDGSTS.E.BYPASS.LTC128B.128 [R74+0x8100], [R2.64], !P1 ;  /* 0x08100000024a0fae */ /* 0x0003e2000c901d48 */
[----:B------:R-:W-:Y:S01]  /*0d60*/  ISETP.GE.AND P1, PT, R8, 0x41, PT ;  /* 0x000000410800780c */ /* 0x000fe20003f26270 */
[----:B------:R-:W-:Y:S02]  /*0d70*/  IMAD.WIDE.U32 R12, R96, c[0x0][0x280], R28 ;  /* 0x0000a000600c7a25 */ /* 0x000fe400078e001c */
[----:B------:R1:W-:Y:S02]  /*0d80*/  @P0 LDGSTS.E.BYPASS.LTC128B.128 [R74+0xc100], [R2.64+0x80], !P6 ;  /* 0x0c100080024a0fae */ /* 0x0003e4000f101d48 */
[----:B------:R-:W-:Y:S02]  /*0d90*/  IMAD.MOV.U32 R110, RZ, RZ, R12 ;  /* 0x000000ffff6e7224 */ /* 0x000fe400078e000c */
[----:B------:R-:W-:-:S02]  /*0da0*/  IMAD.IADD R111, R13, 0x1, R14 ;  /* 0x000000010d6f7824 */ /* 0x000fc400078e020e */
[----:B------:R-:W-:Y:S02]  /*0db0*/  IMAD.MOV.U32 R175, RZ, RZ, 0x6 ;  /* 0x00000006ffaf7424 */ /* 0x000fe400078e00ff */
[----:B------:R-:W-:Y:S02]  /*0dc0*/  IMAD.MOV.U32 R177, RZ, RZ, 0x5 ;  /* 0x00000005ffb17424 */ /* 0x000fe400078e00ff */
[----:B------:R-:W-:Y:S02]  /*0dd0*/  IMAD.SHL.U32 R173, R169, 0x40, RZ ;  /* 0x00000040a9ad7824 */ /* 0x000fe400078e00ff */
[----:B------:R-:W-:-:S04]  /*0de0*/  IMAD.WIDE.U32 R178, R96, c[0x0][0x1e0], RZ ;  /* 0x0000780060b27a25 */ /* 0x000fc800078e00ff */
[----:B------:R-:W-:Y:S02]  /*0df0*/  IMAD.MOV.U32 R190, RZ, RZ, c[0x0][0x1e4] ;  /* 0x00007900ffbe7624 */ /* 0x000fe400078e00ff */
[----:B------:R-:W-:-:S04]  /*0e00*/  IMAD.WIDE.U32 R188, R168, c[0x0][0x1e0], RZ ;  /* 0x00007800a8bc7a25 */ /* 0x000fc800078e00ff */
[----:B------:R-:W-:Y:S02]  /*0e10*/  IMAD R190, R190, 0x60, RZ ;  /* 0x00000060bebe7824 */ /* 0x000fe400078e02ff */
[----:B------:R-:W-:Y:S01]  /*0e20*/  IMAD.WIDE.U32 R186, R167, c[0x0][0x1e0], RZ ;  /* 0x00007800a7ba7a25 */ /* 0x000fe200078e00ff */
[----:B-1----:R-:W-:-:S03]  /*0e30*/  MOV R2, R6 ;  /* 0x0000000600027202 */ /* 0x002fc60000000f00 */
[----:B------:R-:W-:Y:S01]  /*0e40*/  IMAD.IADD R3, R7, 0x1, R4 ;  /* 0x0000000107037824 */ /* 0x000fe200078e0204 */
[----:B------:R-:W-:Y:S01]  /*0e50*/  @P2 LEA R4, P0, R0, c[0x0][0x220], 0x1 ;  /* 0x0000880000042a11 */ /* 0x000fe200078008ff */
[----:B------:R-:W-:Y:S01]  /*0e60*/  IMAD.WIDE.U32 R184, R166, c[0x0][0x1e0], RZ ;  /* 0x00007800a6b87a25 */ /* 0x000fe200078e00ff */
[----:B------:R-:W-:Y:S02]  /*0e70*/  @P1 IADD3 R6, P3, R20, R10, RZ ;  /* 0x0000000a14061210 */ /* 0x000fe40007f7e0ff */
[----:B------:R-:W-:Y:S01]  /*0e80*/  @P2 LEA.HI.X R5, R0, c[0x0][0x224], R5, 0x1, P0 ;  /* 0x0000890000052a11 */ /* 0x000fe200000f0c05 */
[----:B------:R-:W-:Y:S01]  /*0e90*/  IMAD.SHL.U32 R0, R212, 0x2, RZ ;  /* 0x00000002d4007824 */ /* 0x000fe200078e00ff */
[----:B------:R-:W-:Y:S01]  /*0ea0*/  ISETP.GE.AND P0, PT, R32, c[0x0][0x27c], PT ;  /* 0x00009f0020007a0c */ /* 0x000fe20003f06270 */
[----:B------:R-:W-:-:S04]  /*0eb0*/  IMAD.WIDE.U32 R2, R26, c[0x0][0x1e8], R2 ;  /* 0x00007a001a027a25 */ /* 0x000fc800078e0002 */
[----:B------:R-:W-:Y:S02]  /*0ec0*/  IMAD.MOV.U32 R92, RZ, RZ, R2 ;  /* 0x000000ffff5c7224 */ /* 0x000fe400078e0002 */
[----:B-----5:R-:W-:-:S06]  /*0ed0*/  IMAD.WIDE.U32 R110, R165, c[0x0][0x280], R110 ;  /* 0x0000a000a56e7a25 */ /* 0x020fcc00078e006e */
[----:B------:R-:W-:Y:S02]  /*0ee0*/  @P0 IADD3 R0, -R0, c[0x0][0x1d4], RZ ;  /* 0x0000750000000a10 */ /* 0x000fe40007ffe1ff */
[----:B--2---:R-:W-:Y:S01]  /*0ef0*/  @P4 SHF.R.S32.HI R17, RZ, 0x1f, R16 ;  /* 0x0000001fff114819 */ /* 0x004fe20000011410 */
[----:B------:R-:W-:Y:S02]  /*0f00*/  @!P4 IMAD.MOV.U32 R16, RZ, RZ, R248 ;  /* 0x000000ffff10c224 */ /* 0x000fe400078e00f8 */
[----:B------:R-:W-:Y:S01]  /*0f10*/  @!P4 IMAD.MOV.U32 R17, RZ, RZ, R9 ;  /* 0x000000ffff11c224 */ /* 0x000fe200078e0009 */
[----:B------:R-:W-:-:S13]  /*0f20*/  ISETP.NE.AND P4, PT, R147, RZ, PT ;  /* 0x000000ff9300720c */ /* 0x000fda0003f85270 */
[----:B------:R1:W-:Y:S04]  /*0f30*/  @P2 LDGSTS.E.BYPASS.LTC128B.128 [R74+0x9100], [R4.64], !P4 ;  /* 0x09100000044a2fae */ /* 0x0003e8000e101d48 */
[----:B------:R1:W-:Y:S01]  /*0f40*/  @P2 LDGSTS.E.BYPASS.LTC128B.128 [R74+0xd100], [R4.64+0x80], !P6 ;  /* 0x0d100080044a2fae */ /* 0x0003e2000f101d48 */
[----:B------:R-:W-:Y:S02]  /*0f50*/  ISETP.GE.AND P2, PT, R212, 0x1, PT ;  /* 0x00000001d400780c */ /* 0x000fe40003f46270 */
[----:B------:R-:W-:Y:S02]  /*0f60*/  @P1 LEA R22, P2, R6, c[0x0][0x220], 0x1 ;  /* 0x0000880006161a11 */ /* 0x000fe400078408ff */
[----:B-1----:R-:W-:Y:S01]  /*0f70*/  @P1 IADD3.X R4, R127, R15, RZ, P3, !PT ;  /* 0x0000000f7f041210 */ /* 0x002fe20001ffe4ff */
[----:B------:R-:W-:-:S03]  /*0f80*/  IMAD R5, R213, c[0x0][0x1e8], RZ ;  /* 0x00007a00d5057a24 */ /* 0x000fc600078e02ff */
[----:B------:R-:W-:Y:S01]  /*0f90*/  @P1 LEA.HI.X R23, R6, c[0x0][0x224], R4, 0x1, P2 ;  /* 0x0000890006171a11 */ /* 0x000fe200010f0c04 */
[----:B------:R-:W-:Y:S01]  /*0fa0*/  IMAD R5, R26, c[0x0][0x1ec], R5 ;  /* 0x00007b001a057a24 */ /* 0x000fe200078e0205 */
[----:B------:R-:W-:Y:S01]  /*0fb0*/  SEL R4, RZ, c[0x0][0x27c], !P0 ;  /* 0x00009f00ff047a07 */ /* 0x000fe20004000000 */
[----:B------:R-:W-:Y:S01]  /*0fc0*/  IMAD.WIDE.U32 R6, R96, c[0x0][0x290], R32 ;  /* 0x0000a40060067a25 */ /* 0x000fe200078e0020 */
[----:B------:R-:W-:Y:S01]  /*0fd0*/  IADD3 R130, P2, R10, 0x80, RZ ;  /* 0x000000800a827810 */ /* 0x000fe20007f5e0ff */
[----:B------:R1:W-:Y:S01]  /*0fe0*/  @P1 LDGSTS.E.BYPASS.LTC128B.128 [R74+0xa100], [R22.64], !P4 ;  /* 0x0a100000164a1fae */ /* 0x0003e2000e101d48 */
[----:B------:R-:W-:Y:S01]  /*0ff0*/  ISETP.GT.AND P0, PT, R8, 0x60, PT ;  /* 0x000000600800780c */ /* 0x000fe20003f04270 */
[----:B------:R-:W-:Y:S01]  /*1000*/  IMAD.IADD R93, R3, 0x1, R5 ;  /* 0x00000001035d7824 */ /* 0x000fe200078e0205 */
[----:B------:R-:W-:Y:S01]  /*1010*/  SHF.R.S32.HI R3, RZ, 0x1f, R0 ;  /* 0x0000001fff037819 */ /* 0x000fe20000011400 */
[----:B------:R-:W-:Y:S01]  /*1020*/  IMAD.IADD R4, R32, 0x1, R4 ;  /* 0x0000000120047824 */ /* 0x000fe200078e0204 */
[----:B------:R1:W-:Y:S01]  /*1030*/  @P1 LDGSTS.E.BYPASS.LTC128B.128 [R74+0xe100], [R22.64+0x80], !P6 ;  /* 0x0e100080164a1fae */ /* 0x0003e2000f101d48 */
[----:B------:R-:W-:Y:S01]  /*1040*/  IMAD R5, R213, c[0x0][0x260], RZ ;  /* 0x00009800d5057a24 */ /* 0x000fe200078e02ff */
[----:B------:R-:W-:Y:S01]  /*1050*/  LEA.HI R34, R3, R0, RZ, 0x4 ;  /* 0x0000000003227211 */ /* 0x000fe200078f20ff */
[----:B------:R-:W-:Y:S01]  /*1060*/  IMAD.WIDE.U32 R2, R26, c[0x0][0x260], R32 ;  /* 0x000098001a027a25 */ /* 0x000fe200078e0020 */
[----:B------:R-:W-:-:S03]  /*1070*/  SHF.R.S32.HI R0, RZ, 0x1f, R4 ;  /* 0x0000001fff007819 */ /* 0x000fc60000011404 */
[----:B------:R-:W-:Y:S01]  /*1080*/  IMAD R5, R26, c[0x0][0x264], R5 ;  /* 0x000099001a057a24 */ /* 0x000fe200078e0205 */
[-C--:B------:R-:W-:Y:S01]  /*1090*/  LEA.HI R18, R0, R4.reuse, RZ, 0x3 ;  /* 0x0000000400127211 */ /* 0x080fe200078f18ff */
[----:B------:R-:W-:Y:S01]  /*10a0*/  IMAD.WIDE.U32 R10, R96, c[0x0][0x290], R28 ;  /* 0x0000a400600a7a25 */ /* 0x000fe200078e001c */
[----:B------:R-:W-:Y:S02]  /*10b0*/  LEA.HI R25, R0, R4, RZ, 0x6 ;  /* 0x0000000400197211 */ /* 0x000fe400078f30ff */
[----:B------:R-:W-:Y:S01]  /*10c0*/  IADD3 R3, R3, R5, RZ ;  /* 0x0000000503037210 */ /* 0x000fe20007ffe0ff */
[----:B------:R-:W-:Y:S01]  /*10d0*/  IMAD R0, R39, c[0x0][0x290], RZ ;  /* 0x0000a40027007a24 */ /* 0x000fe200078e02ff */
[----:B------:R-:W-:Y:S01]  /*10e0*/  LOP3.LUT R115, R18, 0xfffffff8, RZ, 0xc0, !PT ;  /* 0xfffffff812737812 */ /* 0x000fe200078ec0ff */
[----:B------:R-:W-:-:S03]  /*10f0*/  IMAD.WIDE.U32 R8, R96, c[0x0][0x280], R32 ;  /* 0x0000a00060087a25 */ /* 0x000fc600078e0020 */
[----:B------:R-:W-:Y:S01]  /*1100*/  SHF.R.S32.HI R121, RZ, 0x1f, R115 ;  /* 0x0000001fff797819 */ /* 0x000fe20000011473 */
[----:B------:R-:W-:Y:S02]  /*1110*/  IMAD R0, R96, c[0x0][0x294], R0 ;  /* 0x0000a50060007a24 */ /* 0x000fe400078e0200 */
[----:B------:R-:W-:Y:S01]  /*1120*/  IMAD.MOV.U32 R106, RZ, RZ, R8 ;  /* 0x000000ffff6a7224 */ /* 0x000fe200078e0008 */
[----:B------:R-:W-:Y:S01]  /*1130*/  SHF.R.S32.HI R8, RZ, 0x1f, R168 ;  /* 0x0000001fff087819 */ /* 0x000fe200000114a8 */
[----:B------:R-:W-:Y:S02]  /*1140*/  IMAD.IADD R109, R11, 0x1, R0 ;  /* 0x000000010b6d7824 */ /* 0x000fe400078e0200 */
[----:B------:R-:W-:Y:S01]  /*1150*/  IMAD.IADD R105, R0, 0x1, R7 ;  /* 0x0000000100697824 */ /* 0x000fe200078e0207 */
[----:B------:R-:W-:Y:S01]  /*1160*/  LEA.HI R8, R8, R168, RZ, 0x3 ;  /* 0x000000a808087211 */ /* 0x000fe200078f18ff */
[----:B------:R-:W-:Y:S02]  /*1170*/  IMAD R0, R24, c[0x0][0x268], RZ ;  /* 0x00009a0018007a24 */ /* 0x000fe400078e02ff */
[----:B------:R-:W-:-:S04]  /*1180*/  IMAD.WIDE.U32 R4, R26, c[0x0][0x210], R32 ;  /* 0x000084001a047a25 */ /* 0x000fc800078e0020 */
[C---:B------:R-:W-:Y:S01]  /*1190*/  IMAD R112, R102.reuse, c[0x0][0x26c], R0 ;  /* 0x00009b0066707a24 */ /* 0x040fe200078e0200 */
[----:B------:R-:W-:Y:S01]  /*11a0*/  SHF.R.S32.HI R0, RZ, 0x1f, R166 ;  /* 0x0000001fff007819 */ /* 0x000fe200000114a6 */
[----:B------:R-:W-:Y:S01]  /*11b0*/  IMAD.WIDE.U32 R102, R102, c[0x0][0x268], R2 ;  /* 0x00009a0066667a25 */ /* 0x000fe200078e0002 */
[----:B------:R-:W-:Y:S02]  /*11c0*/  SHF.R.S32.HI R3, RZ, 0x1f, R167 ;  /* 0x0000001fff037819 */ /* 0x000fe400000114a7 */
[----:B------:R-:W-:Y:S01]  /*11d0*/  LEA.HI R0, R0, R166, RZ, 0x3 ;  /* 0x000000a600007211 */ /* 0x000fe200078f18ff */
[----:B------:R-:W-:Y:S01]  /*11e0*/  IMAD.IADD R107, R14, 0x1, R9 ;  /* 0x000000010e6b7824 */ /* 0x000fe200078e0209 */
[----:B------:R-:W-:Y:S01]  /*11f0*/  LEA.HI R3, R3, R167, RZ, 0x3 ;  /* 0x000000a703037211 */ /* 0x000fe200078f18ff */
[----:B------:R-:W-:Y:S01]  /*1200*/  IMAD.MOV.U32 R104, RZ, RZ, R6 ;  /* 0x000000ffff687224 */ /* 0x000fe200078e0006 */
[----:B------:R-:W-:Y:S01]  /*1210*/  IADD3 R7, R5, R21, RZ ;  /* 0x0000001505077210 */ /* 0x000fe20007ffe0ff */
[----:B------:R-:W-:Y:S01]  /*1220*/  IMAD.SHL.U32 R9, R8, 0x40, RZ ;  /* 0x0000004008097824 */ /* 0x000fe200078e00ff */
[----:B------:R-:W-:Y:S01]  /*1230*/  SHF.L.U32 R5, R167, 0x6, RZ ;  /* 0x00000006a7057819 */ /* 0x000fe200000006ff */
[----:B------:R-:W-:-:S02]  /*1240*/  IMAD.MOV.U32 R6, RZ, RZ, R4 ;  /* 0x000000ffff067224 */ /* 0x000fc400078e0004 */
[----:B------:R-:W-:Y:S01]  /*1250*/  IMAD.SHL.U32 R2, R168, 0x40, RZ ;  /* 0x00000040a8027824 */ /* 0x000fe200078e00ff */
[----:B------:R-:W-:Y:S01]  /*1260*/  LOP3.LUT R5, R5, 0x1c0, RZ, 0xc0, !PT ;  /* 0x000001c005057812 */ /* 0x000fe200078ec0ff */
[----:B------:R-:W-:Y:S01]  /*1270*/  IMAD.SHL.U32 R8, R3, 0x40, RZ ;  /* 0x0000004003087824 */ /* 0x000fe200078e00ff */
[----:B------:R-:W-:Y:S01]  /*1280*/  SHF.R.S32.HI R3, RZ, 0x4, R34 ;  /* 0x00000004ff037819 */ /* 0x000fe20000011422 */
[----:B------:R-:W-:Y:S01]  /*1290*/  IMAD.SHL.U32 R4, R166, 0x40, RZ ;  /* 0x00000040a6047824 */ /* 0x000fe200078e00ff */
[----:B------:R-:W-:Y:S01]  /*12a0*/  LOP3.LUT R2, R2, 0x1c0, RZ, 0xc0, !PT ;  /* 0x000001c002027812 */ /* 0x000fe200078ec0ff */
[----:B------:R-:W-:Y:S01]  /*12b0*/  IMAD.SHL.U32 R0, R0, 0x40, RZ ;  /* 0x0000004000007824 */ /* 0x000fe200078e00ff */
[----:B------:R-:W-:Y:S01]  /*12c0*/  LEA.HI.SX32 R3, R18, R3, 0x1d ;  /* 0x0000000312037211 */ /* 0x000fe200078feaff */
[----:B------:R-:W-:Y:S01]  /*12d0*/  IMAD.MOV.U32 R108, RZ, RZ, R10 ;  /* 0x000000ffff6c7224 */ /* 0x000fe200078e000a */
[----:B------:R-:W-:Y:S01]  /*12e0*/  LOP3.LUT R4, R4, 0x1c0, RZ, 0xc0, !PT ;  /* 0x000001c004047812 */ /* 0x000fe200078ec0ff */
[----:B------:R-:W-:Y:S01]  /*12f0*/  IMAD.WIDE.U32 R106, R165, c[0x0][0x280], R106 ;  /* 0x0000a000a56a7a25 */ /* 0x000fe200078e006a */
[----:B------:R-:W-:-:S02]  /*1300*/  LOP3.LUT R10, R0, 0xfffffe00, RZ, 0xc0, !PT ;  /* 0xfffffe00000a7812 */ /* 0x000fc400078ec0ff */
[----:B------:R-:W-:Y:S01]  /*1310*/  LOP3.LUT R12, R9, 0xfffffe00, RZ, 0xc0, !PT ;  /* 0xfffffe00090c7812 */ /* 0x000fe200078ec0ff */
[----:B------:R-:W-:Y:S01]  /*1320*/  IMAD.SHL.U32 R0, R25, 0x80, RZ ;  /* 0x0000008019007824 */ /* 0x000fe200078e00ff */
[----:B------:R-:W-:Y:S01]  /*1330*/  LOP3.LUT R11, R8, 0xfffffe00, RZ, 0xc0, !PT ;  /* 0xfffffe00080b7812 */ /* 0x000fe200078ec0ff */
[----:B------:R-:W-:Y:S01]  /*1340*/  IMAD.WIDE.U32 R108, R165, c[0x0][0x290], R108 ;  /* 0x0000a400a56c7a25 */ /* 0x000fe200078e006c */
[----:B------:R-:W-:Y:S02]  /*1350*/  SHF.R.U32.HI R26, RZ, 0x3, R2 ;  /* 0x00000003ff1a7819 */ /* 0x000fe40000011602 */
[----:B------:R-:W-:Y:S01]  /*1360*/  LOP3.LUT R9, R19, 0x38, R18, 0xf8, !PT ;  /* 0x0000003813097812 */ /* 0x000fe200078ef812 */
[----:B------:R-:W-:Y:S01]  /*1370*/  IMAD.WIDE.U32 R104, R165, c[0x0][0x290], R104 ;  /* 0x0000a400a5687a25 */ /* 0x000fe200078e0068 */
[----:B------:R-:W-:Y:S02]  /*1380*/  LOP3.LUT R13, R2, 0x38, R18, 0xf8, !PT ;  /* 0x00000038020d7812 */ /* 0x000fe400078ef812 */
[----:B------:R-:W-:Y:S01]  /*1390*/  SHF.R.S32.HI R8, RZ, 0x1f, R3 ;  /* 0x0000001fff087819 */ /* 0x000fe20000011403 */
[----:B------:R-:W-:Y:S01]  /*13a0*/  IMAD.X R127, RZ, RZ, R127, P2 ;  /* 0x000000ffff7f7224 */ /* 0x000fe200010e067f */
[----:B------:R-:W-:Y:S01]  /*13b0*/  SHF.R.U32.HI R30, RZ, 0x3, R5 ;  /* 0x00000003ff1e7819 */ /* 0x000fe20000011605 */
[----:B------:R-:W-:Y:S01]  /*13c0*/  IMAD.IADD R112, R103, 0x1, R112 ;  /* 0x0000000167707824 */ /* 0x000fe200078e0270 */
[----:B------:R-:W-:-:S02]  /*13d0*/  SHF.R.U32.HI R31, RZ, 0x3, R4 ;  /* 0x00000003ff1f7819 */ /* 0x000fc40000011604 */
[--C-:B------:R-:W-:Y:S02]  /*13e0*/  LOP3.LUT R14, R5, 0x38, R18.reuse, 0xf8, !PT ;  /* 0x00000038050e7812 */ /* 0x100fe400078ef812 */
[----:B------:R-:W-:Y:S02]  /*13f0*/  LOP3.LUT R24, R4, 0x38, R18, 0xf8, !PT ;  /* 0x0000003804187812 */ /* 0x000fe400078ef812 */
[----:B------:R-:W-:Y:S02]  /*1400*/  SHF.L.U32 R97, R3, 0x3, RZ ;  /* 0x0000000303617819 */ /* 0x000fe400000006ff */
[----:B------:R-:W-:Y:S02]  /*1410*/  LOP3.LUT R0, R0, 0xffffe000, RZ, 0xc0, !PT ;  /* 0xffffe00000007812 */ /* 0x000fe400078ec0ff */
[----:B------:R-:W-:Y:S02]  /*1420*/  LOP3.LUT R21, R9, R36, RZ, 0x3c, !PT ;  /* 0x0000002409157212 */ /* 0x000fe400078e3cff */
[----:B------:R-:W-:-:S02]  /*1430*/  LEA.HI R25, R8, R3, RZ, 0x3 ;  /* 0x0000000308197211 */ /* 0x000fc400078f18ff */
[----:B------:R-:W-:Y:S02]  /*1440*/  LOP3.LUT R13, R13, R26, RZ, 0x3c, !PT ;  /* 0x0000001a0d0d7212 */ /* 0x000fe400078e3cff */
[----:B------:R-:W-:Y:S01]  /*1450*/  LOP3.LUT R9, R14, R30, RZ, 0x3c, !PT ;  /* 0x0000001e0e097212 */ /* 0x000fe200078e3cff */
[----:B------:R-:W-:Y:S01]  /*1460*/  @P0 IMAD.MOV.U32 R14, RZ, RZ, R20 ;  /* 0x000000ffff0e0224 */ /* 0x000fe200078e0014 */
[----:B------:R-:W-:Y:S02]  /*1470*/  LOP3.LUT R8, R24, R31, RZ, 0x3c, !PT ;  /* 0x0000001f18087212 */ /* 0x000fe400078e3cff */
[--C-:B------:R-:W-:Y:S02]  /*1480*/  LOP3.LUT R3, R19, 0x38, R97.reuse, 0xf8, !PT ;  /* 0x0000003813037812 */ /* 0x100fe400078ef861 */
[----:B------:R-:W-:Y:S02]  /*1490*/  LOP3.LUT R2, R2, 0x38, R97, 0xf8, !PT ;  /* 0x0000003802027812 */ /* 0x000fe400078ef861 */
[----:B------:R-:W-:-:S02]  /*14a0*/  IADD3 R38, R21, R0, R27 ;  /* 0x0000000015267210 */ /* 0x000fc40007ffe01b */
[-C--:B------:R-:W-:Y:S02]  /*14b0*/  IADD3 R34, R13, R0.reuse, R12 ;  /* 0x000000000d227210 */ /* 0x080fe40007ffe00c */
[----:B------:R-:W-:Y:S01]  /*14c0*/  IADD3 R21, R8, R0, R10 ;  /* 0x0000000008157210 */ /* 0x000fe20007ffe00a */
[----:B------:R-:W-:Y:S01]  /*14d0*/  @P0 IMAD R8, R40, 0x60, RZ ;  /* 0x0000006028080824 */ /* 0x000fe200078e02ff */
[----:B------:R-:W-:Y:S01]  /*14e0*/  LOP3.LUT R19, R3, R36, RZ, 0x3c, !PT ;  /* 0x0000002403137212 */ /* 0x000fe200078e3cff */
[----:B------:R-:W-:Y:S01]  /*14f0*/  IMAD.SHL.U32 R152, R38, 0x2, RZ ;  /* 0x0000000226987824 */ /* 0x000fe200078e00ff */
[----:B------:R-:W-:Y:S01]  /*1500*/  LOP3.LUT R13, R2, R26, RZ, 0x3c, !PT ;  /* 0x0000001a020d7212 */ /* 0x000fe200078e3cff */
[----:B------:R-:W-:Y:S01]  /*1510*/  @P0 IMAD.WIDE.U32 R2, R169, 0x60, R14 ;  /* 0x00000060a9020825 */ /* 0x000fe200078e000e */
[----:B------:R-:W-:Y:S02]  /*1520*/  IADD3 R24, R9, R0, R11 ;  /* 0x0000000009187210 */ /* 0x000fe40007ffe00b */
[--C-:B------:R-:W-:Y:S01]  /*1530*/  LOP3.LUT R9, R5, 0x38, R97.reuse, 0xf8, !PT ;  /* 0x0000003805097812 */ /* 0x100fe200078ef861 */
[----:B------:R-:W-:Y:S01]  /*1540*/  @P0 IMAD.IADD R8, R3, 0x1, R8 ;  /* 0x0000000103080824 */ /* 0x000fe200078e0208 */
[----:B------:R-:W-:Y:S01]  /*1550*/  LOP3.LUT R5, R4, 0x38, R97, 0xf8, !PT ;  /* 0x0000003804057812 */ /* 0x000fe200078ef861 */
[----:B------:R-:W-:Y:S01]  /*1560*/  IMAD.SHL.U32 R0, R25, 0x400, RZ ;  /* 0x0000040019007824 */ /* 0x000fe200078e00ff */
[----:B------:R-:W-:Y:S01]  /*1570*/  @P0 LEA R4, P1, R2, c[0x0][0x220], 0x1 ;  /* 0x0000880002040a11 */ /* 0x000fe200078208ff */
[----:B------:R-:W-:Y:S01]  /*1580*/  IMAD.SHL.U32 R151, R34, 0x2, RZ ;  /* 0x0000000222977824 */ /* 0x000fe200078e00ff */
[----:B------:R-:W-:Y:S01]  /*1590*/  LOP3.LUT R3, R5, R31, RZ, 0x3c, !PT ;  /* 0x0000001f05037212 */ /* 0x000fe200078e3cff */
[----:B------:R-:W-:Y:S01]  /*15a0*/  IMAD.SHL.U32 R150, R24, 0x2, RZ ;  /* 0x0000000218967824 */ /* 0x000fe200078e00ff */
[----:B------:R-:W-:Y:S01]  /*15b0*/  @P0 LEA.HI.X R5, R2, c[0x0][0x224], R8, 0x1, P1 ;  /* 0x0000890002050a11 */ /* 0x000fe200008f0c08 */
[----:B------:R-:W-:Y:S01]  /*15c0*/  IMAD.SHL.U32 R149, R21, 0x2, RZ ;  /* 0x0000000215957824 */ /* 0x000fe200078e00ff */
[----:B------:R-:W-:-:S02]  /*15d0*/  LOP3.LUT R0, R0, 0xffffe000, RZ, 0xc0, !PT ;  /* 0xffffe00000007812 */ /* 0x000fc400078ec0ff */
[----:B------:R-:W-:Y:S01]  /*15e0*/  LOP3.LUT R9, R9, R30, RZ, 0x3c, !PT ;  /* 0x0000001e09097212 */ /* 0x000fe200078e3cff */
[----:B------:R2:W-:Y:S01]  /*15f0*/  @P0 LDGSTS.E.BYPASS.LTC128B.128 [R74+0xb100], [R4.64], !P4 ;  /* 0x0b100000044a0fae */ /* 0x0005e2000e101d48 */
[----:B------:R-:W-:Y:S02]  /*1600*/  SEL R2, R17, RZ, !P5 ;  /* 0x000000ff11027207 */ /* 0x000fe40006800000 */
[-C--:B------:R-:W-:Y:S01]  /*1610*/  IADD3 R19, R19, R0.reuse, R27 ;  /* 0x0000000013137210 */ /* 0x080fe20007ffe01b */
[----:B------:R2:W-:Y:S01]  /*1620*/  @P0 LDGSTS.E.BYPASS.LTC128B.128 [R74+0xf100], [R4.64+0x80], !P6 ;  /* 0x0f100080044a0fae */ /* 0x0005e2000f101d48 */
[-C--:B------:R-:W-:Y:S02]  /*1630*/  IADD3 R13, R13, R0.reuse, R12 ;  /* 0x000000000d0d7210 */ /* 0x080fe40007ffe00c */
[-C--:B------:R-:W-:Y:S01]  /*1640*/  IADD3 R11, R9, R0.reuse, R11 ;  /* 0x00000000090b7210 */ /* 0x080fe20007ffe00b */
[----:B------:R-:W0:Y:S01]  /*1650*/  LDGDEPBAR ;  /* 0x00000000000079af */ /* 0x000e220000000000 */
[----:B------:R-:W-:Y:S01]  /*1660*/  IADD3 R10, R3, R0, R10 ;  /* 0x00000000030a7210 */ /* 0x000fe20007ffe00a */
[----:B------:R-:W-:Y:S01]  /*1670*/  IMAD R3, R2, c[0x0][0x1f0], RZ ;  /* 0x00007c0002037a24 */ /* 0x000fe200078e02ff */
[----:B------:R-:W-:Y:S01]  /*1680*/  SEL R0, R16, RZ, !P5 ;  /* 0x000000ff10007207 */ /* 0x000fe20006800000 */
[----:B------:R-:W-:Y:S01]  /*1690*/  IMAD R2, R2, c[0x0][0x218], RZ ;  /* 0x0000860002027a24 */ /* 0x000fe200078e02ff */
[----:B------:R-:W-:Y:S01]  /*16a0*/  ISETP.NE.AND P0, PT, RZ, UR6, PT ;  /* 0x00000006ff007c0c */ /* 0x000fe2000bf05270 */
[----:B------:R-:W-:Y:S01]  /*16b0*/  IMAD.SHL.U32 R146, R13, 0x2, RZ ;  /* 0x000000020d927824 */ /* 0x000fe200078e00ff */
[----:B------:R-:W-:Y:S01]  /*16c0*/  SHF.L.U64.HI R169, R169, R175, c[0x0][0x23c] ;  /* 0x00008f00a9a97619 */ /* 0x000fe200000102af */
[----:B------:R-:W-:Y:S01]  /*16d0*/  IMAD.WIDE.U32 R92, R0, c[0x0][0x1f0], R92 ;  /* 0x00007c00005c7a25 */ /* 0x000fe200078e005c */
[----:B------:R-:W-:-:S02]  /*16e0*/  P2R R162, PR, RZ, 0x1 ;  /* 0x00000001ffa27803 */ /* 0x000fc40000000000 */
[----:B------:R-:W-:Y:S01]  /*16f0*/  IADD3 R161, P1, R35, R96, RZ ;  /* 0x0000006023a17210 */ /* 0x000fe20007f3e0ff */
[C---:B------:R-:W-:Y:S01]  /*1700*/  IMAD R95, R0.reuse, c[0x0][0x1f4], R3 ;  /* 0x00007d00005f7a24 */ /* 0x040fe200078e0203 */
[----:B------:R-:W-:Y:S01]  /*1710*/  SHF.R.S32.HI R9, RZ, 0x1f, R166 ;  /* 0x0000001fff097819 */ /* 0x000fe200000114a6 */
[----:B------:R-:W-:Y:S01]  /*1720*/  IMAD R99, R0, c[0x0][0x21c], R2 ;  /* 0x0000870000637a24 */ /* 0x000fe200078e0202 */
[----:B------:R-:W-:Y:S01]  /*1730*/  ISETP.GE.AND P5, PT, R32, c[0x0][0x1d4], PT ;  /* 0x0000750020007a0c */ /* 0x000fe20003fa6270 */
[----:B------:R-:W-:Y:S01]  /*1740*/  IMAD.WIDE.U32 R100, R0, c[0x0][0x218], R6 ;  /* 0x0000860000647a25 */ /* 0x000fe200078e0006 */
[----:B------:R-:W-:Y:S02]  /*1750*/  SHF.R.S32.HI R0, RZ, 0x1f, R165 ;  /* 0x0000001fff007819 */ /* 0x000fe400000114a5 */
[----:B------:R-:W-:Y:S01]  /*1760*/  SHF.R.S32.HI R6, RZ, 0x1f, R168 ;  /* 0x0000001fff067819 */ /* 0x000fe200000114a8 */
[----:B------:R-:W-:Y:S01]  /*1770*/  IMAD.MOV.U32 R3, RZ, RZ, c[0x0][0x290] ;  /* 0x0000a400ff037624 */ /* 0x000fe200078e00ff */
[----:B------:R-:W-:Y:S01]  /*1780*/  SHF.R.S32.HI R7, RZ, 0x1f, R167 ;  /* 0x0000001fff077819 */ /* 0x000fe200000114a7 */
[C---:B------:R-:W-:Y:S01]  /*1790*/  IMAD R2, R0.reuse, c[0x0][0x280], RZ ;  /* 0x0000a00000027a24 */ /* 0x040fe200078e02ff */
[----:B--2---:R-:W-:Y:S01]  /*17a0*/  MOV R4, c[0x0][0x280] ;  /* 0x0000a00000047a02 */ /* 0x004fe20000000f00 */
[----:B------:R-:W-:Y:S01]  /*17b0*/  IMAD R0, R0, c[0x0][0x290], RZ ;  /* 0x0000a40000007a24 */ /* 0x000fe200078e02ff */
[----:B------:R-:W-:Y:S01]  /*17c0*/  IADD3 R30, R28, 0x20, RZ ;  /* 0x000000201c1e7810 */ /* 0x000fe20007ffe0ff */
[----:B------:R-:W-:Y:S01]  /*17d0*/  IMAD.MOV.U32 R5, RZ, RZ, c[0x0][0x1e0] ;  /* 0x00007800ff057624 */ /* 0x000fe200078e00ff */
[C---:B------:R-:W-:Y:S01]  /*17e0*/  SHF.L.U64.HI R174, R4.reuse, R175, c[0x0][0x284] ;  /* 0x0000a10004ae7619 */ /* 0x040fe200000102af */
[C---:B------:R-:W-:Y:S01]  /*17f0*/  IMAD.SHL.U32 R203, R4.reuse, 0x40, RZ ;  /* 0x0000004004cb7824 */ /* 0x040fe200078e00ff */
[C---:B------:R-:W-:Y:S01]  /*1800*/  SHF.L.U64.HI R192, R4.reuse, R193, c[0x0][0x284] ;  /* 0x0000a10004c07619 */ /* 0x040fe200000102c1 */
[C---:B------:R-:W-:Y:S01]  /*1810*/  IMAD.SHL.U32 R206, R4.reuse, 0x20, RZ ;  /* 0x0000002004ce7824 */ /* 0x040fe200078e00ff */
[C---:B------:R-:W-:Y:S01]  /*1820*/  SHF.L.U64.HI R176, R4.reuse, R177, c[0x0][0x284] ;  /* 0x0000a10004b07619 */ /* 0x040fe200000102b1 */
[C---:B------:R-:W-:Y:S01]  /*1830*/  IMAD.WIDE.U32 R198, R4.reuse, 0x60, RZ ;  /* 0x0000006004c67825 */ /* 0x040fe200078e00ff */
[----:B------:R-:W-:-:S02]  /*1840*/  SHF.L.U32 R205, R4, 0x7, RZ ;  /* 0x0000000704cd7819 */ /* 0x000fc400000006ff */
[----:B------:R-:W-:Y:S01]  /*1850*/  SHF.L.U64.HI R194, R5, R175, c[0x0][0x1e4] ;  /* 0x0000790005c27619 */ /* 0x000fe200000102af */
[----:B------:R-:W-:Y:S01]  /*1860*/  IMAD R4, R165, c[0x0][0x294], R0 ;  /* 0x0000a500a5047a24 */ /* 0x000fe200078e0200 */
[----:B------:R-:W-:Y:S01]  /*1870*/  IADD3 R0, P0, R96, 0x20, RZ ;  /* 0x0000002060007810 */ /* 0x000fe20007f1e0ff */
[C---:B------:R-:W-:Y:S01]  /*1880*/  IMAD.SHL.U32 R210, R5.reuse, 0x40, RZ ;  /* 0x0000004005d27824 */ /* 0x040fe200078e00ff */
[C---:B------:R-:W-:Y:S01]  /*1890*/  SHF.L.U64.HI R191, R5.reuse, R193, c[0x0][0x1e4] ;  /* 0x0000790005bf7619 */ /* 0x040fe200000102c1 */
[C---:B------:R-:W-:Y:S01]  /*18a0*/  IMAD.SHL.U32 R207, R5.reuse, 0x80, RZ ;  /* 0x0000008005cf7824 */ /* 0x040fe200078e00ff */
[C---:B------:R-:W-:Y:S01]  /*18b0*/  SHF.L.U64.HI R183, R5.reuse, R177, c[0x0][0x1e4] ;  /* 0x0000790005b77619 */ /* 0x040fe200000102b1 */
[C---:B------:R-:W-:Y:S01]  /*18c0*/  IMAD.WIDE.U32 R170, R5.reuse, 0x60, RZ ;  /* 0x0000006005aa7825 */ /* 0x040fe200078e00ff */
[----:B------:R-:W-:Y:S02]  /*18d0*/  SHF.L.U32 R209, R5, 0x5, RZ ;  /* 0x0000000505d17819 */ /* 0x000fe400000006ff */
[----:B------:R-:W-:Y:S01]  /*18e0*/  SHF.L.U64.HI R175, R3, R175, c[0x0][0x294] ;  /* 0x0000a50003af7619 */ /* 0x000fe200000102af */
[----:B------:R-:W-:Y:S01]  /*18f0*/  IMAD R5, R165, c[0x0][0x284], R2 ;  /* 0x0000a100a5057a24 */ /* 0x000fe200078e0202 */
[----:B------:R-:W-:Y:S01]  /*1900*/  IADD3.X R2, RZ, R39, RZ, P0, !PT ;  /* 0x00000027ff027210 */ /* 0x000fe200007fe4ff */
[C---:B------:R-:W-:Y:S01]  /*1910*/  IMAD.SHL.U32 R204, R3.reuse, 0x40, RZ ;  /* 0x0000004003cc7824 */ /* 0x040fe200078e00ff */
[C---:B------:R-:W-:Y:S01]  /*1920*/  SHF.L.U64.HI R193, R3.reuse, R193, c[0x0][0x294] ;  /* 0x0000a50003c17619 */ /* 0x040fe200000102c1 */
[C---:B------:R-:W-:Y:S01]  /*1930*/  IMAD.SHL.U32 R201, R3.reuse, 0x80, RZ ;  /* 0x0000008003c97824 */ /* 0x040fe200078e00ff */
[C---:B------:R-:W-:Y:S01]  /*1940*/  SHF.L.U64.HI R177, R3.reuse, R177, c[0x0][0x294] ;  /* 0x0000a50003b17619 */ /* 0x040fe200000102b1 */
[C---:B------:R-:W-:Y:S01]  /*1950*/  IMAD.SHL.U32 R202, R3.reuse, 0x20, RZ ;  /* 0x0000002003ca7824 */ /* 0x040fe200078e00ff */
[----:B------:R-:W-:Y:S01]  /*1960*/  IADD3 R142, P0, R32, R178, RZ ;  /* 0x000000b2208e7210 */ /* 0x000fe20007f1e0ff */
[----:B------:R-:W-:Y:S01]  /*1970*/  IMAD.WIDE.U32 R196, R3, 0x60, RZ ;  /* 0x0000006003c47825 */ /* 0x000fe200078e00ff */
[----:B------:R-:W-:-:S02]  /*1980*/  IADD3 R128, R199, UR5, RZ ;  /* 0x00000005c7807c10 */ /* 0x000fc4000fffe0ff */
[----:B------:R-:W-:Y:S01]  /*1990*/  IADD3 R122, R5, R107, RZ ;  /* 0x0000006b057a7210 */ /* 0x000fe20007ffe0ff */
[----:B------:R-:W-:Y:S01]  /*19a0*/  IMAD R3, R39, c[0x0][0x1e0], RZ ;  /* 0x0000780027037a24 */ /* 0x000fe200078e02ff */
[----:B------:R-:W-:Y:S01]  /*19b0*/  IADD3 R129, R197, UR4, RZ ;  /* 0x00000004c5817c10 */ /* 0x000fe2000fffe0ff */
[----:B------:R-:W-:Y:S01]  /*19c0*/  IMAD R2, R2, c[0x0][0x1e0], RZ ;  /* 0x0000780002027a24 */ /* 0x000fe200078e02ff */
[----:B------:R-:W-:Y:S01]  /*19d0*/  SHF.R.S32.HI R120, RZ, 0x1f, R97 ;  /* 0x0000001fff787819 */ /* 0x000fe20000011461 */
[----:B------:R-:W-:Y:S01]  /*19e0*/  IMAD.WIDE.U32 R134, R0, c[0x0][0x1e0], RZ ;  /* 0x0000780000867a25 */ /* 0x000fe200078e00ff */
[----:B------:R-:W-:-:S03]  /*19f0*/  SHF.L.U32 R148, R19, 0x1, RZ ;  /* 0x0000000113947819 */ /* 0x000fc600000006ff */
[----:B------:R-:W-:Y:S02]  /*1a00*/  IMAD R3, R96, c[0x0][0x1e4], R3 ;  /* 0x0000790060037a24 */ /* 0x000fe400078e0203 */
[----:B------:R-:W-:Y:S02]  /*1a10*/  IMAD R8, R0, c[0x0][0x1e4], R2 ;  /* 0x0000790000087a24 */ /* 0x000fe400078e0202 */
[----:B------:R-:W-:Y:S01]  /*1a20*/  IMAD.X R160, R37, 0x1, R39, P1 ;  /* 0x0000000125a07824 */ /* 0x000fe200008e0627 */
[----:B------:R-:W-:Y:S01]  /*1a30*/  IADD3 R143, P1, R209, R134, RZ ;  /* 0x00000086d18f7210 */ /* 0x000fe20007f3e0ff */
[----:B------:R-:W-:Y:S02]  /*1a40*/  IMAD.IADD R141, R179, 0x1, R3 ;  /* 0x00000001b38d7824 */ /* 0x000fe400078e0203 */
[----:B------:R-:W-:Y:S02]  /*1a50*/  IMAD.IADD R140, R135, 0x1, R8 ;  /* 0x00000001878c7824 */ /* 0x000fe400078e0208 */
[----:B------:R-:W-:Y:S01]  /*1a60*/  IMAD.IADD R95, R93, 0x1, R95 ;  /* 0x000000015d5f7824 */ /* 0x000fe200078e025f */
[----:B------:R-:W-:Y:S01]  /*1a70*/  IADD3.X R138, R33, R141, RZ, P0, !PT ;  /* 0x0000008d218a7210 */ /* 0x000fe200007fe4ff */
[----:B------:R-:W-:Y:S01]  /*1a80*/  IMAD.X R139, R183, 0x1, R140, P1 ;  /* 0x00000001b78b7824 */ /* 0x000fe200008e068c */
[----:B------:R-:W-:Y:S01]  /*1a90*/  IADD3 R159, P0, R209, R143, RZ ;  /* 0x0000008fd19f7210 */ /* 0x000fe20007f1e0ff */
[----:B------:R-:W-:-:S02]  /*1aa0*/  IMAD R2, R6, c[0x0][0x1e0], RZ ;  /* 0x0000780006027a24 */ /* 0x000fc400078e02ff */
[----:B------:R-:W-:Y:S01]  /*1ab0*/  IMAD R0, R7, c[0x0][0x1e0], RZ ;  /* 0x0000780007007a24 */ /* 0x000fe200078e02ff */
[----:B------:R-:W-:Y:S01]  /*1ac0*/  IADD3.X R155, R183, R139, RZ, P0, !PT ;  /* 0x0000008bb79b7210 */ /* 0x000fe200007fe4ff */
[----:B------:R-:W-:Y:S01]  /*1ad0*/  IMAD R6, R9, c[0x0][0x1e0], RZ ;  /* 0x0000780009067a24 */ /* 0x000fe200078e02ff */
[----:B------:R-:W-:Y:S01]  /*1ae0*/  IADD3 R114, P0, R142, R92, RZ ;  /* 0x0000005c8e727210 */ /* 0x000fe20007f1e0ff */
[----:B------:R-:W-:Y:S02]  /*1af0*/  IMAD R7, R168, c[0x0][0x1e4], R2 ;  /* 0x00007900a8077a24 */ /* 0x000fe400078e0202 */
[----:B------:R-:W-:Y:S02]  /*1b00*/  IMAD R2, R167, c[0x0][0x1e4], R0 ;  /* 0x00007900a7027a24 */ /* 0x000fe400078e0200 */
[----:B------:R-:W-:Y:S01]  /*1b10*/  IMAD.X R113, R138, 0x1, R95, P0 ;  /* 0x000000018a717824 */ /* 0x000fe200000e065f */
[----:B------:R-:W-:Y:S01]  /*1b20*/  IADD3 R124, P0, R92, 0x40, RZ ;  /* 0x000000405c7c7810 */ /* 0x000fe20007f1e0ff */
[----:B------:R-:W-:-:S02]  /*1b30*/  IMAD R0, R166, c[0x0][0x1e4], R6 ;  /* 0x00007900a6007a24 */ /* 0x000fc400078e0206 */
[----:B------:R-:W-:Y:S02]  /*1b40*/  IMAD.IADD R190, R171, 0x1, R190 ;  /* 0x00000001abbe7824 */ /* 0x000fe400078e02be */
[----:B------:R-:W-:Y:S01]  /*1b50*/  IMAD.X R116, RZ, RZ, R95, P0 ;  /* 0x000000ffff747224 */ /* 0x000fe200000e065f */
[----:B------:R-:W-:Y:S01]  /*1b60*/  IADD3 R118, P0, R114, 0x40, RZ ;  /* 0x0000004072767810 */ /* 0x000fe20007f1e0ff */
[----:B------:R-:W-:Y:S02]  /*1b70*/  IMAD.IADD R158, R189, 0x1, R7 ;  /* 0x00000001bd9e7824 */ /* 0x000fe400078e0207 */
[----:B------:R-:W-:Y:S01]  /*1b80*/  IMAD.IADD R156, R187, 0x1, R2 ;  /* 0x00000001bb9c7824 */ /* 0x000fe200078e0202 */
[----:B------:R-:W-:Y:S01]  /*1b90*/  IADD3.X R117, RZ, R113, RZ, P0, !PT ;  /* 0x00000071ff757210 */ /* 0x000fe200007fe4ff */
[----:B------:R-:W-:Y:S02]  /*1ba0*/  IMAD.IADD R154, R185, 0x1, R0 ;  /* 0x00000001b99a7824 */ /* 0x000fe400078e0200 */
[----:B------:R-:W-:-:S02]  /*1bb0*/  IMAD.IADD R125, R111, 0x1, R5 ;  /* 0x000000016f7d7824 */ /* 0x000fc400078e0205 */
[----:B------:R-:W-:Y:S02]  /*1bc0*/  IMAD.IADD R123, R109, 0x1, R4 ;  /* 0x000000016d7b7824 */ /* 0x000fe400078e0204 */
[----:B------:R-:W-:Y:S02]  /*1bd0*/  IMAD.IADD R119, R4, 0x1, R105 ;  /* 0x0000000104777824 */ /* 0x000fe400078e0269 */
[----:B------:R-:W-:Y:S02]  /*1be0*/  IMAD.IADD R99, R101, 0x1, R99 ;  /* 0x0000000165637824 */ /* 0x000fe400078e0263 */
[----:B------:R-:W-:Y:S02]  /*1bf0*/  IMAD.SHL.U32 R145, R11, 0x2, RZ ;  /* 0x000000020b917824 */ /* 0x000fe400078e00ff */
[----:B------:R-:W-:Y:S01]  /*1c00*/  IMAD.SHL.U32 R144, R10, 0x2, RZ ;  /* 0x000000020a907824 */ /* 0x000fe200078e00ff */
[----:B-1----:R-:W-:Y:S06]  /*1c10*/  BAR.SYNC.DEFER_BLOCKING 0x0 ;  /* 0x0000000000007b1d */ /* 0x002fec0000010000 */
.L_x_102:
[-C--:B------:R-:W-:Y:S01]  /*1c20*/  IMAD R0, R191, R91.reuse, RZ ;  /* 0x0000005bbf007224 */ /* 0x080fe200078e02ff */
[----:B------:R-:W-:Y:S04]  /*1c30*/  DEPBAR.LE SB0, 0x0 ;  /* 0x000080000000791a */ /* 0x000fe80000000000 */
[----:B------:R-:W-:Y:S01]  /*1c40*/  BAR.SYNC.DEFER_BLOCKING 0x0 ;  /* 0x0000000000007b1d */ /* 0x000fe20000010000 */
[----:B------:R-:W-:Y:S01]  /*1c50*/  ISETP.GE.AND P0, PT, R212, 0x1, PT ;  /* 0x00000001d400780c */ /* 0x000fe20003f06270 */
[----:B------:R-:W-:Y:S01]  /*1c60*/  IMAD.WIDE.U32 R84, R207, R91, RZ ;  /* 0x0000005bcf547225 */ /* 0x000fe200078e00ff */
[----:B------:R-:W-:Y:S05]  /*1c70*/  SHF.R.S32.HI R98, RZ, 0x1f, R91 ;  /* 0x0000001fff627819 */ /* 0x000fea000001145b */
[----:B------:R-:W-:Y:S05]  /*1c80*/  IMAD R0, R98, R207, R0 ;  /* 0x000000cf62007224 */ /* 0x000fea00078e0200 */
[----:B------:R-:W-:Y:S01]  /*1c90*/  IADD3 R90, R85, R0, RZ ;  /* 0x00000000555a7210 */ /* 0x000fe20007ffe0ff */
[----:B------:R-:W-:Y:S01]  /*1ca0*/  BSSY B2, `(.L_x_56) ;  /* 0x0000525000027945 */ /* 0x000fe20003800000 */
[----:B--2---:R-:W-:-:S05]  /*1cb0*/  @!P0 BRA `(.L_x_57) ;  /* 0x00004d5000008947 */ /* 0x004fca0003800000 */
[-C--:B------:R-:W-:Y:S01]  /*1cc0*/  IMAD R2, R192, R91.reuse, RZ ;  /* 0x0000005bc0027224 */ /* 0x080fe200078e02ff */
[----:B------:R-:W-:Y:S01]  /*1cd0*/  ISETP.NE.AND P0, PT, R162, RZ, PT ;  /* 0x000000ffa200720c */ /* 0x000fe20003f05270 */
[-C--:B------:R-:W-:Y:S02]  /*1ce0*/  IMAD R0, R193, R91.reuse, RZ ;  /* 0x0000005bc1007224 */ /* 0x080fe400078e02ff */
[----:B------:R-:W-:Y:S02]  /*1cf0*/  IMAD R3, R91, -0x80, R126 ;  /* 0xffffff805b037824 */ /* 0x000fe400078e027e */
[-C--:B------:R-:W-:Y:S03]  /*1d00*/  IMAD.WIDE.U32 R36, R205, R91.reuse, RZ ;  /* 0x0000005bcd247225 */ /* 0x080fe600078e00ff */
[----:B------:R-:W-:Y:S01]  /*1d10*/  IMNMX R75, R3, 0x80, PT ;  /* 0x00000080034b7817 */ /* 0x000fe20003800200 */
[----:B------:R-:W-:Y:S04]  /*1d20*/  IMAD.WIDE.U32 R68, R201, R91, RZ ;  /* 0x0000005bc9447225 */ /* 0x000fe800078e00ff */
[C---:B------:R-:W-:Y:S02]  /*1d30*/  IMAD R2, R98.reuse, R205, R2 ;  /* 0x000000cd62027224 */ /* 0x040fe400078e0202 */
[----:B------:R-:W-:Y:S03]  /*1d40*/  IMAD R0, R98, R201, R0 ;  /* 0x000000c962007224 */ /* 0x000fe600078e0200 */
[----:B------:R-:W-:Y:S02]  /*1d50*/  IADD3 R41, R37, R2, RZ ;  /* 0x0000000225297210 */ /* 0x000fe40007ffe0ff */
[----:B------:R-:W-:Y:S01]  /*1d60*/  IADD3 R42, R69, R0, RZ ;  /* 0x00000000452a7210 */ /* 0x000fe20007ffe0ff */
[----:B------:R-:W-:-:S05]  /*1d70*/  @!P0 BRA `(.L_x_58) ;  /* 0x000028c000008947 */ /* 0x000fca0003800000 */
[----:B------:R-:W-:Y:S01]  /*1d80*/  ISETP.GE.AND P2, PT, R96, R75, PT ;  /* 0x0000004b6000720c */ /* 0x000fe20003f46270 */
[----:B------:R-:W-:Y:S01]  /*1d90*/  BSSY B0, `(.L_x_59) ;  /* 0x000001b000007945 */ /* 0x000fe20003800000 */
[----:B------:R-:W-:Y:S01]  /*1da0*/  CS2R R16, SRZ ;  /* 0x0000000000107805 */ /* 0x000fe2000001ff00 */
[----:B------:R-:W-:Y:S01]  /*1db0*/  CS2R R12, SRZ ;  /* 0x00000000000c7805 */ /* 0x000fe2000001ff00 */
[----:B------:R-:W-:Y:S01]  /*1dc0*/  CS2R R2, SRZ ;  /* 0x0000000000027805 */ /* 0x000fe2000001ff00 */
[----:B------:R-:W-:Y:S01]  /*1dd0*/  CS2R R44, SRZ ;  /* 0x00000000002c7805 */ /* 0x000fe2000001ff00 */
[----:B------:R-:W-:Y:S07]  /*1de0*/  CS2R R38, SRZ ;  /* 0x0000000000267805 */ /* 0x000fee000001ff00 */
[----:B------:R-:W-:-:S05]  /*1df0*/  @P2 BRA `(.L_x_60) ;  /* 0x0000014000002947 */ /* 0x000fca0003800000 */
[----:B------:R-:W-:Y:S01]  /*1e00*/  IADD3 R0, P0, R110, R36, RZ ;  /* 0x000000246e007210 */ /* 0x000fe20007f1e0ff */
[----:B------:R-:W-:Y:S01]  /*1e10*/  CS2R R38, SRZ ;  /* 0x0000000000267805 */ /* 0x000fe2000001ff00 */
[----:B------:R-:W-:Y:S01]  /*1e20*/  CS2R R12, SRZ ;  /* 0x00000000000c7805 */ /* 0x000fe2000001ff00 */
[----:B------:R-:W-:Y:S02]  /*1e30*/  CS2R R44, SRZ ;  /* 0x00000000002c7805 */ /* 0x000fe4000001ff00 */
[----:B------:R-:W-:Y:S01]  /*1e40*/  IMAD.X R3, R41, 0x1, R125, P0 ;  /* 0x0000000129037824 */ /* 0x000fe200000e067d */
[----:B------:R-:W-:Y:S05]  /*1e50*/  IADD3 R2, P0, R108, R68, RZ ;  /* 0x000000446c027210 */ /* 0x000fea0007f1e0ff */
[----:B------:R-:W-:Y:S01]  /*1e60*/  IMAD.X R5, R42, 0x1, R123, P0 ;  /* 0x000000012a057824 */ /* 0x000fe200000e067b */
[C---:B------:R-:W-:Y:S04]  /*1e70*/  LEA R6, P0, R0.reuse, c[0x0][0x270], 0x1 ;  /* 0x00009c0000067a11 */ /* 0x040fe800078008ff */
[----:B------:R-:W-:Y:S02]  /*1e80*/  LEA.HI.X R7, R0, c[0x0][0x274], R3, 0x1, P0 ;  /* 0x00009d0000077a11 */ /* 0x000fe400000f0c03 */
[C---:B------:R-:W-:Y:S04]  /*1e90*/  LEA R4, P0, R2.reuse, c[0x0][0x288], 0x1 ;  /* 0x0000a20002047a11 */ /* 0x040fe800078008ff */
[----:B------:R-:W-:Y:S02]  /*1ea0*/  LEA.HI.X R5, R2, c[0x0][0x28c], R5, 0x1, P0 ;  /* 0x0000a30002057a11 */ /* 0x000fe400000f0c05 */
[----:B------:R-:W-:Y:S01]  /*1eb0*/  ISETP.GE.AND P0, PT, R28, c[0x0][0x27c], PT ;  /* 0x00009f001c007a0c */ /* 0x000fe20003f06270 */
[----:B------:R-:W-:Y:S11]  /*1ec0*/  CS2R R2, SRZ ;  /* 0x0000000000027805 */ /* 0x000ff6000001ff00 */
[----:B------:R-:W-:Y:S01]  /*1ed0*/  @!UPT UIADD3 URZ, URZ, URZ, URZ ;  /* 0x0000003f3f3ff290 */ /* 0x000fe2000fffe03f */
[----:B------:R1:W5:Y:S04]  /*1ee0*/  @!P0 LDG.E.64 R2, [R6.64] ;  /* 0x0000000806028981 */ /* 0x000368000c1e1b00 */
[----:B------:R1:W5:Y:S01]  /*1ef0*/  @!P0 LDG.E.64 R38, [R4.64] ;  /* 0x0000000804268981 */ /* 0x000362000c1e1b00 */
[----:B------:R-:W-:Y:S11]  /*1f00*/  ISETP.GE.AND P0, PT, R30, c[0x0][0x27c], PT ;  /* 0x00009f001e007a0c */ /* 0x000ff60003f06270 */
[----:B------:R-:W-:Y:S02]  /*1f10*/  @!UPT UIADD3 URZ, URZ, URZ, URZ ;  /* 0x0000003f3f3ff290 */ /* 0x000fe4000fffe03f */
[----:B------:R1:W5:Y:S04]  /*1f20*/  @!P0 LDG.E.64 R12, [R6.64+0x40] ;  /* 0x00004008060c8981 */ /* 0x000368000c1e1b00 */
[----:B------:R1:W5:Y:S02]  /*1f30*/  @!P0 LDG.E.64 R44, [R4.64+0x40] ;  /* 0x00004008042c8981 */ /* 0x000364000c1e1b00 */
.L_x_60:
[----:B------:R-:W-:Y:S05]  /*1f40*/  BSYNC B0 ;  /* 0x0000000000007941 */ /* 0x000fea0003800000 */
.L_x_59:
[----:B------:R-:W-:Y:S01]  /*1f50*/  ISETP.GE.AND P3, PT, R168, R75, PT ;  /* 0x0000004ba800720c */ /* 0x000fe20003f66270 */
[----:B-----5:R-:W-:Y:S01]  /*1f60*/  IMAD.MOV.U32 R0, RZ, RZ, R12 ;  /* 0x000000ffff007224 */ /* 0x020fe200078e000c */
[----:B-1----:R-:W-:Y:S01]  /*1f70*/  MOV R6, R44 ;  /* 0x0000002c00067202 */ /* 0x002fe20000000f00 */
[----:B------:R-:W-:Y:S01]  /*1f80*/  IMAD.MOV.U32 R5, RZ, RZ, R13 ;  /* 0x000000ffff057224 */ /* 0x000fe200078e000d */
[----:B------:R-:W-:Y:S01]  /*1f90*/  BSSY B0, `(.L_x_61) ;  /* 0x0000023000007945 */ /* 0x000fe20003800000 */
[----:B------:R-:W-:Y:S01]  /*1fa0*/  IMAD.MOV.U32 R4, RZ, RZ, R2 ;  /* 0x000000ffff047224 */ /* 0x000fe200078e0002 */
[----:B------:R-:W-:Y:S01]  /*1fb0*/  PRMT R43, R6, 0x7610, R43 ;  /* 0x00007610062b7816 */ /* 0x000fe2000000002b */
[----:B------:R-:W-:Y:S01]  /*1fc0*/  CS2R R14, SRZ ;  /* 0x00000000000e7805 */ /* 0x000fe2000001ff00 */
[----:B------:R-:W-:Y:S01]  /*1fd0*/  PRMT R26, R5, 0x5410, R0 ;  /* 0x00005410051a7816 */ /* 0x000fe20000000000 */
[----:B------:R-:W-:Y:S01]  /*1fe0*/  IMAD.MOV.U32 R0, RZ, RZ, R3 ;  /* 0x000000ffff007224 */ /* 0x000fe200078e0003 */
[----:B------:R-:W-:Y:S01]  /*1ff0*/  CS2R R48, SRZ ;  /* 0x0000000000307805 */ /* 0x000fe2000001ff00 */
[----:B------:R-:W-:Y:S01]  /*2000*/  IMAD.MOV.U32 R5, RZ, RZ, R45 ;  /* 0x000000ffff057224 */ /* 0x000fe200078e002d */
[----:B------:R-:W-:Y:S02]  /*2010*/  CS2R R46, SRZ ;  /* 0x00000000002e7805 */ /* 0x000fe4000001ff00 */
[----:B------:R-:W-:Y:S01]  /*2020*/  PRMT R7, R0, 0x5410, R4 ;  /* 0x0000541000077816 */ /* 0x000fe20000000004 */
[----:B------:R-:W-:Y:S01]  /*2030*/  IMAD.MOV.U32 R4, RZ, RZ, R38 ;  /* 0x000000ffff047224 */ /* 0x000fe200078e0026 */
[----:B------:R-:W-:Y:S02]  /*2040*/  MOV R0, R39 ;  /* 0x0000002700007202 */ /* 0x000fe40000000f00 */
[----:B------:R-:W-:Y:S02]  /*2050*/  PRMT R43, R43, 0x5410, R5 ;  /* 0x000054102b2b7816 */ /* 0x000fe40000000005 */
[----:B------:R-:W-:Y:S01]  /*2060*/  PRMT R40, R4, 0x5410, R0 ;  /* 0x0000541004287816 */ /* 0x000fe20000000000 */
[----:B------:R-:W-:-:S05]  /*2070*/  @P3 BRA `(.L_x_62) ;  /* 0x0000014000003947 */ /* 0x000fca0003800000 */
[----:B------:R-:W-:Y:S01]  /*2080*/  IADD3 R0, P1, P0, R110, R36, R206 ;  /* 0x000000246e007210 */ /* 0x000fe2000783e0ce */
[----:B------:R-:W-:Y:S01]  /*2090*/  CS2R R14, SRZ ;  /* 0x00000000000e7805 */ /* 0x000fe2000001ff00 */
[----:B------:R-:W-:Y:S01]  /*20a0*/  CS2R R46, SRZ ;  /* 0x00000000002e7805 */ /* 0x000fe2000001ff00 */
[----:B------:R-:W-:Y:S01]  /*20b0*/  CS2R R16, SRZ ;  /* 0x0000000000107805 */ /* 0x000fe2000001ff00 */
[----:B------:R-:W-:Y:S01]  /*20c0*/  IADD3.X R4, R125, R41, R176, P1, P0 ;  /* 0x000000297d047210 */ /* 0x000fe20000fe04b0 */
[----:B------:R-:W-:Y:S01]  /*20d0*/  CS2R R48, SRZ ;  /* 0x0000000000307805 */ /* 0x000fe2000001ff00 */
[----:B------:R-:W-:Y:S04]  /*20e0*/  IADD3 R5, P1, P0, R108, R68, R202 ;  /* 0x000000446c057210 */ /* 0x000fe8000783e0ca */
[----:B------:R-:W-:Y:S02]  /*20f0*/  IADD3.X R6, R123, R42, R177, P1, P0 ;  /* 0x0000002a7b067210 */ /* 0x000fe40000fe04b1 */
[C---:B------:R-:W-:Y:S04]  /*2100*/  LEA R8, P0, R0.reuse, c[0x0][0x270], 0x1 ;  /* 0x00009c0000087a11 */ /* 0x040fe800078008ff */
[----:B------:R-:W-:Y:S02]  /*2110*/  LEA.HI.X R9, R0, c[0x0][0x274], R4, 0x1, P0 ;  /* 0x00009d0000097a11 */ /* 0x000fe400000f0c04 */
[C---:B------:R-:W-:Y:S04]  /*2120*/  LEA R4, P0, R5.reuse, c[0x0][0x288], 0x1 ;  /* 0x0000a20005047a11 */ /* 0x040fe800078008ff */
[----:B------:R-:W-:Y:S02]  /*2130*/  LEA.HI.X R5, R5, c[0x0][0x28c], R6, 0x1, P0 ;  /* 0x0000a30005057a11 */ /* 0x000fe400000f0c06 */
[----:B------:R-:W-:Y:S11]  /*2140*/  ISETP.GE.AND P0, PT, R28, c[0x0][0x27c], PT ;  /* 0x00009f001c007a0c */ /* 0x000ff60003f06270 */
[----:B------:R-:W-:Y:S02]  /*2150*/  @!UPT UIADD3 URZ, URZ, URZ, URZ ;  /* 0x0000003f3f3ff290 */ /* 0x000fe4000fffe03f */
[----:B------:R1:W5:Y:S04]  /*2160*/  @!P0 LDG.E.64 R14, [R8.64] ;  /* 0x00000008080e8981 */ /* 0x000368000c1e1b00 */
[----:B------:R1:W5:Y:S01]  /*2170*/  @!P0 LDG.E.64 R46, [R4.64] ;  /* 0x00000008042e8981 */ /* 0x000362000c1e1b00 */
[----:B------:R-:W-:Y:S11]  /*2180*/  ISETP.GE.AND P0, PT, R30, c[0x0][0x27c], PT ;  /* 0x00009f001e007a0c */ /* 0x000ff60003f06270 */
[----:B------:R-:W-:Y:S02]  /*2190*/  @!UPT UIADD3 URZ, URZ, URZ, URZ ;  /* 0x0000003f3f3ff290 */ /* 0x000fe4000fffe03f */
[----:B------:R1:W5:Y:S04]  /*21a0*/  @!P0 LDG.E.64 R16, [R8.64+0x40] ;  /* 0x0000400808108981 */ /* 0x000368000c1e1b00 */
[----:B------:R1:W5:Y:S02]  /*21b0*/  @!P0 LDG.E.64 R48, [R4.64+0x40] ;  /* 0x0000400804308981 */ /* 0x000364000c1e1b00 */
.L_x_62:
[----:B------:R-:W-:Y:S05]  /*21c0*/  BSYNC B0 ;  /* 0x0000000000007941 */ /* 0x000fea0003800000 */
.L_x_61:
[----:B------:R-:W-:Y:S01]  /*21d0*/  ISETP.GE.AND P6, PT, R167, R75, PT ;  /* 0x0000004ba700720c */ /* 0x000fe20003fc6270 */
[----:B-----5:R-:W-:Y:S01]  /*21e0*/  IMAD.MOV.U32 R6, RZ, RZ, R16 ;  /* 0x000000ffff067224 */ /* 0x020fe200078e0010 */
[----:B-1----:R-:W-:Y:S01]  /*21f0*/  MOV R4, R14 ;  /* 0x0000000e00047202 */ /* 0x002fe20000000f00 */
[----:B------:R-:W-:Y:S01]  /*2200*/  IMAD.MOV.U32 R5, RZ, RZ, R17 ;  /* 0x000000ffff057224 */ /* 0x000fe200078e0011 */
[----:B------:R-:W-:Y:S01]  /*2210*/  BSSY B0, `(.L_x_63) ;  /* 0x0000024000007945 */ /* 0x000fe20003800000 */
[----:B------:R-:W-:Y:S01]  /*2220*/  IMAD.MOV.U32 R0, RZ, RZ, R15 ;  /* 0x000000ffff007224 */ /* 0x000fe200078e000f */
[----:B------:R-:W-:Y:S01]  /*2230*/  CS2R R24, SRZ ;  /* 0x0000000000187805 */ /* 0x000fe2000001ff00 */
[----:B------:R-:W-:Y:S01]  /*2240*/  CS2R R20, SRZ ;  /* 0x0000000000147805 */ /* 0x000fe2000001ff00 */
[----:B------:R-:W-:Y:S01]  /*2250*/  PRMT R31, R5, 0x5410, R6 ;  /* 0x00005410051f7816 */ /* 0x000fe20000000006 */
[----:B------:R-:W-:Y:S01]  /*2260*/  IMAD.MOV.U32 R6, RZ, RZ, R48 ;  /* 0x000000ffff067224 */ /* 0x000fe200078e0030 */
[----:B------:R-:W-:Y:S01]  /*2270*/  PRMT R27, R0, 0x5410, R4 ;  /* 0x00005410001b7816 */ /* 0x000fe20000000004 */
[----:B------:R-:W-:Y:S01]  /*2280*/  IMAD.MOV.U32 R4, RZ, RZ, R46 ;  /* 0x000000ffff047224 */ /* 0x000fe200078e002e */
[----:B------:R-:W-:Y:S01]  /*2290*/  MOV R5, R49 ;  /* 0x0000003100057202 */ /* 0x000fe20000000f00 */
[----:B------:R-:W-:Y:S01]  /*22a0*/  CS2R R18, SRZ ;  /* 0x0000000000127805 */ /* 0x000fe2000001ff00 */
[----:B------:R-:W-:Y:S01]  /*22b0*/  MOV R0, R47 ;  /* 0x0000002f00007202 */ /* 0x000fe20000000f00 */
[----:B------:R-:W-:Y:S01]  /*22c0*/  CS2R R52, SRZ ;  /* 0x0000000000347805 */ /* 0x000fe2000001ff00 */
[----:B------:R-:W-:Y:S01]  /*22d0*/  PRMT R59, R6, 0x5410, R5 ;  /* 0x00005410063b7816 */ /* 0x000fe20000000005 */
[----:B------:R-:W-:Y:S01]  /*22e0*/  CS2R R50, SRZ ;  /* 0x0000000000327805 */ /* 0x000fe2000001ff00 */
        /* <DEDUP_REMOVED lines=22> */
.L_x_64:
[----:B------:R-:W-:Y:S05]  /*2450*/  BSYNC B0 ;  /* 0x0000000000007941 */ /* 0x000fea0003800000 */
.L_x_63:
        /* <DEDUP_REMOVED lines=38> */
.L_x_66:
[----:B------:R-:W-:Y:S05]  /*26c0*/  BSYNC B0 ;  /* 0x0000000000007941 */ /* 0x000fea0003800000 */
.L_x_65:
[----:B-1---5:R-:W-:Y:S01]  /*26d0*/  MOV R4, R22 ;  /* 0x0000001600047202 */ /* 0x022fe20000000f00 */
[----:B------:R-:W-:Y:S01]  /*26e0*/  IMAD.MOV.U32 R6, RZ, RZ, R24 ;  /* 0x000000ffff067224 */ /* 0x000fe200078e0018 */
[----:B------:R-:W-:Y:S01]  /*26f0*/  BSSY B1, `(.L_x_67) ;  /* 0x0000084000017945 */ /* 0x000fe20003800000 */
[----:B------:R-:W-:Y:S02]  /*2700*/  IMAD.MOV.U32 R5, RZ, RZ, R25 ;  /* 0x000000ffff057224 */ /* 0x000fe400078e0019 */
[----:B------:R-:W-:Y:S03]  /*2710*/  IMAD.MOV.U32 R0, RZ, RZ, R23 ;  /* 0x000000ffff007224 */ /* 0x000fe600078e0017 */
[----:B------:R-:W-:Y:S01]  /*2720*/  PRMT R37, R5, 0x5410, R6 ;  /* 0x0000541005257816 */ /* 0x000fe20000000006 */
[----:B------:R-:W-:Y:S01]  /*2730*/  IMAD.MOV.U32 R6, RZ, RZ, R56 ;  /* 0x000000ffff067224 */ /* 0x000fe200078e0038 */
[----:B------:R-:W-:Y:S01]  /*2740*/  PRMT R36, R0, 0x5410, R4 ;  /* 0x0000541000247816 */ /* 0x000fe20000000004 */
[----:B------:R-:W-:Y:S01]  /*2750*/  IMAD.MOV.U32 R4, RZ, RZ, R54 ;  /* 0x000000ffff047224 */ /* 0x000fe200078e0036 */
[----:B------:R-:W-:Y:S02]  /*2760*/  MOV R5, R57 ;  /* 0x0000003900057202 */ /* 0x000fe40000000f00 */
[----:B------:R-:W-:Y:S02]  /*2770*/  MOV R0, R55 ;  /* 0x0000003700007202 */ /* 0x000fe40000000f00 */
[----:B------:R-:W-:Y:S02]  /*2780*/  PRMT R63, R6, 0x5410, R5 ;  /* 0x00005410063f7816 */ /* 0x000fe40000000005 */
[----:B------:R-:W-:Y:S01]  /*2790*/  PRMT R62, R4, 0x5410, R0 ;  /* 0x00005410043e7816 */ /* 0x000fe20000000000 */
[----:B------:R-:W-:-:S05]  /*27a0*/  @P2 BRA `(.L_x_68) ;  /* 0x0000078000002947 */ /* 0x000fca0003800000 */
[----:B------:R-:W-:Y:S01]  /*27b0*/  IADD3 R66, P0, R142, R84, RZ ;  /* 0x000000548e427210 */ /* 0x000fe20007f1e0ff */
[----:B------:R-:W-:Y:S03]  /*27c0*/  BSSY B0, `(.L_x_69) ;  /* 0x000003b000007945 */ /* 0x000fe60003800000 */
[----:B------:R-:W-:Y:S01]  /*27d0*/  IADD3.X R67, R90, R138, RZ, P0, !PT ;  /* 0x0000008a5a437210 */ /* 0x000fe200007fe4ff */
[----:B------:R-:W-:-:S05]  /*27e0*/  @P5 BRA `(.L_x_70) ;  /* 0x0000038000005947 */ /* 0x000fca0003800000 */
[----:B------:R-:W-:Y:S01]  /*27f0*/  IADD3 R0, P0, R66, R92, RZ ;  /* 0x0000005c42007210 */ /* 0x000fe20007f1e0ff */
[----:B------:R-:W1:Y:S04]  /*2800*/  LDS.128 R8, [R74+0x8100] ;  /* 0x008100004a087984 */ /* 0x000e680000000c00 */
[----:B------:R-:W-:Y:S01]  /*2810*/  IMAD.X R4, R67, 0x1, R95, P0 ;  /* 0x0000000143047824 */ /* 0x000fe200000e065f */
[C---:B------:R-:W-:Y:S04]  /*2820*/  LEA R64, P0, R0.reuse, c[0x0][0x1c8], 0x1 ;  /* 0x0000720000407a11 */ /* 0x040fe800078008ff */
[----:B------:R-:W-:Y:S02]  /*2830*/  LEA.HI.X R65, R0, c[0x0][0x1cc], R4, 0x1, P0 ;  /* 0x0000730000417a11 */ /* 0x000fe400000f0c04 */
[----:B------:R-:W-:Y:S11]  /*2840*/  ISETP.GE.AND P0, PT, R28, c[0x0][0x27c], PT ;  /* 0x00009f001c007a0c */ /* 0x000ff60003f06270 */
[----:B------:R-:W-:Y:S02]  /*2850*/  @!UPT UIADD3 URZ, URZ, URZ, URZ ;  /* 0x0000003f3f3ff290 */ /* 0x000fe4000fffe03f */
[----:B------:R-:W-:Y:S02]  /*2860*/  @!P0 SHF.R.U64 R4, R38, 0x10, R39 ;  /* 0x0000001026048819 */ /* 0x000fe40000001227 */
[--C-:B------:R-:W-:Y:S02]  /*2870*/  @!P0 SHF.R.U64 R0, R2, 0x10, R3.reuse ;  /* 0x0000001002008819 */ /* 0x100fe40000001203 */
[----:B------:R-:W-:Y:S02]  /*2880*/  @!P0 SHF.R.U32.HI R2, RZ, 0x10, R3 ;  /* 0x00000010ff028819 */ /* 0x000fe40000011603 */
[----:B------:R-:W-:Y:S02]  /*2890*/  @!P0 SHF.R.U32.HI R41, RZ, 0x10, R39 ;  /* 0x00000010ff298819 */ /* 0x000fe40000011627 */
[----:B------:R-:W-:Y:S02]  /*28a0*/  @!P0 PRMT R39, R40, 0x5410, R4 ;  /* 0x0000541028278816 */ /* 0x000fe40000000004 */
[C---:B------:R-:W-:Y:S02]  /*28b0*/  @!P0 PRMT R0, R7.reuse, 0x5432, R0 ;  /* 0x0000543207008816 */ /* 0x040fe40000000000 */
[----:B------:R-:W-:Y:S01]  /*28c0*/  @!P0 PRMT R5, R7, 0x5410, R2 ;  /* 0x0000541007058816 */ /* 0x000fe20000000002 */
[----:B------:R-:W-:Y:S01]  /*28d0*/  @!P0 IMAD.U32 R7, R39, 0x10000, RZ ;  /* 0x0001000027078824 */ /* 0x000fe200078e00ff */
[C---:B------:R-:W-:Y:S01]  /*28e0*/  @!P0 LOP3.LUT R4, R0.reuse, 0xffff0000, RZ, 0xc0, !PT ;  /* 0xffff000000048812 */ /* 0x040fe200078ec0ff */
[----:B------:R-:W-:Y:S01]  /*28f0*/  @!P0 IMAD.U32 R6, R0, 0x10000, RZ ;  /* 0x0001000000068824 */ /* 0x000fe200078e00ff */
[----:B-1----:R-:W-:Y:S02]  /*2900*/  @!P0 LOP3.LUT R2, R8, 0xffff0000, RZ, 0xc0, !PT ;  /* 0xffff000008028812 */ /* 0x002fe400078ec0ff */
[----:B------:R-:W-:Y:S02]  /*2910*/  @!P0 LOP3.LUT R3, R9, 0xffff0000, RZ, 0xc0, !PT ;  /* 0xffff000009038812 */ /* 0x000fe400078ec0ff */
[----:B------:R-:W-:Y:S01]  /*2920*/  @!P0 LOP3.LUT R39, R39, 0xffff0000, RZ, 0xc0, !PT ;  /* 0xffff000027278812 */ /* 0x000fe200078ec0ff */
[----:B------:R-:W-:Y:S01]  /*2930*/  @!P0 FMUL.FTZ R42, R2, R7 ;  /* 0x00000007022a8220 */ /* 0x000fe20000410000 */
[----:B------:R-:W-:Y:S01]  /*2940*/  @!P0 SHF.L.U32 R38, R8, 0x10, RZ ;  /* 0x0000001008268819 */ /* 0x000fe200000006ff */
[----:B------:R-:W-:Y:S01]  /*2950*/  @!P0 FMUL.FTZ R0, R2, R6 ;  /* 0x0000000602008220 */ /* 0x000fe20000410000 */
[----:B------:R-:W-:Y:S01]  /*2960*/  @!P0 PRMT R41, R40, 0x5432, R41 ;  /* 0x0000543228298816 */ /* 0x000fe20000000029 */
[----:B------:R-:W-:Y:S02]  /*2970*/  @!P0 IMAD.U32 R40, R9, 0x10000, RZ ;  /* 0x0001000009288824 */ /* 0x000fe400078e00ff */
[C---:B------:R-:W-:Y:S02]  /*2980*/  @!P0 FMUL.FTZ R68, R3.reuse, R39 ;  /* 0x0000002703448220 */ /* 0x040fe40000410000 */
[----:B------:R-:W-:Y:S01]  /*2990*/  @!P0 FMUL.FTZ R2, R3, R4 ;  /* 0x0000000403028220 */ /* 0x000fe20000410000 */
[----:B------:R-:W-:Y:S01]  /*29a0*/  @!P0 LOP3.LUT R3, R10, 0xffff0000, RZ, 0xc0, !PT ;  /* 0xffff00000a038812 */ /* 0x000fe200078ec0ff */
[----:B------:R-:W-:Y:S02]  /*29b0*/  @!P0 FFMA.FTZ R71, R38, R6, -R42 ;  /* 0x0000000626478223 */ /* 0x000fe4000001082a */
[----:B------:R-:W-:Y:S01]  /*29c0*/  @!P0 FFMA.FTZ R0, R7, R38, R0 ;  /* 0x0000002607008223 */ /* 0x000fe20000010000 */
[----:B------:R-:W-:Y:S01]  /*29d0*/  @!P0 SHF.L.U32 R38, R10, 0x10, RZ ;  /* 0x000000100a268819 */ /* 0x000fe200000006ff */
[C---:B------:R-:W-:Y:S01]  /*29e0*/  @!P0 IMAD.U32 R7, R41.reuse, 0x10000, RZ ;  /* 0x0001000029078824 */ /* 0x040fe200078e00ff */
[----:B------:R-:W-:Y:S01]  /*29f0*/  @!P0 LOP3.LUT R41, R41, 0xffff0000, RZ, 0xc0, !PT ;  /* 0xffff000029298812 */ /* 0x000fe200078ec0ff */
[----:B------:R-:W-:Y:S01]  /*2a00*/  @!P0 IMAD.U32 R6, R5, 0x10000, RZ ;  /* 0x0001000005068824 */ /* 0x000fe200078e00ff */
[----:B------:R-:W-:Y:S01]  /*2a10*/  @!P0 F2FP.BF16.PACK_AB R0, R0, R71 ;  /* 0x000000470000823e */ /* 0x000fe200000010ff */
[----:B------:R-:W-:Y:S01]  /*2a20*/  @!P0 FFMA.FTZ R70, R40, R4, -R68 ;  /* 0x0000000428468223 */ /* 0x000fe20000010844 */
[----:B------:R-:W-:Y:S01]  /*2a30*/  @!P0 LOP3.LUT R4, R11, 0xffff0000, RZ, 0xc0, !PT ;  /* 0xffff00000b048812 */ /* 0x000fe200078ec0ff */
[----:B------:R-:W-:Y:S01]  /*2a40*/  @!P0 FMUL.FTZ R68, R3, R7 ;  /* 0x0000000703448220 */ /* 0x000fe20000410000 */
[----:B------:R-:W-:Y:S01]  /*2a50*/  @!P0 LOP3.LUT R5, R5, 0xffff0000, RZ, 0xc0, !PT ;  /* 0xffff000005058812 */ /* 0x000fe200078ec0ff */
[----:B------:R-:W-:Y:S01]  /*2a60*/  @!P0 FMUL.FTZ R3, R3, R6 ;  /* 0x0000000603038220 */ /* 0x000fe20000410000 */
[----:B------:R-:W-:Y:S01]  /*2a70*/  @!P0 MOV R8, R0 ;  /* 0x0000000000088202 */ /* 0x000fe20000000f00 */
[----:B------:R-:W-:Y:S02]  /*2a80*/  @!P0 IMAD.U32 R42, R11, 0x10000, RZ ;  /* 0x000100000b2a8824 */ /* 0x000fe400078e00ff */
[C---:B------:R-:W-:Y:S02]  /*2a90*/  @!P0 FMUL.FTZ R69, R4.reuse, R41 ;  /* 0x0000002904458220 */ /* 0x040fe40000410000 */
[-C--:B------:R-:W-:Y:S02]  /*2aa0*/  @!P0 FMUL.FTZ R4, R4, R5.reuse ;  /* 0x0000000504048220 */ /* 0x080fe40000410000 */
[----:B------:R-:W-:Y:S02]  /*2ab0*/  @!P0 FFMA.FTZ R2, R39, R40, R2 ;  /* 0x0000002827028223 */ /* 0x000fe40000010002 */
[----:B------:R-:W-:Y:S02]  /*2ac0*/  @!P0 FFMA.FTZ R3, R7, R38, R3 ;  /* 0x0000002607038223 */ /* 0x000fe40000010003 */
[----:B------:R-:W-:Y:S01]  /*2ad0*/  @!P0 FFMA.FTZ R68, R38, R6, -R68 ;  /* 0x0000000626448223 */ /* 0x000fe20000010844 */
[----:B------:R-:W-:Y:S01]  /*2ae0*/  @!P0 F2FP.BF16.PACK_AB R2, R2, R70 ;  /* 0x000000460202823e */ /* 0x000fe200000010ff */
[----:B------:R-:W-:Y:S02]  /*2af0*/  @!P0 FFMA.FTZ R69, R42, R5, -R69 ;  /* 0x000000052a458223 */ /* 0x000fe40000010845 */
[----:B------:R-:W-:Y:S01]  /*2b00*/  @!P0 FFMA.FTZ R4, R41, R42, R4 ;  /* 0x0000002a29048223 */ /* 0x000fe20000010004 */
[----:B------:R-:W-:Y:S01]  /*2b10*/  @!P0 F2FP.BF16.PACK_AB R3, R3, R68 ;  /* 0x000000440303823e */ /* 0x000fe200000010ff */
[----:B------:R-:W-:Y:S03]  /*2b20*/  @!P0 IMAD.MOV.U32 R9, RZ, RZ, R2 ;  /* 0x000000ffff098224 */ /* 0x000fe600078e0002 */
[----:B------:R-:W-:Y:S01]  /*2b30*/  @!P0 F2FP.BF16.PACK_AB R4, R4, R69 ;  /* 0x000000450404823e */ /* 0x000fe200000010ff */
[----:B------:R-:W-:Y:S03]  /*2b40*/  @!P0 IMAD.MOV.U32 R10, RZ, RZ, R3 ;  /* 0x000000ffff0a8224 */ /* 0x000fe600078e0003 */
[----:B------:R-:W-:Y:S05]  /*2b50*/  @!P0 MOV R11, R4 ;  /* 0x00000004000b8202 */ /* 0x000fea0000000f00 */
[----:B------:R1:W-:Y:S02]  /*2b60*/  STG.E.128 [R64.64], R8 ;  /* 0x0000000840007986 */ /* 0x0003e4000c101d08 */
.L_x_70:
[----:B------:R-:W-:Y:S05]  /*2b70*/  BSYNC B0 ;  /* 0x0000000000007941 */ /* 0x000fea0003800000 */
.L_x_69:
[----:B------:R-:W-:Y:S11]  /*2b80*/  ISETP.GE.AND P0, PT, R94, c[0x0][0x1d4], PT ;  /* 0x000075005e007a0c */ /* 0x000ff60003f06270 */
[----:B------:R-:W-:Y:S02]  /*2b90*/  @!UPT UIADD3 URZ, URZ, URZ, URZ ;  /* 0x0000003f3f3ff290 */ /* 0x000fe4000fffe03f */
[----:B------:R-:W-:-:S05]  /*2ba0*/  @P0 BRA `(.L_x_68) ;  /* 0x0000038000000947 */ /* 0x000fca0003800000 */
[----:B------:R-:W-:Y:S01]  /*2bb0*/  IADD3 R0, P0, R66, R124, RZ ;  /* 0x0000007c42007210 */ /* 0x000fe20007f1e0ff */
[----:B-1----:R-:W1:Y:S04]  /*2bc0*/  LDS.128 R8, [R74+0xc100] ;  /* 0x00c100004a087984 */ /* 0x002e680000000c00 */
        /* <DEDUP_REMOVED lines=8> */
[----:B------:R-:W-:Y:S02]  /*2c50*/  @!P0 PRMT R13, R43, 0x5410, R3 ;  /* 0x000054102b0d8816 */ /* 0x000fe40000000003 */
[C---:B------:R-:W-:Y:S02]  /*2c60*/  @!P0 PRMT R0, R26.reuse, 0x5432, R0 ;  /* 0x000054321a008816 */ /* 0x040fe40000000000 */
[----:B------:R-:W-:Y:S01]  /*2c70*/  @!P0 PRMT R5, R26, 0x5410, R2 ;  /* 0x000054101a058816 */ /* 0x000fe20000000002 */
[C---:B------:R-:W-:Y:S01]  /*2c80*/  @!P0 IMAD.U32 R7, R13.reuse, 0x10000, RZ ;  /* 0x000100000d078824 */ /* 0x040fe200078e00ff */
[----:B------:R-:W-:Y:S01]  /*2c90*/  @!P0 SHF.R.U32.HI R38, RZ, 0x10, R45 ;  /* 0x00000010ff268819 */ /* 0x000fe2000001162d */
[----:B------:R-:W-:Y:S01]  /*2ca0*/  @!P0 IMAD.U32 R6, R0, 0x10000, RZ ;  /* 0x0001000000068824 */ /* 0x000fe200078e00ff */
[----:B------:R-:W-:Y:S01]  /*2cb0*/  @!P0 LOP3.LUT R13, R13, 0xffff0000, RZ, 0xc0, !PT ;  /* 0xffff00000d0d8812 */ /* 0x000fe200078ec0ff */
[C---:B-1----:R-:W-:Y:S01]  /*2cc0*/  @!P0 IMAD.U32 R26, R9.reuse, 0x10000, RZ ;  /* 0x00010000091a8824 */ /* 0x042fe200078e00ff */
[----:B------:R-:W-:Y:S02]  /*2cd0*/  @!P0 LOP3.LUT R2, R8, 0xffff0000, RZ, 0xc0, !PT ;  /* 0xffff000008028812 */ /* 0x000fe400078ec0ff */
[----:B------:R-:W-:Y:S02]  /*2ce0*/  @!P0 LOP3.LUT R3, R9, 0xffff0000, RZ, 0xc0, !PT ;  /* 0xffff000009038812 */ /* 0x000fe400078ec0ff */
[----:B------:R-:W-:Y:S01]  /*2cf0*/  @!P0 LOP3.LUT R4, R0, 0xffff0000, RZ, 0xc0, !PT ;  /* 0xffff000000048812 */ /* 0x000fe200078ec0ff */
[----:B------:R-:W-:Y:S01]  /*2d00*/  @!P0 FMUL.FTZ R39, R2, R7 ;  /* 0x0000000702278220 */ /* 0x000fe20000410000 */
[----:B------:R-:W-:Y:S01]  /*2d10*/  @!P0 SHF.L.U32 R12, R8, 0x10, RZ ;  /* 0x00000010080c8819 */ /* 0x000fe200000006ff */
[----:B------:R-:W-:Y:S01]  /*2d20*/  @!P0 FMUL.FTZ R0, R2, R6 ;  /* 0x0000000602008220 */ /* 0x000fe20000410000 */
[----:B------:R-:W-:Y:S01]  /*2d30*/  @!P0 PRMT R38, R43, 0x5432, R38 ;  /* 0x000054322b268816 */ /* 0x000fe20000000026 */
        /* <DEDUP_REMOVED lines=31> */
.L_x_68:
[----:B------:R-:W-:Y:S05]  /*2f30*/  BSYNC B1 ;  /* 0x0000000000017941 */ /* 0x000fea0003800000 */
.L_x_67:
[----:B------:R-:W-:Y:S01]  /*2f40*/  BSSY B1, `(.L_x_71) ;  /* 0x000007a000017945 */ /* 0x000fe20003800000 */
[----:B------:R-:W-:-:S05]  /*2f50*/  @P3 BRA `(.L_x_72) ;  /* 0x0000078000003947 */ /* 0x000fca0003800000 */
[----:B-1----:R-:W-:Y:S01]  /*2f60*/  IADD3 R40, P1, P0, R134, R84, R32 ;  /* 0x0000005486287210 */ /* 0x002fe2000783e020 */
[----:B------:R-:W-:Y:S03]  /*2f70*/  BSSY B0, `(.L_x_73) ;  /* 0x000003b000007945 */ /* 0x000fe60003800000 */
[----:B------:R-:W-:Y:S01]  /*2f80*/  IADD3.X R41, R140, R90, R33, P1, P0 ;  /* 0x0000005a8c297210 */ /* 0x000fe20000fe0421 */
        /* <DEDUP_REMOVED lines=11> */
[C---:B------:R-:W-:Y:S02]  /*3040*/  @!P0 PRMT R0, R27.reuse, 0x5432, R0 ;  /* 0x000054321b008816 */ /* 0x040fe40000000000 */
[----:B------:R-:W-:Y:S02]  /*3050*/  @!P0 PRMT R13, R58, 0x5410, R13 ;  /* 0x000054103a0d8816 */ /* 0x000fe4000000000d */
[----:B------:R-:W-:Y:S01]  /*3060*/  @!P0 PRMT R5, R27, 0x5410, R2 ;  /* 0x000054101b058816 */ /* 0x000fe20000000002 */
[----:B------:R-:W-:Y:S01]  /*3070*/  @!P0 IMAD.U32 R6, R0, 0x10000, RZ ;  /* 0x0001000000068824 */ /* 0x000fe200078e00ff */
[----:B------:R-:W-:Y:S01]  /*3080*/  @!P0 SHF.R.U32.HI R46, RZ, 0x10, R47 ;  /* 0x00000010ff2e8819 */ /* 0x000fe2000001162f */
[C---:B------:R-:W-:Y:S01]  /*3090*/  @!P0 IMAD.U32 R7, R13.reuse, 0x10000, RZ ;  /* 0x000100000d078824 */ /* 0x040fe200078e00ff */
        /* <DEDUP_REMOVED lines=27> */
[----:B------:R-:W-:Y:S02]  /*3250*/  @!P0 FMUL.FTZ R4, R4, R5 ;  /* 0x0000000504048220 */ /* 0x000fe40000410000 */
        /* <DEDUP_REMOVED lines=12> */
.L_x_74:
[----:B------:R-:W-:Y:S05]  /*3320*/  BSYNC B0 ;  /* 0x0000000000007941 */ /* 0x000fea0003800000 */
.L_x_73:
        /* <DEDUP_REMOVED lines=59> */
.L_x_72:
[----:B------:R-:W-:Y:S05]  /*36e0*/  BSYNC B1 ;  /* 0x0000000000017941 */ /* 0x000fea0003800000 */
.L_x_71:
[----:B------:R-:W-:Y:S01]  /*36f0*/  BSSY B1, `(.L_x_75) ;  /* 0x000007a000017945 */ /* 0x000fe20003800000 */
[----:B------:R-:W-:-:S05]  /*3700*/  @P6 BRA `(.L_x_76) ;  /* 0x0000078000006947 */ /* 0x000fca0003800000 */
[----:B------:R-:W-:Y:S01]  /*3710*/  IADD3 R31, P1, P0, R143, R84, R32 ;  /* 0x000000548f1f7210 */ /* 0x000fe2000783e020 */
[----:B------:R-:W-:Y:S03]  /*3720*/  BSSY B0, `(.L_x_77) ;  /* 0x000003b000007945 */ /* 0x000fe60003800000 */
[----:B-1----:R-:W-:Y:S01]  /*3730*/  IADD3.X R38, R139, R90, R33, P1, P0 ;  /* 0x0000005a8b267210 */ /* 0x002fe20000fe0421 */
        /* <DEDUP_REMOVED lines=57> */
.L_x_78:
[----:B------:R-:W-:Y:S05]  /*3ad0*/  BSYNC B0 ;  /* 0x0000000000007941 */ /* 0x000fea0003800000 */
.L_x_77:
        /* <DEDUP_REMOVED lines=59> */
.L_x_76:
[----:B------:R-:W-:Y:S05]  /*3e90*/  BSYNC B1 ;  /* 0x0000000000017941 */ /* 0x000fea0003800000 */
.L_x_75:
[----:B------:R-:W-:-:S05]  /*3ea0*/  @P4 BRA `(.L_x_79) ;  /* 0x0000304000004947 */ /* 0x000fca0003800000 */
[----:B-1----:R-:W-:Y:S01]  /*3eb0*/  IADD3 R26, P1, P0, R159, R84, R32 ;  /* 0x000000549f1a7210 */ /* 0x002fe2000783e020 */
[----:B------:R-:W-:Y:S03]  /*3ec0*/  BSSY B0, `(.L_x_80) ;  /* 0x000003b000007945 */ /* 0x000fe60003800000 */
[----:B------:R-:W-:Y:S01]  /*3ed0*/  IADD3.X R27, R155, R90, R33, P1, P0 ;  /* 0x0000005a9b1b7210 */ /* 0x000fe20000fe0421 */
[----:B------:R-:W-:-:S05]  /*3ee0*/  @P5 BRA `(.L_x_81) ;  /* 0x0000038000005947 */ /* 0x000fca0003800000 */
[----:B------:R-:W-:Y:S01]  /*3ef0*/  ISETP.GE.AND P0, PT, R28, c[0x0][0x27c], PT ;  /* 0x00009f001c007a0c */ /* 0x000fe20003f06270 */
[----:B------:R-:W1:Y:S11]  /*3f00*/  LDS.128 R8, [R74+0xb100] ;  /* 0x00b100004a087984 */ /* 0x000e760000000c00 */
[----:B------:R-:W-:Y:S01]  /*3f10*/  @!UPT UIADD3 URZ, URZ, URZ, URZ ;  /* 0x0000003f3f3ff290 */ /* 0x000fe2000fffe03f */
        /* <DEDUP_REMOVED lines=8> */
[C---:B------:R-:W-:Y:S01]  /*3fa0*/  @!P0 IMAD.U32 R6, R0.reuse, 0x10000, RZ ;  /* 0x0001000000068824 */ /* 0x040fe200078e00ff */
[----:B------:R-:W-:Y:S02]  /*3fb0*/  @!P0 LOP3.LUT R13, R13, 0xffff0000, RZ, 0xc0, !PT ;  /* 0xffff00000d0d8812 */ /* 0x000fe400078ec0ff */
[----:B------:R-:W-:Y:S02]  /*3fc0*/  @!P0 LOP3.LUT R4, R0, 0xffff0000, RZ, 0xc0, !PT ;  /* 0xffff000000048812 */ /* 0x000fe400078ec0ff */
[----:B------:R-:W-:Y:S01]  /*3fd0*/  @!P0 PRMT R15, R62, 0x5432, R15 ;  /* 0x000054323e0f8816 */ /* 0x000fe2000000000f */
[C---:B-1----:R-:W-:Y:S01]  /*3fe0*/  @!P0 IMAD.U32 R12, R8.reuse, 0x10000, RZ ;  /* 0x00010000080c8824 */ /* 0x042fe200078e00ff */
[----:B------:R-:W-:Y:S02]  /*3ff0*/  @!P0 LOP3.LUT R2, R8, 0xffff0000, RZ, 0xc0, !PT ;  /* 0xffff000008028812 */ /* 0x000fe400078ec0ff */
[C---:B------:R-:W-:Y:S02]  /*4000*/  @!P0 LOP3.LUT R3, R9.reuse, 0xffff0000, RZ, 0xc0, !PT ;  /* 0xffff000009038812 */ /* 0x040fe400078ec0ff */
[----:B------:R-:W-:Y:S01]  /*4010*/  @!P0 SHF.L.U32 R14, R9, 0x10, RZ ;  /* 0x00000010090e8819 */ /* 0x000fe200000006ff */
[C---:B------:R-:W-:Y:S02]  /*4020*/  @!P0 FMUL.FTZ R16, R2.reuse, R7 ;  /* 0x0000000702108220 */ /* 0x040fe40000410000 */
[-C--:B------:R-:W-:Y:S02]  /*4030*/  @!P0 FMUL.FTZ R0, R2, R6.reuse ;  /* 0x0000000602008220 */ /* 0x080fe40000410000 */
[----:B------:R-:W-:Y:S02]  /*4040*/  @!P0 FMUL.FTZ R17, R3, R13 ;  /* 0x0000000d03118220 */ /* 0x000fe40000410000 */
[----:B------:R-:W-:Y:S01]  /*4050*/  @!P0 FFMA.FTZ R21, R12, R6, -R16 ;  /* 0x000000060c158223 */ /* 0x000fe20000010810 */
[----:B------:R-:W-:Y:S01]  /*4060*/  @!P0 SHF.L.U32 R6, R5, 0x10, RZ ;  /* 0x0000001005068819 */ /* 0x000fe200000006ff */
[----:B------:R-:W-:Y:S01]  /*4070*/  @!P0 FMUL.FTZ R2, R3, R4 ;  /* 0x0000000403028220 */ /* 0x000fe20000410000 */
[----:B------:R-:W-:Y:S01]  /*4080*/  @!P0 LOP3.LUT R3, R10, 0xffff0000, RZ, 0xc0, !PT ;  /* 0xffff00000a038812 */ /* 0x000fe200078ec0ff */
[----:B------:R-:W-:Y:S01]  /*4090*/  @!P0 FFMA.FTZ R0, R7, R12, R0 ;  /* 0x0000000c07008223 */ /* 0x000fe20000010000 */
[----:B------:R-:W-:Y:S01]  /*40a0*/  @!P0 LOP3.LUT R5, R5, 0xffff0000, RZ, 0xc0, !PT ;  /* 0xffff000005058812 */ /* 0x000fe200078ec0ff */
[C---:B------:R-:W-:Y:S01]  /*40b0*/  @!P0 IMAD.U32 R7, R15.reuse, 0x10000, RZ ;  /* 0x000100000f078824 */ /* 0x040fe200078e00ff */
[----:B------:R-:W-:Y:S01]  /*40c0*/  @!P0 LOP3.LUT R15, R15, 0xffff0000, RZ, 0xc0, !PT ;  /* 0xffff00000f0f8812 */ /* 0x000fe200078ec0ff */
[----:B------:R-:W-:Y:S01]  /*40d0*/  @!P0 FFMA.FTZ R20, R14, R4, -R17 ;  /* 0x000000040e148223 */ /* 0x000fe20000010811 */
[----:B------:R-:W-:Y:S01]  /*40e0*/  @!P0 LOP3.LUT R4, R11, 0xffff0000, RZ, 0xc0, !PT ;  /* 0xffff00000b048812 */ /* 0x000fe200078ec0ff */
[----:B------:R-:W-:Y:S01]  /*40f0*/  @!P0 IMAD.U32 R12, R10, 0x10000, RZ ;  /* 0x000100000a0c8824 */ /* 0x000fe200078e00ff */
[----:B------:R-:W-:Y:S01]  /*4100*/  IADD3 R17, P1, R26, R92, RZ ;  /* 0x0000005c1a117210 */ /* 0x000fe20007f3e0ff */
[C---:B------:R-:W-:Y:S01]  /*4110*/  @!P0 FMUL.FTZ R18, R3.reuse, R7 ;  /* 0x0000000703128220 */ /* 0x040fe20000410000 */
[----:B------:R-:W-:Y:S01]  /*4120*/  @!P0 F2FP.BF16.PACK_AB R0, R0, R21 ;  /* 0x000000150000823e */ /* 0x000fe200000010ff */
[----:B------:R-:W-:Y:S02]  /*4130*/  @!P0 FMUL.FTZ R3, R3, R6 ;  /* 0x0000000603038220 */ /* 0x000fe40000410000 */
[----:B------:R-:W-:Y:S01]  /*4140*/  @!P0 IMAD.U32 R16, R11, 0x10000, RZ ;  /* 0x000100000b108824 */ /* 0x000fe200078e00ff */
[----:B------:R-:W-:Y:S01]  /*4150*/  @!P0 MOV R8, R0 ;  /* 0x0000000000088202 */ /* 0x000fe20000000f00 */
        /* <DEDUP_REMOVED lines=9> */
[----:B------:R-:W-:Y:S01]  /*41f0*/  IMAD.X R5, R27, 0x1, R95, P1 ;  /* 0x000000011b057824 */ /* 0x000fe200008e065f */
[C---:B------:R-:W-:Y:S01]  /*4200*/  LEA R6, P1, R17.reuse, c[0x0][0x1c8], 0x1 ;  /* 0x0000720011067a11 */ /* 0x040fe200078208ff */
[----:B------:R-:W-:Y:S01]  /*4210*/  @!P0 IMAD.MOV.U32 R9, RZ, RZ, R2 ;  /* 0x000000ffff098224 */ /* 0x000fe200078e0002 */
[----:B------:R-:W-:Y:S01]  /*4220*/  @!P0 F2FP.BF16.PACK_AB R4, R4, R19 ;  /* 0x000000130404823e */ /* 0x000fe200000010ff */
[----:B------:R-:W-:Y:S01]  /*4230*/  @!P0 IMAD.MOV.U32 R10, RZ, RZ, R3 ;  /* 0x000000ffff0a8224 */ /* 0x000fe200078e0003 */
[----:B------:R-:W-:Y:S02]  /*4240*/  LEA.HI.X R7, R17, c[0x0][0x1cc], R5, 0x1, P1 ;  /* 0x0000730011077a11 */ /* 0x000fe400008f0c05 */
[----:B------:R-:W-:Y:S05]  /*4250*/  @!P0 MOV R11, R4 ;  /* 0x00000004000b8202 */ /* 0x000fea0000000f00 */
[----:B------:R1:W-:Y:S02]  /*4260*/  STG.E.128 [R6.64], R8 ;  /* 0x0000000806007986 */ /* 0x0003e4000c101d08 */
.L_x_81:
[----:B------:R-:W-:Y:S05]  /*4270*/  BSYNC B0 ;  /* 0x0000000000007941 */ /* 0x000fea0003800000 */
.L_x_80:
[----:B------:R-:W-:Y:S11]  /*4280*/  ISETP.GE.AND P0, PT, R94, c[0x0][0x1d4], PT ;  /* 0x000075005e007a0c */ /* 0x000ff60003f06270 */
[----:B------:R-:W-:Y:S02]  /*4290*/  @!UPT UIADD3 URZ, URZ, URZ, URZ ;  /* 0x0000003f3f3ff290 */ /* 0x000fe4000fffe03f */
[----:B------:R-:W-:-:S05]  /*42a0*/  @P0 BRA `(.L_x_79) ;  /* 0x00002c4000000947 */ /* 0x000fca0003800000 */
[----:B------:R-:W-:Y:S01]  /*42b0*/  ISETP.GE.AND P0, PT, R30, c[0x0][0x27c], PT ;  /* 0x00009f001e007a0c */ /* 0x000fe20003f06270 */
[----:B-1----:R-:W1:Y:S11]  /*42c0*/  LDS.128 R8, [R74+0xf100] ;  /* 0x00f100004a087984 */ /* 0x002e760000000c00 */
[----:B------:R-:W-:Y:S01]  /*42d0*/  @!UPT UIADD3 URZ, URZ, URZ, URZ ;  /* 0x0000003f3f3ff290 */ /* 0x000fe2000fffe03f */
[----:B------:R-:W-:Y:S02]  /*42e0*/  @!P0 SHF.R.U64 R13, R56, 0x10, R57 ;  /* 0x00000010380d8819 */ /* 0x000fe40000001239 */
[--C-:B------:R-:W-:Y:S02]  /*42f0*/  @!P0 SHF.R.U64 R0, R24, 0x10, R25.reuse ;  /* 0x0000001018008819 */ /* 0x100fe40000001219 */
[----:B------:R-:W-:Y:S02]  /*4300*/  @!P0 SHF.R.U32.HI R2, RZ, 0x10, R25 ;  /* 0x00000010ff028819 */ /* 0x000fe40000011619 */
[----:B------:R-:W-:Y:S02]  /*4310*/  @!P0 PRMT R13, R63, 0x5410, R13 ;  /* 0x000054103f0d8816 */ /* 0x000fe4000000000d */
[----:B------:R-:W-:Y:S02]  /*4320*/  @!P0 PRMT R0, R37, 0x5432, R0 ;  /* 0x0000543225008816 */ /* 0x000fe40000000000 */
[----:B------:R-:W-:Y:S01]  /*4330*/  @!P0 SHF.R.U32.HI R3, RZ, 0x10, R57 ;  /* 0x00000010ff038819 */ /* 0x000fe20000011639 */
[----:B------:R-:W-:Y:S01]  /*4340*/  @!P0 IMAD.U32 R7, R13, 0x10000, RZ ;  /* 0x000100000d078824 */ /* 0x000fe200078e00ff */
[----:B------:R-:W-:Y:S01]  /*4350*/  @!P0 PRMT R5, R37, 0x5410, R2 ;  /* 0x0000541025058816 */ /* 0x000fe20000000002 */
[C---:B------:R-:W-:Y:S01]  /*4360*/  @!P0 IMAD.U32 R6, R0.reuse, 0x10000, RZ ;  /* 0x0001000000068824 */ /* 0x040fe200078e00ff */
[----:B------:R-:W-:Y:S02]  /*4370*/  @!P0 PRMT R15, R63, 0x5432, R3 ;  /* 0x000054323f0f8816 */ /* 0x000fe40000000003 */
[----:B------:R-:W-:Y:S02]  /*4380*/  @!P0 LOP3.LUT R13, R13, 0xffff0000, RZ, 0xc0, !PT ;  /* 0xffff00000d0d8812 */ /* 0x000fe400078ec0ff */
[----:B------:R-:W-:Y:S01]  /*4390*/  @!P0 LOP3.LUT R4, R0, 0xffff0000, RZ, 0xc0, !PT ;  /* 0xffff000000048812 */ /* 0x000fe200078ec0ff */
        /* <DEDUP_REMOVED lines=40> */
[----:B------:R1:W-:Y:S01]  /*4620*/  STG.E.128 [R6.64], R8 ;  /* 0x0000000806007986 */ /* 0x0003e2000c101d08 */
[----:B------:R-:W-:-:S05]  /*4630*/  BRA `(.L_x_79) ;  /* 0x000028b000007947 */ /* 0x000fca0003800000 */
.L_x_58:
[----:B------:R-:W-:Y:S01]  /*4640*/  ISETP.GE.AND P0, PT, R168, R75, PT ;  /* 0x0000004ba800720c */ /* 0x000fe20003f06270 */
[----:B------:R-:W-:Y:S01]  /*4650*/  CS2R R58, SRZ ;  /* 0x00000000003a7805 */ /* 0x000fe2000001ff00 */
[----:B------:R-:W-:Y:S01]  /*4660*/  CS2R R56, SRZ ;  /* 0x0000000000387805 */ /* 0x000fe2000001ff00 */
[----:B------:R-:W-:Y:S01]  /*4670*/  CS2R R18, SRZ ;  /* 0x0000000000127805 */ /* 0x000fe2000001ff00 */
[----:B------:R-:W-:Y:S01]  /*4680*/  ISETP.GE.OR P4, PT, R32, c[0x0][0x27c], P0 ;  /* 0x00009f0020007a0c */ /* 0x000fe20000786670 */
        /* <DEDUP_REMOVED lines=9> */
[----:B------:R-:W-:Y:S03]  /*4720*/  BSSY B0, `(.L_x_82) ;  /* 0x00000d2000007945 */ /* 0x000fe60003800000 */
[----:B------:R-:W-:Y:S04]  /*4730*/  @!P4 IADD3 R0, P1, P0, R106, R36, R206 ;  /* 0x000000246a00c210 */ /* 0x000fe8000783e0ce */
[----:B------:R-:W-:Y:S02]  /*4740*/  @!P4 IADD3.X R2, R122, R41, R176, P1, P0 ;  /* 0x000000297a02c210 */ /* 0x000fe40000fe04b0 */
[----:B------:R-:W-:Y:S04]  /*4750*/  @!P4 IADD3 R3, P1, P0, R104, R68, R202 ;  /* 0x000000446803c210 */ /* 0x000fe8000783e0ca */
[----:B------:R-:W-:Y:S02]  /*4760*/  @!P4 IADD3.X R4, R119, R42, R177, P1, P0 ;  /* 0x0000002a7704c210 */ /* 0x000fe40000fe04b1 */
[----:B------:R-:W-:Y:S04]  /*4770*/  ISETP.GE.AND P0, PT, R167, R75, PT ;  /* 0x0000004ba700720c */ /* 0x000fe80003f06270 */
[----:B------:R-:W-:Y:S11]  /*4780*/  ISETP.GE.OR P3, PT, R32, c[0x0][0x27c], P0 ;  /* 0x00009f0020007a0c */ /* 0x000ff60000766670 */
[----:B------:R-:W-:Y:S02]  /*4790*/  @!UPT UIADD3 URZ, URZ, URZ, URZ ;  /* 0x0000003f3f3ff290 */ /* 0x000fe4000fffe03f */
[----:B------:R-:W-:Y:S04]  /*47a0*/  @!P3 IADD3 R5, P1, P0, R106, R203, R36 ;  /* 0x000000cb6a05b210 */ /* 0x000fe8000783e024 */
[--C-:B------:R-:W-:Y:S02]  /*47b0*/  @!P3 IADD3.X R8, R122, R174, R41.reuse, P1, P0 ;  /* 0x000000ae7a08b210 */ /* 0x100fe40000fe0429 */
[----:B------:R-:W-:Y:S04]  /*47c0*/  @!P3 IADD3 R9, P1, P0, R104, R204, R68 ;  /* 0x000000cc6809b210 */ /* 0x000fe8000783e044 */
[C---:B------:R-:W-:Y:S02]  /*47d0*/  @!P3 IADD3.X R10, R119.reuse, R175, R42, P1, P0 ;  /* 0x000000af770ab210 */ /* 0x040fe40000fe042a */
[----:B------:R-:W-:Y:S04]  /*47e0*/  ISETP.GE.AND P0, PT, R166, R75, PT ;  /* 0x0000004ba600720c */ /* 0x000fe80003f06270 */
[----:B------:R-:W-:Y:S11]  /*47f0*/  ISETP.GE.OR P2, PT, R32, c[0x0][0x27c], P0 ;  /* 0x00009f0020007a0c */ /* 0x000ff60000746670 */
[----:B------:R-:W-:Y:S02]  /*4800*/  @!UPT UIADD3 URZ, URZ, URZ, URZ ;  /* 0x0000003f3f3ff290 */ /* 0x000fe4000fffe03f */
[----:B------:R-:W-:Y:S04]  /*4810*/  @!P2 IADD3 R11, P1, P0, R106, R198, R36 ;  /* 0x000000c66a0ba210 */ /* 0x000fe8000783e024 */
[----:B------:R-:W-:Y:S02]  /*4820*/  @!P2 IADD3.X R12, R122, R128, R41, P1, P0 ;  /* 0x000000807a0ca210 */ /* 0x000fe40000fe0429 */
[----:B------:R-:W-:Y:S04]  /*4830*/  @!P2 IADD3 R13, P1, P0, R104, R196, R68 ;  /* 0x000000c4680da210 */ /* 0x000fe8000783e044 */
[----:B------:R-:W-:Y:S02]  /*4840*/  @!P2 IADD3.X R14, R119, R129, R42, P1, P0 ;  /* 0x00000081770ea210 */ /* 0x000fe40000fe042a */
[C---:B------:R-:W-:Y:S04]  /*4850*/  @!P4 LEA R6, P0, R0.reuse, c[0x0][0x270], 0x1 ;  /* 0x00009c000006ca11 */ /* 0x040fe800078008ff */
[----:B------:R-:W-:Y:S02]  /*4860*/  @!P4 LEA.HI.X R7, R0, c[0x0][0x274], R2, 0x1, P0 ;  /* 0x00009d000007ca11 */ /* 0x000fe400000f0c02 */
[C---:B------:R-:W-:Y:S03]  /*4870*/  @!P4 LEA R2, P0, R3.reuse, c[0x0][0x288], 0x1 ;  /* 0x0000a2000302ca11 */ /* 0x040fe600078008ff */
[----:B------:R1:W2:Y:S01]  /*4880*/  @!P4 LDG.E.128 R16, [R6.64] ;  /* 0x000000080610c981 */ /* 0x0002a2000c1e1d00 */
[----:B------:R-:W-:Y:S02]  /*4890*/  @!P4 LEA.HI.X R3, R3, c[0x0][0x28c], R4, 0x1, P0 ;  /* 0x0000a3000303ca11 */ /* 0x000fe400000f0c04 */
[C---:B------:R-:W-:Y:S04]  /*48a0*/  @!P3 LEA R4, P0, R5.reuse, c[0x0][0x270], 0x1 ;  /* 0x00009c000504ba11 */ /* 0x040fe800078008ff */
[----:B------:R-:W-:Y:S01]  /*48b0*/  @!P3 LEA.HI.X R5, R5, c[0x0][0x274], R8, 0x1, P0 ;  /* 0x00009d000505ba11 */ /* 0x000fe200000f0c08 */
[----:B------:R3:W4:Y:S01]  /*48c0*/  @!P4 LDG.E.128 R56, [R2.64] ;  /* 0x000000080238c981 */ /* 0x000722000c1e1d00 */
[C---:B------:R-:W-:Y:S04]  /*48d0*/  @!P3 LEA R8, P0, R9.reuse, c[0x0][0x288], 0x1 ;  /* 0x0000a2000908ba11 */ /* 0x040fe800078008ff */
[----:B------:R-:W-:Y:S02]  /*48e0*/  @!P3 LEA.HI.X R9, R9, c[0x0][0x28c], R10, 0x1, P0 ;  /* 0x0000a3000909ba11 */ /* 0x000fe400000f0c0a */
[C---:B------:R-:W-:Y:S01]  /*48f0*/  @!P2 LEA R10, P0, R11.reuse, c[0x0][0x270], 0x1 ;  /* 0x00009c000b0aaa11 */ /* 0x040fe200078008ff */
[----:B------:R3:W4:Y:S03]  /*4900*/  @!P3 LDG.E.128 R20, [R4.64] ;  /* 0x000000080414b981 */ /* 0x000726000c1e1d00 */
[----:B------:R-:W-:Y:S02]  /*4910*/  @!P2 LEA.HI.X R11, R11, c[0x0][0x274], R12, 0x1, P0 ;  /* 0x00009d000b0baa11 */ /* 0x000fe400000f0c0c */
[C---:B------:R-:W-:Y:S03]  /*4920*/  @!P2 LEA R12, P0, R13.reuse, c[0x0][0x288], 0x1 ;  /* 0x0000a2000d0caa11 */ /* 0x040fe600078008ff */
[----:B------:R2:W4:Y:S01]  /*4930*/  @!P3 LDG.E.128 R60, [R8.64] ;  /* 0x00000008083cb981 */ /* 0x000522000c1e1d00 */
[----:B------:R-:W-:Y:S01]  /*4940*/  @!P2 LEA.HI.X R13, R13, c[0x0][0x28c], R14, 0x1, P0 ;  /* 0x0000a3000d0daa11 */ /* 0x000fe200000f0c0e */
[----:B-1----:R-:W-:Y:S01]  /*4950*/  CS2R R6, SRZ ;  /* 0x0000000000067805 */ /* 0x002fe2000001ff00 */
[-C--:B------:R-:W-:Y:S04]  /*4960*/  ISETP.GE.AND P0, PT, R96, R75.reuse, PT ;  /* 0x0000004b6000720c */ /* 0x080fe80003f06270 */
[----:B------:R-:W-:Y:S01]  /*4970*/  ISETP.GE.OR P0, PT, R32, c[0x0][0x27c], P0 ;  /* 0x00009f0020007a0c */ /* 0x000fe20000706670 */
[----:B------:R1:W4:Y:S08]  /*4980*/  @!P2 LDG.E.128 R24, [R10.64] ;  /* 0x000000080a18a981 */ /* 0x000330000c1e1d00 */
[----:B------:R-:W4:Y:S01]  /*4990*/  @!P2 LDG.E.128 R64, [R12.64] ;  /* 0x000000080c40a981 */ /* 0x000f22000c1e1d00 */
[----:B---3--:R-:W-:Y:S03]  /*49a0*/  CS2R R4, SRZ ;  /* 0x0000000000047805 */ /* 0x008fe6000001ff00 */
[----:B------:R-:W-:Y:S05]  /*49b0*/  @!P0 IADD3 R0, P1, R106, R36, RZ ;  /* 0x000000246a008210 */ /* 0x000fea0007f3e0ff */
[----:B------:R-:W-:Y:S01]  /*49c0*/  @!P0 IMAD.X R2, R41, 0x1, R122, P1 ;  /* 0x0000000129028824 */ /* 0x000fe200008e067a */
[C---:B------:R-:W-:Y:S01]  /*49d0*/  @!P0 LEA R14, P1, R0.reuse, c[0x0][0x270], 0x1 ;  /* 0x00009c00000e8a11 */ /* 0x040fe200078208ff */
[----:B------:R-:W-:Y:S03]  /*49e0*/  CS2R R40, SRZ ;  /* 0x0000000000287805 */ /* 0x000fe6000001ff00 */
[----:B------:R-:W-:Y:S02]  /*49f0*/  @!P0 LEA.HI.X R15, R0, c[0x0][0x274], R2, 0x1, P1 ;  /* 0x00009d00000f8a11 */ /* 0x000fe400008f0c02 */
[----:B------:R-:W-:Y:S03]  /*4a00*/  @!P0 IADD3 R0, P1, R104, R68, RZ ;  /* 0x0000004468008210 */ /* 0x000fe60007f3e0ff */
[----:B------:R3:W5:Y:S02]  /*4a10*/  @!P0 LDG.E.128 R4, [R14.64] ;  /* 0x000000080e048981 */ /* 0x000764000c1e1d00 */
[----:B------:R-:W-:Y:S01]  /*4a20*/  @!P0 IMAD.X R3, R42, 0x1, R119, P1 ;  /* 0x000000012a038824 */ /* 0x000fe200008e0677 */
[C---:B------:R-:W-:Y:S01]  /*4a30*/  @!P0 LEA R2, P1, R0.reuse, c[0x0][0x288], 0x1 ;  /* 0x0000a20000028a11 */ /* 0x040fe200078208ff */
[----:B------:R-:W-:Y:S03]  /*4a40*/  CS2R R42, SRZ ;  /* 0x00000000002a7805 */ /* 0x000fe6000001ff00 */
[----:B------:R-:W-:Y:S02]  /*4a50*/  @!P0 LEA.HI.X R3, R0, c[0x0][0x28c], R3, 0x1, P1 ;  /* 0x0000a30000038a11 */ /* 0x000fe400008f0c03 */
[----:B------:R-:W-:Y:S03]  /*4a60*/  ISETP.GE.OR P1, PT, R96, R75, P5 ;  /* 0x0000004b6000720c */ /* 0x000fe60002f26670 */
[----:B------:R1:W5:Y:S01]  /*4a70*/  @!P0 LDG.E.128 R40, [R2.64] ;  /* 0x0000000802288981 */ /* 0x000362000c1e1d00 */
[----:B------:R-:W-:Y:S01]  /*4a80*/  ISETP.GE.AND P0, PT, R32, c[0x0][0x27c], PT ;  /* 0x00009f0020007a0c */ /* 0x000fe20003f06270 */
[----:B--2---:R-:W-:Y:S02]  /*4a90*/  IMAD.MOV.U32 R8, RZ, RZ, R18 ;  /* 0x000000ffff087224 */ /* 0x004fe400078e0012 */
[----:B-1----:R-:W-:Y:S02]  /*4aa0*/  IMAD.MOV.U32 R3, RZ, RZ, R19 ;  /* 0x000000ffff037224 */ /* 0x002fe400078e0013 */
[----:B------:R-:W-:Y:S02]  /*4ab0*/  IMAD.MOV.U32 R2, RZ, RZ, R16 ;  /* 0x000000ffff027224 */ /* 0x000fe400078e0010 */
[----:B------:R-:W-:Y:S01]  /*4ac0*/  IMAD.MOV.U32 R0, RZ, RZ, R17 ;  /* 0x000000ffff007224 */ /* 0x000fe200078e0011 */
[----:B------:R-:W-:Y:S01]  /*4ad0*/  PRMT R31, R3, 0x5410, R8 ;  /* 0x00005410031f7816 */ /* 0x000fe20000000008 */
[----:B----4-:R-:W-:Y:S02]  /*4ae0*/  IMAD.MOV.U32 R8, RZ, RZ, R58 ;  /* 0x000000ffff087224 */ /* 0x010fe400078e003a */
[----:B------:R-:W-:Y:S01]  /*4af0*/  IMAD.MOV.U32 R3, RZ, RZ, R59 ;  /* 0x000000ffff037224 */ /* 0x000fe200078e003b */
[----:B------:R-:W-:Y:S01]  /*4b00*/  PRMT R11, R0, 0x5410, R2 ;  /* 0x00005410000b7816 */ /* 0x000fe20000000002 */
[----:B------:R-:W-:Y:S02]  /*4b10*/  IMAD.MOV.U32 R2, RZ, RZ, R56 ;  /* 0x000000ffff027224 */ /* 0x000fe400078e0038 */
        /* <DEDUP_REMOVED lines=25> */
[----:B------:R-:W-:Y:S04]  /*4cb0*/  PRMT R73, R3, 0x5410, R8 ;  /* 0x0000541003497816 */ /* 0x000fe80000000008 */
[----:B------:R-:W-:Y:S01]  /*4cc0*/  PRMT R72, R0, 0x5410, R2 ;  /* 0x0000541000487816 */ /* 0x000fe20000000002 */
[----:B------:R-:W-:-:S05]  /*4cd0*/  @P1 BRA `(.L_x_83) ;  /* 0x0000076000001947 */ /* 0x000fca0003800000 */
[----:B---3--:R-:W-:Y:S01]  /*4ce0*/  IADD3 R0, P1, R178, R84, RZ ;  /* 0x00000054b2007210 */ /* 0x008fe20007f3e0ff */
[----:B------:R-:W-:Y:S01]  /*4cf0*/  LDS.128 R12, [R148+0x8100] ;  /* 0x00810000940c7984 */ /* 0x000fe20000000c00 */
[----:B-----5:R-:W-:Y:S01]  /*4d00*/  @!P0 SHF.R.U64 R38, R40, 0x10, R41 ;  /* 0x0000001028268819 */ /* 0x020fe20000001229 */
[----:B------:R-:W-:Y:S01]  /*4d10*/  IMAD.MOV.U32 R45, RZ, RZ, R43 ;  /* 0x000000ffff2d7224 */ /* 0x000fe200078e002b */
[----:B------:R-:W-:Y:S01]  /*4d20*/  MOV R9, R5 ;  /* 0x0000000500097202 */ /* 0x000fe20000000f00 */
[----:B------:R-:W-:Y:S01]  /*4d30*/  IMAD.X R2, R90, 0x1, R141, P1 ;  /* 0x000000015a027824 */ /* 0x000fe200008e068d */
[----:B------:R-:W-:Y:S01]  /*4d40*/  IADD3 R3, P2, P1, R92, R0, R115 ;  /* 0x000000005c037210 */ /* 0x000fe2000795e073 */
[----:B------:R-:W-:Y:S02]  /*4d50*/  IMAD.MOV.U32 R39, RZ, RZ, R40 ;  /* 0x000000ffff277224 */ /* 0x000fe400078e0028 */
[----:B------:R-:W1:Y:S01]  /*4d60*/  LDS.128 R52, [R152+0x8100] ;  /* 0x0081000098347984 */ /* 0x000e620000000c00 */
[----:B------:R-:W-:Y:S01]  /*4d70*/  IADD3.X R8, R95, R2, R121, P2, P1 ;  /* 0x000000025f087210 */ /* 0x000fe200017e2479 */
[----:B------:R-:W-:Y:S01]  /*4d80*/  IMAD.MOV.U32 R44, RZ, RZ, R41 ;  /* 0x000000ffff2c7224 */ /* 0x000fe200078e0029 */
[----:B------:R-:W-:Y:S01]  /*4d90*/  ISETP.GE.AND P1, PT, R97, c[0x0][0x1d4], PT ;  /* 0x0000750061007a0c */ /* 0x000fe20003f26270 */
[----:B------:R-:W-:Y:S01]  /*4da0*/  IMAD.MOV.U32 R10, RZ, RZ, R7 ;  /* 0x000000ffff0a7224 */ /* 0x000fe200078e0007 */
[----:B------:R-:W-:Y:S01]  /*4db0*/  @!P0 PRMT R39, R39, 0x5410, R38 ;  /* 0x0000541027278816 */ /* 0x000fe20000000026 */
[----:B------:R-:W-:Y:S01]  /*4dc0*/  IMAD.MOV.U32 R40, RZ, RZ, R42 ;  /* 0x000000ffff287224 */ /* 0x000fe200078e002a */
[----:B------:R-:W-:Y:S02]  /*4dd0*/  @!P0 SHF.R.U32.HI R41, RZ, 0x10, R41 ;  /* 0x00000010ff298819 */ /* 0x000fe40000011629 */
[----:B------:R-:W-:Y:S02]  /*4de0*/  @!P0 SHF.R.U64 R42, R42, 0x10, R43 ;  /* 0x000000102a2a8819 */ /* 0x000fe4000000122b */
[----:B------:R-:W-:Y:S02]  /*4df0*/  @!P0 PRMT R38, R44, 0x5410, R41 ;  /* 0x000054102c268816 */ /* 0x000fe40000000029 */
[----:B------:R-:W-:Y:S02]  /*4e00*/  @!P0 PRMT R46, R40, 0x5410, R42 ;  /* 0x00005410282e8816 */ /* 0x000fe4000000002a */
[----:B------:R-:W-:Y:S01]  /*4e10*/  @!P0 SHF.R.U32.HI R43, RZ, 0x10, R43 ;  /* 0x00000010ff2b8819 */ /* 0x000fe2000001162b */
[----:B------:R-:W-:Y:S01]  /*4e20*/  @!P0 IMAD.U32 R40, R38, 0x10000, RZ ;  /* 0x0001000026288824 */ /* 0x000fe200078e00ff */
[----:B------:R-:W-:Y:S02]  /*4e30*/  @!P1 IADD3 R0, P3, P2, R92, R0, R97 ;  /* 0x000000005c009210 */ /* 0x000fe40007a7e061 */
[----:B------:R-:W-:Y:S02]  /*4e40*/  @!P0 PRMT R50, R45, 0x5410, R43 ;  /* 0x000054102d328816 */ /* 0x000fe4000000002b */
[----:B------:R-:W-:Y:S02]  /*4e50*/  @!P1 IADD3.X R2, R95, R2, R120, P3, P2 ;  /* 0x000000025f029210 */ /* 0x000fe40001fe4478 */
[C---:B------:R-:W-:Y:S04]  /*4e60*/  LEA R80, P2, R3.reuse, c[0x0][0x1c8], 0x1 ;  /* 0x0000720003507a11 */ /* 0x040fe800078408ff */
[----:B------:R-:W-:Y:S01]  /*4e70*/  LEA.HI.X R81, R3, c[0x0][0x1cc], R8, 0x1, P2 ;  /* 0x0000730003517a11 */ /* 0x000fe200010f0c08 */
[----:B------:R-:W-:Y:S01]  /*4e80*/  IMAD.MOV.U32 R3, RZ, RZ, R4 ;  /* 0x000000ffff037224 */ /* 0x000fe200078e0004 */
[----:B------:R-:W-:Y:S02]  /*4e90*/  @!P1 LEA R78, P2, R0, c[0x0][0x1c8], 0x1 ;  /* 0x00007200004e9a11 */ /* 0x000fe400078408ff */
[----:B------:R-:W-:Y:S02]  /*4ea0*/  @!P0 SHF.R.U64 R4, R4, 0x10, R5 ;  /* 0x0000001004048819 */ /* 0x000fe40000001205 */
[----:B------:R-:W-:Y:S02]  /*4eb0*/  @!P1 LEA.HI.X R79, R0, c[0x0][0x1cc], R2, 0x1, P2 ;  /* 0x00007300004f9a11 */ /* 0x000fe400010f0c02 */
[--C-:B------:R-:W-:Y:S02]  /*4ec0*/  @!P0 SHF.R.U32.HI R0, RZ, 0x10, R7.reuse ;  /* 0x00000010ff008819 */ /* 0x100fe40000011607 */
[----:B------:R-:W-:Y:S02]  /*4ed0*/  @!P0 SHF.R.U64 R8, R6, 0x10, R7 ;  /* 0x0000001006088819 */ /* 0x000fe40000001207 */
[----:B------:R-:W-:Y:S01]  /*4ee0*/  @!P0 PRMT R7, R3, 0x5410, R4 ;  /* 0x0000541003078816 */ /* 0x000fe20000000004 */
[----:B-1----:R-:W-:Y:S01]  /*4ef0*/  @!P0 IMAD.U32 R41, R53, 0x10000, RZ ;  /* 0x0001000035298824 */ /* 0x002fe200078e00ff */
[----:B------:R-:W-:Y:S02]  /*4f00*/  @!P0 SHF.L.U32 R3, R13, 0x10, RZ ;  /* 0x000000100d038819 */ /* 0x000fe400000006ff */
[C---:B------:R-:W-:Y:S02]  /*4f10*/  @!P0 SHF.L.U32 R45, R54.reuse, 0x10, RZ ;  /* 0x00000010362d8819 */ /* 0x040fe400000006ff */
[----:B------:R-:W-:Y:S01]  /*4f20*/  @!P0 LOP3.LUT R47, R54, 0xffff0000, RZ, 0xc0, !PT ;  /* 0xffff0000362f8812 */ /* 0x000fe200078ec0ff */
[----:B------:R-:W-:Y:S01]  /*4f30*/  @!P0 FMUL.FTZ R43, R3, R40 ;  /* 0x00000028032b8220 */ /* 0x000fe20000410000 */
[C---:B------:R-:W-:Y:S02]  /*4f40*/  @!P0 SHF.L.U32 R49, R55.reuse, 0x10, RZ ;  /* 0x0000001037318819 */ /* 0x040fe400000006ff */
[----:B------:R-:W-:Y:S02]  /*4f50*/  @!P0 LOP3.LUT R51, R55, 0xffff0000, RZ, 0xc0, !PT ;  /* 0xffff000037338812 */ /* 0x000fe400078ec0ff */
[----:B------:R-:W-:Y:S01]  /*4f60*/  @!P0 PRMT R10, R10, 0x5410, R0 ;  /* 0x000054100a0a8816 */ /* 0x000fe20000000000 */
[----:B------:R-:W-:Y:S01]  /*4f70*/  @!P0 IMAD.U32 R0, R12, 0x10000, RZ ;  /* 0x000100000c008824 */ /* 0x000fe200078e00ff */
[----:B------:R-:W-:Y:S02]  /*4f80*/  @!P0 SHF.R.U32.HI R2, RZ, 0x10, R5 ;  /* 0x00000010ff028819 */ /* 0x000fe40000011605 */
[----:B------:R-:W-:Y:S01]  /*4f90*/  @!P0 PRMT R8, R6, 0x5410, R8 ;  /* 0x0000541006088816 */ /* 0x000fe20000000008 */
[----:B------:R-:W-:Y:S01]  /*4fa0*/  @!P0 IMAD.U32 R6, R39, 0x10000, RZ ;  /* 0x0001000027068824 */ /* 0x000fe200078e00ff */
[----:B------:R-:W-:Y:S01]  /*4fb0*/  @!P0 PRMT R5, R9, 0x5410, R2 ;  /* 0x0000541009058816 */ /* 0x000fe20000000002 */
[C---:B------:R-:W-:Y:S01]  /*4fc0*/  @!P0 IMAD.U32 R2, R7.reuse, 0x10000, RZ ;  /* 0x0001000007028824 */ /* 0x040fe200078e00ff */
[----:B------:R-:W-:Y:S01]  /*4fd0*/  @!P0 SHF.L.U32 R9, R52, 0x10, RZ ;  /* 0x0000001034098819 */ /* 0x000fe200000006ff */
[C---:B------:R-:W-:Y:S01]  /*4fe0*/  @!P0 FMUL.FTZ R42, R0.reuse, R6 ;  /* 0x00000006002a8220 */ /* 0x040fe20000410000 */
[----:B------:R-:W-:Y:S01]  /*4ff0*/  @!P0 LOP3.LUT R7, R7, 0xffff0000, RZ, 0xc0, !PT ;  /* 0xffff000007078812 */ /* 0x000fe200078ec0ff */
[-C--:B------:R-:W-:Y:S02]  /*5000*/  @!P0 FMUL.FTZ R0, R0, R2.reuse ;  /* 0x0000000200008220 */ /* 0x080fe40000410000 */
[----:B------:R-:W-:Y:S01]  /*5010*/  @!P0 FFMA.FTZ R89, R9, R2, -R42 ;  /* 0x0000000209598223 */ /* 0x000fe2000001082a */
[----:B------:R-:W-:Y:S01]  /*5020*/  @!P0 LOP3.LUT R2, R13, 0xffff0000, RZ, 0xc0, !PT ;  /* 0xffff00000d028812 */ /* 0x000fe200078ec0ff */
[----:B------:R-:W-:Y:S01]  /*5030*/  @!P0 FFMA.FTZ R0, R6, R9, R0 ;  /* 0x0000000906008223 */ /* 0x000fe20000010000 */
[----:B------:R-:W-:Y:S01]  /*5040*/  @!P0 LOP3.LUT R6, R12, 0xffff0000, RZ, 0xc0, !PT ;  /* 0xffff00000c068812 */ /* 0x000fe200078ec0ff */
[C---:B------:R-:W-:Y:S01]  /*5050*/  @!P0 IMAD.U32 R4, R5.reuse, 0x10000, RZ ;  /* 0x0001000005048824 */ /* 0x040fe200078e00ff */
[----:B------:R-:W-:Y:S02]  /*5060*/  @!P0 LOP3.LUT R5, R5, 0xffff0000, RZ, 0xc0, !PT ;  /* 0xffff000005058812 */ /* 0x000fe400078ec0ff */
[----:B------:R-:W-:Y:S01]  /*5070*/  @!P0 LOP3.LUT R42, R38, 0xffff0000, RZ, 0xc0, !PT ;  /* 0xffff0000262a8812 */ /* 0x000fe200078ec0ff */
[-C--:B------:R-:W-:Y:S01]  /*5080*/  @!P0 FFMA.FTZ R88, R41, R4.reuse, -R43 ;  /* 0x0000000429588223 */ /* 0x080fe2000001082b */
[----:B------:R-:W-:Y:S01]  /*5090*/  @!P0 LOP3.LUT R43, R53, 0xffff0000, RZ, 0xc0, !PT ;  /* 0xffff0000352b8812 */ /* 0x000fe200078ec0ff */
[----:B------:R-:W-:Y:S01]  /*50a0*/  @!P0 FMUL.FTZ R3, R3, R4 ;  /* 0x0000000403038220 */ /* 0x000fe20000410000 */
[----:B------:R-:W-:Y:S01]  /*50b0*/  @!P0 LOP3.LUT R38, R39, 0xffff0000, RZ, 0xc0, !PT ;  /* 0xffff000027268812 */ /* 0x000fe200078ec0ff */
[----:B------:R-:W-:Y:S01]  /*50c0*/  @!P0 FMUL.FTZ R9, R2, R42 ;  /* 0x0000002a02098220 */ /* 0x000fe20000410000 */
[----:B------:R-:W-:Y:S01]  /*50d0*/  @!P0 LOP3.LUT R39, R52, 0xffff0000, RZ, 0xc0, !PT ;  /* 0xffff000034278812 */ /* 0x000fe200078ec0ff */
[----:B------:R-:W-:Y:S02]  /*50e0*/  @!P0 FMUL.FTZ R4, R2, R5 ;  /* 0x0000000502048220 */ /* 0x000fe40000410000 */
[C---:B------:R-:W-:Y:S02]  /*50f0*/  @!P0 FMUL.FTZ R44, R6.reuse, R38 ;  /* 0x00000026062c8220 */ /* 0x040fe40000410000 */
[-C--:B------:R-:W-:Y:S02]  /*5100*/  @!P0 FMUL.FTZ R2, R6, R7.reuse ;  /* 0x0000000706028220 */ /* 0x080fe40000410000 */
[----:B------:R-:W-:Y:S01]  /*5110*/  @!P0 FFMA.FTZ R86, R39, R7, -R44 ;  /* 0x0000000727568223 */ /* 0x000fe2000001082c */
[----:B------:R-:W-:Y:S01]  /*5120*/  @!P0 LOP3.LUT R7, R14, 0xffff0000, RZ, 0xc0, !PT ;  /* 0xffff00000e078812 */ /* 0x000fe200078ec0ff */
[C---:B------:R-:W-:Y:S01]  /*5130*/  @!P0 IMAD.U32 R44, R46.reuse, 0x10000, RZ ;  /* 0x000100002e2c8824 */ /* 0x040fe200078e00ff */
[----:B------:R-:W-:Y:S01]  /*5140*/  @!P0 LOP3.LUT R46, R46, 0xffff0000, RZ, 0xc0, !PT ;  /* 0xffff00002e2e8812 */ /* 0x000fe200078ec0ff */
[----:B------:R-:W-:Y:S02]  /*5150*/  @!P0 FFMA.FTZ R87, R43, R5, -R9 ;  /* 0x000000052b578223 */ /* 0x000fe40000010809 */
[----:B------:R-:W-:Y:S02]  /*5160*/  @!P0 IMAD.U32 R5, R14, 0x10000, RZ ;  /* 0x000100000e058824 */ /* 0x000fe400078e00ff */
[C---:B------:R-:W-:Y:S01]  /*5170*/  @!P0 IMAD.U32 R6, R8.reuse, 0x10000, RZ ;  /* 0x0001000008068824 */ /* 0x040fe200078e00ff */
[----:B------:R-:W-:Y:S01]  /*5180*/  @!P0 LOP3.LUT R8, R8, 0xffff0000, RZ, 0xc0, !PT ;  /* 0xffff000008088812 */ /* 0x000fe200078ec0ff */
[----:B------:R-:W-:Y:S02]  /*5190*/  @!P0 FMUL.FTZ R9, R5, R44 ;  /* 0x0000002c05098220 */ /* 0x000fe40000410000 */
[----:B------:R-:W-:Y:S02]  /*51a0*/  @!P0 FMUL.FTZ R48, R7, R46 ;  /* 0x0000002e07308220 */ /* 0x000fe40000410000 */
[----:B------:R-:W-:Y:S01]  /*51b0*/  @!P0 FFMA.FTZ R83, R45, R6, -R9 ;  /* 0x000000062d538223 */ /* 0x000fe20000010809 */
[----:B------:R-:W-:Y:S01]  /*51c0*/  @!P0 LOP3.LUT R9, R15, 0xffff0000, RZ, 0xc0, !PT ;  /* 0xffff00000f098812 */ /* 0x000fe200078ec0ff */
[----:B------:R-:W-:Y:S02]  /*51d0*/  @!P0 FFMA.FTZ R82, R47, R8, -R48 ;  /* 0x000000082f528223 */ /* 0x000fe40000010830 */
[C---:B------:R-:W-:Y:S01]  /*51e0*/  @!P0 IMAD.U32 R48, R50.reuse, 0x10000, RZ ;  /* 0x0001000032308824 */ /* 0x040fe200078e00ff */
[----:B------:R-:W-:Y:S01]  /*51f0*/  @!P0 LOP3.LUT R50, R50, 0xffff0000, RZ, 0xc0, !PT ;  /* 0xffff000032328812 */ /* 0x000fe200078ec0ff */
[----:B------:R-:W-:Y:S02]  /*5200*/  @!P0 FMUL.FTZ R5, R5, R6 ;  /* 0x0000000605058220 */ /* 0x000fe40000410000 */
[----:B------:R-:W-:Y:S02]  /*5210*/  @!P0 FMUL.FTZ R6, R7, R8 ;  /* 0x0000000807068220 */ /* 0x000fe40000410000 */
[----:B------:R-:W-:Y:S02]  /*5220*/  @!P0 IMAD.U32 R7, R15, 0x10000, RZ ;  /* 0x000100000f078824 */ /* 0x000fe400078e00ff */
[C---:B------:R-:W-:Y:S01]  /*5230*/  @!P0 IMAD.U32 R8, R10.reuse, 0x10000, RZ ;  /* 0x000100000a088824 */ /* 0x040fe200078e00ff */
[----:B------:R-:W-:Y:S01]  /*5240*/  @!P0 LOP3.LUT R10, R10, 0xffff0000, RZ, 0xc0, !PT ;  /* 0xffff00000a0a8812 */ /* 0x000fe200078ec0ff */
[----:B------:R-:W-:Y:S01]  /*5250*/  @!P0 FFMA.FTZ R2, R38, R39, R2 ;  /* 0x0000002726028223 */ /* 0x000fe20000010002 */
[----:B------:R-:W-:Y:S01]  /*5260*/  @!P0 F2FP.BF16.PACK_AB R38, R82, R83 ;  /* 0x000000535226823e */ /* 0x000fe200000010ff */
[----:B------:R-:W-:Y:S02]  /*5270*/  @!P0 FMUL.FTZ R76, R7, R48 ;  /* 0x00000030074c8220 */ /* 0x000fe40000410000 */
[----:B------:R-:W-:Y:S01]  /*5280*/  @!P0 FMUL.FTZ R77, R9, R50 ;  /* 0x00000032094d8220 */ /* 0x000fe20000410000 */
[----:B------:R-:W-:Y:S01]  /*5290*/  @!P0 F2FP.BF16.PACK_AB R0, R2, R0 ;  /* 0x000000000200823e */ /* 0x000fe200000010ff */
[----:B------:R-:W-:Y:S02]  /*52a0*/  @!P0 FFMA.FTZ R3, R40, R41, R3 ;  /* 0x0000002928038223 */ /* 0x000fe40000010003 */
[----:B------:R-:W-:Y:S02]  /*52b0*/  @!P0 FFMA.FTZ R4, R42, R43, R4 ;  /* 0x0000002b2a048223 */ /* 0x000fe40000010004 */
[----:B------:R-:W-:Y:S02]  /*52c0*/  @!P0 FFMA.FTZ R76, R49, R8, -R76 ;  /* 0x00000008314c8223 */ /* 0x000fe4000001084c */
[----:B------:R-:W-:Y:S01]  /*52d0*/  @!P0 FFMA.FTZ R77, R51, R10, -R77 ;  /* 0x0000000a334d8223 */ /* 0x000fe2000001084d */
[----:B------:R-:W-:Y:S01]  /*52e0*/  @!P0 F2FP.BF16.PACK_AB R3, R4, R3 ;  /* 0x000000030403823e */ /* 0x000fe200000010ff */
[----:B------:R-:W-:Y:S02]  /*52f0*/  @!P0 FMUL.FTZ R7, R7, R8 ;  /* 0x0000000807078220 */ /* 0x000fe40000410000 */
[----:B------:R-:W-:Y:S01]  /*5300*/  @!P0 FFMA.FTZ R5, R44, R45, R5 ;  /* 0x0000002d2c058223 */ /* 0x000fe20000010005 */
[----:B------:R-:W-:Y:S01]  /*5310*/  @!P0 F2FP.BF16.PACK_AB R39, R77, R76 ;  /* 0x0000004c4d27823e */ /* 0x000fe200000010ff */
[----:B------:R-:W-:Y:S01]  /*5320*/  @!P0 FMUL.FTZ R8, R9, R10 ;  /* 0x0000000a09088220 */ /* 0x000fe20000410000 */
[----:B------:R-:W-:Y:S01]  /*5330*/  @!P0 F2FP.BF16.PACK_AB R10, R87, R88 ;  /* 0x00000058570a823e */ /* 0x000fe200000010ff */
[----:B------:R-:W-:Y:S01]  /*5340*/  @!P0 FFMA.FTZ R6, R46, R47, R6 ;  /* 0x0000002f2e068223 */ /* 0x000fe20000010006 */
[----:B------:R-:W-:Y:S01]  /*5350*/  @!P0 F2FP.BF16.PACK_AB R9, R86, R89 ;  /* 0x000000595609823e */ /* 0x000fe200000010ff */
[----:B------:R-:W-:Y:S01]  /*5360*/  @!P0 FFMA.FTZ R7, R48, R49, R7 ;  /* 0x0000003130078223 */ /* 0x000fe20000010007 */
[----:B------:R-:W-:Y:S01]  /*5370*/  @!P0 MOV R55, R39 ;  /* 0x0000002700378202 */ /* 0x000fe20000000f00 */
[----:B------:R-:W-:Y:S01]  /*5380*/  @!P0 FFMA.FTZ R8, R50, R51, R8 ;  /* 0x0000003332088223 */ /* 0x000fe20000010008 */
[----:B------:R-:W-:Y:S01]  /*5390*/  @!P0 MOV R52, R9 ;  /* 0x0000000900348202 */ /* 0x000fe20000000f00 */
[----:B------:R-:W-:Y:S01]  /*53a0*/  @!P0 IMAD.MOV.U32 R53, RZ, RZ, R10 ;  /* 0x000000ffff358224 */ /* 0x000fe200078e000a */
[----:B------:R-:W-:Y:S01]  /*53b0*/  @!P0 F2FP.BF16.PACK_AB R5, R6, R5 ;  /* 0x000000050605823e */ /* 0x000fe200000010ff */
[----:B------:R-:W-:Y:S01]  /*53c0*/  @!P0 IMAD.MOV.U32 R54, RZ, RZ, R38 ;  /* 0x000000ffff368224 */ /* 0x000fe200078e0026 */
[----:B------:R-:W-:Y:S01]  /*53d0*/  @!P0 F2FP.BF16.PACK_AB R7, R8, R7 ;  /* 0x000000070807823e */ /* 0x000fe200000010ff */
[----:B------:R-:W-:Y:S01]  /*53e0*/  @!P0 IMAD.MOV.U32 R12, RZ, RZ, R0 ;  /* 0x000000ffff0c8224 */ /* 0x000fe200078e0000 */
[----:B------:R-:W-:Y:S01]  /*53f0*/  @!P0 MOV R14, R5 ;  /* 0x00000005000e8202 */ /* 0x000fe20000000f00 */
[----:B------:R-:W-:Y:S01]  /*5400*/  @!P0 IMAD.MOV.U32 R13, RZ, RZ, R3 ;  /* 0x000000ffff0d8224 */ /* 0x000fe200078e0003 */
[----:B------:R1:W-:Y:S01]  /*5410*/  STG.E.128 [R80.64], R52 ;  /* 0x0000003450007986 */ /* 0x0003e2000c101d08 */
[----:B------:R-:W-:Y:S07]  /*5420*/  @!P0 IMAD.MOV.U32 R15, RZ, RZ, R7 ;  /* 0x000000ffff0f8224 */ /* 0x000fee00078e0007 */
[----:B------:R1:W-:Y:S02]  /*5430*/  @!P1 STG.E.128 [R78.64], R12 ;  /* 0x0000000c4e009986 */ /* 0x0003e4000c101d08 */
.L_x_83:
[----:B---3--:R-:W-:Y:S05]  /*5440*/  BSYNC B0 ;  /* 0x0000000000007941 */ /* 0x008fea0003800000 */
.L_x_82:
[----:B------:R-:W-:Y:S01]  /*5450*/  ISETP.GE.OR P1, PT, R168, R75, P5 ;  /* 0x0000004ba800720c */ /* 0x000fe20002f26670 */
[----:B------:R-:W-:Y:S01]  /*5460*/  @!UPT UIADD3 URZ, URZ, URZ, URZ ;  /* 0x0000003f3f3ff290 */ /* 0x000fe2000fffe03f */
[----:B------:R-:W-:Y:S11]  /*5470*/  BSSY B0, `(.L_x_84) ;  /* 0x0000071000007945 */ /* 0x000ff60003800000 */
[----:B------:R-:W-:-:S05]  /*5480*/  @P1 BRA `(.L_x_85) ;  /* 0x000006f000001947 */ /* 0x000fca0003800000 */
[----:B------:R-:W-:Y:S01]  /*5490*/  IADD3 R0, P1, R188, R84, RZ ;  /* 0x00000054bc007210 */ /* 0x000fe20007f3e0ff */
[----:B-1----:R-:W1:Y:S01]  /*54a0*/  LDS.128 R12, [R146+0x8100] ;  /* 0x00810000920c7984 */ /* 0x002e620000000c00 */
[--C-:B-----5:R-:W-:Y:S02]  /*54b0*/  @!P0 SHF.R.U64 R5, R56, 0x10, R57.reuse ;  /* 0x0000001038058819 */ /* 0x120fe40000001239 */
[----:B------:R-:W-:Y:S01]  /*54c0*/  @!P0 SHF.R.U32.HI R6, RZ, 0x10, R57 ;  /* 0x00000010ff068819 */ /* 0x000fe20000011639 */
[----:B------:R-:W-:Y:S01]  /*54d0*/  IMAD.X R2, R90, 0x1, R158, P1 ;  /* 0x000000015a027824 */ /* 0x000fe200008e069e */
[----:B------:R-:W-:Y:S02]  /*54e0*/  IADD3 R3, P2, P1, R92, R0, R115 ;  /* 0x000000005c037210 */ /* 0x000fe4000795e073 */
[----:B------:R-:W-:Y:S01]  /*54f0*/  @!P0 SHF.R.U64 R8, R58, 0x10, R59 ;  /* 0x000000103a088819 */ /* 0x000fe2000000123b */
[----:B------:R-:W2:Y:S01]  /*5500*/  LDS.128 R48, [R151+0x8100] ;  /* 0x0081000097307984 */ /* 0x000ea20000000c00 */
[----:B------:R-:W-:Y:S02]  /*5510*/  IADD3.X R4, R95, R2, R121, P2, P1 ;  /* 0x000000025f047210 */ /* 0x000fe400017e2479 */
[----:B------:R-:W-:Y:S02]  /*5520*/  ISETP.GE.AND P1, PT, R97, c[0x0][0x1d4], PT ;  /* 0x0000750061007a0c */ /* 0x000fe40003f26270 */
[C---:B------:R-:W-:Y:S02]  /*5530*/  @!P0 PRMT R40, R69.reuse, 0x5432, R8 ;  /* 0x0000543245288816 */ /* 0x040fe40000000008 */
[----:B------:R-:W-:Y:S04]  /*5540*/  @!P0 SHF.R.U32.HI R9, RZ, 0x10, R59 ;  /* 0x00000010ff098819 */ /* 0x000fe8000001163b */
[----:B------:R-:W-:Y:S04]  /*5550*/  @!P0 PRMT R38, R69, 0x5410, R9 ;  /* 0x0000541045268816 */ /* 0x000fe80000000009 */
[C---:B------:R-:W-:Y:S01]  /*5560*/  @!P0 LOP3.LUT R44, R38.reuse, 0xffff0000, RZ, 0xc0, !PT ;  /* 0xffff0000262c8812 */ /* 0x040fe200078ec0ff */
[----:B------:R-:W-:Y:S01]  /*5570*/  @!P0 IMAD.U32 R42, R38, 0x10000, RZ ;  /* 0x00010000262a8824 */ /* 0x000fe200078e00ff */
[----:B------:R-:W-:Y:S04]  /*5580*/  @!P1 IADD3 R0, P3, P2, R92, R0, R97 ;  /* 0x000000005c009210 */ /* 0x000fe80007a7e061 */
[----:B------:R-:W-:Y:S02]  /*5590*/  @!P1 IADD3.X R2, R95, R2, R120, P3, P2 ;  /* 0x000000025f029210 */ /* 0x000fe40001fe4478 */
[C---:B------:R-:W-:Y:S04]  /*55a0*/  LEA R76, P2, R3.reuse, c[0x0][0x1c8], 0x1 ;  /* 0x00007200034c7a11 */ /* 0x040fe800078408ff */
[----:B------:R-:W-:Y:S02]  /*55b0*/  LEA.HI.X R77, R3, c[0x0][0x1cc], R4, 0x1, P2 ;  /* 0x00007300034d7a11 */ /* 0x000fe400010f0c04 */
[----:B------:R-:W-:Y:S02]  /*55c0*/  @!P1 LEA R54, P2, R0, c[0x0][0x1c8], 0x1 ;  /* 0x0000720000369a11 */ /* 0x000fe400078408ff */
[----:B------:R-:W-:Y:S02]  /*55d0*/  @!P0 SHF.R.U64 R3, R18, 0x10, R19 ;  /* 0x0000001012038819 */ /* 0x000fe40000001213 */
[----:B------:R-:W-:Y:S02]  /*55e0*/  @!P1 LEA.HI.X R55, R0, c[0x0][0x1cc], R2, 0x1, P2 ;  /* 0x0000730000379a11 */ /* 0x000fe400010f0c02 */
[----:B------:R-:W-:Y:S02]  /*55f0*/  @!P0 SHF.R.U64 R0, R16, 0x10, R17 ;  /* 0x0000001010008819 */ /* 0x000fe40000001211 */
[----:B------:R-:W-:Y:S02]  /*5600*/  @!P0 PRMT R16, R68, 0x5410, R5 ;  /* 0x0000541044108816 */ /* 0x000fe40000000005 */
[----:B------:R-:W-:Y:S01]  /*5610*/  @!P0 PRMT R7, R11, 0x5432, R0 ;  /* 0x000054320b078816 */ /* 0x000fe20000000000 */
[----:B-1----:R-:W-:Y:S01]  /*5620*/  @!P0 IMAD.U32 R0, R12, 0x10000, RZ ;  /* 0x000100000c008824 */ /* 0x002fe200078e00ff */
[----:B--2---:R-:W-:Y:S01]  /*5630*/  @!P0 LOP3.LUT R45, R51, 0xffff0000, RZ, 0xc0, !PT ;  /* 0xffff0000332d8812 */ /* 0x004fe200078ec0ff */
[----:B------:R-:W-:Y:S01]  /*5640*/  @!P0 IMAD.U32 R8, R48, 0x10000, RZ ;  /* 0x0001000030088824 */ /* 0x000fe200078e00ff */
[----:B------:R-:W-:Y:S01]  /*5650*/  @!P0 LOP3.LUT R41, R50, 0xffff0000, RZ, 0xc0, !PT ;  /* 0xffff000032298812 */ /* 0x000fe200078ec0ff */
[----:B------:R-:W-:Y:S01]  /*5660*/  @!P0 IMAD.U32 R18, R49, 0x10000, RZ ;  /* 0x0001000031128824 */ /* 0x000fe200078e00ff */
[----:B------:R-:W-:Y:S01]  /*5670*/  @!P0 PRMT R10, R31, 0x5432, R3 ;  /* 0x000054321f0a8816 */ /* 0x000fe20000000003 */
[----:B------:R-:W-:Y:S01]  /*5680*/  @!P0 IMAD.U32 R43, R51, 0x10000, RZ ;  /* 0x00010000332b8824 */ /* 0x000fe200078e00ff */
[----:B------:R-:W-:Y:S02]  /*5690*/  @!P0 SHF.L.U32 R3, R13, 0x10, RZ ;  /* 0x000000100d038819 */ /* 0x000fe400000006ff */
[----:B------:R-:W-:Y:S02]  /*56a0*/  @!P0 SHF.R.U32.HI R2, RZ, 0x10, R17 ;  /* 0x00000010ff028819 */ /* 0x000fe40000011611 */
[----:B------:R-:W-:Y:S02]  /*56b0*/  @!P0 SHF.R.U32.HI R4, RZ, 0x10, R19 ;  /* 0x00000010ff048819 */ /* 0x000fe40000011613 */
[----:B------:R-:W-:Y:S01]  /*56c0*/  @!P0 PRMT R19, R68, 0x5432, R6 ;  /* 0x0000543244138816 */ /* 0x000fe20000000006 */
[----:B------:R-:W-:Y:S01]  /*56d0*/  @!P0 IMAD.U32 R6, R16, 0x10000, RZ ;  /* 0x0001000010068824 */ /* 0x000fe200078e00ff */
[----:B------:R-:W-:Y:S01]  /*56e0*/  @!P0 PRMT R5, R11, 0x5410, R2 ;  /* 0x000054100b058816 */ /* 0x000fe20000000002 */
[C---:B------:R-:W-:Y:S01]  /*56f0*/  @!P0 IMAD.U32 R2, R7.reuse, 0x10000, RZ ;  /* 0x0001000007028824 */ /* 0x040fe200078e00ff */
[----:B------:R-:W-:Y:S01]  /*5700*/  @!P0 LOP3.LUT R7, R7, 0xffff0000, RZ, 0xc0, !PT ;  /* 0xffff000007078812 */ /* 0x000fe200078ec0ff */
[C---:B------:R-:W-:Y:S01]  /*5710*/  @!P0 FMUL.FTZ R11, R0.reuse, R6 ;  /* 0x00000006000b8220 */ /* 0x040fe20000410000 */
[----:B------:R-:W-:Y:S01]  /*5720*/  @!P0 PRMT R9, R31, 0x5410, R4 ;  /* 0x000054101f098816 */ /* 0x000fe20000000004 */
[-C--:B------:R-:W-:Y:S02]  /*5730*/  @!P0 FMUL.FTZ R0, R0, R2.reuse ;  /* 0x0000000200008220 */ /* 0x080fe40000410000 */
[C---:B------:R-:W-:Y:S01]  /*5740*/  @!P0 IMAD.U32 R17, R19.reuse, 0x10000, RZ ;  /* 0x0001000013118824 */ /* 0x040fe200078e00ff */
[----:B------:R-:W-:Y:S01]  /*5750*/  @!P0 LOP3.LUT R19, R19, 0xffff0000, RZ, 0xc0, !PT ;  /* 0xffff000013138812 */ /* 0x000fe200078ec0ff */
[----:B------:R-:W-:Y:S01]  /*5760*/  @!P0 FFMA.FTZ R59, R8, R2, -R11 ;  /* 0x00000002083b8223 */ /* 0x000fe2000001080b */
[----:B------:R-:W-:Y:S01]  /*5770*/  @!P0 LOP3.LUT R2, R13, 0xffff0000, RZ, 0xc0, !PT ;  /* 0xffff00000d028812 */ /* 0x000fe200078ec0ff */
[----:B------:R-:W-:Y:S01]  /*5780*/  @!P0 FFMA.FTZ R0, R6, R8, R0 ;  /* 0x0000000806008223 */ /* 0x000fe20000010000 */
[----:B------:R-:W-:Y:S01]  /*5790*/  @!P0 LOP3.LUT R6, R12, 0xffff0000, RZ, 0xc0, !PT ;  /* 0xffff00000c068812 */ /* 0x000fe200078ec0ff */
[----:B------:R-:W-:Y:S01]  /*57a0*/  @!P0 IMAD.U32 R4, R5, 0x10000, RZ ;  /* 0x0001000005048824 */ /* 0x000fe200078e00ff */
[----:B------:R-:W-:Y:S01]  /*57b0*/  @!P0 LOP3.LUT R11, R16, 0xffff0000, RZ, 0xc0, !PT ;  /* 0xffff0000100b8812 */ /* 0x000fe200078ec0ff */
[C---:B------:R-:W-:Y:S01]  /*57c0*/  @!P0 FMUL.FTZ R31, R3.reuse, R17 ;  /* 0x00000011031f8220 */ /* 0x040fe20000410000 */
[----:B------:R-:W-:Y:S01]  /*57d0*/  @!P0 LOP3.LUT R16, R48, 0xffff0000, RZ, 0xc0, !PT ;  /* 0xffff000030108812 */ /* 0x000fe200078ec0ff */
[-C--:B------:R-:W-:Y:S01]  /*57e0*/  @!P0 FMUL.FTZ R3, R3, R4.reuse ;  /* 0x0000000403038220 */ /* 0x080fe20000410000 */
[----:B------:R-:W-:Y:S01]  /*57f0*/  @!P0 LOP3.LUT R5, R5, 0xffff0000, RZ, 0xc0, !PT ;  /* 0xffff000005058812 */ /* 0x000fe200078ec0ff */
[----:B------:R-:W-:Y:S02]  /*5800*/  @!P0 FMUL.FTZ R39, R6, R11 ;  /* 0x0000000b06278220 */ /* 0x000fe40000410000 */
[----:B------:R-:W-:Y:S01]  /*5810*/  @!P0 FFMA.FTZ R58, R18, R4, -R31 ;  /* 0x00000004123a8223 */ /* 0x000fe2000001081f */
[----:B------:R-:W-:Y:S01]  /*5820*/  @!P0 LOP3.LUT R31, R49, 0xffff0000, RZ, 0xc0, !PT ;  /* 0xffff0000311f8812 */ /* 0x000fe200078ec0ff */
[C---:B------:R-:W-:Y:S02]  /*5830*/  @!P0 FMUL.FTZ R8, R2.reuse, R19 ;  /* 0x0000001302088220 */ /* 0x040fe40000410000 */
[----:B------:R-:W-:Y:S02]  /*5840*/  @!P0 FMUL.FTZ R4, R2, R5 ;  /* 0x0000000502048220 */ /* 0x000fe40000410000 */
[-C--:B------:R-:W-:Y:S01]  /*5850*/  @!P0 FMUL.FTZ R2, R6, R7.reuse ;  /* 0x0000000706028220 */ /* 0x080fe20000410000 */
[C---:B------:R-:W-:Y:S01]  /*5860*/  @!P0 LOP3.LUT R6, R15.reuse, 0xffff0000, RZ, 0xc0, !PT ;  /* 0xffff00000f068812 */ /* 0x040fe200078ec0ff */
[----:B------:R-:W-:Y:S01]  /*5870*/  @!P0 FFMA.FTZ R56, R16, R7, -R39 ;  /* 0x0000000710388223 */ /* 0x000fe20000010827 */
[----:B------:R-:W-:Y:S01]  /*5880*/  @!P0 SHF.L.U32 R7, R15, 0x10, RZ ;  /* 0x000000100f078819 */ /* 0x000fe200000006ff */
[----:B------:R-:W-:Y:S02]  /*5890*/  @!P0 FFMA.FTZ R57, R31, R5, -R8 ;  /* 0x000000051f398223 */ /* 0x000fe40000010808 */
[C---:B------:R-:W-:Y:S01]  /*58a0*/  @!P0 IMAD.U32 R5, R9.reuse, 0x10000, RZ ;  /* 0x0001000009058824 */ /* 0x040fe200078e00ff */
[----:B------:R-:W-:Y:S01]  /*58b0*/  @!P0 LOP3.LUT R9, R9, 0xffff0000, RZ, 0xc0, !PT ;  /* 0xffff000009098812 */ /* 0x000fe200078ec0ff */
[C---:B------:R-:W-:Y:S02]  /*58c0*/  @!P0 FMUL.FTZ R8, R7.reuse, R42 ;  /* 0x0000002a07088220 */ /* 0x040fe40000410000 */
[----:B------:R-:W-:Y:S02]  /*58d0*/  @!P0 FMUL.FTZ R38, R6, R44 ;  /* 0x0000002c06268220 */ /* 0x000fe40000410000 */
[-C--:B------:R-:W-:Y:S02]  /*58e0*/  @!P0 FMUL.FTZ R7, R7, R5.reuse ;  /* 0x0000000507078220 */ /* 0x080fe40000410000 */
[----:B------:R-:W-:Y:S01]  /*58f0*/  @!P0 FFMA.FTZ R53, R43, R5, -R8 ;  /* 0x000000052b358223 */ /* 0x000fe20000010808 */
[----:B------:R-:W-:Y:S01]  /*5900*/  @!P0 SHF.L.U32 R5, R14, 0x10, RZ ;  /* 0x000000100e058819 */ /* 0x000fe200000006ff */
[-C--:B------:R-:W-:Y:S02]  /*5910*/  @!P0 FMUL.FTZ R8, R6, R9.reuse ;  /* 0x0000000906088220 */ /* 0x080fe40000410000 */
[----:B------:R-:W-:Y:S01]  /*5920*/  @!P0 FFMA.FTZ R52, R45, R9, -R38 ;  /* 0x000000092d348223 */ /* 0x000fe20000010826 */
[----:B------:R-:W-:Y:S01]  /*5930*/  @!P0 LOP3.LUT R9, R14, 0xffff0000, RZ, 0xc0, !PT ;  /* 0xffff00000e098812 */ /* 0x000fe200078ec0ff */
[C---:B------:R-:W-:Y:S01]  /*5940*/  @!P0 IMAD.U32 R38, R40.reuse, 0x10000, RZ ;  /* 0x0001000028268824 */ /* 0x040fe200078e00ff */
[----:B------:R-:W-:Y:S01]  /*5950*/  @!P0 LOP3.LUT R40, R40, 0xffff0000, RZ, 0xc0, !PT ;  /* 0xffff000028288812 */ /* 0x000fe200078ec0ff */
[C---:B------:R-:W-:Y:S01]  /*5960*/  @!P0 IMAD.U32 R6, R10.reuse, 0x10000, RZ ;  /* 0x000100000a068824 */ /* 0x040fe200078e00ff */
[----:B------:R-:W-:Y:S01]  /*5970*/  @!P0 LOP3.LUT R10, R10, 0xffff0000, RZ, 0xc0, !PT ;  /* 0xffff00000a0a8812 */ /* 0x000fe200078ec0ff */
[----:B------:R-:W-:Y:S02]  /*5980*/  @!P0 IMAD.U32 R39, R50, 0x10000, RZ ;  /* 0x0001000032278824 */ /* 0x000fe400078e00ff */
[----:B------:R-:W-:Y:S02]  /*5990*/  @!P0 FMUL.FTZ R46, R5, R38 ;  /* 0x00000026052e8220 */ /* 0x000fe40000410000 */
[----:B------:R-:W-:Y:S02]  /*59a0*/  @!P0 FMUL.FTZ R47, R9, R40 ;  /* 0x00000028092f8220 */ /* 0x000fe40000410000 */
[----:B------:R-:W-:Y:S01]  /*59b0*/  @!P0 FFMA.FTZ R2, R11, R16, R2 ;  /* 0x000000100b028223 */ /* 0x000fe20000010002 */
[----:B------:R-:W-:Y:S01]  /*59c0*/  @!P0 F2FP.BF16.PACK_AB R16, R52, R53 ;  /* 0x000000353410823e */ /* 0x000fe200000010ff */
[----:B------:R-:W-:Y:S02]  /*59d0*/  @!P0 FMUL.FTZ R5, R5, R6 ;  /* 0x0000000605058220 */ /* 0x000fe40000410000 */
[----:B------:R-:W-:Y:S01]  /*59e0*/  @!P0 FFMA.FTZ R3, R17, R18, R3 ;  /* 0x0000001211038223 */ /* 0x000fe20000010003 */
[----:B------:R-:W-:Y:S01]  /*59f0*/  @!P0 F2FP.BF16.PACK_AB R0, R2, R0 ;  /* 0x000000000200823e */ /* 0x000fe200000010ff */
[----:B------:R-:W-:Y:S02]  /*5a00*/  @!P0 FFMA.FTZ R46, R39, R6, -R46 ;  /* 0x00000006272e8223 */ /* 0x000fe4000001082e */
[-C--:B------:R-:W-:Y:S01]  /*5a10*/  @!P0 FMUL.FTZ R6, R9, R10.reuse ;  /* 0x0000000a09068220 */ /* 0x080fe20000410000 */
[----:B------:R-:W-:Y:S01]  /*5a20*/  @!P0 F2FP.BF16.PACK_AB R9, R56, R59 ;  /* 0x0000003b3809823e */ /* 0x000fe200000010ff */
[----:B------:R-:W-:Y:S01]  /*5a30*/  @!P0 FFMA.FTZ R47, R41, R10, -R47 ;  /* 0x0000000a292f8223 */ /* 0x000fe2000001082f */
[----:B------:R-:W-:Y:S01]  /*5a40*/  @!P0 F2FP.BF16.PACK_AB R10, R57, R58 ;  /* 0x0000003a390a823e */ /* 0x000fe200000010ff */
[----:B------:R-:W-:Y:S02]  /*5a50*/  @!P0 FFMA.FTZ R4, R19, R31, R4 ;  /* 0x0000001f13048223 */ /* 0x000fe40000010004 */
[----:B------:R-:W-:Y:S01]  /*5a60*/  @!P0 FFMA.FTZ R5, R38, R39, R5 ;  /* 0x0000002726058223 */ /* 0x000fe20000010005 */
[----:B------:R-:W-:Y:S01]  /*5a70*/  @!P0 MOV R49, R10 ;  /* 0x0000000a00318202 */ /* 0x000fe20000000f00 */
[----:B------:R-:W-:Y:S01]  /*5a80*/  @!P0 FFMA.FTZ R6, R40, R41, R6 ;  /* 0x0000002928068223 */ /* 0x000fe20000010006 */
[----:B------:R-:W-:Y:S01]  /*5a90*/  @!P0 F2FP.BF16.PACK_AB R11, R47, R46 ;  /* 0x0000002e2f0b823e */ /* 0x000fe200000010ff */
[----:B------:R-:W-:Y:S01]  /*5aa0*/  @!P0 FFMA.FTZ R7, R42, R43, R7 ;  /* 0x0000002b2a078223 */ /* 0x000fe20000010007 */
[----:B------:R-:W-:Y:S01]  /*5ab0*/  @!P0 F2FP.BF16.PACK_AB R3, R4, R3 ;  /* 0x000000030403823e */ /* 0x000fe200000010ff */
[----:B------:R-:W-:Y:S01]  /*5ac0*/  @!P0 FFMA.FTZ R8, R44, R45, R8 ;  /* 0x0000002d2c088223 */ /* 0x000fe20000010008 */
[----:B------:R-:W-:Y:S01]  /*5ad0*/  @!P0 F2FP.BF16.PACK_AB R5, R6, R5 ;  /* 0x000000050605823e */ /* 0x000fe200000010ff */
[----:B------:R-:W-:Y:S01]  /*5ae0*/  @!P0 IMAD.MOV.U32 R48, RZ, RZ, R9 ;  /* 0x000000ffff308224 */ /* 0x000fe200078e0009 */
[----:B------:R-:W-:Y:S01]  /*5af0*/  @!P0 MOV R13, R3 ;  /* 0x00000003000d8202 */ /* 0x000fe20000000f00 */
[----:B------:R-:W-:Y:S01]  /*5b00*/  @!P0 IMAD.MOV.U32 R50, RZ, RZ, R11 ;  /* 0x000000ffff328224 */ /* 0x000fe200078e000b */
[----:B------:R-:W-:Y:S01]  /*5b10*/  @!P0 F2FP.BF16.PACK_AB R7, R8, R7 ;  /* 0x000000070807823e */ /* 0x000fe200000010ff */
[----:B------:R-:W-:Y:S02]  /*5b20*/  @!P0 IMAD.MOV.U32 R51, RZ, RZ, R16 ;  /* 0x000000ffff338224 */ /* 0x000fe400078e0010 */
[----:B------:R-:W-:Y:S02]  /*5b30*/  @!P0 IMAD.MOV.U32 R12, RZ, RZ, R0 ;  /* 0x000000ffff0c8224 */ /* 0x000fe400078e0000 */
[----:B------:R-:W-:Y:S01]  /*5b40*/  @!P0 IMAD.MOV.U32 R14, RZ, RZ, R5 ;  /* 0x000000ffff0e8224 */ /* 0x000fe200078e0005 */
[----:B------:R1:W-:Y:S01]  /*5b50*/  STG.E.128 [R76.64], R48 ;  /* 0x000000304c007986 */ /* 0x0003e2000c101d08 */
[----:B------:R-:W-:Y:S07]  /*5b60*/  @!P0 IMAD.MOV.U32 R15, RZ, RZ, R7 ;  /* 0x000000ffff0f8224 */ /* 0x000fee00078e0007 */
[----:B------:R1:W-:Y:S02]  /*5b70*/  @!P1 STG.E.128 [R54.64], R12 ;  /* 0x0000000c36009986 */ /* 0x0003e4000c101d08 */
.L_x_85:
[----:B------:R-:W-:Y:S05]  /*5b80*/  BSYNC B0 ;  /* 0x0000000000007941 */ /* 0x000fea0003800000 */
.L_x_84:
        /* <DEDUP_REMOVED lines=10> */
[C---:B------:R-:W-:Y:S01]  /*5c30*/  @!P0 PRMT R16, R70.reuse, 0x5410, R5 ;  /* 0x0000541046108816 */ /* 0x040fe20000000005 */
[----:B------:R-:W2:Y:S01]  /*5c40*/  LDS.128 R40, [R150+0x8100] ;  /* 0x0081000096287984 */ /* 0x000ea20000000c00 */
[----:B------:R-:W-:Y:S02]  /*5c50*/  IADD3.X R4, R95, R2, R121, P2, P1 ;  /* 0x000000025f047210 */ /* 0x000fe400017e2479 */
[----:B------:R-:W-:Y:S02]  /*5c60*/  ISETP.GE.AND P1, PT, R97, c[0x0][0x1d4], PT ;  /* 0x0000750061007a0c */ /* 0x000fe40003f26270 */
[--C-:B------:R-:W-:Y:S02]  /*5c70*/  @!P0 SHF.R.U32.HI R8, RZ, 0x10, R63.reuse ;  /* 0x00000010ff088819 */ /* 0x100fe4000001163f */
[----:B------:R-:W-:Y:S01]  /*5c80*/  @!P0 PRMT R11, R70, 0x5432, R6 ;  /* 0x00005432460b8816 */ /* 0x000fe20000000006 */
[----:B------:R-:W-:Y:S01]  /*5c90*/  @!P0 IMAD.U32 R6, R16, 0x10000, RZ ;  /* 0x0001000010068824 */ /* 0x000fe200078e00ff */
[----:B------:R-:W-:Y:S03]  /*5ca0*/  @!P0 SHF.R.U64 R10, R62, 0x10, R63 ;  /* 0x000000103e0a8819 */ /* 0x000fe6000000123f */
[----:B------:R-:W-:Y:S04]  /*5cb0*/  @!P0 IMAD.U32 R17, R11, 0x10000, RZ ;  /* 0x000100000b118824 */ /* 0x000fe800078e00ff */
[----:B------:R-:W-:Y:S04]  /*5cc0*/  @!P1 IADD3 R0, P3, P2, R92, R0, R97 ;  /* 0x000000005c009210 */ /* 0x000fe80007a7e061 */
[----:B------:R-:W-:Y:S02]  /*5cd0*/  @!P1 IADD3.X R2, R95, R2, R120, P3, P2 ;  /* 0x000000025f029210 */ /* 0x000fe40001fe4478 */
[C---:B------:R-:W-:Y:S04]  /*5ce0*/  LEA R52, P2, R3.reuse, c[0x0][0x1c8], 0x1 ;  /* 0x0000720003347a11 */ /* 0x040fe800078408ff */
[----:B------:R-:W-:Y:S02]  /*5cf0*/  LEA.HI.X R53, R3, c[0x0][0x1cc], R4, 0x1, P2 ;  /* 0x0000730003357a11 */ /* 0x000fe400010f0c04 */
[----:B------:R-:W-:Y:S02]  /*5d00*/  @!P1 LEA R50, P2, R0, c[0x0][0x1c8], 0x1 ;  /* 0x0000720000329a11 */ /* 0x000fe400078408ff */
[----:B------:R-:W-:Y:S02]  /*5d10*/  @!P0 SHF.R.U64 R3, R22, 0x10, R23 ;  /* 0x0000001016038819 */ /* 0x000fe40000001217 */
[----:B------:R-:W-:Y:S02]  /*5d20*/  @!P1 LEA.HI.X R51, R0, c[0x0][0x1cc], R2, 0x1, P2 ;  /* 0x0000730000339a11 */ /* 0x000fe400010f0c02 */
[--C-:B------:R-:W-:Y:S02]  /*5d30*/  @!P0 SHF.R.U64 R0, R20, 0x10, R21.reuse ;  /* 0x0000001014008819 */ /* 0x100fe40000001215 */
[----:B------:R-:W-:Y:S02]  /*5d40*/  @!P0 SHF.R.U32.HI R2, RZ, 0x10, R21 ;  /* 0x00000010ff028819 */ /* 0x000fe40000011615 */
[----:B------:R-:W-:Y:S01]  /*5d50*/  @!P0 PRMT R7, R34, 0x5432, R0 ;  /* 0x0000543222078816 */ /* 0x000fe20000000000 */
[----:B-1----:R-:W-:Y:S01]  /*5d60*/  @!P0 IMAD.U32 R0, R12, 0x10000, RZ ;  /* 0x000100000c008824 */ /* 0x002fe200078e00ff */
[----:B--2---:R-:W-:Y:S01]  /*5d70*/  @!P0 LOP3.LUT R39, R43, 0xffff0000, RZ, 0xc0, !PT ;  /* 0xffff00002b278812 */ /* 0x004fe200078ec0ff */
[----:B------:R-:W-:Y:S01]  /*5d80*/  @!P0 IMAD.U32 R18, R41, 0x10000, RZ ;  /* 0x0001000029128824 */ /* 0x000fe200078e00ff */
[----:B------:R-:W-:Y:S01]  /*5d90*/  @!P0 LOP3.LUT R31, R42, 0xffff0000, RZ, 0xc0, !PT ;  /* 0xffff00002a1f8812 */ /* 0x000fe200078ec0ff */
[----:B------:R-:W-:Y:S01]  /*5da0*/  @!P0 FMUL.FTZ R19, R0, R6 ;  /* 0x0000000600138220 */ /* 0x000fe20000410000 */
[----:B------:R-:W-:Y:S01]  /*5db0*/  @!P0 PRMT R21, R71, 0x5410, R8 ;  /* 0x0000541047158816 */ /* 0x000fe20000000008 */
[----:B------:R-:W-:Y:S01]  /*5dc0*/  @!P0 IMAD.U32 R8, R40, 0x10000, RZ ;  /* 0x0001000028088824 */ /* 0x000fe200078e00ff */
[----:B------:R-:W-:Y:S01]  /*5dd0*/  @!P0 PRMT R5, R34, 0x5410, R2 ;  /* 0x0000541022058816 */ /* 0x000fe20000000002 */
[C---:B------:R-:W-:Y:S01]  /*5de0*/  @!P0 IMAD.U32 R2, R7.reuse, 0x10000, RZ ;  /* 0x0001000007028824 */ /* 0x040fe200078e00ff */
[----:B------:R-:W-:Y:S01]  /*5df0*/  @!P0 LOP3.LUT R7, R7, 0xffff0000, RZ, 0xc0, !PT ;  /* 0xffff000007078812 */ /* 0x000fe200078ec0ff */
[----:B------:R-:W-:Y:S01]  /*5e00*/  @!P0 IMAD.U32 R34, R21, 0x10000, RZ ;  /* 0x0001000015228824 */ /* 0x000fe200078e00ff */
[----:B------:R-:W-:Y:S01]  /*5e10*/  @!P0 SHF.R.U32.HI R4, RZ, 0x10, R23 ;  /* 0x00000010ff048819 */ /* 0x000fe20000011617 */
[-C--:B------:R-:W-:Y:S01]  /*5e20*/  @!P0 FMUL.FTZ R0, R0, R2.reuse ;  /* 0x0000000200008220 */ /* 0x080fe20000410000 */
[----:B------:R-:W-:Y:S01]  /*5e30*/  @!P0 PRMT R23, R71, 0x5432, R10 ;  /* 0x0000543247178816 */ /* 0x000fe2000000000a */
[----:B------:R-:W-:Y:S01]  /*5e40*/  @!P0 FFMA.FTZ R55, R8, R2, -R19 ;  /* 0x0000000208378223 */ /* 0x000fe20000010813 */
[----:B------:R-:W-:Y:S01]  /*5e50*/  @!P0 LOP3.LUT R2, R13, 0xffff0000, RZ, 0xc0, !PT ;  /* 0xffff00000d028812 */ /* 0x000fe200078ec0ff */
[----:B------:R-:W-:Y:S01]  /*5e60*/  @!P0 FFMA.FTZ R0, R6, R8, R0 ;  /* 0x0000000806008223 */ /* 0x000fe20000010000 */
[----:B------:R-:W-:Y:S02]  /*5e70*/  @!P0 LOP3.LUT R6, R12, 0xffff0000, RZ, 0xc0, !PT ;  /* 0xffff00000c068812 */ /* 0x000fe400078ec0ff */
[----:B------:R-:W-:Y:S02]  /*5e80*/  @!P0 PRMT R10, R35, 0x5432, R3 ;  /* 0x00005432230a8816 */ /* 0x000fe40000000003 */
[----:B------:R-:W-:Y:S02]  /*5e90*/  @!P0 SHF.L.U32 R3, R13, 0x10, RZ ;  /* 0x000000100d038819 */ /* 0x000fe400000006ff */
[----:B------:R-:W-:Y:S01]  /*5ea0*/  @!P0 PRMT R9, R35, 0x5410, R4 ;  /* 0x0000541023098816 */ /* 0x000fe20000000004 */
[----:B------:R-:W-:Y:S01]  /*5eb0*/  @!P0 IMAD.U32 R4, R5, 0x10000, RZ ;  /* 0x0001000005048824 */ /* 0x000fe200078e00ff */
[----:B------:R-:W-:Y:S01]  /*5ec0*/  @!P0 LOP3.LUT R19, R11, 0xffff0000, RZ, 0xc0, !PT ;  /* 0xffff00000b138812 */ /* 0x000fe200078ec0ff */
[C---:B------:R-:W-:Y:S01]  /*5ed0*/  @!P0 FMUL.FTZ R20, R3.reuse, R17 ;  /* 0x0000001103148220 */ /* 0x040fe20000410000 */
[----:B------:R-:W-:Y:S01]  /*5ee0*/  @!P0 LOP3.LUT R11, R16, 0xffff0000, RZ, 0xc0, !PT ;  /* 0xffff0000100b8812 */ /* 0x000fe200078ec0ff */
[-C--:B------:R-:W-:Y:S01]  /*5ef0*/  @!P0 FMUL.FTZ R3, R3, R4.reuse ;  /* 0x0000000403038220 */ /* 0x080fe20000410000 */
[----:B------:R-:W-:Y:S01]  /*5f00*/  @!P0 LOP3.LUT R16, R40, 0xffff0000, RZ, 0xc0, !PT ;  /* 0xffff000028108812 */ /* 0x000fe200078ec0ff */
[----:B------:R-:W-:Y:S01]  /*5f10*/  @!P0 FFMA.FTZ R54, R18, R4, -R20 ;  /* 0x0000000412368223 */ /* 0x000fe20000010814 */
[----:B------:R-:W-:Y:S01]  /*5f20*/  @!P0 LOP3.LUT R20, R41, 0xffff0000, RZ, 0xc0, !PT ;  /* 0xffff000029148812 */ /* 0x000fe200078ec0ff */
[----:B------:R-:W-:Y:S01]  /*5f30*/  @!P0 FMUL.FTZ R22, R6, R11 ;  /* 0x0000000b06168220 */ /* 0x000fe20000410000 */
[----:B------:R-:W-:Y:S01]  /*5f40*/  @!P0 LOP3.LUT R5, R5, 0xffff0000, RZ, 0xc0, !PT ;  /* 0xffff000005058812 */ /* 0x000fe200078ec0ff */
[----:B------:R-:W-:Y:S01]  /*5f50*/  @!P0 FMUL.FTZ R8, R2, R19 ;  /* 0x0000001302088220 */ /* 0x000fe20000410000 */
[----:B------:R-:W-:Y:S01]  /*5f60*/  @!P0 LOP3.LUT R38, R21, 0xffff0000, RZ, 0xc0, !PT ;  /* 0xffff000015268812 */ /* 0x000fe200078ec0ff */
[----:B------:R-:W-:Y:S02]  /*5f70*/  @!P0 FFMA.FTZ R48, R16, R7, -R22 ;  /* 0x0000000710308223 */ /* 0x000fe40000010816 */
[----:B------:R-:W-:Y:S02]  /*5f80*/  @!P0 FMUL.FTZ R4, R2, R5 ;  /* 0x0000000502048220 */ /* 0x000fe40000410000 */
[----:B------:R-:W-:Y:S01]  /*5f90*/  @!P0 FMUL.FTZ R2, R6, R7 ;  /* 0x0000000706028220 */ /* 0x000fe20000410000 */
[C---:B------:R-:W-:Y:S01]  /*5fa0*/  @!P0 SHF.L.U32 R7, R15.reuse, 0x10, RZ ;  /* 0x000000100f078819 */ /* 0x040fe200000006ff */
[----:B------:R-:W-:Y:S01]  /*5fb0*/  @!P0 FFMA.FTZ R49, R20, R5, -R8 ;  /* 0x0000000514318223 */ /* 0x000fe20000010808 */
[----:B------:R-:W-:Y:S01]  /*5fc0*/  @!P0 LOP3.LUT R6, R15, 0xffff0000, RZ, 0xc0, !PT ;  /* 0xffff00000f068812 */ /* 0x000fe200078ec0ff */
[C---:B------:R-:W-:Y:S01]  /*5fd0*/  @!P0 IMAD.U32 R5, R9.reuse, 0x10000, RZ ;  /* 0x0001000009058824 */ /* 0x040fe200078e00ff */
[----:B------:R-:W-:Y:S01]  /*5fe0*/  @!P0 LOP3.LUT R9, R9, 0xffff0000, RZ, 0xc0, !PT ;  /* 0xffff000009098812 */ /* 0x000fe200078ec0ff */
[----:B------:R-:W-:Y:S02]  /*5ff0*/  @!P0 IMAD.U32 R35, R43, 0x10000, RZ ;  /* 0x000100002b238824 */ /* 0x000fe400078e00ff */
        /* <DEDUP_REMOVED lines=44> */
.L_x_87:
[----:B------:R-:W-:Y:S05]  /*62c0*/  BSYNC B0 ;  /* 0x0000000000007941 */ /* 0x000fea0003800000 */
.L_x_86:
[----:B-1----:R-:W-:Y:S05]  /*62d0*/  IADD3 R55, P1, R184, R84, RZ ;  /* 0x00000054b8377210 */ /* 0x002fea0007f3e0ff */
[----:B------:R-:W-:Y:S01]  /*62e0*/  IMAD.X R56, R90, 0x1, R154, P1 ;  /* 0x000000015a387824 */ /* 0x000fe200008e069a */
[----:B------:R-:W-:Y:S11]  /*62f0*/  ISETP.GE.OR P1, PT, R166, R75, P5 ;  /* 0x0000004ba600720c */ /* 0x000ff60002f26670 */
[----:B------:R-:W-:Y:S02]  /*6300*/  @!UPT UIADD3 URZ, URZ, URZ, URZ ;  /* 0x0000003f3f3ff290 */ /* 0x000fe4000fffe03f */
[----:B------:R-:W-:-:S05]  /*6310*/  @P1 BRA `(.L_x_79) ;  /* 0x00000bd000001947 */ /* 0x000fca0003800000 */
[----:B------:R-:W-:Y:S01]  /*6320*/  @!P0 SHF.R.U32.HI R3, RZ, 0x10, R65 ;  /* 0x00000010ff038819 */ /* 0x000fe20000011641 */
[----:B------:R-:W1:Y:S01]  /*6330*/  LDS.128 R12, [R144+0x8100] ;  /* 0x00810000900c7984 */ /* 0x000e620000000c00 */
[--C-:B------:R-:W-:Y:S02]  /*6340*/  @!P0 SHF.R.U32.HI R2, RZ, 0x10, R25.reuse ;  /* 0x00000010ff028819 */ /* 0x100fe40000011619 */
[----:B------:R-:W-:Y:S02]  /*6350*/  @!P0 SHF.R.U64 R0, R24, 0x10, R25 ;  /* 0x0000001018008819 */ /* 0x000fe40000001219 */
[----:B------:R-:W-:Y:S02]  /*6360*/  @!P0 PRMT R25, R72, 0x5410, R3 ;  /* 0x0000541048198816 */ /* 0x000fe40000000003 */
[----:B------:R-:W-:Y:S01]  /*6370*/  IADD3 R10, P2, P1, R92, R55, R115 ;  /* 0x000000375c0a7210 */ /* 0x000fe2000795e073 */
[----:B-----5:R-:W2:Y:S01]  /*6380*/  LDS.128 R40, [R149+0x8100] ;  /* 0x0081000095287984 */ /* 0x020ea20000000c00 */
[----:B------:R-:W-:Y:S01]  /*6390*/  @!P0 SHF.R.U64 R6, R26, 0x10, R27 ;  /* 0x000000101a068819 */ /* 0x000fe2000000121b */
[----:B------:R-:W-:Y:S01]  /*63a0*/  @!P0 IMAD.U32 R23, R25, 0x10000, RZ ;  /* 0x0001000019178824 */ /* 0x000fe200078e00ff */
[----:B------:R-:W-:Y:S02]  /*63b0*/  IADD3.X R11, R95, R56, R121, P2, P1 ;  /* 0x000000385f0b7210 */ /* 0x000fe400017e2479 */
[C---:B------:R-:W-:Y:S02]  /*63c0*/  LEA R48, P1, R10.reuse, c[0x0][0x1c8], 0x1 ;  /* 0x000072000a307a11 */ /* 0x040fe400078208ff */
[C---:B------:R-:W-:Y:S02]  /*63d0*/  @!P0 PRMT R18, R37.reuse, 0x5432, R6 ;  /* 0x0000543225128816 */ /* 0x040fe40000000006 */
[----:B------:R-:W-:Y:S02]  /*63e0*/  LEA.HI.X R49, R10, c[0x0][0x1cc], R11, 0x1, P1 ;  /* 0x000073000a317a11 */ /* 0x000fe400008f0c0b */
[----:B------:R-:W-:Y:S02]  /*63f0*/  @!P0 SHF.R.U32.HI R5, RZ, 0x10, R27 ;  /* 0x00000010ff058819 */ /* 0x000fe4000001161b */
[C---:B------:R-:W-:Y:S02]  /*6400*/  @!P0 PRMT R8, R36.reuse, 0x5410, R2 ;  /* 0x0000541024088816 */ /* 0x040fe40000000002 */
[----:B------:R-:W-:Y:S02]  /*6410*/  @!P0 PRMT R16, R37, 0x5410, R5 ;  /* 0x0000541025108816 */ /* 0x000fe40000000005 */
[----:B------:R-:W-:Y:S01]  /*6420*/  @!P0 PRMT R4, R36, 0x5432, R0 ;  /* 0x0000543224048816 */ /* 0x000fe20000000000 */
[----:B------:R-:W-:Y:S01]  /*6430*/  @!P0 IMAD.U32 R0, R8, 0x10000, RZ ;  /* 0x0001000008008824 */ /* 0x000fe200078e00ff */
[--C-:B------:R-:W-:Y:S01]  /*6440*/  @!P0 SHF.R.U32.HI R9, RZ, 0x10, R67.reuse ;  /* 0x00000010ff098819 */ /* 0x100fe20000011643 */
[C---:B------:R-:W-:Y:S01]  /*6450*/  @!P0 IMAD.U32 R10, R16.reuse, 0x10000, RZ ;  /* 0x00010000100a8824 */ /* 0x040fe200078e00ff */
[----:B------:R-:W-:Y:S02]  /*6460*/  @!P0 LOP3.LUT R16, R16, 0xffff0000, RZ, 0xc0, !PT ;  /* 0xffff000010108812 */ /* 0x000fe400078ec0ff */
[----:B------:R-:W-:Y:S02]  /*6470*/  @!P0 SHF.R.U64 R7, R66, 0x10, R67 ;  /* 0x0000001042078819 */ /* 0x000fe40000001243 */
[C---:B------:R-:W-:Y:S02]  /*6480*/  @!P0 PRMT R38, R73.reuse, 0x5410, R9 ;  /* 0x0000541049268816 */ /* 0x040fe40000000009 */
[----:B------:R-:W-:Y:S02]  /*6490*/  @!P0 PRMT R34, R73, 0x5432, R7 ;  /* 0x0000543249228816 */ /* 0x000fe40000000007 */
[----:B------:R-:W-:Y:S01]  /*64a0*/  @!P0 LOP3.LUT R25, R25, 0xffff0000, RZ, 0xc0, !PT ;  /* 0xffff000019198812 */ /* 0x000fe200078ec0ff */
[----:B------:R-:W-:Y:S01]  /*64b0*/  @!P0 IMAD.U32 R36, R38, 0x10000, RZ ;  /* 0x0001000026248824 */ /* 0x000fe200078e00ff */
[----:B------:R-:W-:Y:S01]  /*64c0*/  @!P0 SHF.L.U32 R27, R34, 0x10, RZ ;  /* 0x00000010221b8819 */ /* 0x000fe200000006ff */
[----:B-1----:R-:W-:Y:S01]  /*64d0*/  @!P0 IMAD.U32 R3, R13, 0x10000, RZ ;  /* 0x000100000d038824 */ /* 0x002fe200078e00ff */
[----:B------:R-:W-:Y:S02]  /*64e0*/  @!P0 LOP3.LUT R9, R14, 0xffff0000, RZ, 0xc0, !PT ;  /* 0xffff00000e098812 */ /* 0x000fe400078ec0ff */
[----:B------:R-:W-:Y:S01]  /*64f0*/  @!P0 LOP3.LUT R34, R34, 0xffff0000, RZ, 0xc0, !PT ;  /* 0xffff000022228812 */ /* 0x000fe200078ec0ff */
[C---:B------:R-:W-:Y:S01]  /*6500*/  @!P0 FMUL.FTZ R2, R3.reuse, R23 ;  /* 0x0000001703028220 */ /* 0x040fe20000410000 */
[----:B------:R-:W-:Y:S01]  /*6510*/  @!P0 LOP3.LUT R5, R12, 0xffff0000, RZ, 0xc0, !PT ;  /* 0xffff00000c058812 */ /* 0x000fe200078ec0ff */
[-C--:B------:R-:W-:Y:S01]  /*6520*/  @!P0 FMUL.FTZ R3, R3, R0.reuse ;  /* 0x0000000003038220 */ /* 0x080fe20000410000 */
[----:B------:R-:W-:Y:S01]  /*6530*/  @!P0 SHF.L.U32 R11, R15, 0x10, RZ ;  /* 0x000000100f0b8819 */ /* 0x000fe200000006ff */
[C---:B--2---:R-:W-:Y:S01]  /*6540*/  @!P0 IMAD.U32 R20, R40.reuse, 0x10000, RZ ;  /* 0x0001000028148824 */ /* 0x044fe200078e00ff */
[----:B------:R-:W-:Y:S01]  /*6550*/  @!P0 SHF.L.U32 R24, R41, 0x10, RZ ;  /* 0x0000001029188819 */ /* 0x000fe200000006ff */
[----:B------:R-:W-:Y:S01]  /*6560*/  @!P0 IMAD.U32 R37, R43, 0x10000, RZ ;  /* 0x000100002b258824 */ /* 0x000fe200078e00ff */
[----:B------:R-:W-:Y:S01]  /*6570*/  @!P0 LOP3.LUT R22, R40, 0xffff0000, RZ, 0xc0, !PT ;  /* 0xffff000028168812 */ /* 0x000fe200078ec0ff */
[----:B------:R-:W-:Y:S01]  /*6580*/  @!P0 IMAD.U32 R31, R42, 0x10000, RZ ;  /* 0x000100002a1f8824 */ /* 0x000fe200078e00ff */
[----:B------:R-:W-:Y:S01]  /*6590*/  @!P0 LOP3.LUT R26, R41, 0xffff0000, RZ, 0xc0, !PT ;  /* 0xffff0000291a8812 */ /* 0x000fe200078ec0ff */
[----:B------:R-:W-:Y:S01]  /*65a0*/  @!P0 FFMA.FTZ R54, R24, R0, -R2 ;  /* 0x0000000018368223 */ /* 0x000fe20000010802 */
[----:B------:R-:W-:Y:S01]  /*65b0*/  @!P0 LOP3.LUT R39, R43, 0xffff0000, RZ, 0xc0, !PT ;  /* 0xffff00002b278812 */ /* 0x000fe200078ec0ff */
[----:B------:R-:W-:Y:S01]  /*65c0*/  @!P0 IMAD.U32 R0, R12, 0x10000, RZ ;  /* 0x000100000c008824 */ /* 0x000fe200078e00ff */
[----:B------:R-:W-:Y:S01]  /*65d0*/  @!P0 LOP3.LUT R35, R42, 0xffff0000, RZ, 0xc0, !PT ;  /* 0xffff00002a238812 */ /* 0x000fe200078ec0ff */
[----:B------:R-:W-:Y:S01]  /*65e0*/  @!P0 FMUL.FTZ R44, R11, R36 ;  /* 0x000000240b2c8220 */ /* 0x000fe20000410000 */
[C---:B------:R-:W-:Y:S01]  /*65f0*/  @!P0 SHF.L.U32 R2, R4.reuse, 0x10, RZ ;  /* 0x0000001004028819 */ /* 0x040fe200000006ff */
[----:B------:R-:W-:Y:S01]  /*6600*/  @!P0 FMUL.FTZ R45, R9, R34 ;  /* 0x00000022092d8220 */ /* 0x000fe20000410000 */
[----:B------:R-:W-:Y:S01]  /*6610*/  @!P0 LOP3.LUT R4, R4, 0xffff0000, RZ, 0xc0, !PT ;  /* 0xffff000004048812 */ /* 0x000fe200078ec0ff */
[----:B------:R-:W-:Y:S01]  /*6620*/  @!P0 FFMA.FTZ R44, R37, R10, -R44 ;  /* 0x0000000a252c8223 */ /* 0x000fe2000001082c */
[----:B------:R-:W-:Y:S02]  /*6630*/  @!P0 LOP3.LUT R17, R15, 0xffff0000, RZ, 0xc0, !PT ;  /* 0xffff00000f118812 */ /* 0x000fe400078ec0ff */
[----:B------:R-:W-:Y:S02]  /*6640*/  @!P0 LOP3.LUT R38, R38, 0xffff0000, RZ, 0xc0, !PT ;  /* 0xffff000026268812 */ /* 0x000fe400078ec0ff */
[----:B------:R-:W-:Y:S02]  /*6650*/  @!P0 SHF.R.U64 R21, R64, 0x10, R65 ;  /* 0x0000001040158819 */ /* 0x000fe40000001241 */
[----:B------:R-:W-:Y:S02]  /*6660*/  ISETP.GE.AND P1, PT, R97, c[0x0][0x1d4], PT ;  /* 0x0000750061007a0c */ /* 0x000fe40003f26270 */
[----:B------:R-:W-:Y:S05]  /*6670*/  @!P0 PRMT R21, R72, 0x5432, R21 ;  /* 0x0000543248158816 */ /* 0x000fea0000000015 */
[C---:B------:R-:W-:Y:S01]  /*6680*/  @!P0 IMAD.U32 R19, R21.reuse, 0x10000, RZ ;  /* 0x0001000015138824 */ /* 0x040fe200078e00ff */
[----:B------:R-:W-:Y:S03]  /*6690*/  @!P0 LOP3.LUT R21, R21, 0xffff0000, RZ, 0xc0, !PT ;  /* 0xffff000015158812 */ /* 0x000fe600078ec0ff */
[C---:B------:R-:W-:Y:S02]  /*66a0*/  @!P0 FMUL.FTZ R6, R0.reuse, R19 ;  /* 0x0000001300068220 */ /* 0x040fe40000410000 */
[C---:B------:R-:W-:Y:S02]  /*66b0*/  @!P0 FMUL.FTZ R7, R5.reuse, R21 ;  /* 0x0000001505078220 */ /* 0x040fe40000410000 */
[-C--:B------:R-:W-:Y:S02]  /*66c0*/  @!P0 FMUL.FTZ R0, R0, R2.reuse ;  /* 0x0000000200008220 */ /* 0x080fe40000410000 */
[----:B------:R-:W-:Y:S02]  /*66d0*/  @!P0 FFMA.FTZ R53, R20, R2, -R6 ;  /* 0x0000000214358223 */ /* 0x000fe40000010806 */
[-C--:B------:R-:W-:Y:S01]  /*66e0*/  @!P0 FMUL.FTZ R2, R5, R4.reuse ;  /* 0x0000000405028220 */ /* 0x080fe20000410000 */
[----:B------:R-:W-:Y:S01]  /*66f0*/  @!P0 LOP3.LUT R5, R13, 0xffff0000, RZ, 0xc0, !PT ;  /* 0xffff00000d058812 */ /* 0x000fe200078ec0ff */
[----:B------:R-:W-:Y:S01]  /*6700*/  @!P0 FFMA.FTZ R52, R22, R4, -R7 ;  /* 0x0000000416348223 */ /* 0x000fe20000010807 */
[----:B------:R-:W-:Y:S01]  /*6710*/  @!P0 LOP3.LUT R4, R8, 0xffff0000, RZ, 0xc0, !PT ;  /* 0xffff000008048812 */ /* 0x000fe200078ec0ff */
[----:B------:R-:W-:Y:S01]  /*6720*/  @!P0 IMAD.U32 R7, R14, 0x10000, RZ ;  /* 0x000100000e078824 */ /* 0x000fe200078e00ff */
[C---:B------:R-:W-:Y:S01]  /*6730*/  @!P0 LOP3.LUT R8, R18.reuse, 0xffff0000, RZ, 0xc0, !PT ;  /* 0xffff000012088812 */ /* 0x040fe200078ec0ff */
[----:B------:R-:W-:Y:S02]  /*6740*/  @!P0 IMAD.U32 R6, R18, 0x10000, RZ ;  /* 0x0001000012068824 */ /* 0x000fe400078e00ff */
[----:B------:R-:W-:Y:S02]  /*6750*/  @!P0 FMUL.FTZ R47, R5, R25 ;  /* 0x00000019052f8220 */ /* 0x000fe40000410000 */
[----:B------:R-:W-:Y:S02]  /*6760*/  @!P0 FMUL.FTZ R18, R17, R38 ;  /* 0x0000002611128220 */ /* 0x000fe40000410000 */
[----:B------:R-:W-:Y:S02]  /*6770*/  @!P0 FMUL.FTZ R46, R7, R27 ;  /* 0x0000001b072e8220 */ /* 0x000fe40000410000 */
[----:B------:R-:W-:Y:S02]  /*6780*/  @!P0 FFMA.FTZ R51, R26, R4, -R47 ;  /* 0x000000041a338223 */ /* 0x000fe4000001082f */
[----:B------:R-:W-:Y:S02]  /*6790*/  @!P0 FFMA.FTZ R18, R39, R16, -R18 ;  /* 0x0000001027128223 */ /* 0x000fe40000010812 */
[----:B------:R-:W-:Y:S01]  /*67a0*/  @!P0 FFMA.FTZ R50, R31, R6, -R46 ;  /* 0x000000061f328223 */ /* 0x000fe2000001082e */
[----:B------:R-:W-:Y:S01]  /*67b0*/  @!P0 F2FP.BF16.PACK_AB R46, R51, R54 ;  /* 0x00000036332e823e */ /* 0x000fe200000010ff */
[----:B------:R-:W-:Y:S01]  /*67c0*/  @!P0 FFMA.FTZ R47, R35, R8, -R45 ;  /* 0x00000008232f8223 */ /* 0x000fe2000001082d */
[----:B------:R-:W-:Y:S01]  /*67d0*/  @!P0 F2FP.BF16.PACK_AB R44, R18, R44 ;  /* 0x0000002c122c823e */ /* 0x000fe200000010ff */
[----:B------:R-:W-:Y:S01]  /*67e0*/  @!P0 FFMA.FTZ R0, R19, R20, R0 ;  /* 0x0000001413008223 */ /* 0x000fe20000010000 */
[----:B------:R-:W-:Y:S01]  /*67f0*/  @!P0 F2FP.BF16.PACK_AB R45, R52, R53 ;  /* 0x00000035342d823e */ /* 0x000fe200000010ff */
[----:B------:R-:W-:Y:S01]  /*6800*/  @!P0 IMAD.MOV.U32 R41, RZ, RZ, R46 ;  /* 0x000000ffff298224 */ /* 0x000fe200078e002e */
[----:B------:R-:W-:Y:S01]  /*6810*/  @!P0 F2FP.BF16.PACK_AB R18, R47, R50 ;  /* 0x000000322f12823e */ /* 0x000fe200000010ff */
[----:B------:R-:W-:Y:S01]  /*6820*/  @!P0 FMUL.FTZ R4, R5, R4 ;  /* 0x0000000405048220 */ /* 0x000fe20000410000 */
[----:B------:R-:W-:Y:S01]  /*6830*/  @!P0 MOV R40, R45 ;  /* 0x0000002d00288202 */ /* 0x000fe20000000f00 */
[----:B------:R-:W-:Y:S01]  /*6840*/  @!P0 FFMA.FTZ R2, R21, R22, R2 ;  /* 0x0000001615028223 */ /* 0x000fe20000010002 */
[----:B------:R-:W-:Y:S01]  /*6850*/  @!P0 MOV R43, R44 ;  /* 0x0000002c002b8202 */ /* 0x000fe20000000f00 */
[----:B------:R-:W-:Y:S02]  /*6860*/  @!P0 IMAD.MOV.U32 R42, RZ, RZ, R18 ;  /* 0x000000ffff2a8224 */ /* 0x000fe400078e0012 */
[----:B------:R-:W-:Y:S01]  /*6870*/  @!P0 FMUL.FTZ R5, R7, R6 ;  /* 0x0000000607058220 */ /* 0x000fe20000410000 */
[----:B------:R-:W-:Y:S01]  /*6880*/  @!P0 F2FP.BF16.PACK_AB R0, R2, R0 ;  /* 0x000000000200823e */ /* 0x000fe200000010ff */
[----:B------:R-:W-:Y:S01]  /*6890*/  @!P0 FFMA.FTZ R3, R23, R24, R3 ;  /* 0x0000001817038223 */ /* 0x000fe20000010003 */
[----:B------:R1:W-:Y:S01]  /*68a0*/  STG.E.128 [R48.64], R40 ;  /* 0x0000002830007986 */ /* 0x0003e2000c101d08 */
[----:B------:R-:W-:Y:S02]  /*68b0*/  @!P0 FMUL.FTZ R6, R9, R8 ;  /* 0x0000000809068220 */ /* 0x000fe40000410000 */
[----:B------:R-:W-:Y:S02]  /*68c0*/  @!P0 FFMA.FTZ R4, R25, R26, R4 ;  /* 0x0000001a19048223 */ /* 0x000fe40000010004 */
[----:B------:R-:W-:Y:S02]  /*68d0*/  @!P0 FMUL.FTZ R7, R11, R10 ;  /* 0x0000000a0b078220 */ /* 0x000fe40000410000 */
[----:B------:R-:W-:Y:S01]  /*68e0*/  @!P0 FFMA.FTZ R5, R27, R31, R5 ;  /* 0x0000001f1b058223 */ /* 0x000fe20000010005 */
[----:B------:R-:W-:Y:S01]  /*68f0*/  @!P0 F2FP.BF16.PACK_AB R3, R4, R3 ;  /* 0x000000030403823e */ /* 0x000fe200000010ff */
[----:B------:R-:W-:Y:S02]  /*6900*/  @!P0 FMUL.FTZ R8, R17, R16 ;  /* 0x0000001011088220 */ /* 0x000fe40000410000 */
[----:B------:R-:W-:Y:S02]  /*6910*/  @!P0 FFMA.FTZ R6, R34, R35, R6 ;  /* 0x0000002322068223 */ /* 0x000fe40000010006 */
[----:B------:R-:W-:Y:S02]  /*6920*/  @!P0 FFMA.FTZ R7, R36, R37, R7 ;  /* 0x0000002524078223 */ /* 0x000fe40000010007 */
[----:B------:R-:W-:Y:S01]  /*6930*/  @!P0 FFMA.FTZ R8, R38, R39, R8 ;  /* 0x0000002726088223 */ /* 0x000fe20000010008 */
[----:B------:R-:W-:Y:S01]  /*6940*/  @!P0 F2FP.BF16.PACK_AB R5, R6, R5 ;  /* 0x000000050605823e */ /* 0x000fe200000010ff */
[----:B------:R-:W-:Y:S02]  /*6950*/  @!P0 IMAD.MOV.U32 R12, RZ, RZ, R0 ;  /* 0x000000ffff0c8224 */ /* 0x000fe400078e0000 */
[----:B------:R-:W-:Y:S01]  /*6960*/  @!P0 IMAD.MOV.U32 R13, RZ, RZ, R3 ;  /* 0x000000ffff0d8224 */ /* 0x000fe200078e0003 */
[----:B------:R-:W-:Y:S02]  /*6970*/  @!P0 F2FP.BF16.PACK_AB R7, R8, R7 ;  /* 0x000000070807823e */ /* 0x000fe400000010ff */
[----:B------:R-:W-:Y:S03]  /*6980*/  @!P0 MOV R14, R5 ;  /* 0x00000005000e8202 */ /* 0x000fe60000000f00 */
[----:B------:R-:W-:Y:S01]  /*6990*/  @!P0 IMAD.MOV.U32 R15, RZ, RZ, R7 ;  /* 0x000000ffff0f8224 */ /* 0x000fe200078e0007 */
[----:B------:R-:W-:-:S05]  /*69a0*/  @P1 BRA `(.L_x_79) ;  /* 0x0000054000001947 */ /* 0x000fca0003800000 */
[----:B------:R-:W-:Y:S04]  /*69b0*/  IADD3 R0, P1, P0, R92, R55, R97 ;  /* 0x000000375c007210 */ /* 0x000fe8000783e061 */
[----:B------:R-:W-:Y:S02]  /*69c0*/  IADD3.X R3, R95, R56, R120, P1, P0 ;  /* 0x000000385f037210 */ /* 0x000fe40000fe0478 */
[C---:B------:R-:W-:Y:S04]  /*69d0*/  LEA R2, P0, R0.reuse, c[0x0][0x1c8], 0x1 ;  /* 0x0000720000027a11 */ /* 0x040fe800078008ff */
[----:B------:R-:W-:Y:S05]  /*69e0*/  LEA.HI.X R3, R0, c[0x0][0x1cc], R3, 0x1, P0 ;  /* 0x0000730000037a11 */ /* 0x000fea00000f0c03 */
[----:B------:R2:W-:Y:S01]  /*69f0*/  STG.E.128 [R2.64], R12 ;  /* 0x0000000c02007986 */ /* 0x0005e2000c101d08 */
[----:B------:R-:W-:-:S05]  /*6a00*/  BRA `(.L_x_79) ;  /* 0x000004e000007947 */ /* 0x000fca0003800000 */
.L_x_57:
[----:B------:R-:W-:Y:S01]  /*6a10*/  IMAD R0, R91, -0x80, R126 ;  /* 0xffffff805b007824 */ /* 0x000fe200078e027e */
[----:B------:R-:W-:Y:S04]  /*6a20*/  BSSY B0, `(.L_x_88) ;  /* 0x0000012000007945 */ /* 0x000fe80003800000 */
[----:B------:R-:W-:Y:S04]  /*6a30*/  IMNMX R6, R0, 0x80, PT ;  /* 0x0000008000067817 */ /* 0x000fe80003800200 */
[----:B------:R-:W-:Y:S11]  /*6a40*/  ISETP.GE.AND P0, PT, R96, R6, PT ;  /* 0x000000066000720c */ /* 0x000ff60003f06270 */
[----:B------:R-:W-:Y:S02]  /*6a50*/  @!UPT UIADD3 URZ, URZ, URZ, URZ ;  /* 0x0000003f3f3ff290 */ /* 0x000fe4000fffe03f */
[----:B------:R-:W-:-:S05]  /*6a60*/  @P0 BRA `(.L_x_89) ;  /* 0x000000d000000947 */ /* 0x000fca0003800000 */
[----:B------:R-:W1:Y:S01]  /*6a70*/  @!P5 LDS.128 R12, [R74+0x8100] ;  /* 0x008100004a0cd984 */ /* 0x000e620000000c00 */
[----:B------:R-:W-:Y:S02]  /*6a80*/  ISETP.GE.AND P1, PT, R94, c[0x0][0x1d4], PT ;  /* 0x000075005e007a0c */ /* 0x000fe40003f26270 */
[-C--:B------:R-:W-:Y:S05]  /*6a90*/  @!P5 IADD3 R0, P0, R114, R84.reuse, RZ ;  /* 0x000000547200d210 */ /* 0x080fea0007f1e0ff */
[----:B------:R-:W-:Y:S01]  /*6aa0*/  @!P5 IMAD.X R2, R113, 0x1, R90, P0 ;  /* 0x000000017102d824 */ /* 0x000fe200000e065a */
[C---:B------:R-:W-:Y:S04]  /*6ab0*/  @!P5 LEA R4, P0, R0.reuse, c[0x0][0x1c8], 0x1 ;  /* 0x000072000004da11 */ /* 0x040fe800078008ff */
[----:B------:R-:W-:Y:S01]  /*6ac0*/  @!P5 LEA.HI.X R5, R0, c[0x0][0x1cc], R2, 0x1, P0 ;  /* 0x000073000005da11 */ /* 0x000fe200000f0c02 */
[----:B------:R-:W2:Y:S01]  /*6ad0*/  @!P1 LDS.128 R8, [R74+0xc100] ;  /* 0x00c100004a089984 */ /* 0x000ea20000000c00 */
[----:B------:R-:W-:Y:S05]  /*6ae0*/  @!P1 IADD3 R0, P0, R118, R84, RZ ;  /* 0x0000005476009210 */ /* 0x000fea0007f1e0ff */
[----:B------:R-:W-:Y:S01]  /*6af0*/  @!P1 IMAD.X R3, R90, 0x1, R117, P0 ;  /* 0x000000015a039824 */ /* 0x000fe200000e0675 */
[C---:B------:R-:W-:Y:S04]  /*6b00*/  @!P1 LEA R2, P0, R0.reuse, c[0x0][0x1c8], 0x1 ;  /* 0x0000720000029a11 */ /* 0x040fe800078008ff */
[----:B------:R-:W-:Y:S01]  /*6b10*/  @!P1 LEA.HI.X R3, R0, c[0x0][0x1cc], R3, 0x1, P0 ;  /* 0x0000730000039a11 */ /* 0x000fe200000f0c03 */
[----:B-1----:R1:W-:Y:S04]  /*6b20*/  @!P5 STG.E.128 [R4.64], R12 ;  /* 0x0000000c0400d986 */ /* 0x0023e8000c101d08 */
[----:B--2---:R1:W-:Y:S04]  /*6b30*/  @!P1 STG.E.128 [R2.64], R8 ;  /* 0x0000000802009986 */ /* 0x0043e8000c101d08 */
.L_x_89:
[----:B------:R-:W-:Y:S05]  /*6b40*/  BSYNC B0 ;  /* 0x0000000000007941 */ /* 0x000fea0003800000 */
.L_x_88:
[----:B------:R-:W-:Y:S01]  /*6b50*/  ISETP.GE.AND P0, PT, R168, R6, PT ;  /* 0x00000006a800720c */ /* 0x000fe20003f06270 */
[----:B------:R-:W-:Y:S01]  /*6b60*/  @!UPT UIADD3 URZ, URZ, URZ, URZ ;  /* 0x0000003f3f3ff290 */ /* 0x000fe2000fffe03f */
[----:B------:R-:W-:Y:S11]  /*6b70*/  BSSY B0, `(.L_x_90) ;  /* 0x0000011000007945 */ /* 0x000ff60003800000 */
[----:B------:R-:W-:-:S05]  /*6b80*/  @P0 BRA `(.L_x_91) ;  /* 0x000000f000000947 */ /* 0x000fca0003800000 */
[----:B-1----:R-:W1:Y:S01]  /*6b90*/  @!P5 LDS.128 R12, [R74+0x9100] ;  /* 0x009100004a0cd984 */ /* 0x002e620000000c00 */
[----:B------:R-:W-:Y:S02]  /*6ba0*/  ISETP.GE.AND P1, PT, R94, c[0x0][0x1d4], PT ;  /* 0x000075005e007a0c */ /* 0x000fe40003f26270 */
[----:B------:R-:W-:Y:S05]  /*6bb0*/  IADD3 R2, P0, R209, R84, RZ ;  /* 0x00000054d1027210 */ /* 0x000fea0007f1e0ff */
[----:B------:R-:W-:Y:S01]  /*6bc0*/  IMAD.X R0, R183, 0x1, R90, P0 ;  /* 0x00000001b7007824 */ /* 0x000fe200000e065a */
[----:B------:R-:W-:Y:S05]  /*6bd0*/  @!P5 IADD3 R3, P0, R114, R2, RZ ;  /* 0x000000027203d210 */ /* 0x000fea0007f1e0ff */
[----:B------:R-:W2:Y:S01]  /*6be0*/  @!P1 LDS.128 R8, [R74+0xd100] ;  /* 0x00d100004a089984 */ /* 0x000ea20000000c00 */
[----:B------:R-:W-:Y:S01]  /*6bf0*/  @!P5 IMAD.X R5, R113, 0x1, R0, P0 ;  /* 0x000000017105d824 */ /* 0x000fe200000e0600 */
[C---:B------:R-:W-:Y:S04]  /*6c00*/  @!P5 LEA R4, P0, R3.reuse, c[0x0][0x1c8], 0x1 ;  /* 0x000072000304da11 */ /* 0x040fe800078008ff */
[----:B------:R-:W-:Y:S02]  /*6c10*/  @!P5 LEA.HI.X R5, R3, c[0x0][0x1cc], R5, 0x1, P0 ;  /* 0x000073000305da11 */ /* 0x000fe400000f0c05 */
[----:B------:R-:W-:Y:S05]  /*6c20*/  @!P1 IADD3 R3, P0, R2, R118, RZ ;  /* 0x0000007602039210 */ /* 0x000fea0007f1e0ff */
[----:B------:R-:W-:Y:S01]  /*6c30*/  @!P1 IMAD.X R0, R0, 0x1, R117, P0 ;  /* 0x0000000100009824 */ /* 0x000fe200000e0675 */
[C---:B------:R-:W-:Y:S04]  /*6c40*/  @!P1 LEA R2, P0, R3.reuse, c[0x0][0x1c8], 0x1 ;  /* 0x0000720003029a11 */ /* 0x040fe800078008ff */
[----:B------:R-:W-:Y:S01]  /*6c50*/  @!P1 LEA.HI.X R3, R3, c[0x0][0x1cc], R0, 0x1, P0 ;  /* 0x0000730003039a11 */ /* 0x000fe200000f0c00 */
[----:B-1----:R1:W-:Y:S04]  /*6c60*/  @!P5 STG.E.128 [R4.64], R12 ;  /* 0x0000000c0400d986 */ /* 0x0023e8000c101d08 */
[----:B--2---:R1:W-:Y:S04]  /*6c70*/  @!P1 STG.E.128 [R2.64], R8 ;  /* 0x0000000802009986 */ /* 0x0043e8000c101d08 */
.L_x_91:
[----:B------:R-:W-:Y:S05]  /*6c80*/  BSYNC B0 ;  /* 0x0000000000007941 */ /* 0x000fea0003800000 */
.L_x_90:
        /* <DEDUP_REMOVED lines=19> */
.L_x_93:
[----:B------:R-:W-:Y:S05]  /*6dc0*/  BSYNC B0 ;  /* 0x0000000000007941 */ /* 0x000fea0003800000 */
.L_x_92:
[----:B------:R-:W-:Y:S11]  /*6dd0*/  ISETP.GE.AND P0, PT, R166, R6, PT ;  /* 0x00000006a600720c */ /* 0x000ff60003f06270 */
[----:B------:R-:W-:Y:S02]  /*6de0*/  @!UPT UIADD3 URZ, URZ, URZ, URZ ;  /* 0x0000003f3f3ff290 */ /* 0x000fe4000fffe03f */
        /* <DEDUP_REMOVED lines=16> */
.L_x_79:
[----:B------:R-:W-:Y:S05]  /*6ef0*/  BSYNC B2 ;  /* 0x0000000000027941 */ /* 0x000fea0003800000 */
.L_x_56:
[C---:B-12---:R-:W-:Y:S01]  /*6f00*/  IMAD.SHL.U32 R14, R91.reuse, 0x80, RZ ;  /* 0x000000805b0e7824 */ /* 0x046fe200078e00ff */
[----:B------:R-:W-:Y:S01]  /*6f10*/  ISETP.NE.AND P6, PT, R164, RZ, PT ;  /* 0x000000ffa400720c */ /* 0x000fe20003fc5270 */
[----:B------:R-:W-:Y:S01]  /*6f20*/  BSSY B0, `(.L_x_94) ;  /* 0x0000051000007945 */ /* 0x000fe20003800000 */
[----:B------:R-:W-:Y:S01]  /*6f30*/  SHF.L.U64.HI R16, R91, 0x7, R98 ;  /* 0x000000075b107819 */ /* 0x000fe20000010262 */
[----:B-----5:R-:W-:Y:S01]  /*6f40*/  IMAD.IADD R5, R131, 0x1, -R14 ;  /* 0x0000000183057824 */ /* 0x020fe200078e0a0e */
[----:B------:R-:W-:Y:S04]  /*6f50*/  IADD3 R0, P0, R14, R153, RZ ;  /* 0x000000990e007210 */ /* 0x000fe80007f1e0ff */
[C---:B------:R-:W-:Y:S01]  /*6f60*/  ISETP.GE.AND P3, PT, R5.reuse, 0x1, PT ;  /* 0x000000010500780c */ /* 0x040fe20003f66270 */
[----:B------:R-:W-:Y:S01]  /*6f70*/  IMAD.X R4, R16, 0x1, R163, P0 ;  /* 0x0000000110047824 */ /* 0x000fe200000e06a3 */
[C---:B------:R-:W-:Y:S02]  /*6f80*/  ISETP.GE.AND P2, PT, R5.reuse, 0x21, PT ;  /* 0x000000210500780c */ /* 0x040fe40003f46270 */
[----:B------:R-:W-:Y:S09]  /*6f90*/  ISETP.GE.AND P1, PT, R5, 0x41, PT ;  /* 0x000000410500780c */ /* 0x000ff20003f26270 */
[----:B------:R-:W-:Y:S01]  /*6fa0*/  @P3 IMAD R6, R4, c[0x0][0x258], RZ ;  /* 0x0000960004063a24 */ /* 0x000fe200078e02ff */
[----:B------:R-:W-:Y:S01]  /*6fb0*/  @P3 MOV R3, R112 ;  /* 0x0000007000033202 */ /* 0x000fe20000000f00 */
[----:B------:R-:W-:Y:S01]  /*6fc0*/  @P3 IMAD.MOV.U32 R2, RZ, RZ, R102 ;  /* 0x000000ffff023224 */ /* 0x000fe200078e0066 */
[C---:B------:R-:W-:Y:S01]  /*6fd0*/  @P2 IADD3 R7, P0, R0.reuse, 0x20, RZ ;  /* 0x0000002000072810 */ /* 0x040fe20007f1e0ff */
[C---:B------:R-:W-:Y:S02]  /*6fe0*/  @P3 IMAD R6, R0.reuse, c[0x0][0x25c], R6 ;  /* 0x0000970000063a24 */ /* 0x040fe400078e0206 */
[C---:B------:R-:W-:Y:S01]  /*6ff0*/  @P3 IMAD.WIDE.U32 R2, R0.reuse, c[0x0][0x258], R2 ;  /* 0x0000960000023a25 */ /* 0x040fe200078e0002 */
[----:B------:R-:W-:Y:S02]  /*7000*/  @P2 IADD3.X R8, RZ, R4, RZ, P0, !PT ;  /* 0x00000004ff082210 */ /* 0x000fe400007fe4ff */
[----:B------:R-:W-:Y:S01]  /*7010*/  @P1 IADD3 R12, P0, R0, 0x40, RZ ;  /* 0x00000040000c1810 */ /* 0x000fe20007f1e0ff */
[----:B------:R-:W-:Y:S01]  /*7020*/  @P3 IMAD.IADD R6, R3, 0x1, R6 ;  /* 0x0000000103063824 */ /* 0x000fe200078e0206 */
[----:B------:R-:W-:Y:S03]  /*7030*/  @P2 MOV R3, R112 ;  /* 0x0000007000032202 */ /* 0x000fe60000000f00 */
[----:B------:R-:W-:Y:S01]  /*7040*/  @P1 IMAD.X R13, RZ, RZ, R4, P0 ;  /* 0x000000ffff0d1224 */ /* 0x000fe200000e0604 */
[C---:B------:R-:W-:Y:S04]  /*7050*/  @P3 LEA R10, P0, R2.reuse, c[0x0][0x250], 0x1 ;  /* 0x00009400020a3a11 */ /* 0x040fe800078008ff */
[----:B------:R-:W-:Y:S01]  /*7060*/  @P3 LEA.HI.X R11, R2, c[0x0][0x254], R6, 0x1, P0 ;  /* 0x00009500020b3a11 */ /* 0x000fe200000f0c06 */
[----:B------:R-:W-:Y:S02]  /*7070*/  @P2 IMAD R6, R8, c[0x0][0x258], RZ ;  /* 0x0000960008062a24 */ /* 0x000fe400078e02ff */
[----:B------:R-:W-:Y:S02]  /*7080*/  @P2 IMAD.MOV.U32 R2, RZ, RZ, R102 ;  /* 0x000000ffff022224 */ /* 0x000fe400078e0066 */
[C---:B------:R-:W-:Y:S02]  /*7090*/  @P2 IMAD R6, R7.reuse, c[0x0][0x25c], R6 ;  /* 0x0000970007062a24 */ /* 0x040fe400078e0206 */
[----:B------:R-:W-:Y:S04]  /*70a0*/  @P2 IMAD.WIDE.U32 R2, R7, c[0x0][0x258], R2 ;  /* 0x0000960007022a25 */ /* 0x000fe800078e0002 */
[----:B------:R-:W-:Y:S01]  /*70b0*/  @P2 IMAD.IADD R6, R3, 0x1, R6 ;  /* 0x0000000103062824 */ /* 0x000fe200078e0206 */
[C---:B------:R-:W-:Y:S01]  /*70c0*/  @P2 LEA R8, P0, R2.reuse, c[0x0][0x250], 0x1 ;  /* 0x0000940002082a11 */ /* 0x040fe200078008ff */
[----:B------:R-:W-:Y:S03]  /*70d0*/  @P1 IMAD.MOV.U32 R3, RZ, RZ, R112 ;  /* 0x000000ffff031224 */ /* 0x000fe600078e0070 */
[----:B------:R-:W-:Y:S02]  /*70e0*/  @P2 LEA.HI.X R9, R2, c[0x0][0x254], R6, 0x1, P0 ;  /* 0x0000950002092a11 */ /* 0x000fe400000f0c06 */
[----:B------:R-:W-:Y:S02]  /*70f0*/  ISETP.GE.AND P0, PT, R5, 0x61, PT ;  /* 0x000000610500780c */ /* 0x000fe40003f06270 */
[-C--:B------:R-:W-:Y:S05]  /*7100*/  @P1 MOV R2, R102.reuse ;  /* 0x0000006600021202 */ /* 0x080fea0000000f00 */
[----:B------:R-:W-:Y:S06]  /*7110*/  @P1 IMAD.WIDE.U32 R2, R12, c[0x0][0x258], R2 ;  /* 0x000096000c021a25 */ /* 0x000fec00078e0002 */
[----:B------:R-:W-:Y:S01]  /*7120*/  @P0 IADD3 R5, P4, R0, 0x60, RZ ;  /* 0x0000006000050810 */ /* 0x000fe20007f9e0ff */
[----:B------:R-:W-:Y:S04]  /*7130*/  @P1 IMAD R0, R13, c[0x0][0x258], RZ ;  /* 0x000096000d001a24 */ /* 0x000fe800078e02ff */
[----:B------:R-:W-:Y:S02]  /*7140*/  @P1 IMAD R0, R12, c[0x0][0x25c], R0 ;  /* 0x000097000c001a24 */ /* 0x000fe400078e0200 */
[----:B------:R-:W-:Y:S01]  /*7150*/  @P0 IMAD.X R4, RZ, RZ, R4, P4 ;  /* 0x000000ffff040224 */ /* 0x000fe200020e0604 */
[C---:B------:R-:W-:Y:S01]  /*7160*/  @P1 LEA R6, P4, R2.reuse, c[0x0][0x250], 0x1 ;  /* 0x0000940002061a11 */ /* 0x040fe200078808ff */
[----:B------:R-:W-:Y:S02]  /*7170*/  @P1 IMAD.IADD R0, R3, 0x1, R0 ;  /* 0x0000000103001824 */ /* 0x000fe400078e0200 */
[----:B------:R-:W-:Y:S03]  /*7180*/  @P0 IMAD.MOV.U32 R3, RZ, RZ, R112 ;  /* 0x000000ffff030224 */ /* 0x000fe600078e0070 */
[----:B------:R-:W-:Y:S01]  /*7190*/  @P1 LEA.HI.X R7, R2, c[0x0][0x254], R0, 0x1, P4 ;  /* 0x0000950002071a11 */ /* 0x000fe200020f0c00 */
[----:B------:R-:W-:Y:S01]  /*71a0*/  @P0 IMAD R0, R4, c[0x0][0x258], RZ ;  /* 0x0000960004000a24 */ /* 0x000fe200078e02ff */
[----:B------:R-:W-:Y:S03]  /*71b0*/  @P0 MOV R2, R102 ;  /* 0x0000006600020202 */ /* 0x000fe60000000f00 */
[C---:B------:R-:W-:Y:S02]  /*71c0*/  @P0 IMAD R0, R5.reuse, c[0x0][0x25c], R0 ;  /* 0x0000970005000a24 */ /* 0x040fe400078e0200 */
[----:B------:R-:W-:Y:S04]  /*71d0*/  @P0 IMAD.WIDE.U32 R2, R5, c[0x0][0x258], R2 ;  /* 0x0000960005020a25 */ /* 0x000fe800078e0002 */
[----:B------:R-:W-:Y:S01]  /*71e0*/  @P0 IMAD.IADD R0, R3, 0x1, R0 ;  /* 0x0000000103000824 */ /* 0x000fe200078e0200 */
[C---:B------:R-:W-:Y:S04]  /*71f0*/  @P0 LEA R4, P4, R2.reuse, c[0x0][0x250], 0x1 ;  /* 0x0000940002040a11 */ /* 0x040fe800078808ff */
[----:B------:R-:W-:Y:S02]  /*7200*/  @P0 LEA.HI.X R5, R2, c[0x0][0x254], R0, 0x1, P4 ;  /* 0x0000950002050a11 */ /* 0x000fe400020f0c00 */
[----:B------:R-:W-:Y:S02]  /*7210*/  ISETP.NE.AND P4, PT, R147, RZ, PT ;  /* 0x000000ff9300720c */ /* 0x000fe40003f85270 */
[----:B------:R-:W-:Y:S11]  /*7220*/  IADD3 R0, -R14, R126, RZ ;  /* 0x0000007e0e007210 */ /* 0x000ff60007ffe1ff */
[----:B------:R-:W-:Y:S01]  /*7230*/  @!PT LDS RZ, [RZ] ;  /* 0x00000000fffff984 */ /* 0x000fe20000000800 */
[----:B------:R-:W-:Y:S01]  /*7240*/  @!PT LDS RZ, [RZ] ;  /* 0x00000000fffff984 */ /* 0x000fe20000000800 */
[----:B------:R-:W-:Y:S01]  /*7250*/  @!PT LDS RZ, [RZ] ;  /* 0x00000000fffff984 */ /* 0x000fe20000000800 */
[----:B------:R1:W-:Y:S05]  /*7260*/  @P3 LDGSTS.E.BYPASS.LTC128B.128 [R74+0x100], [R10.64], !P4 ;  /* 0x001000000a4a3fae */ /* 0x0003ea000e101d48 */
[----:B------:R1:W-:Y:S05]  /*7270*/  @P3 LDGSTS.E.BYPASS.LTC128B.128 [R74+0x4100], [R10.64+0x80], !P6 ;  /* 0x041000800a4a3fae */ /* 0x0003ea000f101d48 */
[----:B------:R1:W-:Y:S05]  /*7280*/  @P2 LDGSTS.E.BYPASS.LTC128B.128 [R74+0x1100], [R8.64], !P4 ;  /* 0x01100000084a2fae */ /* 0x0003ea000e101d48 */
[----:B------:R1:W-:Y:S05]  /*7290*/  @P2 LDGSTS.E.BYPASS.LTC128B.128 [R74+0x5100], [R8.64+0x80], !P6 ;  /* 0x05100080084a2fae */ /* 0x0003ea000f101d48 */
[----:B------:R2:W-:Y:S05]  /*72a0*/  @P1 LDGSTS.E.BYPASS.LTC128B.128 [R74+0x2100], [R6.64], !P4 ;  /* 0x02100000064a1fae */ /* 0x0005ea000e101d48 */
[----:B------:R2:W-:Y:S05]  /*72b0*/  @P1 LDGSTS.E.BYPASS.LTC128B.128 [R74+0x6100], [R6.64+0x80], !P6 ;  /* 0x06100080064a1fae */ /* 0x0005ea000f101d48 */
[----:B------:R1:W-:Y:S05]  /*72c0*/  @P0 LDGSTS.E.BYPASS.LTC128B.128 [R74+0x3100], [R4.64], !P4 ;  /* 0x03100000044a0fae */ /* 0x0003ea000e101d48 */
[----:B------:R1:W-:Y:S05]  /*72d0*/  @P0 LDGSTS.E.BYPASS.LTC128B.128 [R74+0x7100], [R4.64+0x80], !P6 ;  /* 0x07100080044a0fae */ /* 0x0003ea000f101d48 */
[----:B------:R-:W0:Y:S01]  /*72e0*/  LDGDEPBAR ;  /* 0x00000000000079af */ /* 0x000e220000000000 */
[----:B--2---:R-:W-:Y:S02]  /*72f0*/  IMNMX R7, R0, 0x80, PT ;  /* 0x0000008000077817 */ /* 0x004fe40003800200 */
[----:B------:R-:W-:Y:S02]  /*7300*/  IADD3 R6, P0, R14, R161, RZ ;  /* 0x000000a10e067210 */ /* 0x000fe40007f1e0ff */
[----:B------:R-:W-:Y:S03]  /*7310*/  ISETP.GE.AND P1, PT, R96, R7, PT ;  /* 0x000000076000720c */ /* 0x000fe60003f26270 */
[----:B------:R-:W-:Y:S01]  /*7320*/  IMAD.X R16, R16, 0x1, R160, P0 ;  /* 0x0000000110107824 */ /* 0x000fe200000e06a0 */
[----:B------:R-:W-:Y:S04]  /*7330*/  DEPBAR.LE SB0, 0x0 ;  /* 0x000080000000791a */ /* 0x000fe80000000000 */
[----:B------:R-:W-:Y:S06]  /*7340*/  BAR.SYNC.DEFER_BLOCKING 0x0 ;  /* 0x0000000000007b1d */ /* 0x000fec0000010000 */
[----:B------:R-:W-:-:S05]  /*7350*/  @P1 BRA `(.L_x_95) ;  /* 0x000000d000001947 */ /* 0x000fca0003800000 */
[----:B-1----:R-:W1:Y:S01]  /*7360*/  @!P5 LDS.128 R12, [R74+0x100] ;  /* 0x000100004a0cd984 */ /* 0x002e620000000c00 */
[----:B------:R-:W-:Y:S01]  /*7370*/  ISETP.GE.AND P0, PT, R94, c[0x0][0x1d4], PT ;  /* 0x000075005e007a0c */ /* 0x000fe20003f06270 */
[----:B------:R-:W-:Y:S01]  /*7380*/  IMAD R0, R16, c[0x0][0x208], RZ ;  /* 0x0000820010007a24 */ /* 0x000fe200078e02ff */
[----:B------:R-:W-:Y:S02]  /*7390*/  MOV R4, R100 ;  /* 0x0000006400047202 */ /* 0x000fe40000000f00 */
[----:B------:R-:W-:Y:S01]  /*73a0*/  MOV R5, R99 ;  /* 0x0000006300057202 */ /* 0x000fe20000000f00 */
[C---:B------:R-:W-:Y:S04]  /*73b0*/  IMAD R0, R6.reuse, c[0x0][0x20c], R0 ;  /* 0x0000830006007a24 */ /* 0x040fe800078e0200 */
[----:B------:R-:W-:Y:S04]  /*73c0*/  IMAD.WIDE.U32 R4, R6, c[0x0][0x208], R4 ;  /* 0x0000820006047a25 */ /* 0x000fe800078e0004 */
[----:B------:R-:W2:Y:S01]  /*73d0*/  @!P0 LDS.128 R8, [R74+0x4100] ;  /* 0x004100004a088984 */ /* 0x000ea20000000c00 */
[C---:B------:R-:W-:Y:S02]  /*73e0*/  LEA R2, P1, R4.reuse, c[0x0][0x1f8], 0x1 ;  /* 0x00007e0004027a11 */ /* 0x040fe400078208ff */
[----:B------:R-:W-:Y:S04]  /*73f0*/  IADD3 R0, R5, R0, RZ ;  /* 0x0000000005007210 */ /* 0x000fe80007ffe0ff */
[----:B------:R-:W-:Y:S05]  /*7400*/  LEA.HI.X R3, R4, c[0x0][0x1fc], R0, 0x1, P1 ;  /* 0x00007f0004037a11 */ /* 0x000fea00008f0c00 */
[----:B-1----:R1:W-:Y:S04]  /*7410*/  @!P5 STG.E.128 [R2.64], R12 ;  /* 0x0000000c0200d986 */ /* 0x0023e8000c101d08 */
[----:B--2---:R1:W-:Y:S02]  /*7420*/  @!P0 STG.E.128 [R2.64+0x80], R8 ;  /* 0x0000800802008986 */ /* 0x0043e4000c101d08 */
.L_x_95:
[----:B-1----:R-:W-:Y:S05]  /*7430*/  BSYNC B0 ;  /* 0x0000000000007941 */ /* 0x002fea0003800000 */
.L_x_94:
[----:B------:R-:W-:Y:S01]  /*7440*/  ISETP.GE.AND P0, PT, R168, R7, PT ;  /* 0x00000007a800720c */ /* 0x000fe20003f06270 */
[----:B------:R-:W-:Y:S01]  /*7450*/  @!UPT UIADD3 URZ, URZ, URZ, URZ ;  /* 0x0000003f3f3ff290 */ /* 0x000fe2000fffe03f */
[----:B------:R-:W-:Y:S11]  /*7460*/  BSSY B0, `(.L_x_96) ;  /* 0x0000011000007945 */ /* 0x000ff60003800000 */
[----:B------:R-:W-:-:S05]  /*7470*/  @P0 BRA `(.L_x_97) ;  /* 0x000000f000000947 */ /* 0x000fca0003800000 */
[----:B------:R-:W1:Y:S01]  /*7480*/  @!P5 LDS.128 R12, [R74+0x1100] ;  /* 0x001100004a0cd984 */ /* 0x000e620000000c00 */
[----:B------:R-:W-:Y:S01]  /*7490*/  ISETP.GE.AND P1, PT, R94, c[0x0][0x1d4], PT ;  /* 0x000075005e007a0c */ /* 0x000fe20003f26270 */
[----:B------:R-:W-:Y:S01]  /*74a0*/  IMAD.MOV.U32 R4, RZ, RZ, R100 ;  /* 0x000000ffff047224 */ /* 0x000fe200078e0064 */
[----:B------:R-:W-:Y:S02]  /*74b0*/  IADD3 R0, P0, R6, 0x20, RZ ;  /* 0x0000002006007810 */ /* 0x000fe40007f1e0ff */
[----:B------:R-:W-:Y:S03]  /*74c0*/  MOV R5, R99 ;  /* 0x0000006300057202 */ /* 0x000fe60000000f00 */
[----:B------:R-:W-:Y:S02]  /*74d0*/  IMAD.X R2, RZ, RZ, R16, P0 ;  /* 0x000000ffff027224 */ /* 0x000fe400000e0610 */
[----:B------:R-:W-:Y:S04]  /*74e0*/  IMAD.WIDE.U32 R4, R0, c[0x0][0x208], R4 ;  /* 0x0000820000047a25 */ /* 0x000fe800078e0004 */
[----:B------:R-:W2:Y:S01]  /*74f0*/  @!P1 LDS.128 R8, [R74+0x5100] ;  /* 0x005100004a089984 */ /* 0x000ea20000000c00 */
[----:B------:R-:W-:Y:S04]  /*7500*/  IMAD R2, R2, c[0x0][0x208], RZ ;  /* 0x0000820002027a24 */ /* 0x000fe800078e02ff */
[----:B------:R-:W-:Y:S01]  /*7510*/  IMAD R0, R0, c[0x0][0x20c], R2 ;  /* 0x0000830000007a24 */ /* 0x000fe200078e0202 */
[C---:B------:R-:W-:Y:S04]  /*7520*/  LEA R2, P0, R4.reuse, c[0x0][0x1f8], 0x1 ;  /* 0x00007e0004027a11 */ /* 0x040fe800078008ff */
[----:B------:R-:W-:Y:S04]  /*7530*/  IADD3 R0, R5, R0, RZ ;  /* 0x0000000005007210 */ /* 0x000fe80007ffe0ff */
[----:B------:R-:W-:Y:S05]  /*7540*/  LEA.HI.X R3, R4, c[0x0][0x1fc], R0, 0x1, P0 ;  /* 0x00007f0004037a11 */ /* 0x000fea00000f0c00 */
[----:B-1----:R1:W-:Y:S04]  /*7550*/  @!P5 STG.E.128 [R2.64], R12 ;  /* 0x0000000c0200d986 */ /* 0x0023e8000c101d08 */
[----:B--2---:R1:W-:Y:S02]  /*7560*/  @!P1 STG.E.128 [R2.64+0x80], R8 ;  /* 0x0000800802009986 */ /* 0x0043e4000c101d08 */
.L_x_97:
[----:B------:R-:W-:Y:S05]  /*7570*/  BSYNC B0 ;  /* 0x0000000000007941 */ /* 0x000fea0003800000 */
.L_x_96:
[----:B------:R-:W-:Y:S01]  /*7580*/  ISETP.GE.AND P0, PT, R167, R7, PT ;  /* 0x00000007a700720c */ /* 0x000fe20003f06270 */
[----:B------:R-:W-:Y:S01]  /*7590*/  @!UPT UIADD3 URZ, URZ, URZ, URZ ;  /* 0x0000003f3f3ff290 */ /* 0x000fe2000fffe03f */
[----:B------:R-:W-:Y:S11]  /*75a0*/  BSSY B0, `(.L_x_98) ;  /* 0x0000011000007945 */ /* 0x000ff60003800000 */
[----:B------:R-:W-:-:S05]  /*75b0*/  @P0 BRA `(.L_x_99) ;  /* 0x000000f000000947 */ /* 0x000fca0003800000 */
[----:B-1----:R-:W1:Y:S01]  /*75c0*/  @!P5 LDS.128 R12, [R74+0x2100] ;  /* 0x002100004a0cd984 */ /* 0x002e620000000c00 */
        /* <DEDUP_REMOVED lines=14> */
.L_x_99:
[----:B------:R-:W-:Y:S05]  /*76b0*/  BSYNC B0 ;  /* 0x0000000000007941 */ /* 0x000fea0003800000 */
.L_x_98:
        /* <DEDUP_REMOVED lines=19> */
.L_x_101:
[----:B------:R-:W-:Y:S05]  /*77f0*/  BSYNC B0 ;  /* 0x0000000000007941 */ /* 0x000fea0003800000 */
.L_x_100:
[C---:B------:R-:W-:Y:S02]  /*7800*/  ISETP.GT.AND P0, PT, R91.reuse, R157, PT ;  /* 0x0000009d5b00720c */ /* 0x040fe40003f04270 */
[----:B------:R-:W-:Y:S11]  /*7810*/  IADD3 R91, R91, -0x1, RZ ;  /* 0xffffffff5b5b7810 */ /* 0x000ff60007ffe0ff */
[----:B-1----:R-:W-:Y:S01]  /*7820*/  @P0 SHF.R.S32.HI R2, RZ, 0x1f, R91 ;  /* 0x0000001fff020819 */ /* 0x002fe2000001145b */
[----:B------:R-:W-:Y:S02]  /*7830*/  @P0 IMAD R0, R200, R91, RZ ;  /* 0x0000005bc8000224 */ /* 0x000fe400078e02ff */
[----:B------:R-:W-:Y:S02]  /*7840*/  @P0 IMAD.MOV.U32 R4, RZ, RZ, R136 ;  /* 0x000000ffff040224 */ /* 0x000fe400078e0088 */
[----:B------:R-:W-:Y:S02]  /*7850*/  @P0 IMAD.MOV.U32 R5, RZ, RZ, R133 ;  /* 0x000000ffff050224 */ /* 0x000fe400078e0085 */
[-C--:B------:R-:W-:Y:S02]  /*7860*/  @P0 IMAD R0, R2, R208.reuse, R0 ;  /* 0x000000d002000224 */ /* 0x080fe400078e0200 */
[----:B------:R-:W-:Y:S04]  /*7870*/  @P0 IMAD.WIDE.U32 R4, R91, R208, R4 ;  /* 0x000000d05b040225 */ /* 0x000fe800078e0004 */
[----:B------:R-:W-:Y:S01]  /*7880*/  @P0 IMAD.IADD R0, R5, 0x1, R0 ;  /* 0x0000000105000824 */ /* 0x000fe200078e0200 */
[C---:B------:R-:W-:Y:S04]  /*7890*/  @P0 LEA R2, P1, R4.reuse, c[0x0][0x220], 0x1 ;  /* 0x0000880004020a11 */ /* 0x040fe800078208ff */
[----:B------:R-:W-:Y:S02]  /*78a0*/  @P0 LEA.HI.X R3, R4, c[0x0][0x224], R0, 0x1, P1 ;  /* 0x0000890004030a11 */ /* 0x000fe400008f0c00 */
[----:B------:R-:W-:Y:S03]  /*78b0*/  @P0 IADD3 R12, P2, P1, R173, 0x80, R2 ;  /* 0x00000080ad0c0810 */ /* 0x000fe6000795e002 */
[----:B------:R-:W-:Y:S01]  /*78c0*/  @!PT LDS RZ, [RZ] ;  /* 0x00000000fffff984 */ /* 0x000fe20000000800 */
[----:B------:R-:W-:Y:S01]  /*78d0*/  @!PT LDS RZ, [RZ] ;  /* 0x00000000fffff984 */ /* 0x000fe20000000800 */
[----:B------:R-:W-:Y:S01]  /*78e0*/  @!PT LDS RZ, [RZ] ;  /* 0x00000000fffff984 */ /* 0x000fe20000000800 */
[----:B------:R1:W-:Y:S01]  /*78f0*/  @P0 LDGSTS.E.BYPASS.LTC128B.128 [R74+0x8100], [R2.64], !P4 ;  /* 0x08100000024a0fae */ /* 0x0003e2000e101d48 */
[----:B------:R-:W-:Y:S02]  /*7900*/  @P0 IADD3.X R13, R169, RZ, R3, P2, P1 ;  /* 0x000000ffa90d0210 */ /* 0x000fe400017e2403 */
[-C--:B------:R-:W-:Y:S01]  /*7910*/  @P0 IADD3 R6, P1, R2, R173.reuse, RZ ;  /* 0x000000ad02060210 */ /* 0x080fe20007f3e0ff */
[----:B------:R1:W-:Y:S04]  /*7920*/  @P0 LDGSTS.E.BYPASS.LTC128B.128 [R74+0xc100], [R2.64+0x80], !P6 ;  /* 0x0c100080024a0fae */ /* 0x0003e8000f101d48 */
[--C-:B------:R-:W-:Y:S01]  /*7930*/  @P0 IMAD.X R7, R3, 0x1, R169.reuse, P1 ;  /* 0x0000000103070824 */ /* 0x100fe200008e06a9 */
[CC--:B------:R-:W-:Y:S04]  /*7940*/  @P0 IADD3 R4, P1, R6.reuse, R173.reuse, RZ ;  /* 0x000000ad06040210 */ /* 0x0c0fe80007f3e0ff */
[----:B------:R2:W-:Y:S01]  /*7950*/  @P0 LDGSTS.E.BYPASS.LTC128B.128 [R74+0x9100], [R6.64], !P4 ;  /* 0x09100000064a0fae */ /* 0x0005e2000e101d48 */
[C---:B------:R-:W-:Y:S01]  /*7960*/  @P0 IMAD.X R5, R7.reuse, 0x1, R169, P1 ;  /* 0x0000000107050824 */ /* 0x040fe200008e06a9 */
[-C--:B------:R-:W-:Y:S02]  /*7970*/  @P0 IADD3 R10, P1, R6, R130.reuse, RZ ;  /* 0x00000082060a0210 */ /* 0x080fe40007f3e0ff */
[----:B------:R2:W-:Y:S03]  /*7980*/  @P0 LDGSTS.E.BYPASS.LTC128B.128 [R74+0xd100], [R12.64], !P6 ;  /* 0x0d1000000c4a0fae */ /* 0x0005e6000f101d48 */
[----:B------:R-:W-:Y:S01]  /*7990*/  @P0 IMAD.X R11, R7, 0x1, R127, P1 ;  /* 0x00000001070b0824 */ /* 0x000fe200008e067f */
[----:B------:R2:W-:Y:S01]  /*79a0*/  @P0 LDGSTS.E.BYPASS.LTC128B.128 [R74+0xa100], [R4.64], !P4 ;  /* 0x0a100000044a0fae */ /* 0x0005e2000e101d48 */
[C---:B------:R-:W-:Y:S03]  /*79b0*/  @P0 IADD3 R8, P1, R4.reuse, R173, RZ ;  /* 0x000000ad04080210 */ /* 0x040fe60007f3e0ff */
[----:B------:R2:W-:Y:S02]  /*79c0*/  @P0 LDGSTS.E.BYPASS.LTC128B.128 [R74+0xe100], [R10.64], !P6 ;  /* 0x0e1000000a4a0fae */ /* 0x0005e4000f101d48 */
[C---:B------:R-:W-:Y:S01]  /*79d0*/  @P0 IMAD.X R9, R5.reuse, 0x1, R169, P1 ;  /* 0x0000000105090824 */ /* 0x040fe200008e06a9 */
[----:B-1----:R-:W-:Y:S04]  /*79e0*/  @P0 IADD3 R2, P1, R4, R130, RZ ;  /* 0x0000008204020210 */ /* 0x002fe80007f3e0ff */
[----:B------:R2:W-:Y:S01]  /*79f0*/  @P0 LDGSTS.E.BYPASS.LTC128B.128 [R74+0xb100], [R8.64], !P4 ;  /* 0x0b100000084a0fae */ /* 0x0005e2000e101d48 */
[----:B------:R-:W-:Y:S05]  /*7a00*/  @P0 IMAD.X R3, R5, 0x1, R127, P1 ;  /* 0x0000000105030824 */ /* 0x000fea00008e067f */
[----:B------:R2:W-:Y:S04]  /*7a10*/  @P0 LDGSTS.E.BYPASS.LTC128B.128 [R74+0xf100], [R2.64], !P6 ;  /* 0x0f100000024a0fae */ /* 0x0005e8000f101d48 */
[----:B------:R-:W0:Y:S01]  /*7a20*/  LDGDEPBAR ;  /* 0x00000000000079af */ /* 0x000e220000000000 */
[----:B------:R-:W-:-:S05]  /*7a30*/  @P0 BRA `(.L_x_102) ;  /* 0xffffa1e000000947 */ /* 0x000fca000383ffff */
[----:B------:R-:W-:Y:S06]  /*7a40*/  BAR.SYNC.DEFER_BLOCKING 0x0 ;  /* 0x0000000000007b1d */ /* 0x000fec0000010000 */
.L_x_55:
[----:B-1----:R-:W-:Y:S01]  /*7a50*/  ISETP.GE.AND P0, PT, R195, 0x1, PT ;  /* 0x00000001c300780c */ /* 0x002fe20003f06270 */
[----:B------:R-:W-:Y:S01]  /*7a60*/  IMAD.IADD R19, R181, 0x1, R180 ;  /* 0x00000001b5137824 */ /* 0x000fe200078e02b4 */
[----:B------:R-:W-:Y:S01]  /*7a70*/  PLOP3.LUT P2, PT, PT, PT, PT, 0x80, 0x0 ;  /* 0x000000000000781c */ /* 0x000fe20003f4f070 */
[----:B--2---:R-:W-:Y:S01]  /*7a80*/  CS2R R10, SRZ ;  /* 0x00000000000a7805 */ /* 0x004fe2000001ff00 */
[----:B------:R-:W-:Y:S01]  /*7a90*/  MOV R114, RZ ;  /* 0x000000ff00727202 */ /* 0x000fe20000000f00 */
[----:B------:R-:W-:Y:S01]  /*7aa0*/  CS2R R14, SRZ ;  /* 0x00000000000e7805 */ /* 0x000fe2000001ff00 */
[----:B------:R-:W-:Y:S01]  /*7ab0*/  IMAD.MOV.U32 R112, RZ, RZ, RZ ;  /* 0x000000ffff707224 */ /* 0x000fe200078e00ff */
        /* <DEDUP_REMOVED lines=10> */
[----:B------:R-:W-:Y:S01]  /*7b60*/  IMAD.MOV.U32 R18, RZ, RZ, RZ ;  /* 0x000000ffff127224 */ /* 0x000fe200078e00ff */
[----:B------:R-:W-:Y:S01]  /*7b70*/  MOV R104, RZ ;  /* 0x000000ff00687202 */ /* 0x000fe20000000f00 */
[----:B------:R-:W-:Y:S01]  /*7b80*/  CS2R R102, SRZ ;  /* 0x0000000000667805 */ /* 0x000fe2000001ff00 */
[----:B------:R-:W-:Y:S01]  /*7b90*/  CS2R R20, SRZ ;  /* 0x0000000000147805 */ /* 0x000fe2000001ff00 */
[----:B------:R-:W-:Y:S01]  /*7ba0*/  IMAD.MOV.U32 R100, RZ, RZ, RZ ;  /* 0x000000ffff647224 */ /* 0x000fe200078e00ff */
[----:B------:R-:W-:Y:S01]  /*7bb0*/  CS2R R98, SRZ ;  /* 0x0000000000627805 */ /* 0x000fe2000001ff00 */
[----:B------:R-:W-:Y:S01]  /*7bc0*/  MOV R96, RZ ;  /* 0x000000ff00607202 */ /* 0x000fe20000000f00 */
[----:B------:R-:W-:Y:S01]  /*7bd0*/  CS2R R94, SRZ ;  /* 0x00000000005e7805 */ /* 0x000fe2000001ff00 */
        /* <DEDUP_REMOVED lines=8> */
[----:B------:R-:W-:Y:S01]  /*7c60*/  CS2R R26, SRZ ;  /* 0x00000000001a7805 */ /* 0x000fe2000001ff00 */
[----:B------:R-:W-:Y:S01]  /*7c70*/  IMAD.MOV.U32 R80, RZ, RZ, RZ ;  /* 0x000000ffff507224 */ /* 0x000fe200078e00ff */
[----:B------:R-:W-:Y:S01]  /*7c80*/  CS2R R78, SRZ ;  /* 0x00000000004e7805 */ /* 0x000fe2000001ff00 */
[----:B------:R-:W-:Y:S01]  /*7c90*/  CS2R R76, SRZ ;  /* 0x00000000004c7805 */ /* 0x000fe2000001ff00 */
[----:B------:R-:W-:Y:S01]  /*7ca0*/  CS2R R74, SRZ ;  /* 0x00000000004a7805 */ /* 0x000fe2000001ff00 */
[----:B------:R-:W-:Y:S01]  /*7cb0*/  CS2R R72, SRZ ;  /* 0x0000000000487805 */ /* 0x000fe2000001ff00 */
[----:B------:R-:W-:Y:S01]  /*7cc0*/  CS2R R70, SRZ ;  /* 0x0000000000467805 */ /* 0x000fe2000001ff00 */
[----:B------:R-:W-:Y:S01]  /*7cd0*/  CS2R R68, SRZ ;  /* 0x0000000000447805 */ /* 0x000fe2000001ff00 */
[----:B------:R-:W-:Y:S01]  /*7ce0*/  CS2R R126, SRZ ;  /* 0x00000000007e7805 */ /* 0x000fe2000001ff00 */
[----:B------:R-:W-:Y:S01]  /*7cf0*/  MOV R124, RZ ;  /* 0x000000ff007c7202 */ /* 0x000fe20000000f00 */
[----:B------:R-:W-:Y:S01]  /*7d00*/  CS2R R122, SRZ ;  /* 0x00000000007a7805 */ /* 0x000fe2000001ff00 */
[----:B------:R-:W-:Y:S01]  /*7d10*/  IMAD.MOV.U32 R120, RZ, RZ, RZ ;  /* 0x000000ffff787224 */ /* 0x000fe200078e00ff */
[----:B------:R-:W-:Y:S01]  /*7d20*/  CS2R R30, SRZ ;  /* 0x00000000001e7805 */ /* 0x000fe2000001ff00 */
[----:B------:R-:W-:Y:S05]  /*7d30*/  @!P0 BRA `(.L_x_103) ;  /* 0x0000bee000008947 */ /* 0x000fea0003800000 */
[----:B------:R-:W-:Y:S01]  /*7d40*/  ISETP.NE.U32.AND P0, PT, RZ, c[0x0][0x340], PT ;  /* 0x0000d000ff007a0c */ /* 0x000fe20003f05070 */
[----:B------:R-:W2:Y:S03]  /*7d50*/  LDL R193, [R1+0x4] ;  /* 0x0000040001c17983 */ /* 0x000ea60000100800 */
[----:B------:R-:W-:-:S13]  /*7d60*/  ISETP.NE.AND.EX P3, PT, RZ, c[0x0][0x344], PT, P0 ;  /* 0x0000d100ff007a0c */ /* 0x000fda0003f65300 */
[----:B------:R-:W-:-:S04]  /*7d70*/  @P3 IMAD.MOV.U32 R2, RZ, RZ, 0x4 ;  /* 0x00000004ff023424 */ /* 0x000fc800078e00ff */
[----:B------:R-:W-:-:S05]  /*7d80*/  @P3 IMAD.WIDE R2, R248, R2, c[0x0][0x340] ;  /* 0x0000d000f8023625 */ /* 0x000fca00078e0202 */
[----:B------:R1:W3:Y:S01]  /*7d90*/  @P3 LDG.E R12, [R2.64] ;  /* 0x00000008020c3981 */ /* 0x0002e2000c1e1900 */
[----:B------:R-:W-:Y:S01]  /*7da0*/  SHF.R.S32.HI R0, RZ, 0x1f, R172 ;  /* 0x0000001fff007819 */ /* 0x000fe200000114ac */
[----:B------:R-:W-:Y:S01]  /*7db0*/  IMAD.MOV.U32 R5, RZ, RZ, c[0x0][0x2c4] ;  /* 0x0000b100ff057624 */ /* 0x000fe200078e00ff */
[----:B------:R-:W-:Y:S01]  /*7dc0*/  SHF.R.S32.HI R117, RZ, 0x1f, R227 ;  /* 0x0000001fff757819 */ /* 0x000fe200000114e3 */
[----:B------:R-:W4:Y:S01]  /*7dd0*/  S2R R29, SR_CTAID.Y ;  /* 0x00000000001d7919 */ /* 0x000f220000002600 */
[----:B------:R-:W-:Y:S01]  /*7de0*/  ISETP.NE.U32.AND P0, PT, RZ, c[0x0][0x348], PT ;  /* 0x0000d200ff007a0c */ /* 0x000fe20003f05070 */
[----:B------:R-:W-:Y:S01]  /*7df0*/  IMAD R0, R0, c[0x0][0x178], RZ ;  /* 0x00005e0000007a24 */ /* 0x000fe200078e02ff */
[----:B------:R-:W-:Y:S01]  /*7e00*/  LEA.HI R4, R117, R227, RZ, 0x3 ;  /* 0x000000e375047211 */ /* 0x000fe200078f18ff */
[----:B------:R-:W-:Y:S01]  /*7e10*/  IMAD R25, R182, c[0x0][0x2c4], RZ ;  /* 0x0000b100b6197a24 */ /* 0x000fe200078e02ff */
[----:B------:R-:W-:Y:S01]  /*7e20*/  ISETP.NE.AND P1, PT, R5, 0x1, PT ;  /* 0x000000010500780c */ /* 0x000fe20003f25270 */
[----:B------:R-:W-:Y:S01]  /*7e30*/  IMAD R0, R172, c[0x0][0x17c], R0 ;  /* 0x00005f00ac007a24 */ /* 0x000fe200078e0200 */
[----:B------:R-:W-:Y:S01]  /*7e40*/  SHF.R.S32.HI R60, RZ, 0x3, R4 ;  /* 0x00000003ff3c7819 */ /* 0x000fe20000011404 */
[----:B------:R-:W-:Y:S01]  /*7e50*/  IMAD.MOV.U32 R185, RZ, RZ, c[0x0][0x1e0] ;  /* 0x00007800ffb97624 */ /* 0x000fe200078e00ff */
[----:B------:R-:W-:Y:S01]  /*7e60*/  SHF.R.S32.HI R11, RZ, 0x1f, R248 ;  /* 0x0000001fff0b7819 */ /* 0x000fe200000114f8 */
[----:B------:R-:W-:Y:S01]  /*7e70*/  BAR.SYNC.DEFER_BLOCKING 0x0 ;  /* 0x0000000000007b1d */ /* 0x000fe20000010000 */
[----:B------:R-:W-:Y:S01]  /*7e80*/  ISETP.NE.AND.EX P0, PT, RZ, c[0x0][0x34c], PT, P0 ;  /* 0x0000d300ff007a0c */ /* 0x000fe20003f05300 */
[----:B------:R-:W-:-:S02]  /*7e90*/  IMAD.SHL.U32 R192, R185, 0x80, RZ ;  /* 0x00000080b9c07824 */ /* 0x000fc400078e00ff */
[----:B------:R-:W-:Y:S01]  /*7ea0*/  IMAD.WIDE.U32 R186, R185, 0x40, RZ ;  /* 0x00000040b9ba7825 */ /* 0x000fe200078e00ff */
[----:B------:R-:W-:-:S05]  /*7eb0*/  SEL R6, R11, RZ, !P0 ;  /* 0x000000ff0b067207 */ /* 0x000fca0004000000 */
[----:B------:R-:W-:Y:S02]  /*7ec0*/  IMAD R6, R6, c[0x0][0x1c0], RZ ;  /* 0x0000700006067a24 */ /* 0x000fe400078e02ff */
[----:B-1----:R-:W-:-:S04]  /*7ed0*/  IMAD.WIDE.U32 R2, R172, c[0x0][0x178], RZ ;  /* 0x00005e00ac027a25 */ /* 0x002fc800078e00ff */
[----:B------:R-:W-:Y:S01]  /*7ee0*/  IMAD.IADD R3, R3, 0x1, R0 ;  /* 0x0000000103037824 */ /* 0x000fe200078e0200 */
[----:B------:R-:W-:Y:S02]  /*7ef0*/  LOP3.LUT R0, R4, 0xfffffff8, RZ, 0xc0, !PT ;  /* 0xfffffff804007812 */ /* 0x000fe400078ec0ff */
[----:B------:R-:W-:Y:S01]  /*7f00*/  SEL R4, R248, RZ, !P0 ;  /* 0x000000fff8047207 */ /* 0x000fe20004000000 */
[----:B----4-:R-:W-:-:S04]  /*7f10*/  IMAD.WIDE.U32 R2, R29, c[0x0][0x1b8], R2 ;  /* 0x00006e001d027a25 */ /* 0x010fc800078e0002 */
[----:B------:R-:W-:Y:S02]  /*7f20*/  IMAD.IADD R61, R227, 0x1, -R0 ;  /* 0x00000001e33d7824 */ /* 0x000fe400078e0a00 */
[----:B------:R-:W-:Y:S02]  /*7f30*/  IMAD R0, R213, c[0x0][0x1b8], RZ ;  /* 0x00006e00d5007a24 */ /* 0x000fe400078e02ff */
[----:B------:R-:W-:Y:S02]  /*7f40*/  IMAD R5, R61, 0x20, R60 ;  /* 0x000000203d057824 */ /* 0x000fe400078e023c */
[----:B------:R-:W-:Y:S02]  /*7f50*/  IMAD R0, R29, c[0x0][0x1bc], R0 ;  /* 0x00006f001d007a24 */ /* 0x000fe400078e0200 */
[----:B------:R-:W-:Y:S02]  /*7f60*/  IMAD R5, R211, 0x80, R5 ;  /* 0x00000080d3057824 */ /* 0x000fe400078e0205 */
[----:B------:R-:W-:-:S02]  /*7f70*/  IMAD.IADD R3, R3, 0x1, R0 ;  /* 0x0000000103037824 */ /* 0x000fc400078e0200 */
[----:B------:R-:W-:-:S04]  /*7f80*/  @P1 IMAD.HI.U32 R7, R5, c[0x0][0x2c8], RZ ;  /* 0x0000b20005071a27 */ /* 0x000fc800078e00ff */
[----:B------:R-:W-:Y:S01]  /*7f90*/  IMAD.MOV.U32 R0, RZ, RZ, R5 ;  /* 0x000000ffff007224 */ /* 0x000fe200078e0005 */
[----:B------:R-:W-:Y:S01]  /*7fa0*/  @P1 SHF.R.U32.HI R0, RZ, c[0x0][0x2cc], R7 ;  /* 0x0000b300ff001a19 */ /* 0x000fe20000011607 */
[C---:B------:R-:W-:Y:S02]  /*7fb0*/  IMAD R6, R4.reuse, c[0x0][0x1c4], R6 ;  /* 0x0000710004067a24 */ /* 0x040fe400078e0206 */
[----:B------:R-:W-:Y:S01]  /*7fc0*/  IMAD.WIDE.U32 R2, R4, c[0x0][0x1c0], R2 ;  /* 0x0000700004027a25 */ /* 0x000fe200078e0002 */
[----:B------:R-:W-:-:S03]  /*7fd0*/  SHF.R.S32.HI R7, RZ, 0x1f, R0 ;  /* 0x0000001fff077819 */ /* 0x000fc60000011400 */
[----:B------:R-:W-:Y:S02]  /*7fe0*/  IMAD.MOV R4, RZ, RZ, -R0 ;  /* 0x000000ffff047224 */ /* 0x000fe400078e0a00 */
[----:B------:R-:W-:Y:S02]  /*7ff0*/  IMAD.IADD R3, R3, 0x1, R6 ;  /* 0x0000000103037824 */ /* 0x000fe400078e0206 */
[----:B------:R-:W-:Y:S02]  /*8000*/  IMAD R4, R4, c[0x0][0x2c4], R5 ;  /* 0x0000b10004047a24 */ /* 0x000fe400078e0205 */
[----:B------:R-:W-:Y:S02]  /*8010*/  IMAD R5, R7, c[0x0][0x1b0], RZ ;  /* 0x00006c0007057a24 */ /* 0x000fe400078e02ff */
[----:B------:R-:W-:-:S04]  /*8020*/  IMAD.WIDE.U32 R2, R0, c[0x0][0x1b0], R2 ;  /* 0x00006c0000027a25 */ /* 0x000fc800078e0002 */
[----:B------:R-:W-:Y:S01]  /*8030*/  IMAD R6, R0, c[0x0][0x1b4], R5 ;  /* 0x00006d0000067a24 */ /* 0x000fe200078e0205 */
[----:B------:R-:W-:Y:S01]  /*8040*/  SHF.R.S32.HI R5, RZ, 0x1f, R4 ;  /* 0x0000001fff057819 */ /* 0x000fe20000011404 */
[----:B------:R-:W-:Y:S02]  /*8050*/  IMAD.SHL.U32 R22, R61, 0x8, RZ ;  /* 0x000000083d167824 */ /* 0x000fe400078e00ff */
[----:B------:R-:W-:Y:S02]  /*8060*/  IMAD.IADD R3, R3, 0x1, R6 ;  /* 0x0000000103037824 */ /* 0x000fe400078e0206 */
[----:B------:R-:W-:Y:S01]  /*8070*/  IMAD R0, R5, c[0x0][0x1a8], RZ ;  /* 0x00006a0005007a24 */ /* 0x000fe200078e02ff */
[----:B------:R-:W-:Y:S01]  /*8080*/  IADD3 R21, R22, 0x40, RZ ;  /* 0x0000004016157810 */ /* 0x000fe20007ffe0ff */
[----:B------:R-:W-:Y:S01]  /*8090*/  IMAD R6, R211, 0x80, R60 ;  /* 0x00000080d3067824 */ /* 0x000fe200078e023c */
[----:B------:R-:W-:Y:S01]  /*80a0*/  SHF.R.S32.HI R23, RZ, 0x1f, R22 ;  /* 0x0000001fff177819 */ /* 0x000fe20000011416 */
[----:B------:R-:W-:Y:S01]  /*80b0*/  IMAD R0, R4, c[0x0][0x1ac], R0 ;  /* 0x00006b0004007a24 */ /* 0x000fe200078e0200 */
[----:B------:R-:W-:Y:S01]  /*80c0*/  ISETP.GE.AND P4, PT, R22, c[0x0][0x198], PT ;  /* 0x0000660016007a0c */ /* 0x000fe20003f86270 */
[----:B------:R-:W-:Y:S01]  /*80d0*/  IMAD.WIDE.U32 R2, R4, c[0x0][0x1a8], R2 ;  /* 0x00006a0004027a25 */ /* 0x000fe200078e0002 */
[----:B------:R-:W-:-:S02]  /*80e0*/  ISETP.GE.AND P5, PT, R6, R25, PT ;  /* 0x000000190600720c */ /* 0x000fc40003fa6270 */
[----:B------:R-:W-:Y:S01]  /*80f0*/  IADD3 R9, R6, 0x20, RZ ;  /* 0x0000002006097810 */ /* 0x000fe20007ffe0ff */
[----:B------:R-:W-:Y:S01]  /*8100*/  IMAD.IADD R0, R3, 0x1, R0 ;  /* 0x0000000103007824 */ /* 0x000fe200078e0200 */
[----:B------:R-:W-:Y:S02]  /*8110*/  LEA R15, P0, R2, c[0x0][0x160], 0x1 ;  /* 0x00005800020f7a11 */ /* 0x000fe400078008ff */
[----:B------:R-:W-:Y:S02]  /*8120*/  SHF.R.S32.HI R3, RZ, 0x1f, R19 ;  /* 0x0000001fff037819 */ /* 0x000fe40000011413 */
[----:B------:R-:W-:Y:S01]  /*8130*/  IADD3 R19, P1, R60, R19, RZ ;  /* 0x000000133c137210 */ /* 0x000fe20007f3e0ff */
[----:B------:R-:W-:Y:S01]  /*8140*/  SHFL.IDX PT, R4, R15, RZ, 0x181f ;  /* 0x00181fff0f047589 */ /* 0x000fe200000e0000 */
[----:B------:R-:W-:Y:S02]  /*8150*/  LEA.HI.X R18, R2, c[0x0][0x164], R0, 0x1, P0 ;  /* 0x0000590002127a11 */ /* 0x000fe400000f0c00 */
[----:B------:R-:W-:-:S02]  /*8160*/  LEA.HI.X.SX32 R20, R60, R3, 0x1, P1 ;  /* 0x000000033c147211 */ /* 0x000fc400008f0eff */
[C---:B------:R-:W-:Y:S01]  /*8170*/  IADD3 R8, R6.reuse, 0x40, RZ ;  /* 0x0000004006087810 */ /* 0x040fe20007ffe0ff */
[----:B------:R-:W1:Y:S01]  /*8180*/  SHFL.IDX PT, R5, R18, RZ, 0x181f ;  /* 0x00181fff12057589 */ /* 0x000e6200000e0000 */
[----:B------:R-:W-:Y:S01]  /*8190*/  IADD3 R3, R6, 0x60, RZ ;  /* 0x0000006006037810 */ /* 0x000fe20007ffe0ff */
[----:B------:R-:W-:Y:S01]  /*81a0*/  IMAD R0, R20, c[0x0][0x1e0], RZ ;  /* 0x0000780014007a24 */ /* 0x000fe200078e02ff */
[----:B------:R-:W-:Y:S01]  /*81b0*/  @!P5 SHF.R.S32.HI R2, RZ, 0x1f, R21 ;  /* 0x0000001fff02d819 */ /* 0x000fe20000011415 */
[----:B------:R-:W-:Y:S01]  /*81c0*/  IMAD.WIDE.U32 R6, R19, c[0x0][0x1e0], R22 ;  /* 0x0000780013067a25 */ /* 0x000fe200078e0016 */
[-C--:B------:R-:W-:Y:S02]  /*81d0*/  ISETP.GE.AND P0, PT, R9, R25.reuse, PT ;  /* 0x000000190900720c */ /* 0x080fe40003f06270 */
[-C--:B------:R-:W-:Y:S01]  /*81e0*/  ISETP.GE.AND P1, PT, R8, R25.reuse, PT ;  /* 0x000000190800720c */ /* 0x080fe20003f26270 */
[----:B------:R-:W-:Y:S01]  /*81f0*/  IMAD R0, R19, c[0x0][0x1e4], R0 ;  /* 0x0000790013007a24 */ /* 0x000fe200078e0200 */
[----:B------:R-:W-:Y:S01]  /*8200*/  ISETP.GE.AND P2, PT, R3, R25, PT ;  /* 0x000000190300720c */ /* 0x000fe20003f46270 */
[----:B------:R-:W-:Y:S01]  /*8210*/  IMAD.SHL.U32 R9, R60, 0x40, RZ ;  /* 0x000000403c097824 */ /* 0x000fe200078e00ff */
[----:B------:R-:W-:Y:S01]  /*8220*/  @!P5 LEA.HI R8, R2, R21, RZ, 0x3 ;  /* 0x000000150208d211 */ /* 0x000fe200078f18ff */
[----:B------:R-:W-:Y:S01]  /*8230*/  SHFL.IDX PT, R3, R18, 0x1, 0x181f ;  /* 0x00381f0012037f89 */ /* 0x000fe200000e0000 */
[----:B------:R-:W-:Y:S01]  /*8240*/  IMAD.IADD R7, R7, 0x1, R0 ;  /* 0x0000000107077824 */ /* 0x000fe200078e0200 */
[----:B------:R-:W-:-:S02]  /*8250*/  LEA.HI R0, R117, R227, RZ, 0x6 ;  /* 0x000000e375007211 */ /* 0x000fc400078f30ff */
[----:B------:R-:W4:Y:S01]  /*8260*/  SHFL.IDX PT, R2, R15, 0x1, 0x181f ;  /* 0x00381f000f027f89 */ /* 0x000f2200000e0000 */
[----:B------:R-:W-:Y:S02]  /*8270*/  @!P5 LOP3.LUT R8, R8, 0xfffffff8, RZ, 0xc0, !PT ;  /* 0xfffffff80808d812 */ /* 0x000fe400078ec0ff */
[----:B------:R-:W-:Y:S01]  /*8280*/  IMAD.SHL.U32 R0, R0, 0x8, RZ ;  /* 0x0000000800007824 */ /* 0x000fe200078e00ff */
[----:B------:R-:W-:Y:S02]  /*8290*/  @!P0 SHF.R.S32.HI R10, RZ, 0x1f, R21 ;  /* 0x0000001fff0a8819 */ /* 0x000fe40000011415 */
[----:B------:R-:W-:Y:S02]  /*82a0*/  LOP3.LUT R26, R9, 0x1c0, RZ, 0xc0, !PT ;  /* 0x000001c0091a7812 */ /* 0x000fe400078ec0ff */
[----:B------:R-:W-:Y:S01]  /*82b0*/  LOP3.LUT R27, R0, 0xfffffe00, RZ, 0xc0, !PT ;  /* 0xfffffe00001b7812 */ /* 0x000fe200078ec0ff */
[----:B-1----:R-:W-:Y:S01]  /*82c0*/  @!P5 IMAD.WIDE R16, R8, 0x2, R4 ;  /* 0x000000020810d825 */ /* 0x002fe200078e0204 */
[----:B------:R-:W-:-:S02]  /*82d0*/  LOP3.LUT R0, R26, 0x38, R22, 0xf8, !PT ;  /* 0x000000381a007812 */ /* 0x000fc400078ef816 */
[----:B------:R-:W-:Y:S02]  /*82e0*/  SHF.R.U32.HI R28, RZ, 0x3, R26 ;  /* 0x00000003ff1c7819 */ /* 0x000fe4000001161a */
[----:B------:R-:W-:Y:S02]  /*82f0*/  ISETP.GE.AND P6, PT, R21, c[0x0][0x198], PT ;  /* 0x0000660015007a0c */ /* 0x000fe40003fc6270 */
[----:B------:R-:W-:-:S05]  /*8300*/  LOP3.LUT R62, R27, R0, R28, 0xf6, !PT ;  /* 0x000000001b3e7212 */ /* 0x000fca00078ef61c */
[C---:B------:R-:W-:Y:S02]  /*8310*/  @!P5 IMAD.SHL.U32 R14, R62.reuse, 0x2, RZ ;  /* 0x000000023e0ed824 */ /* 0x040fe400078e00ff */
[----:B------:R-:W-:Y:S01]  /*8320*/  @!P0 IMAD.SHL.U32 R0, R62, 0x2, RZ ;  /* 0x000000023e008824 */ /* 0x000fe200078e00ff */
[----:B--2---:R-:W-:-:S04]  /*8330*/  LEA.HI.SX32 R63, R193, 0xffffffff, 0x19 ;  /* 0xffffffffc13f7811 */ /* 0x004fc800078fcaff */
[----:B------:R-:W-:Y:S02]  /*8340*/  SHF.R.S32.HI R84, RZ, 0x1f, R63 ;  /* 0x0000001fff547819 */ /* 0x000fe4000001143f */
[--C-:B---3--:R-:W-:Y:S01]  /*8350*/  @P3 SHF.R.S32.HI R9, RZ, 0x1f, R12.reuse ;  /* 0x0000001fff093819 */ /* 0x108fe2000001140c */
[----:B------:R-:W-:Y:S01]  /*8360*/  @!P3 IMAD.MOV.U32 R9, RZ, RZ, R11 ;  /* 0x000000ffff09b224 */ /* 0x000fe200078e000b */
[----:B------:R-:W-:Y:S01]  /*8370*/  @!P0 LEA.HI R11, R10, R21, RZ, 0x3 ;  /* 0x000000150a0b8211 */ /* 0x000fe200078f18ff */
[----:B------:R-:W-:Y:S01]  /*8380*/  @P3 IMAD.MOV.U32 R8, RZ, RZ, R12 ;  /* 0x000000ffff083224 */ /* 0x000fe200078e000c */
[----:B------:R-:W1:Y:S01]  /*8390*/  SHFL.IDX PT, R10, R15, 0x2, 0x181f ;  /* 0x00581f000f0a7f89 */ /* 0x000e6200000e0000 */
[----:B------:R-:W-:Y:S01]  /*83a0*/  @!P3 IMAD.MOV.U32 R8, RZ, RZ, R248 ;  /* 0x000000ffff08b224 */ /* 0x000fe200078e00f8 */
[----:B------:R-:W-:Y:S02]  /*83b0*/  @!P0 LOP3.LUT R12, R11, 0xfffffff8, RZ, 0xc0, !PT ;  /* 0xfffffff80b0c8812 */ /* 0x000fe400078ec0ff */
[----:B------:R-:W-:Y:S01]  /*83c0*/  @!P5 LEA R4, P3, R22, R4, 0x1 ;  /* 0x000000041604d211 */ /* 0x000fe200078608ff */
[----:B------:R-:W2:Y:S02]  /*83d0*/  SHFL.IDX PT, R11, R18, 0x2, 0x181f ;  /* 0x00581f00120b7f89 */ /* 0x000ea400000e0000 */
[----:B----4-:R-:W-:Y:S01]  /*83e0*/  @!P0 IMAD.WIDE R12, R12, 0x2, R2 ;  /* 0x000000020c0c8825 */ /* 0x010fe200078e0202 */
[----:B------:R-:W-:-:S02]  /*83f0*/  @!P5 LEA.HI.X R5, R22, R5, R23, 0x1, P3 ;  /* 0x000000051605d211 */ /* 0x000fc400018f0c17 */
[----:B------:R-:W-:-:S03]  /*8400*/  @!P0 LEA R2, P3, R22, R2, 0x1 ;  /* 0x0000000216028211 */ /* 0x000fc600078608ff */
[----:B------:R3:W-:Y:S01]  /*8410*/  @!P5 LDGSTS.E.BYPASS.LTC128B.128 [R14+0x100], [R4.64], !P4 ;  /* 0x00100000040edfae */ /* 0x0007e2000e101d48 */
[----:B------:R-:W-:Y:S02]  /*8420*/  @!P0 LEA.HI.X R3, R22, R3, R23, 0x1, P3 ;  /* 0x0000000316038211 */ /* 0x000fe400018f0c17 */
[----:B------:R-:W-:Y:S01]  /*8430*/  ISETP.GE.AND P3, PT, R21, c[0x0][0x1d4], PT ;  /* 0x0000750015007a0c */ /* 0x000fe20003f66270 */
[----:B------:R4:W-:Y:S04]  /*8440*/  @!P5 LDGSTS.E.BYPASS.LTC128B.128 [R14+0x4100], [R16.64], !P6 ;  /* 0x04100000100edfae */ /* 0x0009e8000f101d48 */
[----:B------:R1:W-:Y:S04]  /*8450*/  @!P0 LDGSTS.E.BYPASS.LTC128B.128 [R0+0x1100], [R2.64], !P4 ;  /* 0x0110000002008fae */ /* 0x0003e8000e101d48 */
[----:B------:R2:W-:Y:S01]  /*8460*/  @!P0 LDGSTS.E.BYPASS.LTC128B.128 [R0+0x5100], [R12.64], !P6 ;  /* 0x051000000c008fae */ /* 0x0005e2000f101d48 */
[----:B------:R-:W-:Y:S01]  /*8470*/  ISETP.NE.U32.AND P6, PT, RZ, c[0x0][0x350], PT ;  /* 0x0000d400ff007a0c */ /* 0x000fe20003fc5070 */
[----:B---3--:R-:W-:Y:S01]  /*8480*/  IMAD R4, R213, c[0x0][0x1e8], RZ ;  /* 0x00007a00d5047a24 */ /* 0x008fe200078e02ff */
[----:B------:R-:W-:-:S03]  /*8490*/  @!P2 SHF.R.S32.HI R5, RZ, 0x1f, R21 ;  /* 0x0000001fff05a819 */ /* 0x000fc60000011415 */
[C---:B------:R-:W-:Y:S02]  /*84a0*/  IMAD R4, R29.reuse, c[0x0][0x1ec], R4 ;  /* 0x00007b001d047a24 */ /* 0x040fe400078e0204 */
[----:B-1----:R-:W-:Y:S01]  /*84b0*/  IMAD.WIDE.U32 R2, R29, c[0x0][0x1e8], R6 ;  /* 0x00007a001d027a25 */ /* 0x002fe200078e0006 */
[----:B------:R-:W-:Y:S02]  /*84c0*/  @!P1 LEA R6, P0, R22, R10, 0x1 ;  /* 0x0000000a16069211 */ /* 0x000fe400078008ff */
[----:B--2---:R-:W-:Y:S01]  /*84d0*/  @!P1 SHF.R.S32.HI R0, RZ, 0x1f, R21 ;  /* 0x0000001fff009819 */ /* 0x004fe20000011415 */
[----:B------:R-:W-:Y:S01]  /*84e0*/  IMAD.IADD R3, R4, 0x1, R3 ;  /* 0x0000000104037824 */ /* 0x000fe200078e0203 */
[-C--:B------:R-:W-:Y:S01]  /*84f0*/  @!P2 LEA.HI R12, R5, R21.reuse, RZ, 0x3 ;  /* 0x00000015050ca211 */ /* 0x080fe200078f18ff */
[----:B------:R-:W1:Y:S01]  /*8500*/  SHFL.IDX PT, R4, R15, 0x3, 0x181f ;  /* 0x00781f000f047f89 */ /* 0x000e6200000e0000 */
[----:B------:R-:W-:Y:S01]  /*8510*/  @!P1 LEA.HI R0, R0, R21, RZ, 0x3 ;  /* 0x0000001500009211 */ /* 0x000fe200078f18ff */
[----:B------:R-:W-:Y:S01]  /*8520*/  IMAD.MOV.U32 R13, RZ, RZ, c[0x0][0x1e4] ;  /* 0x00007900ff0d7624 */ /* 0x000fe200078e00ff */
[----:B------:R-:W-:Y:S01]  /*8530*/  @!P1 LEA.HI.X R7, R22, R11, R23, 0x1, P0 ;  /* 0x0000000b16079211 */ /* 0x000fe200000f0c17 */
[----:B------:R-:W2:Y:S01]  /*8540*/  SHFL.IDX PT, R5, R18, 0x3, 0x181f ;  /* 0x00781f0012057f89 */ /* 0x000ea200000e0000 */
[----:B------:R-:W-:Y:S01]  /*8550*/  @!P1 LOP3.LUT R0, R0, 0xfffffff8, RZ, 0xc0, !PT ;  /* 0xfffffff800009812 */ /* 0x000fe200078ec0ff */
[----:B------:R-:W-:Y:S01]  /*8560*/  IMAD.SHL.U32 R249, R13, 0x40, RZ ;  /* 0x000000400df97824 */ /* 0x000fe200078e00ff */
[----:B------:R-:W-:-:S02]  /*8570*/  ISETP.NE.AND.EX P0, PT, RZ, c[0x0][0x354], PT, P6 ;  /* 0x0000d500ff007a0c */ /* 0x000fc40003f05360 */
[----:B------:R-:W-:Y:S01]  /*8580*/  ISETP.GE.AND P6, PT, R21, c[0x0][0x198], PT ;  /* 0x0000660015007a0c */ /* 0x000fe20003fc6270 */
[----:B------:R-:W-:Y:S01]  /*8590*/  @!P1 IMAD.WIDE R10, R0, 0x2, R10 ;  /* 0x00000002000a9825 */ /* 0x000fe200078e020a */
[----:B----4-:R-:W-:Y:S02]  /*85a0*/  SEL R16, R9, RZ, !P0 ;  /* 0x000000ff09107207 */ /* 0x010fe40004000000 */
[----:B------:R-:W-:Y:S01]  /*85b0*/  SEL R17, R8, RZ, !P0 ;  /* 0x000000ff08117207 */ /* 0x000fe20004000000 */
[----:B------:R-:W-:Y:S02]  /*85c0*/  @!P1 IMAD.SHL.U32 R0, R62, 0x2, RZ ;  /* 0x000000023e009824 */ /* 0x000fe400078e00ff */
[----:B------:R-:W-:Y:S02]  /*85d0*/  IMAD.MOV.U32 R9, RZ, RZ, 0x7 ;  /* 0x00000007ff097424 */ /* 0x000fe400078e00ff */
[----:B------:R-:W-:Y:S01]  /*85e0*/  IMAD.IADD R8, R195, 0x1, -R60 ;  /* 0x00000001c3087824 */ /* 0x000fe200078e0a3c */
[----:B------:R3:W-:Y:S01]  /*85f0*/  @!P1 LDGSTS.E.BYPASS.LTC128B.128 [R0+0x2100], [R6.64], !P4 ;  /* 0x0210000006009fae */ /* 0x0007e2000e101d48 */
[----:B------:R-:W-:Y:S01]  /*8600*/  IMAD.WIDE.U32 R246, R17, c[0x0][0x1f0], R2 ;  /* 0x00007c0011f67a25 */ /* 0x000fe200078e0002 */
[----:B------:R-:W-:-:S02]  /*8610*/  SHF.L.U64.HI R118, R185, R9, c[0x0][0x1e4] ;  /* 0x00007900b9767619 */ /* 0x000fc40000010209 */
[----:B------:R4:W-:Y:S01]  /*8620*/  @!P1 LDGSTS.E.BYPASS.LTC128B.128 [R0+0x6100], [R10.64], !P6 ;  /* 0x061000000a009fae */ /* 0x0009e2000f101d48 */
[----:B------:R-:W-:Y:S01]  /*8630*/  ISETP.GE.AND P1, PT, R21, c[0x0][0x198], PT ;  /* 0x0000660015007a0c */ /* 0x000fe20003f26270 */
[----:B------:R-:W-:Y:S02]  /*8640*/  IMAD.MOV.U32 R242, RZ, RZ, R246 ;  /* 0x000000fffff27224 */ /* 0x000fe400078e00f6 */
[----:B------:R-:W-:Y:S02]  /*8650*/  IMAD.IADD R249, R187, 0x1, R249 ;  /* 0x00000001bbf97824 */ /* 0x000fe400078e02f9 */
[----:B---3--:R-:W-:-:S04]  /*8660*/  IMAD R6, R16, c[0x0][0x1f0], RZ ;  /* 0x00007c0010067a24 */ /* 0x008fc800078e02ff */
[----:B------:R-:W-:Y:S02]  /*8670*/  IMAD R6, R17, c[0x0][0x1f4], R6 ;  /* 0x00007d0011067a24 */ /* 0x000fe400078e0206 */
[----:B----4-:R-:W-:Y:S01]  /*8680*/  IMAD R10, R63, -0x80, R8 ;  /* 0xffffff803f0a7824 */ /* 0x010fe200078e0208 */
[----:B------:R-:W-:Y:S01]  /*8690*/  @!P2 LOP3.LUT R8, R12, 0xfffffff8, RZ, 0xc0, !PT ;  /* 0xfffffff80c08a812 */ /* 0x000fe200078ec0ff */
[----:B------:R-:W-:Y:S02]  /*86a0*/  IMAD R0, R118, R63, RZ ;  /* 0x0000003f76007224 */ /* 0x000fe400078e02ff */
[----:B------:R-:W-:Y:S01]  /*86b0*/  IMAD.IADD R243, R247, 0x1, R6 ;  /* 0x00000001f7f37824 */ /* 0x000fe200078e0206 */
[----:B-1----:R-:W-:Y:S01]  /*86c0*/  @!P2 LEA R6, P0, R22, R4, 0x1 ;  /* 0x000000041606a211 */ /* 0x002fe200078008ff */
[----:B------:R-:W-:Y:S01]  /*86d0*/  IMAD R11, R84, R192, R0 ;  /* 0x000000c0540b7224 */ /* 0x000fe200078e0200 */
[----:B------:R-:W-:Y:S01]  /*86e0*/  ISETP.GE.AND P6, PT, R10, 0x1, PT ;  /* 0x000000010a00780c */ /* 0x000fe20003fc6270 */
[----:B------:R-:W-:Y:S01]  /*86f0*/  @!P2 IMAD.SHL.U32 R0, R62, 0x2, RZ ;  /* 0x000000023e00a824 */ /* 0x000fe200078e00ff */
[----:B--2---:R-:W-:Y:S01]  /*8700*/  @!P2 LEA.HI.X R7, R22, R5, R23, 0x1, P0 ;  /* 0x000000051607a211 */ /* 0x004fe200000f0c17 */
[----:B------:R-:W-:-:S04]  /*8710*/  @!P2 IMAD.WIDE R8, R8, 0x2, R4 ;  /* 0x000000020808a825 */ /* 0x000fc800078e0204 */
[----:B------:R-:W-:Y:S01]  /*8720*/  IMAD.WIDE.U32 R2, R63, R192, R242 ;  /* 0x000000c03f027225 */ /* 0x000fe200078e00f2 */
[----:B------:R1:W-:Y:S01]  /*8730*/  @!P2 LDGSTS.E.BYPASS.LTC128B.128 [R0+0x3100], [R6.64], !P4 ;  /* 0x031000000600afae */ /* 0x0003e2000e101d48 */
[----:B------:R-:W-:Y:S02]  /*8740*/  ISETP.GE.AND P4, PT, R22, c[0x0][0x1d4], PT ;  /* 0x0000750016007a0c */ /* 0x000fe40003f86270 */
[----:B------:R-:W-:Y:S01]  /*8750*/  IMAD.IADD R3, R3, 0x1, R11 ;  /* 0x0000000103037824 */ /* 0x000fe200078e020b */
[----:B------:R2:W-:Y:S01]  /*8760*/  @!P2 LDGSTS.E.BYPASS.LTC128B.128 [R0+0x7100], [R8.64], !P1 ;  /* 0x071000000800afae */ /* 0x0005e2000c901d48 */
[----:B------:R-:W-:Y:S02]  /*8770*/  ISETP.GE.AND P2, PT, R10, 0x21, PT ;  /* 0x000000210a00780c */ /* 0x000fe40003f46270 */
[----:B------:R-:W-:Y:S01]  /*8780*/  @P6 LEA R4, P0, R2, c[0x0][0x1c8], 0x1 ;  /* 0x0000720002046a11 */ /* 0x000fe200078008ff */
[----:B------:R-:W0:Y:S01]  /*8790*/  LDGDEPBAR ;  /* 0x00000000000079af */ /* 0x000e220000000000 */
[----:B------:R-:W-:-:S02]  /*87a0*/  ISETP.GE.AND P1, PT, R10, 0x41, PT ;  /* 0x000000410a00780c */ /* 0x000fc40003f26270 */
[----:B------:R-:W-:Y:S02]  /*87b0*/  @P6 LEA.HI.X R5, R2, c[0x0][0x1cc], R3, 0x1, P0 ;  /* 0x0000730002056a11 */ /* 0x000fe400000f0c03 */
[----:B------:R-:W-:Y:S01]  /*87c0*/  ISETP.GE.AND P0, PT, R10, 0x61, PT ;  /* 0x000000610a00780c */ /* 0x000fe20003f06270 */
[----:B-1----:R-:W-:Y:S02]  /*87d0*/  IMAD R6, R20, c[0x0][0x208], RZ ;  /* 0x0000820014067a24 */ /* 0x002fe400078e02ff */
[----:B--2---:R-:W-:Y:S01]  /*87e0*/  @P6 IMAD.SHL.U32 R0, R62, 0x2, RZ ;  /* 0x000000023e006824 */ /* 0x004fe200078e00ff */
[----:B------:R-:W-:Y:S01]  /*87f0*/  LEA.HI R8, R117, R227, RZ, 0x4 ;  /* 0x000000e375087211 */ /* 0x000fe200078f20ff */
[----:B------:R-:W-:-:S03]  /*8800*/  IMAD R14, R19, c[0x0][0x20c], R6 ;  /* 0x00008300130e7a24 */ /* 0x000fc600078e0206 */
[----:B------:R1:W-:Y:S01]  /*8810*/  @P6 LDGSTS.E.BYPASS.LTC128B.128 [R0+0x8100], [R4.64], !P4 ;  /* 0x0810000004006fae */ /* 0x0003e2000e101d48 */
[----:B------:R-:W-:Y:S02]  /*8820*/  LOP3.LUT R7, R8, 0xfffffff0, RZ, 0xc0, !PT ;  /* 0xfffffff008077812 */ /* 0x000fe400078ec0ff */
[----:B------:R-:W-:Y:S01]  /*8830*/  SHF.R.S32.HI R9, RZ, 0x4, R8 ;  /* 0x00000004ff097819 */ /* 0x000fe20000011408 */
[----:B------:R1:W-:Y:S02]  /*8840*/  @P6 LDGSTS.E.BYPASS.LTC128B.128 [R0+0xc100], [R4.64+0x80], !P3 ;  /* 0x0c10008004006fae */ /* 0x0003e4000d901d48 */
[----:B------:R-:W-:-:S05]  /*8850*/  IMAD.IADD R7, R227, 0x1, -R7 ;  /* 0x00000001e3077824 */ /* 0x000fca00078e0a07 */
[----:B------:R-:W-:-:S04]  /*8860*/  SHF.R.S32.HI R15, RZ, 0x1f, R7 ;  /* 0x0000001fff0f7819 */ /* 0x000fc80000011407 */
[----:B------:R-:W-:Y:S02]  /*8870*/  LEA.HI R15, R15, R7, RZ, 0x3 ;  /* 0x000000070f0f7211 */ /* 0x000fe400078f18ff */
[----:B-1----:R-:W-:Y:S01]  /*8880*/  @P2 LEA R0, P6, R185, R2, 0x5 ;  /* 0x00000002b9002211 */ /* 0x002fe200078c28ff */
[----:B------:R-:W-:-:S03]  /*8890*/  IMAD.WIDE.U32 R4, R19, c[0x0][0x208], R22 ;  /* 0x0000820013047a25 */ /* 0x000fc600078e0016 */
[----:B------:R-:W-:Y:S01]  /*88a0*/  @P2 LEA.HI.X R6, R185, R3, R13, 0x5, P6 ;  /* 0x00000003b9062211 */ /* 0x000fe200030f2c0d */
[----:B------:R-:W-:Y:S01]  /*88b0*/  @P0 IMAD R13, R13, 0x60, RZ ;  /* 0x000000600d0d0824 */ /* 0x000fe200078e02ff */
[----:B------:R-:W-:Y:S01]  /*88c0*/  @P2 LEA R10, P6, R0, c[0x0][0x1c8], 0x1 ;  /* 0x00007200000a2a11 */ /* 0x000fe200078c08ff */
[----:B------:R-:W-:-:S03]  /*88d0*/  IMAD.IADD R5, R5, 0x1, R14 ;  /* 0x0000000105057824 */ /* 0x000fc600078e020e */
[----:B------:R-:W-:Y:S02]  /*88e0*/  @P2 LEA.HI.X R11, R0, c[0x0][0x1cc], R6, 0x1, P6 ;  /* 0x00007300000b2a11 */ /* 0x000fe400030f0c06 */
[----:B------:R-:W-:Y:S02]  /*88f0*/  LEA.HI R6, R8, R9, RZ, 0x1 ;  /* 0x0000000908067211 */ /* 0x000fe400078f08ff */
[----:B------:R-:W-:Y:S02]  /*8900*/  @P1 IADD3 R0, P6, R2, R186, RZ ;  /* 0x000000ba02001210 */ /* 0x000fe40007fde0ff */
[----:B------:R-:W-:-:S03]  /*8910*/  LOP3.LUT R12, R6, 0xfffffffe, RZ, 0xc0, !PT ;  /* 0xfffffffe060c7812 */ /* 0x000fc600078ec0ff */
[--C-:B------:R-:W-:Y:S01]  /*8920*/  @P1 IMAD.X R6, R249, 0x1, R3.reuse, P6 ;  /* 0x00000001f9061824 */ /* 0x100fe200030e0603 */
[C---:B------:R-:W-:Y:S01]  /*8930*/  @P1 LEA R8, P6, R0.reuse, c[0x0][0x1c8], 0x1 ;  /* 0x0000720000081a11 */ /* 0x040fe200078c08ff */
[----:B------:R-:W-:Y:S02]  /*8940*/  IMAD.IADD R46, R9, 0x1, -R12 ;  /* 0x00000001092e7824 */ /* 0x000fe400078e0a0c */
[----:B------:R-:W-:Y:S01]  /*8950*/  @P0 IMAD.WIDE.U32 R2, R185, 0x60, R2 ;  /* 0x00000060b9020825 */ /* 0x000fe200078e0002 */
[----:B------:R-:W-:Y:S02]  /*8960*/  @P1 LEA.HI.X R9, R0, c[0x0][0x1cc], R6, 0x1, P6 ;  /* 0x0000730000091a11 */ /* 0x000fe400030f0c06 */
[----:B------:R-:W-:Y:S01]  /*8970*/  LOP3.LUT R0, R15, 0xfffffff8, RZ, 0xc0, !PT ;  /* 0xfffffff80f007812 */ /* 0x000fe200078ec0ff */
[----:B------:R-:W-:Y:S01]  /*8980*/  @P0 IMAD.IADD R12, R13, 0x1, R3 ;  /* 0x000000010d0c0824 */ /* 0x000fe200078e0203 */
[----:B------:R-:W-:Y:S01]  /*8990*/  @P0 LEA R6, P6, R2, c[0x0][0x1c8], 0x1 ;  /* 0x0000720002060a11 */ /* 0x000fe200078c08ff */
[----:B------:R-:W-:-:S02]  /*89a0*/  @P2 IMAD.SHL.U32 R3, R62, 0x2, RZ ;  /* 0x000000023e032824 */ /* 0x000fc400078e00ff */
[----:B------:R-:W-:Y:S01]  /*89b0*/  IMAD.IADD R13, R7, 0x1, -R0 ;  /* 0x00000001070d7824 */ /* 0x000fe200078e0a00 */
[----:B------:R-:W-:Y:S01]  /*89c0*/  @P0 LEA.HI.X R7, R2, c[0x0][0x1cc], R12, 0x1, P6 ;  /* 0x0000730002070a11 */ /* 0x000fe200030f0c0c */
[----:B------:R-:W-:Y:S01]  /*89d0*/  @P1 IMAD.SHL.U32 R0, R62, 0x2, RZ ;  /* 0x000000023e001824 */ /* 0x000fe200078e00ff */
[----:B------:R1:W-:Y:S04]  /*89e0*/  @P2 LDGSTS.E.BYPASS.LTC128B.128 [R3+0x9100], [R10.64], !P4 ;  /* 0x091000000a032fae */ /* 0x0003e8000e101d48 */
[----:B------:R1:W-:Y:S04]  /*89f0*/  @P2 LDGSTS.E.BYPASS.LTC128B.128 [R3+0xd100], [R10.64+0x80], !P3 ;  /* 0x0d1000800a032fae */ /* 0x0003e8000d901d48 */
[----:B------:R2:W-:Y:S04]  /*8a00*/  @P1 LDGSTS.E.BYPASS.LTC128B.128 [R0+0xa100], [R8.64], !P4 ;  /* 0x0a10000008001fae */ /* 0x0005e8000e101d48 */
[----:B------:R2:W-:Y:S01]  /*8a10*/  @P1 LDGSTS.E.BYPASS.LTC128B.128 [R0+0xe100], [R8.64+0x80], !P3 ;  /* 0x0e10008008001fae */ /* 0x0005e2000d901d48 */
[----:B------:R-:W-:Y:S01]  /*8a20*/  R2P PR, R13, 0x6 ;  /* 0x000000060d007804 */ /* 0x000fe20000000000 */
[----:B-1----:R-:W-:-:S02]  /*8a30*/  IMAD R10, R213, c[0x0][0x210], RZ ;  /* 0x00008400d50a7a24 */ /* 0x002fc400078e02ff */
[----:B------:R-:W-:-:S04]  /*8a40*/  IMAD.WIDE.U32 R2, R29, c[0x0][0x210], R4 ;  /* 0x000084001d027a25 */ /* 0x000fc800078e0004 */
[----:B------:R-:W-:Y:S02]  /*8a50*/  IMAD R10, R29, c[0x0][0x214], R10 ;  /* 0x000085001d0a7a24 */ /* 0x000fe400078e020a */
[----:B--2---:R-:W-:Y:S02]  /*8a60*/  @P0 IMAD.SHL.U32 R0, R62, 0x2, RZ ;  /* 0x000000023e000824 */ /* 0x004fe400078e00ff */
[----:B------:R-:W-:Y:S02]  /*8a70*/  IMAD.SHL.U32 R8, R13, 0x40, RZ ;  /* 0x000000400d087824 */ /* 0x000fe400078e00ff */
[----:B------:R-:W-:Y:S01]  /*8a80*/  IMAD.SHL.U32 R9, R46, 0x8, RZ ;  /* 0x000000082e097824 */ /* 0x000fe200078e00ff */
[----:B------:R1:W-:Y:S01]  /*8a90*/  @P0 LDGSTS.E.BYPASS.LTC128B.128 [R0+0xb100], [R6.64], !P4 ;  /* 0x0b10000006000fae */ /* 0x0003e2000e101d48 */
[----:B------:R-:W-:Y:S01]  /*8aa0*/  IMAD.IADD R3, R10, 0x1, R3 ;  /* 0x000000010a037824 */ /* 0x000fe200078e0203 */
[----:B------:R-:W-:Y:S01]  /*8ab0*/  LOP3.LUT R8, R8, 0x1c0, RZ, 0xc0, !PT ;  /* 0x000001c008087812 */ /* 0x000fe200078ec0ff */
[----:B------:R-:W-:Y:S01]  /*8ac0*/  IMAD.MOV.U32 R5, RZ, RZ, 0x10 ;  /* 0x00000010ff057424 */ /* 0x000fe200078e00ff */
[----:B------:R1:W-:Y:S01]  /*8ad0*/  @P0 LDGSTS.E.BYPASS.LTC128B.128 [R0+0xf100], [R6.64+0x80], !P3 ;  /* 0x0f10008006000fae */ /* 0x0003e2000d901d48 */
[----:B------:R-:W-:Y:S01]  /*8ae0*/  ISETP.LT.AND P0, PT, RZ, c[0x0][0x27c], PT ;  /* 0x00009f00ff007a0c */ /* 0x000fe20003f01270 */
[----:B------:R-:W-:Y:S01]  /*8af0*/  IMAD.WIDE.U32 R244, R17, c[0x0][0x218], R2 ;  /* 0x0000860011f47a25 */ /* 0x000fe200078e0002 */
[----:B------:R-:W-:Y:S01]  /*8b00*/  LOP3.LUT R4, R8, 0x8, R9, 0xf8, !PT ;  /* 0x0000000808047812 */ /* 0x000fe200078ef809 */
[----:B------:R-:W0:Y:S01]  /*8b10*/  LDGDEPBAR ;  /* 0x00000000000079af */ /* 0x000e220000000000 */
[----:B------:R-:W-:Y:S01]  /*8b20*/  SHF.R.U32.HI R8, RZ, 0x3, R8 ;  /* 0x00000003ff087819 */ /* 0x000fe20000011608 */
[----:B------:R-:W-:Y:S01]  /*8b30*/  IMAD.MOV.U32 R2, RZ, RZ, 0x20 ;  /* 0x00000020ff027424 */ /* 0x000fe200078e00ff */
[----:B------:R-:W-:-:S02]  /*8b40*/  SEL R5, R5, 0xfffffff0, !P1 ;  /* 0xfffffff005057807 */ /* 0x000fc40004800000 */
[----:B------:R-:W-:Y:S01]  /*8b50*/  LOP3.LUT R8, R4, R8, RZ, 0x3c, !PT ;  /* 0x0000000804087212 */ /* 0x000fe200078e3cff */
[----:B------:R-:W-:Y:S01]  /*8b60*/  IMAD.SHL.U32 R4, R15, 0x40, RZ ;  /* 0x000000400f047824 */ /* 0x000fe200078e00ff */
[----:B------:R-:W-:-:S04]  /*8b70*/  SEL R2, R2, 0xffffffe0, !P2 ;  /* 0xffffffe002027807 */ /* 0x000fc80005000000 */
[----:B------:R-:W-:Y:S01]  /*8b80*/  LOP3.LUT R4, R8, 0xfffffe00, R4, 0xf8, !PT ;  /* 0xfffffe0008047812 */ /* 0x000fe200078ef804 */
[----:B-1----:R-:W-:-:S04]  /*8b90*/  IMAD R0, R16, c[0x0][0x218], RZ ;  /* 0x0000860010007a24 */ /* 0x002fc800078e02ff */
[----:B------:R-:W-:-:S04]  /*8ba0*/  IMAD R0, R17, c[0x0][0x21c], R0 ;  /* 0x0000870011007a24 */ /* 0x000fc800078e0200 */
[----:B------:R-:W-:Y:S01]  /*8bb0*/  IMAD.IADD R241, R245, 0x1, R0 ;  /* 0x00000001f5f17824 */ /* 0x000fe200078e0200 */
[----:B------:R-:W-:Y:S05]  /*8bc0*/  @P0 BRA `(.L_x_104) ;  /* 0x0000002000000947 */ /* 0x000fea0003800000 */
[----:B------:R-:W-:-:S04]  /*8bd0*/  DEPBAR.LE SB0, 0x1 ;  /* 0x000080400000791a */ /* 0x000fc80000000000 */
[----:B------:R-:W-:Y:S05]  /*8be0*/  BRA `(.L_x_105) ;  /* 0x000035f000007947 */ /* 0x000fea0003800000 */
.L_x_104:
[----:B-----5:R-:W-:Y:S01]  /*8bf0*/  SHF.R.S32.HI R0, RZ, 0x1f, R165 ;  /* 0x0000001fff007819 */ /* 0x020fe200000114a5 */
[----:B------:R-:W-:Y:S01]  /*8c00*/  ULDC.U8 UR4, c[0x0][0x298] ;  /* 0x0000a60000047ab9 */ /* 0x000fe20000000000 */
[C---:B------:R-:W-:Y:S01]  /*8c10*/  IMAD.WIDE.U32 R8, R165.reuse, c[0x0][0x280], RZ ;  /* 0x0000a000a5087a25 */ /* 0x040fe200078e00ff */
[----:B------:R-:W-:Y:S01]  /*8c20*/  ISETP.NE.AND P2, PT, RZ, UR4, PT ;  /* 0x00000004ff007c0c */ /* 0x000fe2000bf45270 */
[----:B------:R-:W-:Y:S01]  /*8c30*/  BSSY B2, `(.L_x_105) ;  /* 0x000035a000027945 */ /* 0x000fe20003800000 */
[----:B------:R-:W-:Y:S01]  /*8c40*/  SHF.L.U32 R29, R62, 0x1, RZ ;  /* 0x000000013e1d7819 */ /* 0x000fe200000006ff */
[----:B------:R-:W-:Y:S01]  /*8c50*/  IMAD R3, R0, c[0x0][0x280], RZ ;  /* 0x0000a00000037a24 */ /* 0x000fe200078e02ff */
[----:B------:R-:W-:Y:S01]  /*8c60*/  LEA R18, P1, R8, c[0x0][0x270], 0x1 ;  /* 0x00009c0008127a11 */ /* 0x000fe200078208ff */
[----:B------:R-:W-:Y:S02]  /*8c70*/  IMAD R0, R0, c[0x0][0x290], RZ ;  /* 0x0000a40000007a24 */ /* 0x000fe400078e02ff */
[----:B------:R-:W-:-:S04]  /*8c80*/  IMAD.WIDE.U32 R6, R165, c[0x0][0x290], RZ ;  /* 0x0000a400a5067a25 */ /* 0x000fc800078e00ff */
[C---:B------:R-:W-:Y:S01]  /*8c90*/  IMAD R3, R165.reuse, c[0x0][0x284], R3 ;  /* 0x0000a100a5037a24 */ /* 0x040fe200078e0203 */
[----:B------:R-:W-:Y:S01]  /*8ca0*/  LEA R16, P0, R6, c[0x0][0x288], 0x1 ;  /* 0x0000a20006107a11 */ /* 0x000fe200078008ff */
[----:B------:R-:W-:-:S03]  /*8cb0*/  IMAD R0, R165, c[0x0][0x294], R0 ;  /* 0x0000a500a5007a24 */ /* 0x000fc600078e0200 */
[----:B------:R-:W-:Y:S02]  /*8cc0*/  IADD3 R3, R3, R9, RZ ;  /* 0x0000000903037210 */ /* 0x000fe40007ffe0ff */
[----:B------:R-:W-:Y:S02]  /*8cd0*/  IADD3 R0, R0, R7, RZ ;  /* 0x0000000700007210 */ /* 0x000fe40007ffe0ff */
[----:B------:R-:W-:Y:S02]  /*8ce0*/  LEA.HI.X R19, R8, c[0x0][0x274], R3, 0x1, P1 ;  /* 0x00009d0008137a11 */ /* 0x000fe400008f0c03 */
[----:B------:R-:W-:Y:S01]  /*8cf0*/  LEA.HI.X R17, R6, c[0x0][0x28c], R0, 0x1, P0 ;  /* 0x0000a30006117a11 */ /* 0x000fe200000f0c00 */
[----:B------:R-:W-:Y:S05]  /*8d00*/  @!P2 BRA `(.L_x_106) ;  /* 0x000019200000a947 */ /* 0x000fea0003800000 */
[----:B------:R-:W-:Y:S01]  /*8d10*/  BSSY B0, `(.L_x_107) ;  /* 0x0000017000007945 */ /* 0x000fe20003800000 */
[----:B------:R-:W-:Y:S01]  /*8d20*/  SHF.L.U32 R30, R61, 0x2, RZ ;  /* 0x000000023d1e7819 */ /* 0x000fe200000006ff */
[----:B------:R-:W-:Y:S01]  /*8d30*/  CS2R R8, SRZ ;  /* 0x0000000000087805 */ /* 0x000fe2000001ff00 */
[----:B------:R-:W-:Y:S01]  /*8d40*/  CS2R R12, SRZ ;  /* 0x00000000000c7805 */ /* 0x000fe2000001ff00 */
[----:B------:R-:W-:Y:S01]  /*8d50*/  CS2R R6, SRZ ;  /* 0x0000000000067805 */ /* 0x000fe2000001ff00 */
[----:B------:R-:W-:Y:S01]  /*8d60*/  CS2R R10, SRZ ;  /* 0x00000000000a7805 */ /* 0x000fe2000001ff00 */
[----:B------:R-:W-:Y:S05]  /*8d70*/  @P5 BRA `(.L_x_108) ;  /* 0x0000010000005947 */ /* 0x000fea0003800000 */
[C---:B------:R-:W-:Y:S01]  /*8d80*/  IADD3 R3, R30.reuse, 0x20, RZ ;  /* 0x000000201e037810 */ /* 0x040fe20007ffe0ff */
[----:B------:R-:W-:Y:S01]  /*8d90*/  CS2R R8, SRZ ;  /* 0x0000000000087805 */ /* 0x000fe2000001ff00 */
[----:B------:R-:W-:Y:S01]  /*8da0*/  ISETP.GE.AND P1, PT, R30, c[0x0][0x27c], PT ;  /* 0x00009f001e007a0c */ /* 0x000fe20003f26270 */
[----:B------:R-:W-:Y:S01]  /*8db0*/  CS2R R6, SRZ ;  /* 0x0000000000067805 */ /* 0x000fe2000001ff00 */
[----:B------:R-:W-:-:S11]  /*8dc0*/  ISETP.GE.AND P0, PT, R3, c[0x0][0x27c], PT ;  /* 0x00009f0003007a0c */ /* 0x000fd60003f06270 */
[----:B------:R-:W-:Y:S02]  /*8dd0*/  @!P1 IMAD.WIDE R20, R30, 0x2, R18 ;  /* 0x000000021e149825 */ /* 0x000fe400078e0212 */
[----:B------:R-:W-:-:S03]  /*8de0*/  @!P0 SHF.R.S32.HI R0, RZ, 0x1f, R3 ;  /* 0x0000001fff008819 */ /* 0x000fc60000011403 */
[----:B------:R1:W5:Y:S01]  /*8df0*/  @!P1 LD.E.64 R12, [R20.64] ;  /* 0x00000008140c9980 */ /* 0x000362000c101b00 */
[----:B------:R-:W-:-:S04]  /*8e00*/  @!P0 LEA.HI R0, R0, R3, RZ, 0x2 ;  /* 0x0000000300008211 */ /* 0x000fc800078f10ff */
[----:B------:R-:W-:-:S05]  /*8e10*/  @!P0 LOP3.LUT R0, R0, 0xfffffffc, RZ, 0xc0, !PT ;  /* 0xfffffffc00008812 */ /* 0x000fca00078ec0ff */
[----:B------:R-:W-:-:S04]  /*8e20*/  @!P0 IMAD.WIDE R14, R0, 0x2, R16 ;  /* 0x00000002000e8825 */ /* 0x000fc800078e0210 */
[----:B------:R-:W-:Y:S01]  /*8e30*/  @!P0 IMAD.WIDE R18, R0, 0x2, R18 ;  /* 0x0000000200128825 */ /* 0x000fe200078e0212 */
[----:B------:R1:W5:Y:S03]  /*8e40*/  @!P0 LD.E.64 R6, [R14.64] ;  /* 0x000000080e068980 */ /* 0x000366000c101b00 */
[----:B------:R-:W-:Y:S01]  /*8e50*/  @!P1 IMAD.WIDE R16, R30, 0x2, R16 ;  /* 0x000000021e109825 */ /* 0x000fe200078e0210 */
[----:B------:R1:W5:Y:S04]  /*8e60*/  @!P0 LD.E.64 R8, [R18.64] ;  /* 0x0000000812088980 */ /* 0x000368000c101b00 */
[----:B------:R1:W5:Y:S02]  /*8e70*/  @!P1 LD.E.64 R10, [R16.64] ;  /* 0x00000008100a9980 */ /* 0x000364000c101b00 */
.L_x_108:
[----:B------:R-:W-:Y:S05]  /*8e80*/  BSYNC B0 ;  /* 0x0000000000007941 */ /* 0x000fea0003800000 */
.L_x_107:
[----:B------:R-:W-:Y:S01]  /*8e90*/  IMAD R0, R211, -0x80, R25 ;  /* 0xffffff80d3007824 */ /* 0x000fe200078e0219 */
[----:B-1---5:R-:W-:Y:S01]  /*8ea0*/  SHF.R.U64 R19, R12, 0x10, R13 ;  /* 0x000000100c137819 */ /* 0x022fe2000000120d */
[----:B------:R-:W-:Y:S01]  /*8eb0*/  IMAD.MOV.U32 R21, RZ, RZ, R12 ;  /* 0x000000ffff157224 */ /* 0x000fe200078e000c */
[--C-:B------:R-:W-:Y:S01]  /*8ec0*/  SHF.R.U64 R16, R8, 0x10, R9.reuse ;  /* 0x0000001008107819 */ /* 0x100fe20000001209 */
[----:B------:R-:W-:Y:S01]  /*8ed0*/  IMAD.MOV.U32 R17, RZ, RZ, R9 ;  /* 0x000000ffff117224 */ /* 0x000fe200078e0009 */
[----:B------:R-:W-:Y:S01]  /*8ee0*/  IMNMX R28, R0, 0x80, PT ;  /* 0x00000080001c7817 */ /* 0x000fe20003800200 */
[----:B------:R-:W-:Y:S01]  /*8ef0*/  IMAD.MOV.U32 R20, RZ, RZ, R13 ;  /* 0x000000ffff147224 */ /* 0x000fe200078e000d */
[----:B------:R-:W-:Y:S01]  /*8f00*/  SHF.R.U32.HI R12, RZ, 0x10, R9 ;  /* 0x00000010ff0c7819 */ /* 0x000fe20000011609 */
[----:B------:R-:W-:Y:S01]  /*8f10*/  IMAD.MOV.U32 R9, RZ, RZ, R6 ;  /* 0x000000ffff097224 */ /* 0x000fe200078e0006 */
[----:B------:R-:W-:Y:S01]  /*8f20*/  ISETP.GE.AND P0, PT, R60, R28, PT ;  /* 0x0000001c3c00720c */ /* 0x000fe20003f06270 */
[----:B------:R-:W-:Y:S01]  /*8f30*/  IMAD.MOV.U32 R18, RZ, RZ, R8 ;  /* 0x000000ffff127224 */ /* 0x000fe200078e0008 */
[----:B------:R-:W-:Y:S01]  /*8f40*/  SHF.R.U32.HI R15, RZ, 0x10, R13 ;  /* 0x00000010ff0f7819 */ /* 0x000fe2000001160d */
[----:B------:R-:W-:Y:S01]  /*8f50*/  IMAD.MOV.U32 R14, RZ, RZ, R10 ;  /* 0x000000ffff0e7224 */ /* 0x000fe200078e000a */
[----:B------:R-:W-:Y:S01]  /*8f60*/  SHF.R.U64 R3, R6, 0x10, R7 ;  /* 0x0000001006037819 */ /* 0x000fe20000001207 */
[----:B------:R-:W-:Y:S01]  /*8f70*/  IMAD.MOV.U32 R13, RZ, RZ, R11 ;  /* 0x000000ffff0d7224 */ /* 0x000fe200078e000b */
[----:B------:R-:W-:-:S04]  /*8f80*/  DEPBAR.LE SB0, 0x1 ;  /* 0x000080400000791a */ /* 0x000fc80000000000 */
[----:B------:R-:W-:Y:S01]  /*8f90*/  IMAD.MOV.U32 R6, RZ, RZ, R7 ;  /* 0x000000ffff067224 */ /* 0x000fe200078e0007 */
[--C-:B------:R-:W-:Y:S01]  /*8fa0*/  SHF.R.U64 R10, R10, 0x10, R11.reuse ;  /* 0x000000100a0a7819 */ /* 0x100fe2000000120b */
[----:B------:R-:W-:Y:S01]  /*8fb0*/  BSSY B1, `(.L_x_109) ;  /* 0x0000060000017945 */ /* 0x000fe20003800000 */
[----:B------:R-:W-:Y:S02]  /*8fc0*/  SHF.R.U32.HI R8, RZ, 0x10, R11 ;  /* 0x00000010ff087819 */ /* 0x000fe4000001160b */
[----:B------:R-:W-:Y:S02]  /*8fd0*/  SHF.R.U32.HI R0, RZ, 0x10, R7 ;  /* 0x00000010ff007819 */ /* 0x000fe40000011607 */
[----:B------:R-:W-:Y:S02]  /*8fe0*/  PRMT R23, R20, 0x5410, R15 ;  /* 0x0000541014177816 */ /* 0x000fe4000000000f */
[----:B------:R-:W-:Y:S02]  /*8ff0*/  PRMT R21, R21, 0x5410, R19 ;  /* 0x0000541015157816 */ /* 0x000fe40000000013 */
[----:B------:R-:W-:-:S02]  /*9000*/  PRMT R25, R18, 0x5410, R16 ;  /* 0x0000541012197816 */ /* 0x000fc40000000010 */
[----:B------:R-:W-:Y:S02]  /*9010*/  PRMT R27, R17, 0x5410, R12 ;  /* 0x00005410111b7816 */ /* 0x000fe4000000000c */
[----:B------:R-:W-:Y:S02]  /*9020*/  PRMT R20, R14, 0x5410, R10 ;  /* 0x000054100e147816 */ /* 0x000fe4000000000a */
[----:B------:R-:W-:Y:S02]  /*9030*/  PRMT R22, R13, 0x5410, R8 ;  /* 0x000054100d167816 */ /* 0x000fe40000000008 */
[----:B------:R-:W-:Y:S02]  /*9040*/  PRMT R24, R9, 0x5410, R3 ;  /* 0x0000541009187816 */ /* 0x000fe40000000003 */
[----:B------:R-:W-:Y:S01]  /*9050*/  PRMT R26, R6, 0x5410, R0 ;  /* 0x00005410061a7816 */ /* 0x000fe20000000000 */
[----:B------:R-:W-:Y:S06]  /*9060*/  BAR.SYNC.DEFER_BLOCKING 0x0 ;  /* 0x0000000000007b1d */ /* 0x000fec0000010000 */
[----:B------:R-:W-:Y:S05]  /*9070*/  @P0 BRA `(.L_x_110) ;  /* 0x0000053000000947 */ /* 0x000fea0003800000 */
[----:B------:R-:W-:Y:S01]  /*9080*/  ISETP.GE.AND P0, PT, R30, c[0x0][0x27c], PT ;  /* 0x00009f001e007a0c */ /* 0x000fe20003f06270 */
[----:B------:R-:W-:-:S12]  /*9090*/  BSSY B0, `(.L_x_111) ;  /* 0x0000028000007945 */ /* 0x000fd80003800000 */
[----:B------:R-:W-:Y:S05]  /*90a0*/  @P0 BRA `(.L_x_112) ;  /* 0x0000026000000947 */ /* 0x000fea0003800000 */
[----:B------:R-:W1:Y:S01]  /*90b0*/  LDS.128 R8, [R29+0x100] ;  /* 0x000100001d087984 */ /* 0x000e620000000c00 */
[C---:B------:R-:W-:Y:S01]  /*90c0*/  SHF.L.U32 R6, R21.reuse, 0x10, RZ ;  /* 0x0000001015067819 */ /* 0x040fe200000006ff */
[----:B------:R-:W-:Y:S01]  /*90d0*/  IMAD.U32 R0, R20, 0x10000, RZ ;  /* 0x0001000014007824 */ /* 0x000fe200078e00ff */
[----:B------:R-:W-:Y:S02]  /*90e0*/  LOP3.LUT R3, R21, 0xffff0000, RZ, 0xc0, !PT ;  /* 0xffff000015037812 */ /* 0x000fe400078ec0ff */
[C---:B-1----:R-:W-:Y:S01]  /*90f0*/  SHF.L.U32 R12, R8.reuse, 0x10, RZ ;  /* 0x00000010080c7819 */ /* 0x042fe200000006ff */
[----:B------:R-:W-:Y:S01]  /*9100*/  IMAD.U32 R18, R11, 0x10000, RZ ;  /* 0x000100000b127824 */ /* 0x000fe200078e00ff */
[----:B------:R-:W-:Y:S02]  /*9110*/  LOP3.LUT R7, R8, 0xffff0000, RZ, 0xc0, !PT ;  /* 0xffff000008077812 */ /* 0x000fe400078ec0ff */
[C---:B------:R-:W-:Y:S02]  /*9120*/  SHF.L.U32 R15, R9.reuse, 0x10, RZ ;  /* 0x00000010090f7819 */ /* 0x040fe400000006ff */
[----:B------:R-:W-:Y:S01]  /*9130*/  LOP3.LUT R8, R9, 0xffff0000, RZ, 0xc0, !PT ;  /* 0xffff000009087812 */ /* 0x000fe200078ec0ff */
[C---:B------:R-:W-:Y:S01]  /*9140*/  FMUL.FTZ R16, R7.reuse, R0 ;  /* 0x0000000007107220 */ /* 0x040fe20000410000 */
[----:B------:R-:W-:Y:S01]  /*9150*/  LOP3.LUT R9, R20, 0xffff0000, RZ, 0xc0, !PT ;  /* 0xffff000014097812 */ /* 0x000fe200078ec0ff */
[-C--:B------:R-:W-:Y:S01]  /*9160*/  FMUL.FTZ R14, R7, R6.reuse ;  /* 0x00000006070e7220 */ /* 0x080fe20000410000 */
[----:B------:R-:W-:Y:S01]  /*9170*/  SHF.L.U32 R17, R10, 0x10, RZ ;  /* 0x000000100a117819 */ /* 0x000fe200000006ff */
[----:B------:R-:W-:Y:S01]  /*9180*/  FFMA.FTZ R19, R12, R6, -R16 ;  /* 0x000000060c137223 */ /* 0x000fe20000010810 */
[----:B------:R-:W-:Y:S01]  /*9190*/  LOP3.LUT R13, R10, 0xffff0000, RZ, 0xc0, !PT ;  /* 0xffff00000a0d7812 */ /* 0x000fe200078ec0ff */
[----:B------:R-:W-:Y:S01]  /*91a0*/  FMUL.FTZ R7, R8, R9 ;  /* 0x0000000908077220 */ /* 0x000fe20000410000 */
[----:B------:R-:W-:Y:S01]  /*91b0*/  LOP3.LUT R10, R11, 0xffff0000, RZ, 0xc0, !PT ;  /* 0xffff00000b0a7812 */ /* 0x000fe200078ec0ff */
[----:B------:R-:W-:Y:S01]  /*91c0*/  FFMA.FTZ R16, R12, R0, R14 ;  /* 0x000000000c107223 */ /* 0x000fe2000001000e */
[----:B------:R-:W-:Y:S01]  /*91d0*/  LOP3.LUT R0, R22, 0xffff0000, RZ, 0xc0, !PT ;  /* 0xffff000016007812 */ /* 0x000fe200078ec0ff */
[-C--:B------:R-:W-:Y:S01]  /*91e0*/  FMUL.FTZ R8, R8, R3.reuse ;  /* 0x0000000308087220 */ /* 0x080fe20000410000 */
[----:B------:R-:W-:Y:S01]  /*91f0*/  LOP3.LUT R6, R23, 0xffff0000, RZ, 0xc0, !PT ;  /* 0xffff000017067812 */ /* 0x000fe200078ec0ff */
[C---:B------:R-:W-:Y:S01]  /*9200*/  FFMA.FTZ R14, R15.reuse, R3, -R7 ;  /* 0x000000030f0e7223 */ /* 0x040fe20000010807 */
[----:B------:R-:W-:Y:S01]  /*9210*/  SHF.L.U32 R3, R22, 0x10, RZ ;  /* 0x0000001016037819 */ /* 0x000fe200000006ff */
[----:B------:R-:W-:Y:S01]  /*9220*/  FFMA.FTZ R15, R15, R9, R8 ;  /* 0x000000090f0f7223 */ /* 0x000fe20000010008 */
[----:B------:R-:W-:Y:S01]  /*9230*/  SHF.L.U32 R7, R23, 0x10, RZ ;  /* 0x0000001017077819 */ /* 0x000fe200000006ff */
[----:B------:R-:W-:-:S02]  /*9240*/  FMUL.FTZ R12, R10, R0 ;  /* 0x000000000a0c7220 */ /* 0x000fc40000410000 */
[C---:B------:R-:W-:Y:S02]  /*9250*/  FMUL.FTZ R9, R13.reuse, R3 ;  /* 0x000000030d097220 */ /* 0x040fe40000410000 */
[-C--:B------:R-:W-:Y:S02]  /*9260*/  FMUL.FTZ R8, R13, R7.reuse ;  /* 0x000000070d087220 */ /* 0x080fe40000410000 */
[----:B------:R-:W-:Y:S02]  /*9270*/  FMUL.FTZ R11, R10, R6 ;  /* 0x000000060a0b7220 */ /* 0x000fe40000410000 */
[----:B------:R-:W-:Y:S01]  /*9280*/  FFMA.FTZ R7, R17, R7, -R9 ;  /* 0x0000000711077223 */ /* 0x000fe20000010809 */
[----:B------:R-:W-:Y:S01]  /*9290*/  F2FP.BF16.PACK_AB R9, R15, R14 ;  /* 0x0000000e0f09723e */ /* 0x000fe200000010ff */
[----:B------:R-:W-:Y:S01]  /*92a0*/  FFMA.FTZ R10, R17, R3, R8 ;  /* 0x00000003110a7223 */ /* 0x000fe20000010008 */
[----:B------:R-:W-:Y:S01]  /*92b0*/  F2FP.BF16.PACK_AB R8, R16, R19 ;  /* 0x000000131008723e */ /* 0x000fe200000010ff */
[----:B------:R-:W-:-:S02]  /*92c0*/  FFMA.FTZ R6, R18, R6, -R12 ;  /* 0x0000000612067223 */ /* 0x000fc4000001080c */
[----:B------:R-:W-:Y:S01]  /*92d0*/  FFMA.FTZ R11, R18, R0, R11 ;  /* 0x00000000120b7223 */ /* 0x000fe2000001000b */
[----:B------:R-:W-:-:S04]  /*92e0*/  F2FP.BF16.PACK_AB R10, R10, R7 ;  /* 0x000000070a0a723e */ /* 0x000fc800000010ff */
[----:B------:R-:W-:-:S05]  /*92f0*/  F2FP.BF16.PACK_AB R11, R11, R6 ;  /* 0x000000060b0b723e */ /* 0x000fca00000010ff */
[----:B------:R1:W-:Y:S02]  /*9300*/  STS.128 [R29+0x100], R8 ;  /* 0x000100081d007388 */ /* 0x0003e40000000c00 */
.L_x_112:
[----:B------:R-:W-:Y:S05]  /*9310*/  BSYNC B0 ;  /* 0x0000000000007941 */ /* 0x000fea0003800000 */
.L_x_111:
[----:B------:R-:W-:-:S04]  /*9320*/  IADD3 R0, R30, 0x20, RZ ;  /* 0x000000201e007810 */ /* 0x000fc80007ffe0ff */
[----:B------:R-:W-:-:S13]  /*9330*/  ISETP.GE.AND P0, PT, R0, c[0x0][0x27c], PT ;  /* 0x00009f0000007a0c */ /* 0x000fda0003f06270 */
[----:B------:R-:W-:Y:S05]  /*9340*/  @P0 BRA `(.L_x_110) ;  /* 0x0000026000000947 */ /* 0x000fea0003800000 */
[----:B-1----:R-:W1:Y:S01]  /*9350*/  LDS.128 R8, [R29+0x4100] ;  /* 0x004100001d087984 */ /* 0x002e620000000c00 */
        /* <DEDUP_REMOVED lines=37> */
.L_x_110:
[----:B------:R-:W-:Y:S05]  /*95b0*/  BSYNC B1 ;  /* 0x0000000000017941 */ /* 0x000fea0003800000 */
.L_x_109:
[----:B------:R-:W-:Y:S01]  /*95c0*/  IADD3 R0, R60, 0x20, RZ ;  /* 0x000000203c007810 */ /* 0x000fe20007ffe0ff */
[----:B------:R-:W-:Y:S03]  /*95d0*/  BSSY B1, `(.L_x_113) ;  /* 0x0000056000017945 */ /* 0x000fe60003800000 */
[----:B------:R-:W-:-:S13]  /*95e0*/  ISETP.GE.AND P0, PT, R0, R28, PT ;  /* 0x0000001c0000720c */ /* 0x000fda0003f06270 */
[----:B------:R-:W-:Y:S05]  /*95f0*/  @P0 BRA `(.L_x_114) ;  /* 0x0000053000000947 */ /* 0x000fea0003800000 */
[----:B------:R-:W-:Y:S01]  /*9600*/  ISETP.GE.AND P0, PT, R30, c[0x0][0x27c], PT ;  /* 0x00009f001e007a0c */ /* 0x000fe20003f06270 */
[----:B------:R-:W-:-:S12]  /*9610*/  BSSY B0, `(.L_x_115) ;  /* 0x0000028000007945 */ /* 0x000fd80003800000 */
        /* <DEDUP_REMOVED lines=10> */
[-C--:B------:R-:W-:Y:S01]  /*96c0*/  FMUL.FTZ R16, R0, R7.reuse ;  /* 0x0000000700107220 */ /* 0x080fe20000410000 */
[----:B------:R-:W-:Y:S01]  /*96d0*/  LOP3.LUT R9, R20, 0xffff0000, RZ, 0xc0, !PT ;  /* 0xffff000014097812 */ /* 0x000fe200078ec0ff */
[----:B------:R-:W-:Y:S01]  /*96e0*/  FMUL.FTZ R14, R6, R7 ;  /* 0x00000007060e7220 */ /* 0x000fe20000410000 */
[----:B------:R-:W-:Y:S01]  /*96f0*/  SHF.L.U32 R17, R10, 0x10, RZ ;  /* 0x000000100a117819 */ /* 0x000fe200000006ff */
[----:B------:R-:W-:Y:S01]  /*9700*/  FFMA.FTZ R19, R6, R12, -R16 ;  /* 0x0000000c06137223 */ /* 0x000fe20000010810 */
[----:B------:R-:W-:Y:S01]  /*9710*/  LOP3.LUT R13, R10, 0xffff0000, RZ, 0xc0, !PT ;  /* 0xffff00000a0d7812 */ /* 0x000fe200078ec0ff */
[----:B------:R-:W-:Y:S01]  /*9720*/  FMUL.FTZ R7, R9, R8 ;  /* 0x0000000809077220 */ /* 0x000fe20000410000 */
[----:B------:R-:W-:Y:S01]  /*9730*/  LOP3.LUT R10, R11, 0xffff0000, RZ, 0xc0, !PT ;  /* 0xffff00000b0a7812 */ /* 0x000fe200078ec0ff */
[----:B------:R-:W-:Y:S01]  /*9740*/  FFMA.FTZ R16, R0, R12, R14 ;  /* 0x0000000c00107223 */ /* 0x000fe2000001000e */
[C---:B------:R-:W-:Y:S01]  /*9750*/  LOP3.LUT R0, R22.reuse, 0xffff0000, RZ, 0xc0, !PT ;  /* 0xffff000016007812 */ /* 0x040fe200078ec0ff */
[----:B------:R-:W-:Y:S01]  /*9760*/  FMUL.FTZ R8, R3, R8 ;  /* 0x0000000803087220 */ /* 0x000fe20000410000 */
[----:B------:R-:W-:Y:S01]  /*9770*/  LOP3.LUT R6, R23, 0xffff0000, RZ, 0xc0, !PT ;  /* 0xffff000017067812 */ /* 0x000fe200078ec0ff */
[-C--:B------:R-:W-:Y:S01]  /*9780*/  FFMA.FTZ R14, R3, R15.reuse, -R7 ;  /* 0x0000000f030e7223 */ /* 0x080fe20000010807 */
[----:B------:R-:W-:Y:S01]  /*9790*/  SHF.L.U32 R3, R22, 0x10, RZ ;  /* 0x0000001016037819 */ /* 0x000fe200000006ff */
[----:B------:R-:W-:Y:S01]  /*97a0*/  FFMA.FTZ R15, R9, R15, R8 ;  /* 0x0000000f090f7223 */ /* 0x000fe20000010008 */
[----:B------:R-:W-:Y:S01]  /*97b0*/  SHF.L.U32 R7, R23, 0x10, RZ ;  /* 0x0000001017077819 */ /* 0x000fe200000006ff */
[----:B------:R-:W-:-:S02]  /*97c0*/  FMUL.FTZ R12, R0, R10 ;  /* 0x0000000a000c7220 */ /* 0x000fc40000410000 */
[-C--:B------:R-:W-:Y:S02]  /*97d0*/  FMUL.FTZ R9, R3, R13.reuse ;  /* 0x0000000d03097220 */ /* 0x080fe40000410000 */
[C---:B------:R-:W-:Y:S02]  /*97e0*/  FMUL.FTZ R8, R7.reuse, R13 ;  /* 0x0000000d07087220 */ /* 0x040fe40000410000 */
[----:B------:R-:W-:Y:S02]  /*97f0*/  FMUL.FTZ R11, R6, R10 ;  /* 0x0000000a060b7220 */ /* 0x000fe40000410000 */
[-C--:B------:R-:W-:Y:S01]  /*9800*/  FFMA.FTZ R7, R7, R17.reuse, -R9 ;  /* 0x0000001107077223 */ /* 0x080fe20000010809 */
        /* <DEDUP_REMOVED lines=8> */
.L_x_116:
[----:B------:R-:W-:Y:S05]  /*9890*/  BSYNC B0 ;  /* 0x0000000000007941 */ /* 0x000fea0003800000 */
.L_x_115:
        /* <DEDUP_REMOVED lines=41> */
.L_x_114:
[----:B------:R-:W-:Y:S05]  /*9b30*/  BSYNC B1 ;  /* 0x0000000000017941 */ /* 0x000fea0003800000 */
.L_x_113:
        /* <DEDUP_REMOVED lines=45> */
.L_x_120:
[----:B------:R-:W-:Y:S05]  /*9e10*/  BSYNC B0 ;  /* 0x0000000000007941 */ /* 0x000fea0003800000 */
.L_x_119:
        /* <DEDUP_REMOVED lines=41> */
.L_x_118:
[----:B------:R-:W-:Y:S05]  /*a0b0*/  BSYNC B1 ;  /* 0x0000000000017941 */ /* 0x000fea0003800000 */
.L_x_117:
[----:B------:R-:W-:-:S04]  /*a0c0*/  IADD3 R0, R60, 0x60, RZ ;  /* 0x000000603c007810 */ /* 0x000fc80007ffe0ff */
        /* <DEDUP_REMOVED lines=43> */
.L_x_123:
[----:B------:R-:W-:Y:S05]  /*a380*/  BSYNC B0 ;  /* 0x0000000000007941 */ /* 0x000fea0003800000 */
.L_x_122:
        /* <DEDUP_REMOVED lines=40> */
[----:B------:R1:W-:Y:S01]  /*a610*/  STS.128 [R29+0x7100], R8 ;  /* 0x007100081d007388 */ /* 0x0003e20000000c00 */
[----:B------:R-:W-:Y:S05]  /*a620*/  BRA `(.L_x_121) ;  /* 0x00001ba000007947 */ /* 0x000fea0003800000 */
.L_x_106:
[----:B------:R-:W-:Y:S01]  /*a630*/  BSSY B0, `(.L_x_124) ;  /* 0x0000011000007945 */ /* 0x000fe20003800000 */
[----:B------:R-:W-:Y:S01]  /*a640*/  CS2R R10, SRZ ;  /* 0x00000000000a7805 */ /* 0x000fe2000001ff00 */
[----:B------:R-:W-:Y:S01]  /*a650*/  CS2R R8, SRZ ;  /* 0x0000000000087805 */ /* 0x000fe2000001ff00 */
[----:B------:R-:W-:Y:S01]  /*a660*/  CS2R R14, SRZ ;  /* 0x00000000000e7805 */ /* 0x000fe2000001ff00 */
[----:B------:R-:W-:Y:S01]  /*a670*/  CS2R R12, SRZ ;  /* 0x00000000000c7805 */ /* 0x000fe2000001ff00 */
[----:B------:R-:W-:Y:S05]  /*a680*/  @P5 BRA `(.L_x_125) ;  /* 0x000000b000005947 */ /* 0x000fea0003800000 */
[C---:B------:R-:W-:Y:S01]  /*a690*/  ISETP.GE.AND P0, PT, R22.reuse, c[0x0][0x27c], PT ;  /* 0x00009f0016007a0c */ /* 0x040fe20003f06270 */
[C---:B------:R-:W-:Y:S01]  /*a6a0*/  IMAD.SHL.U32 R6, R22.reuse, 0x2, RZ ;  /* 0x0000000216067824 */ /* 0x040fe200078e00ff */
[----:B------:R-:W-:Y:S01]  /*a6b0*/  SHF.L.U64.HI R0, R22, 0x1, R23 ;  /* 0x0000000116007819 */ /* 0x000fe20000010217 */
[----:B------:R-:W-:-:S03]  /*a6c0*/  CS2R R10, SRZ ;  /* 0x00000000000a7805 */ /* 0x000fc6000001ff00 */
[C---:B------:R-:W-:Y:S02]  /*a6d0*/  IADD3 R18, P2, R6.reuse, R18, RZ ;  /* 0x0000001206127210 */ /* 0x040fe40007f5e0ff */
[----:B------:R-:W-:-:S03]  /*a6e0*/  IADD3 R6, P1, R6, R16, RZ ;  /* 0x0000001006067210 */ /* 0x000fc60007f3e0ff */
[C---:B------:R-:W-:Y:S02]  /*a6f0*/  IMAD.X R19, R0.reuse, 0x1, R19, P2 ;  /* 0x0000000100137824 */ /* 0x040fe400010e0613 */
[----:B------:R-:W-:Y:S01]  /*a700*/  IMAD.X R7, R0, 0x1, R17, P1 ;  /* 0x0000000100077824 */ /* 0x000fe200008e0611 */
[----:B------:R-:W-:Y:S05]  /*a710*/  @P0 BRA `(.L_x_125) ;  /* 0x0000002000000947 */ /* 0x000fea0003800000 */
[----:B------:R1:W5:Y:S04]  /*a720*/  LD.E.128 R12, [R18.64] ;  /* 0x00000008120c7980 */ /* 0x000368000c101d00 */
[----:B------:R1:W5:Y:S02]  /*a730*/  LD.E.128 R8, [R6.64] ;  /* 0x0000000806087980 */ /* 0x000364000c101d00 */
.L_x_125:
[----:B------:R-:W-:Y:S05]  /*a740*/  BSYNC B0 ;  /* 0x0000000000007941 */ /* 0x000fea0003800000 */
.L_x_124:
[----:B------:R-:W-:Y:S01]  /*a750*/  IMAD R0, R211, -0x80, R25 ;  /* 0xffffff80d3007824 */ /* 0x000fe200078e0219 */
[----:B------:R-:W-:Y:S01]  /*a760*/  ISETP.GE.AND P0, PT, R22, c[0x0][0x27c], PT ;  /* 0x00009f0016007a0c */ /* 0x000fe20003f06270 */
[----:B-----5:R-:W-:Y:S01]  /*a770*/  IMAD.MOV.U32 R24, RZ, RZ, R12 ;  /* 0x000000ffff187224 */ /* 0x020fe200078e000c */
[--C-:B------:R-:W-:Y:S01]  /*a780*/  SHF.R.U64 R20, R12, 0x10, R13.reuse ;  /* 0x000000100c147819 */ /* 0x100fe2000000120d */
[----:B------:R-:W-:Y:S01]  /*a790*/  IMAD.MOV.U32 R21, RZ, RZ, R13 ;  /* 0x000000ffff157224 */ /* 0x000fe200078e000d */
[----:B------:R-:W-:Y:S01]  /*a7a0*/  IMNMX R45, R0, 0x80, PT ;  /* 0x00000080002d7817 */ /* 0x000fe20003800200 */
[----:B-1----:R-:W-:Y:S01]  /*a7b0*/  IMAD.MOV.U32 R18, RZ, RZ, R15 ;  /* 0x000000ffff127224 */ /* 0x002fe200078e000f */
[----:B------:R-:W-:Y:S01]  /*a7c0*/  SHF.R.U32.HI R16, RZ, 0x10, R13 ;  /* 0x00000010ff107819 */ /* 0x000fe2000001160d */
[----:B------:R-:W-:Y:S01]  /*a7d0*/  IMAD.MOV.U32 R19, RZ, RZ, R14 ;  /* 0x000000ffff137224 */ /* 0x000fe200078e000e */
[----:B------:R-:W-:Y:S01]  /*a7e0*/  ISETP.GE.OR P1, PT, R60, R45, P0 ;  /* 0x0000002d3c00720c */ /* 0x000fe20000726670 */
[----:B------:R-:W-:Y:S01]  /*a7f0*/  IMAD.MOV.U32 R6, RZ, RZ, R11 ;  /* 0x000000ffff067224 */ /* 0x000fe200078e000b */
[----:B------:R-:W-:Y:S01]  /*a800*/  SHF.R.U64 R17, R14, 0x10, R15 ;  /* 0x000000100e117819 */ /* 0x000fe2000000120f */
[----:B------:R-:W-:Y:S01]  /*a810*/  IMAD.MOV.U32 R14, RZ, RZ, R9 ;  /* 0x000000ffff0e7224 */ /* 0x000fe200078e0009 */
[----:B------:R-:W-:Y:S01]  /*a820*/  SHF.R.U32.HI R12, RZ, 0x10, R15 ;  /* 0x00000010ff0c7819 */ /* 0x000fe2000001160f */
[----:B------:R-:W-:Y:S01]  /*a830*/  IMAD.MOV.U32 R15, RZ, RZ, R8 ;  /* 0x000000ffff0f7224 */ /* 0x000fe200078e0008 */
[----:B------:R-:W-:Y:S01]  /*a840*/  SHF.R.U64 R13, R8, 0x10, R9 ;  /* 0x00000010080d7819 */ /* 0x000fe20000001209 */
[----:B------:R-:W-:Y:S01]  /*a850*/  IMAD.MOV.U32 R8, RZ, RZ, R10 ;  /* 0x000000ffff087224 */ /* 0x000fe200078e000a */
[----:B------:R-:W-:-:S04]  /*a860*/  DEPBAR.LE SB0, 0x1 ;  /* 0x000080400000791a */ /* 0x000fc80000000000 */
[----:B------:R-:W-:Y:S01]  /*a870*/  SHF.R.U32.HI R7, RZ, 0x10, R9 ;  /* 0x00000010ff077819 */ /* 0x000fe20000011609 */
[----:B------:R-:W-:Y:S01]  /*a880*/  BSSY B0, `(.L_x_126) ;  /* 0x0000064000007945 */ /* 0x000fe20003800000 */
[--C-:B------:R-:W-:Y:S02]  /*a890*/  SHF.R.U64 R3, R10, 0x10, R11.reuse ;  /* 0x000000100a037819 */ /* 0x100fe4000000120b */
        /* <DEDUP_REMOVED lines=11> */
[----:B------:R-:W-:Y:S01]  /*a950*/  MOV R0, c[0x0][0x27c] ;  /* 0x00009f0000007a02 */ /* 0x000fe20000000f00 */
[----:B------:R-:W1:Y:S01]  /*a960*/  LDS.128 R12, [R29+0x100] ;  /* 0x000100001d0c7984 */ /* 0x000e620000000c00 */
[----:B------:R-:W-:-:S02]  /*a970*/  LOP3.LUT R7, R39, 0xffff0000, RZ, 0xc0, !PT ;  /* 0xffff000027077812 */ /* 0x000fc400078ec0ff */
[----:B------:R-:W-:-:S04]  /*a980*/  LEA.HI R0, R0, R61, RZ, 0x1d ;  /* 0x0000003d00007211 */ /* 0x000fc800078fe8ff */
[----:B------:R-:W-:Y:S01]  /*a990*/  SHF.R.S32.HI R6, RZ, 0x1f, R0 ;  /* 0x0000001fff067819 */ /* 0x000fe20000011400 */
[----:B------:R-:W-:-:S03]  /*a9a0*/  IMAD.SHL.U32 R3, R0, 0x8, RZ ;  /* 0x0000000800037824 */ /* 0x000fc600078e00ff */
[----:B------:R-:W-:Y:S02]  /*a9b0*/  LEA.HI R0, R6, R0, RZ, 0x3 ;  /* 0x0000000006007211 */ /* 0x000fe400078f18ff */
[----:B------:R-:W-:Y:S02]  /*a9c0*/  LOP3.LUT R3, R26, 0x38, R3, 0xf8, !PT ;  /* 0x000000381a037812 */ /* 0x000fe400078ef803 */
[----:B------:R-:W-:Y:S02]  /*a9d0*/  SHF.L.U32 R0, R0, 0xa, RZ ;  /* 0x0000000a00007819 */ /* 0x000fe400000006ff */
[----:B------:R-:W-:Y:S02]  /*a9e0*/  LOP3.LUT R3, R3, R28, RZ, 0x3c, !PT ;  /* 0x0000001c03037212 */ /* 0x000fe400078e3cff */
[----:B------:R-:W-:-:S04]  /*a9f0*/  LOP3.LUT R0, R0, 0x7fffe000, RZ, 0xc0, !PT ;  /* 0x7fffe00000007812 */ /* 0x000fc800078ec0ff */
[----:B------:R-:W-:Y:S02]  /*aa00*/  IADD3 R0, R3, R0, R27 ;  /* 0x0000000003007210 */ /* 0x000fe40007ffe01b */
[----:B------:R-:W-:-:S03]  /*aa10*/  SHF.L.U32 R3, R39, 0x10, RZ ;  /* 0x0000001027037819 */ /* 0x000fc600000006ff */
[----:B------:R-:W-:Y:S02]  /*aa20*/  IMAD.SHL.U32 R31, R0, 0x2, RZ ;  /* 0x00000002001f7824 */ /* 0x000fe400078e00ff */
[----:B------:R-:W-:-:S03]  /*aa30*/  IMAD.U32 R0, R40, 0x10000, RZ ;  /* 0x0001000028007824 */ /* 0x000fc600078e00ff */
[----:B------:R-:W2:Y:S01]  /*aa40*/  LDS.128 R8, [R31+0x100] ;  /* 0x000100001f087984 */ /* 0x000ea20000000c00 */
[C---:B-1----:R-:W-:Y:S01]  /*aa50*/  IMAD.U32 R18, R13.reuse, 0x10000, RZ ;  /* 0x000100000d127824 */ /* 0x042fe200078e00ff */
[----:B------:R-:W-:Y:S01]  /*aa60*/  LOP3.LUT R28, R13, 0xffff0000, RZ, 0xc0, !PT ;  /* 0xffff00000d1c7812 */ /* 0x000fe200078ec0ff */
[----:B------:R-:W-:Y:S01]  /*aa70*/  IMAD.U32 R26, R15, 0x10000, RZ ;  /* 0x000100000f1a7824 */ /* 0x000fe200078e00ff */
[C---:B------:R-:W-:Y:S02]  /*aa80*/  SHF.L.U32 R16, R12.reuse, 0x10, RZ ;  /* 0x000000100c107819 */ /* 0x040fe400000006ff */
[----:B------:R-:W-:Y:S02]  /*aa90*/  LOP3.LUT R17, R12, 0xffff0000, RZ, 0xc0, !PT ;  /* 0xffff00000c117812 */ /* 0x000fe400078ec0ff */
[C---:B------:R-:W-:Y:S02]  /*aaa0*/  SHF.L.U32 R20, R14.reuse, 0x10, RZ ;  /* 0x000000100e147819 */ /* 0x040fe400000006ff */
[----:B------:R-:W-:-:S02]  /*aab0*/  LOP3.LUT R21, R14, 0xffff0000, RZ, 0xc0, !PT ;  /* 0xffff00000e157812 */ /* 0x000fc400078ec0ff */
[----:B------:R-:W-:Y:S02]  /*aac0*/  LOP3.LUT R27, R15, 0xffff0000, RZ, 0xc0, !PT ;  /* 0xffff00000f1b7812 */ /* 0x000fe400078ec0ff */
[C---:B--2---:R-:W-:Y:S01]  /*aad0*/  SHF.L.U32 R6, R8.reuse, 0x10, RZ ;  /* 0x0000001008067819 */ /* 0x044fe200000006ff */
[C---:B------:R-:W-:Y:S01]  /*aae0*/  IMAD.U32 R13, R9.reuse, 0x10000, RZ ;  /* 0x00010000090d7824 */ /* 0x040fe200078e00ff */
[----:B------:R-:W-:Y:S01]  /*aaf0*/  LOP3.LUT R25, R9, 0xffff0000, RZ, 0xc0, !PT ;  /* 0xffff000009197812 */ /* 0x000fe200078ec0ff */
[----:B------:R-:W-:Y:S01]  /*ab00*/  IMAD.U32 R19, R11, 0x10000, RZ ;  /* 0x000100000b137824 */ /* 0x000fe200078e00ff */
[----:B------:R-:W-:Y:S01]  /*ab10*/  LOP3.LUT R12, R8, 0xffff0000, RZ, 0xc0, !PT ;  /* 0xffff0000080c7812 */ /* 0x000fe200078ec0ff */
[----:B------:R-:W-:Y:S01]  /*ab20*/  FMUL.FTZ R9, R6, R3 ;  /* 0x0000000306097220 */ /* 0x000fe20000410000 */
[----:B------:R-:W-:Y:S01]  /*ab30*/  SHF.L.U32 R14, R10, 0x10, RZ ;  /* 0x000000100a0e7819 */ /* 0x000fe200000006ff */
[-C--:B------:R-:W-:Y:S01]  /*ab40*/  FMUL.FTZ R8, R6, R0.reuse ;  /* 0x0000000006087220 */ /* 0x080fe20000410000 */
[----:B------:R-:W-:Y:S01]  /*ab50*/  LOP3.LUT R15, R10, 0xffff0000, RZ, 0xc0, !PT ;  /* 0xffff00000a0f7812 */ /* 0x000fe200078ec0ff */
[----:B------:R-:W-:Y:S01]  /*ab60*/  FFMA.FTZ R36, R16, R0, -R9 ;  /* 0x0000000010247223 */ /* 0x000fe20000010809 */
[----:B------:R-:W-:Y:S01]  /*ab70*/  LOP3.LUT R6, R40, 0xffff0000, RZ, 0xc0, !PT ;  /* 0xffff000028067812 */ /* 0x000fe200078ec0ff */
[----:B------:R-:W-:Y:S01]  /*ab80*/  FMUL.FTZ R10, R12, R7 ;  /* 0x000000070c0a7220 */ /* 0x000fe20000410000 */
[----:B------:R-:W-:Y:S01]  /*ab90*/  SHF.L.U32 R0, R41, 0x10, RZ ;  /* 0x0000001029007819 */ /* 0x000fe200000006ff */
[----:B------:R-:W-:Y:S01]  /*aba0*/  FFMA.FTZ R35, R16, R3, R8 ;  /* 0x0000000310237223 */ /* 0x000fe20000010008 */
[----:B------:R-:W-:Y:S01]  /*abb0*/  LOP3.LUT R24, R11, 0xffff0000, RZ, 0xc0, !PT ;  /* 0xffff00000b187812 */ /* 0x000fe200078ec0ff */
[----:B------:R-:W-:-:S02]  /*abc0*/  IMAD.U32 R3, R44, 0x10000, RZ ;  /* 0x000100002c037824 */ /* 0x000fc400078e00ff */
[-C--:B------:R-:W-:Y:S02]  /*abd0*/  FMUL.FTZ R9, R12, R6.reuse ;  /* 0x000000060c097220 */ /* 0x080fe40000410000 */
[----:B------:R-:W-:Y:S01]  /*abe0*/  FFMA.FTZ R34, R17, R6, -R10 ;  /* 0x0000000611227223 */ /* 0x000fe2000001080a */
[----:B------:R-:W-:Y:S01]  /*abf0*/  SHF.L.U32 R10, R37, 0x10, RZ ;  /* 0x00000010250a7819 */ /* 0x000fe200000006ff */
[C---:B------:R-:W-:Y:S02]  /*ac00*/  FMUL.FTZ R6, R13.reuse, R0 ;  /* 0x000000000d067220 */ /* 0x040fe40000410000 */
[-C--:B------:R-:W-:Y:S02]  /*ac10*/  FMUL.FTZ R8, R13, R3.reuse ;  /* 0x000000030d087220 */ /* 0x080fe40000410000 */
[----:B------:R-:W-:Y:S01]  /*ac20*/  FFMA.FTZ R32, R18, R3, -R6 ;  /* 0x0000000312207223 */ /* 0x000fe20000010806 */
[C---:B------:R-:W-:Y:S01]  /*ac30*/  LOP3.LUT R6, R38.reuse, 0xffff0000, RZ, 0xc0, !PT ;  /* 0xffff000026067812 */ /* 0x040fe200078ec0ff */
[----:B------:R-:W-:-:S02]  /*ac40*/  IMAD.U32 R3, R38, 0x10000, RZ ;  /* 0x0001000026037824 */ /* 0x000fc400078e00ff */
[----:B------:R-:W-:Y:S02]  /*ac50*/  FFMA.FTZ R33, R17, R7, R9 ;  /* 0x0000000711217223 */ /* 0x000fe40000010009 */
[----:B------:R-:W-:Y:S01]  /*ac60*/  FFMA.FTZ R30, R18, R0, R8 ;  /* 0x00000000121e7223 */ /* 0x000fe20000010008 */
[----:B------:R-:W-:Y:S01]  /*ac70*/  LOP3.LUT R0, R37, 0xffff0000, RZ, 0xc0, !PT ;  /* 0xffff000025007812 */ /* 0x000fe200078ec0ff */
[----:B------:R-:W-:Y:S01]  /*ac80*/  FMUL.FTZ R7, R14, R10 ;  /* 0x0000000a0e077220 */ /* 0x000fe20000410000 */
[----:B------:R-:W-:Y:S01]  /*ac90*/  SHF.L.U32 R8, R42, 0x10, RZ ;  /* 0x000000102a087819 */ /* 0x000fe200000006ff */
[-C--:B------:R-:W-:Y:S02]  /*aca0*/  FMUL.FTZ R11, R14, R3.reuse ;  /* 0x000000030e0b7220 */ /* 0x080fe40000410000 */
[----:B------:R-:W-:Y:S01]  /*acb0*/  FFMA.FTZ R12, R20, R3, -R7 ;  /* 0x00000003140c7223 */ /* 0x000fe20000010807 */
[----:B------:R-:W-:Y:S01]  /*acc0*/  SHF.L.U32 R3, R43, 0x10, RZ ;  /* 0x000000102b037819 */ /* 0x000fe200000006ff */
[----:B------:R-:W-:-:S02]  /*acd0*/  FMUL.FTZ R9, R15, R0 ;  /* 0x000000000f097220 */ /* 0x000fc40000410000 */
[----:B------:R-:W-:Y:S02]  /*ace0*/  FFMA.FTZ R20, R20, R10, R11 ;  /* 0x0000000a14147223 */ /* 0x000fe4000001000b */
[----:B------:R-:W-:Y:S02]  /*acf0*/  FMUL.FTZ R7, R15, R6 ;  /* 0x000000060f077220 */ /* 0x000fe40000410000 */
[----:B------:R-:W-:Y:S02]  /*ad00*/  FMUL.FTZ R10, R19, R8 ;  /* 0x00000008130a7220 */ /* 0x000fe40000410000 */
[----:B------:R-:W-:Y:S01]  /*ad10*/  FFMA.FTZ R14, R21, R6, -R9 ;  /* 0x00000006150e7223 */ /* 0x000fe20000010809 */
[----:B------:R-:W-:Y:S01]  /*ad20*/  LOP3.LUT R6, R43, 0xffff0000, RZ, 0xc0, !PT ;  /* 0xffff00002b067812 */ /* 0x000fe200078ec0ff */
[----:B------:R-:W-:Y:S01]  /*ad30*/  FFMA.FTZ R16, R21, R0, R7 ;  /* 0x0000000015107223 */ /* 0x000fe20000010007 */
[----:B------:R-:W-:Y:S01]  /*ad40*/  LOP3.LUT R0, R42, 0xffff0000, RZ, 0xc0, !PT ;  /* 0xffff00002a007812 */ /* 0x000fe200078ec0ff */
[-C--:B------:R-:W-:Y:S01]  /*ad50*/  FMUL.FTZ R9, R19, R3.reuse ;  /* 0x0000000313097220 */ /* 0x080fe20000410000 */
[----:B------:R-:W-:Y:S01]  /*ad60*/  LOP3.LUT R7, R44, 0xffff0000, RZ, 0xc0, !PT ;  /* 0xffff00002c077812 */ /* 0x000fe200078ec0ff */
[C---:B------:R-:W-:Y:S01]  /*ad70*/  FFMA.FTZ R18, R26.reuse, R3, -R10 ;  /* 0x000000031a127223 */ /* 0x040fe2000001080a */
[----:B------:R-:W-:Y:S01]  /*ad80*/  LOP3.LUT R3, R41, 0xffff0000, RZ, 0xc0, !PT ;  /* 0xffff000029037812 */ /* 0x000fe200078ec0ff */
[----:B------:R-:W-:Y:S01]  /*ad90*/  FFMA.FTZ R17, R26, R8, R9 ;  /* 0x000000081a117223 */ /* 0x000fe20000010009 */
[----:B------:R-:W-:Y:S01]  /*ada0*/  F2FP.BF16.PACK_AB R14, R14, R12 ;  /* 0x0000000c0e0e723e */ /* 0x000fe200000010ff */
[----:B------:R-:W-:Y:S01]  /*adb0*/  FMUL.FTZ R9, R24, R0 ;  /* 0x0000000018097220 */ /* 0x000fe20000410000 */
[----:B------:R-:W-:Y:S01]  /*adc0*/  F2FP.BF16.PACK_AB R12, R34, R36 ;  /* 0x00000024220c723e */ /* 0x000fe200000010ff */
[----:B------:R-:W-:-:S02]  /*add0*/  FMUL.FTZ R11, R25, R3 ;  /* 0x00000003190b7220 */ /* 0x000fc40000410000 */
[-C--:B------:R-:W-:Y:S02]  /*ade0*/  FMUL.FTZ R10, R25, R7.reuse ;  /* 0x00000007190a7220 */ /* 0x080fe40000410000 */
[-C--:B------:R-:W-:Y:S02]  /*adf0*/  FMUL.FTZ R8, R24, R6.reuse ;  /* 0x0000000618087220 */ /* 0x080fe40000410000 */
[C---:B------:R-:W-:Y:S02]  /*ae00*/  FFMA.FTZ R13, R28.reuse, R7, -R11 ;  /* 0x000000071c0d7223 */ /* 0x040fe4000001080b */
[----:B------:R-:W-:Y:S02]  /*ae10*/  FFMA.FTZ R15, R27, R6, -R9 ;  /* 0x000000061b0f7223 */ /* 0x000fe40000010809 */
[----:B------:R-:W-:Y:S01]  /*ae20*/  FFMA.FTZ R3, R28, R3, R10 ;  /* 0x000000031c037223 */ /* 0x000fe2000001000a */
[----:B------:R-:W-:Y:S01]  /*ae30*/  F2FP.BF16.PACK_AB R13, R13, R32 ;  /* 0x000000200d0d723e */ /* 0x000fe200000010ff */
[----:B------:R-:W-:Y:S01]  /*ae40*/  FFMA.FTZ R11, R27, R0, R8 ;  /* 0x000000001b0b7223 */ /* 0x000fe20000010008 */
[----:B------:R-:W-:-:S02]  /*ae50*/  F2FP.BF16.PACK_AB R15, R15, R18 ;  /* 0x000000120f0f723e */ /* 0x000fc400000010ff */
[----:B------:R-:W-:Y:S02]  /*ae60*/  F2FP.BF16.PACK_AB R10, R16, R20 ;  /* 0x00000014100a723e */ /* 0x000fe400000010ff */
[----:B------:R-:W-:Y:S01]  /*ae70*/  F2FP.BF16.PACK_AB R8, R33, R35 ;  /* 0x000000232108723e */ /* 0x000fe200000010ff */
[----:B------:R1:W-:Y:S01]  /*ae80*/  STS.128 [R29+0x100], R12 ;  /* 0x0001000c1d007388 */ /* 0x0003e20000000c00 */
[----:B------:R-:W-:Y:S02]  /*ae90*/  F2FP.BF16.PACK_AB R9, R3, R30 ;  /* 0x0000001e0309723e */ /* 0x000fe400000010ff */
[----:B------:R-:W-:-:S05]  /*aea0*/  F2FP.BF16.PACK_AB R11, R11, R17 ;  /* 0x000000110b0b723e */ /* 0x000fca00000010ff */
[----:B------:R1:W-:Y:S02]  /*aeb0*/  STS.128 [R31+0x100], R8 ;  /* 0x000100081f007388 */ /* 0x0003e40000000c00 */
.L_x_127:
[----:B------:R-:W-:Y:S05]  /*aec0*/  BSYNC B0 ;  /* 0x0000000000007941 */ /* 0x000fea0003800000 */
.L_x_126:
[----:B------:R-:W-:Y:S01]  /*aed0*/  IADD3 R3, R60, 0x20, RZ ;  /* 0x000000203c037810 */ /* 0x000fe20007ffe0ff */
[----:B------:R-:W-:Y:S03]  /*aee0*/  BSSY B0, `(.L_x_128) ;  /* 0x0000064000007945 */ /* 0x000fe60003800000 */
[----:B------:R-:W-:-:S13]  /*aef0*/  ISETP.GE.OR P1, PT, R3, R45, P0 ;  /* 0x0000002d0300720c */ /* 0x000fda0000726670 */
[----:B------:R-:W-:Y:S05]  /*af00*/  @P1 BRA `(.L_x_129) ;  /* 0x0000061000001947 */ /* 0x000fea0003800000 */
[----:B------:R-:W-:Y:S01]  /*af10*/  IMAD.MOV.U32 R7, RZ, RZ, c[0x0][0x27c] ;  /* 0x00009f00ff077624 */ /* 0x000fe200078e00ff */
[----:B------:R-:W-:Y:S01]  /*af20*/  SHF.R.S32.HI R0, RZ, 0x1f, R3 ;  /* 0x0000001fff007819 */ /* 0x000fe20000011403 */
[----:B------:R-:W-:-:S03]  /*af30*/  IMAD.SHL.U32 R6, R3, 0x40, RZ ;  /* 0x0000004003067824 */ /* 0x000fc600078e00ff */
[----:B------:R-:W-:Y:S02]  /*af40*/  LEA.HI R7, R7, R61, RZ, 0x1d ;  /* 0x0000003d07077211 */ /* 0x000fe400078fe8ff */
[----:B------:R-:W-:Y:S02]  /*af50*/  LEA.HI R3, R0, R3, RZ, 0x3 ;  /* 0x0000000300037211 */ /* 0x000fe400078f18ff */
[----:B-1----:R-:W-:Y:S01]  /*af60*/  SHF.R.S32.HI R10, RZ, 0x1f, R7 ;  /* 0x0000001fff0a7819 */ /* 0x002fe20000011407 */
[----:B------:R-:W-:Y:S01]  /*af70*/  IMAD.SHL.U32 R8, R7, 0x8, RZ ;  /* 0x0000000807087824 */ /* 0x000fe200078e00ff */
[----:B------:R-:W-:Y:S02]  /*af80*/  LOP3.LUT R0, R6, 0x1c0, RZ, 0xc0, !PT ;  /* 0x000001c006007812 */ /* 0x000fe400078ec0ff */
[----:B------:R-:W-:Y:S02]  /*af90*/  LEA.HI R7, R10, R7, RZ, 0x3 ;  /* 0x000000070a077211 */ /* 0x000fe400078f18ff */
[----:B------:R-:W-:-:S02]  /*afa0*/  SHF.L.U32 R6, R3, 0x6, RZ ;  /* 0x0000000603067819 */ /* 0x000fc400000006ff */
[C---:B------:R-:W-:Y:S02]  /*afb0*/  LOP3.LUT R9, R0.reuse, 0x38, R22, 0xf8, !PT ;  /* 0x0000003800097812 */ /* 0x040fe400078ef816 */
[----:B------:R-:W-:Y:S02]  /*afc0*/  SHF.R.U32.HI R3, RZ, 0x3, R0 ;  /* 0x00000003ff037819 */ /* 0x000fe40000011600 */
[----:B------:R-:W-:Y:S01]  /*afd0*/  LOP3.LUT R8, R0, 0x38, R8, 0xf8, !PT ;  /* 0x0000003800087812 */ /* 0x000fe200078ef808 */
[----:B------:R-:W-:Y:S01]  /*afe0*/  IMAD.SHL.U32 R0, R7, 0x400, RZ ;  /* 0x0000040007007824 */ /* 0x000fe200078e00ff */
[----:B------:R-:W-:Y:S02]  /*aff0*/  LOP3.LUT R6, R6, 0xfffffe00, RZ, 0xc0, !PT ;  /* 0xfffffe0006067812 */ /* 0x000fe400078ec0ff */
[----:B------:R-:W-:Y:S02]  /*b000*/  LOP3.LUT R7, R39, 0xffff0000, RZ, 0xc0, !PT ;  /* 0xffff000027077812 */ /* 0x000fe400078ec0ff */
[----:B------:R-:W-:-:S02]  /*b010*/  LOP3.LUT R9, R6, R9, R3, 0xf6, !PT ;  /* 0x0000000906097212 */ /* 0x000fc400078ef603 */
[----:B------:R-:W-:Y:S02]  /*b020*/  LOP3.LUT R3, R8, R3, RZ, 0x3c, !PT ;  /* 0x0000000308037212 */ /* 0x000fe400078e3cff */
[----:B------:R-:W-:Y:S02]  /*b030*/  LOP3.LUT R0, R0, 0x7fffe000, RZ, 0xc0, !PT ;  /* 0x7fffe00000007812 */ /* 0x000fe400078ec0ff */
[----:B------:R-:W-:Y:S02]  /*b040*/  SHF.L.U32 R33, R9, 0x1, RZ ;  /* 0x0000000109217819 */ /* 0x000fe400000006ff */
[----:B------:R-:W-:-:S03]  /*b050*/  IADD3 R0, R3, R0, R6 ;  /* 0x0000000003007210 */ /* 0x000fc60007ffe006 */
[----:B------:R-:W1:Y:S02]  /*b060*/  LDS.128 R12, [R33+0x100] ;  /* 0x00010000210c7984 */ /* 0x000e640000000c00 */
[----:B------:R-:W-:Y:S01]  /*b070*/  IMAD.SHL.U32 R31, R0, 0x2, RZ ;  /* 0x00000002001f7824 */ /* 0x000fe200078e00ff */
[----:B------:R-:W-:-:S04]  /*b080*/  SHF.L.U32 R0, R40, 0x10, RZ ;  /* 0x0000001028007819 */ /* 0x000fc800000006ff */
[----:B------:R-:W2:Y:S01]  /*b090*/  LDS.128 R8, [R31+0x100] ;  /* 0x000100001f087984 */ /* 0x000ea20000000c00 */
[C---:B-1----:R-:W-:Y:S01]  /*b0a0*/  IMAD.U32 R16, R12.reuse, 0x10000, RZ ;  /* 0x000100000c107824 */ /* 0x042fe200078e00ff */
[----:B------:R-:W-:Y:S01]  /*b0b0*/  LOP3.LUT R18, R12, 0xffff0000, RZ, 0xc0, !PT ;  /* 0xffff00000c127812 */ /* 0x000fe200078ec0ff */
[----:B------:R-:W-:Y:S01]  /*b0c0*/  IMAD.U32 R17, R14, 0x10000, RZ ;  /* 0x000100000e117824 */ /* 0x000fe200078e00ff */
[C---:B------:R-:W-:Y:S02]  /*b0d0*/  SHF.L.U32 R21, R13.reuse, 0x10, RZ ;  /* 0x000000100d157819 */ /* 0x040fe400000006ff */
[----:B------:R-:W-:Y:S01]  /*b0e0*/  LOP3.LUT R28, R13, 0xffff0000, RZ, 0xc0, !PT ;  /* 0xffff00000d1c7812 */ /* 0x000fe200078ec0ff */
[C---:B--2---:R-:W-:Y:S01]  /*b0f0*/  IMAD.U32 R3, R8.reuse, 0x10000, RZ ;  /* 0x0001000008037824 */ /* 0x044fe200078e00ff */
[----:B------:R-:W-:Y:S01]  /*b100*/  LOP3.LUT R12, R8, 0xffff0000, RZ, 0xc0, !PT ;  /* 0xffff0000080c7812 */ /* 0x000fe200078ec0ff */
[----:B------:R-:W-:Y:S01]  /*b110*/  IMAD.U32 R8, R39, 0x10000, RZ ;  /* 0x0001000027087824 */ /* 0x000fe200078e00ff */
[----:B------:R-:W-:Y:S01]  /*b120*/  LOP3.LUT R20, R14, 0xffff0000, RZ, 0xc0, !PT ;  /* 0xffff00000e147812 */ /* 0x000fe200078ec0ff */
[C---:B------:R-:W-:Y:S01]  /*b130*/  IMAD.U32 R13, R10.reuse, 0x10000, RZ ;  /* 0x000100000a0d7824 */ /* 0x040fe200078e00ff */
[----:B------:R-:W-:Y:S01]  /*b140*/  LOP3.LUT R14, R10, 0xffff0000, RZ, 0xc0, !PT ;  /* 0xffff00000a0e7812 */ /* 0x000fe200078ec0ff */
[-C--:B------:R-:W-:Y:S01]  /*b150*/  FMUL.FTZ R6, R8, R3.reuse ;  /* 0x0000000308067220 */ /* 0x080fe20000410000 */
[C---:B------:R-:W-:Y:S01]  /*b160*/  SHF.L.U32 R19, R9.reuse, 0x10, RZ ;  /* 0x0000001009137819 */ /* 0x040fe200000006ff */
[----:B------:R-:W-:Y:S01]  /*b170*/  FMUL.FTZ R10, R0, R3 ;  /* 0x00000003000a7220 */ /* 0x000fe20000410000 */
[----:B------:R-:W-:Y:S01]  /*b180*/  LOP3.LUT R3, R40, 0xffff0000, RZ, 0xc0, !PT ;  /* 0xffff000028037812 */ /* 0x000fe200078ec0ff */
[----:B------:R-:W-:Y:S01]  /*b190*/  FFMA.FTZ R35, R0, R16, -R6 ;  /* 0x0000001000237223 */ /* 0x000fe20000010806 */
[----:B------:R-:W-:Y:S01]  /*b1a0*/  LOP3.LUT R25, R9, 0xffff0000, RZ, 0xc0, !PT ;  /* 0xffff000009197812 */ /* 0x000fe200078ec0ff */
[----:B------:R-:W-:Y:S01]  /*b1b0*/  FMUL.FTZ R9, R7, R12 ;  /* 0x0000000c07097220 */ /* 0x000fe20000410000 */
[----:B------:R-:W-:Y:S01]  /*b1c0*/  SHF.L.U32 R26, R15, 0x10, RZ ;  /* 0x000000100f1a7819 */ /* 0x000fe200000006ff */
[----:B------:R-:W-:Y:S01]  /*b1d0*/  IMAD.U32 R6, R37, 0x10000, RZ ;  /* 0x0001000025067824 */ /* 0x000fe200078e00ff */
[----:B------:R-:W-:Y:S01]  /*b1e0*/  LOP3.LUT R27, R15, 0xffff0000, RZ, 0xc0, !PT ;  /* 0xffff00000f1b7812 */ /* 0x000fe200078ec0ff */
[----:B------:R-:W-:Y:S01]  /*b1f0*/  FFMA.FTZ R34, R8, R16, R10 ;  /* 0x0000001008227223 */ /* 0x000fe2000001000a */
[----:B------:R-:W-:-:S02]  /*b200*/  SHF.L.U32 R15, R11, 0x10, RZ ;  /* 0x000000100b0f7819 */ /* 0x000fc400000006ff */
[----:B------:R-:W-:Y:S01]  /*b210*/  LOP3.LUT R24, R11, 0xffff0000, RZ, 0xc0, !PT ;  /* 0xffff00000b187812 */ /* 0x000fe200078ec0ff */
[C---:B------:R-:W-:Y:S01]  /*b220*/  FMUL.FTZ R11, R3.reuse, R12 ;  /* 0x0000000c030b7220 */ /* 0x040fe20000410000 */
[----:B------:R-:W-:Y:S01]  /*b230*/  SHF.L.U32 R0, R38, 0x10, RZ ;  /* 0x0000001026007819 */ /* 0x000fe200000006ff */
[-C--:B------:R-:W-:Y:S01]  /*b240*/  FFMA.FTZ R12, R3, R18.reuse, -R9 ;  /* 0x00000012030c7223 */ /* 0x080fe20000010809 */
[----:B------:R-:W-:Y:S01]  /*b250*/  LOP3.LUT R10, R37, 0xffff0000, RZ, 0xc0, !PT ;  /* 0xffff0000250a7812 */ /* 0x000fe200078ec0ff */
[-C--:B------:R-:W-:Y:S02]  /*b260*/  FMUL.FTZ R3, R6, R13.reuse ;  /* 0x0000000d06037220 */ /* 0x080fe40000410000 */
[----:B------:R-:W-:Y:S01]  /*b270*/  FMUL.FTZ R8, R0, R13 ;  /* 0x0000000d00087220 */ /* 0x000fe20000410000 */
[----:B------:R-:W-:Y:S01]  /*b280*/  F2FP.BF16.PACK_AB R12, R12, R35 ;  /* 0x000000230c0c723e */ /* 0x000fe200000010ff */
[----:B------:R-:W-:Y:S01]  /*b290*/  FFMA.FTZ R30, R0, R17, -R3 ;  /* 0x00000011001e7223 */ /* 0x000fe20000010803 */
[----:B------:R-:W-:Y:S01]  /*b2a0*/  LOP3.LUT R0, R38, 0xffff0000, RZ, 0xc0, !PT ;  /* 0xffff000026007812 */ /* 0x000fe200078ec0ff */
[----:B------:R-:W-:Y:S01]  /*b2b0*/  FFMA.FTZ R32, R7, R18, R11 ;  /* 0x0000001207207223 */ /* 0x000fe2000001000b */
[----:B------:R-:W-:Y:S01]  /*b2c0*/  SHF.L.U32 R3, R41, 0x10, RZ ;  /* 0x0000001029037819 */ /* 0x000fe200000006ff */
[----:B------:R-:W-:-:S02]  /*b2d0*/  FMUL.FTZ R7, R10, R14 ;  /* 0x0000000e0a077220 */ /* 0x000fc40000410000 */
[----:B------:R-:W-:Y:S02]  /*b2e0*/  FFMA.FTZ R29, R6, R17, R8 ;  /* 0x00000011061d7223 */ /* 0x000fe40000010008 */
[----:B------:R-:W-:Y:S02]  /*b2f0*/  FMUL.FTZ R11, R0, R14 ;  /* 0x0000000e000b7220 */ /* 0x000fe40000410000 */
[----:B------:R-:W-:Y:S02]  /*b300*/  IMAD.U32 R6, R44, 0x10000, RZ ;  /* 0x000100002c067824 */ /* 0x000fe400078e00ff */
[----:B------:R-:W-:Y:S02]  /*b310*/  IMAD.U32 R8, R42, 0x10000, RZ ;  /* 0x000100002a087824 */ /* 0x000fe400078e00ff */
[----:B------:R-:W-:Y:S01]  /*b320*/  FFMA.FTZ R14, R0, R20, -R7 ;  /* 0x00000014000e7223 */ /* 0x000fe20000010807 */
[----:B------:R-:W-:Y:S01]  /*b330*/  SHF.L.U32 R0, R43, 0x10, RZ ;  /* 0x000000102b007819 */ /* 0x000fe200000006ff */
[----:B------:R-:W-:-:S02]  /*b340*/  FMUL.FTZ R9, R3, R19 ;  /* 0x0000001303097220 */ /* 0x000fc40000410000 */
[----:B------:R-:W-:Y:S01]  /*b350*/  FFMA.FTZ R20, R10, R20, R11 ;  /* 0x000000140a147223 */ /* 0x000fe2000001000b */
[----:B------:R-:W-:Y:S01]  /*b360*/  F2FP.BF16.PACK_AB R14, R14, R30 ;  /* 0x0000001e0e0e723e */ /* 0x000fe200000010ff */
[----:B------:R-:W-:Y:S02]  /*b370*/  FMUL.FTZ R7, R6, R19 ;  /* 0x0000001306077220 */ /* 0x000fe40000410000 */
[----:B------:R-:W-:Y:S02]  /*b380*/  FMUL.FTZ R10, R8, R15 ;  /* 0x0000000f080a7220 */ /* 0x000fe40000410000 */
[-C--:B------:R-:W-:Y:S01]  /*b390*/  FFMA.FTZ R19, R6, R21.reuse, -R9 ;  /* 0x0000001506137223 */ /* 0x080fe20000010809 */
[----:B------:R-:W-:Y:S01]  /*b3a0*/  LOP3.LUT R6, R43, 0xffff0000, RZ, 0xc0, !PT ;  /* 0xffff00002b067812 */ /* 0x000fe200078ec0ff */
[----:B------:R-:W-:Y:S01]  /*b3b0*/  FFMA.FTZ R18, R3, R21, R7 ;  /* 0x0000001503127223 */ /* 0x000fe20000010007 */
[----:B------:R-:W-:Y:S01]  /*b3c0*/  LOP3.LUT R3, R41, 0xffff0000, RZ, 0xc0, !PT ;  /* 0xffff000029037812 */ /* 0x000fe200078ec0ff */
[----:B------:R-:W-:Y:S01]  /*b3d0*/  FMUL.FTZ R9, R0, R15 ;  /* 0x0000000f00097220 */ /* 0x000fe20000410000 */
[----:B------:R-:W-:Y:S01]  /*b3e0*/  LOP3.LUT R7, R44, 0xffff0000, RZ, 0xc0, !PT ;  /* 0xffff00002c077812 */ /* 0x000fe200078ec0ff */
[-C--:B------:R-:W-:Y:S01]  /*b3f0*/  FFMA.FTZ R17, R0, R26.reuse, -R10 ;  /* 0x0000001a00117223 */ /* 0x080fe2000001080a */
[----:B------:R-:W-:Y:S01]  /*b400*/  LOP3.LUT R0, R42, 0xffff0000, RZ, 0xc0, !PT ;  /* 0xffff00002a007812 */ /* 0x000fe200078ec0ff */
[----:B------:R-:W-:-:S02]  /*b410*/  FFMA.FTZ R16, R8, R26, R9 ;  /* 0x0000001a08107223 */ /* 0x000fc40000010009 */
[-C--:B------:R-:W-:Y:S02]  /*b420*/  FMUL.FTZ R11, R3, R25.reuse ;  /* 0x00000019030b7220 */ /* 0x080fe40000410000 */
[-C--:B------:R-:W-:Y:S02]  /*b430*/  FMUL.FTZ R9, R0, R24.reuse ;  /* 0x0000001800097220 */ /* 0x080fe40000410000 */
[C---:B------:R-:W-:Y:S02]  /*b440*/  FMUL.FTZ R10, R7.reuse, R25 ;  /* 0x00000019070a7220 */ /* 0x040fe40000410000 */
[C---:B------:R-:W-:Y:S02]  /*b450*/  FMUL.FTZ R8, R6.reuse, R24 ;  /* 0x0000001806087220 */ /* 0x040fe40000410000 */
[----:B------:R-:W-:Y:S02]  /*b460*/  FFMA.FTZ R13, R7, R28, -R11 ;  /* 0x0000001c070d7223 */ /* 0x000fe4000001080b */
[----:B------:R-:W-:-:S02]  /*b470*/  FFMA.FTZ R15, R6, R27, -R9 ;  /* 0x0000001b060f7223 */ /* 0x000fc40000010809 */
[----:B------:R-:W-:Y:S01]  /*b480*/  FFMA.FTZ R3, R3, R28, R10 ;  /* 0x0000001c03037223 */ /* 0x000fe2000001000a */
[----:B------:R-:W-:Y:S01]  /*b490*/  F2FP.BF16.PACK_AB R13, R13, R19 ;  /* 0x000000130d0d723e */ /* 0x000fe200000010ff */
[----:B------:R-:W-:Y:S01]  /*b4a0*/  FFMA.FTZ R11, R0, R27, R8 ;  /* 0x0000001b000b7223 */ /* 0x000fe20000010008 */
[----:B------:R-:W-:Y:S02]  /*b4b0*/  F2FP.BF16.PACK_AB R15, R15, R17 ;  /* 0x000000110f0f723e */ /* 0x000fe400000010ff */
[----:B------:R-:W-:Y:S02]  /*b4c0*/  F2FP.BF16.PACK_AB R10, R20, R29 ;  /* 0x0000001d140a723e */ /* 0x000fe400000010ff */
[----:B------:R-:W-:Y:S01]  /*b4d0*/  F2FP.BF16.PACK_AB R8, R32, R34 ;  /* 0x000000222008723e */ /* 0x000fe200000010ff */
[----:B------:R1:W-:Y:S01]  /*b4e0*/  STS.128 [R33+0x100], R12 ;  /* 0x0001000c21007388 */ /* 0x0003e20000000c00 */
[----:B------:R-:W-:Y:S02]  /*b4f0*/  F2FP.BF16.PACK_AB R9, R3, R18 ;  /* 0x000000120309723e */ /* 0x000fe400000010ff */
[----:B------:R-:W-:-:S05]  /*b500*/  F2FP.BF16.PACK_AB R11, R11, R16 ;  /* 0x000000100b0b723e */ /* 0x000fca00000010ff */
[----:B------:R1:W-:Y:S02]  /*b510*/  STS.128 [R31+0x100], R8 ;  /* 0x000100081f007388 */ /* 0x0003e40000000c00 */
.L_x_129:
[----:B------:R-:W-:Y:S05]  /*b520*/  BSYNC B0 ;  /* 0x0000000000007941 */ /* 0x000fea0003800000 */
.L_x_128:
        /* <DEDUP_REMOVED lines=101> */
.L_x_131:
[----:B------:R-:W-:Y:S05]  /*bb80*/  BSYNC B0 ;  /* 0x0000000000007941 */ /* 0x000fea0003800000 */
.L_x_130:
[----:B------:R-:W-:-:S04]  /*bb90*/  IADD3 R3, R60, 0x60, RZ ;  /* 0x000000603c037810 */ /* 0x000fc80007ffe0ff */
        /* <DEDUP_REMOVED lines=16> */
[----:B------:R-:W-:-:S04]  /*bca0*/  LOP3.LUT R6, R6, 0xfffffe00, RZ, 0xc0, !PT ;  /* 0xfffffe0006067812 */ /* 0x000fc800078ec0ff */
[----:B------:R-:W-:Y:S02]  /*bcb0*/  LOP3.LUT R9, R6, R9, R3, 0xf6, !PT ;  /* 0x0000000906097212 */ /* 0x000fe400078ef603 */
[----:B------:R-:W-:Y:S02]  /*bcc0*/  LOP3.LUT R3, R8, R3, RZ, 0x3c, !PT ;  /* 0x0000000308037212 */ /* 0x000fe400078e3cff */
[----:B------:R-:W-:Y:S02]  /*bcd0*/  LOP3.LUT R0, R0, 0x7fffe000, RZ, 0xc0, !PT ;  /* 0x7fffe00000007812 */ /* 0x000fe400078ec0ff */
[----:B------:R-:W-:Y:S02]  /*bce0*/  SHF.L.U32 R33, R9, 0x1, RZ ;  /* 0x0000000109217819 */ /* 0x000fe400000006ff */
[----:B------:R-:W-:Y:S01]  /*bcf0*/  IADD3 R0, R3, R0, R6 ;  /* 0x0000000003007210 */ /* 0x000fe20007ffe006 */
[----:B------:R-:W-:Y:S02]  /*bd00*/  IMAD.U32 R3, R38, 0x10000, RZ ;  /* 0x0001000026037824 */ /* 0x000fe400078e00ff */
[----:B------:R-:W1:Y:S02]  /*bd10*/  LDS.128 R12, [R33+0x100] ;  /* 0x00010000210c7984 */ /* 0x000e640000000c00 */
[----:B------:R-:W-:Y:S01]  /*bd20*/  IMAD.SHL.U32 R30, R0, 0x2, RZ ;  /* 0x00000002001e7824 */ /* 0x000fe200078e00ff */
[----:B------:R-:W-:-:S04]  /*bd30*/  LOP3.LUT R0, R37, 0xffff0000, RZ, 0xc0, !PT ;  /* 0xffff000025007812 */ /* 0x000fc800078ec0ff */
[----:B------:R-:W2:Y:S01]  /*bd40*/  LDS.128 R8, [R30+0x100] ;  /* 0x000100001e087984 */ /* 0x000ea20000000c00 */
[C---:B-1----:R-:W-:Y:S01]  /*bd50*/  IMAD.U32 R17, R12.reuse, 0x10000, RZ ;  /* 0x000100000c117824 */ /* 0x042fe200078e00ff */
[----:B------:R-:W-:Y:S01]  /*bd60*/  LOP3.LUT R20, R12, 0xffff0000, RZ, 0xc0, !PT ;  /* 0xffff00000c147812 */ /* 0x000fe200078ec0ff */
[----:B------:R-:W-:Y:S01]  /*bd70*/  IMAD.U32 R12, R37, 0x10000, RZ ;  /* 0x00010000250c7824 */ /* 0x000fe200078e00ff */
[C---:B------:R-:W-:Y:S02]  /*bd80*/  SHF.L.U32 R21, R13.reuse, 0x10, RZ ;  /* 0x000000100d157819 */ /* 0x040fe400000006ff */
[----:B------:R-:W-:Y:S01]  /*bd90*/  LOP3.LUT R27, R13, 0xffff0000, RZ, 0xc0, !PT ;  /* 0xffff00000d1b7812 */ /* 0x000fe200078ec0ff */
[----:B------:R-:W-:Y:S01]  /*bda0*/  IMAD.U32 R13, R14, 0x10000, RZ ;  /* 0x000100000e0d7824 */ /* 0x000fe200078e00ff */
[----:B--2---:R-:W-:Y:S02]  /*bdb0*/  SHF.L.U32 R6, R10, 0x10, RZ ;  /* 0x000000100a067819 */ /* 0x004fe400000006ff */
[----:B------:R-:W-:Y:S01]  /*bdc0*/  LOP3.LUT R16, R14, 0xffff0000, RZ, 0xc0, !PT ;  /* 0xffff00000e107812 */ /* 0x000fe200078ec0ff */
[----:B------:R-:W-:Y:S01]  /*bdd0*/  IMAD.U32 R14, R8, 0x10000, RZ ;  /* 0x00010000080e7824 */ /* 0x000fe200078e00ff */
[C---:B------:R-:W-:Y:S01]  /*bde0*/  SHF.L.U32 R25, R15.reuse, 0x10, RZ ;  /* 0x000000100f197819 */ /* 0x040fe200000006ff */
[-C--:B------:R-:W-:Y:S01]  /*bdf0*/  FMUL.FTZ R7, R12, R6.reuse ;  /* 0x000000060c077220 */ /* 0x080fe20000410000 */
[----:B------:R-:W-:Y:S01]  /*be00*/  LOP3.LUT R26, R15, 0xffff0000, RZ, 0xc0, !PT ;  /* 0xffff00000f1a7812 */ /* 0x000fe200078ec0ff */
[C---:B------:R-:W-:Y:S01]  /*be10*/  FMUL.FTZ R6, R3.reuse, R6 ;  /* 0x0000000603067220 */ /* 0x040fe20000410000 */
[----:B------:R-:W-:Y:S01]  /*be20*/  LOP3.LUT R15, R8, 0xffff0000, RZ, 0xc0, !PT ;  /* 0xffff0000080f7812 */ /* 0x000fe200078ec0ff */
[-C--:B------:R-:W-:Y:S01]  /*be30*/  FFMA.FTZ R35, R3, R13.reuse, -R7 ;  /* 0x0000000d03237223 */ /* 0x080fe20000010807 */
[----:B------:R-:W-:Y:S01]  /*be40*/  LOP3.LUT R8, R10, 0xffff0000, RZ, 0xc0, !PT ;  /* 0xffff00000a087812 */ /* 0x000fe200078ec0ff */
[----:B------:R-:W-:Y:S01]  /*be50*/  FFMA.FTZ R34, R12, R13, R6 ;  /* 0x0000000d0c227223 */ /* 0x000fe20000010006 */
[----:B------:R-:W-:Y:S01]  /*be60*/  LOP3.LUT R3, R38, 0xffff0000, RZ, 0xc0, !PT ;  /* 0xffff000026037812 */ /* 0x000fe200078ec0ff */
[----:B------:R-:W-:Y:S01]  /*be70*/  IMAD.U32 R7, R39, 0x10000, RZ ;  /* 0x0001000027077824 */ /* 0x000fe200078e00ff */
[----:B------:R-:W-:-:S02]  /*be80*/  SHF.L.U32 R19, R9, 0x10, RZ ;  /* 0x0000001009137819 */ /* 0x000fc400000006ff */
[----:B------:R-:W-:Y:S01]  /*be90*/  LOP3.LUT R23, R9, 0xffff0000, RZ, 0xc0, !PT ;  /* 0xffff000009177812 */ /* 0x000fe200078ec0ff */
[-C--:B------:R-:W-:Y:S01]  /*bea0*/  FMUL.FTZ R9, R0, R8.reuse ;  /* 0x0000000800097220 */ /* 0x080fe20000410000 */
[----:B------:R-:W-:Y:S01]  /*beb0*/  SHF.L.U32 R6, R40, 0x10, RZ ;  /* 0x0000001028067819 */ /* 0x000fe200000006ff */
[----:B------:R-:W-:Y:S01]  /*bec0*/  FMUL.FTZ R8, R3, R8 ;  /* 0x0000000803087220 */ /* 0x000fe20000410000 */
[----:B------:R-:W-:Y:S01]  /*bed0*/  LOP3.LUT R10, R39, 0xffff0000, RZ, 0xc0, !PT ;  /* 0xffff0000270a7812 */ /* 0x000fe200078ec0ff */
[----:B------:R-:W-:Y:S01]  /*bee0*/  FFMA.FTZ R32, R3, R16, -R9 ;  /* 0x0000001003207223 */ /* 0x000fe20000010809 */
[----:B------:R-:W-:Y:S01]  /*bef0*/  SHF.L.U32 R18, R11, 0x10, RZ ;  /* 0x000000100b127819 */ /* 0x000fe200000006ff */
[-C--:B------:R-:W-:Y:S01]  /*bf00*/  FMUL.FTZ R3, R7, R14.reuse ;  /* 0x0000000e07037220 */ /* 0x080fe20000410000 */
[----:B------:R-:W-:Y:S01]  /*bf10*/  LOP3.LUT R22, R11, 0xffff0000, RZ, 0xc0, !PT ;  /* 0xffff00000b167812 */ /* 0x000fe200078ec0ff */
[----:B------:R-:W-:Y:S01]  /*bf20*/  FMUL.FTZ R9, R6, R14 ;  /* 0x0000000e06097220 */ /* 0x000fe20000410000 */
[----:B------:R-:W-:Y:S01]  /*bf30*/  F2FP.BF16.PACK_AB R14, R32, R35 ;  /* 0x00000023200e723e */ /* 0x000fe200000010ff */
[----:B------:R-:W-:Y:S01]  /*bf40*/  FFMA.FTZ R31, R0, R16, R8 ;  /* 0x00000010001f7223 */ /* 0x000fe20000010008 */
[----:B------:R-:W-:Y:S01]  /*bf50*/  LOP3.LUT R0, R40, 0xffff0000, RZ, 0xc0, !PT ;  /* 0xffff000028007812 */ /* 0x000fe200078ec0ff */
[-C--:B------:R-:W-:Y:S01]  /*bf60*/  FFMA.FTZ R29, R6, R17.reuse, -R3 ;  /* 0x00000011061d7223 */ /* 0x080fe20000010803 */
[----:B------:R-:W-:Y:S01]  /*bf70*/  SHF.L.U32 R3, R41, 0x10, RZ ;  /* 0x0000001029037819 */ /* 0x000fe200000006ff */
[----:B------:R-:W-:-:S02]  /*bf80*/  FFMA.FTZ R28, R7, R17, R9 ;  /* 0x00000011071c7223 */ /* 0x000fc40000010009 */
[-C--:B------:R-:W-:Y:S02]  /*bf90*/  FMUL.FTZ R7, R10, R15.reuse ;  /* 0x0000000f0a077220 */ /* 0x080fe40000410000 */
        /* <DEDUP_REMOVED lines=9> */
[-C--:B------:R-:W-:Y:S02]  /*c030*/  FMUL.FTZ R10, R8, R18.reuse ;  /* 0x00000012080a7220 */ /* 0x080fe40000410000 */
        /* <DEDUP_REMOVED lines=25> */
.L_x_121:
[----:B------:R-:W-:Y:S05]  /*c1d0*/  BSYNC B2 ;  /* 0x0000000000027941 */ /* 0x000fea0003800000 */
.L_x_105:
[----:B------:R-:W-:Y:S01]  /*c1e0*/  LEA.HI R117, R117, R227, RZ, 0x5 ;  /* 0x000000e375757211 */ /* 0x000fe200078f28ff */
[----:B------:R-:W-:Y:S01]  /*c1f0*/  BAR.SYNC.DEFER_BLOCKING 0x0 ;  /* 0x0000000000007b1d */ /* 0x000fe20000010000 */
[C---:B------:R-:W-:Y:S01]  /*c200*/  IMAD.SHL.U32 R0, R61.reuse, 0x40, RZ ;  /* 0x000000403d007824 */ /* 0x040fe200078e00ff */
[----:B------:R-:W-:Y:S01]  /*c210*/  LOP3.LUT P0, RZ, R61, 0x2, RZ, 0xc0, !PT ;  /* 0x000000023dff7812 */ /* 0x000fe2000780c0ff */
[----:B------:R-:W-:Y:S02]  /*c220*/  IMAD.SHL.U32 R3, R60, 0x8, RZ ;  /* 0x000000083c037824 */ /* 0x000fe400078e00ff */
[----:B------:R-:W-:Y:S01]  /*c230*/  IMAD.SHL.U32 R176, R117, 0x20, RZ ;  /* 0x0000002075b07824 */ /* 0x000fe200078e00ff */
[----:B------:R-:W-:Y:S01]  /*c240*/  LOP3.LUT R0, R0, 0x1c0, RZ, 0xc0, !PT ;  /* 0x000001c000007812 */ /* 0x000fe200078ec0ff */
[----:B------:R-:W-:-:S03]  /*c250*/  IMAD.WIDE.U32 R6, R63, c[0x0][0x208], RZ ;  /* 0x000082003f067a25 */ /* 0x000fc600078e00ff */
[----:B------:R-:W-:Y:S01]  /*c260*/  LOP3.LUT R176, R176, 0x7ffffc00, RZ, 0xc0, !PT ;  /* 0x7ffffc00b0b07812 */ /* 0x000fe200078ec0ff */
[----:B------:R-:W-:Y:S01]  /*c270*/  IMAD R116, R63, -0x80, R195 ;  /* 0xffffff803f747824 */ /* 0x000fe200078e02c3 */
[----:B------:R-:W-:Y:S01]  /*c280*/  LOP3.LUT R3, R0, 0x8, R3, 0xf8, !PT ;  /* 0x0000000800037812 */ /* 0x000fe200078ef803 */
[----:B------:R-:W-:Y:S01]  /*c290*/  IMAD.MOV.U32 R184, RZ, RZ, 0x6 ;  /* 0x00000006ffb87424 */ /* 0x000fe200078e00ff */
[----:B------:R-:W-:Y:S01]  /*c2a0*/  SHF.R.U32.HI R0, RZ, 0x3, R0 ;  /* 0x00000003ff007819 */ /* 0x000fe20000011600 */
[----:B------:R-:W-:Y:S02]  /*c2b0*/  IMAD.IADD R176, R4, 0x1, R176 ;  /* 0x0000000104b07824 */ /* 0x000fe400078e02b0 */
[----:B------:R-:W-:Y:S01]  /*c2c0*/  IMAD.SHL.U32 R226, R62, 0x2, RZ ;  /* 0x000000023ee27824 */ /* 0x000fe200078e00ff */
[----:B------:R-:W-:Y:S02]  /*c2d0*/  LOP3.LUT R0, R3, R0, RZ, 0x3c, !PT ;  /* 0x0000000003007212 */ /* 0x000fe400078e3cff */
[C---:B------:R-:W-:Y:S01]  /*c2e0*/  LEA R188, R176.reuse, 0x100, 0x1 ;  /* 0x00000100b0bc7811 */ /* 0x040fe200078e08ff */
[----:B------:R-:W-:-:S02]  /*c2f0*/  IMAD.SHL.U32 R176, R176, 0x2, RZ ;  /* 0x00000002b0b07824 */ /* 0x000fc400078e00ff */
[----:B------:R-:W-:Y:S02]  /*c300*/  IMAD R0, R46, 0x200, R0 ;  /* 0x000002002e007824 */ /* 0x000fe400078e0200 */
[--C-:B------:R-:W-:Y:S01]  /*c310*/  IMAD R180, R5, 0x2, R188.reuse ;  /* 0x0000000205b47824 */ /* 0x100fe200078e02bc */
[----:B------:R-:W-:Y:S01]  /*c320*/  LDSM.16.M88.4 R136, [R176+0x100] ;  /* 0x00010000b088783b */ /* 0x000fe20000000200 */
[C---:B------:R-:W-:Y:S02]  /*c330*/  IMAD R188, R2.reuse, 0x2, R188 ;  /* 0x0000000202bc7824 */ /* 0x040fe400078e02bc */
[----:B------:R-:W-:Y:S01]  /*c340*/  IMAD R200, R2, 0x2, R180 ;  /* 0x0000000202c87824 */ /* 0x000fe200078e02b4 */
[----:B------:R-:W-:Y:S01]  /*c350*/  LDSM.16.M88.4 R140, [R180] ;  /* 0x00000000b48c783b */ /* 0x000fe20000000200 */
[----:B------:R-:W-:-:S03]  /*c360*/  IMAD.SHL.U32 R119, R0, 0x2, RZ ;  /* 0x0000000200777824 */ /* 0x000fc600078e00ff */
[----:B------:R-:W-:Y:S02]  /*c370*/  LDSM.16.M88.4 R168, [R188] ;  /* 0x00000000bca8783b */ /* 0x000fe40000000200 */
[C---:B------:R-:W-:Y:S02]  /*c380*/  IADD3 R0, R119.reuse, 0x8100, RZ ;  /* 0x0000810077007810 */ /* 0x040fe40007ffe0ff */
[----:B------:R-:W-:Y:S01]  /*c390*/  LDSM.16.M88.4 R172, [R200] ;  /* 0x00000000c8ac783b */ /* 0x000fe20000000200 */
[----:B------:R-:W-:Y:S02]  /*c3a0*/  IADD3 R210, R119, 0x8120, RZ ;  /* 0x0000812077d27810 */ /* 0x000fe40007ffe0ff */
[----:B------:R-:W-:Y:S01]  /*c3b0*/  @P0 IADD3 R210, R0, -0x20, RZ ;  /* 0xffffffe000d20810 */ /* 0x000fe20007ffe0ff */
[----:B------:R-:W-:Y:S01]  /*c3c0*/  LDSM.16.M88.4 R176, [R176+0x4100] ;  /* 0x00410000b0b0783b */ /* 0x000fe20000000200 */
[----:B------:R-:W-:Y:S01]  /*c3d0*/  IMAD R0, R84, c[0x0][0x208], RZ ;  /* 0x0000820054007a24 */ /* 0x000fe200078e02ff */
[----:B------:R-:W-:-:S02]  /*c3e0*/  LEA R3, P0, R6, R244, 0x7 ;  /* 0x000000f406037211 */ /* 0x000fc400078038ff */
[----:B------:R-:W-:Y:S01]  /*c3f0*/  LDSM.16.M88.4 R180, [R180+0x4000] ;  /* 0x00400000b4b4783b */ /* 0x000fe20000000200 */
[----:B------:R-:W-:Y:S01]  /*c400*/  IMAD R0, R63, c[0x0][0x20c], R0 ;  /* 0x000083003f007a24 */ /* 0x000fe200078e0200 */
[C---:B------:R-:W-:Y:S02]  /*c410*/  IADD3 R225, R210.reuse, 0x800, RZ ;  /* 0x00000800d2e17810 */ /* 0x040fe40007ffe0ff */
[----:B------:R-:W-:Y:S01]  /*c420*/  LDSM.16.M88.4 R188, [R188+0x4000] ;  /* 0x00400000bcbc783b */ /* 0x000fe20000000200 */
[----:B------:R-:W-:Y:S01]  /*c430*/  IMAD.IADD R0, R7, 0x1, R0 ;  /* 0x0000000107007824 */ /* 0x000fe200078e0200 */
[C---:B------:R-:W-:Y:S02]  /*c440*/  IADD3 R224, R210.reuse, 0x1000, RZ ;  /* 0x00001000d2e07810 */ /* 0x040fe40007ffe0ff */
[----:B------:R-:W-:Y:S01]  /*c450*/  LDSM.16.M88.4 R200, [R200+0x4000] ;  /* 0x00400000c8c8783b */ /* 0x000fe20000000200 */
[----:B------:R-:W-:Y:S02]  /*c460*/  IADD3 R223, R210, 0x1800, RZ ;  /* 0x00001800d2df7810 */ /* 0x000fe40007ffe0ff */
[----:B------:R-:W-:Y:S01]  /*c470*/  LEA.HI.X R7, R6, R241, R0, 0x7, P0 ;  /* 0x000000f106077211 */ /* 0x000fe200000f3c00 */
[----:B------:R-:W-:Y:S01]  /*c480*/  BAR.SYNC.DEFER_BLOCKING 0x0 ;  /* 0x0000000000007b1d */ /* 0x000fe20000010000 */
[----:B------:R-:W-:Y:S01]  /*c490*/  IMAD.IADD R0, R116, 0x1, -R60 ;  /* 0x0000000174007824 */ /* 0x000fe200078e0a3c */
[----:B------:R-:W-:-:S02]  /*c4a0*/  LEA R6, P0, R3, c[0x0][0x1f8], 0x1 ;  /* 0x00007e0003067a11 */ /* 0x000fc400078008ff */
[----:B------:R-:W-:Y:S02]  /*c4b0*/  IADD3 R222, R210, 0x2000, RZ ;  /* 0x00002000d2de7810 */ /* 0x000fe40007ffe0ff */
[C---:B------:R-:W-:Y:S02]  /*c4c0*/  ISETP.LT.OR P5, PT, R0.reuse, 0x1, P4 ;  /* 0x000000010000780c */ /* 0x040fe400027a1670 */
[C---:B------:R-:W-:Y:S02]  /*c4d0*/  ISETP.LT.OR P2, PT, R0.reuse, 0x1, P3 ;  /* 0x000000010000780c */ /* 0x040fe40001f41670 */
[C---:B------:R-:W-:Y:S02]  /*c4e0*/  ISETP.LT.OR P1, PT, R0.reuse, 0x21, P4 ;  /* 0x000000210000780c */ /* 0x040fe40002721670 */
[----:B------:R-:W-:Y:S02]  /*c4f0*/  LEA.HI.X R7, R3, c[0x0][0x1fc], R7, 0x1, P0 ;  /* 0x00007f0003077a11 */ /* 0x000fe400000f0c07 */
[----:B------:R-:W-:-:S02]  /*c500*/  ISETP.LT.OR P6, PT, R0, 0x41, P4 ;  /* 0x000000410000780c */ /* 0x000fc400027c1670 */
[C---:B------:R-:W-:Y:S02]  /*c510*/  IADD3 R221, R210.reuse, 0x2800, RZ ;  /* 0x00002800d2dd7810 */ /* 0x040fe40007ffe0ff */
[C---:B------:R-:W-:Y:S02]  /*c520*/  IADD3 R220, R210.reuse, 0x3000, RZ ;  /* 0x00003000d2dc7810 */ /* 0x040fe40007ffe0ff */
[C---:B------:R-:W-:Y:S02]  /*c530*/  IADD3 R219, R210.reuse, 0x3800, RZ ;  /* 0x00003800d2db7810 */ /* 0x040fe40007ffe0ff */
[----:B------:R-:W-:Y:S01]  /*c540*/  IADD3 R218, R210, 0x4000, RZ ;  /* 0x00004000d2da7810 */ /* 0x000fe20007ffe0ff */
[----:B------:R-:W-:-:S04]  /*c550*/  DEPBAR.LE SB0, 0x0 ;  /* 0x000080000000791a */ /* 0x000fc80000000000 */
[----:B------:R-:W-:Y:S01]  /*c560*/  BAR.SYNC.DEFER_BLOCKING 0x0 ;  /* 0x0000000000007b1d */ /* 0x000fe20000010000 */
[C---:B------:R-:W-:Y:S02]  /*c570*/  IADD3 R217, R210.reuse, 0x4800, RZ ;  /* 0x00004800d2d97810 */ /* 0x040fe40007ffe0ff */
[C---:B------:R-:W-:Y:S02]  /*c580*/  IADD3 R216, R210.reuse, 0x5000, RZ ;  /* 0x00005000d2d87810 */ /* 0x040fe40007ffe0ff */
[C---:B------:R-:W-:Y:S02]  /*c590*/  IADD3 R215, R210.reuse, 0x5800, RZ ;  /* 0x00005800d2d77810 */ /* 0x040fe40007ffe0ff */
[C---:B------:R-:W-:Y:S02]  /*c5a0*/  IADD3 R214, R210.reuse, 0x6000, RZ ;  /* 0x00006000d2d67810 */ /* 0x040fe40007ffe0ff */
[C---:B------:R-:W-:Y:S02]  /*c5b0*/  IADD3 R213, R210.reuse, 0x6800, RZ ;  /* 0x00006800d2d57810 */ /* 0x040fe40007ffe0ff */
[----:B------:R-:W-:-:S02]  /*c5c0*/  IADD3 R212, R210, 0x7000, RZ ;  /* 0x00007000d2d47810 */ /* 0x000fc40007ffe0ff */
[----:B------:R-:W-:Y:S01]  /*c5d0*/  IADD3 R211, R210, 0x7800, RZ ;  /* 0x00007800d2d37810 */ /* 0x000fe20007ffe0ff */
[----:B-1----:R-:W1:Y:S04]  /*c5e0*/  LDSM.16.M88.4 R8, [R119+0x8900] ;  /* 0x008900007708783b */ /* 0x002e680000000200 */
[----:B------:R-:W2:Y:S04]  /*c5f0*/  LDSM.16.M88.4 R32, [R119+0x9900] ;  /* 0x009900007720783b */ /* 0x000ea80000000200 */
[----:B------:R-:W3:Y:S04]  /*c600*/  LDSM.16.M88.4 R12, [R119+0x8100] ;  /* 0x00810000770c783b */ /* 0x000ee80000000200 */
[----:B------:R-:W4:Y:S04]  /*c610*/  LDSM.16.M88.4 R20, [R119+0x9100] ;  /* 0x009100007714783b */ /* 0x000f280000000200 */
[----:B------:R-:W2:Y:S04]  /*c620*/  LDSM.16.M88.4 R56, [R210+0x1800] ;  /* 0x00180000d238783b */ /* 0x000ea80000000200 */
[----:B------:R-:W3:Y:S04]  /*c630*/  LDSM.16.M88.4 R64, [R119+0xa100] ;  /* 0x00a100007740783b */ /* 0x000ee80000000200 */
[----:B------:R-:W3:Y:S04]  /*c640*/  LDSM.16.M88.4 R52, [R210] ;  /* 0x00000000d234783b */ /* 0x000ee80000000200 */
[----:B------:R-:W4:Y:S04]  /*c650*/  LDSM.16.M88.4 R44, [R210+0x1000] ;  /* 0x00100000d22c783b */ /* 0x000f280000000200 */
[----:B------:R-:W4:Y:S04]  /*c660*/  LDSM.16.M88.4 R68, [R119+0xa900] ;  /* 0x00a900007744783b */ /* 0x000f280000000200 */
[----:B------:R-:W-:Y:S01]  /*c670*/  LDSM.16.M88.4 R48, [R210+0x800] ;  /* 0x00080000d230783b */ /* 0x000fe20000000200 */
[C---:B-1----:R-:W-:Y:S08]  /*c680*/  HMMA.16816.F32.BF16 R28, R136.reuse, R8, RZ ;  /* 0x00000008881c723c */ /* 0x042ff000000418ff */
[C---:B------:R-:W-:Y:S08]  /*c690*/  HMMA.16816.F32.BF16 R24, R136.reuse, R10, RZ ;  /* 0x0000000a8818723c */ /* 0x040ff000000418ff */
[C---:B--2---:R-:W-:Y:S08]  /*c6a0*/  HMMA.16816.F32.BF16 R8, R136.reuse, R32, RZ ;  /* 0x000000208808723c */ /* 0x044ff000000418ff */
[C---:B---3--:R-:W-:Y:S08]  /*c6b0*/  HMMA.16816.F32.BF16 R36, R136.reuse, R14, RZ ;  /* 0x0000000e8824723c */ /* 0x048ff000000418ff */
[C---:B------:R-:W-:Y:S08]  /*c6c0*/  HMMA.16816.F32.BF16 R40, R136.reuse, R12, RZ ;  /* 0x0000000c8828723c */ /* 0x040ff000000418ff */
[C---:B----4-:R-:W-:Y:S08]  /*c6d0*/  HMMA.16816.F32.BF16 R16, R136.reuse, R20, RZ ;  /* 0x000000148810723c */ /* 0x050ff000000418ff */
[C---:B------:R-:W-:Y:S08]  /*c6e0*/  HMMA.16816.F32.BF16 R12, R136.reuse, R22, RZ ;  /* 0x00000016880c723c */ /* 0x040ff000000418ff */
[----:B------:R-:W-:Y:S01]  /*c6f0*/  HMMA.16816.F32.BF16 R20, R136, R34, RZ ;  /* 0x000000228814723c */ /* 0x000fe200000418ff */
[----:B------:R-:W1:Y:S07]  /*c700*/  LDSM.16.M88.4 R32, [R210+0x2000] ;  /* 0x00200000d220783b */ /* 0x000e6e0000000200 */
[----:B------:R-:W-:Y:S08]  /*c710*/  HMMA.16816.F32.BF16 R76, R140, R56, R8 ;  /* 0x000000388c4c723c */ /* 0x000ff00000041808 */
[----:B------:R-:W-:Y:S08]  /*c720*/  HMMA.16816.F32.BF16 R8, R136, R64, RZ ;  /* 0x000000408808723c */ /* 0x000ff000000418ff */
[C---:B------:R-:W-:Y:S01]  /*c730*/  HMMA.16816.F32.BF16 R104, R140.reuse, R54, R36 ;  /* 0x000000368c68723c */ /* 0x040fe20000041824 */
[----:B------:R-:W2:Y:S07]  /*c740*/  LDSM.16.M88.4 R36, [R210+0x2800] ;  /* 0x00280000d224783b */ /* 0x000eae0000000200 */
[----:B------:R-:W-:Y:S08]  /*c750*/  HMMA.16816.F32.BF16 R96, R140, R46, R12 ;  /* 0x0000002e8c60723c */ /* 0x000ff0000004180c */
[----:B------:R-:W-:Y:S08]  /*c760*/  HMMA.16816.F32.BF16 R12, R136, R68, RZ ;  /* 0x00000044880c723c */ /* 0x000ff000000418ff */
[C---:B-1----:R-:W-:Y:S07]  /*c770*/  HMMA.16816.F32.BF16 R88, R140.reuse, R32, R8 ;  /* 0x000000208c58723c */ /* 0x042fee0000041808 */
[----:B------:R-:W-:Y:S01]  /*c780*/  IMAD.MOV.U32 R8, RZ, RZ, c[0x0][0x208] ;  /* 0x00008200ff087624 */ /* 0x000fe200078e00ff */
[----:B------:R-:W-:Y:S04]  /*c790*/  HMMA.16816.F32.BF16 R108, R140, R48, R28 ;  /* 0x000000308c6c723c */ /* 0x000fe8000004181c */
[----:B------:R-:W-:-:S03]  /*c7a0*/  SHF.L.U64.HI R120, R8, R184, c[0x0][0x20c] ;  /* 0x0000830008787619 */ /* 0x000fc600000102b8 */
[----:B------:R-:W-:Y:S01]  /*c7b0*/  IMAD.SHL.U32 R48, R8, 0x40, RZ ;  /* 0x0000004008307824 */ /* 0x000fe200078e00ff */
[C---:B------:R-:W-:Y:S01]  /*c7c0*/  HMMA.16816.F32.BF16 R80, R140.reuse, R58, R20 ;  /* 0x0000003a8c50723c */ /* 0x040fe20000041814 */
[----:B------:R-:W1:Y:S03]  /*c7d0*/  LDSM.16.M88.4 R20, [R119+0xb100] ;  /* 0x00b100007714783b */ /* 0x000e660000000200 */
[----:B------:R-:W-:Y:S01]  /*c7e0*/  IADD3 R8, P0, R48, R6, RZ ;  /* 0x0000000630087210 */ /* 0x000fe20007f1e0ff */
[----:B------:R-:W-:Y:S03]  /*c7f0*/  STL [R1], R120 ;  /* 0x0000007801007387 */ /* 0x000fe60000100800 */
[----:B------:R-:W-:Y:S01]  /*c800*/  HMMA.16816.F32.BF16 R112, R140, R52, R40 ;  /* 0x000000348c70723c */ /* 0x000fe20000041828 */
[----:B------:R-:W-:Y:S01]  /*c810*/  IMAD.X R9, R120, 0x1, R7, P0 ;  /* 0x0000000178097824 */ /* 0x000fe200000e0607 */
[----:B------:R-:W-:Y:S01]  /*c820*/  LDSM.16.M88.4 R40, [R210+0x3000] ;  /* 0x00300000d228783b */ /* 0x000fe20000000200 */
[----:B------:R-:W-:-:S05]  /*c830*/  IADD3 R3, P0, R48, 0x80, RZ ;  /* 0x0000008030037810 */ /* 0x000fca0007f1e0ff */
[C---:B------:R-:W-:Y:S01]  /*c840*/  HMMA.16816.F32.BF16 R100, R140.reuse, R50, R24 ;  /* 0x000000328c64723c */ /* 0x040fe20000041818 */
[----:B------:R-:W3:Y:S07]  /*c850*/  LDSM.16.M88.4 R24, [R119+0xb900] ;  /* 0x00b900007718783b */ /* 0x000eee0000000200 */
[----:B------:R-:W-:Y:S01]  /*c860*/  HMMA.16816.F32.BF16 R72, R140, R44, R16 ;  /* 0x0000002c8c48723c */ /* 0x000fe20000041810 */
[----:B------:R-:W4:Y:S04]  /*c870*/  LDSM.16.M88.4 R44, [R210+0x3800] ;  /* 0x00380000d22c783b */ /* 0x000f280000000200 */
[----:B------:R-:W-:Y:S01]  /*c880*/  @!PT LDS RZ, [RZ] ;  /* 0x00000000fffff984 */ /* 0x000fe20000000800 */
[----:B------:R-:W-:Y:S01]  /*c890*/  @!PT LDS RZ, [RZ] ;  /* 0x00000000fffff984 */ /* 0x000fe20000000800 */
[----:B------:R-:W-:Y:S01]  /*c8a0*/  @!PT LDS RZ, [RZ] ;  /* 0x00000000fffff984 */ /* 0x000fe20000000800 */
[----:B------:R1:W-:Y:S01]  /*c8b0*/  LDGSTS.E.BYPASS.LTC128B.128 [R226+0x100], [R6.64], !P5 ;  /* 0x0010000006e27fae */ /* 0x0003e2000e901d48 */
[----:B------:R-:W-:-:S02]  /*c8c0*/  ISETP.LT.OR P5, PT, R0, 0x21, P3 ;  /* 0x000000210000780c */ /* 0x000fc40001fa1670 */
[----:B--2---:R-:W-:Y:S01]  /*c8d0*/  HMMA.16816.F32.BF16 R84, R140, R36, R12 ;  /* 0x000000248c54723c */ /* 0x004fe2000004180c */
[----:B------:R1:W-:Y:S04]  /*c8e0*/  LDGSTS.E.BYPASS.LTC128B.128 [R226+0x4100], [R6.64+0x80], !P2 ;  /* 0x0410008006e27fae */ /* 0x0003e8000d101d48 */
[----:B------:R2:W-:Y:S01]  /*c8f0*/  LDGSTS.E.BYPASS.LTC128B.128 [R226+0x1100], [R8.64], !P1 ;  /* 0x0110000008e27fae */ /* 0x0005e2000c901d48 */
[----:B------:R-:W-:Y:S01]  /*c900*/  IADD3 R10, P2, P1, R48, 0x80, R6 ;  /* 0x00000080300a7810 */ /* 0x000fe2000795e006 */
[----:B------:R-:W-:Y:S01]  /*c910*/  IMAD.X R13, RZ, RZ, R120, P0 ;  /* 0x000000ffff0d7224 */ /* 0x000fe200000e0678 */
[----:B------:R-:W-:Y:S02]  /*c920*/  HMMA.16816.F32.BF16 R28, R136, R70, RZ ;  /* 0x00000046881c723c */ /* 0x000fe400000418ff */
[----:B------:R-:W-:-:S02]  /*c930*/  IADD3.X R11, R120, RZ, R7, P2, P1 ;  /* 0x000000ff780b7210 */ /* 0x000fc400017e2407 */
[----:B------:R-:W-:-:S03]  /*c940*/  ISETP.LT.OR P2, PT, R0, 0x61, P4 ;  /* 0x000000610000780c */ /* 0x000fc60002741670 */
[----:B------:R3:W-:Y:S01]  /*c950*/  LDGSTS.E.BYPASS.LTC128B.128 [R226+0x5100], [R10.64], !P5 ;  /* 0x051000000ae27fae */ /* 0x0007e2000e901d48 */
[----:B------:R-:W-:Y:S01]  /*c960*/  HMMA.16816.F32.BF16 R16, R136, R66, RZ ;  /* 0x000000428810723c */ /* 0x000fe200000418ff */
[----:B------:R-:W-:Y:S02]  /*c970*/  ISETP.LT.OR P5, PT, R0, 0x41, P3 ;  /* 0x000000410000780c */ /* 0x000fe40001fa1670 */
[----:B-1----:R-:W-:Y:S02]  /*c980*/  IADD3 R6, P0, R8, R48, RZ ;  /* 0x0000003008067210 */ /* 0x002fe40007f1e0ff */
[----:B--2---:R-:W-:-:S03]  /*c990*/  IADD3 R8, P1, R3, R8, RZ ;  /* 0x0000000803087210 */ /* 0x004fc60007f3e0ff */
[----:B------:R-:W-:Y:S01]  /*c9a0*/  IMAD.X R7, R9, 0x1, R120, P0 ;  /* 0x0000000109077824 */ /* 0x000fe200000e0678 */
[----:B------:R-:W-:-:S07]  /*c9b0*/  IADD3 R12, P0, R3, R6, RZ ;  /* 0x00000006030c7210 */ /* 0x000fce0007f1e0ff */
[C---:B------:R-:W-:Y:S01]  /*c9c0*/  HMMA.16816.F32.BF16 R68, R140.reuse, R38, R28 ;  /* 0x000000268c44723c */ /* 0x040fe2000004181c */
[----:B------:R-:W-:Y:S01]  /*c9d0*/  IMAD.X R9, R13, 0x1, R9, P1 ;  /* 0x000000010d097824 */ /* 0x000fe200008e0609 */
[----:B------:R-:W-:Y:S01]  /*c9e0*/  ISETP.LT.OR P1, PT, R0, 0x61, P3 ;  /* 0x000000610000780c */ /* 0x000fe20001f21670 */
[----:B------:R1:W-:Y:S01]  /*c9f0*/  LDGSTS.E.BYPASS.LTC128B.128 [R226+0x2100], [R6.64], !P6 ;  /* 0x0210000006e27fae */ /* 0x0003e2000f101d48 */
[----:B------:R-:W-:Y:S01]  /*ca00*/  IMAD.MOV.U32 R0, RZ, RZ, 0x40 ;  /* 0x00000040ff007424 */ /* 0x000fe200078e00ff */
[----:B------:R-:W-:Y:S01]  /*ca10*/  LOP3.LUT P6, RZ, R61, 0x4, RZ, 0xc0, !PT ;  /* 0x000000043dff7812 */ /* 0x000fe200078cc0ff */
[----:B------:R-:W-:Y:S01]  /*ca20*/  IMAD.X R13, R13, 0x1, R7, P0 ;  /* 0x000000010d0d7824 */ /* 0x000fe200000e0607 */
[----:B------:R3:W-:Y:S01]  /*ca30*/  LDGSTS.E.BYPASS.LTC128B.128 [R226+0x6100], [R8.64], !P5 ;  /* 0x0610000008e27fae */ /* 0x0007e2000e901d48 */
[----:B------:R-:W-:Y:S01]  /*ca40*/  HMMA.16816.F32.BF16 R92, R140, R34, R16 ;  /* 0x000000228c5c723c */ /* 0x000fe20000041810 */
[----:B------:R-:W-:Y:S02]  /*ca50*/  SEL R0, R0, 0xffffffc0, !P6 ;  /* 0xffffffc000007807 */ /* 0x000fe40007000000 */
[----:B------:R-:W-:-:S03]  /*ca60*/  ISETP.GE.AND P6, PT, R195, 0x81, PT ;  /* 0x00000081c300780c */ /* 0x000fc60003fc6270 */
[----:B------:R-:W-:Y:S02]  /*ca70*/  IMAD.IADD R209, R119, 0x1, R0 ;  /* 0x0000000177d17824 */ /* 0x000fe400078e0200 */
[----:B------:R-:W-:Y:S01]  /*ca80*/  HMMA.16816.F32.BF16 R32, R136, R20, RZ ;  /* 0x000000148820723c */ /* 0x000fe200000418ff */
[----:B------:R-:W-:-:S07]  /*ca90*/  IMAD.IADD R206, R0, 0x1, R210 ;  /* 0x0000000100ce7824 */ /* 0x000fce00078e02d2 */
[----:B------:R-:W-:Y:S01]  /*caa0*/  HMMA.16816.F32.BF16 R16, R136, R22, RZ ;  /* 0x000000168810723c */ /* 0x000fe200000418ff */
[----:B-1----:R-:W-:-:S07]  /*cab0*/  IADD3 R6, P0, R6, R48, RZ ;  /* 0x0000003006067210 */ /* 0x002fce0007f1e0ff */
[----:B---3--:R-:W-:Y:S01]  /*cac0*/  HMMA.16816.F32.BF16 R8, R136, R26, RZ ;  /* 0x0000001a8808723c */ /* 0x008fe200000418ff */
[----:B------:R-:W-:-:S05]  /*cad0*/  IMAD.X R7, R7, 0x1, R120, P0 ;  /* 0x0000000107077824 */ /* 0x000fca00000e0678 */
[----:B------:R1:W-:Y:S02]  /*cae0*/  LDGSTS.E.BYPASS.LTC128B.128 [R226+0x3100], [R6.64], !P2 ;  /* 0x0310000006e27fae */ /* 0x0003e4000d101d48 */
[C---:B------:R-:W-:Y:S02]  /*caf0*/  HMMA.16816.F32.BF16 R64, R140.reuse, R40, R32 ;  /* 0x000000288c40723c */ /* 0x040fe40000041820 */
[----:B------:R2:W-:Y:S04]  /*cb00*/  LDGSTS.E.BYPASS.LTC128B.128 [R226+0x7100], [R12.64], !P1 ;  /* 0x071000000ce27fae */ /* 0x0005e8000c901d48 */
[----:B------:R-:W3:Y:S02]  /*cb10*/  LDSM.16.M88.4 R28, [R209+0x9100] ;  /* 0x00910000d11c783b */ /* 0x000ee40000000200 */
[C---:B------:R-:W-:Y:S02]  /*cb20*/  HMMA.16816.F32.BF16 R56, R140.reuse, R42, R16 ;  /* 0x0000002a8c38723c */ /* 0x040fe40000041810 */
[----:B------:R-:W1:Y:S04]  /*cb30*/  LDSM.16.M88.4 R20, [R209+0x8100] ;  /* 0x00810000d114783b */ /* 0x000e680000000200 */
[----:B------:R-:W-:Y:S02]  /*cb40*/  LDSM.16.M88.4 R16, [R209+0x9900] ;  /* 0x00990000d110783b */ /* 0x000fe40000000200 */
[----:B----4-:R-:W-:Y:S02]  /*cb50*/  HMMA.16816.F32.BF16 R40, R140, R46, R8 ;  /* 0x0000002e8c28723c */ /* 0x010fe40000041808 */
[----:B------:R-:W-:Y:S04]  /*cb60*/  LDSM.16.M88.4 R8, [R209+0xa100] ;  /* 0x00a10000d108783b */ /* 0x000fe80000000200 */
[----:B-----5:R-:W-:Y:S04]  /*cb70*/  LDSM.16.M88.4 R164, [R209+0xc100] ;  /* 0x00c10000d1a4783b */ /* 0x020fe80000000200 */
[----:B------:R-:W0:Y:S01]  /*cb80*/  LDGDEPBAR ;  /* 0x00000000000079af */ /* 0x000e220000000000 */
[----:B--2---:R-:W-:Y:S03]  /*cb90*/  HMMA.16816.F32.BF16 R12, R136, R24, RZ ;  /* 0x00000018880c723c */ /* 0x004fe600000418ff */
[----:B------:R-:W2:Y:S05]  /*cba0*/  LDSM.16.M88.4 R24, [R209+0x8900] ;  /* 0x00890000d118783b */ /* 0x000eaa0000000200 */
[----:B---3--:R-:W-:Y:S11]  /*cbb0*/  HMMA.16816.F32.BF16 R60, R168, R28, R72 ;  /* 0x0000001ca83c723c */ /* 0x008ff60000041848 */
[----:B------:R-:W-:Y:S05]  /*cbc0*/  @!UPT UIADD3 URZ, URZ, URZ, URZ ;  /* 0x0000003f3f3ff290 */ /* 0x000fea000fffe03f */
[----:B------:R-:W-:Y:S01]  /*cbd0*/  HMMA.16816.F32.BF16 R52, R140, R44, R12 ;  /* 0x0000002c8c34723c */ /* 0x000fe2000004180c */
[----:B------:R-:W3:Y:S07]  /*cbe0*/  LDSM.16.M88.4 R12, [R209+0xa900] ;  /* 0x00a90000d10c783b */ /* 0x000eee0000000200 */
[C---:B------:R-:W-:Y:S01]  /*cbf0*/  HMMA.16816.F32.BF16 R72, R168.reuse, R30, R96 ;  /* 0x0000001ea848723c */ /* 0x040fe20000041860 */
[----:B------:R-:W4:Y:S07]  /*cc00*/  LDSM.16.M88.4 R28, [R209+0xb900] ;  /* 0x00b90000d11c783b */ /* 0x000f2e0000000200 */
[C---:B-1----:R-:W-:Y:S08]  /*cc10*/  HMMA.16816.F32.BF16 R48, R168.reuse, R20, R112 ;  /* 0x00000014a830723c */ /* 0x042ff00000041870 */
[C---:B------:R-:W-:Y:S01]  /*cc20*/  HMMA.16816.F32.BF16 R36, R168.reuse, R22, R104 ;  /* 0x00000016a824723c */ /* 0x040fe20000041868 */
[----:B------:R-:W1:Y:S07]  /*cc30*/  LDSM.16.M88.4 R20, [R209+0xb100] ;  /* 0x00b10000d114783b */ /* 0x000e6e0000000200 */
[C---:B--2---:R-:W-:Y:S08]  /*cc40*/  HMMA.16816.F32.BF16 R44, R168.reuse, R24, R108 ;  /* 0x00000018a82c723c */ /* 0x044ff0000004186c */
[C---:B------:R-:W-:Y:S01]  /*cc50*/  HMMA.16816.F32.BF16 R32, R168.reuse, R26, R100 ;  /* 0x0000001aa820723c */ /* 0x040fe20000041864 */
[----:B------:R-:W2:Y:S07]  /*cc60*/  LDSM.16.M88.4 R24, [R206] ;  /* 0x00000000ce18783b */ /* 0x000eae0000000200 */
[C---:B------:R-:W-:Y:S08]  /*cc70*/  HMMA.16816.F32.BF16 R88, R168.reuse, R8, R88 ;  /* 0x00000008a858723c */ /* 0x040ff00000041858 */
[C---:B------:R-:W-:Y:S01]  /*cc80*/  HMMA.16816.F32.BF16 R92, R168.reuse, R10, R92 ;  /* 0x0000000aa85c723c */ /* 0x040fe2000004185c */
[----:B------:R-:W1:Y:S07]  /*cc90*/  LDSM.16.M88.4 R8, [R206+0x800] ;  /* 0x00080000ce08783b */ /* 0x000e6e0000000200 */
[C---:B------:R-:W-:Y:S08]  /*cca0*/  HMMA.16816.F32.BF16 R76, R168.reuse, R16, R76 ;  /* 0x00000010a84c723c */ /* 0x040ff0000004184c */
[C---:B------:R-:W-:Y:S01]  /*ccb0*/  HMMA.16816.F32.BF16 R80, R168.reuse, R18, R80 ;  /* 0x00000012a850723c */ /* 0x040fe20000041850 */
[----:B------:R-:W2:Y:S07]  /*ccc0*/  LDSM.16.M88.4 R16, [R206+0x1000] ;  /* 0x00100000ce10783b */ /* 0x000eae0000000200 */
[C---:B---3--:R-:W-:Y:S08]  /*ccd0*/  HMMA.16816.F32.BF16 R100, R168.reuse, R12, R84 ;  /* 0x0000000ca864723c */ /* 0x048ff00000041854 */
[C---:B------:R-:W-:Y:S01]  /*cce0*/  HMMA.16816.F32.BF16 R112, R168.reuse, R14, R68 ;  /* 0x0000000ea870723c */ /* 0x040fe20000041844 */
[----:B------:R-:W-:Y:S07]  /*ccf0*/  LDSM.16.M88.4 R12, [R206+0x3000] ;  /* 0x00300000ce0c783b */ /* 0x000fee0000000200 */
[C---:B----4-:R-:W-:Y:S08]  /*cd00*/  HMMA.16816.F32.BF16 R84, R168.reuse, R28, R52 ;  /* 0x0000001ca854723c */ /* 0x050ff00000041834 */
[C---:B------:R-:W-:Y:S01]  /*cd10*/  HMMA.16816.F32.BF16 R68, R168.reuse, R30, R40 ;  /* 0x0000001ea844723c */ /* 0x040fe20000041828 */
[----:B------:R-:W3:Y:S07]  /*cd20*/  LDSM.16.M88.4 R28, [R206+0x2000] ;  /* 0x00200000ce1c783b */ /* 0x000eee0000000200 */
[C---:B-1----:R-:W-:Y:S08]  /*cd30*/  HMMA.16816.F32.BF16 R104, R168.reuse, R20, R64 ;  /* 0x00000014a868723c */ /* 0x042ff00000041840 */
[----:B------:R-:W-:Y:S01]  /*cd40*/  HMMA.16816.F32.BF16 R96, R168, R22, R56 ;  /* 0x00000016a860723c */ /* 0x000fe20000041838 */
[----:B------:R-:W1:Y:S07]  /*cd50*/  LDSM.16.M88.4 R20, [R206+0x1800] ;  /* 0x00180000ce14783b */ /* 0x000e6e0000000200 */
[C---:B--2---:R-:W-:Y:S08]  /*cd60*/  HMMA.16816.F32.BF16 R64, R172.reuse, R24, R48 ;  /* 0x00000018ac40723c */ /* 0x044ff00000041830 */
[C---:B------:R-:W-:Y:S01]  /*cd70*/  HMMA.16816.F32.BF16 R56, R172.reuse, R26, R36 ;  /* 0x0000001aac38723c */ /* 0x040fe20000041824 */
[----:B------:R-:W2:Y:S07]  /*cd80*/  LDSM.16.M88.4 R24, [R206+0x2800] ;  /* 0x00280000ce18783b */ /* 0x000eae0000000200 */
[C---:B------:R-:W-:Y:S08]  /*cd90*/  HMMA.16816.F32.BF16 R52, R172.reuse, R8, R44 ;  /* 0x00000008ac34723c */ /* 0x040ff0000004182c */
[C---:B------:R-:W-:Y:S01]  /*cda0*/  HMMA.16816.F32.BF16 R48, R172.reuse, R10, R32 ;  /* 0x0000000aac30723c */ /* 0x040fe20000041820 */
[----:B------:R-:W4:Y:S07]  /*cdb0*/  LDSM.16.M88.4 R8, [R206+0x3800] ;  /* 0x00380000ce08783b */ /* 0x000f2e0000000200 */
[C---:B------:R-:W-:Y:S08]  /*cdc0*/  HMMA.16816.F32.BF16 R44, R172.reuse, R16, R60 ;  /* 0x00000010ac2c723c */ /* 0x040ff0000004183c */
[C---:B---3--:R-:W-:Y:S08]  /*cdd0*/  HMMA.16816.F32.BF16 R60, R172.reuse, R28, R88 ;  /* 0x0000001cac3c723c */ /* 0x048ff00000041858 */
[C---:B------:R-:W-:Y:S01]  /*cde0*/  HMMA.16816.F32.BF16 R92, R172.reuse, R30, R92 ;  /* 0x0000001eac5c723c */ /* 0x040fe2000004185c */
[----:B------:R-:W3:Y:S07]  /*cdf0*/  LDSM.16.M88.4 R28, [R119+0xc900] ;  /* 0x00c90000771c783b */ /* 0x000eee0000000200 */
[C---:B-1----:R-:W-:Y:S01]  /*ce00*/  HMMA.16816.F32.BF16 R36, R172.reuse, R20, R76 ;  /* 0x00000014ac24723c */ /* 0x042fe2000004184c */
[----:B------:R-:W-:Y:S07]  /*ce10*/  LDSM.16.M88.4 R76, [R210+0x4800] ;  /* 0x00480000d24c783b */ /* 0x000fee0000000200 */
[C---:B------:R-:W-:Y:S01]  /*ce20*/  HMMA.16816.F32.BF16 R32, R172.reuse, R22, R80 ;  /* 0x00000016ac20723c */ /* 0x040fe20000041850 */
[----:B------:R-:W1:Y:S04]  /*ce30*/  LDSM.16.M88.4 R20, [R119+0xc100] ;  /* 0x00c100007714783b */ /* 0x000e680000000200 */
[----:B------:R-:W-:Y:S03]  /*ce40*/  LDSM.16.M88.4 R80, [R119+0xf100] ;  /* 0x00f100007750783b */ /* 0x000fe60000000200 */
[C---:B------:R-:W-:Y:S01]  /*ce50*/  HMMA.16816.F32.BF16 R40, R172.reuse, R18, R72 ;  /* 0x00000012ac28723c */ /* 0x040fe20000041848 */
[----:B------:R-:W1:Y:S04]  /*ce60*/  LDSM.16.M88.4 R16, [R119+0xd900] ;  /* 0x00d900007710783b */ /* 0x000e680000000200 */
[----:B------:R-:W-:Y:S03]  /*ce70*/  LDSM.16.M88.4 R72, [R210+0x5000] ;  /* 0x00500000d248783b */ /* 0x000fe60000000200 */
[C---:B--2---:R-:W-:Y:S08]  /*ce80*/  HMMA.16816.F32.BF16 R100, R172.reuse, R24, R100 ;  /* 0x00000018ac64723c */ /* 0x044ff00000041864 */
[C---:B------:R-:W-:Y:S01]  /*ce90*/  HMMA.16816.F32.BF16 R112, R172.reuse, R26, R112 ;  /* 0x0000001aac70723c */ /* 0x040fe20000041870 */
[----:B------:R-:W2:Y:S07]  /*cea0*/  LDSM.16.M88.4 R24, [R119+0xd100] ;  /* 0x00d100007718783b */ /* 0x000eae0000000200 */
[C---:B------:R-:W-:Y:S08]  /*ceb0*/  HMMA.16816.F32.BF16 R148, R172.reuse, R12, R104 ;  /* 0x0000000cac94723c */ /* 0x040ff00000041868 */
[C---:B------:R-:W-:Y:S01]  /*cec0*/  HMMA.16816.F32.BF16 R144, R172.reuse, R14, R96 ;  /* 0x0000000eac90723c */ /* 0x040fe20000041860 */
[----:B------:R-:W2:Y:S07]  /*ced0*/  LDSM.16.M88.4 R12, [R119+0xe100] ;  /* 0x00e10000770c783b */ /* 0x000eae0000000200 */
[C---:B----4-:R-:W-:Y:S08]  /*cee0*/  HMMA.16816.F32.BF16 R132, R172.reuse, R8, R84 ;  /* 0x00000008ac84723c */ /* 0x050ff00000041854 */
[----:B------:R-:W-:Y:S01]  /*cef0*/  HMMA.16816.F32.BF16 R128, R172, R10, R68 ;  /* 0x0000000aac80723c */ /* 0x000fe20000041844 */
[----:B------:R-:W4:Y:S07]  /*cf00*/  LDSM.16.M88.4 R8, [R119+0xe900] ;  /* 0x00e900007708783b */ /* 0x000f2e0000000200 */
[C---:B---3--:R-:W-:Y:S01]  /*cf10*/  HMMA.16816.F32.BF16 R108, R176.reuse, R28, R52 ;  /* 0x0000001cb06c723c */ /* 0x048fe20000041834 */
[----:B------:R-:W3:Y:S07]  /*cf20*/  LDSM.16.M88.4 R52, [R119+0xf900] ;  /* 0x00f900007734783b */ /* 0x000eee0000000200 */
[C---:B-1----:R-:W-:Y:S01]  /*cf30*/  HMMA.16816.F32.BF16 R124, R176.reuse, R20, R64 ;  /* 0x00000014b07c723c */ /* 0x042fe20000041840 */
[----:B------:R-:W1:Y:S07]  /*cf40*/  LDSM.16.M88.4 R64, [R210+0x4000] ;  /* 0x00400000d240783b */ /* 0x000e6e0000000200 */
[C---:B------:R-:W-:Y:S08]  /*cf50*/  HMMA.16816.F32.BF16 R120, R176.reuse, R22, R56 ;  /* 0x00000016b078723c */ /* 0x040ff00000041838 */
[C---:B------:R-:W-:Y:S01]  /*cf60*/  HMMA.16816.F32.BF16 R104, R176.reuse, R30, R48 ;  /* 0x0000001eb068723c */ /* 0x040fe20000041830 */
[----:B------:R-:W-:Y:S07]  /*cf70*/  LDSM.16.M88.4 R28, [R210+0x7800] ;  /* 0x00780000d21c783b */ /* 0x000fee0000000200 */
[C---:B------:R-:W-:Y:S01]  /*cf80*/  HMMA.16816.F32.BF16 R68, R176.reuse, R18, R32 ;  /* 0x00000012b044723c */ /* 0x040fe20000041820 */
[----:B------:R-:W1:Y:S07]  /*cf90*/  LDSM.16.M88.4 R32, [R210+0x7000] ;  /* 0x00700000d220783b */ /* 0x000e6e0000000200 */
[C---:B--2---:R-:W-:Y:S01]  /*cfa0*/  HMMA.16816.F32.BF16 R96, R176.reuse, R24, R44 ;  /* 0x00000018b060723c */ /* 0x044fe2000004182c */
[----:B------:R-:W2:Y:S07]  /*cfb0*/  LDSM.16.M88.4 R44, [R210+0x6000] ;  /* 0x00600000d22c783b */ /* 0x000eae0000000200 */
[C---:B------:R-:W-:Y:S01]  /*cfc0*/  HMMA.16816.F32.BF16 R84, R176.reuse, R16, R36 ;  /* 0x00000010b054723c */ /* 0x040fe20000041824 */
[----:B------:R-:W1:Y:S07]  /*cfd0*/  LDSM.16.M88.4 R36, [R210+0x6800] ;  /* 0x00680000d224783b */ /* 0x000e6e0000000200 */
[C---:B------:R-:W-:Y:S08]  /*cfe0*/  HMMA.16816.F32.BF16 R88, R176.reuse, R26, R40 ;  /* 0x0000001ab058723c */ /* 0x040ff00000041828 */
[C---:B------:R-:W-:Y:S01]  /*cff0*/  HMMA.16816.F32.BF16 R56, R176.reuse, R12, R60 ;  /* 0x0000000cb038723c */ /* 0x040fe2000004183c */
[----:B------:R-:W1:Y:S07]  /*d000*/  LDSM.16.M88.4 R60, [R210+0x5800] ;  /* 0x00580000d23c783b */ /* 0x000e6e0000000200 */
[C---:B------:R-:W-:Y:S01]  /*d010*/  HMMA.16816.F32.BF16 R48, R176.reuse, R14, R92 ;  /* 0x0000000eb030723c */ /* 0x040fe2000004185c */
[----:B------:R-:W-:Y:S07]  /*d020*/  LDSM.16.M88.4 R92, [R206+0x4000] ;  /* 0x00400000ce5c783b */ /* 0x000fee0000000200 */
[C---:B----4-:R-:W-:Y:S08]  /*d030*/  HMMA.16816.F32.BF16 R40, R176.reuse, R8, R100 ;  /* 0x00000008b028723c */ /* 0x050ff00000041864 */
[C---:B------:R-:W-:Y:S08]  /*d040*/  HMMA.16816.F32.BF16 R24, R176.reuse, R10, R112 ;  /* 0x0000000ab018723c */ /* 0x040ff00000041870 */
[C---:B------:R-:W-:Y:S08]  /*d050*/  HMMA.16816.F32.BF16 R16, R176.reuse, R82, R144 ;  /* 0x00000052b010723c */ /* 0x040ff00000041890 */
[C---:B---3--:R-:W-:Y:S08]  /*d060*/  HMMA.16816.F32.BF16 R12, R176.reuse, R52, R132 ;  /* 0x00000034b00c723c */ /* 0x048ff00000041884 */
[----:B------:R-:W-:Y:S08]  /*d070*/  HMMA.16816.F32.BF16 R8, R176, R54, R128 ;  /* 0x00000036b008723c */ /* 0x000ff00000041880 */
[C---:B-1----:R-:W-:Y:S08]  /*d080*/  HMMA.16816.F32.BF16 R52, R180.reuse, R64, R124 ;  /* 0x00000040b434723c */ /* 0x042ff0000004187c */
[----:B------:R-:W-:Y:S01]  /*d090*/  HMMA.16816.F32.BF16 R100, R180, R66, R120 ;  /* 0x00000042b464723c */ /* 0x000fe20000041878 */
[----:B------:R-:W1:Y:S04]  /*d0a0*/  LDSM.16.M88.4 R64, [R209+0xc900] ;  /* 0x00c90000d140783b */ /* 0x000e680000000200 */
[----:B------:R-:W3:Y:S03]  /*d0b0*/  LDSM.16.M88.4 R120, [R209+0xd100] ;  /* 0x00d10000d178783b */ /* 0x000ee60000000200 */
[----:B------:R-:W-:Y:S08]  /*d0c0*/  HMMA.16816.F32.BF16 R20, R176, R80, R148 ;  /* 0x00000050b014723c */ /* 0x000ff00000041894 */
[C---:B------:R-:W-:Y:S08]  /*d0d0*/  HMMA.16816.F32.BF16 R148, R180.reuse, R76, R108 ;  /* 0x0000004cb494723c */ /* 0x040ff0000004186c */
[C---:B------:R-:W-:Y:S08]  /*d0e0*/  HMMA.16816.F32.BF16 R80, R180.reuse, R78, R104 ;  /* 0x0000004eb450723c */ /* 0x040ff00000041868 */
[C---:B------:R-:W-:Y:S08]  /*d0f0*/  HMMA.16816.F32.BF16 R144, R180.reuse, R72, R96 ;  /* 0x00000048b490723c */ /* 0x040ff00000041860 */
[C---:B------:R-:W-:Y:S01]  /*d100*/  HMMA.16816.F32.BF16 R108, R180.reuse, R34, R16 ;  /* 0x00000022b46c723c */ /* 0x040fe20000041810 */
[----:B------:R-:W4:Y:S07]  /*d110*/  LDSM.16.M88.4 R16, [R209+0xd900] ;  /* 0x00d90000d110783b */ /* 0x000f2e0000000200 */
[C---:B------:R-:W-:Y:S01]  /*d120*/  HMMA.16816.F32.BF16 R104, R180.reuse, R28, R12 ;  /* 0x0000001cb468723c */ /* 0x040fe2000004180c */
[----:B------:R-:W1:Y:S07]  /*d130*/  LDSM.16.M88.4 R12, [R209+0xe100] ;  /* 0x00e10000d10c783b */ /* 0x000e6e0000000200 */
[C---:B------:R-:W-:Y:S01]  /*d140*/  HMMA.16816.F32.BF16 R96, R180.reuse, R30, R8 ;  /* 0x0000001eb460723c */ /* 0x040fe20000041808 */
[----:B------:R-:W1:Y:S07]  /*d150*/  LDSM.16.M88.4 R8, [R209+0xe900] ;  /* 0x00e90000d108783b */ /* 0x000e6e0000000200 */
[C---:B------:R-:W-:Y:S01]  /*d160*/  HMMA.16816.F32.BF16 R160, R180.reuse, R74, R88 ;  /* 0x0000004ab4a0723c */ /* 0x040fe20000041858 */
[----:B------:R-:W-:Y:S07]  /*d170*/  LDSM.16.M88.4 R88, [R206+0x4800] ;  /* 0x00480000ce58783b */ /* 0x000fee0000000200 */
[C---:B--2---:R-:W-:Y:S08]  /*d180*/  HMMA.16816.F32.BF16 R132, R180.reuse, R44, R56 ;  /* 0x0000002cb484723c */ /* 0x044ff00000041838 */
[C---:B------:R-:W-:Y:S01]  /*d190*/  HMMA.16816.F32.BF16 R128, R180.reuse, R46, R48 ;  /* 0x0000002eb480723c */ /* 0x040fe20000041830 */
[----:B------:R-:W-:Y:S07]  /*d1a0*/  LDSM.16.M88.4 R44, [R209+0xf900] ;  /* 0x00f90000d12c783b */ /* 0x000fee0000000200 */
[C---:B------:R-:W-:Y:S01]  /*d1b0*/  HMMA.16816.F32.BF16 R112, R180.reuse, R38, R24 ;  /* 0x00000026b470723c */ /* 0x040fe20000041818 */
[----:B------:R-:W2:Y:S07]  /*d1c0*/  LDSM.16.M88.4 R24, [R209+0xf100] ;  /* 0x00f10000d118783b */ /* 0x000eae0000000200 */
[C---:B------:R-:W-:Y:S01]  /*d1d0*/  HMMA.16816.F32.BF16 R156, R180.reuse, R60, R84 ;  /* 0x0000003cb49c723c */ /* 0x040fe20000041854 */
[----:B------:R-:W2:Y:S07]  /*d1e0*/  LDSM.16.M88.4 R84, [R206+0x5000] ;  /* 0x00500000ce54783b */ /* 0x000eae0000000200 */
[C---:B------:R-:W-:Y:S08]  /*d1f0*/  HMMA.16816.F32.BF16 R152, R180.reuse, R62, R68 ;  /* 0x0000003eb498723c */ /* 0x040ff00000041844 */
[C---:B------:R-:W-:Y:S08]  /*d200*/  HMMA.16816.F32.BF16 R124, R180.reuse, R36, R40 ;  /* 0x00000024b47c723c */ /* 0x040ff00000041828 */
[----:B------:R-:W-:Y:S08]  /*d210*/  HMMA.16816.F32.BF16 R20, R180, R32, R20 ;  /* 0x00000020b414723c */ /* 0x000ff00000041814 */
[C---:B-1----:R-:W-:Y:S01]  /*d220*/  HMMA.16816.F32.BF16 R68, R188.reuse, R64, R148 ;  /* 0x00000040bc44723c */ /* 0x042fe20000041894 */
[----:B------:R-:W-:Y:S07]  /*d230*/  LDSM.16.M88.4 R148, [R206+0x7000] ;  /* 0x00700000ce94783b */ /* 0x000fee0000000200 */
[C---:B------:R-:W-:Y:S01]  /*d240*/  HMMA.16816.F32.BF16 R72, R188.reuse, R166, R100 ;  /* 0x000000a6bc48723c */ /* 0x040fe20000041864 */
[----:B------:R-:W-:Y:S07]  /*d250*/  LDSM.16.M88.4 R100, [R206+0x6000] ;  /* 0x00600000ce64783b */ /* 0x000fee0000000200 */
[C---:B------:R-:W-:Y:S01]  /*d260*/  HMMA.16816.F32.BF16 R64, R188.reuse, R66, R80 ;  /* 0x00000042bc40723c */ /* 0x040fe20000041850 */
[----:B------:R-:W1:Y:S07]  /*d270*/  LDSM.16.M88.4 R80, [R206+0x5800] ;  /* 0x00580000ce50783b */ /* 0x000e6e0000000200 */
[C---:B---3--:R-:W-:Y:S01]  /*d280*/  HMMA.16816.F32.BF16 R60, R188.reuse, R120, R144 ;  /* 0x00000078bc3c723c */ /* 0x048fe20000041890 */
[----:B------:R-:W3:Y:S07]  /*d290*/  LDSM.16.M88.4 R144, [R206+0x6800] ;  /* 0x00680000ce90783b */ /* 0x000eee0000000200 */
[----:B------:R-:W-:Y:S01]  /*d2a0*/  HMMA.16816.F32.BF16 R56, R188, R122, R160 ;  /* 0x0000007abc38723c */ /* 0x000fe200000418a0 */
[----:B------:R-:W1:Y:S01]  /*d2b0*/  LDSM.16.M88.4 R120, [R206+0x7800] ;  /* 0x00780000ce78783b */ /* 0x000e620000000200 */
[----:B------:R-:W-:-:S06]  /*d2c0*/  DEPBAR.LE SB0, 0x0 ;  /* 0x000080000000791a */ /* 0x000fcc0000000000 */
[C---:B------:R-:W-:Y:S08]  /*d2d0*/  HMMA.16816.F32.BF16 R76, R188.reuse, R164, R52 ;  /* 0x000000a4bc4c723c */ /* 0x040ff00000041834 */
[C---:B----4-:R-:W-:Y:S08]  /*d2e0*/  HMMA.16816.F32.BF16 R52, R188.reuse, R16, R156 ;  /* 0x00000010bc34723c */ /* 0x050ff0000004189c */
        /* <DEDUP_REMOVED lines=15> */
[C---:B-1----:R-:W-:Y:S08]  /*d3e0*/  HMMA.16816.F32.BF16 R52, R200.reuse, R80, R52 ;  /* 0x00000050c834723c */ /* 0x042ff00000041834 */
[C---:B------:R-:W-:Y:S08]  /*d3f0*/  HMMA.16816.F32.BF16 R48, R200.reuse, R82, R48 ;  /* 0x00000052c830723c */ /* 0x040ff00000041830 */
[C---:B------:R-:W-:Y:S08]  /*d400*/  HMMA.16816.F32.BF16 R40, R200.reuse, R100, R40 ;  /* 0x00000064c828723c */ /* 0x040ff00000041828 */
[C---:B------:R-:W-:Y:S08]  /*d410*/  HMMA.16816.F32.BF16 R36, R200.reuse, R102, R36 ;  /* 0x00000066c824723c */ /* 0x040ff00000041824 */
[C---:B---3--:R-:W-:Y:S08]  /*d420*/  HMMA.16816.F32.BF16 R32, R200.reuse, R144, R32 ;  /* 0x00000090c820723c */ /* 0x048ff00000041820 */
[C---:B------:R-:W-:Y:S08]  /*d430*/  HMMA.16816.F32.BF16 R24, R200.reuse, R146, R28 ;  /* 0x00000092c818723c */ /* 0x040ff0000004181c */
[C---:B------:R-:W-:Y:S08]  /*d440*/  HMMA.16816.F32.BF16 R20, R200.reuse, R148, R20 ;  /* 0x00000094c814723c */ /* 0x040ff00000041814 */
[C---:B------:R-:W-:Y:S08]  /*d450*/  HMMA.16816.F32.BF16 R16, R200.reuse, R150, R16 ;  /* 0x00000096c810723c */ /* 0x040ff00000041810 */
[C---:B------:R-:W-:Y:S08]  /*d460*/  HMMA.16816.F32.BF16 R64, R200.reuse, R120, R12 ;  /* 0x00000078c840723c */ /* 0x040ff0000004180c */
[----:B------:R-:W-:Y:S01]  /*d470*/  HMMA.16816.F32.BF16 R44, R200, R122, R8 ;  /* 0x0000007ac82c723c */ /* 0x000fe20000041808 */
[----:B------:R-:W-:Y:S06]  /*d480*/  BAR.SYNC.DEFER_BLOCKING 0x0 ;  /* 0x0000000000007b1d */ /* 0x000fec0000010000 */
[----:B------:R-:W-:Y:S05]  /*d490*/  @!P6 BRA `(.L_x_132) ;  /* 0x000002300000e947 */ /* 0x000fea0003800000 */
[----:B------:R-:W-:Y:S01]  /*d4a0*/  LEA.HI.SX32 R0, R193, 0xfffffffe, 0x19 ;  /* 0xfffffffec1007811 */ /* 0x000fe200078fcaff */
[----:B------:R-:W-:-:S03]  /*d4b0*/  IMAD.SHL.U32 R13, R185, 0x40, RZ ;  /* 0x00000040b90d7824 */ /* 0x000fc600078e00ff */
[----:B------:R-:W-:Y:S01]  /*d4c0*/  SHF.R.S32.HI R6, RZ, 0x1f, R0 ;  /* 0x0000001fff067819 */ /* 0x000fe20000011400 */
[----:B------:R-:W-:Y:S02]  /*d4d0*/  IMAD R3, R118, R0, RZ ;  /* 0x0000000076037224 */ /* 0x000fe400078e02ff */
[----:B------:R-:W-:-:S04]  /*d4e0*/  IMAD.WIDE.U32 R10, R0, R192, R242 ;  /* 0x000000c0000a7225 */ /* 0x000fc800078e00f2 */
[----:B------:R-:W-:Y:S01]  /*d4f0*/  IMAD R0, R6, R192, R3 ;  /* 0x000000c006007224 */ /* 0x000fe200078e0203 */
[----:B------:R-:W-:-:S03]  /*d500*/  LEA R6, P1, R10, c[0x0][0x1c8], 0x1 ;  /* 0x000072000a067a11 */ /* 0x000fc600078208ff */
[----:B------:R-:W-:Y:S01]  /*d510*/  IMAD.IADD R0, R11, 0x1, R0 ;  /* 0x000000010b007824 */ /* 0x000fe200078e0200 */
[----:B------:R-:W-:Y:S02]  /*d520*/  SHF.L.U64.HI R11, R185, R184, c[0x0][0x1e4] ;  /* 0x00007900b90b7619 */ /* 0x000fe400000102b8 */
[----:B------:R-:W-:Y:S02]  /*d530*/  IADD3 R8, P0, R6, R13, RZ ;  /* 0x0000000d06087210 */ /* 0x000fe40007f1e0ff */
[----:B------:R-:W-:Y:S02]  /*d540*/  LEA.HI.X R7, R10, c[0x0][0x1cc], R0, 0x1, P1 ;  /* 0x000073000a077a11 */ /* 0x000fe400008f0c00 */
[----:B------:R-:W-:-:S03]  /*d550*/  IADD3 R0, P2, R186, 0x80, RZ ;  /* 0x00000080ba007810 */ /* 0x000fc60007f5e0ff */
[----:B------:R-:W-:Y:S01]  /*d560*/  IMAD.X R9, R7, 0x1, R11, P0 ;  /* 0x0000000107097824 */ /* 0x000fe200000e060b */
[----:B------:R-:W-:Y:S01]  /*d570*/  @!PT LDS RZ, [RZ] ;  /* 0x00000000fffff984 */ /* 0x000fe20000000800 */
[----:B------:R-:W-:Y:S01]  /*d580*/  @!PT LDS RZ, [RZ] ;  /* 0x00000000fffff984 */ /* 0x000fe20000000800 */
[----:B------:R-:W-:Y:S01]  /*d590*/  @!PT LDS RZ, [RZ] ;  /* 0x00000000fffff984 */ /* 0x000fe20000000800 */
[----:B------:R1:W-:Y:S01]  /*d5a0*/  LDGSTS.E.BYPASS.LTC128B.128 [R226+0x8100], [R6.64], !P4 ;  /* 0x0810000006e27fae */ /* 0x0003e2000e101d48 */
[----:B------:R-:W-:Y:S01]  /*d5b0*/  IADD3 R14, P1, P0, R13, 0x80, R6 ;  /* 0x000000800d0e7810 */ /* 0x000fe2000783e006 */
[----:B------:R-:W-:Y:S01]  /*d5c0*/  IMAD.X R3, RZ, RZ, R249, P2 ;  /* 0x000000ffff037224 */ /* 0x000fe200010e06f9 */
[----:B------:R-:W-:Y:S01]  /*d5d0*/  IADD3 R12, P2, R0, R8, RZ ;  /* 0x00000008000c7210 */ /* 0x000fe20007f5e0ff */
[----:B------:R1:W-:Y:S01]  /*d5e0*/  LDGSTS.E.BYPASS.LTC128B.128 [R226+0xc100], [R6.64+0x80], !P3 ;  /* 0x0c10008006e27fae */ /* 0x0003e2000d901d48 */
[----:B------:R-:W-:-:S03]  /*d5f0*/  IADD3.X R15, R11, RZ, R7, P1, P0 ;  /* 0x000000ff0b0f7210 */ /* 0x000fc60000fe0407 */
[----:B------:R2:W-:Y:S04]  /*d600*/  LDGSTS.E.BYPASS.LTC128B.128 [R226+0x9100], [R8.64], !P4 ;  /* 0x0910000008e27fae */ /* 0x0005e8000e101d48 */
[----:B------:R3:W-:Y:S01]  /*d610*/  LDGSTS.E.BYPASS.LTC128B.128 [R226+0xd100], [R14.64], !P3 ;  /* 0x0d1000000ee27fae */ /* 0x0007e2000d901d48 */
[----:B-1----:R-:W-:-:S04]  /*d620*/  IADD3 R6, P5, R8, R13, RZ ;  /* 0x0000000d08067210 */ /* 0x002fc80007fbe0ff */
[----:B------:R-:W-:Y:S01]  /*d630*/  IADD3 R10, P1, R6, R13, RZ ;  /* 0x0000000d060a7210 */ /* 0x000fe20007f3e0ff */
[----:B------:R-:W-:Y:S01]  /*d640*/  IMAD.X R7, R9, 0x1, R11, P5 ;  /* 0x0000000109077824 */ /* 0x000fe200028e060b */
[----:B--2---:R-:W-:Y:S01]  /*d650*/  IADD3 R8, P0, R0, R6, RZ ;  /* 0x0000000600087210 */ /* 0x004fe20007f1e0ff */
[----:B------:R-:W-:Y:S02]  /*d660*/  IMAD.X R13, R3, 0x1, R9, P2 ;  /* 0x00000001030d7824 */ /* 0x000fe400010e0609 */
[----:B------:R-:W-:Y:S01]  /*d670*/  IMAD.X R11, R7, 0x1, R11, P1 ;  /* 0x00000001070b7824 */ /* 0x000fe200008e060b */
[----:B------:R3:W-:Y:S01]  /*d680*/  LDGSTS.E.BYPASS.LTC128B.128 [R226+0xa100], [R6.64], !P4 ;  /* 0x0a10000006e27fae */ /* 0x0007e2000e101d48 */
[----:B------:R-:W-:-:S03]  /*d690*/  IMAD.X R9, R3, 0x1, R7, P0 ;  /* 0x0000000103097824 */ /* 0x000fc600000e0607 */
[----:B------:R3:W-:Y:S04]  /*d6a0*/  LDGSTS.E.BYPASS.LTC128B.128 [R226+0xe100], [R12.64], !P3 ;  /* 0x0e1000000ce27fae */ /* 0x0007e8000d901d48 */
[----:B------:R3:W-:Y:S04]  /*d6b0*/  LDGSTS.E.BYPASS.LTC128B.128 [R226+0xb100], [R10.64], !P4 ;  /* 0x0b1000000ae27fae */ /* 0x0007e8000e101d48 */
[----:B------:R3:W-:Y:S02]  /*d6c0*/  LDGSTS.E.BYPASS.LTC128B.128 [R226+0xf100], [R8.64], !P3 ;  /* 0x0f10000008e27fae */ /* 0x0007e4000d901d48 */
.L_x_132:
[----:B------:R-:W-:Y:S01]  /*d6d0*/  LOP3.LUT R0, R117, 0xffffffe0, RZ, 0xc0, !PT ;  /* 0xffffffe075007812 */ /* 0x000fe200078ec0ff */
[----:B------:R-:W-:Y:S01]  /*d6e0*/  IMAD.SHL.U32 R204, R4, 0x2, RZ ;  /* 0x0000000204cc7824 */ /* 0x000fe200078e00ff */
[----:B------:R-:W0:Y:S03]  /*d6f0*/  LDGDEPBAR ;  /* 0x00000000000079af */ /* 0x000e260000000000 */
[----:B------:R-:W-:-:S02]  /*d700*/  IMAD.IADD R0, R227, 0x1, -R0 ;  /* 0x00000001e3007824 */ /* 0x000fc400078e0a00 */
[--C-:B------:R-:W-:Y:S02]  /*d710*/  IMAD R205, R5, 0x2, R204.reuse ;  /* 0x0000000205cd7824 */ /* 0x100fe400078e02cc */
[C---:B------:R-:W-:Y:S01]  /*d720*/  IMAD R208, R2.reuse, 0x2, R204 ;  /* 0x0000000202d07824 */ /* 0x040fe200078e02cc */
[----:B------:R-:W-:Y:S01]  /*d730*/  SHF.R.S32.HI R3, RZ, 0x1f, R0 ;  /* 0x0000001fff037819 */ /* 0x000fe20000011400 */
[----:B------:R-:W-:-:S03]  /*d740*/  IMAD R207, R2, 0x2, R205 ;  /* 0x0000000202cf7824 */ /* 0x000fc600078e02cd */
[----:B------:R-:W-:-:S04]  /*d750*/  LEA.HI R3, R3, R0, RZ, 0x2 ;  /* 0x0000000003037211 */ /* 0x000fc800078f10ff */
[----:B------:R-:W-:-:S05]  /*d760*/  LOP3.LUT R3, R3, 0x7ffffffc, RZ, 0xc0, !PT ;  /* 0x7ffffffc03037812 */ /* 0x000fca00078ec0ff */
[----:B------:R-:W-:-:S04]  /*d770*/  IMAD.IADD R0, R0, 0x1, -R3 ;  /* 0x0000000100007824 */ /* 0x000fc800078e0a03 */
[----:B------:R-:W-:-:S05]  /*d780*/  IMAD R0, R0, -0x2, R116 ;  /* 0xfffffffe00007824 */ /* 0x000fca00078e0274 */
[C---:B------:R-:W-:Y:S02]  /*d790*/  ISETP.GT.AND P1, PT, R0.reuse, RZ, PT ;  /* 0x000000ff0000720c */ /* 0x040fe40003f24270 */
[C---:B------:R-:W-:Y:S02]  /*d7a0*/  ISETP.GT.AND P0, PT, R0.reuse, 0x1, PT ;  /* 0x000000010000780c */ /* 0x040fe40003f04270 */
[----:B------:R-:W-:Y:S02]  /*d7b0*/  ISETP.GT.AND P2, PT, R0, 0x8, PT ;  /* 0x000000080000780c */ /* 0x000fe40003f44270 */
[----:B---3--:R-:W-:Y:S02]  /*d7c0*/  FSEL R8, R76, -INF , P1 ;  /* 0xff8000004c087808 */ /* 0x008fe40000800000 */
        /* <DEDUP_REMOVED lines=13> */
[----:B------:R-:W-:-:S02]  /*d8a0*/  ISETP.GT.AND P5, PT, R0, 0x18, PT ;  /* 0x000000180000780c */ /* 0x000fc40003fa4270 */
[----:B------:R-:W-:Y:S02]  /*d8b0*/  FSEL R29, R73, -INF , P0 ;  /* 0xff800000491d7808 */ /* 0x000fe40000000000 */
[----:B------:R-:W-:Y:S02]  /*d8c0*/  FMNMX.FTZ R3, R28, R3, !PT ;  /* 0x000000031c037209 */ /* 0x000fe40007810000 */
[----:B------:R-:W-:Y:S02]  /*d8d0*/  FSEL R76, R75, -INF , P0 ;  /* 0xff8000004b4c7808 */ /* 0x000fe40000000000 */
[----:B------:R-:W-:Y:S02]  /*d8e0*/  ISETP.GT.AND P0, PT, R0, 0x19, PT ;  /* 0x000000190000780c */ /* 0x000fe40003f04270 */
[----:B------:R-:W-:Y:S02]  /*d8f0*/  FSEL R30, R88, -INF , P5 ;  /* 0xff800000581e7808 */ /* 0x000fe40002800000 */
[----:B------:R-:W-:-:S02]  /*d900*/  FMNMX.FTZ R3, R29, R3, !PT ;  /* 0x000000031d037209 */ /* 0x000fc40007810000 */
[----:B------:R-:W-:Y:S02]  /*d910*/  FSEL R14, R94, -INF , P2 ;  /* 0xff8000005e0e7808 */ /* 0x000fe40001000000 */
[----:B------:R-:W-:Y:S02]  /*d920*/  ISETP.GT.AND P2, PT, R0, 0x20, PT ;  /* 0x000000200000780c */ /* 0x000fe40003f44270 */
[----:B------:R-:W-:Y:S02]  /*d930*/  FSEL R31, R89, -INF , P0 ;  /* 0xff800000591f7808 */ /* 0x000fe40000000000 */
        /* <DEDUP_REMOVED lines=25> */
[----:B------:R-:W-:Y:S02]  /*dad0*/  FSEL R77, R90, -INF , P5 ;  /* 0xff8000005a4d7808 */ /* 0x000fe40002800000 */
        /* <DEDUP_REMOVED lines=31> */
[----:B------:R-:W-:-:S02]  /*dcd0*/  FMNMX.FTZ R6, R132, R6, !PT ;  /* 0x0000000684067209 */ /* 0x000fc40007810000 */
[----:B------:R-:W-:Y:S02]  /*dce0*/  FSEL R159, R38, -INF , P1 ;  /* 0xff800000269f7808 */ /* 0x000fe40000800000 */
[----:B------:R-:W-:Y:S02]  /*dcf0*/  FSEL R155, R37, -INF , P0 ;  /* 0xff800000259b7808 */ /* 0x000fe40000000000 */
[----:B------:R-:W-:Y:S02]  /*dd00*/  ISETP.GT.AND P1, PT, R0, 0x50, PT ;  /* 0x000000500000780c */ /* 0x000fe40003f24270 */
[----:B------:R-:W-:Y:S02]  /*dd10*/  FMNMX.FTZ R3, R152, R3, !PT ;  /* 0x0000000398037209 */ /* 0x000fe40007810000 */
[----:B------:R-:W-:Y:S02]  /*dd20*/  FMNMX.FTZ R6, R149, R6, !PT ;  /* 0x0000000695067209 */ /* 0x000fe40007810000 */
[----:B------:R-:W-:-:S02]  /*dd30*/  FSEL R157, R39, -INF , P0 ;  /* 0xff800000279d7808 */ /* 0x000fc40000000000 */
[----:B------:R-:W-:Y:S01]  /*dd40*/  ISETP.GT.AND P0, PT, R0, 0x51, PT ;  /* 0x000000510000780c */ /* 0x000fe20003f04270 */
[----:B------:R-:W-:Y:S01]  /*dd50*/  LDSM.16.MT88.4 R36, [R204+0x900] ;  /* 0x00090000cc24783b */ /* 0x000fe20000004200 */
[----:B------:R-:W-:Y:S02]  /*dd60*/  FSEL R164, R32, -INF , P1 ;  /* 0xff80000020a47808 */ /* 0x000fe40000800000 */
[----:B------:R-:W-:Y:S02]  /*dd70*/  FMNMX.FTZ R3, R155, R3, !PT ;  /* 0x000000039b037209 */ /* 0x000fe40007810000 */
[----:B------:R-:W-:Y:S02]  /*dd80*/  FSEL R150, R50, -INF , P2 ;  /* 0xff80000032967808 */ /* 0x000fe40001000000 */
[----:B------:R-:W-:Y:S02]  /*dd90*/  FMNMX.FTZ R6, R148, R6, !PT ;  /* 0x0000000694067209 */ /* 0x000fe40007810000 */
[----:B------:R-:W-:-:S02]  /*dda0*/  FSEL R184, R34, -INF , P1 ;  /* 0xff80000022b87808 */ /* 0x000fc40000800000 */
[----:B------:R-:W-:Y:S02]  /*ddb0*/  FSEL R166, R33, -INF , P0 ;  /* 0xff80000021a67808 */ /* 0x000fe40000000000 */
        /* <DEDUP_REMOVED lines=30> */
[----:B------:R-:W-:Y:S02]  /*dfa0*/  FMNMX.FTZ R6, R157, R6, !PT ;  /* 0x000000069d067209 */ /* 0x000fe40007810000 */
[----:B------:R-:W-:Y:S02]  /*dfb0*/  FSEL R229, R17, -INF , P0 ;  /* 0xff80000011e57808 */ /* 0x000fe40000000000 */
[----:B------:R-:W-:-:S02]  /*dfc0*/  ISETP.GT.AND P5, PT, R0, 0x70, PT ;  /* 0x000000700000780c */ /* 0x000fc40003fa4270 */
[----:B------:R-:W-:Y:S02]  /*dfd0*/  FMNMX.FTZ R3, R228, R3, !PT ;  /* 0x00000003e4037209 */ /* 0x000fe40007810000 */
[----:B------:R-:W-:Y:S02]  /*dfe0*/  FMNMX.FTZ R6, R184, R6, !PT ;  /* 0x00000006b8067209 */ /* 0x000fe40007810000 */
[----:B------:R-:W-:Y:S02]  /*dff0*/  ISETP.GT.AND P2, PT, R0, 0x71, PT ;  /* 0x000000710000780c */ /* 0x000fe40003f44270 */
[----:B------:R-:W-:Y:S02]  /*e000*/  FSEL R252, R64, -INF , P5 ;  /* 0xff80000040fc7808 */ /* 0x000fe40002800000 */
        /* <DEDUP_REMOVED lines=14> */
[----:B------:R-:W-:-:S02]  /*e0f0*/  FMNMX.FTZ R116, R161, R116, !PT ;  /* 0x00000074a1747209 */ /* 0x000fc40007810000 */
[----:B------:R-:W-:Y:S02]  /*e100*/  FMNMX.FTZ R0, R230, R0, !PT ;  /* 0x00000000e6007209 */ /* 0x000fe40007810000 */
[----:B------:R-:W-:Y:S02]  /*e110*/  FMNMX.FTZ R116, R133, R116, !PT ;  /* 0x0000007485747209 */ /* 0x000fe40007810000 */
[----:B------:R-:W-:Y:S02]  /*e120*/  FMNMX.FTZ R0, R231, R0, !PT ;  /* 0x00000000e7007209 */ /* 0x000fe40007810000 */
[----:B------:R-:W-:Y:S01]  /*e130*/  FSEL R134, R66, -INF , P5 ;  /* 0xff80000042867808 */ /* 0x000fe20002800000 */
[----:B------:R-:W1:Y:S01]  /*e140*/  SHFL.BFLY PT, R3, R116, 0x2, 0x1f ;  /* 0x0c401f0074037f89 */ /* 0x000e6200000e0000 */
[----:B------:R-:W-:Y:S02]  /*e150*/  FMNMX.FTZ R0, R232, R0, !PT ;  /* 0x00000000e8007209 */ /* 0x000fe40007810000 */
[----:B------:R-:W-:-:S02]  /*e160*/  FSEL R67, R67, -INF , P2 ;  /* 0xff80000043437808 */ /* 0x000fc40001000000 */
        /* <DEDUP_REMOVED lines=21> */
[----:B------:R1:W-:Y:S01]  /*e2c0*/  MUFU.EX2 R69, R3 ;  /* 0x0000000300457308 */ /* 0x0003e20000000800 */
[----:B---3--:R-:W-:-:S07]  /*e2d0*/  FFMA.FTZ R2, R29, c[0x0][0x2d0], -R6 ;  /* 0x0000b4001d027a23 */ /* 0x008fce0000010806 */
[----:B------:R2:W-:Y:S01]  /*e2e0*/  MUFU.EX2 R196, R2 ;  /* 0x0000000200c47308 */ /* 0x0005e20000000800 */
[----:B-1----:R-:W-:Y:S01]  /*e2f0*/  FMNMX.FTZ R3, R0, R7, !PT ;  /* 0x0000000700037209 */ /* 0x002fe20007810000 */
[--C-:B------:R-:W-:Y:S02]  /*e300*/  FFMA.FTZ R0, R10, c[0x0][0x2d0], -R6.reuse ;  /* 0x0000b4000a007a23 */ /* 0x100fe40000010806 */
[----:B------:R-:W-:Y:S01]  /*e310*/  FFMA.FTZ R7, R11, c[0x0][0x2d0], -R6 ;  /* 0x0000b4000b077a23 */ /* 0x000fe20000010806 */
[----:B------:R-:W-:-:S03]  /*e320*/  FSETP.NEU.FTZ.AND P0, PT, R3, -INF , PT ;  /* 0xff8000000300780b */ /* 0x000fc60003f1d000 */
[----:B------:R1:W-:Y:S01]  /*e330*/  MUFU.EX2 R163, R0 ;  /* 0x0000000000a37308 */ /* 0x0003e20000000800 */
[----:B--2---:R-:W-:-:S07]  /*e340*/  FFMA.FTZ R2, R30, c[0x0][0x2d0], -R6 ;  /* 0x0000b4001e027a23 */ /* 0x004fce0000010806 */
        /* <DEDUP_REMOVED lines=22> */
[----:B------:R3:W4:Y:S01]  /*e4b0*/  MUFU.EX2 R195, R4 ;  /* 0x0000000400c37308 */ /* 0x0007220000000800 */
[----:B-1----:R-:W-:-:S07]  /*e4c0*/  FFMA.FTZ R2, R77, c[0x0][0x2d0], -R0 ;  /* 0x0000b4004d027a23 */ /* 0x002fce0000010800 */
[----:B------:R1:W5:Y:S01]  /*e4d0*/  MUFU.EX2 R120, R2 ;  /* 0x0000000200787308 */ /* 0x0003620000000800 */
[----:B---3--:R-:W-:Y:S01]  /*e4e0*/  IMAD.MOV.U32 R4, RZ, RZ, R69 ;  /* 0x000000ffff047224 */ /* 0x008fe200078e0045 */
[----:B----4-:R-:W-:-:S04]  /*e4f0*/  F2FP.BF16.PACK_AB R11, R195, R194 ;  /* 0x000000c2c30b723e */ /* 0x010fc800000010ff */
[----:B------:R-:W-:Y:S01]  /*e500*/  F2FP.BF16.PACK_AB R8, R4, R130 ;  /* 0x000000820408723e */ /* 0x000fe200000010ff */
[----:B-1----:R-:W-:-:S06]  /*e510*/  FFMA.FTZ R2, R78, c[0x0][0x2d0], -R0 ;  /* 0x0000b4004e027a23 */ /* 0x002fcc0000010800 */
[C---:B------:R-:W-:Y:S01]  /*e520*/  HMMA.16816.F32.BF16 R72, R8.reuse, R20, RZ ;  /* 0x000000140848723c */ /* 0x040fe200000418ff */
[----:B------:R1:W3:Y:S07]  /*e530*/  MUFU.EX2 R160, R2 ;  /* 0x0000000200a07308 */ /* 0x0002ee0000000800 */
[C---:B------:R-:W-:Y:S01]  /*e540*/  HMMA.16816.F32.BF16 R64, R8.reuse, R22, RZ ;  /* 0x000000160840723c */ /* 0x040fe200000418ff */
[----:B------:R-:W4:Y:S07]  /*e550*/  LDSM.16.MT88.4 R20, [R204+0x4100] ;  /* 0x00410000cc14783b */ /* 0x000f2e0000004200 */
[----:B------:R-:W-:Y:S01]  /*e560*/  HMMA.16816.F32.BF16 R60, R8, R16, RZ ;  /* 0x00000010083c723c */ /* 0x000fe200000418ff */
[----:B-1----:R-:W-:-:S04]  /*e570*/  FFMA.FTZ R2, R104, c[0x0][0x2d0], -R6 ;  /* 0x0000b40068027a23 */ /* 0x002fc80000010806 */
[----:B------:R1:W-:Y:S03]  /*e580*/  MUFU.EX2 R251, R2 ;  /* 0x0000000200fb7308 */ /* 0x0003e60000000800 */
[C---:B------:R-:W-:Y:S01]  /*e590*/  HMMA.16816.F32.BF16 R56, R8.reuse, R18, RZ ;  /* 0x000000120838723c */ /* 0x040fe200000418ff */
[----:B------:R-:W3:Y:S07]  /*e5a0*/  LDSM.16.MT88.4 R16, [R208+0x4100] ;  /* 0x00410000d010783b */ /* 0x000eee0000004200 */
[----:B--2---:R-:W-:Y:S01]  /*e5b0*/  HMMA.16816.F32.BF16 R48, R8, R12, RZ ;  /* 0x0000000c0830723c */ /* 0x004fe200000418ff */
[----:B-1----:R-:W-:-:S07]  /*e5c0*/  FFMA.FTZ R2, R106, c[0x0][0x2d0], -R6 ;  /* 0x0000b4006a027a23 */ /* 0x002fce0000010806 */
[C---:B------:R-:W-:Y:S01]  /*e5d0*/  HMMA.16816.F32.BF16 R44, R8.reuse, R14, RZ ;  /* 0x0000000e082c723c */ /* 0x040fe200000418ff */
[----:B------:R-:W1:Y:S01]  /*e5e0*/  LDSM.16.MT88.4 R12, [R207+0x4100] ;  /* 0x00410000cf0c783b */ /* 0x000e620000004200 */
[----:B------:R2:W1:Y:S06]  /*e5f0*/  MUFU.EX2 R240, R2 ;  /* 0x0000000200f07308 */ /* 0x00046c0000000800 */
[C---:B------:R-:W-:Y:S08]  /*e600*/  HMMA.16816.F32.BF16 R52, R8.reuse, R24, RZ ;  /* 0x000000180834723c */ /* 0x040ff000000418ff */
[----:B------:R-:W-:Y:S01]  /*e610*/  HMMA.16816.F32.BF16 R68, R8, R26, RZ ;  /* 0x0000001a0844723c */ /* 0x000fe200000418ff */
[----:B------:R-:W1:Y:S01]  /*e620*/  LDSM.16.MT88.4 R24, [R207+0x900] ;  /* 0x00090000cf18783b */ /* 0x000e620000004200 */
[----:B--2---:R-:W-:-:S04]  /*e630*/  FFMA.FTZ R2, R105, c[0x0][0x2d0], -R6 ;  /* 0x0000b40069027a23 */ /* 0x004fc80000010806 */
[----:B------:R2:W-:Y:S02]  /*e640*/  MUFU.EX2 R239, R2 ;  /* 0x0000000200ef7308 */ /* 0x0005e40000000800 */
[C---:B------:R-:W-:Y:S08]  /*e650*/  HMMA.16816.F32.BF16 R96, R8.reuse, R40, RZ ;  /* 0x000000280860723c */ /* 0x040ff000000418ff */
[----:B------:R-:W-:Y:S01]  /*e660*/  HMMA.16816.F32.BF16 R100, R8, R42, RZ ;  /* 0x0000002a0864723c */ /* 0x000fe200000418ff */
[----:B------:R-:W5:Y:S01]  /*e670*/  LDSM.16.MT88.4 R40, [R205+0x4900] ;  /* 0x00490000cd28783b */ /* 0x000f620000004200 */
[----:B--2---:R-:W-:-:S06]  /*e680*/  FFMA.FTZ R2, R107, c[0x0][0x2d0], -R6 ;  /* 0x0000b4006b027a23 */ /* 0x004fcc0000010806 */
[C---:B----4-:R-:W-:Y:S01]  /*e690*/  HMMA.16816.F32.BF16 R80, R8.reuse, R20, RZ ;  /* 0x000000140850723c */ /* 0x050fe200000418ff */
[----:B------:R2:W4:Y:S07]  /*e6a0*/  MUFU.EX2 R250, R2 ;  /* 0x0000000200fa7308 */ /* 0x00052e0000000800 */
[C---:B------:R-:W-:Y:S01]  /*e6b0*/  HMMA.16816.F32.BF16 R84, R8.reuse, R22, RZ ;  /* 0x000000160854723c */ /* 0x040fe200000418ff */
[----:B------:R-:W4:Y:S07]  /*e6c0*/  LDSM.16.MT88.4 R20, [R204+0x4900] ;  /* 0x00490000cc14783b */ /* 0x000f2e0000004200 */
[----:B---3--:R-:W-:Y:S01]  /*e6d0*/  HMMA.16816.F32.BF16 R92, R8, R16, RZ ;  /* 0x00000010085c723c */ /* 0x008fe200000418ff */
[----:B--2---:R-:W-:-:S02]  /*e6e0*/  FFMA.FTZ R2, R118, c[0x0][0x2d0], -R0 ;  /* 0x0000b40076027a23 */ /* 0x004fc40000010800 */
[----:B------:R-:W-:Y:S02]  /*e6f0*/  IMAD.MOV.U32 R118, RZ, RZ, R121 ;  /* 0x000000ffff767224 */ /* 0x000fe400078e0079 */
[----:B------:R2:W-:Y:S03]  /*e700*/  MUFU.EX2 R238, R2 ;  /* 0x0000000200ee7308 */ /* 0x0005e60000000800 */
[C---:B------:R-:W-:Y:S01]  /*e710*/  HMMA.16816.F32.BF16 R88, R8.reuse, R18, RZ ;  /* 0x000000120858723c */ /* 0x040fe200000418ff */
[----:B------:R-:W3:Y:S07]  /*e720*/  LDSM.16.MT88.4 R16, [R208+0x4900] ;  /* 0x00490000d010783b */ /* 0x000eee0000004200 */
[----:B-1----:R-:W-:Y:S01]  /*e730*/  HMMA.16816.F32.BF16 R108, R8, R12, RZ ;  /* 0x0000000c086c723c */ /* 0x002fe200000418ff */
[----:B--2---:R-:W-:-:S07]  /*e740*/  FFMA.FTZ R2, R117, c[0x0][0x2d0], -R0 ;  /* 0x0000b40075027a23 */ /* 0x004fce0000010800 */
[----:B------:R-:W-:Y:S01]  /*e750*/  HMMA.16816.F32.BF16 R76, R8, R14, RZ ;  /* 0x0000000e084c723c */ /* 0x000fe200000418ff */
[----:B------:R-:W1:Y:S01]  /*e760*/  LDSM.16.MT88.4 R12, [R207+0x4900] ;  /* 0x00490000cf0c783b */ /* 0x000e620000004200 */
[----:B------:R2:W1:Y:S01]  /*e770*/  MUFU.EX2 R237, R2 ;  /* 0x0000000200ed7308 */ /* 0x0004620000000800 */
[----:B-----5:R-:W-:-:S04]  /*e780*/  IMAD.MOV.U32 R117, RZ, RZ, R120 ;  /* 0x000000ffff757224 */ /* 0x020fc800078e0078 */
[----:B------:R-:W-:Y:S02]  /*e790*/  F2FP.BF16.PACK_AB R8, R196, R123 ;  /* 0x0000007bc408723e */ /* 0x000fe400000010ff */
[----:B------:R-:W-:Y:S02]  /*e7a0*/  F2FP.BF16.PACK_AB R10, R5, R192 ;  /* 0x000000c0050a723e */ /* 0x000fe400000010ff */
[----:B------:R-:W-:Y:S02]  /*e7b0*/  F2FP.BF16.PACK_AB R9, R193, R162 ;  /* 0x000000a2c109723e */ /* 0x000fe400000010ff */
[----:B------:R-:W-:Y:S01]  /*e7c0*/  F2FP.BF16.PACK_AB R11, R160, R120 ;  /* 0x00000078a00b723e */ /* 0x000fe200000010ff */
[----:B--2---:R-:W-:-:S06]  /*e7d0*/  FFMA.FTZ R2, R128, c[0x0][0x2d0], -R0 ;  /* 0x0000b40080027a23 */ /* 0x004fcc0000010800 */
[C---:B------:R-:W-:Y:S01]  /*e7e0*/  HMMA.16816.F32.BF16 R124, R8.reuse, R36, R72 ;  /* 0x00000024087c723c */ /* 0x040fe20000041848 */
[----:B------:R2:W-:Y:S07]  /*e7f0*/  MUFU.EX2 R236, R2 ;  /* 0x0000000200ec7308 */ /* 0x0005ee0000000800 */
[C---:B------:R-:W-:Y:S01]  /*e800*/  HMMA.16816.F32.BF16 R112, R8.reuse, R38, R64 ;  /* 0x000000260870723c */ /* 0x040fe20000041840 */
[----:B------:R-:W5:Y:S07]  /*e810*/  LDSM.16.MT88.4 R36, [R204+0x1100] ;  /* 0x00110000cc24783b */ /* 0x000f6e0000004200 */
[----:B------:R-:W-:Y:S01]  /*e820*/  HMMA.16816.F32.BF16 R72, R8, R32, R60 ;  /* 0x000000200848723c */ /* 0x000fe2000004183c */
[----:B--2---:R-:W-:-:S04]  /*e830*/  FFMA.FTZ R2, R132, c[0x0][0x2d0], -R0 ;  /* 0x0000b40084027a23 */ /* 0x004fc80000010800 */
[----:B------:R2:W1:Y:S03]  /*e840*/  MUFU.EX2 R234, R2 ;  /* 0x0000000200ea7308 */ /* 0x0004660000000800 */
[C---:B------:R-:W-:Y:S01]  /*e850*/  HMMA.16816.F32.BF16 R64, R8.reuse, R34, R56 ;  /* 0x000000220840723c */ /* 0x040fe20000041838 */
[----:B------:R-:W-:Y:S07]  /*e860*/  LDSM.16.MT88.4 R32, [R205+0x1100] ;  /* 0x00110000cd20783b */ /* 0x000fee0000004200 */
[----:B------:R-:W-:Y:S01]  /*e870*/  HMMA.16816.F32.BF16 R60, R8, R28, R48 ;  /* 0x0000001c083c723c */ /* 0x000fe20000041830 */
[----:B--2---:R-:W-:-:S07]  /*e880*/  FFMA.FTZ R2, R144, c[0x0][0x2d0], -R6 ;  /* 0x0000b40090027a23 */ /* 0x004fce0000010806 */
[----:B------:R-:W-:Y:S01]  /*e890*/  HMMA.16816.F32.BF16 R48, R8, R24, R52 ;  /* 0x000000180830723c */ /* 0x000fe20000041834 */
[----:B------:R-:W-:-:S06]  /*e8a0*/  IMAD.MOV.U32 R144, RZ, RZ, R196 ;  /* 0x000000ffff907224 */ /* 0x000fcc00078e00c4 */
[----:B------:R-:W-:Y:S01]  /*e8b0*/  IMAD.MOV.U32 R55, RZ, RZ, R130 ;  /* 0x000000ffff377224 */ /* 0x000fe200078e0082 */
[C---:B------:R-:W-:Y:S01]  /*e8c0*/  HMMA.16816.F32.BF16 R56, R8.reuse, R26, R68 ;  /* 0x0000001a0838723c */ /* 0x040fe20000041844 */
[----:B------:R-:W2:Y:S01]  /*e8d0*/  LDSM.16.MT88.4 R24, [R208+0x1100] ;  /* 0x00110000d018783b */ /* 0x000ea20000004200 */
[----:B------:R-:W-:Y:S02]  /*e8e0*/  IMAD.MOV.U32 R54, RZ, RZ, R129 ;  /* 0x000000ffff367224 */ /* 0x000fe400078e0081 */
[----:B------:R-:W-:Y:S02]  /*e8f0*/  IMAD.MOV.U32 R53, RZ, RZ, R123 ;  /* 0x000000ffff357224 */ /* 0x000fe400078e007b */
[----:B------:R-:W-:Y:S02]  /*e900*/  IMAD.MOV.U32 R52, RZ, RZ, R122 ;  /* 0x000000ffff347224 */ /* 0x000fe400078e007a */
[C---:B------:R-:W-:Y:S01]  /*e910*/  HMMA.16816.F32.BF16 R44, R8.reuse, R30, R44 ;  /* 0x0000001e082c723c */ /* 0x040fe2000004182c */
[----:B------:R-:W1:Y:S07]  /*e920*/  LDSM.16.MT88.4 R28, [R207+0x1100] ;  /* 0x00110000cf1c783b */ /* 0x000e6e0000004200 */
[C---:B------:R-:W-:Y:S07]  /*e930*/  HMMA.16816.F32.BF16 R128, R8.reuse, R40, R96 ;  /* 0x000000280880723c */ /* 0x040fee0000041860 */
[----:B------:R-:W-:Y:S01]  /*e940*/  IMAD.MOV.U32 R40, RZ, RZ, R134 ;  /* 0x000000ffff287224 */ /* 0x000fe200078e0086 */
[----:B----4-:R-:W-:Y:S01]  /*e950*/  HMMA.16816.F32.BF16 R120, R8, R22, R84 ;  /* 0x000000160878723c */ /* 0x010fe20000041854 */
[----:B------:R-:W-:-:S07]  /*e960*/  IMAD.MOV.U32 R41, RZ, RZ, R133 ;  /* 0x000000ffff297224 */ /* 0x000fce00078e0085 */
[C---:B------:R-:W-:Y:S01]  /*e970*/  HMMA.16816.F32.BF16 R104, R8.reuse, R20, R80 ;  /* 0x000000140868723c */ /* 0x040fe20000041850 */
[----:B------:R-:W4:Y:S07]  /*e980*/  LDSM.16.MT88.4 R20, [R204+0x5100] ;  /* 0x00510000cc14783b */ /* 0x000f2e0000004200 */
[C---:B------:R-:W-:Y:S08]  /*e990*/  HMMA.16816.F32.BF16 R132, R8.reuse, R42, R100 ;  /* 0x0000002a0884723c */ /* 0x040ff00000041864 */
[C---:B---3--:R-:W-:Y:S08]  /*e9a0*/  HMMA.16816.F32.BF16 R96, R8.reuse, R16, R92 ;  /* 0x000000100860723c */ /* 0x048ff0000004185c */
[C---:B------:R-:W-:Y:S01]  /*e9b0*/  HMMA.16816.F32.BF16 R88, R8.reuse, R18, R88 ;  /* 0x000000120858723c */ /* 0x040fe20000041858 */
[----:B------:R-:W-:Y:S07]  /*e9c0*/  LDSM.16.MT88.4 R16, [R208+0x5100] ;  /* 0x00510000d010783b */ /* 0x000fee0000004200 */
[C---:B-1----:R-:W-:Y:S08]  /*e9d0*/  HMMA.16816.F32.BF16 R84, R8.reuse, R12, R108 ;  /* 0x0000000c0854723c */ /* 0x042ff0000004186c */
[----:B------:R-:W-:Y:S01]  /*e9e0*/  HMMA.16816.F32.BF16 R68, R8, R14, R76 ;  /* 0x0000000e0844723c */ /* 0x000fe2000004184c */
[----:B------:R-:W1:Y:S06]  /*e9f0*/  LDSM.16.MT88.4 R12, [R207+0x5100] ;  /* 0x00510000cf0c783b */ /* 0x000e6c0000004200 */
[----:B------:R-:W-:-:S02]  /*ea00*/  F2FP.BF16.PACK_AB R8, R240, R251 ;  /* 0x000000fbf008723e */ /* 0x000fc400000010ff */
[----:B------:R-:W-:Y:S02]  /*ea10*/  F2FP.BF16.PACK_AB R10, R250, R239 ;  /* 0x000000effa0a723e */ /* 0x000fe400000010ff */
[----:B------:R-:W-:Y:S02]  /*ea20*/  F2FP.BF16.PACK_AB R9, R237, R238 ;  /* 0x000000eeed09723e */ /* 0x000fe400000010ff */
[----:B------:R-:W-:-:S07]  /*ea30*/  F2FP.BF16.PACK_AB R11, R234, R236 ;  /* 0x000000ecea0b723e */ /* 0x000fce00000010ff */
[C---:B-----5:R-:W-:Y:S07]  /*ea40*/  HMMA.16816.F32.BF16 R76, R8.reuse, R38, R112 ;  /* 0x00000026084c723c */ /* 0x060fee0000041870 */
[----:B------:R-:W-:Y:S01]  /*ea50*/  IMAD.MOV.U32 R112, RZ, RZ, R198 ;  /* 0x000000ffff707224 */ /* 0x000fe200078e00c6 */
[----:B------:R-:W-:Y:S01]  /*ea60*/  HMMA.16816.F32.BF16 R80, R8, R36, R124 ;  /* 0x000000240850723c */ /* 0x000fe2000004187c */
[----:B------:R3:W-:Y:S01]  /*ea70*/  MUFU.EX2 R198, R2 ;  /* 0x0000000200c67308 */ /* 0x0007e20000000800 */
[----:B------:R-:W5:Y:S01]  /*ea80*/  LDSM.16.MT88.4 R36, [R205+0x5100] ;  /* 0x00510000cd24783b */ /* 0x000f620000004200 */
[----:B------:R-:W-:-:S02]  /*ea90*/  IMAD.MOV.U32 R115, RZ, RZ, R53 ;  /* 0x000000ffff737224 */ /* 0x000fc400078e0035 */
[----:B------:R-:W-:Y:S02]  /*eaa0*/  IMAD.MOV.U32 R114, RZ, RZ, R55 ;  /* 0x000000ffff727224 */ /* 0x000fe400078e0037 */
[----:B------:R-:W-:Y:S01]  /*eab0*/  IMAD.MOV.U32 R125, RZ, RZ, R117 ;  /* 0x000000ffff7d7224 */ /* 0x000fe200078e0075 */
[----:B------:R-:W-:Y:S01]  /*eac0*/  MOV R127, R40 ;  /* 0x00000028007f7202 */ /* 0x000fe20000000f00 */
[----:B------:R-:W-:Y:S01]  /*ead0*/  IMAD.MOV.U32 R124, RZ, RZ, R118 ;  /* 0x000000ffff7c7224 */ /* 0x000fe200078e0076 */
[----:B--2---:R-:W-:Y:S01]  /*eae0*/  HMMA.16816.F32.BF16 R60, R8, R24, R60 ;  /* 0x00000018083c723c */ /* 0x004fe2000004183c */
[----:B------:R-:W-:Y:S02]  /*eaf0*/  IMAD.MOV.U32 R118, RZ, RZ, R52 ;  /* 0x000000ffff767224 */ /* 0x000fe400078e0034 */
[----:B------:R-:W-:Y:S02]  /*eb00*/  IMAD.MOV.U32 R117, RZ, RZ, R54 ;  /* 0x000000ffff757224 */ /* 0x000fe400078e0036 */
[----:B------:R-:W-:-:S02]  /*eb10*/  IMAD.MOV.U32 R126, RZ, RZ, R41 ;  /* 0x000000ffff7e7224 */ /* 0x000fc400078e0029 */
[----:B---3--:R-:W-:Y:S01]  /*eb20*/  FFMA.FTZ R2, R146, c[0x0][0x2d0], -R6 ;  /* 0x0000b40092027a23 */ /* 0x008fe20000010806 */
[----:B------:R-:W-:Y:S01]  /*eb30*/  HMMA.16816.F32.BF16 R52, R8, R26, R44 ;  /* 0x0000001a0834723c */ /* 0x000fe2000004182c */
[----:B------:R-:W-:Y:S01]  /*eb40*/  LDSM.16.MT88.4 R24, [R205+0x1900] ;  /* 0x00190000cd18783b */ /* 0x000fe20000004200 */
[----:B------:R-:W-:Y:S01]  /*eb50*/  IMAD.MOV.U32 R113, RZ, RZ, R4 ;  /* 0x000000ffff717224 */ /* 0x000fe200078e0004 */
[----:B------:R2:W3:Y:S01]  /*eb60*/  MUFU.EX2 R196, R2 ;  /* 0x0000000200c47308 */ /* 0x0004e20000000800 */
[----:B------:R-:W-:-:S04]  /*eb70*/  IMAD.MOV.U32 R146, RZ, RZ, R192 ;  /* 0x000000ffff927224 */ /* 0x000fc800078e00c0 */
[C---:B------:R-:W-:Y:S08]  /*eb80*/  HMMA.16816.F32.BF16 R44, R8.reuse, R28, R48 ;  /* 0x0000001c082c723c */ /* 0x040ff00000041830 */
[----:B------:R-:W-:Y:S01]  /*eb90*/  HMMA.16816.F32.BF16 R40, R8, R30, R56 ;  /* 0x0000001e0828723c */ /* 0x000fe20000041838 */
[----:B------:R-:W3:Y:S01]  /*eba0*/  LDSM.16.MT88.4 R28, [R204+0x1900] ;  /* 0x00190000cc1c783b */ /* 0x000ee20000004200 */
[----:B--2---:R-:W-:-:S02]  /*ebb0*/  FFMA.FTZ R2, R145, c[0x0][0x2d0], -R6 ;  /* 0x0000b40091027a23 */ /* 0x004fc40000010806 */
[----:B------:R-:W-:Y:S02]  /*ebc0*/  IMAD.MOV.U32 R145, RZ, RZ, R195 ;  /* 0x000000ffff917224 */ /* 0x000fe400078e00c3 */
[----:B------:R2:W-:Y:S02]  /*ebd0*/  MUFU.EX2 R195, R2 ;  /* 0x0000000200c37308 */ /* 0x0005e40000000800 */
[C---:B------:R-:W-:Y:S08]  /*ebe0*/  HMMA.16816.F32.BF16 R72, R8.reuse, R32, R72 ;  /* 0x000000200848723c */ /* 0x040ff00000041848 */
[----:B------:R-:W-:Y:S01]  /*ebf0*/  HMMA.16816.F32.BF16 R64, R8, R34, R64 ;  /* 0x000000220840723c */ /* 0x000fe20000041840 */
[----:B------:R-:W-:Y:S01]  /*ec00*/  LDSM.16.MT88.4 R32, [R207+0x1900] ;  /* 0x00190000cf20783b */ /* 0x000fe20000004200 */
[----:B--2---:R-:W-:-:S06]  /*ec10*/  FFMA.FTZ R2, R147, c[0x0][0x2d0], -R6 ;  /* 0x0000b40093027a23 */ /* 0x004fcc0000010806 */
[C---:B----4-:R-:W-:Y:S01]  /*ec20*/  HMMA.16816.F32.BF16 R92, R8.reuse, R20, R104 ;  /* 0x00000014085c723c */ /* 0x050fe20000041868 */
[----:B------:R-:W-:Y:S02]  /*ec30*/  IMAD.MOV.U32 R147, RZ, RZ, R197 ;  /* 0x000000ffff937224 */ /* 0x000fe400078e00c5 */
[----:B------:R2:W4:Y:S05]  /*ec40*/  MUFU.EX2 R197, R2 ;  /* 0x0000000200c57308 */ /* 0x00052a0000000800 */
[C---:B------:R-:W-:Y:S01]  /*ec50*/  HMMA.16816.F32.BF16 R100, R8.reuse, R22, R120 ;  /* 0x000000160864723c */ /* 0x040fe20000041878 */
[----:B------:R-:W3:Y:S06]  /*ec60*/  LDSM.16.MT88.4 R20, [R208+0x1900] ;  /* 0x00190000d014783b */ /* 0x000eec0000004200 */
[----:B------:R-:W-:Y:S01]  /*ec70*/  IMAD.MOV.U32 R123, RZ, RZ, R163 ;  /* 0x000000ffff7b7224 */ /* 0x000fe200078e00a3 */
[----:B-1----:R-:W-:Y:S01]  /*ec80*/  HMMA.16816.F32.BF16 R84, R8, R12, R84 ;  /* 0x0000000c0854723c */ /* 0x002fe20000041854 */
[----:B------:R-:W-:-:S02]  /*ec90*/  IMAD.MOV.U32 R122, RZ, RZ, R162 ;  /* 0x000000ffff7a7224 */ /* 0x000fc400078e00a2 */
[----:B--2---:R-:W-:Y:S02]  /*eca0*/  FFMA.FTZ R2, R149, c[0x0][0x2d0], -R0 ;  /* 0x0000b40095027a23 */ /* 0x004fe40000010800 */
[----:B------:R-:W-:Y:S02]  /*ecb0*/  IMAD.MOV.U32 R149, RZ, RZ, R194 ;  /* 0x000000ffff957224 */ /* 0x000fe400078e00c2 */
[----:B------:R1:W-:Y:S01]  /*ecc0*/  MUFU.EX2 R194, R2 ;  /* 0x0000000200c27308 */ /* 0x0003e20000000800 */
[----:B------:R-:W-:Y:S01]  /*ecd0*/  HMMA.16816.F32.BF16 R68, R8, R14, R68 ;  /* 0x0000000e0844723c */ /* 0x000fe20000041844 */
[----:B------:R-:W2:Y:S01]  /*ece0*/  LDSM.16.MT88.4 R12, [R204+0x5900] ;  /* 0x00590000cc0c783b */ /* 0x000ea20000004200 */
[----:B------:R-:W-:Y:S02]  /*ecf0*/  IMAD.MOV.U32 R120, RZ, RZ, R160 ;  /* 0x000000ffff787224 */ /* 0x000fe400078e00a0 */
[----:B------:R-:W-:-:S04]  /*ed00*/  IMAD.MOV.U32 R121, RZ, RZ, R161 ;  /* 0x000000ffff797224 */ /* 0x000fc800078e00a1 */
[----:B-----5:R-:W-:Y:S01]  /*ed10*/  HMMA.16816.F32.BF16 R104, R8, R36, R128 ;  /* 0x000000240868723c */ /* 0x020fe20000041880 */
[----:B-1----:R-:W-:Y:S01]  /*ed20*/  FFMA.FTZ R2, R148, c[0x0][0x2d0], -R0 ;  /* 0x0000b40094027a23 */ /* 0x002fe20000010800 */
[----:B------:R-:W-:-:S06]  /*ed30*/  MOV R148, R193 ;  /* 0x000000c100947202 */ /* 0x000fcc0000000f00 */
[C---:B------:R-:W-:Y:S01]  /*ed40*/  HMMA.16816.F32.BF16 R108, R8.reuse, R38, R132 ;  /* 0x00000026086c723c */ /* 0x040fe20000041884 */
[----:B------:R1:W5:Y:S07]  /*ed50*/  MUFU.EX2 R193, R2 ;  /* 0x0000000200c17308 */ /* 0x00036e0000000800 */
[C---:B------:R-:W-:Y:S08]  /*ed60*/  HMMA.16816.F32.BF16 R96, R8.reuse, R16, R96 ;  /* 0x000000100860723c */ /* 0x040ff00000041860 */
[----:B------:R-:W-:Y:S01]  /*ed70*/  HMMA.16816.F32.BF16 R88, R8, R18, R88 ;  /* 0x000000120858723c */ /* 0x000fe20000041858 */
[----:B------:R-:W-:Y:S01]  /*ed80*/  LDSM.16.MT88.4 R16, [R204+0x2100] ;  /* 0x00210000cc10783b */ /* 0x000fe20000004200 */
[----:B-1----:R-:W-:Y:S01]  /*ed90*/  FFMA.FTZ R2, R150, c[0x0][0x2d0], -R0 ;  /* 0x0000b40096027a23 */ /* 0x002fe20000010800 */
[----:B------:R-:W-:Y:S01]  /*eda0*/  MOV R150, R144 ;  /* 0x0000009000967202 */ /* 0x000fe20000000f00 */
[----:B------:R-:W-:-:S02]  /*edb0*/  IMAD.MOV.U32 R144, RZ, RZ, R114 ;  /* 0x000000ffff907224 */ /* 0x000fc400078e0072 */
[----:B------:R1:W-:Y:S01]  /*edc0*/  MUFU.EX2 R4, R2 ;  /* 0x0000000200047308 */ /* 0x0003e20000000800 */
[----:B---3--:R-:W-:Y:S02]  /*edd0*/  F2FP.BF16.PACK_AB R8, R196, R198 ;  /* 0x000000c6c408723e */ /* 0x008fe400000010ff */
[----:B----4-:R-:W-:Y:S02]  /*ede0*/  F2FP.BF16.PACK_AB R10, R197, R195 ;  /* 0x000000c3c50a723e */ /* 0x010fe400000010ff */
[----:B-----5:R-:W-:Y:S01]  /*edf0*/  F2FP.BF16.PACK_AB R9, R193, R194 ;  /* 0x000000c2c109723e */ /* 0x020fe200000010ff */
[----:B-1----:R-:W-:-:S04]  /*ee00*/  FFMA.FTZ R2, R151, c[0x0][0x2d0], -R0 ;  /* 0x0000b40097027a23 */ /* 0x002fc80000010800 */
[----:B------:R-:W1:Y:S02]  /*ee10*/  MUFU.EX2 R192, R2 ;  /* 0x0000000200c07308 */ /* 0x000e640000000800 */
[----:B-1----:R-:W-:Y:S01]  /*ee20*/  F2FP.BF16.PACK_AB R11, R192, R4 ;  /* 0x00000004c00b723e */ /* 0x002fe200000010ff */
[----:B------:R-:W-:-:S05]  /*ee30*/  FFMA.FTZ R2, R153, c[0x0][0x2d0], -R6 ;  /* 0x0000b40099027a23 */ /* 0x000fca0000010806 */
[----:B------:R1:W-:Y:S01]  /*ee40*/  MUFU.EX2 R163, R2 ;  /* 0x0000000200a37308 */ /* 0x0003e20000000800 */
[C---:B------:R-:W-:Y:S08]  /*ee50*/  HMMA.16816.F32.BF16 R80, R8.reuse, R28, R80 ;  /* 0x0000001c0850723c */ /* 0x040ff00000041850 */
[----:B------:R-:W-:Y:S01]  /*ee60*/  HMMA.16816.F32.BF16 R56, R8, R30, R76 ;  /* 0x0000001e0838723c */ /* 0x000fe2000004184c */
[----:B------:R-:W3:Y:S01]  /*ee70*/  LDSM.16.MT88.4 R28, [R205+0x5900] ;  /* 0x00590000cd1c783b */ /* 0x000ee20000004200 */
[----:B-1----:R-:W-:-:S06]  /*ee80*/  FFMA.FTZ R2, R154, c[0x0][0x2d0], -R6 ;  /* 0x0000b4009a027a23 */ /* 0x002fcc0000010806 */
[C---:B------:R-:W-:Y:S01]  /*ee90*/  HMMA.16816.F32.BF16 R72, R8.reuse, R24, R72 ;  /* 0x000000180848723c */ /* 0x040fe20000041848 */
[----:B------:R1:W4:Y:S07]  /*eea0*/  MUFU.EX2 R162, R2 ;  /* 0x0000000200a27308 */ /* 0x00032e0000000800 */
[C---:B------:R-:W-:Y:S01]  /*eeb0*/  HMMA.16816.F32.BF16 R64, R8.reuse, R26, R64 ;  /* 0x0000001a0840723c */ /* 0x040fe20000041840 */
[----:B------:R-:W5:Y:S07]  /*eec0*/  LDSM.16.MT88.4 R24, [R208+0x5900] ;  /* 0x00590000d018783b */ /* 0x000f6e0000004200 */
[----:B------:R-:W-:Y:S01]  /*eed0*/  HMMA.16816.F32.BF16 R60, R8, R20, R60 ;  /* 0x00000014083c723c */ /* 0x000fe2000004183c */
[----:B-1----:R-:W-:-:S04]  /*eee0*/  FFMA.FTZ R2, R152, c[0x0][0x2d0], -R6 ;  /* 0x0000b40098027a23 */ /* 0x002fc80000010806 */
[----:B------:R1:W-:Y:S03]  /*eef0*/  MUFU.EX2 R160, R2 ;  /* 0x0000000200a07308 */ /* 0x0003e60000000800 */
[C---:B------:R-:W-:Y:S01]  /*ef00*/  HMMA.16816.F32.BF16 R52, R8.reuse, R22, R52 ;  /* 0x000000160834723c */ /* 0x040fe20000041834 */
[----:B------:R-:W4:Y:S07]  /*ef10*/  LDSM.16.MT88.4 R20, [R207+0x5900] ;  /* 0x00590000cf14783b */ /* 0x000f2e0000004200 */
[----:B------:R-:W-:Y:S01]  /*ef20*/  HMMA.16816.F32.BF16 R48, R8, R32, R44 ;  /* 0x000000200830723c */ /* 0x000fe2000004182c */
[----:B-1----:R-:W-:-:S07]  /*ef30*/  FFMA.FTZ R2, R155, c[0x0][0x2d0], -R6 ;  /* 0x0000b4009b027a23 */ /* 0x002fce0000010806 */
[C---:B------:R-:W-:Y:S01]  /*ef40*/  HMMA.16816.F32.BF16 R36, R8.reuse, R34, R40 ;  /* 0x000000220824723c */ /* 0x040fe20000041828 */
[----:B------:R-:W-:Y:S01]  /*ef50*/  LDSM.16.MT88.4 R32, [R208+0x2100] ;  /* 0x00210000d020783b */ /* 0x000fe20000004200 */
[----:B------:R1:W1:Y:S06]  /*ef60*/  MUFU.EX2 R161, R2 ;  /* 0x0000000200a17308 */ /* 0x00026c0000000800 */
[C---:B--2---:R-:W-:Y:S08]  /*ef70*/  HMMA.16816.F32.BF16 R44, R8.reuse, R12, R92 ;  /* 0x0000000c082c723c */ /* 0x044ff0000004185c */
[----:B------:R-:W-:Y:S01]  /*ef80*/  HMMA.16816.F32.BF16 R40, R8, R14, R100 ;  /* 0x0000000e0828723c */ /* 0x000fe20000041864 */
[----:B------:R-:W2:Y:S01]  /*ef90*/  LDSM.16.MT88.4 R12, [R205+0x2100] ;  /* 0x00210000cd0c783b */ /* 0x000ea20000004200 */
[----:B-1----:R-:W-:-:S02]  /*efa0*/  FFMA.FTZ R2, R156, c[0x0][0x2d0], -R0 ;  /* 0x0000b4009c027a23 */ /* 0x002fc40000010800 */
[----:B------:R-:W-:Y:S02]  /*efb0*/  IMAD.MOV.U32 R156, RZ, RZ, R120 ;  /* 0x000000ffff9c7224 */ /* 0x000fe400078e0078 */
[----:B------:R1:W-:Y:S01]  /*efc0*/  MUFU.EX2 R155, R2 ;  /* 0x00000002009b7308 */ /* 0x0003e20000000800 */
[----:B------:R-:W-:Y:S01]  /*efd0*/  IMAD.MOV.U32 R120, RZ, RZ, R149 ;  /* 0x000000ffff787224 */ /* 0x000fe200078e0095 */
[----:B---3--:R-:W-:Y:S01]  /*efe0*/  HMMA.16816.F32.BF16 R76, R8, R28, R104 ;  /* 0x0000001c084c723c */ /* 0x008fe20000041868 */
[----:B------:R-:W-:-:S07]  /*eff0*/  IMAD.MOV.U32 R149, RZ, RZ, R115 ;  /* 0x000000ffff957224 */ /* 0x000fce00078e0073 */
[----:B------:R-:W-:Y:S01]  /*f000*/  HMMA.16816.F32.BF16 R100, R8, R30, R108 ;  /* 0x0000001e0864723c */ /* 0x000fe2000004186c */
[----:B------:R-:W3:Y:S01]  /*f010*/  LDSM.16.MT88.4 R28, [R207+0x2100] ;  /* 0x00210000cf1c783b */ /* 0x000ee20000004200 */
[----:B-1----:R-:W-:Y:S02]  /*f020*/  FFMA.FTZ R2, R158, c[0x0][0x2d0], -R0 ;  /* 0x0000b4009e027a23 */ /* 0x002fe40000010800 */
[----:B------:R-:W-:-:S04]  /*f030*/  IMAD.MOV.U32 R158, RZ, RZ, R121 ;  /* 0x000000ffff9e7224 */ /* 0x000fc800078e0079 */
[C---:B-----5:R-:W-:Y:S01]  /*f040*/  HMMA.16816.F32.BF16 R108, R8.reuse, R26, R88 ;  /* 0x0000001a086c723c */ /* 0x060fe20000041858 */
[----:B------:R1:W5:Y:S01]  /*f050*/  MUFU.EX2 R154, R2 ;  /* 0x00000002009a7308 */ /* 0x0003620000000800 */
[----:B------:R-:W-:Y:S02]  /*f060*/  IMAD.MOV.U32 R121, RZ, RZ, R148 ;  /* 0x000000ffff797224 */ /* 0x000fe400078e0094 */
[----:B------:R-:W-:Y:S02]  /*f070*/  IMAD.MOV.U32 R148, RZ, RZ, R145 ;  /* 0x000000ffff947224 */ /* 0x000fe400078e0091 */
[----:B------:R-:W-:Y:S02]  /*f080*/  IMAD.MOV.U32 R145, RZ, RZ, R113 ;  /* 0x000000ffff917224 */ /* 0x000fe400078e0071 */
[C---:B----4-:R-:W-:Y:S08]  /*f090*/  HMMA.16816.F32.BF16 R104, R8.reuse, R20, R84 ;  /* 0x000000140868723c */ /* 0x050ff00000041854 */
[----:B------:R-:W-:Y:S01]  /*f0a0*/  HMMA.16816.F32.BF16 R92, R8, R22, R68 ;  /* 0x00000016085c723c */ /* 0x000fe20000041844 */
[----:B-1----:R-:W-:Y:S01]  /*f0b0*/  FFMA.FTZ R2, R159, c[0x0][0x2d0], -R0 ;  /* 0x0000b4009f027a23 */ /* 0x002fe20000010800 */
[----:B------:R-:W-:Y:S01]  /*f0c0*/  LDSM.16.MT88.4 R20, [R205+0x6100] ;  /* 0x00610000cd14783b */ /* 0x000fe20000004200 */
[----:B------:R-:W-:-:S02]  /*f0d0*/  IMAD.MOV.U32 R159, RZ, RZ, R122 ;  /* 0x000000ffff9f7224 */ /* 0x000fc400078e007a */
[----:B------:R-:W-:Y:S01]  /*f0e0*/  IMAD.MOV.U32 R122, RZ, RZ, R123 ;  /* 0x000000ffff7a7224 */ /* 0x000fe200078e007b */
[----:B------:R1:W-:Y:S01]  /*f0f0*/  MUFU.EX2 R153, R2 ;  /* 0x0000000200997308 */ /* 0x0003e20000000800 */
[----:B------:R-:W-:Y:S02]  /*f100*/  IMAD.MOV.U32 R123, RZ, RZ, R112 ;  /* 0x000000ffff7b7224 */ /* 0x000fe400078e0070 */
[----:B------:R-:W-:Y:S01]  /*f110*/  HMMA.16816.F32.BF16 R112, R8, R24, R96 ;  /* 0x000000180870723c */ /* 0x000fe20000041860 */
[----:B------:R-:W4:Y:S06]  /*f120*/  LDSM.16.MT88.4 R24, [R204+0x6100] ;  /* 0x00610000cc18783b */ /* 0x000f2c0000004200 */
[----:B------:R-:W-:-:S02]  /*f130*/  F2FP.BF16.PACK_AB R8, R162, R163 ;  /* 0x000000a3a208723e */ /* 0x000fc400000010ff */
[----:B------:R-:W-:Y:S02]  /*f140*/  F2FP.BF16.PACK_AB R10, R161, R160 ;  /* 0x000000a0a10a723e */ /* 0x000fe400000010ff */
[----:B-----5:R-:W-:Y:S01]  /*f150*/  F2FP.BF16.PACK_AB R9, R154, R155 ;  /* 0x0000009b9a09723e */ /* 0x020fe200000010ff */
[----:B-1----:R-:W-:Y:S02]  /*f160*/  FFMA.FTZ R2, R157, c[0x0][0x2d0], -R0 ;  /* 0x0000b4009d027a23 */ /* 0x002fe40000010800 */
[----:B------:R-:W-:Y:S02]  /*f170*/  IMAD.MOV.U32 R157, RZ, RZ, R146 ;  /* 0x000000ffff9d7224 */ /* 0x000fe400078e0092 */
[----:B------:R1:W5:Y:S02]  /*f180*/  MUFU.EX2 R152, R2 ;  /* 0x0000000200987308 */ /* 0x0003640000000800 */
[----:B-1----:R-:W-:Y:S01]  /*f190*/  FFMA.FTZ R2, R164, c[0x0][0x2d0], -R6 ;  /* 0x0000b400a4027a23 */ /* 0x002fe20000010806 */
[----:B-----5:R-:W-:Y:S01]  /*f1a0*/  F2FP.BF16.PACK_AB R11, R152, R153 ;  /* 0x00000099980b723e */ /* 0x020fe200000010ff */
[----:B------:R-:W-:-:S04]  /*f1b0*/  IMAD.MOV.U32 R164, RZ, RZ, R121 ;  /* 0x000000ffffa47224 */ /* 0x000fc800078e0079 */
[----:B------:R1:W-:Y:S02]  /*f1c0*/  MUFU.EX2 R151, R2 ;  /* 0x0000000200977308 */ /* 0x0003e40000000800 */
[C---:B------:R-:W-:Y:S08]  /*f1d0*/  HMMA.16816.F32.BF16 R96, R8.reuse, R16, R80 ;  /* 0x000000100860723c */ /* 0x040ff00000041850 */
[----:B------:R-:W-:Y:S01]  /*f1e0*/  HMMA.16816.F32.BF16 R88, R8, R18, R56 ;  /* 0x000000120858723c */ /* 0x000fe20000041838 */
[----:B------:R-:W5:Y:S01]  /*f1f0*/  LDSM.16.MT88.4 R16, [R208+0x6100] ;  /* 0x00610000d010783b */ /* 0x000f620000004200 */
[----:B-1----:R-:W-:-:S02]  /*f200*/  FFMA.FTZ R2, R166, c[0x0][0x2d0], -R6 ;  /* 0x0000b400a6027a23 */ /* 0x002fc40000010806 */
[----:B------:R-:W-:Y:S02]  /*f210*/  IMAD.MOV.U32 R166, RZ, RZ, R150 ;  /* 0x000000ffffa67224 */ /* 0x000fe400078e0096 */
[----:B------:R1:W1:Y:S02]  /*f220*/  MUFU.EX2 R150, R2 ;  /* 0x0000000200967308 */ /* 0x0002640000000800 */
[C---:B--2---:R-:W-:Y:S08]  /*f230*/  HMMA.16816.F32.BF16 R84, R8.reuse, R12, R72 ;  /* 0x0000000c0854723c */ /* 0x044ff00000041848 */
[----:B------:R-:W-:Y:S01]  /*f240*/  HMMA.16816.F32.BF16 R80, R8, R14, R64 ;  /* 0x0000000e0850723c */ /* 0x000fe20000041840 */
[----:B------:R-:W2:Y:S01]  /*f250*/  LDSM.16.MT88.4 R12, [R207+0x6100] ;  /* 0x00610000cf0c783b */ /* 0x000ea20000004200 */
[----:B-1----:R-:W-:-:S06]  /*f260*/  FFMA.FTZ R2, R165, c[0x0][0x2d0], -R6 ;  /* 0x0000b400a5027a23 */ /* 0x002fcc0000010806 */
[C---:B------:R-:W-:Y:S01]  /*f270*/  HMMA.16816.F32.BF16 R72, R8.reuse, R32, R60 ;  /* 0x000000200848723c */ /* 0x040fe2000004183c */
[----:B------:R-:W-:Y:S02]  /*f280*/  IMAD.MOV.U32 R165, RZ, RZ, R149 ;  /* 0x000000ffffa57224 */ /* 0x000fe400078e0095 */
[----:B------:R1:W-:Y:S05]  /*f290*/  MUFU.EX2 R149, R2 ;  /* 0x0000000200957308 */ /* 0x0003ea0000000800 */
[C---:B------:R-:W-:Y:S01]  /*f2a0*/  HMMA.16816.F32.BF16 R68, R8.reuse, R34, R52 ;  /* 0x000000220844723c */ /* 0x040fe20000041834 */
[----:B------:R-:W2:Y:S07]  /*f2b0*/  LDSM.16.MT88.4 R32, [R204+0x2900] ;  /* 0x00290000cc20783b */ /* 0x000eae0000004200 */
[----:B---3--:R-:W-:Y:S01]  /*f2c0*/  HMMA.16816.F32.BF16 R64, R8, R28, R48 ;  /* 0x0000001c0840723c */ /* 0x008fe20000041830 */
[----:B-1----:R-:W-:-:S02]  /*f2d0*/  FFMA.FTZ R2, R167, c[0x0][0x2d0], -R6 ;  /* 0x0000b400a7027a23 */ /* 0x002fc40000010806 */
[----:B------:R-:W-:Y:S02]  /*f2e0*/  IMAD.MOV.U32 R167, RZ, RZ, R148 ;  /* 0x000000ffffa77224 */ /* 0x000fe400078e0094 */
[----:B------:R1:W3:Y:S03]  /*f2f0*/  MUFU.EX2 R148, R2 ;  /* 0x0000000200947308 */ /* 0x0002e60000000800 */
[C---:B------:R-:W-:Y:S01]  /*f300*/  HMMA.16816.F32.BF16 R56, R8.reuse, R30, R36 ;  /* 0x0000001e0838723c */ /* 0x040fe20000041824 */
[----:B------:R-:W2:Y:S07]  /*f310*/  LDSM.16.MT88.4 R28, [R205+0x2900] ;  /* 0x00290000cd1c783b */ /* 0x000eae0000004200 */
[----:B----4-:R-:W-:Y:S01]  /*f320*/  HMMA.16816.F32.BF16 R44, R8, R24, R44 ;  /* 0x00000018082c723c */ /* 0x010fe2000004182c */
[----:B-1----:R-:W-:-:S07]  /*f330*/  FFMA.FTZ R2, R184, c[0x0][0x2d0], -R0 ;  /* 0x0000b400b8027a23 */ /* 0x002fce0000010800 */
[C---:B------:R-:W-:Y:S01]  /*f340*/  HMMA.16816.F32.BF16 R48, R8.reuse, R26, R40 ;  /* 0x0000001a0830723c */ /* 0x040fe20000041828 */
[----:B------:R-:W-:Y:S01]  /*f350*/  IMAD.MOV.U32 R184, RZ, RZ, R147 ;  /* 0x000000ffffb87224 */ /* 0x000fe200078e0093 */
[----:B------:R-:W1:Y:S01]  /*f360*/  LDSM.16.MT88.4 R24, [R208+0x2900] ;  /* 0x00290000d018783b */ /* 0x000e620000004200 */
[----:B------:R4:W-:Y:S05]  /*f370*/  MUFU.EX2 R147, R2 ;  /* 0x0000000200937308 */ /* 0x0009ea0000000800 */
[C---:B------:R-:W-:Y:S08]  /*f380*/  HMMA.16816.F32.BF16 R36, R8.reuse, R22, R100 ;  /* 0x000000160824723c */ /* 0x040ff00000041864 */
[----:B------:R-:W-:Y:S01]  /*f390*/  HMMA.16816.F32.BF16 R40, R8, R20, R76 ;  /* 0x000000140828723c */ /* 0x000fe2000004184c */
[----:B------:R-:W1:Y:S01]  /*f3a0*/  LDSM.16.MT88.4 R20, [R207+0x2900] ;  /* 0x00290000cf14783b */ /* 0x000e620000004200 */
[----:B----4-:R-:W-:-:S02]  /*f3b0*/  FFMA.FTZ R2, R186, c[0x0][0x2d0], -R0 ;  /* 0x0000b400ba027a23 */ /* 0x010fc40000010800 */
[----:B------:R-:W-:Y:S02]  /*f3c0*/  IMAD.MOV.U32 R186, RZ, RZ, R120 ;  /* 0x000000ffffba7224 */ /* 0x000fe400078e0078 */
[----:B------:R4:W1:Y:S02]  /*f3d0*/  MUFU.EX2 R146, R2 ;  /* 0x0000000200927308 */ /* 0x0008640000000800 */
[C---:B-----5:R-:W-:Y:S07]  /*f3e0*/  HMMA.16816.F32.BF16 R52, R8.reuse, R16, R112 ;  /* 0x000000100834723c */ /* 0x060fee0000041870 */
[----:B------:R-:W-:Y:S01]  /*f3f0*/  IMAD.MOV.U32 R115, RZ, RZ, R145 ;  /* 0x000000ffff737224 */ /* 0x000fe200078e0091 */
[----:B------:R-:W-:Y:S01]  /*f400*/  HMMA.16816.F32.BF16 R60, R8, R18, R108 ;  /* 0x00000012083c723c */ /* 0x000fe2000004186c */
[----:B------:R-:W-:Y:S01]  /*f410*/  LDSM.16.MT88.4 R16, [R205+0x6900] ;  /* 0x00690000cd10783b */ /* 0x000fe20000004200 */
[----:B------:R-:W-:-:S02]  /*f420*/  IMAD.MOV.U32 R114, RZ, RZ, R144 ;  /* 0x000000ffff727224 */ /* 0x000fc400078e0090 */
[----:B------:R-:W-:Y:S02]  /*f430*/  IMAD.MOV.U32 R112, RZ, RZ, R118 ;  /* 0x000000ffff707224 */ /* 0x000fe400078e0076 */
[----:B------:R-:W-:Y:S02]  /*f440*/  IMAD.MOV.U32 R113, RZ, RZ, R117 ;  /* 0x000000ffff717224 */ /* 0x000fe400078e0075 */
[----:B----4-:R-:W-:Y:S01]  /*f450*/  FFMA.FTZ R2, R185, c[0x0][0x2d0], -R0 ;  /* 0x0000b400b9027a23 */ /* 0x010fe20000010800 */
[C---:B--2---:R-:W-:Y:S01]  /*f460*/  HMMA.16816.F32.BF16 R104, R8.reuse, R12, R104 ;  /* 0x0000000c0868723c */ /* 0x044fe20000041868 */
[----:B------:R-:W-:Y:S02]  /*f470*/  IMAD.MOV.U32 R185, RZ, RZ, R122 ;  /* 0x000000ffffb97224 */ /* 0x000fe400078e007a */
[----:B------:R2:W-:Y:S05]  /*f480*/  MUFU.EX2 R135, R2 ;  /* 0x0000000200877308 */ /* 0x0005ea0000000800 */
[----:B------:R-:W-:Y:S01]  /*f490*/  HMMA.16816.F32.BF16 R100, R8, R14, R92 ;  /* 0x0000000e0864723c */ /* 0x000fe2000004185c */
[----:B------:R-:W4:Y:S06]  /*f4a0*/  LDSM.16.MT88.4 R12, [R204+0x6900] ;  /* 0x00690000cc0c783b */ /* 0x000f2c0000004200 */
[----:B------:R-:W-:-:S02]  /*f4b0*/  F2FP.BF16.PACK_AB R8, R150, R151 ;  /* 0x000000979608723e */ /* 0x000fc400000010ff */
[----:B---3--:R-:W-:Y:S01]  /*f4c0*/  F2FP.BF16.PACK_AB R10, R148, R149 ;  /* 0x00000095940a723e */ /* 0x008fe200000010ff */
[----:B--2---:R-:W-:Y:S01]  /*f4d0*/  FFMA.FTZ R2, R187, c[0x0][0x2d0], -R0 ;  /* 0x0000b400bb027a23 */ /* 0x004fe20000010800 */
[----:B-1----:R-:W-:Y:S02]  /*f4e0*/  F2FP.BF16.PACK_AB R9, R146, R147 ;  /* 0x000000939209723e */ /* 0x002fe400000010ff */
[----:B------:R-:W-:Y:S01]  /*f4f0*/  MOV R187, R123 ;  /* 0x0000007b00bb7202 */ /* 0x000fe20000000f00 */
[----:B------:R-:W1:Y:S02]  /*f500*/  MUFU.EX2 R134, R2 ;  /* 0x0000000200867308 */ /* 0x000e640000000800 */
[----:B-1----:R-:W-:Y:S01]  /*f510*/  F2FP.BF16.PACK_AB R11, R134, R135 ;  /* 0x00000087860b723e */ /* 0x002fe200000010ff */
[----:B------:R-:W-:Y:S02]  /*f520*/  FFMA.FTZ R2, R199, c[0x0][0x2d0], -R6 ;  /* 0x0000b400c7027a23 */ /* 0x000fe40000010806 */
[----:B------:R-:W-:-:S03]  /*f530*/  IMAD.MOV.U32 R199, RZ, RZ, R233 ;  /* 0x000000ffffc77224 */ /* 0x000fc600078e00e9 */
[----:B------:R1:W-:Y:S01]  /*f540*/  MUFU.EX2 R133, R2 ;  /* 0x0000000200857308 */ /* 0x0003e20000000800 */
[C---:B------:R-:W-:Y:S08]  /*f550*/  HMMA.16816.F32.BF16 R120, R8.reuse, R32, R96 ;  /* 0x000000200878723c */ /* 0x040ff00000041860 */
[----:B------:R-:W-:Y:S01]  /*f560*/  HMMA.16816.F32.BF16 R108, R8, R34, R88 ;  /* 0x00000022086c723c */ /* 0x000fe20000041858 */
[----:B------:R-:W-:Y:S01]  /*f570*/  LDSM.16.MT88.4 R32, [R207+0x6900] ;  /* 0x00690000cf20783b */ /* 0x000fe20000004200 */
[----:B-1----:R-:W-:-:S06]  /*f580*/  FFMA.FTZ R2, R227, c[0x0][0x2d0], -R6 ;  /* 0x0000b400e3027a23 */ /* 0x002fcc0000010806 */
[C---:B------:R-:W-:Y:S01]  /*f590*/  HMMA.16816.F32.BF16 R96, R8.reuse, R28, R84 ;  /* 0x0000001c0860723c */ /* 0x040fe20000041854 */
[----:B------:R1:W2:Y:S07]  /*f5a0*/  MUFU.EX2 R145, R2 ;  /* 0x0000000200917308 */ /* 0x0002ae0000000800 */
[C---:B------:R-:W-:Y:S08]  /*f5b0*/  HMMA.16816.F32.BF16 R84, R8.reuse, R24, R72 ;  /* 0x000000180854723c */ /* 0x040ff00000041848 */
[----:B------:R-:W-:Y:S01]  /*f5c0*/  HMMA.16816.F32.BF16 R88, R8, R26, R68 ;  /* 0x0000001a0858723c */ /* 0x000fe20000041844 */
[----:B------:R-:W3:Y:S01]  /*f5d0*/  LDSM.16.MT88.4 R24, [R208+0x6900] ;  /* 0x00690000d018783b */ /* 0x000ee20000004200 */
[----:B-1----:R-:W-:-:S04]  /*f5e0*/  FFMA.FTZ R2, R228, c[0x0][0x2d0], -R6 ;  /* 0x0000b400e4027a23 */ /* 0x002fc80000010806 */
[----:B------:R1:W-:Y:S02]  /*f5f0*/  MUFU.EX2 R144, R2 ;  /* 0x0000000200907308 */ /* 0x0003e40000000800 */
[C---:B------:R-:W-:Y:S01]  /*f600*/  HMMA.16816.F32.BF16 R92, R8.reuse, R30, R80 ;  /* 0x0000001e085c723c */ /* 0x040fe20000041850 */
[----:B------:R-:W-:Y:S07]  /*f610*/  LDSM.16.MT88.4 R28, [R204+0x3100] ;  /* 0x00310000cc1c783b */ /* 0x000fee0000004200 */
[----:B------:R-:W-:Y:S01]  /*f620*/  HMMA.16816.F32.BF16 R80, R8, R20, R64 ;  /* 0x000000140850723c */ /* 0x000fe20000041840 */
[----:B-1----:R-:W-:-:S07]  /*f630*/  FFMA.FTZ R2, R229, c[0x0][0x2d0], -R6 ;  /* 0x0000b400e5027a23 */ /* 0x002fce0000010806 */
[C---:B----4-:R-:W-:Y:S01]  /*f640*/  HMMA.16816.F32.BF16 R64, R8.reuse, R14, R48 ;  /* 0x0000000e0840723c */ /* 0x050fe20000041830 */
[----:B------:R1:W4:Y:S07]  /*f650*/  MUFU.EX2 R233, R2 ;  /* 0x0000000200e97308 */ /* 0x00032e0000000800 */
[C---:B------:R-:W-:Y:S01]  /*f660*/  HMMA.16816.F32.BF16 R72, R8.reuse, R12, R44 ;  /* 0x0000000c0848723c */ /* 0x040fe2000004182c */
[----:B------:R-:W-:Y:S07]  /*f670*/  LDSM.16.MT88.4 R12, [R207+0x3100] ;  /* 0x00310000cf0c783b */ /* 0x000fee0000004200 */
[----:B------:R-:W-:Y:S01]  /*f680*/  HMMA.16816.F32.BF16 R76, R8, R22, R56 ;  /* 0x00000016084c723c */ /* 0x000fe20000041838 */
[----:B------:R-:W-:Y:S01]  /*f690*/  LDSM.16.MT88.4 R20, [R205+0x3100] ;  /* 0x00310000cd14783b */ /* 0x000fe20000004200 */
[----:B-1----:R-:W-:-:S04]  /*f6a0*/  FFMA.FTZ R2, R230, c[0x0][0x2d0], -R0 ;  /* 0x0000b400e6027a23 */ /* 0x002fc80000010800 */
[----:B------:R1:W-:Y:S02]  /*f6b0*/  MUFU.EX2 R132, R2 ;  /* 0x0000000200847308 */ /* 0x0003e40000000800 */
[C---:B---3--:R-:W-:Y:S08]  /*f6c0*/  HMMA.16816.F32.BF16 R48, R8.reuse, R24, R52 ;  /* 0x000000180830723c */ /* 0x048ff00000041834 */
[----:B------:R-:W-:Y:S01]  /*f6d0*/  HMMA.16816.F32.BF16 R52, R8, R26, R60 ;  /* 0x0000001a0834723c */ /* 0x000fe2000004183c */
[----:B------:R-:W3:Y:S01]  /*f6e0*/  LDSM.16.MT88.4 R24, [R204+0x7100] ;  /* 0x00710000cc18783b */ /* 0x000ee20000004200 */
[----:B-1----:R-:W-:-:S06]  /*f6f0*/  FFMA.FTZ R2, R231, c[0x0][0x2d0], -R0 ;  /* 0x0000b400e7027a23 */ /* 0x002fcc0000010800 */
[C---:B------:R-:W-:Y:S01]  /*f700*/  HMMA.16816.F32.BF16 R56, R8.reuse, R16, R40 ;  /* 0x000000100838723c */ /* 0x040fe20000041828 */
[----:B------:R1:W5:Y:S07]  /*f710*/  MUFU.EX2 R118, R2 ;  /* 0x0000000200767308 */ /* 0x00036e0000000800 */
[C---:B------:R-:W-:Y:S01]  /*f720*/  HMMA.16816.F32.BF16 R40, R8.reuse, R18, R36 ;  /* 0x000000120828723c */ /* 0x040fe20000041824 */
[----:B------:R-:W3:Y:S07]  /*f730*/  LDSM.16.MT88.4 R16, [R208+0x3100] ;  /* 0x00310000d010783b */ /* 0x000eee0000004200 */
[----:B------:R-:W-:Y:S01]  /*f740*/  HMMA.16816.F32.BF16 R44, R8, R32, R104 ;  /* 0x00000020082c723c */ /* 0x000fe20000041868 */
[----:B------:R-:W-:Y:S01]  /*f750*/  LDSM.16.MT88.4 R104, [R205+0x7900] ;  /* 0x00790000cd68783b */ /* 0x000fe20000004200 */
[----:B-1----:R-:W-:-:S04]  /*f760*/  FFMA.FTZ R2, R232, c[0x0][0x2d0], -R0 ;  /* 0x0000b400e8027a23 */ /* 0x002fc80000010800 */
[----:B------:R1:W-:Y:S02]  /*f770*/  MUFU.EX2 R117, R2 ;  /* 0x0000000200757308 */ /* 0x0003e40000000800 */
[----:B------:R-:W-:Y:S01]  /*f780*/  HMMA.16816.F32.BF16 R36, R8, R34, R100 ;  /* 0x000000220824723c */ /* 0x000fe20000041864 */
[----:B------:R-:W3:Y:S06]  /*f790*/  LDSM.16.MT88.4 R32, [R205+0x7100] ;  /* 0x00710000cd20783b */ /* 0x000eec0000004200 */
[----:B--2---:R-:W-:Y:S02]  /*f7a0*/  F2FP.BF16.PACK_AB R8, R145, R133 ;  /* 0x000000859108723e */ /* 0x004fe400000010ff */
[----:B----4-:R-:W-:-:S02]  /*f7b0*/  F2FP.BF16.PACK_AB R10, R233, R144 ;  /* 0x00000090e90a723e */ /* 0x010fc400000010ff */
[----:B-----5:R-:W-:Y:S01]  /*f7c0*/  F2FP.BF16.PACK_AB R9, R118, R132 ;  /* 0x000000847609723e */ /* 0x020fe200000010ff */
[----:B-1----:R-:W-:-:S04]  /*f7d0*/  FFMA.FTZ R2, R235, c[0x0][0x2d0], -R0 ;  /* 0x0000b400eb027a23 */ /* 0x002fc80000010800 */
[----:B------:R1:W2:Y:S02]  /*f7e0*/  MUFU.EX2 R62, R2 ;  /* 0x00000002003e7308 */ /* 0x0002a40000000800 */
[----:B-1----:R-:W-:Y:S01]  /*f7f0*/  FFMA.FTZ R2, R252, c[0x0][0x2d0], -R6 ;  /* 0x0000b400fc027a23 */ /* 0x002fe20000010806 */
[----:B--2---:R-:W-:-:S05]  /*f800*/  F2FP.BF16.PACK_AB R11, R62, R117 ;  /* 0x000000753e0b723e */ /* 0x004fca00000010ff */
[----:B------:R1:W-:Y:S02]  /*f810*/  MUFU.EX2 R61, R2 ;  /* 0x00000002003d7308 */ /* 0x0003e40000000800 */
[C---:B---3--:R-:W-:Y:S08]  /*f820*/  HMMA.16816.F32.BF16 R64, R8.reuse, R26, R64 ;  /* 0x0000001a0840723c */ /* 0x048ff00000041840 */
[----:B------:R-:W-:Y:S01]  /*f830*/  HMMA.16816.F32.BF16 R128, R8, R24, R72 ;  /* 0x000000180880723c */ /* 0x000fe20000041848 */
[----:B------:R-:W-:Y:S01]  /*f840*/  LDSM.16.MT88.4 R72, [R205+0x3900] ;  /* 0x00390000cd48783b */ /* 0x000fe20000004200 */
[----:B-1----:R-:W-:-:S02]  /*f850*/  FFMA.FTZ R2, R199, c[0x0][0x2d0], -R6 ;  /* 0x0000b400c7027a23 */ /* 0x002fc40000010806 */
[----:B------:R-:W-:Y:S02]  /*f860*/  IMAD.MOV.U32 R199, RZ, RZ, R112 ;  /* 0x000000ffffc77224 */ /* 0x000fe400078e0070 */
[----:B------:R1:W-:Y:S01]  /*f870*/  MUFU.EX2 R60, R2 ;  /* 0x00000002003c7308 */ /* 0x0003e20000000800 */
[----:B------:R-:W-:Y:S01]  /*f880*/  IMAD.MOV.U32 R112, RZ, RZ, R113 ;  /* 0x000000ffff707224 */ /* 0x000fe200078e0071 */
[C---:B------:R-:W-:Y:S01]  /*f890*/  HMMA.16816.F32.BF16 R68, R8.reuse, R20, R96 ;  /* 0x000000140844723c */ /* 0x040fe20000041860 */
[----:B------:R-:W-:Y:S01]  /*f8a0*/  IMAD.MOV.U32 R113, RZ, RZ, R114 ;  /* 0x000000ffff717224 */ /* 0x000fe200078e0072 */
[----:B------:R-:W-:Y:S01]  /*f8b0*/  LDSM.16.MT88.4 R96, [R204+0x7900] ;  /* 0x00790000cc60783b */ /* 0x000fe20000004200 */
[----:B------:R-:W-:Y:S02]  /*f8c0*/  IMAD.MOV.U32 R114, RZ, RZ, R115 ;  /* 0x000000ffff727224 */ /* 0x000fe400078e0073 */
[----:B------:R-:W-:Y:S02]  /*f8d0*/  IMAD.MOV.U32 R115, RZ, RZ, R187 ;  /* 0x000000ffff737224 */ /* 0x000fe400078e00bb */
[----:B------:R-:W-:Y:S01]  /*f8e0*/  IMAD.MOV.U32 R187, RZ, RZ, R185 ;  /* 0x000000ffffbb7224 */ /* 0x000fe200078e00b9 */
[----:B------:R-:W-:Y:S01]  /*f8f0*/  HMMA.16816.F32.BF16 R20, R8, R22, R92 ;  /* 0x000000160814723c */ /* 0x000fe2000004185c */
[----:B------:R-:W-:Y:S01]  /*f900*/  IMAD.MOV.U32 R185, RZ, RZ, R186 ;  /* 0x000000ffffb97224 */ /* 0x000fe200078e00ba */
[----:B------:R-:W-:Y:S01]  /*f910*/  MOV R186, R184 ;  /* 0x000000b800ba7202 */ /* 0x000fe20000000f00 */
[----:B------:R-:W-:-:S02]  /*f920*/  IMAD.MOV.U32 R184, RZ, RZ, R167 ;  /* 0x000000ffffb87224 */ /* 0x000fc400078e00a7 */
[----:B------:R-:W-:Y:S02]  /*f930*/  IMAD.MOV.U32 R167, RZ, RZ, R165 ;  /* 0x000000ffffa77224 */ /* 0x000fe400078e00a5 */
[----:B-1----:R-:W-:Y:S01]  /*f940*/  FFMA.FTZ R2, R158, c[0x0][0x2d0], -R6 ;  /* 0x0000b4009e027a23 */ /* 0x002fe20000010806 */
[C---:B------:R-:W-:Y:S01]  /*f950*/  HMMA.16816.F32.BF16 R100, R8.reuse, R12, R80 ;  /* 0x0000000c0864723c */ /* 0x040fe20000041850 */
[----:B------:R-:W-:Y:S01]  /*f960*/  IMAD.MOV.U32 R165, RZ, RZ, R159 ;  /* 0x000000ffffa57224 */ /* 0x000fe200078e009f */
[----:B------:R-:W-:Y:S01]  /*f970*/  LDSM.16.MT88.4 R80, [R208+0x3900] ;  /* 0x00390000d050783b */ /* 0x000fe20000004200 */
[----:B------:R1:W-:Y:S01]  /*f980*/  MUFU.EX2 R26, R2 ;  /* 0x00000002001a7308 */ /* 0x0003e20000000800 */
[----:B------:R-:W-:Y:S02]  /*f990*/  IMAD.MOV.U32 R159, RZ, RZ, R124 ;  /* 0x000000ffff9f7224 */ /* 0x000fe400078e007c */
[----:B------:R-:W-:Y:S02]  /*f9a0*/  IMAD.MOV.U32 R158, RZ, RZ, R125 ;  /* 0x000000ffff9e7224 */ /* 0x000fe400078e007d */
[----:B------:R-:W-:Y:S01]  /*f9b0*/  IMAD.MOV.U32 R228, RZ, RZ, R113 ;  /* 0x000000ffffe47224 */ /* 0x000fe200078e0071 */
[----:B------:R-:W-:Y:S01]  /*f9c0*/  HMMA.16816.F32.BF16 R120, R8, R28, R120 ;  /* 0x0000001c0878723c */ /* 0x000fe20000041878 */
[----:B------:R-:W-:-:S02]  /*f9d0*/  IMAD.MOV.U32 R229, RZ, RZ, R114 ;  /* 0x000000ffffe57224 */ /* 0x000fc400078e0072 */
[----:B------:R-:W-:-:S05]  /*f9e0*/  IMAD.MOV.U32 R227, RZ, RZ, R115 ;  /* 0x000000ffffe37224 */ /* 0x000fca00078e0073 */
[----:B------:R-:W-:Y:S01]  /*f9f0*/  HMMA.16816.F32.BF16 R92, R8, R18, R88 ;  /* 0x00000012085c723c */ /* 0x000fe20000041858 */
[----:B------:R-:W-:Y:S01]  /*fa00*/  LDSM.16.MT88.4 R88, [R207+0x3900] ;  /* 0x00390000cf58783b */ /* 0x000fe20000004200 */
[----:B-1----:R-:W-:-:S04]  /*fa10*/  FFMA.FTZ R2, R126, c[0x0][0x2d0], -R6 ;  /* 0x0000b4007e027a23 */ /* 0x002fc80000010806 */
[----:B------:R1:W2:Y:S02]  /*fa20*/  MUFU.EX2 R25, R2 ;  /* 0x0000000200197308 */ /* 0x0002a40000000800 */
[C---:B------:R-:W-:Y:S08]  /*fa30*/  HMMA.16816.F32.BF16 R28, R8.reuse, R30, R108 ;  /* 0x0000001e081c723c */ /* 0x040ff0000004186c */
[----:B------:R-:W-:Y:S01]  /*fa40*/  HMMA.16816.F32.BF16 R84, R8, R16, R84 ;  /* 0x000000100854723c */ /* 0x000fe20000041854 */
[----:B------:R-:W3:Y:S01]  /*fa50*/  LDSM.16.MT88.4 R16, [R208+0x7100] ;  /* 0x00710000d010783b */ /* 0x000ee20000004200 */
[----:B-1----:R-:W-:Y:S01]  /*fa60*/  FFMA.FTZ R2, R127, c[0x0][0x2d0], -R0 ;  /* 0x0000b4007f027a23 */ /* 0x002fe20000010800 */
[----:B--2---:R-:W-:-:S05]  /*fa70*/  F2FP.BF16.PACK_AB R114, R25, R26 ;  /* 0x0000001a1972723e */ /* 0x004fca00000010ff */
[C---:B------:R-:W-:Y:S01]  /*fa80*/  HMMA.16816.F32.BF16 R108, R8.reuse, R14, R76 ;  /* 0x0000000e086c723c */ /* 0x040fe2000004184c */
[----:B------:R-:W1:Y:S01]  /*fa90*/  LDSM.16.MT88.4 R12, [R207+0x7100] ;  /* 0x00710000cf0c783b */ /* 0x000e620000004200 */
[----:B------:R2:W-:Y:S03]  /*faa0*/  MUFU.EX2 R24, R2 ;  /* 0x0000000200187308 */ /* 0x0005e60000000800 */
[----:B------:R-:W4:Y:S03]  /*fab0*/  LDSM.16.MT88.4 R124, [R204+0x3900] ;  /* 0x00390000cc7c783b */ /* 0x000f260000004200 */
[C---:B------:R-:W-:Y:S08]  /*fac0*/  HMMA.16816.F32.BF16 R56, R8.reuse, R32, R56 ;  /* 0x000000200838723c */ /* 0x040ff00000041838 */
[----:B------:R-:W-:Y:S01]  /*fad0*/  HMMA.16816.F32.BF16 R40, R8, R34, R40 ;  /* 0x000000220828723c */ /* 0x000fe20000041828 */
[----:B--2---:R-:W-:-:S04]  /*fae0*/  FFMA.FTZ R2, R7, c[0x0][0x2d0], -R0 ;  /* 0x0000b40007027a23 */ /* 0x004fc80000010800 */
[----:B------:R2:W5:Y:S03]  /*faf0*/  MUFU.EX2 R7, R2 ;  /* 0x0000000200077308 */ /* 0x0005660000000800 */
[----:B---3--:R-:W-:Y:S01]  /*fb00*/  HMMA.16816.F32.BF16 R48, R8, R16, R48 ;  /* 0x000000100830723c */ /* 0x008fe20000041830 */
[--C-:B--2---:R-:W-:Y:S01]  /*fb10*/  FFMA.FTZ R2, R199, c[0x0][0x2d0], -R0.reuse ;  /* 0x0000b400c7027a23 */ /* 0x104fe20000010800 */
[----:B-----5:R-:W-:Y:S01]  /*fb20*/  F2FP.BF16.PACK_AB R113, R7, R24 ;  /* 0x000000180771723e */ /* 0x020fe200000010ff */
[----:B------:R-:W-:-:S05]  /*fb30*/  FFMA.FTZ R0, R159, c[0x0][0x2d0], -R0 ;  /* 0x0000b4009f007a23 */ /* 0x000fca0000010800 */
[----:B------:R-:W-:Y:S01]  /*fb40*/  HMMA.16816.F32.BF16 R52, R8, R18, R52 ;  /* 0x000000120834723c */ /* 0x000fe20000041834 */
[----:B------:R-:W-:Y:S01]  /*fb50*/  IMAD.MOV.U32 R199, RZ, RZ, R112 ;  /* 0x000000ffffc77224 */ /* 0x000fe200078e0070 */
[----:B------:R2:W-:Y:S01]  /*fb60*/  MUFU.EX2 R6, R2 ;  /* 0x0000000200067308 */ /* 0x0005e20000000800 */
[----:B------:R-:W-:Y:S01]  /*fb70*/  IMAD.MOV.U32 R159, RZ, RZ, R158 ;  /* 0x000000ffff9f7224 */ /* 0x000fe200078e009e */
[----:B------:R-:W-:Y:S01]  /*fb80*/  F2FP.BF16.PACK_AB R112, R60, R61 ;  /* 0x0000003d3c70723e */ /* 0x000fe200000010ff */
[----:B------:R-:W-:-:S03]  /*fb90*/  IMAD.MOV.U32 R158, RZ, RZ, R5 ;  /* 0x000000ffff9e7224 */ /* 0x000fc600078e0005 */
[C---:B-1----:R-:W-:Y:S02]  /*fba0*/  HMMA.16816.F32.BF16 R44, R8.reuse, R12, R44 ;  /* 0x0000000c082c723c */ /* 0x042fe4000004182c */
[----:B------:R1:W3:Y:S06]  /*fbb0*/  MUFU.EX2 R5, R0 ;  /* 0x0000000000057308 */ /* 0x0002ec0000000800 */
[----:B------:R-:W-:Y:S01]  /*fbc0*/  HMMA.16816.F32.BF16 R36, R8, R14, R36 ;  /* 0x0000000e0824723c */ /* 0x000fe20000041824 */
[----:B------:R-:W-:Y:S01]  /*fbd0*/  LDSM.16.MT88.4 R8, [R207+0x7900] ;  /* 0x00790000cf08783b */ /* 0x000fe20000004200 */
[----:B--2---:R-:W-:-:S04]  /*fbe0*/  FADD.FTZ R2, R199, R227 ;  /* 0x000000e3c7027221 */ /* 0x004fc80000010000 */
[----:B------:R-:W-:Y:S02]  /*fbf0*/  FADD.FTZ R2, R185, R2 ;  /* 0x00000002b9027221 */ /* 0x000fe40000010000 */
[----:B-1----:R-:W-:Y:S01]  /*fc00*/  FADD.FTZ R0, R228, R229 ;  /* 0x000000e5e4007221 */ /* 0x002fe20000010000 */
[----:B---3--:R-:W-:Y:S01]  /*fc10*/  F2FP.BF16.PACK_AB R115, R5, R6 ;  /* 0x000000060573723e */ /* 0x008fe200000010ff */
        /* <DEDUP_REMOVED lines=15> */
[----:B------:R-:W-:Y:S01]  /*fd10*/  FADD.FTZ R2, R237, R2 ;  /* 0x00000002ed027221 */ /* 0x000fe20000010000 */
[----:B------:R-:W1:Y:S01]  /*fd20*/  LDSM.16.MT88.4 R108, [R208+0x7900] ;  /* 0x00790000d06c783b */ /* 0x000e620000004200 */
        /* <DEDUP_REMOVED lines=13> */
[----:B----4-:R-:W-:Y:S03]  /*fe00*/  HMMA.16816.F32.BF16 R120, R112, R124, R120 ;  /* 0x0000007c7078723c */ /* 0x010fe60000041878 */
[----:B------:R-:W-:-:S04]  /*fe10*/  FADD.FTZ R0, R195, R0 ;  /* 0x00000000c3007221 */ /* 0x000fc80000010000 */
        /* <DEDUP_REMOVED lines=42> */
[----:B------:R-:W-:-:S07]  /*100c0*/  FADD.FTZ R234, R5, R234 ;  /* 0x000000ea05ea7221 */ /* 0x000fce0000010000 */
[----:B------:R-:W-:Y:S01]  /*100d0*/  HMMA.16816.F32.BF16 R112, R112, R10, R36 ;  /* 0x0000000a7070723c */ /* 0x000fe20000041824 */
[----:B------:R-:W-:Y:S07]  /*100e0*/  @!P6 BRA `(.L_x_133) ;  /* 0x000035800000e947 */ /* 0x000fee0003800000 */
[----:B------:R-:W2:Y:S04]  /*100f0*/  LDL R156, [R1] ;  /* 0x00000000019c7983 */ /* 0x000ea80000100800 */
[----:B------:R-:W3:Y:S01]  /*10100*/  LDL.LU R158, [R1+0x4] ;  /* 0x00000400019e7983 */ /* 0x000ee20000300800 */
[----:B------:R-:W-:Y:S01]  /*10110*/  MOV R250, c[0x0][0x208] ;  /* 0x0000820000fa7a02 */ /* 0x000fe20000000f00 */
[----:B------:R-:W-:Y:S01]  /*10120*/  IMAD.MOV.U32 R118, RZ, RZ, R3 ;  /* 0x000000ffff767224 */ /* 0x000fe200078e0003 */
[----:B------:R-:W-:Y:S01]  /*10130*/  IADD3 R240, P1, R244, 0x40, RZ ;  /* 0x00000040f4f07810 */ /* 0x000fe20007f3e0ff */
[----:B------:R-:W-:Y:S01]  /*10140*/  IMAD.MOV.U32 R117, RZ, RZ, R116 ;  /* 0x000000ffff757224 */ /* 0x000fe200078e0074 */
[----:B------:R-:W-:Y:S01]  /*10150*/  IADD3 R238, P0, R246, 0x40, RZ ;  /* 0x00000040f6ee7810 */ /* 0x000fe20007f1e0ff */
[----:B------:R-:W-:Y:S01]  /*10160*/  IMAD.SHL.U32 R250, R250, 0x40, RZ ;  /* 0x00000040fafa7824 */ /* 0x000fe200078e00ff */
[----:B------:R-:W-:Y:S01]  /*10170*/  MOV R251, c[0x0][0x1e0] ;  /* 0x0000780000fb7a02 */ /* 0x000fe20000000f00 */
[----:B------:R-:W-:Y:S01]  /*10180*/  IMAD.X R239, RZ, RZ, R241, P1 ;  /* 0x000000ffffef7224 */ /* 0x000fe200008e06f1 */
[----:B------:R-:W-:Y:S01]  /*10190*/  ULDC.64 UR4, c[0x0][0x118] ;  /* 0x0000460000047ab9 */ /* 0x000fe20000000a00 */
[----:B------:R-:W-:Y:S01]  /*101a0*/  IMAD.X R237, RZ, RZ, R243, P0 ;  /* 0x000000ffffed7224 */ /* 0x000fe200000e06f3 */
[----:B------:R-:W-:-:S02]  /*101b0*/  IADD3 R236, P2, R250, 0x80, RZ ;  /* 0x00000080faec7810 */ /* 0x000fc40007f5e0ff */
[----:B------:R-:W-:Y:S02]  /*101c0*/  SHF.L.U32 R252, R251, 0x6, RZ ;  /* 0x00000006fbfc7819 */ /* 0x000fe400000006ff */
[----:B--2---:R-:W-:Y:S02]  /*101d0*/  IADD3.X R235, RZ, R156, RZ, P2, !PT ;  /* 0x0000009cffeb7210 */ /* 0x004fe400017fe4ff */
[----:B---3--:R-:W-:Y:S02]  /*101e0*/  LEA.HI.SX32 R227, R158, 0xfffffffe, 0x19 ;  /* 0xfffffffe9ee37811 */ /* 0x008fe400078fcaff */
.L_x_134:
[----:B------:R-:W-:Y:S04]  /*101f0*/  DEPBAR.LE SB0, 0x0 ;  /* 0x000080000000791a */ /* 0x000fe80000000000 */
[----:B------:R-:W-:Y:S01]  /*10200*/  BAR.SYNC.DEFER_BLOCKING 0x0 ;  /* 0x0000000000007b1d */ /* 0x000fe20000010000 */
[----:B------:R-:W-:Y:S01]  /*10210*/  SHF.R.S32.HI R0, RZ, 0x1f, R227 ;  /* 0x0000001fff007819 */ /* 0x000fe200000114e3 */
[C---:B------:R-:W-:Y:S01]  /*10220*/  IMAD.WIDE.U32 R156, R227.reuse, c[0x0][0x208], RZ ;  /* 0x00008200e39c7a25 */ /* 0x040fe200078e00ff */
[----:B------:R-:W-:Y:S02]  /*10230*/  MOV R193, 0x6 ;  /* 0x0000000600c17802 */ /* 0x000fe40000000f00 */
[----:B------:R-:W-:Y:S01]  /*10240*/  MOV R192, c[0x0][0x208] ;  /* 0x0000820000c07a02 */ /* 0x000fe20000000f00 */
[----:B------:R-:W-:Y:S01]  /*10250*/  IMAD R0, R0, c[0x0][0x208], RZ ;  /* 0x0000820000007a24 */ /* 0x000fe200078e02ff */
[----:B------:R-:W-:Y:S02]  /*10260*/  SHF.L.U32 R3, R156, 0x7, RZ ;  /* 0x000000079c037819 */ /* 0x000fe400000006ff */
[----:B------:R-:W-:Y:S01]  /*10270*/  SHF.L.U64.HI R192, R192, R193, c[0x0][0x20c] ;  /* 0x00008300c0c07619 */ /* 0x000fe200000102c1 */
[----:B------:R-:W-:Y:S01]  /*10280*/  IMAD R0, R227, c[0x0][0x20c], R0 ;  /* 0x00008300e3007a24 */ /* 0x000fe200078e0200 */
[C---:B------:R-:W-:Y:S02]  /*10290*/  IADD3 R2, P5, R3.reuse, R244, RZ ;  /* 0x000000f403027210 */ /* 0x040fe40007fbe0ff */
[----:B------:R-:W-:Y:S02]  /*102a0*/  IADD3 R3, P1, R3, R240, RZ ;  /* 0x000000f003037210 */ /* 0x000fe40007f3e0ff */
[----:B------:R-:W-:Y:S02]  /*102b0*/  IADD3 R0, R157, R0, RZ ;  /* 0x000000009d007210 */ /* 0x000fe40007ffe0ff */
[----:B------:R-:W-:Y:S02]  /*102c0*/  LEA R184, P2, R2, c[0x0][0x1f8], 0x1 ;  /* 0x00007e0002b87a11 */ /* 0x000fe400078408ff */
[----:B------:R-:W-:Y:S02]  /*102d0*/  SHF.L.U64.HI R0, R156, 0x7, R0 ;  /* 0x000000079c007819 */ /* 0x000fe40000010200 */
[C---:B------:R-:W-:Y:S02]  /*102e0*/  LEA R186, P0, R3.reuse, c[0x0][0x1f8], 0x1 ;  /* 0x00007e0003ba7a11 */ /* 0x040fe400078008ff */
[----:B------:R-:W-:Y:S01]  /*102f0*/  IADD3.X R116, R0, R241, RZ, P5, !PT ;  /* 0x000000f100747210 */ /* 0x000fe20002ffe4ff */
[----:B------:R-:W1:Y:S01]  /*10300*/  LDSM.16.M88.4 R8, [R119+0x8100] ;  /* 0x008100007708783b */ /* 0x000e620000000200 */
[----:B------:R-:W-:Y:S02]  /*10310*/  MOV R228, 0x6 ;  /* 0x0000000600e47802 */ /* 0x000fe40000000f00 */
[----:B------:R-:W-:Y:S02]  /*10320*/  LEA.HI.X R185, R2, c[0x0][0x1fc], R116, 0x1, P2 ;  /* 0x00007f0002b97a11 */ /* 0x000fe400010f0c74 */
[----:B------:R-:W-:Y:S03]  /*10330*/  IADD3.X R0, R0, R239, RZ, P1, !PT ;  /* 0x000000ef00007210 */ /* 0x000fe60000ffe4ff */
[----:B------:R-:W2:Y:S01]  /*10340*/  LDSM.16.M88.4 R16, [R119+0x8900] ;  /* 0x008900007710783b */ /* 0x000ea20000000200 */
[----:B------:R-:W-:Y:S02]  /*10350*/  LEA.HI.X R187, R3, c[0x0][0x1fc], R0, 0x1, P0 ;  /* 0x00007f0003bb7a11 */ /* 0x000fe400000f0c00 */
[----:B------:R-:W-:Y:S04]  /*10360*/  IADD3 R2, P0, R184, R250, RZ ;  /* 0x000000fab8027210 */ /* 0x000fe80007f1e0ff */
[----:B------:R-:W-:Y:S01]  /*10370*/  IADD3.X R3, R185, R192, RZ, P0, !PT ;  /* 0x000000c0b9037210 */ /* 0x000fe200007fe4ff */
[----:B------:R-:W3:Y:S08]  /*10380*/  LDSM.16.M88.4 R24, [R119+0x9100] ;  /* 0x009100007718783b */ /* 0x000ef00000000200 */
[----:B------:R-:W4:Y:S08]  /*10390*/  LDSM.16.M88.4 R32, [R119+0x9900] ;  /* 0x009900007720783b */ /* 0x000f300000000200 */
        /* <DEDUP_REMOVED lines=14> */
[----:B------:R-:W-:Y:S01]  /*10480*/  LDSM.16.M88.4 R156, [R221] ;  /* 0x00000000dd9c783b */ /* 0x000fe20000000200 */
[C---:B------:R-:W-:Y:S07]  /*10490*/  HMMA.16816.F32.BF16 R32, R136.reuse, R34, RZ ;  /* 0x000000228820723c */ /* 0x040fee00000418ff */
[----:B------:R-:W-:Y:S01]  /*104a0*/  LDSM.16.M88.4 R160, [R220] ;  /* 0x00000000dca0783b */ /* 0x000fe20000000200 */
[C---:B-----5:R-:W-:Y:S07]  /*104b0*/  HMMA.16816.F32.BF16 R36, R136.reuse, R40, RZ ;  /* 0x000000288824723c */ /* 0x060fee00000418ff */
[----:B------:R-:W-:Y:S01]  /*104c0*/  LDSM.16.M88.4 R164, [R219] ;  /* 0x00000000dba4783b */ /* 0x000fe20000000200 */
[C---:B------:R-:W-:Y:S08]  /*104d0*/  HMMA.16816.F32.BF16 R40, R136.reuse, R42, RZ ;  /* 0x0000002a8828723c */ /* 0x040ff000000418ff */
[C---:B-1----:R-:W-:Y:S08]  /*104e0*/  HMMA.16816.F32.BF16 R44, R136.reuse, R48, RZ ;  /* 0x00000030882c723c */ /* 0x042ff000000418ff */
[C---:B------:R-:W-:Y:S08]  /*104f0*/  HMMA.16816.F32.BF16 R48, R136.reuse, R50, RZ ;  /* 0x000000328830723c */ /* 0x040ff000000418ff */
[C---:B------:R-:W-:Y:S08]  /*10500*/  HMMA.16816.F32.BF16 R52, R136.reuse, R56, RZ ;  /* 0x000000388834723c */ /* 0x040ff000000418ff */
[C---:B------:R-:W-:Y:S08]  /*10510*/  HMMA.16816.F32.BF16 R56, R136.reuse, R58, RZ ;  /* 0x0000003a8838723c */ /* 0x040ff000000418ff */
[C---:B--2---:R-:W-:Y:S08]  /*10520*/  HMMA.16816.F32.BF16 R60, R136.reuse, R64, RZ ;  /* 0x00000040883c723c */ /* 0x044ff000000418ff */
[----:B------:R-:W-:Y:S08]  /*10530*/  HMMA.16816.F32.BF16 R64, R136, R66, RZ ;  /* 0x000000428840723c */ /* 0x000ff000000418ff */
[C---:B------:R-:W-:Y:S08]  /*10540*/  HMMA.16816.F32.BF16 R4, R140.reuse, R144, R4 ;  /* 0x000000908c04723c */ /* 0x040ff00000041804 */
[C---:B------:R-:W-:Y:S01]  /*10550*/  HMMA.16816.F32.BF16 R8, R140.reuse, R146, R8 ;  /* 0x000000928c08723c */ /* 0x040fe20000041808 */
[----:B------:R-:W1:Y:S07]  /*10560*/  LDSM.16.M88.4 R144, [R223] ;  /* 0x00000000df90783b */ /* 0x000e6e0000000200 */
[C---:B---3--:R-:W-:Y:S08]  /*10570*/  HMMA.16816.F32.BF16 R12, R140.reuse, R148, R12 ;  /* 0x000000948c0c723c */ /* 0x048ff0000004180c */
[C---:B------:R-:W-:Y:S01]  /*10580*/  HMMA.16816.F32.BF16 R16, R140.reuse, R150, R16 ;  /* 0x000000968c10723c */ /* 0x040fe20000041810 */
[----:B------:R-:W2:Y:S07]  /*10590*/  LDSM.16.M88.4 R148, [R222] ;  /* 0x00000000de94783b */ /* 0x000eae0000000200 */
[C---:B------:R-:W-:Y:S01]  /*105a0*/  HMMA.16816.F32.BF16 R20, R140.reuse, R152, R20 ;  /* 0x000000988c14723c */ /* 0x040fe20000041814 */
[----:B------:R-:W-:Y:S01]  /*105b0*/  @!PT LDS RZ, [RZ] ;  /* 0x00000000fffff984 */ /* 0x000fe20000000800 */
[----:B------:R-:W-:Y:S01]  /*105c0*/  @!PT LDS RZ, [RZ] ;  /* 0x00000000fffff984 */ /* 0x000fe20000000800 */
[----:B------:R-:W-:Y:S01]  /*105d0*/  @!PT LDS RZ, [RZ] ;  /* 0x00000000fffff984 */ /* 0x000fe20000000800 */
[----:B------:R3:W-:Y:S06]  /*105e0*/  LDGSTS.E.BYPASS.LTC128B.128 [R226+0x100], [R184.64], !P4 ;  /* 0x00100000b8e27fae */ /* 0x0007ec000e101d44 */
[C---:B------:R-:W-:Y:S01]  /*105f0*/  IADD3 R152, P0, R2.reuse, R250, RZ ;  /* 0x000000fa02987210 */ /* 0x040fe20007f1e0ff */
[C---:B------:R-:W-:Y:S01]  /*10600*/  HMMA.16816.F32.BF16 R24, R140.reuse, R154, R24 ;  /* 0x0000009a8c18723c */ /* 0x040fe20000041818 */
[----:B------:R3:W-:Y:S03]  /*10610*/  LDGSTS.E.BYPASS.LTC128B.128 [R226+0x4100], [R186.64], !P3 ;  /* 0x04100000bae27fae */ /* 0x0007e6000d901d44 */
[C---:B------:R-:W-:Y:S03]  /*10620*/  IADD3.X R153, R3.reuse, R192, RZ, P0, !PT ;  /* 0x000000c003997210 */ /* 0x040fe600007fe4ff */
[----:B------:R-:W-:Y:S01]  /*10630*/  IADD3 R154, P2, R2, R236, RZ ;  /* 0x000000ec029a7210 */ /* 0x000fe20007f5e0ff */
[C---:B-1----:R-:W-:Y:S01]  /*10640*/  HMMA.16816.F32.BF16 R28, R140.reuse, R144, R28 ;  /* 0x000000908c1c723c */ /* 0x042fe2000004181c */
[----:B------:R1:W-:Y:S03]  /*10650*/  LDGSTS.E.BYPASS.LTC128B.128 [R226+0x1100], [R2.64], !P4 ;  /* 0x0110000002e27fae */ /* 0x0003e6000e101d44 */
[-C--:B------:R-:W-:Y:S03]  /*10660*/  IADD3.X R155, R3, R235.reuse, RZ, P2, !PT ;  /* 0x000000eb039b7210 */ /* 0x080fe600017fe4ff */
[C---:B------:R-:W-:Y:S01]  /*10670*/  IADD3 R144, P1, R152.reuse, R250, RZ ;  /* 0x000000fa98907210 */ /* 0x040fe20007f3e0ff */
[C---:B------:R-:W-:Y:S01]  /*10680*/  HMMA.16816.F32.BF16 R32, R140.reuse, R146, R32 ;  /* 0x000000928c20723c */ /* 0x040fe20000041820 */
[----:B------:R1:W-:Y:S03]  /*10690*/  LDGSTS.E.BYPASS.LTC128B.128 [R226+0x5100], [R2.64+0x80], !P3 ;  /* 0x0510008002e27fae */ /* 0x0003e6000d901d44 */
[C---:B------:R-:W-:Y:S04]  /*106a0*/  IADD3.X R145, R153.reuse, R192, RZ, P1, !PT ;  /* 0x000000c099917210 */ /* 0x040fe80000ffe4ff */
[C---:B--2---:R-:W-:Y:S01]  /*106b0*/  HMMA.16816.F32.BF16 R36, R140.reuse, R148, R36 ;  /* 0x000000948c24723c */ /* 0x044fe20000041824 */
[----:B------:R2:W-:Y:S07]  /*106c0*/  LDGSTS.E.BYPASS.LTC128B.128 [R226+0x2100], [R152.64], !P4 ;  /* 0x0210000098e27fae */ /* 0x0005ee000e101d44 */
[C---:B------:R-:W-:Y:S01]  /*106d0*/  HMMA.16816.F32.BF16 R40, R140.reuse, R150, R40 ;  /* 0x000000968c28723c */ /* 0x040fe20000041828 */
[----:B------:R2:W-:Y:S07]  /*106e0*/  LDGSTS.E.BYPASS.LTC128B.128 [R226+0x6100], [R154.64], !P3 ;  /* 0x061000009ae27fae */ /* 0x0005ee000d901d44 */
[C---:B------:R-:W-:Y:S01]  /*106f0*/  HMMA.16816.F32.BF16 R44, R140.reuse, R156, R44 ;  /* 0x0000009c8c2c723c */ /* 0x040fe2000004182c */
[----:B------:R4:W-:Y:S03]  /*10700*/  LDGSTS.E.BYPASS.LTC128B.128 [R226+0x3100], [R144.64], !P4 ;  /* 0x0310000090e27fae */ /* 0x0009e6000e101d44 */
[----:B-1----:R-:W-:Y:S04]  /*10710*/  IADD3 R2, P0, R152, R236, RZ ;  /* 0x000000ec98027210 */ /* 0x002fe80007f1e0ff */
[C---:B------:R-:W-:Y:S04]  /*10720*/  HMMA.16816.F32.BF16 R48, R140.reuse, R158, R48 ;  /* 0x0000009e8c30723c */ /* 0x040fe80000041830 */
[----:B------:R-:W-:Y:S02]  /*10730*/  IADD3.X R3, R153, R235, RZ, P0, !PT ;  /* 0x000000eb99037210 */ /* 0x000fe400007fe4ff */
[C---:B------:R-:W-:Y:S02]  /*10740*/  ISETP.GT.AND P0, PT, R227.reuse, RZ, PT ;  /* 0x000000ffe300720c */ /* 0x040fe40003f04270 */
[C---:B------:R-:W-:Y:S01]  /*10750*/  HMMA.16816.F32.BF16 R52, R140.reuse, R160, R52 ;  /* 0x000000a08c34723c */ /* 0x040fe20000041834 */
[----:B------:R1:W-:Y:S03]  /*10760*/  LDGSTS.E.BYPASS.LTC128B.128 [R226+0x7100], [R2.64], !P3 ;  /* 0x0710000002e27fae */ /* 0x0003e6000d901d44 */
[----:B------:R-:W-:Y:S04]  /*10770*/  IADD3 R227, R227, -0x1, RZ ;  /* 0xffffffffe3e37810 */ /* 0x000fe80007ffe0ff */
[C---:B------:R-:W-:Y:S01]  /*10780*/  HMMA.16816.F32.BF16 R56, R140.reuse, R162, R56 ;  /* 0x000000a28c38723c */ /* 0x040fe20000041838 */
[----:B------:R-:W-:Y:S07]  /*10790*/  LDSM.16.M88.4 R148, [R209+0x8900] ;  /* 0x00890000d194783b */ /* 0x000fee0000000200 */
[C---:B------:R-:W-:Y:S01]  /*107a0*/  HMMA.16816.F32.BF16 R60, R140.reuse, R164, R60 ;  /* 0x000000a48c3c723c */ /* 0x040fe2000004183c */
[----:B----4-:R-:W4:Y:S07]  /*107b0*/  LDSM.16.M88.4 R144, [R209+0x8100] ;  /* 0x00810000d190783b */ /* 0x010f2e0000000200 */
[----:B------:R-:W-:Y:S01]  /*107c0*/  HMMA.16816.F32.BF16 R64, R140, R166, R64 ;  /* 0x000000a68c40723c */ /* 0x000fe20000041840 */
[----:B--2---:R-:W2:Y:S08]  /*107d0*/  LDSM.16.M88.4 R152, [R209+0x9100] ;  /* 0x00910000d198783b */ /* 0x004eb00000000200 */
[----:B------:R-:W0:Y:S08]  /*107e0*/  LDGDEPBAR ;  /* 0x00000000000079af */ /* 0x000e300000000000 */
[----:B------:R-:W5:Y:S08]  /*107f0*/  LDSM.16.M88.4 R156, [R209+0x9900] ;  /* 0x00990000d19c783b */ /* 0x000f700000000200 */
[----:B------:R-:W1:Y:S01]  /*10800*/  LDSM.16.M88.4 R160, [R209+0xa100] ;  /* 0x00a10000d1a0783b */ /* 0x000e620000000200 */
[C---:B----4-:R-:W-:Y:S07]  /*10810*/  HMMA.16816.F32.BF16 R4, R168.reuse, R144, R4 ;  /* 0x00000090a804723c */ /* 0x050fee0000041804 */
[----:B------:R-:W-:Y:S01]  /*10820*/  LDSM.16.M88.4 R164, [R119+0xd900] ;  /* 0x00d9000077a4783b */ /* 0x000fe20000000200 */
[C---:B------:R-:W-:Y:S07]  /*10830*/  HMMA.16816.F32.BF16 R8, R168.reuse, R146, R8 ;  /* 0x00000092a808723c */ /* 0x040fee0000041808 */
[----:B------:R-:W4:Y:S01]  /*10840*/  LDSM.16.M88.4 R144, [R209+0xa900] ;  /* 0x00a90000d190783b */ /* 0x000f220000000200 */
[C---:B------:R-:W-:Y:S07]  /*10850*/  HMMA.16816.F32.BF16 R12, R168.reuse, R148, R12 ;  /* 0x00000094a80c723c */ /* 0x040fee000004180c */
[----:B---3--:R-:W-:Y:S01]  /*10860*/  LDSM.16.M88.4 R184, [R213] ;  /* 0x00000000d5b8783b */ /* 0x008fe20000000200 */
[C---:B------:R-:W-:Y:S07]  /*10870*/  HMMA.16816.F32.BF16 R16, R168.reuse, R150, R16 ;  /* 0x00000096a810723c */ /* 0x040fee0000041810 */
[----:B------:R-:W3:Y:S01]  /*10880*/  LDSM.16.M88.4 R148, [R209+0xb100] ;  /* 0x00b10000d194783b */ /* 0x000ee20000000200 */
[C---:B--2---:R-:W-:Y:S07]  /*10890*/  HMMA.16816.F32.BF16 R20, R168.reuse, R152, R20 ;  /* 0x00000098a814723c */ /* 0x044fee0000041814 */
[----:B------:R-:W-:Y:S01]  /*108a0*/  LDSM.16.M88.4 R192, [R209+0xe900] ;  /* 0x00e90000d1c0783b */ /* 0x000fe20000000200 */
[C---:B------:R-:W-:Y:S07]  /*108b0*/  HMMA.16816.F32.BF16 R24, R168.reuse, R154, R24 ;  /* 0x0000009aa818723c */ /* 0x040fee0000041818 */
[----:B------:R-:W2:Y:S01]  /*108c0*/  LDSM.16.M88.4 R152, [R209+0xb900] ;  /* 0x00b90000d198783b */ /* 0x000ea20000000200 */
[C---:B-----5:R-:W-:Y:S07]  /*108d0*/  HMMA.16816.F32.BF16 R28, R168.reuse, R156, R28 ;  /* 0x0000009ca81c723c */ /* 0x060fee000004181c */
[----:B------:R-:W-:Y:S01]  /*108e0*/  LDSM.16.M88.4 R196, [R209+0xf100] ;  /* 0x00f10000d1c4783b */ /* 0x000fe20000000200 */
[C---:B------:R-:W-:Y:S07]  /*108f0*/  HMMA.16816.F32.BF16 R32, R168.reuse, R158, R32 ;  /* 0x0000009ea820723c */ /* 0x040fee0000041820 */
[----:B------:R-:W5:Y:S01]  /*10900*/  LDSM.16.M88.4 R156, [R206] ;  /* 0x00000000ce9c783b */ /* 0x000f620000000200 */
[C---:B-1----:R-:W-:Y:S08]  /*10910*/  HMMA.16816.F32.BF16 R36, R168.reuse, R160, R36 ;  /* 0x000000a0a824723c */ /* 0x042ff00000041824 */
[C---:B------:R-:W-:Y:S01]  /*10920*/  HMMA.16816.F32.BF16 R40, R168.reuse, R162, R40 ;  /* 0x000000a2a828723c */ /* 0x040fe20000041828 */
[----:B------:R-:W1:Y:S07]  /*10930*/  LDSM.16.M88.4 R160, [R206+0x800] ;  /* 0x00080000cea0783b */ /* 0x000e6e0000000200 */
[C---:B----4-:R-:W-:Y:S08]  /*10940*/  HMMA.16816.F32.BF16 R44, R168.reuse, R144, R44 ;  /* 0x00000090a82c723c */ /* 0x050ff0000004182c */
[C---:B------:R-:W-:Y:S01]  /*10950*/  HMMA.16816.F32.BF16 R48, R168.reuse, R146, R48 ;  /* 0x00000092a830723c */ /* 0x040fe20000041830 */
[----:B------:R-:W4:Y:S07]  /*10960*/  LDSM.16.M88.4 R144, [R206+0x1000] ;  /* 0x00100000ce90783b */ /* 0x000f2e0000000200 */
[C---:B---3--:R-:W-:Y:S08]  /*10970*/  HMMA.16816.F32.BF16 R52, R168.reuse, R148, R52 ;  /* 0x00000094a834723c */ /* 0x048ff00000041834 */
[C---:B------:R-:W-:Y:S01]  /*10980*/  HMMA.16816.F32.BF16 R56, R168.reuse, R150, R56 ;  /* 0x00000096a838723c */ /* 0x040fe20000041838 */
[----:B------:R-:W3:Y:S07]  /*10990*/  LDSM.16.M88.4 R148, [R206+0x1800] ;  /* 0x00180000ce94783b */ /* 0x000eee0000000200 */
[C---:B--2---:R-:W-:Y:S08]  /*109a0*/  HMMA.16816.F32.BF16 R60, R168.reuse, R152, R60 ;  /* 0x00000098a83c723c */ /* 0x044ff0000004183c */
[----:B------:R-:W-:Y:S01]  /*109b0*/  HMMA.16816.F32.BF16 R64, R168, R154, R64 ;  /* 0x0000009aa840723c */ /* 0x000fe20000041840 */
[----:B------:R-:W2:Y:S07]  /*109c0*/  LDSM.16.M88.4 R152, [R206+0x2000] ;  /* 0x00200000ce98783b */ /* 0x000eae0000000200 */
[C---:B-----5:R-:W-:Y:S08]  /*109d0*/  HMMA.16816.F32.BF16 R4, R172.reuse, R156, R4 ;  /* 0x0000009cac04723c */ /* 0x060ff00000041804 */
[C---:B------:R-:W-:Y:S01]  /*109e0*/  HMMA.16816.F32.BF16 R8, R172.reuse, R158, R8 ;  /* 0x0000009eac08723c */ /* 0x040fe20000041808 */
[----:B------:R-:W5:Y:S07]  /*109f0*/  LDSM.16.M88.4 R156, [R206+0x2800] ;  /* 0x00280000ce9c783b */ /* 0x000f6e0000000200 */
        /* <DEDUP_REMOVED lines=10> */
[C---:B------:R-:W-:Y:S01]  /*10aa0*/  HMMA.16816.F32.BF16 R40, R172.reuse, R154, R40 ;  /* 0x0000009aac28723c */ /* 0x040fe20000041828 */
        /* <DEDUP_REMOVED lines=8> */
[----:B------:R-:W-:Y:S01]  /*10b30*/  HMMA.16816.F32.BF16 R64, R172, R146, R64 ;  /* 0x00000092ac40723c */ /* 0x000fe20000041840 */
        /* <DEDUP_REMOVED lines=9> */
[----:B------:R-:W5:Y:S07]  /*10bd0*/  LDSM.16.M88.4 R156, [R218] ;  /* 0x00000000da9c783b */ /* 0x000f6e0000000200 */
[C---:B------:R-:W-:Y:S08]  /*10be0*/  HMMA.16816.F32.BF16 R28, R176.reuse, R164, R28 ;  /* 0x000000a4b01c723c */ /* 0x040ff0000004181c */
[C---:B------:R-:W-:Y:S01]  /*10bf0*/  HMMA.16816.F32.BF16 R32, R176.reuse, R166, R32 ;  /* 0x000000a6b020723c */ /* 0x040fe20000041820 */
[----:B------:R-:W-:Y:S07]  /*10c00*/  LDSM.16.M88.4 R164, [R216] ;  /* 0x00000000d8a4783b */ /* 0x000fee0000000200 */
[C---:B-1----:R-:W-:Y:S08]  /*10c10*/  HMMA.16816.F32.BF16 R36, R176.reuse, R160, R36 ;  /* 0x000000a0b024723c */ /* 0x042ff00000041824 */
[C---:B------:R-:W-:Y:S01]  /*10c20*/  HMMA.16816.F32.BF16 R40, R176.reuse, R162, R40 ;  /* 0x000000a2b028723c */ /* 0x040fe20000041828 */
[----:B------:R-:W1:Y:S07]  /*10c30*/  LDSM.16.M88.4 R160, [R217] ;  /* 0x00000000d9a0783b */ /* 0x000e6e0000000200 */
[C---:B----4-:R-:W-:Y:S08]  /*10c40*/  HMMA.16816.F32.BF16 R44, R176.reuse, R144, R44 ;  /* 0x00000090b02c723c */ /* 0x050ff0000004182c */
[C---:B------:R-:W-:Y:S01]  /*10c50*/  HMMA.16816.F32.BF16 R48, R176.reuse, R146, R48 ;  /* 0x00000092b030723c */ /* 0x040fe20000041830 */
[----:B------:R-:W4:Y:S07]  /*10c60*/  LDSM.16.M88.4 R144, [R215] ;  /* 0x00000000d790783b */ /* 0x000f2e0000000200 */
[C---:B---3--:R-:W-:Y:S08]  /*10c70*/  HMMA.16816.F32.BF16 R52, R176.reuse, R148, R52 ;  /* 0x00000094b034723c */ /* 0x048ff00000041834 */
[C---:B------:R-:W-:Y:S01]  /*10c80*/  HMMA.16816.F32.BF16 R56, R176.reuse, R150, R56 ;  /* 0x00000096b038723c */ /* 0x040fe20000041838 */
[----:B------:R-:W3:Y:S07]  /*10c90*/  LDSM.16.M88.4 R148, [R214] ;  /* 0x00000000d694783b */ /* 0x000eee0000000200 */
[C---:B--2---:R-:W-:Y:S08]  /*10ca0*/  HMMA.16816.F32.BF16 R60, R176.reuse, R152, R60 ;  /* 0x00000098b03c723c */ /* 0x044ff0000004183c */
[----:B------:R-:W-:Y:S01]  /*10cb0*/  HMMA.16816.F32.BF16 R64, R176, R154, R64 ;  /* 0x0000009ab040723c */ /* 0x000fe20000041840 */
[----:B------:R-:W2:Y:S07]  /*10cc0*/  LDSM.16.M88.4 R152, [R212] ;  /* 0x00000000d498783b */ /* 0x000eae0000000200 */
[C---:B-----5:R-:W-:Y:S08]  /*10cd0*/  HMMA.16816.F32.BF16 R4, R180.reuse, R156, R4 ;  /* 0x0000009cb404723c */ /* 0x060ff00000041804 */
[C---:B------:R-:W-:Y:S01]  /*10ce0*/  HMMA.16816.F32.BF16 R8, R180.reuse, R158, R8 ;  /* 0x0000009eb408723c */ /* 0x040fe20000041808 */
[----:B------:R-:W-:Y:S07]  /*10cf0*/  LDSM.16.M88.4 R156, [R209+0xc900] ;  /* 0x00c90000d19c783b */ /* 0x000fee0000000200 */
[C---:B-1----:R-:W-:Y:S08]  /*10d00*/  HMMA.16816.F32.BF16 R12, R180.reuse, R160, R12 ;  /* 0x000000a0b40c723c */ /* 0x042ff0000004180c */
[C---:B------:R-:W-:Y:S01]  /*10d10*/  HMMA.16816.F32.BF16 R16, R180.reuse, R162, R16 ;  /* 0x000000a2b410723c */ /* 0x040fe20000041810 */
[----:B------:R-:W-:Y:S07]  /*10d20*/  LDSM.16.M88.4 R160, [R209+0xd100] ;  /* 0x00d10000d1a0783b */ /* 0x000fee0000000200 */
[C---:B------:R-:W-:Y:S08]  /*10d30*/  HMMA.16816.F32.BF16 R20, R180.reuse, R164, R20 ;  /* 0x000000a4b414723c */ /* 0x040ff00000041814 */
[C---:B------:R-:W-:Y:S01]  /*10d40*/  HMMA.16816.F32.BF16 R24, R180.reuse, R166, R24 ;  /* 0x000000a6b418723c */ /* 0x040fe20000041818 */
[----:B------:R-:W-:Y:S07]  /*10d50*/  LDSM.16.M88.4 R164, [R209+0xd900] ;  /* 0x00d90000d1a4783b */ /* 0x000fee0000000200 */
[C---:B----4-:R-:W-:Y:S08]  /*10d60*/  HMMA.16816.F32.BF16 R28, R180.reuse, R144, R28 ;  /* 0x00000090b41c723c */ /* 0x050ff0000004181c */
[C---:B------:R-:W-:Y:S01]  /*10d70*/  HMMA.16816.F32.BF16 R32, R180.reuse, R146, R32 ;  /* 0x00000092b420723c */ /* 0x040fe20000041820 */
[----:B------:R-:W1:Y:S07]  /*10d80*/  LDSM.16.M88.4 R144, [R211] ;  /* 0x00000000d390783b */ /* 0x000e6e0000000200 */
[C---:B---3--:R-:W-:Y:S08]  /*10d90*/  HMMA.16816.F32.BF16 R36, R180.reuse, R148, R36 ;  /* 0x00000094b424723c */ /* 0x048ff00000041824 */
        /* <DEDUP_REMOVED lines=9> */
[----:B------:R-:W-:Y:S01]  /*10e30*/  HMMA.16816.F32.BF16 R64, R180, R146, R64 ;  /* 0x00000092b440723c */ /* 0x000fe20000041840 */
[----:B------:R-:W1:Y:S07]  /*10e40*/  LDSM.16.M88.4 R144, [R206+0x4000] ;  /* 0x00400000ce90783b */ /* 0x000e6e0000000200 */
[C---:B---3--:R-:W-:Y:S08]  /*10e50*/  HMMA.16816.F32.BF16 R4, R188.reuse, R148, R4 ;  /* 0x00000094bc04723c */ /* 0x048ff00000041804 */
[C---:B------:R-:W-:Y:S01]  /*10e60*/  HMMA.16816.F32.BF16 R8, R188.reuse, R150, R8 ;  /* 0x00000096bc08723c */ /* 0x040fe20000041808 */
[----:B------:R-:W3:Y:S07]  /*10e70*/  LDSM.16.M88.4 R148, [R206+0x4800] ;  /* 0x00480000ce94783b */ /* 0x000eee0000000200 */
[C---:B------:R-:W-:Y:S08]  /*10e80*/  HMMA.16816.F32.BF16 R12, R188.reuse, R156, R12 ;  /* 0x0000009cbc0c723c */ /* 0x040ff0000004180c */
[C---:B------:R-:W-:Y:S01]  /*10e90*/  HMMA.16816.F32.BF16 R16, R188.reuse, R158, R16 ;  /* 0x0000009ebc10723c */ /* 0x040fe20000041810 */
[----:B------:R-:W5:Y:S07]  /*10ea0*/  LDSM.16.M88.4 R156, [R206+0x5000] ;  /* 0x00500000ce9c783b */ /* 0x000f6e0000000200 */
[C---:B------:R-:W-:Y:S08]  /*10eb0*/  HMMA.16816.F32.BF16 R20, R188.reuse, R160, R20 ;  /* 0x000000a0bc14723c */ /* 0x040ff00000041814 */
[C---:B------:R-:W-:Y:S08]  /*10ec0*/  HMMA.16816.F32.BF16 R24, R188.reuse, R162, R24 ;  /* 0x000000a2bc18723c */ /* 0x040ff00000041818 */
[C---:B------:R-:W-:Y:S08]  /*10ed0*/  HMMA.16816.F32.BF16 R28, R188.reuse, R164, R28 ;  /* 0x000000a4bc1c723c */ /* 0x040ff0000004181c */
        /* <DEDUP_REMOVED lines=8> */
[----:B------:R-:W-:Y:S01]  /*10f60*/  HMMA.16816.F32.BF16 R64, R188, R154, R64 ;  /* 0x0000009abc40723c */ /* 0x000fe20000041840 */
[----:B------:R-:W2:Y:S07]  /*10f70*/  LDSM.16.M88.4 R152, [R206+0x5800] ;  /* 0x00580000ce98783b */ /* 0x000eae0000000200 */
[C---:B-1----:R-:W-:Y:S08]  /*10f80*/  HMMA.16816.F32.BF16 R4, R200.reuse, R144, R4 ;  /* 0x00000090c804723c */ /* 0x042ff00000041804 */
[C---:B------:R-:W-:Y:S01]  /*10f90*/  HMMA.16816.F32.BF16 R8, R200.reuse, R146, R8 ;  /* 0x00000092c808723c */ /* 0x040fe20000041808 */
[----:B------:R-:W1:Y:S07]  /*10fa0*/  LDSM.16.M88.4 R144, [R206+0x6000] ;  /* 0x00600000ce90783b */ /* 0x000e6e0000000200 */
[C---:B---3--:R-:W-:Y:S08]  /*10fb0*/  HMMA.16816.F32.BF16 R12, R200.reuse, R148, R12 ;  /* 0x00000094c80c723c */ /* 0x048ff0000004180c */
[C---:B------:R-:W-:Y:S01]  /*10fc0*/  HMMA.16816.F32.BF16 R16, R200.reuse, R150, R16 ;  /* 0x00000096c810723c */ /* 0x040fe20000041810 */
[----:B------:R-:W3:Y:S03]  /*10fd0*/  LDSM.16.M88.4 R148, [R206+0x6800] ;  /* 0x00680000ce94783b */ /* 0x000ee60000000200 */
[----:B------:R-:W-:Y:S02]  /*10fe0*/  FMNMX.FTZ R0, R4, R117, !PT ;  /* 0x0000007504007209 */ /* 0x000fe40007810000 */
[----:B------:R-:W-:Y:S02]  /*10ff0*/  FMNMX.FTZ R2, R6, R118, !PT ;  /* 0x0000007606027209 */ /* 0x000fe40007810000 */
[C---:B-----5:R-:W-:Y:S04]  /*11000*/  HMMA.16816.F32.BF16 R20, R200.reuse, R156, R20 ;  /* 0x0000009cc814723c */ /* 0x060fe80000041814 */
        /* <DEDUP_REMOVED lines=9> */
[----:B------:R-:W2:Y:S03]  /*110a0*/  LDSM.16.M88.4 R152, [R206+0x7000] ;  /* 0x00700000ce98783b */ /* 0x000ea60000000200 */
[----:B------:R-:W-:Y:S02]  /*110b0*/  FMNMX.FTZ R0, R12, R0, !PT ;  /* 0x000000000c007209 */ /* 0x000fe40007810000 */
[----:B------:R-:W-:Y:S02]  /*110c0*/  FMNMX.FTZ R2, R14, R2, !PT ;  /* 0x000000020e027209 */ /* 0x000fe40007810000 */
[C---:B-1----:R-:W-:Y:S04]  /*110d0*/  HMMA.16816.F32.BF16 R36, R200.reuse, R144, R36 ;  /* 0x00000090c824723c */ /* 0x042fe80000041824 */
[----:B------:R-:W-:Y:S02]  /*110e0*/  FMNMX.FTZ R0, R13, R0, !PT ;  /* 0x000000000d007209 */ /* 0x000fe40007810000 */
[----:B------:R-:W-:Y:S02]  /*110f0*/  FMNMX.FTZ R2, R15, R2, !PT ;  /* 0x000000020f027209 */ /* 0x000fe40007810000 */
[C---:B------:R-:W-:Y:S01]  /*11100*/  HMMA.16816.F32.BF16 R40, R200.reuse, R146, R40 ;  /* 0x00000092c828723c */ /* 0x040fe20000041828 */
[----:B------:R-:W1:Y:S01]  /*11110*/  LDSM.16.M88.4 R144, [R206+0x7800] ;  /* 0x00780000ce90783b */ /* 0x000e620000000200 */
[----:B------:R-:W-:Y:S04]  /*11120*/  DEPBAR.LE SB0, 0x0 ;  /* 0x000080000000791a */ /* 0x000fe80000000000 */
[----:B------:R-:W-:Y:S02]  /*11130*/  FMNMX.FTZ R0, R16, R0, !PT ;  /* 0x0000000010007209 */ /* 0x000fe40007810000 */
[C---:B---3--:R-:W-:Y:S01]  /*11140*/  HMMA.16816.F32.BF16 R44, R200.reuse, R148, R44 ;  /* 0x00000094c82c723c */ /* 0x048fe2000004182c */
[----:B------:R-:W-:Y:S04]  /*11150*/  BAR.SYNC.DEFER_BLOCKING 0x0 ;  /* 0x0000000000007b1d */ /* 0x000fe80000010000 */
[----:B------:R-:W-:Y:S02]  /*11160*/  FMNMX.FTZ R0, R17, R0, !PT ;  /* 0x0000000011007209 */ /* 0x000fe40007810000 */
[----:B------:R-:W-:Y:S01]  /*11170*/  FMNMX.FTZ R2, R18, R2, !PT ;  /* 0x0000000212027209 */ /* 0x000fe20007810000 */
[C---:B------:R-:W-:Y:S04]  /*11180*/  HMMA.16816.F32.BF16 R48, R200.reuse, R150, R48 ;  /* 0x00000096c830723c */ /* 0x040fe80000041830 */
[----:B------:R-:W-:Y:S02]  /*11190*/  FMNMX.FTZ R0, R20, R0, !PT ;  /* 0x0000000014007209 */ /* 0x000fe40007810000 */
[----:B------:R-:W-:Y:S02]  /*111a0*/  FMNMX.FTZ R2, R19, R2, !PT ;  /* 0x0000000213027209 */ /* 0x000fe40007810000 */
[----:B------:R-:W-:Y:S01]  /*111b0*/  FMNMX.FTZ R0, R21, R0, !PT ;  /* 0x0000000015007209 */ /* 0x000fe20007810000 */
[C---:B--2---:R-:W-:Y:S03]  /*111c0*/  HMMA.16816.F32.BF16 R52, R200.reuse, R152, R52 ;  /* 0x00000098c834723c */ /* 0x044fe60000041834 */
[----:B------:R-:W-:Y:S02]  /*111d0*/  FMNMX.FTZ R0, R24, R0, !PT ;  /* 0x0000000018007209 */ /* 0x000fe40007810000 */
[----:B------:R-:W-:Y:S02]  /*111e0*/  FMNMX.FTZ R2, R22, R2, !PT ;  /* 0x0000000216027209 */ /* 0x000fe40007810000 */
[----:B------:R-:W-:Y:S01]  /*111f0*/  FMNMX.FTZ R3, R25, R0, !PT ;  /* 0x0000000019037209 */ /* 0x000fe20007810000 */
[C---:B------:R-:W-:Y:S04]  /*11200*/  HMMA.16816.F32.BF16 R56, R200.reuse, R154, R56 ;  /* 0x0000009ac838723c */ /* 0x040fe80000041838 */
[----:B------:R-:W-:Y:S02]  /*11210*/  FMNMX.FTZ R0, R23, R2, !PT ;  /* 0x0000000217007209 */ /* 0x000fe40007810000 */
[----:B------:R-:W-:Y:S02]  /*11220*/  FMNMX.FTZ R2, R28, R3, !PT ;  /* 0x000000031c027209 */ /* 0x000fe40007810000 */
[C---:B-1----:R-:W-:Y:S04]  /*11230*/  HMMA.16816.F32.BF16 R60, R200.reuse, R144, R60 ;  /* 0x00000090c83c723c */ /* 0x042fe8000004183c */
        /* <DEDUP_REMOVED lines=40> */
[C---:B------:R-:W-:Y:S01]  /*114c0*/  @P0 SHF.L.U32 R149, R251.reuse, 0x6, RZ ;  /* 0x00000006fb950819 */ /* 0x040fe200000006ff */
[----:B------:R-:W1:Y:S01]  /*114d0*/  SHFL.BFLY PT, R3, R116, 0x2, 0x1f ;  /* 0x0c401f0074037f89 */ /* 0x000e6200000e0000 */
[----:B------:R-:W-:Y:S02]  /*114e0*/  FMNMX.FTZ R0, R66, R0, !PT ;  /* 0x0000000042007209 */ /* 0x000fe40007810000 */
[----:B------:R-:W-:Y:S02]  /*114f0*/  @P0 SHF.L.U64.HI R148, R251, R228, c[0x0][0x1e4] ;  /* 0x00007900fb940619 */ /* 0x000fe400000102e4 */
[----:B------:R-:W-:Y:S05]  /*11500*/  FMNMX.FTZ R0, R67, R0, !PT ;  /* 0x0000000043007209 */ /* 0x000fea0007810000 */
[----:B------:R-:W2:Y:S01]  /*11510*/  SHFL.BFLY PT, R2, R0, 0x2, 0x1f ;  /* 0x0c401f0000027f89 */ /* 0x000ea200000e0000 */
[----:B-1----:R-:W-:Y:S07]  /*11520*/  FMNMX.FTZ R116, R116, R3, !PT ;  /* 0x0000000374747209 */ /* 0x002fee0007810000 */
[----:B------:R-:W1:Y:S01]  /*11530*/  SHFL.BFLY PT, R144, R116, 0x1, 0x1f ;  /* 0x0c201f0074907f89 */ /* 0x000e6200000e0000 */
[----:B--2---:R-:W-:Y:S07]  /*11540*/  FMNMX.FTZ R0, R0, R2, !PT ;  /* 0x0000000200007209 */ /* 0x004fee0007810000 */
[----:B------:R-:W2:Y:S01]  /*11550*/  SHFL.BFLY PT, R3, R0, 0x1, 0x1f ;  /* 0x0c201f0000037f89 */ /* 0x000ea200000e0000 */
[----:B-1----:R-:W-:Y:S01]  /*11560*/  FMNMX.FTZ R116, R116, R144, !PT ;  /* 0x0000009074747209 */ /* 0x002fe20007810000 */
[----:B------:R-:W-:Y:S04]  /*11570*/  @P0 IMAD.WIDE.U32 R144, R227, c[0x0][0x1e0], RZ ;  /* 0x00007800e3900a25 */ /* 0x000fe800078e00ff */
[C---:B------:R-:W-:Y:S02]  /*11580*/  FMUL.FTZ R156, R116.reuse, c[0x0][0x2d0] ;  /* 0x0000b400749c7a20 */ /* 0x040fe40000410000 */
[----:B------:R-:W-:Y:S01]  /*11590*/  FADD.FTZ R2, -R116, R117 ;  /* 0x0000007574027221 */ /* 0x000fe20000010100 */
[----:B------:R-:W-:Y:S01]  /*115a0*/  @P0 SHF.R.S32.HI R117, RZ, 0x1f, R227 ;  /* 0x0000001fff750819 */ /* 0x000fe200000114e3 */
[--C-:B------:R-:W-:Y:S01]  /*115b0*/  FFMA.FTZ R8, R8, c[0x0][0x2d0], -R156.reuse ;  /* 0x0000b40008087a23 */ /* 0x100fe2000001089c */
[----:B--2---:R-:W-:Y:S01]  /*115c0*/  FMNMX.FTZ R3, R0, R3, !PT ;  /* 0x0000000300037209 */ /* 0x004fe20007810000 */
[----:B------:R-:W-:Y:S02]  /*115d0*/  FFMA.FTZ R9, R9, c[0x0][0x2d0], -R156 ;  /* 0x0000b40009097a23 */ /* 0x000fe4000001089c */
[----:B------:R-:W-:Y:S01]  /*115e0*/  @P0 IMAD R117, R117, c[0x0][0x1e0], RZ ;  /* 0x0000780075750a24 */ /* 0x000fe200078e02ff */
[----:B------:R-:W-:Y:S01]  /*115f0*/  MUFU.EX2 R231, R8 ;  /* 0x0000000800e77308 */ /* 0x000fe20000000800 */
[----:B------:R-:W-:Y:S02]  /*11600*/  FADD.FTZ R0, -R3, R118 ;  /* 0x0000007603007221 */ /* 0x000fe40000010100 */
[--C-:B------:R-:W-:Y:S01]  /*11610*/  FFMA.FTZ R118, R4, c[0x0][0x2d0], -R156.reuse ;  /* 0x0000b40004767a23 */ /* 0x100fe2000001089c */
[----:B------:R-:W-:Y:S01]  /*11620*/  @P0 SHF.L.U32 R4, R144, 0x7, RZ ;  /* 0x0000000790040819 */ /* 0x000fe200000006ff */
[----:B------:R-:W-:Y:S02]  /*11630*/  @P0 IMAD R117, R227, c[0x0][0x1e4], R117 ;  /* 0x00007900e3750a24 */ /* 0x000fe400078e0275 */
[----:B------:R-:W-:Y:S02]  /*11640*/  FMUL.FTZ R2, R2, c[0x0][0x2d0] ;  /* 0x0000b40002027a20 */ /* 0x000fe40000410000 */
[----:B------:R-:W-:Y:S01]  /*11650*/  FMUL.FTZ R0, R0, c[0x0][0x2d0] ;  /* 0x0000b40000007a20 */ /* 0x000fe20000410000 */
[----:B------:R1:W-:Y:S01]  /*11660*/  MUFU.EX2 R230, R118 ;  /* 0x0000007600e67308 */ /* 0x0003e20000000800 */
[----:B------:R-:W-:Y:S01]  /*11670*/  @P0 IADD3 R145, R145, R117, RZ ;  /* 0x0000007591910210 */ /* 0x000fe20007ffe0ff */
[--C-:B------:R-:W-:Y:S01]  /*11680*/  FFMA.FTZ R24, R24, c[0x0][0x2d0], -R156.reuse ;  /* 0x0000b40018187a23 */ /* 0x100fe2000001089c */
[----:B------:R-:W-:Y:S01]  /*11690*/  @P0 IADD3 R117, P1, R4, R246, RZ ;  /* 0x000000f604750210 */ /* 0x000fe20007f3e0ff */
[--C-:B------:R-:W-:Y:S01]  /*116a0*/  FFMA.FTZ R25, R25, c[0x0][0x2d0], -R156.reuse ;  /* 0x0000b40019197a23 */ /* 0x100fe2000001089c */
[----:B------:R-:W-:Y:S01]  /*116b0*/  @P0 SHF.L.U64.HI R145, R144, 0x7, R145 ;  /* 0x0000000790910819 */ /* 0x000fe20000010291 */
[--C-:B------:R-:W-:Y:S01]  /*116c0*/  FFMA.FTZ R28, R28, c[0x0][0x2d0], -R156.reuse ;  /* 0x0000b4001c1c7a23 */ /* 0x100fe2000001089c */
[----:B------:R-:W-:Y:S01]  /*116d0*/  @P0 LEA R144, P5, R117, c[0x0][0x1c8], 0x1 ;  /* 0x0000720075900a11 */ /* 0x000fe200078a08ff */
[--C-:B------:R-:W-:Y:S01]  /*116e0*/  FFMA.FTZ R29, R29, c[0x0][0x2d0], -R156.reuse ;  /* 0x0000b4001d1d7a23 */ /* 0x100fe2000001089c */
[----:B------:R-:W-:Y:S01]  /*116f0*/  @P0 IADD3 R4, P2, R4, R238, RZ ;  /* 0x000000ee04040210 */ /* 0x000fe20007f5e0ff */
[----:B------:R-:W-:Y:S01]  /*11700*/  MUFU.EX2 R229, R9 ;  /* 0x0000000900e57308 */ /* 0x000fe20000000800 */
[--C-:B------:R-:W-:Y:S02]  /*11710*/  FFMA.FTZ R32, R32, c[0x0][0x2d0], -R156.reuse ;  /* 0x0000b40020207a23 */ /* 0x100fe4000001089c */
[--C-:B------:R-:W-:Y:S02]  /*11720*/  FFMA.FTZ R33, R33, c[0x0][0x2d0], -R156.reuse ;  /* 0x0000b40021217a23 */ /* 0x100fe4000001089c */
[--C-:B------:R-:W-:Y:S02]  /*11730*/  FFMA.FTZ R36, R36, c[0x0][0x2d0], -R156.reuse ;  /* 0x0000b40024247a23 */ /* 0x100fe4000001089c */
[--C-:B------:R-:W-:Y:S02]  /*11740*/  FFMA.FTZ R37, R37, c[0x0][0x2d0], -R156.reuse ;  /* 0x0000b40025257a23 */ /* 0x100fe4000001089c */
[--C-:B------:R-:W-:Y:S01]  /*11750*/  FFMA.FTZ R40, R40, c[0x0][0x2d0], -R156.reuse ;  /* 0x0000b40028287a23 */ /* 0x100fe2000001089c */
[----:B------:R-:W2:Y:S01]  /*11760*/  MUFU.EX2 R2, R2 ;  /* 0x0000000200027308 */ /* 0x000ea20000000800 */
[--C-:B------:R-:W-:Y:S02]  /*11770*/  FFMA.FTZ R41, R41, c[0x0][0x2d0], -R156.reuse ;  /* 0x0000b40029297a23 */ /* 0x100fe4000001089c */
[--C-:B------:R-:W-:Y:S02]  /*11780*/  FFMA.FTZ R44, R44, c[0x0][0x2d0], -R156.reuse ;  /* 0x0000b4002c2c7a23 */ /* 0x100fe4000001089c */
[--C-:B-1----:R-:W-:Y:S01]  /*11790*/  FFMA.FTZ R118, R5, c[0x0][0x2d0], -R156.reuse ;  /* 0x0000b40005767a23 */ /* 0x102fe2000001089c */
[----:B------:R-:W-:Y:S01]  /*117a0*/  @P0 IADD3.X R5, R145, R243, RZ, P1, !PT ;  /* 0x000000f391050210 */ /* 0x000fe20000ffe4ff */
[--C-:B------:R-:W-:Y:S01]  /*117b0*/  FFMA.FTZ R45, R45, c[0x0][0x2d0], -R156.reuse ;  /* 0x0000b4002d2d7a23 */ /* 0x100fe2000001089c */
[----:B------:R-:W-:Y:S01]  /*117c0*/  @P0 LEA R146, P1, R4, c[0x0][0x1c8], 0x1 ;  /* 0x0000720004920a11 */ /* 0x000fe200078208ff */
[--C-:B------:R-:W-:Y:S01]  /*117d0*/  FFMA.FTZ R48, R48, c[0x0][0x2d0], -R156.reuse ;  /* 0x0000b40030307a23 */ /* 0x100fe2000001089c */
[----:B------:R1:W-:Y:S01]  /*117e0*/  MUFU.EX2 R232, R118 ;  /* 0x0000007600e87308 */ /* 0x0003e20000000800 */
[--C-:B------:R-:W-:Y:S02]  /*117f0*/  FFMA.FTZ R49, R49, c[0x0][0x2d0], -R156.reuse ;  /* 0x0000b40031317a23 */ /* 0x100fe4000001089c */
[--C-:B------:R-:W-:Y:S02]  /*11800*/  FFMA.FTZ R12, R12, c[0x0][0x2d0], -R156.reuse ;  /* 0x0000b4000c0c7a23 */ /* 0x100fe4000001089c */
[--C-:B------:R-:W-:Y:S02]  /*11810*/  FFMA.FTZ R13, R13, c[0x0][0x2d0], -R156.reuse ;  /* 0x0000b4000d0d7a23 */ /* 0x100fe4000001089c */
[--C-:B------:R-:W-:Y:S02]  /*11820*/  FFMA.FTZ R16, R16, c[0x0][0x2d0], -R156.reuse ;  /* 0x0000b40010107a23 */ /* 0x100fe4000001089c */
[--C-:B------:R-:W-:Y:S01]  /*11830*/  FFMA.FTZ R17, R17, c[0x0][0x2d0], -R156.reuse ;  /* 0x0000b40011117a23 */ /* 0x100fe2000001089c */
[----:B------:R-:W3:Y:S01]  /*11840*/  MUFU.EX2 R0, R0 ;  /* 0x0000000000007308 */ /* 0x000ee20000000800 */
[--C-:B------:R-:W-:Y:S02]  /*11850*/  FFMA.FTZ R20, R20, c[0x0][0x2d0], -R156.reuse ;  /* 0x0000b40014147a23 */ /* 0x100fe4000001089c */
[----:B------:R-:W-:Y:S02]  /*11860*/  FFMA.FTZ R21, R21, c[0x0][0x2d0], -R156 ;  /* 0x0000b40015157a23 */ /* 0x000fe4000001089c */
[C---:B--2---:R-:W-:Y:S02]  /*11870*/  FMUL.FTZ R68, R2.reuse, R68 ;  /* 0x0000004402447220 */ /* 0x044fe40000410000 */
[C---:B------:R-:W-:Y:S02]  /*11880*/  FMUL.FTZ R69, R2.reuse, R69 ;  /* 0x0000004502457220 */ /* 0x040fe40000410000 */
[C---:B------:R-:W-:Y:S01]  /*11890*/  FMUL.FTZ R72, R2.reuse, R72 ;  /* 0x0000004802487220 */ /* 0x040fe20000410000 */
[----:B------:R-:W-:Y:S01]  /*118a0*/  MUFU.EX2 R194, R24 ;  /* 0x0000001800c27308 */ /* 0x000fe20000000800 */
[C---:B------:R-:W-:Y:S02]  /*118b0*/  FMUL.FTZ R73, R2.reuse, R73 ;  /* 0x0000004902497220 */ /* 0x040fe40000410000 */
[C---:B------:R-:W-:Y:S01]  /*118c0*/  FMUL.FTZ R76, R2.reuse, R76 ;  /* 0x0000004c024c7220 */ /* 0x040fe20000410000 */
[----:B-1----:R-:W-:Y:S01]  /*118d0*/  @P0 IADD3.X R118, R145, R237, RZ, P2, !PT ;  /* 0x000000ed91760210 */ /* 0x002fe200017fe4ff */
[----:B------:R-:W-:Y:S01]  /*118e0*/  FMUL.FTZ R77, R2, R77 ;  /* 0x0000004d024d7220 */ /* 0x000fe20000410000 */
[----:B------:R-:W-:Y:S01]  /*118f0*/  @P0 LEA.HI.X R145, R117, c[0x0][0x1cc], R5, 0x1, P5 ;  /* 0x0000730075910a11 */ /* 0x000fe200028f0c05 */
[----:B------:R-:W-:Y:S01]  /*11900*/  FMUL.FTZ R117, R3, c[0x0][0x2d0] ;  /* 0x0000b40003757a20 */ /* 0x000fe20000410000 */
[----:B------:R-:W-:Y:S01]  /*11910*/  @P0 LEA.HI.X R147, R4, c[0x0][0x1cc], R118, 0x1, P1 ;  /* 0x0000730004930a11 */ /* 0x000fe200008f0c76 */
[----:B------:R-:W-:Y:S01]  /*11920*/  FMUL.FTZ R80, R2, R80 ;  /* 0x0000005002507220 */ /* 0x000fe20000410000 */
[-C--:B------:R-:W-:Y:S01]  /*11930*/  @P0 IADD3 R4, P1, R144, R149.reuse, RZ ;  /* 0x0000009590040210 */ /* 0x080fe20007f3e0ff */
[----:B------:R1:W-:Y:S01]  /*11940*/  @P0 LDGSTS.E.BYPASS.LTC128B.128 [R226+0x8100], [R144.64], !P4 ;  /* 0x0810000090e20fae */ /* 0x0003e2000e101d44 */
[--C-:B------:R-:W-:Y:S01]  /*11950*/  FFMA.FTZ R6, R6, c[0x0][0x2d0], -R117.reuse ;  /* 0x0000b40006067a23 */ /* 0x100fe20000010875 */
[----:B------:R-:W-:Y:S01]  /*11960*/  MUFU.EX2 R193, R25 ;  /* 0x0000001900c17308 */ /* 0x000fe20000000800 */
[-C--:B------:R-:W-:Y:S01]  /*11970*/  @P0 IADD3.X R5, R145, R148.reuse, RZ, P1, !PT ;  /* 0x0000009491050210 */ /* 0x080fe20000ffe4ff */
[--C-:B------:R-:W-:Y:S01]  /*11980*/  FFMA.FTZ R10, R10, c[0x0][0x2d0], -R117.reuse ;  /* 0x0000b4000a0a7a23 */ /* 0x100fe20000010875 */
[----:B------:R-:W-:Y:S01]  /*11990*/  @P0 IADD3 R8, P6, R4, R149, RZ ;  /* 0x0000009504080210 */ /* 0x000fe20007fde0ff */
[--C-:B------:R-:W-:Y:S01]  /*119a0*/  FFMA.FTZ R11, R11, c[0x0][0x2d0], -R117.reuse ;  /* 0x0000b4000b0b7a23 */ /* 0x100fe20000010875 */
[----:B------:R-:W-:Y:S01]  /*119b0*/  @P0 IADD3 R118, P1, R252, 0x80, RZ ;  /* 0x00000080fc760810 */ /* 0x000fe20007f3e0ff */
[----:B------:R2:W-:Y:S01]  /*119c0*/  @P0 LDGSTS.E.BYPASS.LTC128B.128 [R226+0xc100], [R146.64], !P3 ;  /* 0x0c10000092e20fae */ /* 0x0005e2000d901d44 */
[C---:B------:R-:W-:Y:S01]  /*119d0*/  @P0 IADD3.X R9, R5.reuse, R148, RZ, P6, !PT ;  /* 0x0000009405090210 */ /* 0x040fe200037fe4ff */
[C---:B---3--:R-:W-:Y:S02]  /*119e0*/  FMUL.FTZ R70, R0.reuse, R70 ;  /* 0x0000004600467220 */ /* 0x048fe40000410000 */
[----:B------:R3:W-:Y:S01]  /*119f0*/  MUFU.EX2 R184, R6 ;  /* 0x0000000600b87308 */ /* 0x0007e20000000800 */
[C---:B------:R-:W-:Y:S02]  /*11a00*/  FMUL.FTZ R71, R0.reuse, R71 ;  /* 0x0000004700477220 */ /* 0x040fe40000410000 */
[C---:B------:R-:W-:Y:S01]  /*11a10*/  FMUL.FTZ R74, R0.reuse, R74 ;  /* 0x0000004a004a7220 */ /* 0x040fe20000410000 */
[----:B------:R4:W-:Y:S01]  /*11a20*/  @P0 LDGSTS.E.BYPASS.LTC128B.128 [R226+0x9100], [R4.64], !P4 ;  /* 0x0910000004e20fae */ /* 0x0009e2000e101d44 */
[C---:B------:R-:W-:Y:S02]  /*11a30*/  FMUL.FTZ R75, R0.reuse, R75 ;  /* 0x0000004b004b7220 */ /* 0x040fe40000410000 */
[C---:B------:R-:W-:Y:S02]  /*11a40*/  FMUL.FTZ R78, R0.reuse, R78 ;  /* 0x0000004e004e7220 */ /* 0x040fe40000410000 */
[----:B------:R-:W-:Y:S01]  /*11a50*/  FMUL.FTZ R79, R0, R79 ;  /* 0x0000004f004f7220 */ /* 0x000fe20000410000 */
[----:B------:R5:W-:Y:S01]  /*11a60*/  MUFU.EX2 R166, R10 ;  /* 0x0000000a00a67308 */ /* 0x000be20000000800 */
[----:B------:R-:W-:Y:S01]  /*11a70*/  FMUL.FTZ R81, R2, R81 ;  /* 0x0000005102517220 */ /* 0x000fe20000410000 */
[----:B------:R4:W-:Y:S01]  /*11a80*/  @P0 LDGSTS.E.BYPASS.LTC128B.128 [R226+0xd100], [R4.64+0x80], !P3 ;  /* 0x0d10008004e20fae */ /* 0x0009e2000d901d44 */
[----:B------:R-:W-:Y:S01]  /*11a90*/  FMUL.FTZ R82, R0, R82 ;  /* 0x0000005200527220 */ /* 0x000fe20000410000 */
[----:B-1----:R-:W-:Y:S01]  /*11aa0*/  @P0 IADD3 R144, P5, R4, R118, RZ ;  /* 0x0000007604900210 */ /* 0x002fe20007fbe0ff */
[----:B------:R-:W-:Y:S02]  /*11ab0*/  FMUL.FTZ R83, R0, R83 ;  /* 0x0000005300537220 */ /* 0x000fe40000410000 */
[C---:B------:R-:W-:Y:S03]  /*11ac0*/  FMUL.FTZ R84, R2.reuse, R84 ;  /* 0x0000005402547220 */ /* 0x040fe60000410000 */
[----:B------:R1:W-:Y:S01]  /*11ad0*/  @P0 LDGSTS.E.BYPASS.LTC128B.128 [R226+0xa100], [R8.64], !P4 ;  /* 0x0a10000008e20fae */ /* 0x0003e2000e101d44 */
[----:B------:R1:W1:Y:S01]  /*11ae0*/  MUFU.EX2 R165, R11 ;  /* 0x0000000b00a57308 */ /* 0x0002620000000800 */
[----:B------:R-:W-:Y:S01]  /*11af0*/  FMUL.FTZ R85, R2, R85 ;  /* 0x0000005502557220 */ /* 0x000fe20000410000 */
[----:B--2---:R-:W-:Y:S01]  /*11b00*/  @P0 IADD3.X R146, RZ, R249, RZ, P1, !PT ;  /* 0x000000f9ff920210 */ /* 0x004fe20000ffe4ff */
[----:B------:R-:W-:Y:S01]  /*11b10*/  FMUL.FTZ R86, R0, R86 ;  /* 0x0000005600567220 */ /* 0x000fe20000410000 */
[----:B---3--:R-:W-:Y:S01]  /*11b20*/  @P0 IADD3 R6, P2, R8, R149, RZ ;  /* 0x0000009508060210 */ /* 0x008fe20007f5e0ff */
[----:B------:R-:W-:Y:S01]  /*11b30*/  FMUL.FTZ R87, R0, R87 ;  /* 0x0000005700577220 */ /* 0x000fe20000410000 */
[----:B------:R-:W-:Y:S01]  /*11b40*/  @P0 IADD3.X R145, R5, R146, RZ, P5, !PT ;  /* 0x0000009205910210 */ /* 0x000fe20002ffe4ff */
[C---:B------:R-:W-:Y:S02]  /*11b50*/  FMUL.FTZ R88, R2.reuse, R88 ;  /* 0x0000005802587220 */ /* 0x040fe40000410000 */
[----:B------:R-:W-:Y:S01]  /*11b60*/  FMUL.FTZ R89, R2, R89 ;  /* 0x0000005902597220 */ /* 0x000fe20000410000 */
[----:B------:R-:W-:Y:S01]  /*11b70*/  MUFU.EX2 R192, R28 ;  /* 0x0000001c00c07308 */ /* 0x000fe20000000800 */
[----:B------:R2:W-:Y:S01]  /*11b80*/  @P0 LDGSTS.E.BYPASS.LTC128B.128 [R226+0xe100], [R144.64], !P3 ;  /* 0x0e10000090e20fae */ /* 0x0005e2000d901d44 */
[C---:B------:R-:W-:Y:S02]  /*11b90*/  FMUL.FTZ R90, R0.reuse, R90 ;  /* 0x0000005a005a7220 */ /* 0x040fe40000410000 */
[C---:B-----5:R-:W-:Y:S02]  /*11ba0*/  FMUL.FTZ R10, R0.reuse, R126 ;  /* 0x0000007e000a7220 */ /* 0x060fe40000410000 */
[----:B------:R-:W-:Y:S01]  /*11bb0*/  FMUL.FTZ R91, R0, R91 ;  /* 0x0000005b005b7220 */ /* 0x000fe20000410000 */
[----:B----4-:R-:W-:Y:S01]  /*11bc0*/  @P0 IADD3 R4, P1, R8, R118, RZ ;  /* 0x0000007608040210 */ /* 0x010fe20007f3e0ff */
[--C-:B------:R-:W-:Y:S01]  /*11bd0*/  FFMA.FTZ R118, R7, c[0x0][0x2d0], -R117.reuse ;  /* 0x0000b40007767a23 */ /* 0x100fe20000010875 */
[C---:B------:R-:W-:Y:S01]  /*11be0*/  @P0 IADD3.X R7, R9.reuse, R148, RZ, P2, !PT ;  /* 0x0000009409070210 */ /* 0x040fe200017fe4ff */
[--C-:B------:R-:W-:Y:S01]  /*11bf0*/  FFMA.FTZ R26, R26, c[0x0][0x2d0], -R117.reuse ;  /* 0x0000b4001a1a7a23 */ /* 0x100fe20000010875 */
[----:B------:R-:W-:Y:S01]  /*11c00*/  @P0 IADD3.X R5, R9, R146, RZ, P1, !PT ;  /* 0x0000009209050210 */ /* 0x000fe20000ffe4ff */
[----:B------:R-:W3:Y:S01]  /*11c10*/  MUFU.EX2 R167, R118 ;  /* 0x0000007600a77308 */ /* 0x000ee20000000800 */
[----:B-1----:R-:W-:Y:S01]  /*11c20*/  FMUL.FTZ R11, R0, R127 ;  /* 0x0000007f000b7220 */ /* 0x002fe20000410000 */
[----:B------:R1:W-:Y:S01]  /*11c30*/  @P0 LDGSTS.E.BYPASS.LTC128B.128 [R226+0xb100], [R6.64], !P4 ;  /* 0x0b10000006e20fae */ /* 0x0003e2000e101d44 */
[C---:B------:R-:W-:Y:S02]  /*11c40*/  FMUL.FTZ R8, R2.reuse, R124 ;  /* 0x0000007c02087220 */ /* 0x040fe40000410000 */
[----:B------:R-:W-:Y:S02]  /*11c50*/  FMUL.FTZ R9, R2, R125 ;  /* 0x0000007d02097220 */ /* 0x000fe40000410000 */
[--C-:B------:R-:W-:Y:S02]  /*11c60*/  FFMA.FTZ R27, R27, c[0x0][0x2d0], -R117.reuse ;  /* 0x0000b4001b1b7a23 */ /* 0x100fe40000010875 */
[--C-:B------:R-:W-:Y:S01]  /*11c70*/  FFMA.FTZ R30, R30, c[0x0][0x2d0], -R117.reuse ;  /* 0x0000b4001e1e7a23 */ /* 0x100fe20000010875 */
[----:B------:R4:W-:Y:S01]  /*11c80*/  @P0 LDGSTS.E.BYPASS.LTC128B.128 [R226+0xf100], [R4.64], !P3 ;  /* 0x0f10000004e20fae */ /* 0x0009e2000d901d44 */
[----:B------:R-:W-:Y:S01]  /*11c90*/  MUFU.EX2 R158, R26 ;  /* 0x0000001a009e7308 */ /* 0x000fe20000000800 */
[--C-:B------:R-:W-:Y:S02]  /*11ca0*/  FFMA.FTZ R31, R31, c[0x0][0x2d0], -R117.reuse ;  /* 0x0000b4001f1f7a23 */ /* 0x100fe40000010875 */
[--C-:B------:R-:W-:Y:S02]  /*11cb0*/  FFMA.FTZ R34, R34, c[0x0][0x2d0], -R117.reuse ;  /* 0x0000b40022227a23 */ /* 0x100fe40000010875 */
[--C-:B------:R-:W-:Y:S02]  /*11cc0*/  FFMA.FTZ R35, R35, c[0x0][0x2d0], -R117.reuse ;  /* 0x0000b40023237a23 */ /* 0x100fe40000010875 */
[----:B--2---:R-:W2:Y:S01]  /*11cd0*/  LDSM.16.MT88.4 R144, [R204+0x100] ;  /* 0x00010000cc90783b */ /* 0x004ea20000004200 */
[--C-:B------:R-:W-:Y:S02]  /*11ce0*/  FFMA.FTZ R38, R38, c[0x0][0x2d0], -R117.reuse ;  /* 0x0000b40026267a23 */ /* 0x100fe40000010875 */
[----:B------:R5:W-:Y:S01]  /*11cf0*/  MUFU.EX2 R157, R27 ;  /* 0x0000001b009d7308 */ /* 0x000be20000000800 */
[--C-:B------:R-:W-:Y:S02]  /*11d00*/  FFMA.FTZ R39, R39, c[0x0][0x2d0], -R117.reuse ;  /* 0x0000b40027277a23 */ /* 0x100fe40000010875 */
[--C-:B------:R-:W-:Y:S02]  /*11d10*/  FFMA.FTZ R42, R42, c[0x0][0x2d0], -R117.reuse ;  /* 0x0000b4002a2a7a23 */ /* 0x100fe40000010875 */
[----:B------:R-:W2:Y:S01]  /*11d20*/  LDSM.16.MT88.4 R148, [R205+0x100] ;  /* 0x00010000cd94783b */ /* 0x000ea20000004200 */
[--C-:B------:R-:W-:Y:S02]  /*11d30*/  FFMA.FTZ R43, R43, c[0x0][0x2d0], -R117.reuse ;  /* 0x0000b4002b2b7a23 */ /* 0x100fe40000010875 */
[C---:B-1----:R-:W-:Y:S01]  /*11d40*/  FMUL.FTZ R6, R0.reuse, R122 ;  /* 0x0000007a00067220 */ /* 0x042fe20000410000 */
[----:B------:R-:W-:Y:S01]  /*11d50*/  F2FP.BF16.PACK_AB R122, R229, R231 ;  /* 0x000000e7e57a723e */ /* 0x000fe200000010ff */
[----:B------:R-:W-:Y:S01]  /*11d60*/  FMUL.FTZ R7, R0, R123 ;  /* 0x0000007b00077220 */ /* 0x000fe20000410000 */
[----:B------:R-:W-:Y:S01]  /*11d70*/  F2FP.BF16.PACK_AB R123, R165, R166 ;  /* 0x000000a6a57b723e */ /* 0x000fe200000010ff */
[----:B------:R-:W-:Y:S01]  /*11d80*/  MUFU.EX2 R186, R29 ;  /* 0x0000001d00ba7308 */ /* 0x000fe20000000800 */
[----:B------:R-:W1:Y:S01]  /*11d90*/  LDSM.16.MT88.4 R152, [R208+0x100] ;  /* 0x00010000d098783b */ /* 0x000e620000004200 */
[--C-:B------:R-:W-:Y:S02]  /*11da0*/  FFMA.FTZ R46, R46, c[0x0][0x2d0], -R117.reuse ;  /* 0x0000b4002e2e7a23 */ /* 0x100fe40000010875 */
[----:B----4-:R-:W-:Y:S01]  /*11db0*/  FMUL.FTZ R4, R2, R120 ;  /* 0x0000007802047220 */ /* 0x010fe20000410000 */
[----:B------:R-:W-:Y:S01]  /*11dc0*/  F2FP.BF16.PACK_AB R120, R232, R230 ;  /* 0x000000e6e878723e */ /* 0x000fe200000010ff */
[----:B------:R-:W-:Y:S01]  /*11dd0*/  FMUL.FTZ R5, R2, R121 ;  /* 0x0000007902057220 */ /* 0x000fe20000410000 */
[----:B---3--:R-:W-:Y:S01]  /*11de0*/  F2FP.BF16.PACK_AB R121, R167, R184 ;  /* 0x000000b8a779723e */ /* 0x008fe200000010ff */
[--C-:B------:R-:W-:Y:S01]  /*11df0*/  FFMA.FTZ R47, R47, c[0x0][0x2d0], -R117.reuse ;  /* 0x0000b4002f2f7a23 */ /* 0x100fe20000010875 */
[----:B------:R-:W3:Y:S01]  /*11e00*/  LDSM.16.MT88.4 R124, [R207+0x100] ;  /* 0x00010000cf7c783b */ /* 0x000ee20000004200 */
[----:B------:R-:W-:Y:S01]  /*11e10*/  MUFU.EX2 R187, R32 ;  /* 0x0000002000bb7308 */ /* 0x000fe20000000800 */
[--C-:B------:R-:W-:Y:S02]  /*11e20*/  FFMA.FTZ R50, R50, c[0x0][0x2d0], -R117.reuse ;  /* 0x0000b40032327a23 */ /* 0x100fe40000010875 */
[--C-:B------:R-:W-:Y:S02]  /*11e30*/  FFMA.FTZ R51, R51, c[0x0][0x2d0], -R117.reuse ;  /* 0x0000b40033337a23 */ /* 0x100fe40000010875 */
[C---:B------:R-:W-:Y:S02]  /*11e40*/  FMUL.FTZ R92, R2.reuse, R92 ;  /* 0x0000005c025c7220 */ /* 0x040fe40000410000 */
[----:B-----5:R-:W-:Y:S01]  /*11e50*/  LDSM.16.MT88.4 R24, [R205+0x1100] ;  /* 0x00110000cd18783b */ /* 0x020fe20000004200 */
[----:B------:R-:W-:Y:S02]  /*11e60*/  FMUL.FTZ R93, R2, R93 ;  /* 0x0000005d025d7220 */ /* 0x000fe40000410000 */
[----:B------:R-:W-:Y:S01]  /*11e70*/  MUFU.EX2 R185, R33 ;  /* 0x0000002100b97308 */ /* 0x000fe20000000800 */
[C---:B------:R-:W-:Y:S02]  /*11e80*/  FMUL.FTZ R94, R0.reuse, R94 ;  /* 0x0000005e005e7220 */ /* 0x040fe40000410000 */
[----:B------:R-:W-:Y:S01]  /*11e90*/  FMUL.FTZ R95, R0, R95 ;  /* 0x0000005f005f7220 */ /* 0x000fe20000410000 */
[C---:B--2---:R-:W-:Y:S01]  /*11ea0*/  HMMA.16816.F32.BF16 R4, R120.reuse, R144, R4 ;  /* 0x000000907804723c */ /* 0x044fe20000041804 */
[----:B------:R-:W0:Y:S05]  /*11eb0*/  LDGDEPBAR ;  /* 0x00000000000079af */ /* 0x000e2a0000000000 */
[----:B------:R-:W-:Y:S01]  /*11ec0*/  MUFU.EX2 R118, R51 ;  /* 0x0000003300767308 */ /* 0x000fe20000000800 */
[--C-:B------:R-:W-:Y:S01]  /*11ed0*/  FFMA.FTZ R14, R14, c[0x0][0x2d0], -R117.reuse ;  /* 0x0000b4000e0e7a23 */ /* 0x100fe20000010875 */
[C---:B------:R-:W-:Y:S01]  /*11ee0*/  HMMA.16816.F32.BF16 R8, R120.reuse, R146, R8 ;  /* 0x000000927808723c */ /* 0x040fe20000041808 */
[----:B------:R-:W2:Y:S03]  /*11ef0*/  LDSM.16.MT88.4 R144, [R204+0x4100] ;  /* 0x00410000cc90783b */ /* 0x000ea60000004200 */
[--C-:B------:R-:W-:Y:S02]  /*11f00*/  FFMA.FTZ R15, R15, c[0x0][0x2d0], -R117.reuse ;  /* 0x0000b4000f0f7a23 */ /* 0x100fe40000010875 */
[C---:B------:R-:W-:Y:S02]  /*11f10*/  FMUL.FTZ R96, R2.reuse, R96 ;  /* 0x0000006002607220 */ /* 0x040fe40000410000 */
[----:B------:R4:W-:Y:S01]  /*11f20*/  MUFU.EX2 R228, R12 ;  /* 0x0000000c00e47308 */ /* 0x0009e20000000800 */
[C---:B------:R-:W-:Y:S03]  /*11f30*/  HMMA.16816.F32.BF16 R68, R120.reuse, R148, R68 ;  /* 0x000000947844723c */ /* 0x040fe60000041844 */
[----:B------:R-:W-:Y:S02]  /*11f40*/  FMUL.FTZ R97, R2, R97 ;  /* 0x0000006102617220 */ /* 0x000fe40000410000 */
[C---:B------:R-:W-:Y:S03]  /*11f50*/  FMUL.FTZ R98, R0.reuse, R98 ;  /* 0x0000006200627220 */ /* 0x040fe60000410000 */
[C---:B------:R-:W-:Y:S01]  /*11f60*/  HMMA.16816.F32.BF16 R72, R120.reuse, R150, R72 ;  /* 0x000000967848723c */ /* 0x040fe20000041848 */
[----:B------:R-:W5:Y:S01]  /*11f70*/  LDSM.16.MT88.4 R148, [R205+0x4100] ;  /* 0x00410000cd94783b */ /* 0x000f620000004200 */
[----:B------:R2:W2:Y:S02]  /*11f80*/  MUFU.EX2 R199, R13 ;  /* 0x0000000d00c77308 */ /* 0x0004a40000000800 */
[----:B------:R-:W-:Y:S02]  /*11f90*/  FMUL.FTZ R99, R0, R99 ;  /* 0x0000006300637220 */ /* 0x000fe40000410000 */
[C---:B------:R-:W-:Y:S02]  /*11fa0*/  FMUL.FTZ R100, R2.reuse, R100 ;  /* 0x0000006402647220 */ /* 0x040fe40000410000 */
[C---:B-1----:R-:W-:Y:S04]  /*11fb0*/  HMMA.16816.F32.BF16 R76, R120.reuse, R152, R76 ;  /* 0x00000098784c723c */ /* 0x042fe8000004184c */
[----:B------:R-:W-:Y:S01]  /*11fc0*/  MUFU.EX2 R153, R34 ;  /* 0x0000002200997308 */ /* 0x000fe20000000800 */
[C---:B------:R-:W-:Y:S02]  /*11fd0*/  FMUL.FTZ R101, R2.reuse, R101 ;  /* 0x0000006502657220 */ /* 0x040fe40000410000 */
[----:B----4-:R-:W-:Y:S01]  /*11fe0*/  FMUL.FTZ R12, R2, R128 ;  /* 0x00000080020c7220 */ /* 0x010fe20000410000 */
[C---:B------:R-:W-:Y:S04]  /*11ff0*/  HMMA.16816.F32.BF16 R80, R120.reuse, R154, R80 ;  /* 0x0000009a7850723c */ /* 0x040fe80000041850 */
[C---:B------:R-:W-:Y:S02]  /*12000*/  FMUL.FTZ R102, R0.reuse, R102 ;  /* 0x0000006600667220 */ /* 0x040fe40000410000 */
[----:B------:R-:W-:Y:S01]  /*12010*/  MUFU.EX2 R155, R30 ;  /* 0x0000001e009b7308 */ /* 0x000fe20000000800 */
[----:B------:R-:W-:Y:S01]  /*12020*/  FMUL.FTZ R103, R0, R103 ;  /* 0x0000006700677220 */ /* 0x000fe20000410000 */
[C---:B---3--:R-:W-:Y:S04]  /*12030*/  HMMA.16816.F32.BF16 R84, R120.reuse, R124, R84 ;  /* 0x0000007c7854723c */ /* 0x048fe80000041854 */
[----:B--2---:R-:W-:Y:S02]  /*12040*/  FMUL.FTZ R13, R2, R129 ;  /* 0x00000081020d7220 */ /* 0x004fe40000410000 */
[--C-:B------:R-:W-:Y:S02]  /*12050*/  FFMA.FTZ R18, R18, c[0x0][0x2d0], -R117.reuse ;  /* 0x0000b40012127a23 */ /* 0x100fe40000010875 */
[C---:B------:R-:W-:Y:S01]  /*12060*/  HMMA.16816.F32.BF16 R88, R120.reuse, R126, R88 ;  /* 0x0000007e7858723c */ /* 0x040fe20000041858 */
[----:B------:R-:W1:Y:S01]  /*12070*/  LDSM.16.MT88.4 R124, [R208+0x4100] ;  /* 0x00410000d07c783b */ /* 0x000e620000004200 */
[----:B------:R2:W-:Y:S02]  /*12080*/  MUFU.EX2 R154, R31 ;  /* 0x0000001f009a7308 */ /* 0x0005e40000000800 */
[--C-:B------:R-:W-:Y:S02]  /*12090*/  FFMA.FTZ R19, R19, c[0x0][0x2d0], -R117.reuse ;  /* 0x0000b40013137a23 */ /* 0x100fe40000010875 */
[C---:B------:R-:W-:Y:S02]  /*120a0*/  FMUL.FTZ R104, R2.reuse, R104 ;  /* 0x0000006802687220 */ /* 0x040fe40000410000 */
[C---:B------:R-:W-:Y:S04]  /*120b0*/  HMMA.16816.F32.BF16 R92, R120.reuse, R144, R92 ;  /* 0x00000090785c723c */ /* 0x040fe8000004185c */
[----:B------:R3:W-:Y:S01]  /*120c0*/  MUFU.EX2 R164, R14 ;  /* 0x0000000e00a47308 */ /* 0x0007e20000000800 */
[----:B------:R-:W-:Y:S02]  /*120d0*/  FMUL.FTZ R105, R2, R105 ;  /* 0x0000006902697220 */ /* 0x000fe40000410000 */
[C---:B------:R-:W-:Y:S01]  /*120e0*/  FMUL.FTZ R106, R0.reuse, R106 ;  /* 0x0000006a006a7220 */ /* 0x040fe20000410000 */
[C---:B------:R-:W-:Y:S01]  /*120f0*/  HMMA.16816.F32.BF16 R96, R120.reuse, R146, R96 ;  /* 0x000000927860723c */ /* 0x040fe20000041860 */
[----:B------:R-:W4:Y:S03]  /*12100*/  LDSM.16.MT88.4 R144, [R207+0x4100] ;  /* 0x00410000cf90783b */ /* 0x000f260000004200 */
[----:B------:R-:W-:Y:S02]  /*12110*/  FMUL.FTZ R107, R0, R107 ;  /* 0x0000006b006b7220 */ /* 0x000fe40000410000 */
[----:B------:R1:W-:Y:S01]  /*12120*/  MUFU.EX2 R163, R15 ;  /* 0x0000000f00a37308 */ /* 0x0003e20000000800 */
[C---:B------:R-:W-:Y:S01]  /*12130*/  FMUL.FTZ R108, R2.reuse, R108 ;  /* 0x0000006c026c7220 */ /* 0x040fe20000410000 */
[C---:B-----5:R-:W-:Y:S01]  /*12140*/  HMMA.16816.F32.BF16 R100, R120.reuse, R148, R100 ;  /* 0x000000947864723c */ /* 0x060fe20000041864 */
[----:B--2---:R-:W-:Y:S03]  /*12150*/  LDSM.16.MT88.4 R28, [R205+0x1900] ;  /* 0x00190000cd1c783b */ /* 0x004fe60000004200 */
[----:B------:R-:W-:Y:S02]  /*12160*/  FMUL.FTZ R109, R2, R109 ;  /* 0x0000006d026d7220 */ /* 0x000fe40000410000 */
[C---:B------:R-:W-:Y:S02]  /*12170*/  FMUL.FTZ R110, R0.reuse, R110 ;  /* 0x0000006e006e7220 */ /* 0x040fe40000410000 */
[C---:B------:R-:W-:Y:S01]  /*12180*/  HMMA.16816.F32.BF16 R104, R120.reuse, R150, R104 ;  /* 0x000000967868723c */ /* 0x040fe20000041868 */
[----:B------:R2:W-:Y:S01]  /*12190*/  MUFU.EX2 R198, R16 ;  /* 0x0000001000c67308 */ /* 0x0005e20000000800 */
[----:B------:R-:W-:Y:S02]  /*121a0*/  LDSM.16.MT88.4 R148, [R207+0x900] ;  /* 0x00090000cf94783b */ /* 0x000fe40000004200 */
[C---:B---3--:R-:W-:Y:S02]  /*121b0*/  FMUL.FTZ R14, R0.reuse, R130 ;  /* 0x00000082000e7220 */ /* 0x048fe40000410000 */
[----:B------:R-:W-:Y:S02]  /*121c0*/  FMUL.FTZ R111, R0, R111 ;  /* 0x0000006f006f7220 */ /* 0x000fe40000410000 */
[C---:B------:R-:W-:Y:S03]  /*121d0*/  FMUL.FTZ R112, R2.reuse, R112 ;  /* 0x0000007002707220 */ /* 0x040fe60000410000 */
[----:B------:R3:W5:Y:S01]  /*121e0*/  MUFU.EX2 R197, R17 ;  /* 0x0000001100c57308 */ /* 0x0007620000000800 */
[----:B------:R-:W-:Y:S02]  /*121f0*/  FMUL.FTZ R113, R2, R113 ;  /* 0x0000007102717220 */ /* 0x000fe40000410000 */
[C---:B-1----:R-:W-:Y:S02]  /*12200*/  FMUL.FTZ R15, R0.reuse, R131 ;  /* 0x00000083000f7220 */ /* 0x042fe40000410000 */
[----:B------:R-:W1:Y:S01]  /*12210*/  LDSM.16.MT88.4 R128, [R204+0x900] ;  /* 0x00090000cc80783b */ /* 0x000e620000004200 */
[C---:B------:R-:W-:Y:S02]  /*12220*/  FMUL.FTZ R114, R0.reuse, R114 ;  /* 0x0000007200727220 */ /* 0x040fe40000410000 */
[----:B------:R-:W-:Y:S02]  /*12230*/  FMUL.FTZ R115, R0, R115 ;  /* 0x0000007300737220 */ /* 0x000fe40000410000 */
[C---:B------:R-:W-:Y:S01]  /*12240*/  HMMA.16816.F32.BF16 R12, R120.reuse, R124, R12 ;  /* 0x0000007c780c723c */ /* 0x040fe2000004180c */
[----:B------:R4:W-:Y:S02]  /*12250*/  MUFU.EX2 R162, R18 ;  /* 0x0000001200a27308 */ /* 0x0009e40000000800 */
[--C-:B------:R-:W-:Y:S02]  /*12260*/  FFMA.FTZ R22, R22, c[0x0][0x2d0], -R117.reuse ;  /* 0x0000b40016167a23 */ /* 0x100fe40000010875 */
[----:B--2---:R-:W-:Y:S02]  /*12270*/  FMUL.FTZ R16, R2, R132 ;  /* 0x0000008402107220 */ /* 0x004fe40000410000 */
[--C-:B------:R-:W-:Y:S01]  /*12280*/  FFMA.FTZ R23, R23, c[0x0][0x2d0], -R117.reuse ;  /* 0x0000b40017177a23 */ /* 0x100fe20000010875 */
[C---:B------:R-:W-:Y:S01]  /*12290*/  HMMA.16816.F32.BF16 R108, R120.reuse, R126, R108 ;  /* 0x0000007e786c723c */ /* 0x040fe2000004186c */
[----:B------:R-:W2:Y:S02]  /*122a0*/  LDSM.16.MT88.4 R124, [R205+0x900] ;  /* 0x00090000cd7c783b */ /* 0x000ea40000004200 */
[----:B------:R1:W1:Y:S01]  /*122b0*/  MUFU.EX2 R161, R19 ;  /* 0x0000001300a17308 */ /* 0x0002620000000800 */
[--C-:B------:R-:W-:Y:S02]  /*122c0*/  FFMA.FTZ R52, R52, c[0x0][0x2d0], -R156.reuse ;  /* 0x0000b40034347a23 */ /* 0x100fe4000001089c */
[----:B---3--:R-:W-:Y:S02]  /*122d0*/  FMUL.FTZ R17, R2, R133 ;  /* 0x0000008502117220 */ /* 0x008fe40000410000 */
[--C-:B------:R-:W-:Y:S04]  /*122e0*/  FFMA.FTZ R53, R53, c[0x0][0x2d0], -R156.reuse ;  /* 0x0000b40035357a23 */ /* 0x100fe8000001089c */
[--C-:B------:R-:W-:Y:S01]  /*122f0*/  FFMA.FTZ R56, R56, c[0x0][0x2d0], -R156.reuse ;  /* 0x0000b40038387a23 */ /* 0x100fe2000001089c */
[----:B------:R3:W-:Y:S01]  /*12300*/  MUFU.EX2 R152, R35 ;  /* 0x0000002300987308 */ /* 0x0007e20000000800 */
[--C-:B------:R-:W-:Y:S02]  /*12310*/  FFMA.FTZ R57, R57, c[0x0][0x2d0], -R156.reuse ;  /* 0x0000b40039397a23 */ /* 0x100fe4000001089c */
[--C-:B------:R-:W-:Y:S02]  /*12320*/  FFMA.FTZ R54, R54, c[0x0][0x2d0], -R117.reuse ;  /* 0x0000b40036367a23 */ /* 0x100fe40000010875 */
[----:B----4-:R-:W-:Y:S02]  /*12330*/  FMUL.FTZ R18, R0, R134 ;  /* 0x0000008600127220 */ /* 0x010fe40000410000 */
        /* <DEDUP_REMOVED lines=8> */
[----:B------:R-:W4:Y:S01]  /*123c0*/  MUFU.EX2 R195, R21 ;  /* 0x0000001500c37308 */ /* 0x000f220000000800 */
[--C-:B------:R-:W-:Y:S01]  /*123d0*/  FFMA.FTZ R64, R64, c[0x0][0x2d0], -R156.reuse ;  /* 0x0000b40040407a23 */ /* 0x100fe2000001089c */
[C---:B------:R-:W-:Y:S03]  /*123e0*/  HMMA.16816.F32.BF16 R16, R120.reuse, R144, R16 ;  /* 0x000000907810723c */ /* 0x040fe60000041810 */
[----:B---3--:R-:W-:Y:S01]  /*123f0*/  LDSM.16.MT88.4 R32, [R208+0x1900] ;  /* 0x00190000d020783b */ /* 0x008fe20000004200 */
[----:B------:R-:W-:Y:S02]  /*12400*/  FFMA.FTZ R65, R65, c[0x0][0x2d0], -R156 ;  /* 0x0000b40041417a23 */ /* 0x000fe4000001089c */
[--C-:B------:R-:W-:Y:S02]  /*12410*/  FFMA.FTZ R62, R62, c[0x0][0x2d0], -R117.reuse ;  /* 0x0000b4003e3e7a23 */ /* 0x100fe40000010875 */
[----:B------:R-:W-:Y:S01]  /*12420*/  HMMA.16816.F32.BF16 R112, R120, R146, R112 ;  /* 0x000000927870723c */ /* 0x000fe20000041870 */
[----:B------:R3:W-:Y:S02]  /*12430*/  MUFU.EX2 R160, R22 ;  /* 0x0000001600a07308 */ /* 0x0007e40000000800 */
[----:B------:R-:W1:Y:S01]  /*12440*/  LDSM.16.MT88.4 R144, [R204+0x4900] ;  /* 0x00490000cc90783b */ /* 0x000e620000004200 */
[--C-:B------:R-:W-:Y:S02]  /*12450*/  FFMA.FTZ R63, R63, c[0x0][0x2d0], -R117.reuse ;  /* 0x0000b4003f3f7a23 */ /* 0x100fe40000010875 */
[--C-:B------:R-:W-:Y:S01]  /*12460*/  FFMA.FTZ R66, R66, c[0x0][0x2d0], -R117.reuse ;  /* 0x0000b40042427a23 */ /* 0x100fe20000010875 */
[----:B------:R-:W-:Y:S01]  /*12470*/  F2FP.BF16.PACK_AB R120, R199, R228 ;  /* 0x000000e4c778723e */ /* 0x000fe200000010ff */
[----:B------:R-:W-:Y:S01]  /*12480*/  FFMA.FTZ R117, R67, c[0x0][0x2d0], -R117 ;  /* 0x0000b40043757a23 */ /* 0x000fe20000010875 */
[----:B-----5:R-:W-:Y:S02]  /*12490*/  F2FP.BF16.PACK_AB R122, R197, R198 ;  /* 0x000000c6c57a723e */ /* 0x020fe400000010ff */
[----:B------:R-:W5:Y:S01]  /*124a0*/  MUFU.EX2 R159, R23 ;  /* 0x00000017009f7308 */ /* 0x000f620000000800 */
[----:B------:R-:W-:Y:S01]  /*124b0*/  F2FP.BF16.PACK_AB R121, R163, R164 ;  /* 0x000000a4a379723e */ /* 0x000fe200000010ff */
[----:B------:R-:W-:Y:S01]  /*124c0*/  FFMA.FTZ R0, R0, R234, R184 ;  /* 0x000000ea00007223 */ /* 0x000fe200000100b8 */
[----:B------:R-:W-:Y:S01]  /*124d0*/  F2FP.BF16.PACK_AB R123, R161, R162 ;  /* 0x000000a2a17b723e */ /* 0x000fe200000010ff */
[----:B------:R-:W-:Y:S01]  /*124e0*/  FFMA.FTZ R2, R2, R233, R230 ;  /* 0x000000e902027223 */ /* 0x000fe200000100e6 */
[----:B----4-:R-:W-:Y:S01]  /*124f0*/  F2FP.BF16.PACK_AB R20, R195, R196 ;  /* 0x000000c4c314723e */ /* 0x010fe200000010ff */
[----:B------:R-:W-:Y:S02]  /*12500*/  FADD.FTZ R0, R167, R0 ;  /* 0x00000000a7007221 */ /* 0x000fe40000010000 */
[----:B------:R-:W-:Y:S02]  /*12510*/  FADD.FTZ R2, R232, R2 ;  /* 0x00000002e8027221 */ /* 0x000fe40000010000 */
[C---:B------:R-:W-:Y:S01]  /*12520*/  HMMA.16816.F32.BF16 R4, R120.reuse, R128, R4 ;  /* 0x000000807804723c */ /* 0x040fe20000041804 */
[----:B------:R-:W-:Y:S02]  /*12530*/  MUFU.EX2 R52, R52 ;  /* 0x0000003400347308 */ /* 0x000fe40000000800 */
[----:B------:R-:W-:Y:S01]  /*12540*/  FADD.FTZ R0, R166, R0 ;  /* 0x00000000a6007221 */ /* 0x000fe20000010000 */
[----:B---3--:R-:W-:Y:S01]  /*12550*/  F2FP.BF16.PACK_AB R22, R193, R194 ;  /* 0x000000c2c116723e */ /* 0x008fe200000010ff */
[----:B------:R-:W-:Y:S02]  /*12560*/  FADD.FTZ R2, R231, R2 ;  /* 0x00000002e7027221 */ /* 0x000fe40000010000 */
[----:B------:R-:W-:Y:S01]  /*12570*/  FADD.FTZ R0, R165, R0 ;  /* 0x00000000a5007221 */ /* 0x000fe20000010000 */
[C---:B------:R-:W-:Y:S01]  /*12580*/  HMMA.16816.F32.BF16 R8, R120.reuse, R130, R8 ;  /* 0x000000827808723c */ /* 0x040fe20000041808 */
[----:B------:R-:W-:Y:S02]  /*12590*/  LDSM.16.MT88.4 R128, [R208+0x4900] ;  /* 0x00490000d080783b */ /* 0x000fe40000004200 */
[----:B------:R-:W-:Y:S01]  /*125a0*/  MUFU.EX2 R53, R53 ;  /* 0x0000003500357308 */ /* 0x000fe20000000800 */
[----:B------:R-:W-:Y:S01]  /*125b0*/  FADD.FTZ R2, R229, R2 ;  /* 0x00000002e5027221 */ /* 0x000fe20000010000 */
[----:B-----5:R-:W-:Y:S01]  /*125c0*/  F2FP.BF16.PACK_AB R21, R159, R160 ;  /* 0x000000a09f15723e */ /* 0x020fe200000010ff */
[----:B------:R-:W-:Y:S02]  /*125d0*/  FADD.FTZ R0, R164, R0 ;  /* 0x00000000a4007221 */ /* 0x000fe40000010000 */
[C---:B--2---:R-:W-:Y:S04]  /*125e0*/  HMMA.16816.F32.BF16 R68, R120.reuse, R124, R68 ;  /* 0x0000007c7844723c */ /* 0x044fe80000041844 */
[----:B------:R-:W-:Y:S01]  /*125f0*/  F2FP.BF16.PACK_AB R23, R157, R158 ;  /* 0x0000009e9d17723e */ /* 0x000fe200000010ff */
[----:B------:R-:W-:Y:S01]  /*12600*/  MUFU.EX2 R56, R56 ;  /* 0x0000003800387308 */ /* 0x000fe20000000800 */
[----:B------:R-:W-:Y:S02]  /*12610*/  FADD.FTZ R2, R228, R2 ;  /* 0x00000002e4027221 */ /* 0x000fe40000010000 */
[C---:B------:R-:W-:Y:S01]  /*12620*/  HMMA.16816.F32.BF16 R72, R120.reuse, R126, R72 ;  /* 0x0000007e7848723c */ /* 0x040fe20000041848 */
[----:B------:R-:W2:Y:S03]  /*12630*/  LDSM.16.MT88.4 R124, [R205+0x4900] ;  /* 0x00490000cd7c783b */ /* 0x000ea60000004200 */
[----:B------:R-:W-:Y:S02]  /*12640*/  FADD.FTZ R0, R163, R0 ;  /* 0x00000000a3007221 */ /* 0x000fe40000010000 */
[----:B------:R-:W-:Y:S01]  /*12650*/  FADD.FTZ R2, R199, R2 ;  /* 0x00000002c7027221 */ /* 0x000fe20000010000 */
[----:B------:R-:W-:Y:S01]  /*12660*/  MUFU.EX2 R57, R57 ;  /* 0x0000003900397308 */ /* 0x000fe20000000800 */
[C---:B-1----:R-:W-:Y:S04]  /*12670*/  HMMA.16816.F32.BF16 R76, R120.reuse, R132, R76 ;  /* 0x00000084784c723c */ /* 0x042fe8000004184c */
[----:B------:R-:W-:Y:S02]  /*12680*/  FADD.FTZ R0, R162, R0 ;  /* 0x00000000a2007221 */ /* 0x000fe40000010000 */
[----:B------:R-:W-:Y:S02]  /*12690*/  FADD.FTZ R2, R198, R2 ;  /* 0x00000002c6027221 */ /* 0x000fe40000010000 */
[C---:B------:R-:W-:Y:S01]  /*126a0*/  HMMA.16816.F32.BF16 R80, R120.reuse, R134, R80 ;  /* 0x000000867850723c */ /* 0x040fe20000041850 */
[----:B------:R-:W1:Y:S01]  /*126b0*/  LDSM.16.MT88.4 R132, [R207+0x4900] ;  /* 0x00490000cf84783b */ /* 0x000e620000004200 */
[----:B------:R-:W-:Y:S02]  /*126c0*/  MUFU.EX2 R54, R54 ;  /* 0x0000003600367308 */ /* 0x000fe40000000800 */
[----:B------:R-:W-:Y:S02]  /*126d0*/  FADD.FTZ R0, R161, R0 ;  /* 0x00000000a1007221 */ /* 0x000fe40000010000 */
[----:B------:R-:W-:Y:S02]  /*126e0*/  FADD.FTZ R2, R197, R2 ;  /* 0x00000002c5027221 */ /* 0x000fe40000010000 */
[C---:B------:R-:W-:Y:S04]  /*126f0*/  HMMA.16816.F32.BF16 R84, R120.reuse, R148, R84 ;  /* 0x000000947854723c */ /* 0x040fe80000041854 */
[----:B------:R-:W-:Y:S01]  /*12700*/  MUFU.EX2 R55, R55 ;  /* 0x0000003700377308 */ /* 0x000fe20000000800 */
[----:B------:R-:W-:Y:S02]  /*12710*/  FADD.FTZ R0, R160, R0 ;  /* 0x00000000a0007221 */ /* 0x000fe40000010000 */
[----:B------:R-:W-:Y:S01]  /*12720*/  FADD.FTZ R2, R196, R2 ;  /* 0x00000002c4027221 */ /* 0x000fe20000010000 */
[C---:B------:R-:W-:Y:S01]  /*12730*/  HMMA.16816.F32.BF16 R88, R120.reuse, R150, R88 ;  /* 0x000000967858723c */ /* 0x040fe20000041858 */
[----:B------:R-:W-:Y:S03]  /*12740*/  LDSM.16.MT88.4 R148, [R207+0x5100] ;  /* 0x00510000cf94783b */ /* 0x000fe60000004200 */
        /* <DEDUP_REMOVED lines=15> */
[C---:B------:R-:W-:Y:S01]  /*12840*/  HMMA.16816.F32.BF16 R104, R120.reuse, R126, R104 ;  /* 0x0000007e7868723c */ /* 0x040fe20000041868 */
[----:B------:R-:W2:Y:S03]  /*12850*/  LDSM.16.MT88.4 R124, [R204+0x1100] ;  /* 0x00110000cc7c783b */ /* 0x000ea60000004200 */
        /* <DEDUP_REMOVED lines=12> */
[----:B------:R-:W-:Y:S04]  /*12920*/  MUFU.EX2 R65, R65 ;  /* 0x0000004100417308 */ /* 0x000fe80000000800 */
[----:B------:R-:W-:Y:S01]  /*12930*/  HMMA.16816.F32.BF16 R112, R120, R134, R112 ;  /* 0x000000867870723c */ /* 0x000fe20000041870 */
[----:B------:R-:W1:Y:S05]  /*12940*/  LDSM.16.MT88.4 R120, [R208+0x1100] ;  /* 0x00110000d078783b */ /* 0x000e6a0000004200 */
[----:B------:R-:W-:Y:S02]  /*12950*/  MUFU.EX2 R62, R62 ;  /* 0x0000003e003e7308 */ /* 0x000fe40000000800 */
[C---:B--2---:R-:W-:Y:S01]  /*12960*/  HMMA.16816.F32.BF16 R4, R20.reuse, R124, R4 ;  /* 0x0000007c1404723c */ /* 0x044fe20000041804 */
[----:B------:R-:W-:Y:S07]  /*12970*/  LDSM.16.MT88.4 R132, [R205+0x5100] ;  /* 0x00510000cd84783b */ /* 0x000fee0000004200 */
        /* <DEDUP_REMOVED lines=8> */
[C---:B-1----:R-:W-:Y:S08]  /*12a00*/  HMMA.16816.F32.BF16 R76, R20.reuse, R120, R76 ;  /* 0x00000078144c723c */ /* 0x042ff0000004184c */
[C---:B------:R-:W-:Y:S01]  /*12a10*/  HMMA.16816.F32.BF16 R80, R20.reuse, R122, R80 ;  /* 0x0000007a1450723c */ /* 0x040fe20000041850 */
[----:B------:R-:W1:Y:S07]  /*12a20*/  LDSM.16.MT88.4 R120, [R207+0x1900] ;  /* 0x00190000cf78783b */ /* 0x000e6e0000004200 */
[C---:B------:R-:W-:Y:S01]  /*12a30*/  HMMA.16816.F32.BF16 R84, R20.reuse, R128, R84 ;  /* 0x000000801454723c */ /* 0x040fe20000041854 */
[----:B------:R-:W-:Y:S07]  /*12a40*/  MUFU.EX2 R129, R46 ;  /* 0x0000002e00817308 */ /* 0x000fee0000000800 */
[C---:B------:R-:W-:Y:S03]  /*12a50*/  HMMA.16816.F32.BF16 R88, R20.reuse, R130, R88 ;  /* 0x000000821458723c */ /* 0x040fe60000041858 */
[----:B------:R-:W-:Y:S05]  /*12a60*/  MUFU.EX2 R131, R42 ;  /* 0x0000002a00837308 */ /* 0x000fea0000000800 */
[C---:B--2---:R-:W-:Y:S05]  /*12a70*/  HMMA.16816.F32.BF16 R92, R20.reuse, R124, R92 ;  /* 0x0000007c145c723c */ /* 0x044fea000004185c */
[----:B------:R-:W-:Y:S03]  /*12a80*/  MUFU.EX2 R130, R43 ;  /* 0x0000002b00827308 */ /* 0x000fe60000000800 */
[C---:B------:R-:W-:Y:S01]  /*12a90*/  HMMA.16816.F32.BF16 R96, R20.reuse, R126, R96 ;  /* 0x0000007e1460723c */ /* 0x040fe20000041860 */
[----:B------:R-:W-:Y:S06]  /*12aa0*/  LDSM.16.MT88.4 R124, [R204+0x3900] ;  /* 0x00390000cc7c783b */ /* 0x000fec0000004200 */
[----:B------:R-:W-:Y:S01]  /*12ab0*/  MUFU.EX2 R128, R47 ;  /* 0x0000002f00807308 */ /* 0x000fe20000000800 */
[C---:B------:R-:W-:Y:S08]  /*12ac0*/  HMMA.16816.F32.BF16 R100, R20.reuse, R132, R100 ;  /* 0x000000841464723c */ /* 0x040ff00000041864 */
[C---:B------:R-:W-:Y:S01]  /*12ad0*/  HMMA.16816.F32.BF16 R104, R20.reuse, R134, R104 ;  /* 0x000000861468723c */ /* 0x040fe20000041868 */
[----:B------:R-:W2:Y:S07]  /*12ae0*/  MUFU.EX2 R134, R38 ;  /* 0x0000002600867308 */ /* 0x000eae0000000800 */
[C---:B------:R-:W-:Y:S03]  /*12af0*/  HMMA.16816.F32.BF16 R12, R20.reuse, R144, R12 ;  /* 0x00000090140c723c */ /* 0x040fe6000004180c */
[----:B------:R-:W4:Y:S05]  /*12b00*/  MUFU.EX2 R133, R39 ;  /* 0x0000002700857308 */ /* 0x000f2a0000000800 */
[C---:B------:R-:W-:Y:S05]  /*12b10*/  HMMA.16816.F32.BF16 R108, R20.reuse, R146, R108 ;  /* 0x00000092146c723c */ /* 0x040fea000004186c */
[----:B------:R-:W-:Y:S03]  /*12b20*/  MUFU.EX2 R147, R41 ;  /* 0x0000002900937308 */ /* 0x000fe60000000800 */
[C---:B------:R-:W-:Y:S04]  /*12b30*/  HMMA.16816.F32.BF16 R16, R20.reuse, R148, R16 ;  /* 0x000000941410723c */ /* 0x040fe80000041810 */
[----:B--2---:R-:W-:Y:S03]  /*12b40*/  FADD.FTZ R0, R134, R0 ;  /* 0x0000000086007221 */ /* 0x004fe60000010000 */
[----:B------:R-:W-:Y:S01]  /*12b50*/  MUFU.EX2 R149, R37 ;  /* 0x0000002500957308 */ /* 0x000fe20000000800 */
[----:B------:R-:W-:Y:S04]  /*12b60*/  HMMA.16816.F32.BF16 R112, R20, R150, R112 ;  /* 0x000000961470723c */ /* 0x000fe80000041870 */
[----:B----4-:R-:W-:Y:S03]  /*12b70*/  FADD.FTZ R0, R133, R0 ;  /* 0x0000000085007221 */ /* 0x010fe60000010000 */
[----:B------:R-:W-:Y:S01]  /*12b80*/  F2FP.BF16.PACK_AB R20, R186, R192 ;  /* 0x000000c0ba14723e */ /* 0x000fe200000010ff */
[----:B------:R-:W-:Y:S01]  /*12b90*/  FADD.FTZ R0, R131, R0 ;  /* 0x0000000083007221 */ /* 0x000fe20000010000 */
[----:B------:R-:W-:Y:S01]  /*12ba0*/  F2FP.BF16.PACK_AB R22, R185, R187 ;  /* 0x000000bbb916723e */ /* 0x000fe200000010ff */
[----:B------:R-:W2:Y:S02]  /*12bb0*/  MUFU.EX2 R150, R36 ;  /* 0x0000002400967308 */ /* 0x000ea40000000800 */
        /* <DEDUP_REMOVED lines=10> */
[----:B--2---:R-:W-:Y:S04]  /*12c60*/  FADD.FTZ R2, R150, R2 ;  /* 0x0000000296027221 */ /* 0x004fe80000010000 */
        /* <DEDUP_REMOVED lines=15> */
[C---:B-1----:R-:W-:Y:S01]  /*12d60*/  HMMA.16816.F32.BF16 R84, R20.reuse, R120, R84 ;  /* 0x000000781454723c */ /* 0x042fe20000041854 */
[----:B--2---:R-:W-:Y:S03]  /*12d70*/  LDSM.16.MT88.4 R44, [R205+0x2900] ;  /* 0x00290000cd2c783b */ /* 0x004fe60000004200 */
        /* <DEDUP_REMOVED lines=143> */
.L_x_133:
[----:B------:R-:W1:Y:S01]  /*13670*/  SHFL.BFLY PT, R4, R233, 0x2, 0x1f ;  /* 0x0c401f00e9047f89 */ /* 0x000e6200000e0000 */
[----:B------:R-:W-:-:S02]  /*13680*/  MOV R2, RZ ;  /* 0x000000ff00027202 */ /* 0x000fc40000000f00 */
[----:B------:R-:W-:Y:S01]  /*13690*/  MOV R30, 0xff800000 ;  /* 0xff800000001e7802 */ /* 0x000fe20000000f00 */
[----:B------:R-:W2:Y:S01]  /*136a0*/  SHFL.BFLY PT, R7, R234, 0x2, 0x1f ;  /* 0x0c401f00ea077f89 */ /* 0x000ea200000e0000 */
[----:B------:R-:W-:Y:S02]  /*136b0*/  MOV R31, 0xff800000 ;  /* 0xff800000001f7802 */ /* 0x000fe40000000f00 */
[----:B------:R-:W-:Y:S01]  /*136c0*/  PLOP3.LUT P2, PT, PT, PT, PT, 0x8, 0x0 ;  /* 0x000000000000781c */ /* 0x000fe20003f4e170 */
[----:B-1----:R-:W-:Y:S02]  /*136d0*/  FADD.FTZ R4, R4, R233 ;  /* 0x000000e904047221 */ /* 0x002fe40000010000 */
[----:B--2---:R-:W-:-:S03]  /*136e0*/  FADD.FTZ R7, R7, R234 ;  /* 0x000000ea07077221 */ /* 0x004fc60000010000 */
[----:B------:R-:W1:Y:S04]  /*136f0*/  SHFL.BFLY PT, R0, R4, 0x1, 0x1f ;  /* 0x0c201f0004007f89 */ /* 0x000e6800000e0000 */
[----:B------:R-:W2:Y:S01]  /*13700*/  SHFL.BFLY PT, R5, R7, 0x1, 0x1f ;  /* 0x0c201f0007057f89 */ /* 0x000ea200000e0000 */
[----:B-1----:R-:W-:Y:S01]  /*13710*/  FADD.FTZ R4, R4, R0 ;  /* 0x0000000004047221 */ /* 0x002fe20000010000 */
[----:B------:R-:W-:Y:S01]  /*13720*/  MOV R0, RZ ;  /* 0x000000ff00007202 */ /* 0x000fe20000000f00 */
[----:B--2---:R-:W-:-:S03]  /*13730*/  FADD.FTZ R7, R5, R7 ;  /* 0x0000000705077221 */ /* 0x004fc60000010000 */
[----:B------:R-:W-:Y:S02]  /*13740*/  FSETP.NE.FTZ.AND P1, PT, R4, RZ, PT ;  /* 0x000000ff0400720b */ /* 0x000fe40003f35000 */
[----:B------:R-:W-:-:S11]  /*13750*/  FSETP.NE.FTZ.AND P0, PT, R7, RZ, PT ;  /* 0x000000ff0700720b */ /* 0x000fd60003f15000 */
[----:B------:R-:W1:Y:S08]  /*13760*/  @P1 MUFU.RCP R2, R4 ;  /* 0x0000000400021308 */ /* 0x000e700000001000 */
[----:B------:R-:W-:Y:S08]  /*13770*/  @P0 MUFU.RCP R0, R7 ;  /* 0x0000000700000308 */ /* 0x000ff00000001000 */
[----:B------:R2:W3:Y:S01]  /*13780*/  @P1 MUFU.LG2 R6, R4 ;  /* 0x0000000400061308 */ /* 0x0004e20000000c00 */
[----:B-1----:R-:W-:-:S02]  /*13790*/  FMUL.FTZ R120, R2, R120 ;  /* 0x0000007802787220 */ /* 0x002fc40000410000 */
[C---:B------:R-:W-:Y:S02]  /*137a0*/  FMUL.FTZ R27, R2.reuse, R121 ;  /* 0x00000079021b7220 */ /* 0x040fe40000410000 */
[C---:B------:R-:W-:Y:S02]  /*137b0*/  FMUL.FTZ R124, R2.reuse, R124 ;  /* 0x0000007c027c7220 */ /* 0x040fe40000410000 */
[C---:B------:R-:W-:Y:S01]  /*137c0*/  FMUL.FTZ R8, R2.reuse, R125 ;  /* 0x0000007d02087220 */ /* 0x040fe20000410000 */
[----:B------:R-:W1:Y:S01]  /*137d0*/  @P0 MUFU.LG2 R7, R7 ;  /* 0x0000000700070308 */ /* 0x000e620000000c00 */
[C---:B------:R-:W-:Y:S02]  /*137e0*/  FMUL.FTZ R68, R2.reuse, R68 ;  /* 0x0000004402447220 */ /* 0x040fe40000410000 */
[C---:B------:R-:W-:Y:S02]  /*137f0*/  FMUL.FTZ R69, R2.reuse, R69 ;  /* 0x0000004502457220 */ /* 0x040fe40000410000 */
[----:B------:R-:W-:-:S02]  /*13800*/  FMUL.FTZ R72, R2, R72 ;  /* 0x0000004802487220 */ /* 0x000fc40000410000 */
[C---:B------:R-:W-:Y:S01]  /*13810*/  FMUL.FTZ R73, R2.reuse, R73 ;  /* 0x0000004902497220 */ /* 0x040fe20000410000 */
[----:B--2---:R-:W-:Y:S01]  /*13820*/  @P1 MOV R4, 0x3f317218 ;  /* 0x3f31721800041802 */ /* 0x004fe20000000f00 */
        /* <DEDUP_REMOVED lines=25> */
[----:B------:R-:W-:Y:S02]  /*139c0*/  @P1 FMUL.FTZ R5, R4, c[0x0][0x2d0] ;  /* 0x0000b40004051a20 */ /* 0x000fe40000410000 */
[----:B---3--:R-:W-:Y:S02]  /*139d0*/  @P1 FMUL.FTZ R6, R6, 0.69314718246459960938 ;  /* 0x3f31721806061820 */ /* 0x008fe40000410000 */
[----:B-1----:R-:W-:Y:S02]  /*139e0*/  @P0 FMUL.FTZ R4, R7, 0.69314718246459960938 ;  /* 0x3f31721807040820 */ /* 0x002fe40000410000 */
[----:B------:R-:W-:Y:S02]  /*139f0*/  @P0 FMUL.FTZ R2, R2, c[0x0][0x2d0] ;  /* 0x0000b40002020a20 */ /* 0x000fe40000410000 */
        /* <DEDUP_REMOVED lines=31> */
[----:B------:R-:W-:Y:S02]  /*13bf0*/  FMUL.FTZ R10, R0, R115 ;  /* 0x00000073000a7220 */ /* 0x000fe40000410000 */
[----:B------:R-:W-:Y:S02]  /*13c00*/  @P1 FFMA.FTZ R30, R5, R116, R6 ;  /* 0x00000074051e1223 */ /* 0x000fe40000010006 */
[----:B------:R-:W-:Y:S02]  /*13c10*/  @P0 FFMA.FTZ R31, R2, R3, R4 ;  /* 0x00000003021f0223 */ /* 0x000fe40000010004 */
.L_x_103:
[----:B------:R-:W1:Y:S01]  /*13c20*/  S2R R44, SR_CTAID.Y ;  /* 0x00000000002c7919 */ /* 0x000e620000002600 */
[----:B------:R-:W-:Y:S01]  /*13c30*/  ULDC.64 UR4, c[0x0][0x118] ;  /* 0x0000460000047ab9 */ /* 0x000fe20000000a00 */
[----:B-1----:R-:W-:Y:S01]  /*13c40*/  SHF.R.S32.HI R34, RZ, 0x1f, R44 ;  /* 0x0000001fff227819 */ /* 0x002fe2000001142c */
[----:B------:R-:W-:Y:S05]  /*13c50*/  @P2 BRA `(.L_x_135) ;  /* 0x0000128000002947 */ /* 0x000fea0003800000 */
[----:B------:R-:W1:Y:S01]  /*13c60*/  S2R R32, SR_TID.X ;  /* 0x0000000000207919 */ /* 0x000e620000002100 */
[----:B------:R-:W-:Y:S02]  /*13c70*/  F2FP.BF16.PACK_AB R27, R27, R120 ;  /* 0x000000781b1b723e */ /* 0x000fe400000010ff */
[----:B------:R-:W-:Y:S01]  /*13c80*/  F2FP.BF16.PACK_AB R122, R123, R122 ;  /* 0x0000007a7b7a723e */ /* 0x000fe200000010ff */
[----:B------:R-:W-:Y:S01]  /*13c90*/  BAR.SYNC.DEFER_BLOCKING 0x1, 0x100 ;  /* 0x0044000000007b1d */ /* 0x000fe20000010000 */
        /* <DEDUP_REMOVED lines=8> */
[----:B------:R-:W-:Y:S02]  /*13d20*/  F2FP.BF16.PACK_AB R26, R26, R80 ;  /* 0x000000501a1a723e */ /* 0x000fe400000010ff */
[----:B------:R-:W-:Y:S02]  /*13d30*/  F2FP.BF16.PACK_AB R82, R83, R82 ;  /* 0x000000525352723e */ /* 0x000fe400000010ff */
[----:B-1----:R-:W-:Y:S02]  /*13d40*/  SHF.R.S32.HI R33, RZ, 0x1f, R32 ;  /* 0x0000001fff217819 */ /* 0x002fe40000011420 */
[----:B------:R-:W-:Y:S02]  /*13d50*/  F2FP.BF16.PACK_AB R25, R25, R84 ;  /* 0x000000541919723e */ /* 0x000fe400000010ff */
[----:B------:R-:W-:-:S02]  /*13d60*/  LEA.HI R2, R33, R32, RZ, 0x2 ;  /* 0x0000002021027211 */ /* 0x000fc400078f10ff */
[----:B------:R-:W-:Y:S02]  /*13d70*/  LEA.HI R29, R33, R32, RZ, 0x5 ;  /* 0x00000020211d7211 */ /* 0x000fe400078f28ff */
[--C-:B------:R-:W-:Y:S02]  /*13d80*/  SHF.R.S32.HI R4, RZ, 0x2, R2.reuse ;  /* 0x00000002ff047819 */ /* 0x100fe40000011402 */
[----:B------:R-:W-:Y:S02]  /*13d90*/  SHF.R.S32.HI R0, RZ, 0x1f, R2 ;  /* 0x0000001fff007819 */ /* 0x000fe40000011402 */
[----:B------:R-:W-:Y:S02]  /*13da0*/  SHF.R.S32.HI R28, RZ, 0x5, R29 ;  /* 0x00000005ff1c7819 */ /* 0x000fe4000001141d */
[----:B------:R-:W-:Y:S02]  /*13db0*/  LEA.HI R0, R0, R4, RZ, 0x3 ;  /* 0x0000000400007211 */ /* 0x000fe400078f18ff */
[----:B------:R-:W-:-:S02]  /*13dc0*/  F2FP.BF16.PACK_AB R86, R87, R86 ;  /* 0x000000565756723e */ /* 0x000fc400000010ff */
[----:B------:R-:W-:Y:S02]  /*13dd0*/  LOP3.LUT R0, R0, 0xfffffff8, RZ, 0xc0, !PT ;  /* 0xfffffff800007812 */ /* 0x000fe400078ec0ff */
[----:B------:R-:W-:Y:S02]  /*13de0*/  F2FP.BF16.PACK_AB R24, R24, R88 ;  /* 0x000000581818723e */ /* 0x000fe400000010ff */
[----:B------:R-:W-:Y:S01]  /*13df0*/  F2FP.BF16.PACK_AB R90, R91, R90 ;  /* 0x0000005a5b5a723e */ /* 0x000fe200000010ff */
[----:B------:R-:W-:Y:S01]  /*13e00*/  IMAD.IADD R4, R4, 0x1, -R0 ;  /* 0x0000000104047824 */ /* 0x000fe200078e0a00 */
[----:B------:R-:W-:Y:S02]  /*13e10*/  LOP3.LUT R0, R2, 0xfffffffc, RZ, 0xc0, !PT ;  /* 0xfffffffc02007812 */ /* 0x000fe400078ec0ff */
[----:B------:R-:W-:Y:S01]  /*13e20*/  F2FP.BF16.PACK_AB R23, R23, R92 ;  /* 0x0000005c1717723e */ /* 0x000fe200000010ff */
[C---:B------:R-:W-:Y:S01]  /*13e30*/  IMAD.SHL.U32 R2, R4.reuse, 0x40, RZ ;  /* 0x0000004004027824 */ /* 0x040fe200078e00ff */
[----:B------:R-:W-:Y:S01]  /*13e40*/  LOP3.LUT R3, R4, 0x1, RZ, 0xc0, !PT ;  /* 0x0000000104037812 */ /* 0x000fe200078ec0ff */
[----:B------:R-:W-:Y:S01]  /*13e50*/  IMAD.IADD R22, R32, 0x1, -R0 ;  /* 0x0000000120167824 */ /* 0x000fe200078e0a00 */
[----:B------:R-:W-:-:S02]  /*13e60*/  F2FP.BF16.PACK_AB R94, R95, R94 ;  /* 0x0000005e5f5e723e */ /* 0x000fc400000010ff */
[----:B------:R-:W-:Y:S01]  /*13e70*/  LOP3.LUT R0, R2, 0x1c0, RZ, 0xc0, !PT ;  /* 0x000001c002007812 */ /* 0x000fe200078ec0ff */
[----:B------:R-:W-:Y:S01]  /*13e80*/  IMAD R2, R28, 0x200, R22 ;  /* 0x000002001c027824 */ /* 0x000fe200078e0216 */
[----:B------:R-:W-:Y:S02]  /*13e90*/  ISETP.NE.U32.AND P0, PT, R3, 0x1, PT ;  /* 0x000000010300780c */ /* 0x000fe40003f05070 */
[----:B------:R-:W-:Y:S02]  /*13ea0*/  LEA.HI R0, R0, R0, RZ, 0x1d ;  /* 0x0000000000007211 */ /* 0x000fe400078fe8ff */
[----:B------:R-:W-:Y:S01]  /*13eb0*/  R2P PR, R4, 0x6 ;  /* 0x0000000604007804 */ /* 0x000fe20000000000 */
[----:B------:R-:W-:Y:S01]  /*13ec0*/  IMAD.MOV.U32 R4, RZ, RZ, 0x20 ;  /* 0x00000020ff047424 */ /* 0x000fe200078e00ff */
[----:B------:R-:W-:Y:S01]  /*13ed0*/  F2FP.BF16.PACK_AB R21, R21, R96 ;  /* 0x000000601515723e */ /* 0x000fe200000010ff */
[----:B------:R-:W-:Y:S01]  /*13ee0*/  IMAD.U32 R0, R2, 0x2, R0 ;  /* 0x0000000202007824 */ /* 0x000fe200078e0000 */
[----:B------:R-:W-:-:S02]  /*13ef0*/  F2FP.BF16.PACK_AB R98, R99, R98 ;  /* 0x000000626362723e */ /* 0x000fc400000010ff */
[----:B------:R-:W-:Y:S01]  /*13f00*/  SEL R4, R4, 0xffffffe0, !P1 ;  /* 0xffffffe004047807 */ /* 0x000fe20004800000 */
[----:B------:R-:W-:Y:S01]  /*13f10*/  IMAD.SHL.U32 R0, R0, 0x2, RZ ;  /* 0x0000000200007824 */ /* 0x000fe200078e00ff */
[----:B------:R-:W-:Y:S02]  /*13f20*/  F2FP.BF16.PACK_AB R20, R20, R100 ;  /* 0x000000641414723e */ /* 0x000fe400000010ff */
[----:B------:R-:W-:Y:S02]  /*13f30*/  F2FP.BF16.PACK_AB R19, R103, R102 ;  /* 0x000000666713723e */ /* 0x000fe400000010ff */
[C---:B------:R-:W-:Y:S01]  /*13f40*/  IADD3 R3, R0.reuse, 0x80, RZ ;  /* 0x0000008000037810 */ /* 0x040fe20007ffe0ff */
[----:B------:R1:W-:Y:S01]  /*13f50*/  STS [R0+0x80], R27 ;  /* 0x0000801b00007388 */ /* 0x0003e20000000800 */
[C---:B------:R-:W-:Y:S02]  /*13f60*/  IADD3 R2, R0.reuse, 0x70, RZ ;  /* 0x0000007000027810 */ /* 0x040fe40007ffe0ff */
[----:B------:R-:W-:Y:S01]  /*13f70*/  @P0 IADD3 R2, R3, 0x10, RZ ;  /* 0x0000001003020810 */ /* 0x000fe20007ffe0ff */
[----:B------:R-:W-:Y:S01]  /*13f80*/  STS [R0+0x480], R122 ;  /* 0x0004807a00007388 */ /* 0x000fe20000000800 */
[----:B------:R-:W-:Y:S01]  /*13f90*/  IMAD.IADD R3, R0, 0x1, R4 ;  /* 0x0000000100037824 */ /* 0x000fe200078e0204 */
[----:B------:R-:W-:-:S02]  /*13fa0*/  F2FP.BF16.PACK_AB R18, R18, R104 ;  /* 0x000000681212723e */ /* 0x000fc400000010ff */
[----:B------:R2:W-:Y:S01]  /*13fb0*/  STS [R2], R8 ;  /* 0x0000000802007388 */ /* 0x0005e20000000800 */
[----:B------:R-:W-:Y:S01]  /*13fc0*/  IMAD.IADD R4, R4, 0x1, R2 ;  /* 0x0000000104047824 */ /* 0x000fe200078e0202 */
[----:B------:R-:W-:Y:S02]  /*13fd0*/  F2FP.BF16.PACK_AB R17, R17, R106 ;  /* 0x0000006a1111723e */ /* 0x000fe400000010ff */
[----:B------:R-:W-:Y:S01]  /*13fe0*/  STS [R2+0x400], R126 ;  /* 0x0004007e02007388 */ /* 0x000fe20000000800 */
[----:B------:R-:W-:Y:S02]  /*13ff0*/  F2FP.BF16.PACK_AB R16, R16, R128 ;  /* 0x000000801010723e */ /* 0x000fe400000010ff */
[----:B------:R-:W-:Y:S01]  /*14000*/  F2FP.BF16.PACK_AB R13, R13, R130 ;  /* 0x000000820d0d723e */ /* 0x000fe200000010ff */
[----:B------:R3:W-:Y:S01]  /*14010*/  STS [R3+0x80], R5 ;  /* 0x0000800503007388 */ /* 0x0007e20000000800 */
[----:B------:R-:W-:Y:S02]  /*14020*/  F2FP.BF16.PACK_AB R12, R12, R108 ;  /* 0x0000006c0c0c723e */ /* 0x000fe400000010ff */
[----:B------:R-:W-:Y:S01]  /*14030*/  F2FP.BF16.PACK_AB R11, R11, R110 ;  /* 0x0000006e0b0b723e */ /* 0x000fe200000010ff */
[----:B------:R-:W-:Y:S01]  /*14040*/  STS [R3+0x480], R70 ;  /* 0x0004804603007388 */ /* 0x000fe20000000800 */
[----:B------:R-:W-:-:S02]  /*14050*/  F2FP.BF16.PACK_AB R9, R9, R132 ;  /* 0x000000840909723e */ /* 0x000fc400000010ff */
[----:B------:R-:W-:Y:S01]  /*14060*/  F2FP.BF16.PACK_AB R15, R15, R134 ;  /* 0x000000860f0f723e */ /* 0x000fe200000010ff */
[----:B------:R4:W-:Y:S01]  /*14070*/  STS [R4], R6 ;  /* 0x0000000604007388 */ /* 0x0009e20000000800 */
[----:B-1----:R-:W-:Y:S01]  /*14080*/  IMAD.MOV.U32 R27, RZ, RZ, 0x40 ;  /* 0x00000040ff1b7424 */ /* 0x002fe200078e00ff */
[----:B------:R-:W-:Y:S02]  /*14090*/  F2FP.BF16.PACK_AB R14, R14, R112 ;  /* 0x000000700e0e723e */ /* 0x000fe400000010ff */
[----:B------:R-:W-:Y:S01]  /*140a0*/  STS [R4+0x400], R74 ;  /* 0x0004004a04007388 */ /* 0x000fe20000000800 */
[----:B------:R-:W-:Y:S02]  /*140b0*/  F2FP.BF16.PACK_AB R10, R10, R114 ;  /* 0x000000720a0a723e */ /* 0x000fe400000010ff */
[----:B------:R-:W-:Y:S02]  /*140c0*/  ISETP.NE.U32.AND P0, PT, RZ, c[0x0][0x500], PT ;  /* 0x00014000ff007a0c */ /* 0x000fe40003f05070 */
[----:B--2---:R-:W-:-:S02]  /*140d0*/  SEL R8, R27, 0xffffffc0, !P2 ;  /* 0xffffffc01b087807 */ /* 0x004fc40005000000 */
[----:B------:R-:W-:Y:S02]  /*140e0*/  ISETP.NE.AND.EX P0, PT, RZ, c[0x0][0x504], PT, P0 ;  /* 0x00014100ff007a0c */ /* 0x000fe40003f05300 */
[----:B------:R-:W-:Y:S01]  /*140f0*/  ISETP.NE.U32.AND P1, PT, RZ, c[0x0][0x508], PT ;  /* 0x00014200ff007a0c */ /* 0x000fe20003f25070 */
[----:B---3--:R-:W-:-:S03]  /*14100*/  IMAD.IADD R5, R0, 0x1, R8 ;  /* 0x0000000100057824 */ /* 0x008fc600078e0208 */
[----:B------:R-:W-:Y:S02]  /*14110*/  ISETP.NE.AND.EX P1, PT, RZ, c[0x0][0x50c], PT, P1 ;  /* 0x00014300ff007a0c */ /* 0x000fe40003f25310 */
[----:B------:R1:W-:Y:S01]  /*14120*/  STS [R5+0x80], R7 ;  /* 0x0000800705007388 */ /* 0x0003e20000000800 */
[----:B----4-:R-:W-:-:S03]  /*14130*/  IMAD.IADD R6, R8, 0x1, R2 ;  /* 0x0000000108067824 */ /* 0x010fc600078e0202 */
[----:B------:R-:W-:Y:S04]  /*14140*/  STS [R5+0x480], R78 ;  /* 0x0004804e05007388 */ /* 0x000fe80000000800 */
[----:B------:R-:W-:Y:S04]  /*14150*/  STS [R6], R26 ;  /* 0x0000001a06007388 */ /* 0x000fe80000000800 */
[----:B------:R-:W-:Y:S01]  /*14160*/  STS [R6+0x400], R82 ;  /* 0x0004005206007388 */ /* 0x000fe20000000800 */
[----:B-1----:R-:W-:Y:S02]  /*14170*/  IMAD.IADD R7, R8, 0x1, R3 ;  /* 0x0000000108077824 */ /* 0x002fe400078e0203 */
[----:B------:R-:W-:-:S03]  /*14180*/  IMAD.IADD R8, R4, 0x1, R8 ;  /* 0x0000000104087824 */ /* 0x000fc600078e0208 */
[----:B------:R-:W-:Y:S04]  /*14190*/  STS [R7+0x80], R25 ;  /* 0x0000801907007388 */ /* 0x000fe80000000800 */
[----:B------:R-:W-:Y:S04]  /*141a0*/  STS [R7+0x480], R86 ;  /* 0x0004805607007388 */ /* 0x000fe80000000800 */
[----:B------:R-:W-:Y:S04]  /*141b0*/  STS [R8], R24 ;  /* 0x0000001808007388 */ /* 0x000fe80000000800 */
[----:B------:R-:W-:Y:S04]  /*141c0*/  STS [R8+0x400], R90 ;  /* 0x0004005a08007388 */ /* 0x000fe80000000800 */
        /* <DEDUP_REMOVED lines=9> */
[----:B------:R2:W-:Y:S01]  /*14260*/  STS [R5+0x4480], R13 ;  /* 0x0044800d05007388 */ /* 0x0005e20000000800 */
[----:B-1----:R-:W-:-:S03]  /*14270*/  IMAD.MOV.U32 R2, RZ, RZ, 0x4 ;  /* 0x00000004ff027424 */ /* 0x002fc600078e00ff */
[----:B------:R-:W-:Y:S04]  /*14280*/  STS [R6+0x4000], R12 ;  /* 0x0040000c06007388 */ /* 0x000fe80000000800 */
[----:B------:R-:W-:Y:S04]  /*14290*/  STS [R6+0x4400], R11 ;  /* 0x0044000b06007388 */ /* 0x000fe80000000800 */
[----:B------:R-:W-:Y:S04]  /*142a0*/  STS [R7+0x4080], R9 ;  /* 0x0040800907007388 */ /* 0x000fe80000000800 */
[----:B------:R1:W-:Y:S04]  /*142b0*/  STS [R7+0x4480], R15 ;  /* 0x0044800f07007388 */ /* 0x0003e80000000800 */
[----:B------:R3:W-:Y:S04]  /*142c0*/  STS [R8+0x4000], R14 ;  /* 0x0040000e08007388 */ /* 0x0007e80000000800 */
[----:B------:R3:W-:Y:S01]  /*142d0*/  STS [R8+0x4400], R10 ;  /* 0x0044000a08007388 */ /* 0x0007e20000000800 */
[----:B--2---:R-:W-:-:S03]  /*142e0*/  IMAD.WIDE R4, R248, R2, c[0x0][0x500] ;  /* 0x00014000f8047625 */ /* 0x004fc600078e0202 */
[----:B------:R-:W-:Y:S06]  /*142f0*/  BAR.SYNC.DEFER_BLOCKING 0x1, 0x100 ;  /* 0x0044000000007b1d */ /* 0x000fec0000010000 */
[----:B------:R-:W2:Y:S01]  /*14300*/  @P0 LDG.E R0, [R4.64] ;  /* 0x0000000404000981 */ /* 0x000ea2000c1e1900 */
[----:B-1----:R-:W-:Y:S02]  /*14310*/  IMAD.MOV.U32 R15, RZ, RZ, c[0x0][0x388] ;  /* 0x0000e200ff0f7624 */ /* 0x002fe400078e00ff */
[----:B------:R-:W-:-:S05]  /*14320*/  @P1 IMAD.WIDE R2, R248, R2, c[0x0][0x508] ;  /* 0x00014200f8021625 */ /* 0x000fca00078e0202 */
[----:B------:R1:W5:Y:S02]  /*14330*/  @P1 LDG.E R15, [R2.64] ;  /* 0x00000004020f1981 */ /* 0x000364000c1e1900 */
[----:B-1----:R-:W-:Y:S02]  /*14340*/  CS2R R2, SRZ ;  /* 0x0000000000027805 */ /* 0x002fe4000001ff00 */
[--C-:B--2---:R-:W-:Y:S01]  /*14350*/  @P0 SHF.R.S32.HI R3, RZ, 0x1f, R0.reuse ;  /* 0x0000001fff030819 */ /* 0x104fe20000011400 */
[----:B------:R-:W-:Y:S01]  /*14360*/  @P0 IMAD.MOV.U32 R2, RZ, RZ, R0 ;  /* 0x000000ffff020224 */ /* 0x000fe200078e0000 */
[----:B------:R-:W-:Y:S05]  /*14370*/  @P1 BRA `(.L_x_136) ;  /* 0x0000004000001947 */ /* 0x000fea0003800000 */
[----:B---3--:R-:W-:Y:S05]  /*14380*/  @!P0 BRA `(.L_x_136) ;  /* 0x0000003000008947 */ /* 0x008fea0003800000 */
[----:B------:R1:W2:Y:S04]  /*14390*/  LDG.E R0, [R4.64] ;  /* 0x0000000404007981 */ /* 0x0002a8000c1e1900 */
[----:B-1----:R-:W2:Y:S02]  /*143a0*/  LDG.E R4, [R4.64+0x4] ;  /* 0x0000040404047981 */ /* 0x002ea4000c1e1900 */
[----:B--2--5:R-:W-:-:S02]  /*143b0*/  IADD3 R15, -R0, R4, RZ ;  /* 0x00000004000f7210 */ /* 0x024fc40007ffe1ff */
.L_x_136:
[----:B---3--:R-:W-:Y:S01]  /*143c0*/  LOP3.LUT R0, R29, 0xffffffe0, RZ, 0xc0, !PT ;  /* 0xffffffe01d007812 */ /* 0x008fe200078ec0ff */
[----:B------:R-:W1:Y:S01]  /*143d0*/  S2R R19, SR_CTAID.X ;  /* 0x0000000000137919 */ /* 0x000e620000002500 */
[----:B------:R-:W-:Y:S01]  /*143e0*/  SHF.R.S32.HI R4, RZ, 0x1f, R28 ;  /* 0x0000001fff047819 */ /* 0x000fe2000001141c */
[----:B------:R-:W-:Y:S01]  /*143f0*/  IMAD.MOV.U32 R8, RZ, RZ, c[0x0][0x4e8] ;  /* 0x00013a00ff087624 */ /* 0x000fe200078e00ff */
[----:B------:R-:W-:Y:S01]  /*14400*/  LEA.HI R5, R22, R22, RZ, 0x1 ;  /* 0x0000001616057211 */ /* 0x000fe200078f08ff */
[----:B------:R-:W-:Y:S01]  /*14410*/  IMAD.IADD R0, R32, 0x1, -R0 ;  /* 0x0000000120007824 */ /* 0x000fe200078e0a00 */
[----:B------:R-:W-:Y:S01]  /*14420*/  LEA.HI R4, R4, R28, RZ, 0x3 ;  /* 0x0000001c04047211 */ /* 0x000fe200078f18ff */
[----:B------:R-:W-:Y:S01]  /*14430*/  IMAD R9, R34, c[0x0][0x3e8], RZ ;  /* 0x0000fa0022097a24 */ /* 0x000fe200078e02ff */
[----:B------:R-:W-:Y:S01]  /*14440*/  LOP3.LUT R5, R5, 0x1ffffffe, RZ, 0xc0, !PT ;  /* 0x1ffffffe05057812 */ /* 0x000fe200078ec0ff */
[----:B-----5:R-:W-:Y:S01]  /*14450*/  IMAD R15, R15, c[0x0][0x4e8], RZ ;  /* 0x00013a000f0f7a24 */ /* 0x020fe200078e02ff */
[----:B------:R-:W-:Y:S01]  /*14460*/  SHF.R.S32.HI R7, RZ, 0x1f, R0 ;  /* 0x0000001fff077819 */ /* 0x000fe20000011400 */
[----:B------:R-:W-:Y:S01]  /*14470*/  BSSY B0, `(.L_x_137) ;  /* 0x0000076000007945 */ /* 0x000fe20003800000 */
[----:B------:R-:W-:-:S02]  /*14480*/  LOP3.LUT R6, R4, 0xffffff8, RZ, 0xc0, !PT ;  /* 0x0ffffff804067812 */ /* 0x000fc400078ec0ff */
[----:B------:R-:W-:Y:S01]  /*14490*/  LEA.HI R4, R7, R0, RZ, 0x2 ;  /* 0x0000000007047211 */ /* 0x000fe200078f10ff */
[----:B------:R-:W-:Y:S01]  /*144a0*/  IMAD.IADD R7, R22, 0x1, -R5 ;  /* 0x0000000116077824 */ /* 0x000fe200078e0a05 */
[----:B------:R-:W-:Y:S01]  /*144b0*/  IADD3 R6, R28, -R6, RZ ;  /* 0x800000061c067210 */ /* 0x000fe20007ffe0ff */
[----:B------:R-:W-:Y:S01]  /*144c0*/  IMAD.MOV.U32 R5, RZ, RZ, R3 ;  /* 0x000000ffff057224 */ /* 0x000fe200078e0003 */
[----:B------:R-:W-:Y:S02]  /*144d0*/  SHF.R.S32.HI R4, RZ, 0x2, R4 ;  /* 0x00000002ff047819 */ /* 0x000fe40000011404 */
[----:B------:R-:W-:Y:S01]  /*144e0*/  LOP3.LUT P2, RZ, R0, 0x3, RZ, 0xc0, !PT ;  /* 0x0000000300ff7812 */ /* 0x000fe2000784c0ff */
[----:B------:R-:W-:Y:S01]  /*144f0*/  IMAD R0, R3, c[0x0][0x3a0], RZ ;  /* 0x0000e80003007a24 */ /* 0x000fe200078e02ff */
[----:B------:R-:W-:Y:S01]  /*14500*/  ISETP.NE.AND P1, PT, R8, 0x1, PT ;  /* 0x000000010800780c */ /* 0x000fe20003f25270 */
[----:B------:R-:W-:Y:S01]  /*14510*/  IMAD R17, R6, 0x10, R4 ;  /* 0x0000001006117824 */ /* 0x000fe200078e0204 */
[----:B------:R-:W-:Y:S01]  /*14520*/  MOV R4, R2 ;  /* 0x0000000200047202 */ /* 0x000fe20000000f00 */
[----:B------:R-:W-:Y:S01]  /*14530*/  IMAD R6, R2, c[0x0][0x3a4], R0 ;  /* 0x0000e90002067a24 */ /* 0x000fe200078e0200 */
[----:B------:R-:W-:Y:S01]  /*14540*/  LEA.HI R16, R33, R32, RZ, 0x3 ;  /* 0x0000002021107211 */ /* 0x000fe200078f18ff */
[----:B------:R-:W-:Y:S01]  /*14550*/  IMAD R8, R34, c[0x0][0x490], RZ ;  /* 0x0001240022087a24 */ /* 0x000fe200078e02ff */
[----:B------:R-:W-:Y:S01]  /*14560*/  SEL R14, R248, RZ, !P0 ;  /* 0x000000fff80e7207 */ /* 0x000fe20004000000 */
[----:B------:R-:W-:Y:S01]  /*14570*/  IMAD R0, R7, 0x8, R17 ;  /* 0x0000000807007824 */ /* 0x000fe200078e0211 */
[----:B------:R-:W-:Y:S01]  /*14580*/  LOP3.LUT R12, R16, 0xfffffff8, RZ, 0xc0, !PT ;  /* 0xfffffff8100c7812 */ /* 0x000fe200078ec0ff */
[----:B------:R-:W-:Y:S01]  /*14590*/  IMAD.WIDE.U32 R10, R44, c[0x0][0x490], R4 ;  /* 0x000124002c0a7a25 */ /* 0x000fe200078e0004 */
[----:B------:R-:W-:-:S02]  /*145a0*/  SHF.R.S32.HI R16, RZ, 0x3, R16 ;  /* 0x00000003ff107819 */ /* 0x000fc40000011410 */
[----:B------:R-:W-:Y:S01]  /*145b0*/  LEA.HI R18, R33, R32, RZ, 0x6 ;  /* 0x0000002021127211 */ /* 0x000fe200078f30ff */
[----:B------:R-:W-:Y:S02]  /*145c0*/  IMAD R4, R44, c[0x0][0x494], R8 ;  /* 0x000125002c047a24 */ /* 0x000fe400078e0208 */
[----:B-1----:R-:W-:Y:S02]  /*145d0*/  IMAD R8, R19, 0x80, R0 ;  /* 0x0000008013087824 */ /* 0x002fe400078e0200 */
[----:B------:R-:W-:Y:S01]  /*145e0*/  IMAD.WIDE.U32 R2, R2, c[0x0][0x3a0], RZ ;  /* 0x0000e80002027a25 */ /* 0x000fe200078e00ff */
[----:B------:R-:W-:-:S03]  /*145f0*/  IADD3 R5, R11, R4, RZ ;  /* 0x000000040b057210 */ /* 0x000fc60007ffe0ff */
[----:B------:R-:W-:Y:S01]  /*14600*/  IMAD R7, R44, c[0x0][0x3ec], R9 ;  /* 0x0000fb002c077a24 */ /* 0x000fe200078e0209 */
[----:B------:R-:W-:Y:S01]  /*14610*/  IADD3 R3, R3, R6, RZ ;  /* 0x0000000603037210 */ /* 0x000fe20007ffe0ff */
[----:B------:R-:W-:Y:S01]  /*14620*/  @P1 IMAD.HI.U32 R9, R8, c[0x0][0x4ec], RZ ;  /* 0x00013b0008091a27 */ /* 0x000fe200078e00ff */
[----:B------:R-:W-:-:S03]  /*14630*/  SHF.R.S32.HI R6, RZ, 0x1f, R248 ;  /* 0x0000001fff067819 */ /* 0x000fc600000114f8 */
[----:B------:R-:W-:Y:S01]  /*14640*/  IMAD.MOV.U32 R0, RZ, RZ, R8 ;  /* 0x000000ffff007224 */ /* 0x000fe200078e0008 */
[----:B------:R-:W-:Y:S01]  /*14650*/  @P1 SHF.R.U32.HI R0, RZ, c[0x0][0x4f0], R9 ;  /* 0x00013c00ff001a19 */ /* 0x000fe20000011609 */
[----:B------:R-:W-:Y:S01]  /*14660*/  IMAD.WIDE.U32 R2, R44, c[0x0][0x3e8], R2 ;  /* 0x0000fa002c027a25 */ /* 0x000fe200078e0002 */
[----:B------:R-:W-:-:S03]  /*14670*/  SEL R11, R6, RZ, !P0 ;  /* 0x000000ff060b7207 */ /* 0x000fc60004000000 */
[----:B------:R-:W-:Y:S01]  /*14680*/  IMAD.MOV.U32 R4, RZ, RZ, R10 ;  /* 0x000000ffff047224 */ /* 0x000fe200078e000a */
[----:B------:R-:W-:Y:S01]  /*14690*/  IADD3 R7, R3, R7, RZ ;  /* 0x0000000703077210 */ /* 0x000fe20007ffe0ff */
[----:B------:R-:W-:Y:S01]  /*146a0*/  IMAD.MOV R10, RZ, RZ, -R0 ;  /* 0x000000ffff0a7224 */ /* 0x000fe200078e0a00 */
[----:B------:R-:W-:Y:S01]  /*146b0*/  MOV R6, R2 ;  /* 0x0000000200067202 */ /* 0x000fe20000000f00 */
[----:B------:R-:W-:-:S04]  /*146c0*/  IMAD.WIDE.U32 R2, R14, c[0x0][0x498], R4 ;  /* 0x000126000e027a25 */ /* 0x000fc800078e0004 */
[----:B------:R-:W-:Y:S01]  /*146d0*/  IMAD.IADD R12, R32, 0x1, -R12 ;  /* 0x00000001200c7824 */ /* 0x000fe200078e0a0c */
[----:B------:R-:W-:Y:S01]  /*146e0*/  IADD3 R2, P0, R0, R2, RZ ;  /* 0x0000000200027210 */ /* 0x000fe20007f1e0ff */
[----:B------:R-:W-:Y:S02]  /*146f0*/  IMAD R9, R11, c[0x0][0x498], RZ ;  /* 0x000126000b097a24 */ /* 0x000fe400078e02ff */
[----:B------:R-:W-:Y:S01]  /*14700*/  IMAD R5, R10, c[0x0][0x4e8], R8 ;  /* 0x00013a000a057a24 */ /* 0x000fe200078e0208 */
[----:B------:R-:W-:Y:S01]  /*14710*/  SHF.R.S32.HI R8, RZ, 0x1f, R0 ;  /* 0x0000001fff087819 */ /* 0x000fe20000011400 */
[----:B------:R-:W-:Y:S02]  /*14720*/  IMAD R13, R12, 0x20, R16 ;  /* 0x000000200c0d7824 */ /* 0x000fe400078e0210 */
[----:B------:R-:W-:Y:S01]  /*14730*/  IMAD R9, R14, c[0x0][0x49c], R9 ;  /* 0x000127000e097a24 */ /* 0x000fe200078e0209 */
[----:B------:R-:W-:Y:S01]  /*14740*/  SHF.R.S32.HI R10, RZ, 0x1f, R5 ;  /* 0x0000001fff0a7819 */ /* 0x000fe20000011405 */
[----:B------:R-:W-:-:S02]  /*14750*/  IMAD R13, R19, 0x80, R13 ;  /* 0x00000080130d7824 */ /* 0x000fc400078e020d */
[----:B------:R-:W-:Y:S01]  /*14760*/  IMAD.SHL.U32 R12, R12, 0x8, RZ ;  /* 0x000000080c0c7824 */ /* 0x000fe200078e00ff */
[----:B------:R-:W-:Y:S01]  /*14770*/  IADD3.X R3, R8, R3, R9, P0, !PT ;  /* 0x0000000308037210 */ /* 0x000fe200007fe409 */
[----:B------:R-:W-:Y:S01]  /*14780*/  IMAD R9, R10, c[0x0][0x488], RZ ;  /* 0x000122000a097a24 */ /* 0x000fe200078e02ff */
[----:B------:R-:W-:Y:S01]  /*14790*/  SHF.L.U32 R8, R16, 0x6, RZ ;  /* 0x0000000610087819 */ /* 0x000fe200000006ff */
[----:B------:R-:W-:-:S04]  /*147a0*/  @P1 IMAD.HI.U32 R4, R13, c[0x0][0x4ec], RZ ;  /* 0x00013b000d041a27 */ /* 0x000fc800078e00ff */
[----:B------:R-:W-:-:S04]  /*147b0*/  IMAD.WIDE.U32 R2, R5, c[0x0][0x488], R2 ;  /* 0x0001220005027a25 */ /* 0x000fc800078e0002 */
[----:B------:R-:W-:Y:S02]  /*147c0*/  IMAD R9, R5, c[0x0][0x48c], R9 ;  /* 0x0001230005097a24 */ /* 0x000fe400078e0209 */
[----:B------:R-:W-:Y:S01]  /*147d0*/  IMAD.MOV.U32 R0, RZ, RZ, R13 ;  /* 0x000000ffff007224 */ /* 0x000fe200078e000d */
[----:B------:R-:W-:Y:S01]  /*147e0*/  @P1 SHF.R.U32.HI R0, RZ, c[0x0][0x4f0], R4 ;  /* 0x00013c00ff001a19 */ /* 0x000fe20000011604 */
[----:B------:R-:W-:Y:S01]  /*147f0*/  IMAD.IADD R9, R3, 0x1, R9 ;  /* 0x0000000103097824 */ /* 0x000fe200078e0209 */
[----:B------:R-:W-:Y:S01]  /*14800*/  LOP3.LUT R4, R8, 0x1c0, RZ, 0xc0, !PT ;  /* 0x000001c008047812 */ /* 0x000fe200078ec0ff */
[----:B------:R-:W-:Y:S01]  /*14810*/  IMAD R5, R11, c[0x0][0x3f0], RZ ;  /* 0x0000fc000b057a24 */ /* 0x000fe200078e02ff */
[----:B------:R-:W-:Y:S02]  /*14820*/  LEA R8, P0, R2, c[0x0][0x450], 0x2 ;  /* 0x0001140002087a11 */ /* 0x000fe400078010ff */
[----:B------:R-:W-:Y:S01]  /*14830*/  LOP3.LUT R11, R4, 0x38, R12, 0xf8, !PT ;  /* 0x00000038040b7812 */ /* 0x000fe200078ef80c */
[C---:B------:R-:W-:Y:S01]  /*14840*/  IMAD R3, R14.reuse, c[0x0][0x3f4], R5 ;  /* 0x0000fd000e037a24 */ /* 0x040fe200078e0205 */
[----:B------:R-:W-:Y:S01]  /*14850*/  SHF.R.U32.HI R10, RZ, 0x3, R4 ;  /* 0x00000003ff0a7819 */ /* 0x000fe20000011604 */
[----:B------:R-:W-:Y:S01]  /*14860*/  IMAD.WIDE.U32 R4, R14, c[0x0][0x3f0], R6 ;  /* 0x0000fc000e047a25 */ /* 0x000fe200078e0006 */
[----:B------:R-:W-:-:S02]  /*14870*/  LEA.HI.X R2, R2, c[0x0][0x454], R9, 0x2, P0 ;  /* 0x0001150002027a11 */ /* 0x000fc400000f1409 */
[----:B------:R-:W-:Y:S01]  /*14880*/  LOP3.LUT R14, R11, R10, RZ, 0x3c, !PT ;  /* 0x0000000a0b0e7212 */ /* 0x000fe200078e3cff */
[----:B------:R-:W-:Y:S01]  /*14890*/  IMAD.IADD R3, R5, 0x1, R3 ;  /* 0x0000000105037824 */ /* 0x000fe200078e0203 */
[----:B------:R-:W-:Y:S01]  /*148a0*/  SHFL.IDX PT, R10, R8, RZ, 0x1c1f ;  /* 0x001c1fff080a7589 */ /* 0x000fe200000e0000 */
[----:B------:R-:W-:Y:S02]  /*148b0*/  IADD3 R6, -R0, RZ, RZ ;  /* 0x000000ff00067210 */ /* 0x000fe40007ffe1ff */
[----:B------:R-:W-:Y:S01]  /*148c0*/  SHF.R.S32.HI R7, RZ, 0x1f, R0 ;  /* 0x0000001fff077819 */ /* 0x000fe20000011400 */
[----:B------:R-:W1:Y:S01]  /*148d0*/  SHFL.IDX PT, R11, R2, RZ, 0x1c1f ;  /* 0x001c1fff020b7589 */ /* 0x000e6200000e0000 */
[----:B------:R-:W-:Y:S01]  /*148e0*/  LEA R5, R19, R17, 0x7 ;  /* 0x0000001113057211 */ /* 0x000fe200078e38ff */
[----:B------:R-:W-:Y:S02]  /*148f0*/  IMAD R6, R6, c[0x0][0x4e8], R13 ;  /* 0x00013a0006067a24 */ /* 0x000fe400078e020d */
[----:B------:R-:W-:Y:S01]  /*14900*/  SHFL.IDX PT, R8, R8, 0x1, 0x1c1f ;  /* 0x003c1f0008087f89 */ /* 0x000fe200000e0000 */
[----:B------:R-:W-:Y:S01]  /*14910*/  IMAD R7, R7, c[0x0][0x3e0], RZ ;  /* 0x0000f80007077a24 */ /* 0x000fe200078e02ff */
[----:B------:R-:W-:-:S02]  /*14920*/  ISETP.GE.OR P1, PT, R5, R15, P2 ;  /* 0x0000000f0500720c */ /* 0x000fc40001726670 */
[----:B------:R2:W3:Y:S01]  /*14930*/  SHFL.IDX PT, R9, R2, 0x1, 0x1c1f ;  /* 0x003c1f0002097f89 */ /* 0x0004e200000e0000 */
[----:B------:R-:W-:-:S10]  /*14940*/  IMAD R7, R0, c[0x0][0x3e4], R7 ;  /* 0x0000f90000077a24 */ /* 0x000fd400078e0207 */
[----:B-1----:R1:W-:Y:S01]  /*14950*/  @!P1 ST.E [R10.64], R30 ;  /* 0x0000001e0a009985 */ /* 0x0023e2000c101904 */
[----:B--2---:R-:W-:Y:S01]  /*14960*/  IMAD.MOV.U32 R2, RZ, RZ, R4 ;  /* 0x000000ffff027224 */ /* 0x004fe200078e0004 */
[----:B------:R-:W-:-:S03]  /*14970*/  IADD3 R4, R5, 0x8, RZ ;  /* 0x0000000805047810 */ /* 0x000fc60007ffe0ff */
[----:B------:R-:W-:Y:S01]  /*14980*/  IMAD.WIDE.U32 R2, R0, c[0x0][0x3e0], R2 ;  /* 0x0000f80000027a25 */ /* 0x000fe200078e0002 */
[----:B------:R-:W-:Y:S02]  /*14990*/  SHF.R.S32.HI R0, RZ, 0x1f, R6 ;  /* 0x0000001fff007819 */ /* 0x000fe40000011406 */
[----:B------:R-:W-:Y:S01]  /*149a0*/  ISETP.GE.OR P0, PT, R4, R15, P2 ;  /* 0x0000000f0400720c */ /* 0x000fe20001706670 */
[----:B------:R-:W-:Y:S01]  /*149b0*/  IMAD.IADD R3, R3, 0x1, R7 ;  /* 0x0000000103037824 */ /* 0x000fe200078e0207 */
[----:B------:R-:W-:Y:S01]  /*149c0*/  SHF.L.U32 R4, R18, 0x3, RZ ;  /* 0x0000000312047819 */ /* 0x000fe200000006ff */
[----:B------:R-:W-:Y:S01]  /*149d0*/  IMAD R0, R0, c[0x0][0x3d8], RZ ;  /* 0x0000f60000007a24 */ /* 0x000fe200078e02ff */
[----:B------:R-:W-:Y:S01]  /*149e0*/  LEA R7, R19, R16, 0x7 ;  /* 0x0000001013077211 */ /* 0x000fe200078e38ff */
[----:B------:R-:W-:Y:S01]  /*149f0*/  IMAD.WIDE.U32 R2, R6, c[0x0][0x3d8], R2 ;  /* 0x0000f60006027a25 */ /* 0x000fe200078e0002 */
[----:B------:R-:W-:-:S03]  /*14a00*/  LOP3.LUT R5, R14, 0x7ffffe00, R4, 0xf8, !PT ;  /* 0x7ffffe000e057812 */ /* 0x000fc600078ef804 */
[----:B------:R-:W-:Y:S01]  /*14a10*/  IMAD R4, R6, c[0x0][0x3dc], R0 ;  /* 0x0000f70006047a24 */ /* 0x000fe200078e0200 */
[----:B------:R-:W-:Y:S02]  /*14a20*/  SHF.L.U32 R0, R5, 0x1, RZ ;  /* 0x0000000105007819 */ /* 0x000fe400000006ff */
[----:B------:R-:W-:Y:S01]  /*14a30*/  IADD3 R6, R12, 0x40, RZ ;  /* 0x000000400c067810 */ /* 0x000fe20007ffe0ff */
[----:B---3--:R1:W-:Y:S01]  /*14a40*/  @!P0 ST.E [R8.64], R31 ;  /* 0x0000001f08008985 */ /* 0x0083e2000c101904 */
[----:B------:R-:W-:Y:S01]  /*14a50*/  IMAD.IADD R3, R3, 0x1, R4 ;  /* 0x0000000103037824 */ /* 0x000fe200078e0204 */
[C---:B------:R-:W-:Y:S02]  /*14a60*/  LEA R14, P0, R2.reuse, c[0x0][0x380], 0x1 ;  /* 0x0000e000020e7a11 */ /* 0x040fe400078008ff */
[----:B------:R1:W2:Y:S02]  /*14a70*/  LDS.128 R24, [R0+0x1080] ;  /* 0x0010800000187984 */ /* 0x0002a40000000c00 */
[----:B------:R-:W-:-:S02]  /*14a80*/  LEA.HI.X R13, R2, c[0x0][0x384], R3, 0x1, P0 ;  /* 0x0000e100020d7a11 */ /* 0x000fc400000f0c03 */
[----:B------:R1:W3:Y:S01]  /*14a90*/  LDS.128 R32, [R0+0x2080] ;  /* 0x0020800000207984 */ /* 0x0002e20000000c00 */
[----:B------:R-:W-:-:S03]  /*14aa0*/  ISETP.GE.AND P0, PT, R7, R15, PT ;  /* 0x0000000f0700720c */ /* 0x000fc60003f06270 */
[----:B------:R1:W4:Y:S04]  /*14ab0*/  LDS.128 R36, [R0+0x3080] ;  /* 0x0030800000247984 */ /* 0x0003280000000c00 */
[----:B------:R1:W1:Y:S04]  /*14ac0*/  LDS.128 R20, [R0+0x5080] ;  /* 0x0050800000147984 */ /* 0x0002680000000c00 */
[----:B------:R1:W1:Y:S04]  /*14ad0*/  LDS.128 R28, [R0+0x6080] ;  /* 0x00608000001c7984 */ /* 0x0002680000000c00 */
[----:B------:R1:W1:Y:S04]  /*14ae0*/  LDS.128 R40, [R0+0x7080] ;  /* 0x0070800000287984 */ /* 0x0002680000000c00 */
[----:B------:R1:W1:Y:S04]  /*14af0*/  SHFL.IDX PT, R2, R14, RZ, 0x181f ;  /* 0x00181fff0e027589 */ /* 0x00026800000e0000 */
[----:B------:R1:W1:Y:S01]  /*14b00*/  SHFL.IDX PT, R3, R13, RZ, 0x181f ;  /* 0x00181fff0d037589 */ /* 0x00026200000e0000 */
[----:B------:R-:W-:Y:S05]  /*14b10*/  @P0 BRA `(.L_x_138) ;  /* 0x000000b000000947 */ /* 0x000fea0003800000 */
[----:B------:R-:W5:Y:S01]  /*14b20*/  LDS.128 R16, [R0+0x80] ;  /* 0x0000800000107984 */ /* 0x000f620000000c00 */
[----:B------:R-:W-:-:S02]  /*14b30*/  ISETP.GE.AND P0, PT, R6, c[0x0][0x3c8], PT ;  /* 0x0000f20006007a0c */ /* 0x000fc40003f06270 */
[----:B------:R-:W-:Y:S01]  /*14b40*/  ISETP.GE.AND P1, PT, R12, c[0x0][0x3c8], PT ;  /* 0x0000f2000c007a0c */ /* 0x000fe20003f26270 */
[----:B-1----:R1:W4:-:S12]  /*14b50*/  LDS.128 R8, [R0+0x4080] ;  /* 0x0040800000087984 */ /* 0x0023180000000c00 */
[----:B------:R-:W-:Y:S01]  /*14b60*/  @!P1 IMAD.WIDE R4, R12, 0x2, R2 ;  /* 0x000000020c049825 */ /* 0x000fe200078e0202 */
[----:B-1----:R-:W-:-:S04]  /*14b70*/  @!P0 SHF.R.S32.HI R0, RZ, 0x1f, R6 ;  /* 0x0000001fff008819 */ /* 0x002fc80000011406 */
[----:B------:R-:W-:-:S04]  /*14b80*/  @!P0 LEA.HI R0, R0, R6, RZ, 0x3 ;  /* 0x0000000600008211 */ /* 0x000fc800078f18ff */
[----:B------:R-:W-:-:S05]  /*14b90*/  @!P0 LOP3.LUT R0, R0, 0xfffffff8, RZ, 0xc0, !PT ;  /* 0xfffffff800008812 */ /* 0x000fca00078ec0ff */
[----:B------:R-:W-:Y:S01]  /*14ba0*/  @!P0 IMAD.WIDE R2, R0, 0x2, R2 ;  /* 0x0000000200028825 */ /* 0x000fe200078e0202 */
[----:B-----5:R1:W-:Y:S04]  /*14bb0*/  @!P1 ST.E.128 [R4.64], R16 ;  /* 0x0000001004009985 */ /* 0x0203e8000c101d04 */
[----:B----4-:R1:W-:Y:S02]  /*14bc0*/  @!P0 ST.E.128 [R2.64], R8 ;  /* 0x0000000802008985 */ /* 0x0103e4000c101d04 */
.L_x_138:
[----:B------:R-:W-:Y:S05]  /*14bd0*/  BSYNC B0 ;  /* 0x0000000000007941 */ /* 0x000fea0003800000 */
.L_x_137:
[----:B-1----:R-:W-:Y:S01]  /*14be0*/  IADD3 R0, R7, 0x20, RZ ;  /* 0x0000002007007810 */ /* 0x002fe20007ffe0ff */
[----:B------:R1:W4:Y:S01]  /*14bf0*/  SHFL.IDX PT, R3, R13, 0x1, 0x181f ;  /* 0x00381f000d037f89 */ /* 0x00032200000e0000 */
        /* <DEDUP_REMOVED lines=13> */
.L_x_140:
[----:B------:R-:W-:Y:S05]  /*14cd0*/  BSYNC B0 ;  /* 0x0000000000007941 */ /* 0x000fea0003800000 */
.L_x_139:
        /* <DEDUP_REMOVED lines=15> */
.L_x_142:
[----:B------:R-:W-:Y:S05]  /*14dd0*/  BSYNC B0 ;  /* 0x0000000000007941 */ /* 0x000fea0003800000 */
.L_x_141:
        /* <DEDUP_REMOVED lines=16> */
.L_x_135:
        /* <DEDUP_REMOVED lines=15> */
[----:B------:R1:W2:Y:S04]  /*14fd0*/  LDG.E R0, [R6.64] ;  /* 0x0000000406007981 */ /* 0x0002a8000c1e1900 */
[----:B-1----:R-:W2:Y:S02]  /*14fe0*/  LDG.E R6, [R6.64+0x4] ;  /* 0x0000040406067981 */ /* 0x002ea4000c1e1900 */
[----:B--2--5:R-:W-:-:S02]  /*14ff0*/  IADD3 R13, -R0, R6, RZ ;  /* 0x00000006000d7210 */ /* 0x024fc40007ffe1ff */
.L_x_143:
        /* <DEDUP_REMOVED lines=12> */
[----:B------:R-:W-:Y:S01]  /*150c0*/  MOV R0, c[0x0][0x4e8] ;  /* 0x00013a0000007a02 */ /* 0x000fe20000000f00 */
[----:B------:R-:W-:Y:S01]  /*150d0*/  IMAD R6, R34, c[0x0][0x490], RZ ;  /* 0x0001240022067a24 */ /* 0x000fe200078e02ff */
[----:B------:R-:W-:Y:S01]  /*150e0*/  MOV R2, R4 ;  /* 0x0000000400027202 */ /* 0x000fe20000000f00 */
[----:B------:R-:W-:Y:S01]  /*150f0*/  IMAD.MOV.U32 R3, RZ, RZ, R5 ;  /* 0x000000ffff037224 */ /* 0x000fe200078e0005 */
[----:B------:R-:W-:Y:S01]  /*15100*/  ISETP.NE.AND P0, PT, R0, 0x1, PT ;  /* 0x000000010000780c */ /* 0x000fe20003f05270 */
[C---:B------:R-:W-:Y:S01]  /*15110*/  IMAD R6, R44.reuse, c[0x0][0x494], R6 ;  /* 0x000125002c067a24 */ /* 0x040fe200078e0206 */
[----:B------:R-:W-:Y:S01]  /*15120*/  MOV R0, R8 ;  /* 0x0000000800007202 */ /* 0x000fe20000000f00 */
[----:B------:R-:W-:-:S05]  /*15130*/  IMAD.WIDE.U32 R2, R44, c[0x0][0x490], R2 ;  /* 0x000124002c027a25 */ /* 0x000fca00078e0002 */
[----:B------:R-:W-:-:S05]  /*15140*/  IADD3 R3, R6, R3, RZ ;  /* 0x0000000306037210 */ /* 0x000fca0007ffe0ff */
[----:B------:R-:W-:-:S04]  /*15150*/  @P0 IMAD.HI.U32 R7, R8, c[0x0][0x4ec], RZ ;  /* 0x00013b0008070a27 */ /* 0x000fc800078e00ff */
[----:B------:R-:W-:Y:S01]  /*15160*/  IMAD.WIDE.U32 R2, R9, c[0x0][0x498], R2 ;  /* 0x0001260009027a25 */ /* 0x000fe200078e0002 */
[----:B------:R-:W-:-:S03]  /*15170*/  @P0 SHF.R.U32.HI R0, RZ, c[0x0][0x4f0], R7 ;  /* 0x00013c00ff000a19 */ /* 0x000fc60000011607 */
[----:B------:R-:W-:Y:S01]  /*15180*/  IMAD R7, R10, c[0x0][0x498], RZ ;  /* 0x000126000a077a24 */ /* 0x000fe200078e02ff */
[----:B------:R-:W-:Y:S01]  /*15190*/  IADD3 R2, P0, R0, R2, RZ ;  /* 0x0000000200027210 */ /* 0x000fe20007f1e0ff */
[----:B------:R-:W-:Y:S02]  /*151a0*/  IMAD.MOV R6, RZ, RZ, -R0 ;  /* 0x000000ffff067224 */ /* 0x000fe400078e0a00 */
[----:B------:R-:W-:Y:S02]  /*151b0*/  IMAD R7, R9, c[0x0][0x49c], R7 ;  /* 0x0001270009077a24 */ /* 0x000fe400078e0207 */
[----:B------:R-:W-:Y:S01]  /*151c0*/  IMAD R6, R6, c[0x0][0x4e8], R8 ;  /* 0x00013a0006067a24 */ /* 0x000fe200078e0208 */
[----:B------:R-:W-:-:S04]  /*151d0*/  SHF.R.S32.HI R8, RZ, 0x1f, R0 ;  /* 0x0000001fff087819 */ /* 0x000fc80000011400 */
[----:B------:R-:W-:Y:S02]  /*151e0*/  SHF.R.S32.HI R0, RZ, 0x1f, R6 ;  /* 0x0000001fff007819 */ /* 0x000fe40000011406 */
[----:B------:R-:W-:-:S03]  /*151f0*/  IADD3.X R3, R8, R3, R7, P0, !PT ;  /* 0x0000000308037210 */ /* 0x000fc600007fe407 */
[----:B------:R-:W-:Y:S02]  /*15200*/  IMAD R0, R0, c[0x0][0x488], RZ ;  /* 0x0001220000007a24 */ /* 0x000fe400078e02ff */
[----:B------:R-:W-:-:S04]  /*15210*/  IMAD.WIDE.U32 R2, R6, c[0x0][0x488], R2 ;  /* 0x0001220006027a25 */ /* 0x000fc800078e0002 */
[----:B------:R-:W-:Y:S01]  /*15220*/  IMAD R0, R6, c[0x0][0x48c], R0 ;  /* 0x0001230006007a24 */ /* 0x000fe200078e0200 */
[----:B------:R-:W-:-:S04]  /*15230*/  LEA R6, P0, R2, c[0x0][0x450], 0x2 ;  /* 0x0001140002067a11 */ /* 0x000fc800078010ff */
[----:B------:R-:W-:-:S04]  /*15240*/  IADD3 R0, R3, R0, RZ ;  /* 0x0000000003007210 */ /* 0x000fc80007ffe0ff */
[----:B------:R-:W-:Y:S02]  /*15250*/  LEA.HI.X R7, R2, c[0x0][0x454], R0, 0x2, P0 ;  /* 0x0001150002077a11 */ /* 0x000fe400000f1400 */
[----:B------:R-:W-:-:S05]  /*15260*/  MOV R0, 0xff800000 ;  /* 0xff80000000007802 */ /* 0x000fca0000000f00 */
[----:B------:R1:W-:Y:S02]  /*15270*/  STG.E [R6.64], R0 ;  /* 0x0000000006007986 */ /* 0x0003e4000c101904 */
.L_x_145:
[----:B------:R-:W-:Y:S05]  /*15280*/  BSYNC B0 ;  /* 0x0000000000007941 */ /* 0x000fea0003800000 */
.L_x_144:
[----:B------:R-:W2:Y:S01]  /*15290*/  S2R R14, SR_CTAID.X ;  /* 0x00000000000e7919 */ /* 0x000ea20000002500 */
[----:B-1----:R-:W-:Y:S01]  /*152a0*/  IMAD R0, R5, c[0x0][0x3a0], RZ ;  /* 0x0000e80005007a24 */ /* 0x002fe200078e02ff */
[----:B------:R-:W-:Y:S01]  /*152b0*/  SHF.R.S32.HI R5, RZ, 0x1f, R12 ;  /* 0x0000001fff057819 */ /* 0x000fe2000001140c */
[C---:B------:R-:W-:Y:S01]  /*152c0*/  IMAD.WIDE.U32 R2, R4.reuse, c[0x0][0x3a0], RZ ;  /* 0x0000e80004027a25 */ /* 0x040fe200078e00ff */
[----:B------:R-:W-:Y:S01]  /*152d0*/  MOV R6, c[0x0][0x4e8] ;  /* 0x00013a0000067a02 */ /* 0x000fe20000000f00 */
[----:B------:R-:W-:Y:S01]  /*152e0*/  BSSY B0, `(.L_x_146) ;  /* 0x0000034000007945 */ /* 0x000fe20003800000 */
[-C--:B------:R-:W-:Y:S01]  /*152f0*/  LEA.HI R5, R5, R12.reuse, RZ, 0x3 ;  /* 0x0000000c05057211 */ /* 0x080fe200078f18ff */
[----:B------:R-:W-:Y:S01]  /*15300*/  IMAD R0, R4, c[0x0][0x3a4], R0 ;  /* 0x0000e90004007a24 */ /* 0x000fe200078e0200 */
[----:B------:R-:W-:Y:S01]  /*15310*/  ISETP.NE.AND P0, PT, R6, 0x1, PT ;  /* 0x000000010600780c */ /* 0x000fe20003f05270 */
[----:B------:R-:W-:Y:S01]  /*15320*/  IMAD R6, R10, c[0x0][0x3f0], RZ ;  /* 0x0000fc000a067a24 */ /* 0x000fe200078e02ff */
[----:B------:R-:W-:Y:S01]  /*15330*/  LOP3.LUT R4, R5, 0xfffffff8, RZ, 0xc0, !PT ;  /* 0xfffffff805047812 */ /* 0x000fe200078ec0ff */
[----:B-----5:R-:W-:Y:S01]  /*15340*/  IMAD R10, R13, c[0x0][0x4e8], RZ ;  /* 0x00013a000d0a7a24 */ /* 0x020fe200078e02ff */
[----:B------:R-:W-:Y:S01]  /*15350*/  SHF.R.S32.HI R8, RZ, 0x3, R5 ;  /* 0x00000003ff087819 */ /* 0x000fe20000011405 */
[----:B------:R-:W-:Y:S01]  /*15360*/  IMAD R7, R9, c[0x0][0x3f4], R6 ;  /* 0x0000fd0009077a24 */ /* 0x000fe200078e0206 */
[----:B------:R-:W-:-:S02]  /*15370*/  IADD3 R12, -R4, R12, RZ ;  /* 0x0000000c040c7210 */ /* 0x000fc40007ffe1ff */
[----:B------:R-:W-:Y:S01]  /*15380*/  IADD3 R3, R3, R0, RZ ;  /* 0x0000000003037210 */ /* 0x000fe20007ffe0ff */
[----:B------:R-:W-:Y:S02]  /*15390*/  IMAD R0, R34, c[0x0][0x3e8], RZ ;  /* 0x0000fa0022007a24 */ /* 0x000fe400078e02ff */
[----:B------:R-:W-:Y:S02]  /*153a0*/  IMAD R4, R12, 0x20, R8 ;  /* 0x000000200c047824 */ /* 0x000fe400078e0208 */
[C---:B------:R-:W-:Y:S02]  /*153b0*/  IMAD R0, R44.reuse, c[0x0][0x3ec], R0 ;  /* 0x0000fb002c007a24 */ /* 0x040fe400078e0200 */
[----:B------:R-:W-:Y:S01]  /*153c0*/  IMAD.WIDE.U32 R2, R44, c[0x0][0x3e8], R2 ;  /* 0x0000fa002c027a25 */ /* 0x000fe200078e0002 */
[C---:B--2---:R-:W-:Y:S02]  /*153d0*/  LEA R4, R14.reuse, R4, 0x7 ;  /* 0x000000040e047211 */ /* 0x044fe400078e38ff */
[----:B------:R-:W-:-:S02]  /*153e0*/  LEA R8, R14, R8, 0x7 ;  /* 0x000000080e087211 */ /* 0x000fc400078e38ff */
[----:B------:R-:W-:Y:S01]  /*153f0*/  IADD3 R3, R0, R3, RZ ;  /* 0x0000000300037210 */ /* 0x000fe20007ffe0ff */
[----:B------:R-:W-:-:S04]  /*15400*/  @P0 IMAD.HI.U32 R5, R4, c[0x0][0x4ec], RZ ;  /* 0x00013b0004050a27 */ /* 0x000fc800078e00ff */
[----:B------:R-:W-:Y:S01]  /*15410*/  IMAD.MOV.U32 R0, RZ, RZ, R4 ;  /* 0x000000ffff007224 */ /* 0x000fe200078e0004 */
[----:B------:R-:W-:Y:S01]  /*15420*/  @P0 SHF.R.U32.HI R0, RZ, c[0x0][0x4f0], R5 ;  /* 0x00013c00ff000a19 */ /* 0x000fe20000011605 */
[----:B------:R-:W-:-:S03]  /*15430*/  IMAD.WIDE.U32 R2, R9, c[0x0][0x3f0], R2 ;  /* 0x0000fc0009027a25 */ /* 0x000fc600078e0002 */
[----:B------:R-:W-:Y:S02]  /*15440*/  IADD3 R5, -R0, RZ, RZ ;  /* 0x000000ff00057210 */ /* 0x000fe40007ffe1ff */
[----:B------:R-:W-:Y:S02]  /*15450*/  SHF.R.S32.HI R6, RZ, 0x1f, R0 ;  /* 0x0000001fff067819 */ /* 0x000fe40000011400 */
[----:B------:R-:W-:Y:S01]  /*15460*/  IADD3 R3, R3, R7, RZ ;  /* 0x0000000703037210 */ /* 0x000fe20007ffe0ff */
[----:B------:R-:W-:Y:S02]  /*15470*/  IMAD R5, R5, c[0x0][0x4e8], R4 ;  /* 0x00013a0005057a24 */ /* 0x000fe400078e0204 */
[----:B------:R-:W-:Y:S02]  /*15480*/  IMAD R6, R6, c[0x0][0x3e0], RZ ;  /* 0x0000f80006067a24 */ /* 0x000fe400078e02ff */
[----:B------:R-:W-:Y:S01]  /*15490*/  IMAD.WIDE.U32 R2, R0, c[0x0][0x3e0], R2 ;  /* 0x0000f80000027a25 */ /* 0x000fe200078e0002 */
[----:B------:R-:W-:-:S03]  /*154a0*/  SHF.R.S32.HI R4, RZ, 0x1f, R5 ;  /* 0x0000001fff047819 */ /* 0x000fc60000011405 */
[----:B------:R-:W-:-:S04]  /*154b0*/  IMAD R0, R0, c[0x0][0x3e4], R6 ;  /* 0x0000f90000007a24 */ /* 0x000fc800078e0206 */
[----:B------:R-:W-:Y:S02]  /*154c0*/  IMAD.IADD R3, R3, 0x1, R0 ;  /* 0x0000000103037824 */ /* 0x000fe400078e0200 */
[----:B------:R-:W-:Y:S02]  /*154d0*/  IMAD R0, R4, c[0x0][0x3d8], RZ ;  /* 0x0000f60004007a24 */ /* 0x000fe400078e02ff */
[----:B------:R-:W-:-:S04]  /*154e0*/  IMAD.WIDE.U32 R2, R5, c[0x0][0x3d8], R2 ;  /* 0x0000f60005027a25 */ /* 0x000fc800078e0002 */
[----:B------:R-:W-:Y:S01]  /*154f0*/  IMAD R0, R5, c[0x0][0x3dc], R0 ;  /* 0x0000f70005007a24 */ /* 0x000fe200078e0200 */
[----:B------:R-:W-:-:S04]  /*15500*/  LEA R11, P0, R2, c[0x0][0x380], 0x1 ;  /* 0x0000e000020b7a11 */ /* 0x000fc800078008ff */
[----:B------:R-:W-:-:S04]  /*15510*/  IADD3 R0, R3, R0, RZ ;  /* 0x0000000003007210 */ /* 0x000fc80007ffe0ff */
[----:B------:R-:W-:Y:S02]  /*15520*/  LEA.HI.X R9, R2, c[0x0][0x384], R0, 0x1, P0 ;  /* 0x0000e10002097a11 */ /* 0x000fe400000f0c00 */
[----:B------:R-:W-:Y:S01]  /*15530*/  ISETP.GE.AND P0, PT, R8, R10, PT ;  /* 0x0000000a0800720c */ /* 0x000fe20003f06270 */
[----:B------:R1:W2:Y:S01]  /*15540*/  SHFL.IDX PT, R2, R11, RZ, 0x181f ;  /* 0x00181fff0b027589 */ /* 0x0002a200000e0000 */
[----:B------:R-:W-:-:S03]  /*15550*/  SHF.L.U32 R0, R12, 0x3, RZ ;  /* 0x000000030c007819 */ /* 0x000fc600000006ff */
[----:B------:R1:W3:Y:S01]  /*15560*/  SHFL.IDX PT, R3, R9, RZ, 0x181f ;  /* 0x00181fff09037589 */ /* 0x0002e200000e0000 */
[----:B------:R-:W-:-:S07]  /*15570*/  IADD3 R7, R0, 0x40, RZ ;  /* 0x0000004000077810 */ /* 0x000fce0007ffe0ff */
[----:B------:R-:W-:Y:S05]  /*15580*/  @P0 BRA `(.L_x_147) ;  /* 0x0000009000000947 */ /* 0x000fea0003800000 */
[----:B------:R-:W-:Y:S02]  /*15590*/  ISETP.GE.AND P0, PT, R7, c[0x0][0x3c8], PT ;  /* 0x0000f20007007a0c */ /* 0x000fe40003f06270 */
[----:B------:R-:W-:-:S11]  /*155a0*/  ISETP.GE.AND P1, PT, R0, c[0x0][0x3c8], PT ;  /* 0x0000f20000007a0c */ /* 0x000fd60003f26270 */
[----:B------:R-:W-:-:S04]  /*155b0*/  @!P0 SHF.R.S32.HI R4, RZ, 0x1f, R7 ;  /* 0x0000001fff048819 */ /* 0x000fc80000011407 */
[----:B------:R-:W-:-:S04]  /*155c0*/  @!P0 LEA.HI R4, R4, R7, RZ, 0x3 ;  /* 0x0000000704048211 */ /* 0x000fc800078f18ff */
[----:B------:R-:W-:Y:S01]  /*155d0*/  @!P0 LOP3.LUT R6, R4, 0xfffffff8, RZ, 0xc0, !PT ;  /* 0xfffffff804068812 */ /* 0x000fe200078ec0ff */
[----:B--23--:R-:W-:-:S04]  /*155e0*/  @!P1 IMAD.WIDE R4, R0, 0x2, R2 ;  /* 0x0000000200049825 */ /* 0x00cfc800078e0202 */
[----:B------:R-:W-:Y:S01]  /*155f0*/  @!P0 IMAD.WIDE R2, R6, 0x2, R2 ;  /* 0x0000000206028825 */ /* 0x000fe200078e0202 */
[----:B------:R2:W-:Y:S04]  /*15600*/  @!P1 ST.E.128 [R4.64], RZ ;  /* 0x000000ff04009985 */ /* 0x0005e8000c101d04 */
[----:B------:R2:W-:Y:S02]  /*15610*/  @!P0 ST.E.128 [R2.64], RZ ;  /* 0x000000ff02008985 */ /* 0x0005e4000c101d04 */
.L_x_147:
[----:B------:R-:W-:Y:S05]  /*15620*/  BSYNC B0 ;  /* 0x0000000000007941 */ /* 0x000fea0003800000 */
.L_x_146:
[----:B--2---:R-:W-:Y:S01]  /*15630*/  IADD3 R4, R8, 0x20, RZ ;  /* 0x0000002008047810 */ /* 0x004fe20007ffe0ff */
[----:B---3--:R2:W3:Y:S01]  /*15640*/  SHFL.IDX PT, R3, R9, 0x1, 0x181f ;  /* 0x00381f0009037f89 */ /* 0x0084e200000e0000 */
[----:B------:R-:W-:Y:S02]  /*15650*/  BSSY B0, `(.L_x_148) ;  /* 0x000000d000007945 */ /* 0x000fe40003800000 */
[----:B------:R-:W-:Y:S01]  /*15660*/  ISETP.GE.AND P0, PT, R4, R10, PT ;  /* 0x0000000a0400720c */ /* 0x000fe20003f06270 */
[----:B------:R2:W4:-:S12]  /*15670*/  SHFL.IDX PT, R2, R11, 0x1, 0x181f ;  /* 0x00381f000b027f89 */ /* 0x00051800000e0000 */
[----:B------:R-:W-:Y:S05]  /*15680*/  @P0 BRA `(.L_x_149) ;  /* 0x0000009000000947 */ /* 0x000fea0003800000 */
[----:B------:R-:W-:Y:S02]  /*15690*/  ISETP.GE.AND P0, PT, R7, c[0x0][0x3c8], PT ;  /* 0x0000f20007007a0c */ /* 0x000fe40003f06270 */
[----:B------:R-:W-:-:S11]  /*156a0*/  ISETP.GE.AND P1, PT, R0, c[0x0][0x3c8], PT ;  /* 0x0000f20000007a0c */ /* 0x000fd60003f26270 */
[----:B------:R-:W-:-:S04]  /*156b0*/  @!P0 SHF.R.S32.HI R4, RZ, 0x1f, R7 ;  /* 0x0000001fff048819 */ /* 0x000fc80000011407 */
[----:B------:R-:W-:-:S04]  /*156c0*/  @!P0 LEA.HI R4, R4, R7, RZ, 0x3 ;  /* 0x0000000704048211 */ /* 0x000fc800078f18ff */
[----:B------:R-:W-:Y:S01]  /*156d0*/  @!P0 LOP3.LUT R6, R4, 0xfffffff8, RZ, 0xc0, !PT ;  /* 0xfffffff804068812 */ /* 0x000fe200078ec0ff */
[----:B---34-:R-:W-:-:S04]  /*156e0*/  @!P1 IMAD.WIDE R4, R0, 0x2, R2 ;  /* 0x0000000200049825 */ /* 0x018fc800078e0202 */
[----:B------:R-:W-:Y:S01]  /*156f0*/  @!P0 IMAD.WIDE R2, R6, 0x2, R2 ;  /* 0x0000000206028825 */ /* 0x000fe200078e0202 */
[----:B------:R3:W-:Y:S04]  /*15700*/  @!P1 ST.E.128 [R4.64], RZ ;  /* 0x000000ff04009985 */ /* 0x0007e8000c101d04 */
[----:B------:R3:W-:Y:S02]  /*15710*/  @!P0 ST.E.128 [R2.64], RZ ;  /* 0x000000ff02008985 */ /* 0x0007e4000c101d04 */
.L_x_149:
[----:B------:R-:W-:Y:S05]  /*15720*/  BSYNC B0 ;  /* 0x0000000000007941 */ /* 0x000fea0003800000 */
.L_x_148:
        /* <DEDUP_REMOVED lines=8> */
[----:B------:R-:W-:-:S04]  /*157b0*/  @!P0 SHF.R.S32.HI R4, RZ, 0x1f, R7 ;  /* 0x0000001fff048819 */ /* 0x000fc80000011407 */
[----:B------:R-:W-:-:S04]  /*157c0*/  @!P0 LEA.HI R4, R4, R7, RZ, 0x3 ;  /* 0x0000000704048211 */ /* 0x000fc800078f18ff */
[----:B------:R-:W-:Y:S01]  /*157d0*/  @!P0 LOP3.LUT R6, R4, 0xfffffff8, RZ, 0xc0, !PT ;  /* 0xfffffff804068812 */ /* 0x000fe200078ec0ff */
[----:B-1--4-:R-:W-:-:S04]  /*157e0*/  @!P1 IMAD.WIDE R4, R0, 0x2, R2 ;  /* 0x0000000200049825 */ /* 0x012fc800078e0202 */
[----:B------:R-:W-:Y:S01]  /*157f0*/  @!P0 IMAD.WIDE R2, R6, 0x2, R2 ;  /* 0x0000000206028825 */ /* 0x000fe200078e0202 */
[----:B------:R1:W-:Y:S04]  /*15800*/  @!P1 ST.E.128 [R4.64], RZ ;  /* 0x000000ff04009985 */ /* 0x0003e8000c101d04 */
[----:B------:R1:W-:Y:S02]  /*15810*/  @!P0 ST.E.128 [R2.64], RZ ;  /* 0x000000ff02008985 */ /* 0x0003e4000c101d04 */
.L_x_151:
[----:B------:R-:W-:Y:S05]  /*15820*/  BSYNC B0 ;  /* 0x0000000000007941 */ /* 0x000fea0003800000 */
.L_x_150:
[----:B-1----:R-:W-:Y:S01]  /*15830*/  IADD3 R4, R8, 0x60, RZ ;  /* 0x0000006008047810 */ /* 0x002fe20007ffe0ff */
[----:B------:R1:W2:Y:S03]  /*15840*/  SHFL.IDX PT, R3, R9, 0x3, 0x181f ;  /* 0x00781f0009037f89 */ /* 0x0002a600000e0000 */
[----:B------:R-:W-:Y:S01]  /*15850*/  ISETP.GE.AND P0, PT, R4, R10, PT ;  /* 0x0000000a0400720c */ /* 0x000fe20003f06270 */
[----:B----4-:R1:W4:-:S12]  /*15860*/  SHFL.IDX PT, R2, R11, 0x3, 0x181f ;  /* 0x00781f000b027f89 */ /* 0x01031800000e0000 */
[----:B------:R-:W-:Y:S05]  /*15870*/  @P0 EXIT ;  /* 0x000000000000094d */ /* 0x000fea0003800000 */
[----:B------:R-:W-:-:S13]  /*15880*/  ISETP.GE.AND P0, PT, R0, c[0x0][0x3c8], PT ;  /* 0x0000f20000007a0c */ /* 0x000fda0003f06270 */
[----:B--2-4-:R-:W-:-:S05]  /*15890*/  @!P0 IMAD.WIDE R4, R0, 0x2, R2 ;  /* 0x0000000200048825 */ /* 0x014fca00078e0202 */
[----:B------:R2:W-:Y:S01]  /*158a0*/  @!P0 ST.E.128 [R4.64], RZ ;  /* 0x000000ff04008985 */ /* 0x0005e2000c101d04 */
[----:B------:R-:W-:-:S13]  /*158b0*/  ISETP.GE.AND P0, PT, R7, c[0x0][0x3c8], PT ;  /* 0x0000f20007007a0c */ /* 0x000fda0003f06270 */
[----:B------:R-:W-:Y:S05]  /*158c0*/  @P0 EXIT ;  /* 0x000000000000094d */ /* 0x000fea0003800000 */
[----:B------:R-:W-:-:S04]  /*158d0*/  SHF.R.S32.HI R0, RZ, 0x1f, R7 ;  /* 0x0000001fff007819 */ /* 0x000fc80000011407 */
[----:B------:R-:W-:-:S04]  /*158e0*/  LEA.HI R0, R0, R7, RZ, 0x3 ;  /* 0x0000000700007211 */ /* 0x000fc800078f18ff */
[----:B------:R-:W-:-:S05]  /*158f0*/  LOP3.LUT R0, R0, 0xfffffff8, RZ, 0xc0, !PT ;  /* 0xfffffff800007812 */ /* 0x000fca00078ec0ff */
[----:B------:R-:W-:-:S05]  /*15900*/  IMAD.WIDE R2, R0, 0x2, R2 ;  /* 0x0000000200027825 */ /* 0x000fca00078e0202 */
[----:B------:R-:W-:Y:S01]  /*15910*/  ST.E.128 [R2.64], RZ ;  /* 0x000000ff02007985 */ /* 0x000fe2000c101d04 */
[----:B------:R-:W-:Y:S05]  /*15920*/  EXIT ;  /* 0x000000000000794d */ /* 0x000fea0003800000 */
.L_x_152:
        /* <DEDUP_REMOVED lines=13> */
.L_x_1826:


//--------------------- .text._ZN7cutlass13device_kernelIN5flash19enable_sm80_to_sm89INS1_16FlashAttnFwdSm80INS1_25CollectiveMainloopFwdSm80ILi8ELi1ELb1EN4cute5tupleIJNS5_1CILi128EEENS7_ILi96EEES8_EEELi128ENS_10bfloat16_tEfNS_4arch4Sm80ELb0ELb1ELb0ELb0ELb0ELb0ELb1ELb0EEENS1_21CollectiveEpilogueFwdINS6_IJS8_S8_S9_EEENS6_IJNS7_ILi1EEESH_SH_EEESB_SD_Li256ELb0ELb1ELb0ELb0EEENS1_19SingleTileSchedulerILb0ELb0ELb1ELi128EEEEEEEEEvNT_6ParamsE --------------------------
	.section	.text._ZN7cutlass13device_kernelIN5flash19enable_sm80_to_sm89INS1_16FlashAttnFwdSm80INS1_25CollectiveMainloopFwdSm80ILi8ELi1ELb1EN4cute5tupleIJNS5_1CILi128EEENS7_ILi96EEES8_EEELi128ENS_10bfloat16_tEfNS_4arch4Sm80ELb0ELb1ELb0ELb0ELb0ELb0ELb1ELb0EEENS1_21CollectiveEpilogueFwdINS6_IJS8_S8_S9_EEENS6_IJNS7_ILi1EEESH_SH_EEESB_SD_Li256ELb0ELb1ELb0ELb0EEENS1_19SingleTileSchedulerILb0ELb0ELb1ELi128EEEEEEEEEvNT_6ParamsE,"ax",@progbits
	.sectioninfo	@"SHI_REGISTERS=248"
	.align	128
.text._ZN7cutlass13device_kernelIN5flash19enable_sm80_to_sm89INS1_16FlashAttnFwdSm80INS1_25CollectiveMainloopFwdSm80ILi8ELi1ELb1EN4cute5tupleIJNS5_1CILi128EEENS7_ILi96EEES8_EEELi128ENS_10bfloat16_tEfNS_4arch4Sm80ELb0ELb1ELb0ELb0ELb0ELb0ELb1ELb0EEENS1_21CollectiveEpilogueFwdINS6_IJS8_S8_S9_EEENS6_IJNS7_ILi1EEESH_SH_EEESB_SD_Li256ELb0ELb1ELb0ELb0EEENS1_19SingleTileSchedulerILb0ELb0ELb1ELi128EEEEEEEEEvNT_6ParamsE:
        .type           _ZN7cutlass13device_kernelIN5flash19enable_sm80_to_sm89INS1_16FlashAttnFwdSm80INS1_25CollectiveMainloopFwdSm80ILi8ELi1ELb1EN4cute5tupleIJNS5_1CILi128EEENS7_ILi96EEES8_EEELi128ENS_10bfloat16_tEfNS_4arch4Sm80ELb0ELb1ELb0ELb0ELb0ELb0ELb1ELb0EEENS1_21CollectiveEpilogueFwdINS6_IJS8_S8_S9_EEENS6_IJNS7_ILi1EEESH_SH_EEESB_SD_Li256ELb0ELb1ELb0ELb0EEENS1_19SingleTileSchedulerILb0ELb0ELb1ELi128EEEEEEEEEvNT_6ParamsE,@function
        .size           _ZN7cutlass13device_kernelIN5flash19enable_sm80_to_sm89INS1_16FlashAttnFwdSm80INS1_25CollectiveMainloopFwdSm80ILi8ELi1ELb1EN4cute5tupleIJNS5_1CILi128EEENS7_ILi96EEES8_EEELi128ENS_10bfloat16_tEfNS_4arch4Sm80ELb0ELb1ELb0ELb0ELb0ELb0ELb1ELb0EEENS1_21CollectiveEpilogueFwdINS6_IJS8_S8_S9_EEENS6_IJNS7_ILi1EEESH_SH_EEESB_SD_Li256ELb0ELb1ELb0ELb0EEENS1_19SingleTileSchedulerILb0ELb0ELb1ELi128EEEEEEEEEvNT_6ParamsE,(.L_x_1827 - _ZN7cutlass13device_kernelIN5flash19enable_sm80_to_sm89INS1_16FlashAttnFwdSm80INS1_25CollectiveMainloopFwdSm80ILi8ELi1ELb1EN4cute5tupleIJNS5_1CILi128EEENS7_ILi96EEES8_EEELi128ENS_10bfloat16_tEfNS_4arch4Sm80ELb0ELb1ELb0ELb0ELb0ELb0ELb1ELb0EEENS1_21CollectiveEpilogueFwdINS6_IJS8_S8_S9_EEENS6_IJNS7_ILi1EEESH_SH_EEESB_SD_Li256ELb0ELb1ELb0ELb0EEENS1_19SingleTileSchedulerILb0ELb0ELb1ELi128EEEEEEEEEvNT_6ParamsE)
        .other          _ZN7cutlass13device_kernelIN5flash19enable_sm80_to_sm89INS1_16FlashAttnFwdSm80INS1_25CollectiveMainloopFwdSm80ILi8ELi1ELb1EN4cute5tupleIJNS5_1CILi128EEENS7_ILi96EEES8_EEELi128ENS_10bfloat16_tEfNS_4arch4Sm80ELb0ELb1ELb0ELb0ELb0ELb0ELb1ELb0EEENS1_21CollectiveEpilogueFwdINS6_IJS8_S8_S9_EEENS6_IJNS7_ILi1EEESH_SH_EEESB_SD_Li256ELb0ELb1ELb0ELb0EEENS1_19SingleTileSchedulerILb0ELb0ELb1ELi128EEEEEEEEEvNT_6ParamsE,@"STO_CUDA_ENTRY STV_DEFAULT"
_ZN7cutlass13device_kernelIN5flash19enable_sm80_to_sm89INS1_16FlashAttnFwdSm80INS1_25CollectiveMainloopFwdSm80ILi8ELi1ELb1EN4cute5tupleIJNS5_1CILi128EEENS7_ILi96EEES8_EEELi128ENS_10bfloat16_tEfNS_4arch4Sm80ELb0ELb1ELb0ELb0ELb0ELb0ELb1ELb0EEENS1_21CollectiveEpilogueFwdINS6_IJS8_S8_S9_EEENS6_IJNS7_ILi1EEESH_SH_EEESB_SD_Li256ELb0ELb1ELb0ELb0EEENS1_19SingleTileSchedulerILb0ELb0ELb1ELi128EEEEEEEEEvNT_6ParamsE:
[----:B------:R-:W-:Y:S02]  /*0000*/  MOV R1, c[0x0][0x28] ;  /* 0x00000a0000017a02 */ /* 0x000fe40000000f00 */
[----:B------:R-:W1:Y:S02]  /*0010*/  S2R R0, SR_CTAID.Z ;  /* 0x0000000000007919 */ /* 0x000e640000002700 */
[----:B-1----:R-:W-:-:S13]  /*0020*/  ISETP.GE.AND P0, PT, R0, RZ, PT ;  /* 0x000000ff0000720c */ /* 0x002fda0003f06270 */
[----:B------:R-:W-:Y:S05]  /*0030*/  @!P0 EXIT ;  /* 0x000000000000894d */ /* 0x000fea0003800000 */
[----:B------:R-:W1:Y:S01]  /*0040*/  S2UR UR4, SR_CTAID.X ;  /* 0x00000000000479c3 */ /* 0x000e620000002500 */
[----:B------:R-:W-:Y:S01]  /*0050*/  IMAD.MOV.U32 R2, RZ, RZ, c[0x0][0x2c4] ;  /* 0x0000b100ff027624 */ /* 0x000fe200078e00ff */
[----:B------:R-:W2:Y:S01]  /*0060*/  S2R R104, SR_TID.X ;  /* 0x0000000000687919 */ /* 0x000ea20000002100 */
[----:B------:R-:W-:-:S03]  /*0070*/  IMAD.MOV.U32 R4, RZ, RZ, 0x1 ;  /* 0x00000001ff047424 */ /* 0x000fc600078e00ff */
[----:B------:R-:W-:Y:S02]  /*0080*/  ISETP.NE.AND P4, PT, R2, 0x1, PT ;  /* 0x000000010200780c */ /* 0x000fe40003f85270 */
[C---:B------:R-:W-:Y:S02]  /*0090*/  ISETP.LE.AND P3, PT, R4.reuse, c[0x0][0x32c], PT ;  /* 0x0000cb0004007a0c */ /* 0x040fe40003f63270 */
[----:B------:R-:W-:Y:S01]  /*00a0*/  IADD3 R3, R4, -c[0x0][0x168], RZ ;  /* 0x80005a0004037a10 */ /* 0x000fe20007ffe0ff */
[----:B-1----:R-:W-:-:S06]  /*00b0*/  USHF.L.U32 UR4, UR4, 0x7, URZ ;  /* 0x0000000704047899 */ /* 0x002fcc000800063f */
[----:B------:R-:W-:Y:S01]  /*00c0*/  IMAD.U32 R13, RZ, RZ, UR4 ;  /* 0x00000004ff0d7e24 */ /* 0x000fe2000f8e00ff */
[----:B------:R-:W-:-:S04]  /*00d0*/  UIADD3 UR4, UR4, 0x7f, URZ ;  /* 0x0000007f04047890 */ /* 0x000fc8000fffe03f */
[----:B------:R-:W-:Y:S02]  /*00e0*/  @P4 IADD3 R5, R13, 0x7f, RZ ;  /* 0x0000007f0d054810 */ /* 0x000fe40007ffe0ff */
[----:B------:R-:W-:-:S03]  /*00f0*/  IMAD.U32 R6, RZ, RZ, UR4 ;  /* 0x00000004ff067e24 */ /* 0x000fc6000f8e00ff */
[----:B------:R-:W-:-:S05]  /*0100*/  @P4 IMAD.HI.U32 R5, R5, c[0x0][0x2c8], RZ ;  /* 0x0000b20005054a27 */ /* 0x000fca00078e00ff */
[----:B------:R-:W-:-:S04]  /*0110*/  @P4 SHF.R.U32.HI R6, RZ, c[0x0][0x2cc], R5 ;  /* 0x0000b300ff064a19 */ /* 0x000fc80000011605 */
[----:B------:R-:W-:-:S04]  /*0120*/  IADD3 R3, R6, c[0x0][0x1d0], R3 ;  /* 0x0000740006037a10 */ /* 0x000fc80007ffe003 */
[----:B------:R-:W-:Y:S01]  /*0130*/  IADD3 R6, R3, c[0x0][0x328], RZ ;  /* 0x0000ca0003067a10 */ /* 0x000fe20007ffe0ff */
[----:B------:R-:W-:Y:S05]  /*0140*/  @!P3 BRA `(.L_x_153) ;  /* 0x000000f00000b947 */ /* 0x000fea0003800000 */
[C---:B--2---:R-:W-:Y:S02]  /*0150*/  ISETP.GT.AND P0, PT, R3.reuse, RZ, PT ;  /* 0x000000ff0300720c */ /* 0x044fe40003f04270 */
[----:B------:R-:W-:-:S11]  /*0160*/  IADD3 R5, R3, -0x1, RZ ;  /* 0xffffffff03057810 */ /* 0x000fd60007ffe0ff */
[----:B------:R-:W-:Y:S05]  /*0170*/  @P0 BRA `(.L_x_154) ;  /* 0x0000006000000947 */ /* 0x000fea0003800000 */
[----:B------:R-:W-:Y:S01]  /*0180*/  ISETP.NE.AND P0, PT, R4, c[0x0][0x32c], PT ;  /* 0x0000cb0004007a0c */ /* 0x000fe20003f05270 */
[----:B------:R-:W-:-:S12]  /*0190*/  IMAD.MOV R5, RZ, RZ, -R3 ;  /* 0x000000ffff057224 */ /* 0x000fd800078e0a03 */
[----:B------:R-:W-:-:S05]  /*01a0*/  @P0 IMAD.HI.U32 R3, R5, c[0x0][0x330], RZ ;  /* 0x0000cc0005030a27 */ /* 0x000fca00078e00ff */
[----:B------:R-:W-:-:S04]  /*01b0*/  @P0 SHF.R.U32.HI R5, RZ, c[0x0][0x334], R3 ;  /* 0x0000cd00ff050a19 */ /* 0x000fc80000011603 */
[----:B------:R-:W-:Y:S01]  /*01c0*/  LOP3.LUT R5, RZ, R5, RZ, 0x33, !PT ;  /* 0x00000005ff057212 */ /* 0x000fe200078e33ff */
[----:B------:R-:W-:Y:S05]  /*01d0*/  BRA `(.L_x_155) ;  /* 0x0000003000007947 */ /* 0x000fea0003800000 */
.L_x_154:
[----:B------:R-:W-:-:S13]  /*01e0*/  ISETP.NE.AND P0, PT, R4, c[0x0][0x32c], PT ;  /* 0x0000cb0004007a0c */ /* 0x000fda0003f05270 */
[----:B------:R-:W-:-:S05]  /*01f0*/  @P0 IMAD.HI.U32 R3, R5, c[0x0][0x330], RZ ;  /* 0x0000cc0005030a27 */ /* 0x000fca00078e00ff */
[----:B------:R-:W-:Y:S02]  /*0200*/  @P0 SHF.R.U32.HI R5, RZ, c[0x0][0x334], R3 ;  /* 0x0000cd00ff050a19 */ /* 0x000fe40000011603 */
.L_x_155:
[----:B------:R-:W-:-:S05]  /*0210*/  MOV R4, c[0x0][0x32c] ;  /* 0x0000cb0000047a02 */ /* 0x000fca0000000f00 */
[----:B------:R-:W-:-:S05]  /*0220*/  IMAD R5, R5, R4, c[0x0][0x32c] ;  /* 0x0000cb0005057624 */ /* 0x000fca00078e0204 */
[----:B------:R-:W-:-:S03]  /*0230*/  IMNMX R6, R6, R5, PT ;  /* 0x0000000506067217 */ /* 0x000fc60003800200 */
.L_x_153:
[----:B--2---:R-:W-:Y:S01]  /*0240*/  UMOV UR4, 0x5f ;  /* 0x0000005f00047882 */ /* 0x004fe20000000000 */
[----:B------:R-:W-:Y:S01]  /*0250*/  IADD3 R4, R6, 0x5f, RZ ;  /* 0x0000005f06047810 */ /* 0x000fe20007ffe0ff */
[----:B------:R-:W-:Y:S01]  /*0260*/  ULDC UR6, c[0x0][0x1d0] ;  /* 0x0000740000067ab9 */ /* 0x000fe20000000800 */
[----:B------:R-:W-:Y:S01]  /*0270*/  @P4 IMAD.HI.U32 R3, R13, c[0x0][0x2c8], RZ ;  /* 0x0000b2000d034a27 */ /* 0x000fe200078e00ff */
[----:B------:R-:W-:Y:S02]  /*0280*/  UIADD3 UR4, UR4, UR6, URZ ;  /* 0x0000000604047290 */ /* 0x000fe4000fffe03f */
[----:B------:R-:W-:Y:S01]  /*0290*/  ULDC UR13, c[0x0][0x168] ;  /* 0x00005a00000d7ab9 */ /* 0x000fe20000000800 */
[----:B------:R-:W-:Y:S01]  /*02a0*/  IMAD.HI R4, R4, 0x2aaaaaab, RZ ;  /* 0x2aaaaaab04047827 */ /* 0x000fe200078e02ff */
[----:B------:R-:W-:Y:S02]  /*02b0*/  UIMAD.WIDE UR4, UR4, 0x2aaaaaab, URZ ;  /* 0x2aaaaaab040478a5 */ /* 0x000fe4000f8e023f */
[----:B------:R-:W-:Y:S01]  /*02c0*/  UIADD3 UR13, UR6, -UR13, URZ ;  /* 0x8000000d060d7290 */ /* 0x000fe2000fffe03f */
[----:B------:R-:W-:Y:S01]  /*02d0*/  IMAD.MOV.U32 R5, RZ, RZ, R13 ;  /* 0x000000ffff057224 */ /* 0x000fe200078e000d */
[----:B------:R-:W-:Y:S01]  /*02e0*/  USHF.R.U32.HI UR4, URZ, 0x1f, UR5 ;  /* 0x0000001f3f047899 */ /* 0x000fe20008011605 */
[----:B------:R-:W-:-:S02]  /*02f0*/  @P4 SHF.R.U32.HI R5, RZ, c[0x0][0x2cc], R3 ;  /* 0x0000b300ff054a19 */ /* 0x000fc40000011603 */
[----:B------:R-:W-:Y:S01]  /*0300*/  SHF.R.U32.HI R3, RZ, 0x1f, R4 ;  /* 0x0000001fff037819 */ /* 0x000fe20000011604 */
[----:B------:R-:W-:Y:S01]  /*0310*/  ULEA.HI.SX32 UR4, UR5, UR4, 0x1c ;  /* 0x0000000405047291 */ /* 0x000fe2000f8fe23f */
[----:B------:R-:W-:Y:S02]  /*0320*/  IADD3 R5, R5, UR13, RZ ;  /* 0x0000000d05057c10 */ /* 0x000fe4000fffe0ff */
[----:B------:R-:W-:Y:S02]  /*0330*/  LEA.HI.SX32 R3, R4, R3, 0x1c ;  /* 0x0000000304037211 */ /* 0x000fe400078fe2ff */
[----:B------:R-:W-:Y:S02]  /*0340*/  IADD3 R4, R5, -c[0x0][0x324], RZ ;  /* 0x8000c90005047a10 */ /* 0x000fe40007ffe0ff */
[----:B------:R-:W-:Y:S01]  /*0350*/  IMNMX R14, R3, UR4, PT ;  /* 0x00000004030e7c17 */ /* 0x000fe2000b800200 */
[----:B------:R-:W-:Y:S05]  /*0360*/  @!P3 BRA `(.L_x_156) ;  /* 0x000000f00000b947 */ /* 0x000fea0003800000 */
[----:B------:R-:W-:-:S13]  /*0370*/  ISETP.GT.AND P0, PT, R5, -0x1, PT ;  /* 0xffffffff0500780c */ /* 0x000fda0003f04270 */
[----:B------:R-:W-:Y:S05]  /*0380*/  @P0 BRA `(.L_x_157) ;  /* 0x0000007000000947 */ /* 0x000fea0003800000 */
[----:B------:R-:W-:Y:S01]  /*0390*/  IMAD.MOV.U32 R3, RZ, RZ, c[0x0][0x32c] ;  /* 0x0000cb00ff037624 */ /* 0x000fe200078e00ff */
[----:B------:R-:W-:-:S04]  /*03a0*/  LOP3.LUT R5, RZ, R5, RZ, 0x33, !PT ;  /* 0x00000005ff057212 */ /* 0x000fc800078e33ff */
[----:B------:R-:W-:-:S13]  /*03b0*/  ISETP.NE.AND P0, PT, R3, 0x1, PT ;  /* 0x000000010300780c */ /* 0x000fda0003f05270 */
[----:B------:R-:W-:-:S05]  /*03c0*/  @P0 IMAD.HI.U32 R3, R5, c[0x0][0x330], RZ ;  /* 0x0000cc0005030a27 */ /* 0x000fca00078e00ff */
[----:B------:R-:W-:-:S04]  /*03d0*/  @P0 SHF.R.U32.HI R5, RZ, c[0x0][0x334], R3 ;  /* 0x0000cd00ff050a19 */ /* 0x000fc80000011603 */
[----:B------:R-:W-:Y:S01]  /*03e0*/  LOP3.LUT R5, RZ, R5, RZ, 0x33, !PT ;  /* 0x00000005ff057212 */ /* 0x000fe200078e33ff */
[----:B------:R-:W-:Y:S05]  /*03f0*/  BRA `(.L_x_158) ;  /* 0x0000004000007947 */ /* 0x000fea0003800000 */
.L_x_157:
[----:B------:R-:W-:-:S04]  /*0400*/  MOV R3, c[0x0][0x32c] ;  /* 0x0000cb0000037a02 */ /* 0x000fc80000000f00 */
[----:B------:R-:W-:-:S13]  /*0410*/  ISETP.NE.AND P0, PT, R3, 0x1, PT ;  /* 0x000000010300780c */ /* 0x000fda0003f05270 */
[----:B------:R-:W-:-:S05]  /*0420*/  @P0 IMAD.HI.U32 R3, R5, c[0x0][0x330], RZ ;  /* 0x0000cc0005030a27 */ /* 0x000fca00078e00ff */
[----:B------:R-:W-:-:S05]  /*0430*/  @P0 SHF.R.U32.HI R5, RZ, c[0x0][0x334], R3 ;  /* 0x0000cd00ff050a19 */ /* 0x000fca0000011603 */
.L_x_158:
[----:B------:R-:W-:-:S05]  /*0440*/  IMAD R5, R5, c[0x0][0x32c], RZ ;  /* 0x0000cb0005057a24 */ /* 0x000fca00078e02ff */
[----:B------:R-:W-:-:S05]  /*0450*/  IMNMX R4, R4, R5, !PT ;  /* 0x0000000504047217 */ /* 0x000fca0007800200 */
.L_x_156:
[----:B------:R-:W-:Y:S01]  /*0460*/  IMAD.HI R4, R4, 0x2aaaaaab, RZ ;  /* 0x2aaaaaab04047827 */ /* 0x000fe200078e02ff */
[----:B------:R-:W-:Y:S01]  /*0470*/  ULDC.64 UR10, c[0x0][0x118] ;  /* 0x00004600000a7ab9 */ /* 0x000fe20000000a00 */
[----:B------:R-:W-:Y:S01]  /*0480*/  PLOP3.LUT P1, PT, PT, PT, PT, 0x80, 0x0 ;  /* 0x000000000000781c */ /* 0x000fe20003f2f070 */
[----:B------:R-:W-:Y:S01]  /*0490*/  CS2R R66, SRZ ;  /* 0x0000000000427805 */ /* 0x000fe2000001ff00 */
[----:B------:R-:W-:Y:S01]  /*04a0*/  IMAD.MOV.U32 R5, RZ, RZ, RZ ;  /* 0x000000ffff057224 */ /* 0x000fe200078e00ff */
[----:B------:R-:W-:Y:S01]  /*04b0*/  SHF.R.U32.HI R207, RZ, 0x1f, R4 ;  /* 0x0000001fffcf7819 */ /* 0x000fe20000011604 */
[----:B------:R-:W-:Y:S01]  /*04c0*/  IMAD.MOV.U32 R64, RZ, RZ, RZ ;  /* 0x000000ffff407224 */ /* 0x000fe200078e00ff */
[----:B------:R-:W-:Y:S01]  /*04d0*/  CS2R R62, SRZ ;  /* 0x00000000003e7805 */ /* 0x000fe2000001ff00 */
[----:B------:R-:W-:Y:S01]  /*04e0*/  CS2R R60, SRZ ;  /* 0x00000000003c7805 */ /* 0x000fe2000001ff00 */
[----:B------:R-:W-:Y:S01]  /*04f0*/  LEA.HI.SX32 R207, R4, R207, 0x1c ;  /* 0x000000cf04cf7211 */ /* 0x000fe200078fe2ff */
[----:B------:R-:W-:Y:S01]  /*0500*/  CS2R R58, SRZ ;  /* 0x00000000003a7805 */ /* 0x000fe2000001ff00 */
[----:B------:R-:W-:Y:S01]  /*0510*/  CS2R R56, SRZ ;  /* 0x0000000000387805 */ /* 0x000fe2000001ff00 */
[----:B------:R-:W-:Y:S01]  /*0520*/  CS2R R54, SRZ ;  /* 0x0000000000367805 */ /* 0x000fe2000001ff00 */
[----:B------:R-:W-:Y:S01]  /*0530*/  IMNMX R207, RZ, R207, !PT ;  /* 0x000000cfffcf7217 */ /* 0x000fe20007800200 */
[----:B------:R-:W-:Y:S01]  /*0540*/  CS2R R52, SRZ ;  /* 0x0000000000347805 */ /* 0x000fe2000001ff00 */
[----:B------:R-:W-:Y:S01]  /*0550*/  CS2R R106, SRZ ;  /* 0x00000000006a7805 */ /* 0x000fe2000001ff00 */
[----:B------:R-:W-:Y:S01]  /*0560*/  IMAD.MOV.U32 R105, RZ, RZ, RZ ;  /* 0x000000ffff697224 */ /* 0x000fe200078e00ff */
[----:B------:R-:W-:Y:S01]  /*0570*/  ISETP.GT.AND P0, PT, R14, R207, PT ;  /* 0x000000cf0e00720c */ /* 0x000fe20003f04270 */
        /* <DEDUP_REMOVED lines=24> */
[----:B------:R-:W-:Y:S05]  /*0700*/  @!P0 BRA `(.L_x_159) ;  /* 0x0000f3b000008947 */ /* 0x000fea0003800000 */
[----:B------:R-:W-:Y:S01]  /*0710*/  ISETP.NE.U32.AND P2, PT, RZ, c[0x0][0x340], PT ;  /* 0x0000d000ff007a0c */ /* 0x000fe20003f45070 */
[----:B------:R-:W1:Y:S01]  /*0720*/  S2R R30, SR_CTAID.Y ;  /* 0x00000000001e7919 */ /* 0x000e620000002600 */
[----:B------:R-:W-:-:S02]  /*0730*/  SHF.R.S32.HI R107, RZ, 0x1f, R104 ;  /* 0x0000001fff6b7819 */ /* 0x000fc40000011468 */
[----:B------:R-:W-:Y:S01]  /*0740*/  SHF.R.S32.HI R7, RZ, 0x1f, R0 ;  /* 0x0000001fff077819 */ /* 0x000fe20000011400 */
[----:B------:R-:W-:Y:S01]  /*0750*/  IMAD.MOV.U32 R15, RZ, RZ, 0x60 ;  /* 0x00000060ff0f7424 */ /* 0x000fe200078e00ff */
[----:B------:R-:W-:Y:S01]  /*0760*/  ISETP.NE.AND.EX P2, PT, RZ, c[0x0][0x344], PT, P2 ;  /* 0x0000d100ff007a0c */ /* 0x000fe20003f45320 */
[----:B------:R-:W-:Y:S01]  /*0770*/  ULDC.64 UR6, c[0x0][0x1e0] ;  /* 0x0000780000067ab9 */ /* 0x000fe20000000a00 */
[----:B------:R-:W-:Y:S01]  /*0780*/  IADD3 R111, R14, -0x1, RZ ;  /* 0xffffffff0e6f7810 */ /* 0x000fe20007ffe0ff */
[----:B------:R-:W-:-:S10]  /*0790*/  ULDC.64 UR4, c[0x0][0x208] ;  /* 0x0000820000047ab9 */ /* 0x000fd40000000a00 */
[----:B------:R-:W-:-:S04]  /*07a0*/  @P2 IMAD.MOV.U32 R3, RZ, RZ, 0x4 ;  /* 0x00000004ff032424 */ /* 0x000fc800078e00ff */
[----:B------:R-:W-:-:S06]  /*07b0*/  @P2 IMAD.WIDE R218, R0, R3, c[0x0][0x340] ;  /* 0x0000d00000da2625 */ /* 0x000fcc00078e0203 */
[----:B------:R-:W2:Y:S01]  /*07c0*/  @P2 LDG.E R218, [R218.64] ;  /* 0x0000000adada2981 */ /* 0x000ea2000c1e1900 */
[-C--:B------:R-:W-:Y:S01]  /*07d0*/  LEA.HI R34, R107, R104.reuse, RZ, 0x3 ;  /* 0x000000686b227211 */ /* 0x080fe200078f18ff */
[----:B-1----:R-:W-:Y:S01]  /*07e0*/  IMAD.WIDE.U32 R10, R30, c[0x0][0x1b8], RZ ;  /* 0x00006e001e0a7a25 */ /* 0x002fe200078e00ff */
[----:B------:R-:W-:Y:S01]  /*07f0*/  SHF.R.S32.HI R32, RZ, 0x1f, R30 ;  /* 0x0000001fff207819 */ /* 0x000fe2000001141e */
[----:B------:R-:W-:Y:S01]  /*0800*/  UIMAD.WIDE.U32 UR14, UR6, 0x40, URZ ;  /* 0x00000040060e78a5 */ /* 0x000fe2000f8e003f */
[----:B------:R-:W-:Y:S01]  /*0810*/  LOP3.LUT R29, R34, 0xfffffff8, RZ, 0xc0, !PT ;  /* 0xfffffff8221d7812 */ /* 0x000fe200078ec0ff */
[----:B------:R-:W-:Y:S01]  /*0820*/  IMAD.WIDE.U32 R108, R15, c[0x0][0x1e0], RZ ;  /* 0x000078000f6c7a25 */ /* 0x000fe200078e00ff */
[----:B------:R-:W-:Y:S01]  /*0830*/  SHF.R.S32.HI R34, RZ, 0x3, R34 ;  /* 0x00000003ff227819 */ /* 0x000fe20000011422 */
[----:B------:R-:W-:Y:S01]  /*0840*/  USHF.L.U32 UR8, UR7, 0x6, URZ ;  /* 0x0000000607087899 */ /* 0x000fe2000800063f */
[----:B------:R-:W-:Y:S01]  /*0850*/  SHF.R.S32.HI R31, RZ, 0x1f, R111 ;  /* 0x0000001fff1f7819 */ /* 0x000fe2000001146f */
[----:B------:R-:W-:Y:S01]  /*0860*/  IMAD.IADD R29, R104, 0x1, -R29 ;  /* 0x00000001681d7824 */ /* 0x000fe200078e0a1d */
[--C-:B------:R-:W-:Y:S01]  /*0870*/  SHF.R.S32.HI R33, RZ, 0x1f, R34.reuse ;  /* 0x0000001fff217819 */ /* 0x100fe20000011422 */
[----:B------:R-:W-:Y:S01]  /*0880*/  IMAD R5, R32, c[0x0][0x1b8], RZ ;  /* 0x00006e0020057a24 */ /* 0x000fe200078e02ff */
[-C--:B------:R-:W-:Y:S01]  /*0890*/  LEA.HI R206, R107, R104.reuse, RZ, 0x4 ;  /* 0x000000686bce7211 */ /* 0x080fe200078f20ff */
[----:B------:R-:W-:Y:S01]  /*08a0*/  IMAD R4, R29, 0x20, R34 ;  /* 0x000000201d047824 */ /* 0x000fe200078e0222 */
[----:B------:R-:W-:Y:S01]  /*08b0*/  UIADD3 UR8, UR15, UR8, URZ ;  /* 0x000000080f087290 */ /* 0x000fe2000fffe03f */
[----:B------:R-:W-:Y:S01]  /*08c0*/  IMAD R5, R30, c[0x0][0x1bc], R5 ;  /* 0x00006f001e057a24 */ /* 0x000fe200078e0205 */
[----:B------:R-:W-:Y:S01]  /*08d0*/  LEA.HI R106, R107, R104, RZ, 0x5 ;  /* 0x000000686b6a7211 */ /* 0x000fe200078f28ff */
[----:B------:R-:W-:Y:S01]  /*08e0*/  IMAD.IADD R3, R13, 0x1, R4 ;  /* 0x000000010d037824 */ /* 0x000fe200078e0204 */
[----:B------:R-:W-:Y:S01]  /*08f0*/  USHF.L.U32 UR9, UR4, 0x6, URZ ;  /* 0x0000000604097899 */ /* 0x000fe2000800063f */
[----:B------:R-:W-:Y:S01]  /*0900*/  IMAD.IADD R11, R11, 0x1, R5 ;  /* 0x000000010b0b7824 */ /* 0x000fe200078e0205 */
[----:B------:R-:W-:Y:S01]  /*0910*/  SHF.R.S32.HI R105, RZ, 0x5, R106 ;  /* 0x00000005ff697819 */ /* 0x000fe2000001146a */
[----:B------:R-:W-:Y:S01]  /*0920*/  @P4 IMAD.HI.U32 R4, R3, c[0x0][0x2c8], RZ ;  /* 0x0000b20003044a27 */ /* 0x000fe200078e00ff */
[----:B------:R-:W-:-:S02]  /*0930*/  UMOV UR12, 0x6 ;  /* 0x00000006000c7882 */ /* 0x000fc40000000000 */
[----:B------:R-:W-:Y:S01]  /*0940*/  USHF.L.U64.HI UR12, UR4, UR12, UR5 ;  /* 0x0000000c040c7299 */ /* 0x000fe20008010205 */
[----:B------:R-:W-:Y:S01]  /*0950*/  IMAD.MOV.U32 R8, RZ, RZ, R3 ;  /* 0x000000ffff087224 */ /* 0x000fe200078e0003 */
[----:B------:R-:W-:Y:S01]  /*0960*/  @P4 SHF.R.U32.HI R8, RZ, c[0x0][0x2cc], R4 ;  /* 0x0000b300ff084a19 */ /* 0x000fe20000011604 */
[----:B------:R-:W-:Y:S02]  /*0970*/  IMAD R5, R7, c[0x0][0x1c0], RZ ;  /* 0x0000700007057a24 */ /* 0x000fe400078e02ff */
[----:B------:R-:W-:Y:S01]  /*0980*/  IMAD.WIDE.U32 R10, R0, c[0x0][0x1c0], R10 ;  /* 0x00007000000a7a25 */ /* 0x000fe200078e000a */
[----:B------:R-:W-:-:S03]  /*0990*/  SHF.R.S32.HI R6, RZ, 0x1f, R8 ;  /* 0x0000001fff067819 */ /* 0x000fc60000011408 */
[----:B------:R-:W-:Y:S02]  /*09a0*/  IMAD R5, R0, c[0x0][0x1c4], R5 ;  /* 0x0000710000057a24 */ /* 0x000fe400078e0205 */
[----:B------:R-:W-:Y:S02]  /*09b0*/  IMAD.MOV R4, RZ, RZ, -R8 ;  /* 0x000000ffff047224 */ /* 0x000fe400078e0a08 */
[----:B------:R-:W-:Y:S02]  /*09c0*/  IMAD.IADD R11, R11, 0x1, R5 ;  /* 0x000000010b0b7824 */ /* 0x000fe400078e0205 */
[----:B------:R-:W-:Y:S02]  /*09d0*/  IMAD R5, R6, c[0x0][0x1b0], RZ ;  /* 0x00006c0006057a24 */ /* 0x000fe400078e02ff */
[----:B------:R-:W-:Y:S02]  /*09e0*/  IMAD R4, R4, c[0x0][0x2c4], R3 ;  /* 0x0000b10004047a24 */ /* 0x000fe400078e0203 */
[----:B------:R-:W-:-:S02]  /*09f0*/  IMAD R3, R8, c[0x0][0x1b4], R5 ;  /* 0x00006d0008037a24 */ /* 0x000fc400078e0205 */
[----:B------:R-:W-:Y:S01]  /*0a00*/  IMAD.WIDE.U32 R10, R8, c[0x0][0x1b0], R10 ;  /* 0x00006c00080a7a25 */ /* 0x000fe200078e000a */
[----:B------:R-:W-:-:S03]  /*0a10*/  SHF.R.S32.HI R5, RZ, 0x1f, R4 ;  /* 0x0000001fff057819 */ /* 0x000fc60000011404 */
[----:B------:R-:W-:Y:S02]  /*0a20*/  IMAD.IADD R11, R11, 0x1, R3 ;  /* 0x000000010b0b7824 */ /* 0x000fe400078e0203 */
[----:B------:R-:W-:Y:S02]  /*0a30*/  IMAD R5, R5, c[0x0][0x1a8], RZ ;  /* 0x00006a0005057a24 */ /* 0x000fe400078e02ff */
[----:B------:R-:W-:-:S04]  /*0a40*/  IMAD.WIDE.U32 R8, R4, c[0x0][0x1a8], R10 ;  /* 0x00006a0004087a25 */ /* 0x000fc800078e000a */
[----:B------:R-:W-:Y:S01]  /*0a50*/  IMAD R5, R4, c[0x0][0x1ac], R5 ;  /* 0x00006b0004057a24 */ /* 0x000fe200078e0205 */
[----:B------:R-:W-:Y:S01]  /*0a60*/  BAR.SYNC.DEFER_BLOCKING 0x0 ;  /* 0x0000000000007b1d */ /* 0x000fe20000010000 */
[----:B------:R-:W-:Y:S01]  /*0a70*/  IMAD.SHL.U32 R3, R34, 0x40, RZ ;  /* 0x0000004022037824 */ /* 0x000fe200078e00ff */
[----:B------:R-:W-:Y:S01]  /*0a80*/  LEA R6, P0, R8, c[0x0][0x160], 0x1 ;  /* 0x0000580008067a11 */ /* 0x000fe200078008ff */
[----:B------:R-:W-:Y:S02]  /*0a90*/  IMAD.IADD R4, R9, 0x1, R5 ;  /* 0x0000000109047824 */ /* 0x000fe400078e0205 */
[----:B------:R-:W-:Y:S01]  /*0aa0*/  IMAD.SHL.U32 R36, R29, 0x8, RZ ;  /* 0x000000081d247824 */ /* 0x000fe200078e00ff */
[----:B------:R-:W-:Y:S01]  /*0ab0*/  LOP3.LUT R3, R3, 0x1c0, RZ, 0xc0, !PT ;  /* 0x000001c003037812 */ /* 0x000fe200078ec0ff */
[----:B------:R-:W-:Y:S01]  /*0ac0*/  IMAD R5, R2, c[0x0][0x168], RZ ;  /* 0x00005a0002057a24 */ /* 0x000fe200078e02ff */
[----:B------:R-:W-:Y:S01]  /*0ad0*/  LEA.HI.X R4, R8, c[0x0][0x164], R4, 0x1, P0 ;  /* 0x0000590008047a11 */ /* 0x000fe200000f0c04 */
[----:B------:R-:W1:Y:S01]  /*0ae0*/  SHFL.IDX PT, R16, R6, RZ, 0x181f ;  /* 0x00181fff06107589 */ /* 0x000e6200000e0000 */
[----:B------:R-:W-:Y:S01]  /*0af0*/  IMAD.IADD R2, R13, 0x1, R34 ;  /* 0x000000010d027824 */ /* 0x000fe200078e0222 */
[----:B------:R-:W-:-:S02]  /*0b00*/  LOP3.LUT R9, R3, 0x38, R36, 0xf8, !PT ;  /* 0x0000003803097812 */ /* 0x000fc400078ef824 */
[----:B------:R-:W-:Y:S01]  /*0b10*/  SHF.R.U32.HI R208, RZ, 0x3, R3 ;  /* 0x00000003ffd07819 */ /* 0x000fe20000011603 */
[----:B------:R-:W3:Y:S01]  /*0b20*/  SHFL.IDX PT, R17, R4, RZ, 0x181f ;  /* 0x00181fff04117589 */ /* 0x000ee200000e0000 */
[----:B------:R-:W-:Y:S02]  /*0b30*/  LEA.HI R3, R107, R104, RZ, 0x6 ;  /* 0x000000686b037211 */ /* 0x000fe400078f30ff */
[C---:B------:R-:W-:Y:S01]  /*0b40*/  ISETP.GE.AND P1, PT, R2.reuse, R5, PT ;  /* 0x000000050200720c */ /* 0x040fe20003f26270 */
[----:B------:R-:W4:Y:S01]  /*0b50*/  SHFL.IDX PT, R10, R6, 0x1, 0x181f ;  /* 0x00381f00060a7f89 */ /* 0x000f2200000e0000 */
[----:B------:R-:W-:Y:S01]  /*0b60*/  LOP3.LUT R208, R9, R208, RZ, 0x3c, !PT ;  /* 0x000000d009d07212 */ /* 0x000fe200078e3cff */
[----:B------:R-:W-:Y:S01]  /*0b70*/  IMAD.SHL.U32 R3, R3, 0x8, RZ ;  /* 0x0000000803037824 */ /* 0x000fe200078e00ff */
[----:B------:R-:W-:Y:S01]  /*0b80*/  IADD3 R8, R2, 0x20, RZ ;  /* 0x0000002002087810 */ /* 0x000fe20007ffe0ff */
[----:B------:R-:W5:Y:S01]  /*0b90*/  SHFL.IDX PT, R11, R4, 0x1, 0x181f ;  /* 0x00381f00040b7f89 */ /* 0x000f6200000e0000 */
[----:B------:R-:W-:-:S02]  /*0ba0*/  SHF.R.S32.HI R37, RZ, 0x1f, R36 ;  /* 0x0000001fff257819 */ /* 0x000fc40000011424 */
[----:B------:R-:W-:Y:S01]  /*0bb0*/  LOP3.LUT R208, R208, 0xfffffe00, R3, 0xf8, !PT ;  /* 0xfffffe00d0d07812 */ /* 0x000fe200078ef803 */
[----:B------:R-:W-:Y:S01]  /*0bc0*/  SHFL.IDX PT, R9, R4, 0x2, 0x181f ;  /* 0x00581f0004097f89 */ /* 0x000fe200000e0000 */
[----:B------:R-:W-:Y:S02]  /*0bd0*/  IADD3 R3, R36, 0x40, RZ ;  /* 0x0000004024037810 */ /* 0x000fe40007ffe0ff */
[----:B------:R-:W-:Y:S01]  /*0be0*/  ISETP.GE.AND P0, PT, R8, R5, PT ;  /* 0x000000050800720c */ /* 0x000fe20003f06270 */
[----:B------:R-:W-:Y:S01]  /*0bf0*/  IMAD.SHL.U32 R208, R208, 0x2, RZ ;  /* 0x00000002d0d07824 */ /* 0x000fe200078e00ff */
[----:B------:R-:W-:Y:S02]  /*0c00*/  IADD3 R8, R2, 0x40, RZ ;  /* 0x0000004002087810 */ /* 0x000fe40007ffe0ff */
[C---:B-1----:R-:W-:Y:S02]  /*0c10*/  @!P1 LEA R20, P5, R36.reuse, R16, 0x1 ;  /* 0x0000001024149211 */ /* 0x042fe400078a08ff */
[----:B------:R-:W-:-:S02]  /*0c20*/  ISETP.GE.AND P6, PT, R36, c[0x0][0x198], PT ;  /* 0x0000660024007a0c */ /* 0x000fc40003fc6270 */
[----:B------:R-:W-:Y:S02]  /*0c30*/  IADD3 R2, R2, 0x60, RZ ;  /* 0x0000006002027810 */ /* 0x000fe40007ffe0ff */
[----:B---3--:R-:W-:Y:S02]  /*0c40*/  @!P1 LEA.HI.X R21, R36, R17, R37, 0x1, P5 ;  /* 0x0000001124159211 */ /* 0x008fe400028f0c25 */
[----:B------:R-:W-:Y:S02]  /*0c50*/  ISETP.GE.AND P5, PT, R8, R5, PT ;  /* 0x000000050800720c */ /* 0x000fe40003fa6270 */
[----:B------:R-:W1:Y:S05]  /*0c60*/  SHFL.IDX PT, R8, R6, 0x2, 0x181f ;  /* 0x00581f0006087f89 */ /* 0x000e6a00000e0000 */
[----:B------:R1:W-:Y:S01]  /*0c70*/  @!P1 LDGSTS.E.BYPASS.LTC128B.128 [R208+0x100], [R20.64], !P6 ;  /* 0x0010000014d09fae */ /* 0x0003e2000f101d4a */
[----:B--2---:R-:W-:Y:S01]  /*0c80*/  @P2 SHF.R.S32.HI R219, RZ, 0x1f, R218 ;  /* 0x0000001fffdb2819 */ /* 0x004fe200000114da */
[----:B------:R-:W-:Y:S01]  /*0c90*/  @!P2 IMAD.MOV.U32 R218, RZ, RZ, R0 ;  /* 0x000000ffffdaa224 */ /* 0x000fe200078e0000 */
[----:B------:R-:W-:Y:S01]  /*0ca0*/  @!P1 SHF.R.S32.HI R0, RZ, 0x1f, R3 ;  /* 0x0000001fff009819 */ /* 0x000fe20000011403 */
[----:B------:R-:W-:Y:S01]  /*0cb0*/  @!P2 IMAD.MOV.U32 R219, RZ, RZ, R7 ;  /* 0x000000ffffdba224 */ /* 0x000fe200078e0007 */
[----:B------:R-:W-:Y:S01]  /*0cc0*/  ISETP.GE.AND P2, PT, R3, c[0x0][0x198], PT ;  /* 0x0000660003007a0c */ /* 0x000fe20003f46270 */
[----:B------:R-:W-:Y:S01]  /*0cd0*/  IMAD R7, R33, c[0x0][0x1e0], RZ ;  /* 0x0000780021077a24 */ /* 0x000fe200078e02ff */
[----:B------:R-:W-:Y:S01]  /*0ce0*/  @!P1 LEA.HI R0, R0, R3, RZ, 0x3 ;  /* 0x0000000300009211 */ /* 0x000fe200078f18ff */
[----:B------:R-:W-:-:S02]  /*0cf0*/  IMAD R213, R219, c[0x0][0x1f0], RZ ;  /* 0x00007c00dbd57a24 */ /* 0x000fc400078e02ff */
[----:B------:R-:W-:Y:S01]  /*0d00*/  IMAD R7, R34, c[0x0][0x1e4], R7 ;  /* 0x0000790022077a24 */ /* 0x000fe200078e0207 */
[----:B------:R-:W-:Y:S01]  /*0d10*/  @!P1 LOP3.LUT R0, R0, 0xfffffff8, RZ, 0xc0, !PT ;  /* 0xfffffff800009812 */ /* 0x000fe200078ec0ff */
[----:B------:R-:W-:Y:S02]  /*0d20*/  IMAD R213, R218, c[0x0][0x1f4], R213 ;  /* 0x00007d00dad57a24 */ /* 0x000fe400078e02d5 */
[----:B------:R-:W-:Y:S02]  /*0d30*/  IMAD R33, R33, c[0x0][0x208], RZ ;  /* 0x0000820021217a24 */ /* 0x000fe400078e02ff */
[----:B------:R-:W-:Y:S01]  /*0d40*/  @!P1 IMAD.WIDE R22, R0, 0x2, R16 ;  /* 0x0000000200169825 */ /* 0x000fe200078e0210 */
[----:B------:R-:W-:-:S03]  /*0d50*/  @!P0 SHF.R.S32.HI R0, RZ, 0x1f, R3 ;  /* 0x0000001fff008819 */ /* 0x000fc60000011403 */
[----:B------:R-:W-:Y:S01]  /*0d60*/  IMAD.WIDE.U32 R16, R34, c[0x0][0x1e0], R36 ;  /* 0x0000780022107a25 */ /* 0x000fe200078e0024 */
[----:B------:R-:W-:Y:S01]  /*0d70*/  @!P0 LEA.HI R0, R0, R3, RZ, 0x3 ;  /* 0x0000000300008211 */ /* 0x000fe200078f18ff */
[----:B------:R2:W-:Y:S01]  /*0d80*/  @!P1 LDGSTS.E.BYPASS.LTC128B.128 [R208+0x4100], [R22.64], !P2 ;  /* 0x0410000016d09fae */ /* 0x0005e2000d101d4a */
[----:B----4-:R-:W-:Y:S01]  /*0d90*/  @!P0 LEA R18, P1, R36, R10, 0x1 ;  /* 0x0000000a24128211 */ /* 0x010fe200078208ff */
[----:B------:R-:W-:Y:S01]  /*0da0*/  IMAD.IADD R17, R17, 0x1, R7 ;  /* 0x0000000111117824 */ /* 0x000fe200078e0207 */
[----:B------:R-:W-:Y:S01]  /*0db0*/  @!P0 LOP3.LUT R0, R0, 0xfffffff8, RZ, 0xc0, !PT ;  /* 0xfffffff800008812 */ /* 0x000fe200078ec0ff */
[----:B------:R-:W-:Y:S01]  /*0dc0*/  IMAD R221, R219, c[0x0][0x218], RZ ;  /* 0x00008600dbdd7a24 */ /* 0x000fe200078e02ff */
[----:B-----5:R-:W-:Y:S02]  /*0dd0*/  @!P0 LEA.HI.X R19, R36, R11, R37, 0x1, P1 ;  /* 0x0000000b24138211 */ /* 0x020fe400008f0c25 */
[----:B------:R-:W-:Y:S01]  /*0de0*/  ISETP.GE.AND P1, PT, R2, R5, PT ;  /* 0x000000050200720c */ /* 0x000fe20003f26270 */
[----:B------:R-:W-:Y:S01]  /*0df0*/  @!P0 IMAD.WIDE R10, R0, 0x2, R10 ;  /* 0x00000002000a8825 */ /* 0x000fe200078e020a */
[----:B------:R-:W-:Y:S01]  /*0e00*/  @!P5 SHF.R.S32.HI R0, RZ, 0x1f, R3 ;  /* 0x0000001fff00d819 */ /* 0x000fe20000011403 */
[----:B------:R3:W-:Y:S01]  /*0e10*/  @!P0 LDGSTS.E.BYPASS.LTC128B.128 [R208+0x1100], [R18.64], !P6 ;  /* 0x0110000012d08fae */ /* 0x0007e2000f101d4a */
[----:B------:R-:W-:Y:S01]  /*0e20*/  LOP3.LUT R7, R206, 0xfffffff0, RZ, 0xc0, !PT ;  /* 0xfffffff0ce077812 */ /* 0x000fe200078ec0ff */
[----:B------:R-:W-:Y:S01]  /*0e30*/  IMAD R5, R32, c[0x0][0x1e8], RZ ;  /* 0x00007a0020057a24 */ /* 0x000fe200078e02ff */
[----:B------:R-:W-:Y:S01]  /*0e40*/  @!P5 LEA.HI R0, R0, R3, RZ, 0x3 ;  /* 0x000000030000d211 */ /* 0x000fe200078f18ff */
[----:B------:R4:W-:Y:S01]  /*0e50*/  @!P0 LDGSTS.E.BYPASS.LTC128B.128 [R208+0x5100], [R10.64], !P2 ;  /* 0x051000000ad08fae */ /* 0x0009e2000d101d4a */
[----:B-1----:R-:W-:Y:S01]  /*0e60*/  @!P5 LEA R20, P0, R36, R8, 0x1 ;  /* 0x000000082414d211 */ /* 0x002fe200078008ff */
[----:B------:R-:W-:Y:S01]  /*0e70*/  IMAD R210, R30, c[0x0][0x1ec], R5 ;  /* 0x00007b001ed27a24 */ /* 0x000fe200078e0205 */
[----:B------:R-:W-:Y:S01]  /*0e80*/  @!P5 LOP3.LUT R5, R0, 0xfffffff8, RZ, 0xc0, !PT ;  /* 0xfffffff80005d812 */ /* 0x000fe200078ec0ff */
[----:B------:R-:W-:Y:S01]  /*0e90*/  IMAD R221, R218, c[0x0][0x21c], R221 ;  /* 0x00008700dadd7a24 */ /* 0x000fe200078e02dd */
[----:B------:R-:W-:-:S02]  /*0ea0*/  @!P5 LEA.HI.X R21, R36, R9, R37, 0x1, P0 ;  /* 0x000000092415d211 */ /* 0x000fc400000f0c25 */
[----:B------:R-:W-:Y:S01]  /*0eb0*/  @!P1 SHF.R.S32.HI R0, RZ, 0x1f, R3 ;  /* 0x0000001fff009819 */ /* 0x000fe20000011403 */
[----:B------:R-:W-:Y:S02]  /*0ec0*/  @!P5 IMAD.WIDE R8, R5, 0x2, R8 ;  /* 0x000000020508d825 */ /* 0x000fe400078e0208 */
[----:B------:R1:W-:Y:S01]  /*0ed0*/  @!P5 LDGSTS.E.BYPASS.LTC128B.128 [R208+0x2100], [R20.64], !P6 ;  /* 0x0210000014d0dfae */ /* 0x0003e2000f101d4a */
[----:B------:R-:W-:Y:S01]  /*0ee0*/  @!P1 LEA.HI R0, R0, R3, RZ, 0x3 ;  /* 0x0000000300009211 */ /* 0x000fe200078f18ff */
[----:B------:R-:W-:Y:S02]  /*0ef0*/  IMAD R5, R15, c[0x0][0x1e4], RZ ;  /* 0x000079000f057a24 */ /* 0x000fe400078e02ff */
[----:B--2---:R-:W-:Y:S01]  /*0f00*/  IMAD.WIDE.U32 R22, R30, c[0x0][0x1e8], R16 ;  /* 0x00007a001e167a25 */ /* 0x004fe200078e0010 */
[----:B------:R2:W-:Y:S01]  /*0f10*/  @!P5 LDGSTS.E.BYPASS.LTC128B.128 [R208+0x6100], [R8.64], !P2 ;  /* 0x0610000008d0dfae */ /* 0x0005e2000d101d4a */
[----:B------:R-:W-:Y:S02]  /*0f20*/  @!P1 LOP3.LUT R0, R0, 0xfffffff8, RZ, 0xc0, !PT ;  /* 0xfffffff800009812 */ /* 0x000fe400078ec0ff */
[----:B------:R-:W-:Y:S01]  /*0f30*/  IMAD R15, R14, -0x60, R15 ;  /* 0xffffffa00e0f7824 */ /* 0x000fe200078e020f */
[----:B------:R-:W3:Y:S01]  /*0f40*/  SHFL.IDX PT, R16, R6, 0x3, 0x181f ;  /* 0x00781f0006107f89 */ /* 0x000ee200000e0000 */
[----:B------:R-:W-:-:S02]  /*0f50*/  IMAD.IADD R211, R23, 0x1, R210 ;  /* 0x0000000117d37824 */ /* 0x000fc400078e02d2 */
[----:B------:R-:W-:Y:S01]  /*0f60*/  IMAD.MOV.U32 R210, RZ, RZ, R22 ;  /* 0x000000ffffd27224 */ /* 0x000fe200078e0016 */
[----:B------:R5:W1:Y:S01]  /*0f70*/  SHFL.IDX PT, R17, R4, 0x3, 0x181f ;  /* 0x00781f0004117f89 */ /* 0x000a6200000e0000 */
[----:B------:R-:W-:Y:S01]  /*0f80*/  IADD3 R28, R15, c[0x0][0x1d0], -R34 ;  /* 0x000074000f1c7a10 */ /* 0x000fe20007ffe822 */
[----:B------:R-:W-:Y:S02]  /*0f90*/  IMAD.IADD R12, R109, 0x1, R5 ;  /* 0x000000016d0c7824 */ /* 0x000fe400078e0205 */
[----:B------:R-:W-:Y:S01]  /*0fa0*/  IMAD.WIDE.U32 R210, R218, c[0x0][0x1f0], R210 ;  /* 0x00007c00dad27a25 */ /* 0x000fe200078e00d2 */
[----:B------:R-:W-:-:S03]  /*0fb0*/  ISETP.GE.AND P0, PT, R28, 0x1, PT ;  /* 0x000000011c00780c */ /* 0x000fc60003f06270 */
[----:B------:R-:W-:Y:S02]  /*0fc0*/  IMAD R5, R12, R111, RZ ;  /* 0x0000006f0c057224 */ /* 0x000fe400078e02ff */
[----:B------:R-:W-:Y:S02]  /*0fd0*/  IMAD.IADD R213, R211, 0x1, R213 ;  /* 0x00000001d3d57824 */ /* 0x000fe400078e02d5 */
[----:B------:R-:W-:Y:S02]  /*0fe0*/  IMAD.MOV.U32 R212, RZ, RZ, R210 ;  /* 0x000000ffffd47224 */ /* 0x000fe400078e00d2 */
[-C--:B------:R-:W-:Y:S02]  /*0ff0*/  IMAD R5, R31, R108.reuse, R5 ;  /* 0x0000006c1f057224 */ /* 0x080fe400078e0205 */
[----:B--2---:R-:W-:Y:S01]  /*1000*/  IMAD.WIDE.U32 R8, R111, R108, R212 ;  /* 0x0000006c6f087225 */ /* 0x004fe200078e00d4 */
[----:B---3--:R-:W-:-:S03]  /*1010*/  @!P1 LEA R18, P5, R36, R16, 0x1 ;  /* 0x0000001024129211 */ /* 0x008fc600078a08ff */
[----:B-----5:R-:W-:Y:S01]  /*1020*/  IMAD.IADD R4, R104, 0x1, -R7 ;  /* 0x0000000168047824 */ /* 0x020fe200078e0a07 */
[----:B-1----:R-:W-:Y:S01]  /*1030*/  @!P1 LEA.HI.X R19, R36, R17, R37, 0x1, P5 ;  /* 0x0000001124139211 */ /* 0x002fe200028f0c25 */
[----:B------:R-:W-:Y:S01]  /*1040*/  IMAD.IADD R5, R9, 0x1, R5 ;  /* 0x0000000109057824 */ /* 0x000fe200078e0205 */
[----:B----4-:R-:W-:Y:S01]  /*1050*/  @P0 LEA R10, P5, R8, c[0x0][0x1c8], 0x1 ;  /* 0x00007200080a0a11 */ /* 0x010fe200078a08ff */
[----:B------:R-:W-:Y:S01]  /*1060*/  @!P1 IMAD.WIDE R16, R0, 0x2, R16 ;  /* 0x0000000200109825 */ /* 0x000fe200078e0210 */
[----:B------:R-:W-:Y:S01]  /*1070*/  SHF.R.S32.HI R7, RZ, 0x1f, R4 ;  /* 0x0000001fff077819 */ /* 0x000fe20000011404 */
[----:B------:R1:W-:Y:S01]  /*1080*/  @!P1 LDGSTS.E.BYPASS.LTC128B.128 [R208+0x3100], [R18.64], !P6 ;  /* 0x0310000012d09fae */ /* 0x0003e2000f101d4a */
[----:B------:R-:W-:Y:S01]  /*1090*/  ISETP.GE.AND P6, PT, R36, c[0x0][0x1d4], PT ;  /* 0x0000750024007a0c */ /* 0x000fe20003fc6270 */
[----:B------:R-:W-:Y:S01]  /*10a0*/  IMAD.U32 R6, RZ, RZ, UR6 ;  /* 0x00000006ff067e24 */ /* 0x000fe2000f8e00ff */
[----:B------:R-:W-:Y:S01]  /*10b0*/  @P0 LEA.HI.X R11, R8, c[0x0][0x1cc], R5, 0x1, P5 ;  /* 0x00007300080b0a11 */ /* 0x000fe200028f0c05 */
[----:B------:R2:W-:Y:S01]  /*10c0*/  @!P1 LDGSTS.E.BYPASS.LTC128B.128 [R208+0x7100], [R16.64], !P2 ;  /* 0x0710000010d09fae */ /* 0x0005e2000d101d4a */
[----:B------:R-:W-:-:S02]  /*10d0*/  ISETP.GE.AND P5, PT, R3, c[0x0][0x1d4], PT ;  /* 0x0000750003007a0c */ /* 0x000fc40003fa6270 */
[C---:B------:R-:W-:Y:S01]  /*10e0*/  ISETP.GE.AND P2, PT, R28.reuse, 0x21, PT ;  /* 0x000000211c00780c */ /* 0x040fe20003f46270 */
[----:B------:R-:W0:Y:S01]  /*10f0*/  LDGDEPBAR ;  /* 0x00000000000079af */ /* 0x000e220000000000 */
[----:B------:R-:W-:Y:S02]  /*1100*/  LEA.HI R2, R7, R4, RZ, 0x3 ;  /* 0x0000000407027211 */ /* 0x000fe400078f18ff */
[----:B------:R-:W-:Y:S02]  /*1110*/  ISETP.GE.AND P1, PT, R28, 0x41, PT ;  /* 0x000000411c00780c */ /* 0x000fe40003f26270 */
[----:B------:R-:W-:Y:S01]  /*1120*/  LOP3.LUT R3, R2, 0xfffffff8, RZ, 0xc0, !PT ;  /* 0xfffffff802037812 */ /* 0x000fe200078ec0ff */
[----:B------:R3:W-:Y:S01]  /*1130*/  @P0 LDGSTS.E.BYPASS.LTC128B.128 [R208+0x8100], [R10.64], !P6 ;  /* 0x081000000ad00fae */ /* 0x0007e2000f101d4a */
[----:B------:R-:W-:-:S03]  /*1140*/  SHF.R.S32.HI R7, RZ, 0x4, R206 ;  /* 0x00000004ff077819 */ /* 0x000fc600000114ce */
[----:B------:R-:W-:Y:S01]  /*1150*/  IMAD.IADD R0, R4, 0x1, -R3 ;  /* 0x0000000104007824 */ /* 0x000fe200078e0a03 */
[----:B------:R3:W-:Y:S01]  /*1160*/  @P0 LDGSTS.E.BYPASS.LTC128B.128 [R208+0xb100], [R10.64+0x80], !P5 ;  /* 0x0b1000800ad00fae */ /* 0x0007e2000e901d4a */
[----:B------:R-:W-:Y:S01]  /*1170*/  IMAD.U32 R4, RZ, RZ, UR6 ;  /* 0x00000006ff047e24 */ /* 0x000fe2000f8e00ff */
[----:B------:R-:W-:Y:S01]  /*1180*/  @P2 LEA R6, P0, R6, R8, 0x5 ;  /* 0x0000000806062211 */ /* 0x000fe200078028ff */
[----:B------:R-:W-:Y:S01]  /*1190*/  IMAD.U32 R3, RZ, RZ, UR7 ;  /* 0x00000007ff037e24 */ /* 0x000fe2000f8e00ff */
[----:B------:R-:W-:-:S04]  /*11a0*/  LEA.HI R206, R206, R7, RZ, 0x1 ;  /* 0x00000007cece7211 */ /* 0x000fc800078f08ff */
[----:B------:R-:W-:Y:S02]  /*11b0*/  @P2 LEA.HI.X R3, R4, R5, R3, 0x5, P0 ;  /* 0x0000000504032211 */ /* 0x000fe400000f2c03 */
[----:B------:R-:W-:-:S05]  /*11c0*/  LOP3.LUT R206, R206, 0xfffffffe, RZ, 0xc0, !PT ;  /* 0xfffffffecece7812 */ /* 0x000fca00078ec0ff */
[----:B------:R-:W-:Y:S02]  /*11d0*/  IMAD.IADD R206, R7, 0x1, -R206 ;  /* 0x0000000107ce7824 */ /* 0x000fe400078e0ace */
[----:B------:R-:W-:Y:S02]  /*11e0*/  IMAD.SHL.U32 R7, R0, 0x40, RZ ;  /* 0x0000004000077824 */ /* 0x000fe400078e00ff */
[----:B------:R-:W-:-:S03]  /*11f0*/  IMAD.SHL.U32 R4, R206, 0x8, RZ ;  /* 0x00000008ce047824 */ /* 0x000fc600078e00ff */
[----:B------:R-:W-:-:S04]  /*1200*/  LOP3.LUT R7, R7, 0x1c0, RZ, 0xc0, !PT ;  /* 0x000001c007077812 */ /* 0x000fc800078ec0ff */
[----:B------:R-:W-:Y:S02]  /*1210*/  LOP3.LUT R4, R7, 0x8, R4, 0xf8, !PT ;  /* 0x0000000807047812 */ /* 0x000fe400078ef804 */
[C---:B---3--:R-:W-:Y:S02]  /*1220*/  @P2 LEA R10, P0, R6.reuse, c[0x0][0x1c8], 0x1 ;  /* 0x00007200060a2a11 */ /* 0x048fe400078008ff */
[----:B------:R-:W-:Y:S02]  /*1230*/  SHF.R.U32.HI R7, RZ, 0x3, R7 ;  /* 0x00000003ff077819 */ /* 0x000fe40000011607 */
[----:B------:R-:W-:Y:S01]  /*1240*/  @P2 LEA.HI.X R11, R6, c[0x0][0x1cc], R3, 0x1, P0 ;  /* 0x00007300060b2a11 */ /* 0x000fe200000f0c03 */
[----:B------:R-:W-:Y:S01]  /*1250*/  IMAD.SHL.U32 R6, R29, 0x40, RZ ;  /* 0x000000401d067824 */ /* 0x000fe200078e00ff */
[----:B------:R-:W-:Y:S01]  /*1260*/  @P1 IADD3 R8, P0, R8, UR14, RZ ;  /* 0x0000000e08081c10 */ /* 0x000fe2000ff1e0ff */
[----:B------:R-:W-:Y:S01]  /*1270*/  IMAD.SHL.U32 R3, R34, 0x8, RZ ;  /* 0x0000000822037824 */ /* 0x000fe200078e00ff */
[----:B------:R-:W-:Y:S01]  /*1280*/  LOP3.LUT R4, R4, R7, RZ, 0x3c, !PT ;  /* 0x0000000704047212 */ /* 0x000fe200078e3cff */
[----:B------:R3:W-:Y:S01]  /*1290*/  @P2 LDGSTS.E.BYPASS.LTC128B.128 [R208+0x9100], [R10.64], !P6 ;  /* 0x091000000ad02fae */ /* 0x0007e2000f101d4a */
[----:B------:R-:W-:-:S02]  /*12a0*/  @P1 IADD3.X R5, R5, UR8, RZ, P0, !PT ;  /* 0x0000000805051c10 */ /* 0x000fc400087fe4ff */
[----:B--2---:R-:W-:Y:S01]  /*12b0*/  @P1 LEA R16, P0, R8, c[0x0][0x1c8], 0x1 ;  /* 0x0000720008101a11 */ /* 0x004fe200078008ff */
[----:B------:R3:W-:Y:S01]  /*12c0*/  @P2 LDGSTS.E.BYPASS.LTC128B.128 [R208+0xc100], [R10.64+0x80], !P5 ;  /* 0x0c1000800ad02fae */ /* 0x0007e2000e901d4a */
[----:B------:R-:W-:Y:S02]  /*12d0*/  LOP3.LUT R6, R6, 0x1c0, RZ, 0xc0, !PT ;  /* 0x000001c006067812 */ /* 0x000fe400078ec0ff */
[----:B------:R-:W-:Y:S01]  /*12e0*/  @P1 LEA.HI.X R17, R8, c[0x0][0x1cc], R5, 0x1, P0 ;  /* 0x0000730008111a11 */ /* 0x000fe200000f0c05 */
[----:B------:R-:W-:Y:S01]  /*12f0*/  IMAD.SHL.U32 R5, R2, 0x40, RZ ;  /* 0x0000004002057824 */ /* 0x000fe200078e00ff */
[----:B------:R-:W-:-:S03]  /*1300*/  SHF.R.U32.HI R9, RZ, 0x3, R6 ;  /* 0x00000003ff097819 */ /* 0x000fc60000011606 */
[----:B------:R1:W-:Y:S01]  /*1310*/  @P1 LDGSTS.E.BYPASS.LTC128B.128 [R208+0xa100], [R16.64], !P6 ;  /* 0x0a10000010d01fae */ /* 0x0003e2000f101d4a */
[----:B------:R-:W-:Y:S01]  /*1320*/  LOP3.LUT R2, R4, 0xfffffe00, R5, 0xf8, !PT ;  /* 0xfffffe0004027812 */ /* 0x000fe200078ef805 */
[----:B------:R-:W-:Y:S01]  /*1330*/  IMAD.MOV.U32 R5, RZ, RZ, 0x10 ;  /* 0x00000010ff057424 */ /* 0x000fe200078e00ff */
[----:B------:R-:W-:Y:S01]  /*1340*/  LOP3.LUT R4, R6, 0x8, R3, 0xf8, !PT ;  /* 0x0000000806047812 */ /* 0x000fe200078ef803 */
[----:B------:R1:W-:Y:S01]  /*1350*/  @P1 LDGSTS.E.BYPASS.LTC128B.128 [R208+0xd100], [R16.64+0x80], !P5 ;  /* 0x0d10008010d01fae */ /* 0x0003e2000e901d4a */
[----:B------:R-:W-:Y:S01]  /*1360*/  R2P PR, R0, 0x6 ;  /* 0x0000000600007804 */ /* 0x000fe20000000000 */
[----:B------:R-:W-:Y:S01]  /*1370*/  IMAD R7, R105, 0x400, R2 ;  /* 0x0000040069077824 */ /* 0x000fe200078e0202 */
[----:B------:R-:W-:Y:S01]  /*1380*/  LOP3.LUT R9, R4, R9, RZ, 0x3c, !PT ;  /* 0x0000000904097212 */ /* 0x000fe200078e3cff */
[----:B------:R-:W0:Y:S01]  /*1390*/  LDGDEPBAR ;  /* 0x00000000000079af */ /* 0x000e220000000000 */
[----:B------:R-:W-:Y:S01]  /*13a0*/  IMAD.MOV.U32 R3, RZ, RZ, 0x20 ;  /* 0x00000020ff037424 */ /* 0x000fe200078e00ff */
[----:B------:R-:W-:-:S02]  /*13b0*/  SEL R5, R5, 0xfffffff0, !P1 ;  /* 0xfffffff005057807 */ /* 0x000fc40004800000 */
[C---:B------:R-:W-:Y:S01]  /*13c0*/  LEA R4, R7.reuse, 0x100, 0x1 ;  /* 0x0000010007047811 */ /* 0x040fe200078e08ff */
[----:B------:R-:W-:Y:S01]  /*13d0*/  IMAD.SHL.U32 R7, R7, 0x2, RZ ;  /* 0x0000000207077824 */ /* 0x000fe200078e00ff */
[----:B------:R-:W-:Y:S01]  /*13e0*/  SEL R3, R3, 0xffffffe0, !P2 ;  /* 0xffffffe003037807 */ /* 0x000fe20005000000 */
[----:B------:R-:W-:Y:S01]  /*13f0*/  IMAD R206, R206, 0x200, R9 ;  /* 0x00000200cece7824 */ /* 0x000fe200078e0209 */
[----:B------:R-:W-:Y:S01]  /*1400*/  LOP3.LUT P0, RZ, R29, 0x2, RZ, 0xc0, !PT ;  /* 0x000000021dff7812 */ /* 0x000fe2000780c0ff */
[--C-:B------:R-:W-:Y:S01]  /*1410*/  IMAD R6, R5, 0x2, R4.reuse ;  /* 0x0000000205067824 */ /* 0x100fe200078e0204 */
[----:B------:R-:W-:Y:S01]  /*1420*/  ISETP.LT.OR P2, PT, R28, 0x1, P6 ;  /* 0x000000011c00780c */ /* 0x000fe20003741670 */
[C---:B------:R-:W-:Y:S02]  /*1430*/  IMAD R4, R3.reuse, 0x2, R4 ;  /* 0x0000000203047824 */ /* 0x040fe400078e0204 */
[----:B------:R-:W-:Y:S02]  /*1440*/  IMAD R0, R3, 0x2, R6 ;  /* 0x0000000203007824 */ /* 0x000fe400078e0206 */
[----:B------:R-:W-:-:S05]  /*1450*/  IMAD.SHL.U32 R206, R206, 0x2, RZ ;  /* 0x00000002cece7824 */ /* 0x000fca00078e00ff */
[----:B------:R-:W-:Y:S01]  /*1460*/  IADD3 R205, R206, 0x8120, RZ ;  /* 0x00008120cecd7810 */ /* 0x000fe20007ffe0ff */
[----:B------:R-:W-:-:S04]  /*1470*/  DEPBAR.LE SB0, 0x1 ;  /* 0x000080400000791a */ /* 0x000fc80000000000 */
[----:B------:R-:W-:Y:S06]  /*1480*/  BAR.SYNC.DEFER_BLOCKING 0x0 ;  /* 0x0000000000007b1d */ /* 0x000fec0000010000 */
[----:B------:R-:W-:Y:S04]  /*1490*/  LDSM.16.M88.4 R124, [R7+0x100] ;  /* 0x00010000077c783b */ /* 0x000fe80000000200 */
[----:B------:R2:W-:Y:S04]  /*14a0*/  LDSM.16.M88.4 R160, [R7+0x4100] ;  /* 0x0041000007a0783b */ /* 0x0005e80000000200 */
[----:B------:R-:W-:Y:S04]  /*14b0*/  LDSM.16.M88.4 R140, [R6] ;  /* 0x00000000068c783b */ /* 0x000fe80000000200 */
[----:B------:R-:W-:Y:S04]  /*14c0*/  LDSM.16.M88.4 R168, [R6+0x4000] ;  /* 0x0040000006a8783b */ /* 0x000fe80000000200 */
[----:B------:R-:W-:Y:S04]  /*14d0*/  LDSM.16.M88.4 R148, [R4] ;  /* 0x000000000494783b */ /* 0x000fe80000000200 */
[----:B------:R-:W-:Y:S04]  /*14e0*/  LDSM.16.M88.4 R172, [R4+0x4000] ;  /* 0x0040000004ac783b */ /* 0x000fe80000000200 */
[----:B------:R-:W-:Y:S01]  /*14f0*/  LDSM.16.M88.4 R156, [R0] ;  /* 0x00000000009c783b */ /* 0x000fe20000000200 */
[----:B--2---:R-:W-:-:S03]  /*1500*/  IADD3 R7, R206, 0x8100, RZ ;  /* 0x00008100ce077810 */ /* 0x004fc60007ffe0ff */
[----:B------:R2:W-:Y:S01]  /*1510*/  LDSM.16.M88.4 R176, [R0+0x4000] ;  /* 0x0040000000b0783b */ /* 0x0005e20000000200 */
[----:B------:R-:W-:-:S03]  /*1520*/  @P0 IADD3 R205, R7, -0x20, RZ ;  /* 0xffffffe007cd0810 */ /* 0x000fc60007ffe0ff */
[----:B------:R-:W-:Y:S01]  /*1530*/  BAR.SYNC.DEFER_BLOCKING 0x0 ;  /* 0x0000000000007b1d */ /* 0x000fe20000010000 */
[----:B------:R-:W-:Y:S01]  /*1540*/  IMAD R7, R32, c[0x0][0x210], RZ ;  /* 0x0000840020077a24 */ /* 0x000fe200078e02ff */
[C---:B------:R-:W-:Y:S02]  /*1550*/  IADD3 R199, R205.reuse, 0x800, RZ ;  /* 0x00000800cdc77810 */ /* 0x040fe40007ffe0ff */
[C---:B------:R-:W-:Y:S02]  /*1560*/  IADD3 R198, R205.reuse, 0x1000, RZ ;  /* 0x00001000cdc67810 */ /* 0x040fe40007ffe0ff */
[C---:B------:R-:W-:Y:S02]  /*1570*/  IADD3 R197, R205.reuse, 0x1800, RZ ;  /* 0x00001800cdc57810 */ /* 0x040fe40007ffe0ff */
[C---:B------:R-:W-:Y:S02]  /*1580*/  IADD3 R196, R205.reuse, 0x2000, RZ ;  /* 0x00002000cdc47810 */ /* 0x040fe40007ffe0ff */
[----:B------:R-:W-:-:S02]  /*1590*/  IADD3 R195, R205, 0x2800, RZ ;  /* 0x00002800cdc37810 */ /* 0x000fc40007ffe0ff */
[C---:B------:R-:W-:Y:S02]  /*15a0*/  IADD3 R193, R205.reuse, 0x3000, RZ ;  /* 0x00003000cdc17810 */ /* 0x040fe40007ffe0ff */
[C---:B------:R-:W-:Y:S02]  /*15b0*/  IADD3 R192, R205.reuse, 0x3800, RZ ;  /* 0x00003800cdc07810 */ /* 0x040fe40007ffe0ff */
[C---:B------:R-:W-:Y:S01]  /*15c0*/  IADD3 R191, R205.reuse, 0x4000, RZ ;  /* 0x00004000cdbf7810 */ /* 0x040fe20007ffe0ff */
[C---:B--2---:R-:W-:Y:S01]  /*15d0*/  IMAD R0, R34.reuse, c[0x0][0x20c], R33 ;  /* 0x0000830022007a24 */ /* 0x044fe200078e0221 */
[C---:B------:R-:W-:Y:S01]  /*15e0*/  IADD3 R190, R205.reuse, 0x4800, RZ ;  /* 0x00004800cdbe7810 */ /* 0x040fe20007ffe0ff */
[----:B------:R-:W-:Y:S01]  /*15f0*/  IMAD.WIDE.U32 R34, R34, c[0x0][0x208], R36 ;  /* 0x0000820022227a25 */ /* 0x000fe200078e0024 */
[----:B------:R-:W-:Y:S01]  /*1600*/  IADD3 R189, R205, 0x5000, RZ ;  /* 0x00005000cdbd7810 */ /* 0x000fe20007ffe0ff */
[----:B------:R-:W-:-:S04]  /*1610*/  DEPBAR.LE SB0, 0x0 ;  /* 0x000080000000791a */ /* 0x000fc80000000000 */
[----:B------:R-:W-:Y:S01]  /*1620*/  BAR.SYNC.DEFER_BLOCKING 0x0 ;  /* 0x0000000000007b1d */ /* 0x000fe20000010000 */
[----:B------:R-:W-:Y:S01]  /*1630*/  IMAD.IADD R35, R35, 0x1, R0 ;  /* 0x0000000123237824 */ /* 0x000fe200078e0200 */
[----:B------:R-:W-:Y:S01]  /*1640*/  IADD3 R188, R205, 0x5800, RZ ;  /* 0x00005800cdbc7810 */ /* 0x000fe20007ffe0ff */
[----:B------:R-:W-:Y:S02]  /*1650*/  IMAD R0, R31, c[0x0][0x208], RZ ;  /* 0x000082001f007a24 */ /* 0x000fe400078e02ff */
[----:B------:R-:W-:Y:S01]  /*1660*/  IMAD.U32 R31, RZ, RZ, UR9 ;  /* 0x00000009ff1f7e24 */ /* 0x000fe2000f8e00ff */
[----:B---3--:R-:W1:Y:S04]  /*1670*/  LDSM.16.M88.4 R8, [R206+0x8100] ;  /* 0x00810000ce08783b */ /* 0x008e680000000200 */
[----:B------:R-:W-:Y:S04]  /*1680*/  LDSM.16.M88.4 R20, [R205] ;  /* 0x00000000cd14783b */ /* 0x000fe80000000200 */
[----:B------:R-:W2:Y:S04]  /*1690*/  LDSM.16.M88.4 R76, [R206+0x8900] ;  /* 0x00890000ce4c783b */ /* 0x000ea80000000200 */
[----:B------:R-:W3:Y:S04]  /*16a0*/  LDSM.16.M88.4 R68, [R206+0x9100] ;  /* 0x00910000ce44783b */ /* 0x000ee80000000200 */
[----:B------:R-:W4:Y:S04]  /*16b0*/  LDSM.16.M88.4 R24, [R205+0x800] ;  /* 0x00080000cd18783b */ /* 0x000f280000000200 */
[----:B------:R-:W5:Y:S04]  /*16c0*/  LDSM.16.M88.4 R60, [R206+0x9900] ;  /* 0x00990000ce3c783b */ /* 0x000f680000000200 */
[----:B------:R-:W-:Y:S04]  /*16d0*/  LDSM.16.M88.4 R52, [R206+0xa100] ;  /* 0x00a10000ce34783b */ /* 0x000fe80000000200 */
[----:B------:R-:W-:Y:S04]  /*16e0*/  LDSM.16.M88.4 R44, [R206+0xa900] ;  /* 0x00a90000ce2c783b */ /* 0x000fe80000000200 */
[----:B------:R-:W-:Y:S01]  /*16f0*/  LDSM.16.M88.4 R40, [R205+0x2800] ;  /* 0x00280000cd28783b */ /* 0x000fe20000000200 */
[C---:B-1----:R-:W-:Y:S08]  /*1700*/  HMMA.16816.F32.BF16 R16, R124.reuse, R8, RZ ;  /* 0x000000087c10723c */ /* 0x042ff000000418ff */
[C---:B------:R-:W-:Y:S08]  /*1710*/  HMMA.16816.F32.BF16 R8, R124.reuse, R10, RZ ;  /* 0x0000000a7c08723c */ /* 0x040ff000000418ff */
[----:B--2---:R-:W-:Y:S08]  /*1720*/  HMMA.16816.F32.BF16 R80, R124, R76, RZ ;  /* 0x0000004c7c50723c */ /* 0x004ff000000418ff */
[C---:B------:R-:W-:Y:S08]  /*1730*/  HMMA.16816.F32.BF16 R16, R140.reuse, R20, R16 ;  /* 0x000000148c10723c */ /* 0x040ff00000041810 */
[----:B------:R-:W-:Y:S01]  /*1740*/  HMMA.16816.F32.BF16 R8, R140, R22, R8 ;  /* 0x000000168c08723c */ /* 0x000fe20000041808 */
[----:B------:R-:W1:Y:S07]  /*1750*/  LDSM.16.M88.4 R20, [R205+0x1000] ;  /* 0x00100000cd14783b */ /* 0x000e6e0000000200 */
[----:B---3--:R-:W-:Y:S08]  /*1760*/  HMMA.16816.F32.BF16 R72, R124, R68, RZ ;  /* 0x000000447c48723c */ /* 0x008ff000000418ff */
[----:B----4-:R-:W-:Y:S07]  /*1770*/  HMMA.16816.F32.BF16 R80, R140, R24, R80 ;  /* 0x000000188c50723c */ /* 0x010fee0000041850 */
[C---:B------:R-:W-:Y:S01]  /*1780*/  IMAD R25, R30.reuse, c[0x0][0x214], R7 ;  /* 0x000085001e197a24 */ /* 0x040fe200078e0207 */
[----:B------:R-:W-:Y:S01]  /*1790*/  HMMA.16816.F32.BF16 R76, R124, R78, RZ ;  /* 0x0000004e7c4c723c */ /* 0x000fe200000418ff */
[----:B------:R-:W-:-:S04]  /*17a0*/  IMAD.WIDE.U32 R6, R30, c[0x0][0x210], R34 ;  /* 0x000084001e067a25 */ /* 0x000fc800078e0022 */
[----:B------:R-:W-:-:S03]  /*17b0*/  IMAD.IADD R7, R7, 0x1, R25 ;  /* 0x0000000107077824 */ /* 0x000fc600078e0219 */
[----:B------:R-:W-:Y:S01]  /*17c0*/  HMMA.16816.F32.BF16 R68, R124, R70, RZ ;  /* 0x000000467c44723c */ /* 0x000fe200000418ff */
[----:B------:R-:W-:-:S04]  /*17d0*/  IMAD.WIDE.U32 R218, R218, c[0x0][0x218], R6 ;  /* 0x00008600dada7a25 */ /* 0x000fc800078e0006 */
[----:B------:R-:W-:Y:S02]  /*17e0*/  IMAD R7, R111, c[0x0][0x20c], R0 ;  /* 0x000083006f077a24 */ /* 0x000fe400078e0200 */
[----:B------:R-:W-:Y:S01]  /*17f0*/  IMAD.IADD R221, R219, 0x1, R221 ;  /* 0x00000001dbdd7824 */ /* 0x000fe200078e02dd */
[----:B-----5:R-:W-:Y:S01]  /*1800*/  HMMA.16816.F32.BF16 R64, R124, R60, RZ ;  /* 0x0000003c7c40723c */ /* 0x020fe200000418ff */
[----:B------:R-:W-:-:S07]  /*1810*/  IMAD.MOV.U32 R220, RZ, RZ, R218 ;  /* 0x000000ffffdc7224 */ /* 0x000fce00078e00da */
[C---:B-1----:R-:W-:Y:S07]  /*1820*/  HMMA.16816.F32.BF16 R72, R140.reuse, R20, R72 ;  /* 0x000000148c48723c */ /* 0x042fee0000041848 */
[----:B------:R-:W-:Y:S01]  /*1830*/  IMAD.WIDE.U32 R20, R111, c[0x0][0x208], RZ ;  /* 0x000082006f147a25 */ /* 0x000fe200078e00ff */
[----:B------:R-:W-:Y:S01]  /*1840*/  HMMA.16816.F32.BF16 R76, R140, R26, R76 ;  /* 0x0000001a8c4c723c */ /* 0x000fe2000004184c */
[----:B------:R-:W1:Y:S02]  /*1850*/  LDSM.16.M88.4 R24, [R205+0x1800] ;  /* 0x00180000cd18783b */ /* 0x000e640000000200 */
[----:B------:R-:W-:-:S02]  /*1860*/  IMAD.IADD R0, R21, 0x1, R7 ;  /* 0x0000000115007824 */ /* 0x000fc400078e0207 */
[----:B------:R-:W-:-:S03]  /*1870*/  IMAD.WIDE.U32 R20, R20, 0x60, R220 ;  /* 0x0000006014147825 */ /* 0x000fc600078e00dc */
[----:B------:R-:W-:Y:S01]  /*1880*/  HMMA.16816.F32.BF16 R68, R140, R22, R68 ;  /* 0x000000168c44723c */ /* 0x000fe20000041844 */
[----:B------:R-:W-:Y:S01]  /*1890*/  IMAD R0, R0, 0x60, RZ ;  /* 0x0000006000007824 */ /* 0x000fe200078e02ff */
[----:B------:R-:W-:-:S03]  /*18a0*/  LEA R6, P0, R20, c[0x0][0x1f8], 0x1 ;  /* 0x00007e0014067a11 */ /* 0x000fc600078008ff */
[----:B------:R-:W-:-:S03]  /*18b0*/  IMAD.IADD R0, R21, 0x1, R0 ;  /* 0x0000000115007824 */ /* 0x000fc600078e0200 */
[C---:B------:R-:W-:Y:S02]  /*18c0*/  HMMA.16816.F32.BF16 R60, R124.reuse, R62, RZ ;  /* 0x0000003e7c3c723c */ /* 0x040fe400000418ff */
[----:B------:R-:W-:Y:S01]  /*18d0*/  LEA.HI.X R7, R20, c[0x0][0x1fc], R0, 0x1, P0 ;  /* 0x00007f0014077a11 */ /* 0x000fe200000f0c00 */
[----:B------:R-:W-:Y:S01]  /*18e0*/  IMAD.MOV.U32 R0, RZ, RZ, 0x40 ;  /* 0x00000040ff007424 */ /* 0x000fe200078e00ff */
[----:B------:R-:W-:Y:S01]  /*18f0*/  IADD3 R30, P1, P0, R31, 0x80, R6 ;  /* 0x000000801f1e7810 */ /* 0x000fe2000783e006 */
[----:B------:R-:W2:Y:S03]  /*1900*/  LDSM.16.M88.4 R20, [R205+0x2000] ;  /* 0x00200000cd14783b */ /* 0x000ea60000000200 */
[----:B------:R-:W-:Y:S01]  /*1910*/  IADD3.X R31, RZ, UR12, R7, P1, P0 ;  /* 0x0000000cff1f7c10 */ /* 0x000fe20008fe0407 */
[----:B------:R-:W-:Y:S01]  /*1920*/  @!PT LDS RZ, [RZ] ;  /* 0x00000000fffff984 */ /* 0x000fe20000000800 */
[----:B------:R-:W-:Y:S01]  /*1930*/  @!PT LDS RZ, [RZ] ;  /* 0x00000000fffff984 */ /* 0x000fe20000000800 */
[----:B------:R-:W-:Y:S01]  /*1940*/  @!PT LDS RZ, [RZ] ;  /* 0x00000000fffff984 */ /* 0x000fe20000000800 */
[----:B------:R3:W-:Y:S01]  /*1950*/  LDGSTS.E.BYPASS.LTC128B.128 [R208+0x100], [R6.64], !P2 ;  /* 0x0010000006d07fae */ /* 0x0007e2000d101d4a */
[----:B------:R-:W-:Y:S01]  /*1960*/  IADD3 R32, P0, R6, UR9, RZ ;  /* 0x0000000906207c10 */ /* 0x000fe2000ff1e0ff */
[----:B------:R-:W-:Y:S01]  /*1970*/  HMMA.16816.F32.BF16 R56, R124, R52, RZ ;  /* 0x000000347c38723c */ /* 0x000fe200000418ff */
[----:B------:R-:W-:-:S02]  /*1980*/  ISETP.LT.OR P1, PT, R28, 0x1, P5 ;  /* 0x000000011c00780c */ /* 0x000fc40002f21670 */
[----:B------:R-:W-:Y:S02]  /*1990*/  IADD3.X R33, R7, UR12, RZ, P0, !PT ;  /* 0x0000000c07217c10 */ /* 0x000fe400087fe4ff */
[C---:B------:R-:W-:Y:S02]  /*19a0*/  ISETP.LT.OR P0, PT, R28.reuse, 0x21, P6 ;  /* 0x000000211c00780c */ /* 0x040fe40003701670 */
[----:B------:R-:W-:Y:S01]  /*19b0*/  ISETP.LT.OR P2, PT, R28, 0x21, P5 ;  /* 0x000000211c00780c */ /* 0x000fe20002f41670 */
[C---:B------:R-:W-:Y:S06]  /*19c0*/  HMMA.16816.F32.BF16 R52, R124.reuse, R54, RZ ;  /* 0x000000367c34723c */ /* 0x040fec00000418ff */
[----:B------:R3:W-:Y:S01]  /*19d0*/  LDGSTS.E.BYPASS.LTC128B.128 [R208+0x3100], [R6.64+0x80], !P1 ;  /* 0x0310008006d07fae */ /* 0x0007e2000c901d4a */
[----:B------:R-:W-:Y:S01]  /*19e0*/  LOP3.LUT P1, RZ, R29, 0x4, RZ, 0xc0, !PT ;  /* 0x000000041dff7812 */ /* 0x000fe2000782c0ff */
[----:B------:R-:W-:Y:S02]  /*19f0*/  HMMA.16816.F32.BF16 R48, R124, R44, RZ ;  /* 0x0000002c7c30723c */ /* 0x000fe400000418ff */
[----:B------:R4:W-:Y:S01]  /*1a00*/  LDGSTS.E.BYPASS.LTC128B.128 [R208+0x1100], [R32.64], !P0 ;  /* 0x0110000020d07fae */ /* 0x0009e2000c101d4a */
[----:B------:R-:W-:-:S02]  /*1a10*/  IADD3 R84, P0, R32, UR9, RZ ;  /* 0x0000000920547c10 */ /* 0x000fc4000ff1e0ff */
[----:B------:R-:W-:Y:S01]  /*1a20*/  SEL R0, R0, 0xffffffc0, !P1 ;  /* 0xffffffc000007807 */ /* 0x000fe20004800000 */
[----:B------:R5:W-:Y:S01]  /*1a30*/  LDGSTS.E.BYPASS.LTC128B.128 [R208+0x4100], [R30.64], !P2 ;  /* 0x041000001ed07fae */ /* 0x000be2000d101d4a */
[----:B------:R-:W-:Y:S01]  /*1a40*/  IADD3.X R85, R33, UR12, RZ, P0, !PT ;  /* 0x0000000c21557c10 */ /* 0x000fe200087fe4ff */
[----:B-1----:R-:W-:Y:S01]  /*1a50*/  HMMA.16816.F32.BF16 R64, R140, R24, R64 ;  /* 0x000000188c40723c */ /* 0x002fe20000041840 */
[----:B------:R-:W-:Y:S01]  /*1a60*/  ISETP.LT.OR P2, PT, R28, 0x41, P6 ;  /* 0x000000411c00780c */ /* 0x000fe20003741670 */
[----:B------:R-:W-:Y:S01]  /*1a70*/  IMAD.IADD R203, R206, 0x1, R0 ;  /* 0x00000001cecb7824 */ /* 0x000fe200078e0200 */
[----:B------:R-:W-:Y:S01]  /*1a80*/  ISETP.LT.OR P0, PT, R28, 0x41, P5 ;  /* 0x000000411c00780c */ /* 0x000fe20002f01670 */
[----:B------:R-:W-:-:S04]  /*1a90*/  IMAD.IADD R194, R0, 0x1, R205 ;  /* 0x0000000100c27824 */ /* 0x000fc800078e02cd */
[----:B------:R-:W-:Y:S06]  /*1aa0*/  HMMA.16816.F32.BF16 R60, R140, R26, R60 ;  /* 0x0000001a8c3c723c */ /* 0x000fec000004183c */
[----:B------:R1:W-:Y:S02]  /*1ab0*/  LDGSTS.E.BYPASS.LTC128B.128 [R208+0x2100], [R84.64], !P2 ;  /* 0x0210000054d07fae */ /* 0x0003e4000d101d4a */
[----:B------:R-:W-:Y:S02]  /*1ac0*/  HMMA.16816.F32.BF16 R44, R124, R46, RZ ;  /* 0x0000002e7c2c723c */ /* 0x000fe400000418ff */
[----:B------:R1:W-:Y:S01]  /*1ad0*/  LDGSTS.E.BYPASS.LTC128B.128 [R208+0x5100], [R84.64+0x80], !P0 ;  /* 0x0510008054d07fae */ /* 0x0003e2000c101d4a */
[----:B------:R-:W-:-:S03]  /*1ae0*/  ISETP.GT.AND P0, PT, R111, R207, PT ;  /* 0x000000cf6f00720c */ /* 0x000fc60003f04270 */
[----:B------:R-:W3:Y:S02]  /*1af0*/  LDSM.16.M88.4 R36, [R203+0x8100] ;  /* 0x00810000cb24783b */ /* 0x000ee40000000200 */
[C---:B--2---:R-:W-:Y:S02]  /*1b00*/  HMMA.16816.F32.BF16 R56, R140.reuse, R20, R56 ;  /* 0x000000148c38723c */ /* 0x044fe40000041838 */
[----:B------:R-:W2:Y:S04]  /*1b10*/  LDSM.16.M88.4 R96, [R203+0x8900] ;  /* 0x00890000cb60783b */ /* 0x000ea80000000200 */
[----:B----4-:R-:W4:Y:S02]  /*1b20*/  LDSM.16.M88.4 R32, [R203+0x9100] ;  /* 0x00910000cb20783b */ /* 0x010f240000000200 */
[C---:B------:R-:W-:Y:S02]  /*1b30*/  HMMA.16816.F32.BF16 R52, R140.reuse, R22, R52 ;  /* 0x000000168c34723c */ /* 0x040fe40000041834 */
[----:B-----5:R-:W5:Y:S04]  /*1b40*/  LDSM.16.M88.4 R28, [R203+0x9900] ;  /* 0x00990000cb1c783b */ /* 0x020f680000000200 */
[----:B------:R-:W2:Y:S02]  /*1b50*/  LDSM.16.M88.4 R24, [R203+0xa100] ;  /* 0x00a10000cb18783b */ /* 0x000ea40000000200 */
[C---:B------:R-:W-:Y:S02]  /*1b60*/  HMMA.16816.F32.BF16 R48, R140.reuse, R40, R48 ;  /* 0x000000288c30723c */ /* 0x040fe40000041830 */
[----:B------:R-:W4:Y:S04]  /*1b70*/  LDSM.16.M88.4 R20, [R203+0xa900] ;  /* 0x00a90000cb14783b */ /* 0x000f280000000200 */
[----:B------:R-:W4:Y:S02]  /*1b80*/  LDSM.16.M88.4 R92, [R194] ;  /* 0x00000000c25c783b */ /* 0x000f240000000200 */
[----:B------:R-:W-:Y:S02]  /*1b90*/  HMMA.16816.F32.BF16 R44, R140, R42, R44 ;  /* 0x0000002a8c2c723c */ /* 0x000fe4000004182c */
[----:B------:R-:W4:Y:S04]  /*1ba0*/  LDSM.16.M88.4 R88, [R194+0x800] ;  /* 0x00080000c258783b */ /* 0x000f280000000200 */
[----:B-1----:R-:W1:Y:S04]  /*1bb0*/  LDSM.16.M88.4 R84, [R194+0x1000] ;  /* 0x00100000c254783b */ /* 0x002e680000000200 */
[----:B------:R-:W1:Y:S01]  /*1bc0*/  LDSM.16.M88.4 R40, [R194+0x1800] ;  /* 0x00180000c228783b */ /* 0x000e620000000200 */
[C---:B---3--:R-:W-:Y:S03]  /*1bd0*/  HMMA.16816.F32.BF16 R16, R148.reuse, R36, R16 ;  /* 0x000000249410723c */ /* 0x048fe60000041810 */
[----:B------:R-:W-:Y:S04]  /*1be0*/  LDSM.16.M88.4 R100, [R203+0xb900] ;  /* 0x00b90000cb64783b */ /* 0x000fe80000000200 */
[----:B------:R-:W0:Y:S01]  /*1bf0*/  LDGDEPBAR ;  /* 0x00000000000079af */ /* 0x000e220000000000 */
[C---:B------:R-:W-:Y:S03]  /*1c00*/  HMMA.16816.F32.BF16 R8, R148.reuse, R38, R8 ;  /* 0x000000269408723c */ /* 0x040fe60000041808 */
[----:B------:R-:W3:Y:S05]  /*1c10*/  LDSM.16.M88.4 R36, [R194+0x2000] ;  /* 0x00200000c224783b */ /* 0x000eea0000000200 */
[C---:B--2---:R-:W-:Y:S08]  /*1c20*/  HMMA.16816.F32.BF16 R80, R148.reuse, R96, R80 ;  /* 0x000000609450723c */ /* 0x044ff00000041850 */
[C---:B------:R-:W-:Y:S01]  /*1c30*/  HMMA.16816.F32.BF16 R76, R148.reuse, R98, R76 ;  /* 0x00000062944c723c */ /* 0x040fe2000004184c */
[----:B------:R-:W2:Y:S07]  /*1c40*/  LDSM.16.M88.4 R96, [R194+0x2800] ;  /* 0x00280000c260783b */ /* 0x000eae0000000200 */
[C---:B----4-:R-:W-:Y:S08]  /*1c50*/  HMMA.16816.F32.BF16 R72, R148.reuse, R32, R72 ;  /* 0x000000209448723c */ /* 0x050ff00000041848 */
[C---:B------:R-:W-:Y:S01]  /*1c60*/  HMMA.16816.F32.BF16 R68, R148.reuse, R34, R68 ;  /* 0x000000229444723c */ /* 0x040fe20000041844 */
[----:B------:R-:W4:Y:S07]  /*1c70*/  LDSM.16.M88.4 R32, [R206+0xb100] ;  /* 0x00b10000ce20783b */ /* 0x000f2e0000000200 */
[C---:B-----5:R-:W-:Y:S08]  /*1c80*/  HMMA.16816.F32.BF16 R64, R148.reuse, R28, R64 ;  /* 0x0000001c9440723c */ /* 0x060ff00000041840 */
[C---:B------:R-:W-:Y:S01]  /*1c90*/  HMMA.16816.F32.BF16 R60, R148.reuse, R30, R60 ;  /* 0x0000001e943c723c */ /* 0x040fe2000004183c */
[----:B------:R-:W5:Y:S07]  /*1ca0*/  LDSM.16.M88.4 R28, [R206+0xb900] ;  /* 0x00b90000ce1c783b */ /* 0x000f6e0000000200 */
[C---:B------:R-:W-:Y:S08]  /*1cb0*/  HMMA.16816.F32.BF16 R56, R148.reuse, R24, R56 ;  /* 0x000000189438723c */ /* 0x040ff00000041838 */
[C---:B------:R-:W-:Y:S01]  /*1cc0*/  HMMA.16816.F32.BF16 R52, R148.reuse, R26, R52 ;  /* 0x0000001a9434723c */ /* 0x040fe20000041834 */
[----:B------:R-:W1:Y:S07]  /*1cd0*/  LDSM.16.M88.4 R24, [R206+0xc100] ;  /* 0x00c10000ce18783b */ /* 0x000e6e0000000200 */
[C---:B------:R-:W-:Y:S08]  /*1ce0*/  HMMA.16816.F32.BF16 R48, R148.reuse, R20, R48 ;  /* 0x000000149430723c */ /* 0x040ff00000041830 */
[----:B------:R-:W-:Y:S01]  /*1cf0*/  HMMA.16816.F32.BF16 R44, R148, R22, R44 ;  /* 0x00000016942c723c */ /* 0x000fe2000004182c */
[----:B------:R-:W2:Y:S07]  /*1d00*/  LDSM.16.M88.4 R20, [R206+0xc900] ;  /* 0x00c90000ce14783b */ /* 0x000eae0000000200 */
[C---:B------:R-:W-:Y:S08]  /*1d10*/  HMMA.16816.F32.BF16 R16, R156.reuse, R92, R16 ;  /* 0x0000005c9c10723c */ /* 0x040ff00000041810 */
[C---:B------:R-:W-:Y:S01]  /*1d20*/  HMMA.16816.F32.BF16 R8, R156.reuse, R94, R8 ;  /* 0x0000005e9c08723c */ /* 0x040fe20000041808 */
[----:B------:R-:W2:Y:S07]  /*1d30*/  LDSM.16.M88.4 R92, [R206+0xd100] ;  /* 0x00d10000ce5c783b */ /* 0x000eae0000000200 */
[C---:B------:R-:W-:Y:S08]  /*1d40*/  HMMA.16816.F32.BF16 R80, R156.reuse, R88, R80 ;  /* 0x000000589c50723c */ /* 0x040ff00000041850 */
[C---:B------:R-:W-:Y:S01]  /*1d50*/  HMMA.16816.F32.BF16 R76, R156.reuse, R90, R76 ;  /* 0x0000005a9c4c723c */ /* 0x040fe2000004184c */
[----:B------:R-:W2:Y:S07]  /*1d60*/  LDSM.16.M88.4 R88, [R206+0xd900] ;  /* 0x00d90000ce58783b */ /* 0x000eae0000000200 */
[C---:B-1----:R-:W-:Y:S08]  /*1d70*/  HMMA.16816.F32.BF16 R72, R156.reuse, R84, R72 ;  /* 0x000000549c48723c */ /* 0x042ff00000041848 */
[C---:B------:R-:W-:Y:S01]  /*1d80*/  HMMA.16816.F32.BF16 R68, R156.reuse, R86, R68 ;  /* 0x000000569c44723c */ /* 0x040fe20000041844 */
[----:B------:R-:W1:Y:S07]  /*1d90*/  LDSM.16.M88.4 R84, [R205+0x3000] ;  /* 0x00300000cd54783b */ /* 0x000e6e0000000200 */
[C---:B------:R-:W-:Y:S08]  /*1da0*/  HMMA.16816.F32.BF16 R64, R156.reuse, R40, R64 ;  /* 0x000000289c40723c */ /* 0x040ff00000041840 */
[C---:B------:R-:W-:Y:S01]  /*1db0*/  HMMA.16816.F32.BF16 R60, R156.reuse, R42, R60 ;  /* 0x0000002a9c3c723c */ /* 0x040fe2000004183c */
[----:B------:R-:W1:Y:S07]  /*1dc0*/  LDSM.16.M88.4 R40, [R205+0x3800] ;  /* 0x00380000cd28783b */ /* 0x000e6e0000000200 */
[C---:B---3--:R-:W-:Y:S08]  /*1dd0*/  HMMA.16816.F32.BF16 R56, R156.reuse, R36, R56 ;  /* 0x000000249c38723c */ /* 0x048ff00000041838 */
[C---:B------:R-:W-:Y:S01]  /*1de0*/  HMMA.16816.F32.BF16 R52, R156.reuse, R38, R52 ;  /* 0x000000269c34723c */ /* 0x040fe20000041834 */
[----:B------:R-:W3:Y:S07]  /*1df0*/  LDSM.16.M88.4 R36, [R205+0x4000] ;  /* 0x00400000cd24783b */ /* 0x000eee0000000200 */
[C---:B--2---:R-:W-:Y:S08]  /*1e00*/  HMMA.16816.F32.BF16 R48, R156.reuse, R96, R48 ;  /* 0x000000609c30723c */ /* 0x044ff00000041830 */
[----:B------:R-:W-:Y:S01]  /*1e10*/  HMMA.16816.F32.BF16 R44, R156, R98, R44 ;  /* 0x000000629c2c723c */ /* 0x000fe2000004182c */
[----:B------:R-:W-:Y:S07]  /*1e20*/  LDSM.16.M88.4 R96, [R203+0xc100] ;  /* 0x00c10000cb60783b */ /* 0x000fee0000000200 */
[C---:B----4-:R-:W-:Y:S08]  /*1e30*/  HMMA.16816.F32.BF16 R16, R160.reuse, R32, R16 ;  /* 0x00000020a010723c */ /* 0x050ff00000041810 */
[C---:B------:R-:W-:Y:S01]  /*1e40*/  HMMA.16816.F32.BF16 R8, R160.reuse, R34, R8 ;  /* 0x00000022a008723c */ /* 0x040fe20000041808 */
[----:B------:R-:W2:Y:S07]  /*1e50*/  LDSM.16.M88.4 R32, [R205+0x4800] ;  /* 0x00480000cd20783b */ /* 0x000eae0000000200 */
[C---:B-----5:R-:W-:Y:S08]  /*1e60*/  HMMA.16816.F32.BF16 R80, R160.reuse, R28, R80 ;  /* 0x0000001ca050723c */ /* 0x060ff00000041850 */
[C---:B------:R-:W-:Y:S01]  /*1e70*/  HMMA.16816.F32.BF16 R76, R160.reuse, R30, R76 ;  /* 0x0000001ea04c723c */ /* 0x040fe2000004184c */
[----:B------:R-:W4:Y:S07]  /*1e80*/  LDSM.16.M88.4 R28, [R205+0x5000] ;  /* 0x00500000cd1c783b */ /* 0x000f2e0000000200 */
[C---:B------:R-:W-:Y:S08]  /*1e90*/  HMMA.16816.F32.BF16 R72, R160.reuse, R24, R72 ;  /* 0x00000018a048723c */ /* 0x040ff00000041848 */
[C---:B------:R-:W-:Y:S01]  /*1ea0*/  HMMA.16816.F32.BF16 R68, R160.reuse, R26, R68 ;  /* 0x0000001aa044723c */ /* 0x040fe20000041844 */
[----:B------:R-:W5:Y:S07]  /*1eb0*/  LDSM.16.M88.4 R24, [R205+0x5800] ;  /* 0x00580000cd18783b */ /* 0x000f6e0000000200 */
[C---:B------:R-:W-:Y:S08]  /*1ec0*/  HMMA.16816.F32.BF16 R64, R160.reuse, R20, R64 ;  /* 0x00000014a040723c */ /* 0x040ff00000041840 */
[C---:B------:R-:W-:Y:S01]  /*1ed0*/  HMMA.16816.F32.BF16 R60, R160.reuse, R22, R60 ;  /* 0x00000016a03c723c */ /* 0x040fe2000004183c */
[----:B------:R-:W2:Y:S07]  /*1ee0*/  LDSM.16.M88.4 R20, [R203+0xb100] ;  /* 0x00b10000cb14783b */ /* 0x000eae0000000200 */
[C---:B------:R-:W-:Y:S08]  /*1ef0*/  HMMA.16816.F32.BF16 R56, R160.reuse, R92, R56 ;  /* 0x0000005ca038723c */ /* 0x040ff00000041838 */
[C---:B------:R-:W-:Y:S01]  /*1f00*/  HMMA.16816.F32.BF16 R52, R160.reuse, R94, R52 ;  /* 0x0000005ea034723c */ /* 0x040fe20000041834 */
[----:B------:R-:W2:Y:S07]  /*1f10*/  LDSM.16.M88.4 R92, [R203+0xc900] ;  /* 0x00c90000cb5c783b */ /* 0x000eae0000000200 */
[C---:B------:R-:W-:Y:S08]  /*1f20*/  HMMA.16816.F32.BF16 R48, R160.reuse, R88, R48 ;  /* 0x00000058a030723c */ /* 0x040ff00000041830 */
[----:B------:R-:W-:Y:S01]  /*1f30*/  HMMA.16816.F32.BF16 R44, R160, R90, R44 ;  /* 0x0000005aa02c723c */ /* 0x000fe2000004182c */
        /* <DEDUP_REMOVED lines=11> */
[C---:B------:R-:W-:Y:S01]  /*1ff0*/  HMMA.16816.F32.BF16 R60, R168.reuse, R34, R60 ;  /* 0x00000022a83c723c */ /* 0x040fe2000004183c */
[----:B------:R-:W2:Y:S07]  /*2000*/  LDSM.16.M88.4 R32, [R194+0x4000] ;  /* 0x00400000c220783b */ /* 0x000eae0000000200 */
[C---:B----4-:R-:W-:Y:S08]  /*2010*/  HMMA.16816.F32.BF16 R56, R168.reuse, R28, R56 ;  /* 0x0000001ca838723c */ /* 0x050ff00000041838 */
[C---:B------:R-:W-:Y:S01]  /*2020*/  HMMA.16816.F32.BF16 R52, R168.reuse, R30, R52 ;  /* 0x0000001ea834723c */ /* 0x040fe20000041834 */
[----:B------:R-:W4:Y:S07]  /*2030*/  LDSM.16.M88.4 R28, [R194+0x4800] ;  /* 0x00480000c21c783b */ /* 0x000f2e0000000200 */
[C---:B-----5:R-:W-:Y:S08]  /*2040*/  HMMA.16816.F32.BF16 R48, R168.reuse, R24, R48 ;  /* 0x00000018a830723c */ /* 0x060ff00000041830 */
[----:B------:R-:W-:Y:S01]  /*2050*/  HMMA.16816.F32.BF16 R44, R168, R26, R44 ;  /* 0x0000001aa82c723c */ /* 0x000fe2000004182c */
[----:B------:R-:W5:Y:S07]  /*2060*/  LDSM.16.M88.4 R24, [R194+0x5000] ;  /* 0x00500000c218783b */ /* 0x000f6e0000000200 */
[C---:B------:R-:W-:Y:S08]  /*2070*/  HMMA.16816.F32.BF16 R16, R172.reuse, R20, R16 ;  /* 0x00000014ac10723c */ /* 0x040ff00000041810 */
[----:B------:R-:W-:Y:S01]  /*2080*/  HMMA.16816.F32.BF16 R8, R172, R22, R8 ;  /* 0x00000016ac08723c */ /* 0x000fe20000041808 */
[----:B------:R-:W1:Y:S01]  /*2090*/  LDSM.16.M88.4 R20, [R194+0x5800] ;  /* 0x00580000c214783b */ /* 0x000e620000000200 */
[----:B------:R-:W-:-:S06]  /*20a0*/  DEPBAR.LE SB0, 0x0 ;  /* 0x000080000000791a */ /* 0x000fcc0000000000 */
        /* <DEDUP_REMOVED lines=8> */
[C---:B-1----:R-:W-:Y:S08]  /*2130*/  HMMA.16816.F32.BF16 R48, R172.reuse, R84, R48 ;  /* 0x00000054ac30723c */ /* 0x042ff00000041830 */
[----:B------:R-:W-:Y:S08]  /*2140*/  HMMA.16816.F32.BF16 R44, R172, R86, R44 ;  /* 0x00000056ac2c723c */ /* 0x000ff0000004182c */
[C---:B------:R-:W-:Y:S08]  /*2150*/  HMMA.16816.F32.BF16 R16, R176.reuse, R40, R16 ;  /* 0x00000028b010723c */ /* 0x040ff00000041810 */
[C---:B------:R-:W-:Y:S08]  /*2160*/  HMMA.16816.F32.BF16 R8, R176.reuse, R42, R8 ;  /* 0x0000002ab008723c */ /* 0x040ff00000041808 */
[C---:B---3--:R-:W-:Y:S08]  /*2170*/  HMMA.16816.F32.BF16 R80, R176.reuse, R36, R80 ;  /* 0x00000024b050723c */ /* 0x048ff00000041850 */
[C---:B------:R-:W-:Y:S08]  /*2180*/  HMMA.16816.F32.BF16 R76, R176.reuse, R38, R76 ;  /* 0x00000026b04c723c */ /* 0x040ff0000004184c */
[C---:B--2---:R-:W-:Y:S08]  /*2190*/  HMMA.16816.F32.BF16 R72, R176.reuse, R32, R72 ;  /* 0x00000020b048723c */ /* 0x044ff00000041848 */
[C---:B------:R-:W-:Y:S08]  /*21a0*/  HMMA.16816.F32.BF16 R68, R176.reuse, R34, R68 ;  /* 0x00000022b044723c */ /* 0x040ff00000041844 */
[C---:B----4-:R-:W-:Y:S08]  /*21b0*/  HMMA.16816.F32.BF16 R64, R176.reuse, R28, R64 ;  /* 0x0000001cb040723c */ /* 0x050ff00000041840 */
[C---:B------:R-:W-:Y:S08]  /*21c0*/  HMMA.16816.F32.BF16 R60, R176.reuse, R30, R60 ;  /* 0x0000001eb03c723c */ /* 0x040ff0000004183c */
[C---:B-----5:R-:W-:Y:S08]  /*21d0*/  HMMA.16816.F32.BF16 R56, R176.reuse, R24, R56 ;  /* 0x00000018b038723c */ /* 0x060ff00000041838 */
[C---:B------:R-:W-:Y:S08]  /*21e0*/  HMMA.16816.F32.BF16 R52, R176.reuse, R26, R52 ;  /* 0x0000001ab034723c */ /* 0x040ff00000041834 */
[C---:B------:R-:W-:Y:S08]  /*21f0*/  HMMA.16816.F32.BF16 R48, R176.reuse, R20, R48 ;  /* 0x00000014b030723c */ /* 0x040ff00000041830 */
[----:B------:R-:W-:Y:S01]  /*2200*/  HMMA.16816.F32.BF16 R44, R176, R22, R44 ;  /* 0x00000016b02c723c */ /* 0x000fe2000004182c */
[----:B------:R-:W-:Y:S06]  /*2210*/  BAR.SYNC.DEFER_BLOCKING 0x0 ;  /* 0x0000000000007b1d */ /* 0x000fec0000010000 */
[----:B------:R-:W-:Y:S05]  /*2220*/  @!P0 BRA `(.L_x_160) ;  /* 0x000001a000008947 */ /* 0x000fea0003800000 */
[----:B------:R-:W-:Y:S01]  /*2230*/  IADD3 R21, R14, -0x2, RZ ;  /* 0xfffffffe0e157810 */ /* 0x000fe20007ffe0ff */
[----:B------:R-:W-:-:S02]  /*2240*/  USHF.L.U32 UR4, UR6, 0x6, URZ ;  /* 0x0000000606047899 */ /* 0x000fc4000800063f */
[----:B------:R-:W-:Y:S01]  /*2250*/  USHF.L.U64.HI UR6, UR6, 0x6, UR7 ;  /* 0x0000000606067899 */ /* 0x000fe20008010207 */
[----:B------:R-:W-:Y:S01]  /*2260*/  SHF.R.S32.HI R7, RZ, 0x1f, R21 ;  /* 0x0000001fff077819 */ /* 0x000fe20000011415 */
[----:B------:R-:W-:Y:S02]  /*2270*/  IMAD R12, R12, R21, RZ ;  /* 0x000000150c0c7224 */ /* 0x000fe400078e02ff */
[----:B------:R-:W-:-:S04]  /*2280*/  IMAD.WIDE.U32 R20, R21, R108, R212 ;  /* 0x0000006c15147225 */ /* 0x000fc800078e00d4 */
[----:B------:R-:W-:Y:S01]  /*2290*/  IMAD R4, R7, R108, R12 ;  /* 0x0000006c07047224 */ /* 0x000fe200078e020c */
[----:B------:R-:W-:Y:S01]  /*22a0*/  LEA R6, P0, R20, c[0x0][0x1c8], 0x1 ;  /* 0x0000720014067a11 */ /* 0x000fe200078008ff */
[----:B------:R-:W-:Y:S02]  /*22b0*/  IMAD.U32 R0, RZ, RZ, UR4 ;  /* 0x00000004ff007e24 */ /* 0x000fe4000f8e00ff */
[----:B------:R-:W-:-:S03]  /*22c0*/  IMAD.IADD R4, R21, 0x1, R4 ;  /* 0x0000000115047824 */ /* 0x000fc600078e0204 */
[----:B------:R-:W-:Y:S02]  /*22d0*/  IADD3 R22, P2, P1, R0, 0x80, R6 ;  /* 0x0000008000167810 */ /* 0x000fe4000795e006 */
[----:B------:R-:W-:Y:S02]  /*22e0*/  LEA.HI.X R7, R20, c[0x0][0x1cc], R4, 0x1, P0 ;  /* 0x0000730014077a11 */ /* 0x000fe400000f0c04 */
[----:B------:R-:W-:Y:S02]  /*22f0*/  IADD3 R20, P0, R6, UR4, RZ ;  /* 0x0000000406147c10 */ /* 0x000fe4000ff1e0ff */
[----:B------:R-:W-:Y:S01]  /*2300*/  IADD3.X R23, RZ, UR6, R7, P2, P1 ;  /* 0x00000006ff177c10 */ /* 0x000fe200097e2407 */
[----:B------:R-:W-:Y:S01]  /*2310*/  @!PT LDS RZ, [RZ] ;  /* 0x00000000fffff984 */ /* 0x000fe20000000800 */
[----:B------:R-:W-:Y:S01]  /*2320*/  @!PT LDS RZ, [RZ] ;  /* 0x00000000fffff984 */ /* 0x000fe20000000800 */
[----:B------:R-:W-:Y:S01]  /*2330*/  @!PT LDS RZ, [RZ] ;  /* 0x00000000fffff984 */ /* 0x000fe20000000800 */
[----:B------:R1:W-:Y:S01]  /*2340*/  LDGSTS.E.BYPASS.LTC128B.128 [R208+0x8100], [R6.64], !P6 ;  /* 0x0810000006d07fae */ /* 0x0003e2000f101d4a */
[----:B------:R-:W-:Y:S02]  /*2350*/  IADD3.X R21, R7, UR6, RZ, P0, !PT ;  /* 0x0000000607157c10 */ /* 0x000fe400087fe4ff */
[----:B------:R-:W-:Y:S01]  /*2360*/  IADD3 R24, P0, R20, UR4, RZ ;  /* 0x0000000414187c10 */ /* 0x000fe2000ff1e0ff */
[----:B------:R1:W-:Y:S03]  /*2370*/  LDGSTS.E.BYPASS.LTC128B.128 [R208+0xb100], [R6.64+0x80], !P5 ;  /* 0x0b10008006d07fae */ /* 0x0003e6000e901d4a */
[----:B------:R-:W-:Y:S01]  /*2380*/  IADD3.X R25, R21, UR6, RZ, P0, !PT ;  /* 0x0000000615197c10 */ /* 0x000fe200087fe4ff */
[----:B------:R1:W-:Y:S04]  /*2390*/  LDGSTS.E.BYPASS.LTC128B.128 [R208+0x9100], [R20.64], !P6 ;  /* 0x0910000014d07fae */ /* 0x0003e8000f101d4a */
[----:B------:R1:W-:Y:S04]  /*23a0*/  LDGSTS.E.BYPASS.LTC128B.128 [R208+0xc100], [R22.64], !P5 ;  /* 0x0c10000016d07fae */ /* 0x0003e8000e901d4a */
[----:B------:R1:W-:Y:S04]  /*23b0*/  LDGSTS.E.BYPASS.LTC128B.128 [R208+0xa100], [R24.64], !P6 ;  /* 0x0a10000018d07fae */ /* 0x0003e8000f101d4a */
[----:B------:R1:W-:Y:S02]  /*23c0*/  LDGSTS.E.BYPASS.LTC128B.128 [R208+0xd100], [R24.64+0x80], !P5 ;  /* 0x0d10008018d07fae */ /* 0x0003e4000e901d4a */
.L_x_160:
[----:B-1----:R-:W-:Y:S01]  /*23d0*/  LOP3.LUT R7, R106, 0xffffffe0, RZ, 0xc0, !PT ;  /* 0xffffffe06a077812 */ /* 0x002fe200078ec0ff */
[----:B------:R-:W-:Y:S01]  /*23e0*/  ULDC UR7, c[0x0][0x324] ;  /* 0x0000c90000077ab9 */ /* 0x000fe20000000800 */
[----:B------:R-:W-:Y:S01]  /*23f0*/  LEA.HI R21, R107, R104, RZ, 0x2 ;  /* 0x000000686b157211 */ /* 0x000fe200078f10ff */
[----:B------:R-:W-:Y:S01]  /*2400*/  ULOP3.LUT UR7, URZ, UR7, URZ, 0x33, !UPT ;  /* 0x000000073f077292 */ /* 0x000fe2000f8e333f */
[----:B------:R-:W-:Y:S01]  /*2410*/  SHF.R.S32.HI R12, RZ, 0x1f, R105 ;  /* 0x0000001fff0c7819 */ /* 0x000fe20000011469 */
[----:B------:R-:W-:Y:S01]  /*2420*/  IMAD.IADD R0, R104, 0x1, -R7 ;  /* 0x0000000168007824 */ /* 0x000fe200078e0a07 */
[----:B------:R-:W-:Y:S01]  /*2430*/  LOP3.LUT R21, R21, 0xfffffffc, RZ, 0xc0, !PT ;  /* 0xfffffffc15157812 */ /* 0x000fe200078ec0ff */
[----:B------:R-:W0:Y:S01]  /*2440*/  LDGDEPBAR ;  /* 0x00000000000079af */ /* 0x000e220000000000 */
[----:B------:R-:W-:-:S02]  /*2450*/  LEA.HI R12, R12, R105, RZ, 0x3 ;  /* 0x000000690c0c7211 */ /* 0x000fc400078f18ff */
[----:B------:R-:W-:Y:S01]  /*2460*/  SHF.R.S32.HI R7, RZ, 0x1f, R0 ;  /* 0x0000001fff077819 */ /* 0x000fe20000011400 */
[----:B------:R-:W-:Y:S01]  /*2470*/  IMAD.IADD R104, R104, 0x1, -R21 ;  /* 0x0000000168687824 */ /* 0x000fe200078e0a15 */
[----:B------:R-:W-:Y:S02]  /*2480*/  LOP3.LUT R12, R12, 0xffffff8, RZ, 0xc0, !PT ;  /* 0x0ffffff80c0c7812 */ /* 0x000fe400078ec0ff */
[----:B------:R-:W-:Y:S02]  /*2490*/  LEA.HI R4, R7, R0, RZ, 0x2 ;  /* 0x0000000007047211 */ /* 0x000fe400078f10ff */
[----:B------:R-:W-:Y:S01]  /*24a0*/  LEA.HI R6, R104, R104, RZ, 0x1 ;  /* 0x0000006868067211 */ /* 0x000fe200078f08ff */
[----:B------:R-:W-:Y:S01]  /*24b0*/  IMAD.IADD R12, R105, 0x1, -R12 ;  /* 0x00000001690c7824 */ /* 0x000fe200078e0a0c */
[----:B------:R-:W-:Y:S02]  /*24c0*/  LEA.HI.SX32 R7, R4, R13, 0x1e ;  /* 0x0000000d04077211 */ /* 0x000fe400078ff2ff */
[----:B------:R-:W-:-:S03]  /*24d0*/  LOP3.LUT R21, R6, 0x1ffffffe, RZ, 0xc0, !PT ;  /* 0x1ffffffe06157812 */ /* 0x000fc600078ec0ff */
[----:B------:R-:W-:Y:S02]  /*24e0*/  IMAD R7, R12, 0x10, R7 ;  /* 0x000000100c077824 */ /* 0x000fe400078e0207 */
[----:B------:R-:W-:Y:S01]  /*24f0*/  IMAD.IADD R104, R104, 0x1, -R21 ;  /* 0x0000000168687824 */ /* 0x000fe200078e0a15 */
[----:B------:R-:W-:-:S03]  /*2500*/  LOP3.LUT R21, R4, 0x7ffffffc, RZ, 0xc0, !PT ;  /* 0x7ffffffc04157812 */ /* 0x000fc600078ec0ff */
[----:B------:R-:W-:Y:S02]  /*2510*/  IMAD R209, R104, 0x8, R7 ;  /* 0x0000000868d17824 */ /* 0x000fe400078e0207 */
[----:B------:R-:W-:Y:S01]  /*2520*/  IMAD.IADD R214, R0, 0x1, -R21 ;  /* 0x0000000100d67824 */ /* 0x000fe200078e0a15 */
[----:B------:R-:W-:Y:S01]  /*2530*/  IADD3.X R21, R15, c[0x0][0x1d0], RZ, PT, !PT ;  /* 0x000074000f157a10 */ /* 0x000fe20003ffe4ff */
[----:B------:R-:W-:-:S04]  /*2540*/  @P4 IMAD.HI.U32 R6, R209, c[0x0][0x2c8], RZ ;  /* 0x0000b200d1064a27 */ /* 0x000fc800078e00ff */
[----:B------:R-:W-:Y:S01]  /*2550*/  IMAD.MOV.U32 R24, RZ, RZ, R209 ;  /* 0x000000ffff187224 */ /* 0x000fe200078e00d1 */
[----:B------:R-:W-:Y:S01]  /*2560*/  @P4 SHF.R.U32.HI R24, RZ, c[0x0][0x2cc], R6 ;  /* 0x0000b300ff184a19 */ /* 0x000fe20000011606 */
[----:B------:R-:W-:-:S04]  /*2570*/  IMAD.SHL.U32 R214, R214, 0x2, RZ ;  /* 0x00000002d6d67824 */ /* 0x000fc800078e00ff */
[----:B------:R-:W1:Y:S01]  /*2580*/  SHFL.IDX PT, R7, R24, RZ, 0x1c1f ;  /* 0x001c1fff18077589 */ /* 0x000e6200000e0000 */
[--C-:B------:R-:W-:Y:S01]  /*2590*/  IADD3 R20, R21, -c[0x0][0x168], -R214.reuse ;  /* 0x80005a0015147a10 */ /* 0x100fe20007ffe8d6 */
[----:B------:R-:W-:Y:S01]  /*25a0*/  IMAD.IADD R4, R15, 0x1, -R214 ;  /* 0x000000010f047824 */ /* 0x000fe200078e0ad6 */
[----:B------:R-:W-:Y:S02]  /*25b0*/  IADD3 R6, -R214, c[0x0][0x1d0], R15 ;  /* 0x00007400d6067a10 */ /* 0x000fe40007ffe10f */
[C---:B------:R-:W-:Y:S02]  /*25c0*/  IADD3 R22, R20.reuse, c[0x0][0x328], RZ ;  /* 0x0000ca0014167a10 */ /* 0x040fe40007ffe0ff */
[----:B------:R-:W-:-:S03]  /*25d0*/  IADD3 R20, R20, UR7, RZ ;  /* 0x0000000714147c10 */ /* 0x000fc6000fffe0ff */
[--C-:B-1----:R-:W-:Y:S02]  /*25e0*/  IMAD.IADD R21, R22, 0x1, R7.reuse ;  /* 0x0000000116157824 */ /* 0x102fe400078e0207 */
[----:B------:R-:W-:-:S03]  /*25f0*/  IMAD.IADD R26, R20, 0x1, R7 ;  /* 0x00000001141a7824 */ /* 0x000fc600078e0207 */
[----:B------:R-:W-:Y:S01]  /*2600*/  IMNMX R28, R21, R6, PT ;  /* 0x00000006151c7217 */ /* 0x000fe20003800200 */
[----:B------:R-:W-:Y:S05]  /*2610*/  @!P3 BRA `(.L_x_161) ;  /* 0x000001500000b947 */ /* 0x000fea0003800000 */
[----:B------:R-:W-:Y:S01]  /*2620*/  IADD3 R7, R7, c[0x0][0x1d0], RZ ;  /* 0x0000740007077a10 */ /* 0x000fe20007ffe0ff */
[----:B------:R-:W-:Y:S03]  /*2630*/  BSSY B0, `(.L_x_162) ;  /* 0x000000f000007945 */ /* 0x000fe60003800000 */
[----:B------:R-:W-:-:S04]  /*2640*/  IADD3 R7, R7, -c[0x0][0x168], RZ ;  /* 0x80005a0007077a10 */ /* 0x000fc80007ffe0ff */
        /* <DEDUP_REMOVED lines=9> */
.L_x_163:
[----:B------:R-:W-:-:S04]  /*26e0*/  MOV R0, c[0x0][0x32c] ;  /* 0x0000cb0000007a02 */ /* 0x000fc80000000f00 */
[----:B------:R-:W-:-:S13]  /*26f0*/  ISETP.NE.AND P0, PT, R0, 0x1, PT ;  /* 0x000000010000780c */ /* 0x000fda0003f05270 */
[----:B------:R-:W-:-:S05]  /*2700*/  @P0 IMAD.HI.U32 R0, R7, c[0x0][0x330], RZ ;  /* 0x0000cc0007000a27 */ /* 0x000fca00078e00ff */
[----:B------:R-:W-:Y:S02]  /*2710*/  @P0 SHF.R.U32.HI R7, RZ, c[0x0][0x334], R0 ;  /* 0x0000cd00ff070a19 */ /* 0x000fe40000011600 */
.L_x_164:
[----:B------:R-:W-:Y:S05]  /*2720*/  BSYNC B0 ;  /* 0x0000000000007941 */ /* 0x000fea0003800000 */
.L_x_162:
[----:B------:R-:W-:-:S05]  /*2730*/  IMAD R21, R7, c[0x0][0x32c], R4 ;  /* 0x0000cb0007157a24 */ /* 0x000fca00078e0204 */
[----:B------:R-:W-:Y:S02]  /*2740*/  IADD3 R7, R21, c[0x0][0x32c], RZ ;  /* 0x0000cb0015077a10 */ /* 0x000fe40007ffe0ff */
[----:B------:R-:W-:Y:S02]  /*2750*/  IMNMX R26, R26, R21, !PT ;  /* 0x000000151a1a7217 */ /* 0x000fe40007800200 */
[----:B------:R-:W-:Y:S02]  /*2760*/  IMNMX R28, R28, R7, PT ;  /* 0x000000071c1c7217 */ /* 0x000fe40003800200 */
.L_x_161:
[C---:B------:R-:W-:Y:S02]  /*2770*/  ISETP.GE.AND P0, PT, R15.reuse, 0x2, PT ;  /* 0x000000020f00780c */ /* 0x040fe40003f06270 */
[----:B------:R-:W-:Y:S02]  /*2780*/  ISETP.GE.AND P1, PT, R15, 0x9, PT ;  /* 0x000000090f00780c */ /* 0x000fe40003f26270 */
[----:B------:R-:W-:Y:S02]  /*2790*/  P2R R0, PR, RZ, 0x1 ;  /* 0x00000001ff007803 */ /* 0x000fe40000000000 */
[----:B------:R-:W-:-:S02]  /*27a0*/  ISETP.GT.AND P0, PT, R26, 0x1, !P0 ;  /* 0x000000011a00780c */ /* 0x000fc40004704270 */
[----:B------:R-:W-:Y:S02]  /*27b0*/  P2R R87, PR, RZ, 0x2 ;  /* 0x00000002ff577803 */ /* 0x000fe40000000000 */
[----:B------:R-:W-:Y:S02]  /*27c0*/  ISETP.LT.OR P0, PT, R28, 0x2, P0 ;  /* 0x000000021c00780c */ /* 0x000fe40000701670 */
[----:B------:R-:W-:Y:S02]  /*27d0*/  ISETP.GE.AND P2, PT, R15, 0x59, PT ;  /* 0x000000590f00780c */ /* 0x000fe40003f46270 */
[----:B------:R-:W-:Y:S02]  /*27e0*/  FSEL R27, R17, -INF , !P0 ;  /* 0xff800000111b7808 */ /* 0x000fe40004000000 */
[----:B------:R-:W-:Y:S02]  /*27f0*/  ISETP.GT.AND P0, PT, R26, 0x8, !P1 ;  /* 0x000000081a00780c */ /* 0x000fe40004f04270 */
[----:B------:R-:W-:-:S02]  /*2800*/  ISETP.GE.AND P1, PT, R15, 0xa, PT ;  /* 0x0000000a0f00780c */ /* 0x000fc40003f26270 */
[----:B------:R-:W-:Y:S02]  /*2810*/  ISETP.LT.OR P0, PT, R28, 0x9, P0 ;  /* 0x000000091c00780c */ /* 0x000fe40000701670 */
[----:B------:R-:W-:Y:S02]  /*2820*/  P2R R86, PR, RZ, 0x2 ;  /* 0x00000002ff567803 */ /* 0x000fe40000000000 */
[----:B------:R-:W-:Y:S02]  /*2830*/  FSEL R25, R8, -INF , !P0 ;  /* 0xff80000008197808 */ /* 0x000fe40004000000 */
[----:B------:R-:W-:Y:S02]  /*2840*/  ISETP.GT.AND P0, PT, R26, 0x9, !P1 ;  /* 0x000000091a00780c */ /* 0x000fe40004f04270 */
[----:B------:R-:W-:Y:S02]  /*2850*/  ISETP.GE.AND P1, PT, R15, 0x11, PT ;  /* 0x000000110f00780c */ /* 0x000fe40003f26270 */
[----:B------:R-:W-:-:S02]  /*2860*/  ISETP.LT.OR P0, PT, R28, 0xa, P0 ;  /* 0x0000000a1c00780c */ /* 0x000fc40000701670 */
[----:B------:R-:W-:Y:S02]  /*2870*/  P2R R85, PR, RZ, 0x2 ;  /* 0x00000002ff557803 */ /* 0x000fe40000000000 */
[----:B------:R-:W-:Y:S02]  /*2880*/  FSEL R23, R9, -INF , !P0 ;  /* 0xff80000009177808 */ /* 0x000fe40004000000 */
[----:B------:R-:W-:Y:S02]  /*2890*/  ISETP.GT.AND P0, PT, R26, 0x10, !P1 ;  /* 0x000000101a00780c */ /* 0x000fe40004f04270 */
[----:B------:R-:W-:Y:S02]  /*28a0*/  ISETP.GE.AND P1, PT, R15, 0x12, PT ;  /* 0x000000120f00780c */ /* 0x000fe40003f26270 */
[----:B------:R-:W-:Y:S02]  /*28b0*/  ISETP.LT.OR P0, PT, R28, 0x11, P0 ;  /* 0x000000111c00780c */ /* 0x000fe40000701670 */
[----:B------:R-:W-:-:S02]  /*28c0*/  P2R R84, PR, RZ, 0x2 ;  /* 0x00000002ff547803 */ /* 0x000fc40000000000 */
[----:B------:R-:W-:Y:S02]  /*28d0*/  FSEL R21, R80, -INF , !P0 ;  /* 0xff80000050157808 */ /* 0x000fe40004000000 */
[----:B------:R-:W-:Y:S02]  /*28e0*/  ISETP.GT.AND P0, PT, R26, 0x11, !P1 ;  /* 0x000000111a00780c */ /* 0x000fe40004f04270 */
[----:B------:R-:W-:Y:S02]  /*28f0*/  ISETP.GE.AND P1, PT, R15, 0x19, PT ;  /* 0x000000190f00780c */ /* 0x000fe40003f26270 */
[----:B------:R-:W-:Y:S02]  /*2900*/  ISETP.LT.OR P0, PT, R28, 0x12, P0 ;  /* 0x000000121c00780c */ /* 0x000fe40000701670 */
[----:B------:R-:W-:Y:S02]  /*2910*/  P2R R80, PR, RZ, 0x2 ;  /* 0x00000002ff507803 */ /* 0x000fe40000000000 */
[----:B------:R-:W-:-:S02]  /*2920*/  FSEL R17, R81, -INF , !P0 ;  /* 0xff80000051117808 */ /* 0x000fc40004000000 */
[----:B------:R-:W-:Y:S02]  /*2930*/  ISETP.GT.AND P0, PT, R26, 0x18, !P1 ;  /* 0x000000181a00780c */ /* 0x000fe40004f04270 */
[----:B------:R-:W-:Y:S02]  /*2940*/  ISETP.GE.AND P1, PT, R15, 0x1a, PT ;  /* 0x0000001a0f00780c */ /* 0x000fe40003f26270 */
[----:B------:R-:W-:Y:S02]  /*2950*/  ISETP.LT.OR P0, PT, R28, 0x19, P0 ;  /* 0x000000191c00780c */ /* 0x000fe40000701670 */
[----:B------:R-:W-:Y:S02]  /*2960*/  P2R R8, PR, RZ, 0x2 ;  /* 0x00000002ff087803 */ /* 0x000fe40000000000 */
[----:B------:R-:W-:Y:S02]  /*2970*/  FSEL R7, R76, -INF , !P0 ;  /* 0xff8000004c077808 */ /* 0x000fe40004000000 */
[----:B------:R-:W-:-:S02]  /*2980*/  ISETP.GT.AND P0, PT, R26, 0x19, !P1 ;  /* 0x000000191a00780c */ /* 0x000fc40004f04270 */
[----:B------:R-:W-:Y:S02]  /*2990*/  ISETP.GE.AND P1, PT, R15, 0x21, PT ;  /* 0x000000210f00780c */ /* 0x000fe40003f26270 */
[----:B------:R-:W-:Y:S02]  /*29a0*/  ISETP.LT.OR P0, PT, R28, 0x1a, P0 ;  /* 0x0000001a1c00780c */ /* 0x000fe40000701670 */
[----:B------:R-:W-:Y:S02]  /*29b0*/  P2R R76, PR, RZ, 0x2 ;  /* 0x00000002ff4c7803 */ /* 0x000fe40000000000 */
[----:B------:R-:W-:Y:S02]  /*29c0*/  FSEL R9, R77, -INF , !P0 ;  /* 0xff8000004d097808 */ /* 0x000fe40004000000 */
[----:B------:R-:W-:Y:S02]  /*29d0*/  ISETP.GT.AND P0, PT, R26, 0x20, !P1 ;  /* 0x000000201a00780c */ /* 0x000fe40004f04270 */
[----:B------:R-:W-:-:S02]  /*29e0*/  ISETP.GE.AND P1, PT, R15, 0x22, PT ;  /* 0x000000220f00780c */ /* 0x000fc40003f26270 */
[----:B------:R-:W-:-:S04]  /*29f0*/  ISETP.LT.OR P0, PT, R28, 0x21, P0 ;  /* 0x000000211c00780c */ /* 0x000fc80000701670 */
[----:B------:R-:W-:Y:S02]  /*2a00*/  FSEL R37, R72, -INF , !P0 ;  /* 0xff80000048257808 */ /* 0x000fe40004000000 */
[----:B------:R-:W-:Y:S02]  /*2a10*/  ISETP.GT.AND P0, PT, R26, 0x21, !P1 ;  /* 0x000000211a00780c */ /* 0x000fe40004f04270 */
[----:B------:R-:W-:Y:S02]  /*2a20*/  P2R R72, PR, RZ, 0x2 ;  /* 0x00000002ff487803 */ /* 0x000fe40000000000 */
[----:B------:R-:W-:Y:S02]  /*2a30*/  ISETP.LT.OR P0, PT, R28, 0x22, P0 ;  /* 0x000000221c00780c */ /* 0x000fe40000701670 */
[----:B------:R-:W-:Y:S02]  /*2a40*/  ISETP.GE.AND P1, PT, R15, 0x29, PT ;  /* 0x000000290f00780c */ /* 0x000fe40003f26270 */
[----:B------:R-:W-:-:S02]  /*2a50*/  FSEL R35, R73, -INF , !P0 ;  /* 0xff80000049237808 */ /* 0x000fc40004000000 */
[----:B------:R-:W-:Y:S02]  /*2a60*/  ISETP.GT.AND P0, PT, R26, 0x28, !P1 ;  /* 0x000000281a00780c */ /* 0x000fe40004f04270 */
[----:B------:R-:W-:Y:S02]  /*2a70*/  P2R R43, PR, RZ, 0x2 ;  /* 0x00000002ff2b7803 */ /* 0x000fe40000000000 */
[----:B------:R-:W-:Y:S02]  /*2a80*/  ISETP.LT.OR P0, PT, R28, 0x29, P0 ;  /* 0x000000291c00780c */ /* 0x000fe40000701670 */
[----:B------:R-:W-:Y:S02]  /*2a90*/  ISETP.GE.AND P1, PT, R15, 0x2a, PT ;  /* 0x0000002a0f00780c */ /* 0x000fe40003f26270 */
[----:B------:R-:W-:Y:S02]  /*2aa0*/  FSEL R33, R68, -INF , !P0 ;  /* 0xff80000044217808 */ /* 0x000fe40004000000 */
[----:B------:R-:W-:-:S02]  /*2ab0*/  ISETP.GT.AND P0, PT, R26, 0x29, !P1 ;  /* 0x000000291a00780c */ /* 0x000fc40004f04270 */
[----:B------:R-:W-:Y:S02]  /*2ac0*/  P2R R42, PR, RZ, 0x2 ;  /* 0x00000002ff2a7803 */ /* 0x000fe40000000000 */
[----:B------:R-:W-:Y:S02]  /*2ad0*/  ISETP.LT.OR P0, PT, R28, 0x2a, P0 ;  /* 0x0000002a1c00780c */ /* 0x000fe40000701670 */
[----:B------:R-:W-:Y:S02]  /*2ae0*/  ISETP.GE.AND P1, PT, R15, 0x31, PT ;  /* 0x000000310f00780c */ /* 0x000fe40003f26270 */
[----:B------:R-:W-:Y:S02]  /*2af0*/  FSEL R119, R69, -INF , !P0 ;  /* 0xff80000045777808 */ /* 0x000fe40004000000 */
[----:B------:R-:W-:Y:S02]  /*2b00*/  ISETP.GT.AND P0, PT, R26, 0x30, !P1 ;  /* 0x000000301a00780c */ /* 0x000fe40004f04270 */
[----:B------:R-:W-:-:S02]  /*2b10*/  P2R R41, PR, RZ, 0x2 ;  /* 0x00000002ff297803 */ /* 0x000fc40000000000 */
[----:B------:R-:W-:Y:S02]  /*2b20*/  ISETP.LT.OR P0, PT, R28, 0x31, P0 ;  /* 0x000000311c00780c */ /* 0x000fe40000701670 */
[----:B------:R-:W-:Y:S02]  /*2b30*/  ISETP.GE.AND P1, PT, R15, 0x32, PT ;  /* 0x000000320f00780c */ /* 0x000fe40003f26270 */
[----:B------:R-:W-:Y:S02]  /*2b40*/  FSEL R139, R64, -INF , !P0 ;  /* 0xff800000408b7808 */ /* 0x000fe40004000000 */
[----:B------:R-:W-:Y:S02]  /*2b50*/  ISETP.GT.AND P0, PT, R26, 0x31, !P1 ;  /* 0x000000311a00780c */ /* 0x000fe40004f04270 */
[----:B------:R-:W-:Y:S02]  /*2b60*/  P2R R40, PR, RZ, 0x2 ;  /* 0x00000002ff287803 */ /* 0x000fe40000000000 */
[----:B------:R-:W-:-:S02]  /*2b70*/  ISETP.LT.OR P0, PT, R28, 0x32, P0 ;  /* 0x000000321c00780c */ /* 0x000fc40000701670 */
[----:B------:R-:W-:Y:S02]  /*2b80*/  ISETP.GE.AND P1, PT, R15, 0x39, PT ;  /* 0x000000390f00780c */ /* 0x000fe40003f26270 */
[----:B------:R-:W-:Y:S02]  /*2b90*/  FSEL R155, R65, -INF , !P0 ;  /* 0xff800000419b7808 */ /* 0x000fe40004000000 */
[----:B------:R-:W-:Y:S02]  /*2ba0*/  ISETP.GT.AND P0, PT, R26, 0x38, !P1 ;  /* 0x000000381a00780c */ /* 0x000fe40004f04270 */
[----:B------:R-:W-:Y:S02]  /*2bb0*/  P2R R39, PR, RZ, 0x2 ;  /* 0x00000002ff277803 */ /* 0x000fe40000000000 */
[----:B------:R-:W-:Y:S02]  /*2bc0*/  ISETP.LT.OR P0, PT, R28, 0x39, P0 ;  /* 0x000000391c00780c */ /* 0x000fe40000701670 */
[----:B------:R-:W-:-:S02]  /*2bd0*/  ISETP.GE.AND P1, PT, R15, 0x3a, PT ;  /* 0x0000003a0f00780c */ /* 0x000fc40003f26270 */
        /* <DEDUP_REMOVED lines=36> */
[----:B------:R-:W-:-:S04]  /*2e20*/  ISETP.GT.AND P0, PT, R26, 0x58, !P2 ;  /* 0x000000581a00780c */ /* 0x000fc80005704270 */
[----:B------:R-:W-:-:S04]  /*2e30*/  ISETP.LT.OR P0, PT, R28, 0x59, P0 ;  /* 0x000000591c00780c */ /* 0x000fc80000701670 */
[----:B------:R-:W-:Y:S02]  /*2e40*/  FSEL R133, R44, -INF , !P0 ;  /* 0xff8000002c857808 */ /* 0x000fe40004000000 */
[----:B------:R-:W-:Y:S02]  /*2e50*/  ISETP.GT.AND P0, PT, R26, RZ, !P1 ;  /* 0x000000ff1a00720c */ /* 0x000fe40004f04270 */
[----:B------:R-:W-:Y:S02]  /*2e60*/  P2R R44, PR, RZ, 0x2 ;  /* 0x00000002ff2c7803 */ /* 0x000fe40000000000 */
[----:B------:R-:W-:Y:S02]  /*2e70*/  ISETP.LT.OR P0, PT, R28, 0x1, P0 ;  /* 0x000000011c00780c */ /* 0x000fe40000701670 */
[----:B------:R-:W-:Y:S02]  /*2e80*/  ISETP.GE.AND P1, PT, R15, 0x5a, PT ;  /* 0x0000005a0f00780c */ /* 0x000fe40003f26270 */
[----:B------:R-:W-:-:S02]  /*2e90*/  FSEL R12, R16, -INF , !P0 ;  /* 0xff800000100c7808 */ /* 0x000fc40004000000 */
[----:B------:R-:W-:-:S04]  /*2ea0*/  ISETP.GT.AND P0, PT, R26, 0x59, !P1 ;  /* 0x000000591a00780c */ /* 0x000fc80004f04270 */
[----:B------:R-:W-:-:S04]  /*2eb0*/  ISETP.LT.OR P0, PT, R28, 0x5a, P0 ;  /* 0x0000005a1c00780c */ /* 0x000fc80000701670 */
[----:B------:R-:W-:Y:S02]  /*2ec0*/  FSEL R131, R45, -INF , !P0 ;  /* 0xff8000002d837808 */ /* 0x000fe40004000000 */
[----:B------:R-:W1:Y:S02]  /*2ed0*/  SHFL.IDX PT, R45, R24, 0x1, 0x1c1f ;  /* 0x003c1f00182d7f89 */ /* 0x000e6400000e0000 */
        /* <DEDUP_REMOVED lines=16> */
.L_x_167:
[----:B------:R-:W-:-:S04]  /*2fe0*/  MOV R6, c[0x0][0x32c] ;  /* 0x0000cb0000067a02 */ /* 0x000fc80000000f00 */
[----:B------:R-:W-:-:S13]  /*2ff0*/  ISETP.NE.AND P0, PT, R6, 0x1, PT ;  /* 0x000000010600780c */ /* 0x000fda0003f05270 */
[----:B------:R-:W-:-:S05]  /*3000*/  @P0 IMAD.HI.U32 R6, R45, c[0x0][0x330], RZ ;  /* 0x0000cc002d060a27 */ /* 0x000fca00078e00ff */
[----:B------:R-:W-:Y:S02]  /*3010*/  @P0 SHF.R.U32.HI R45, RZ, c[0x0][0x334], R6 ;  /* 0x0000cd00ff2d0a19 */ /* 0x000fe40000011606 */
.L_x_168:
[----:B------:R-:W-:Y:S05]  /*3020*/  BSYNC B0 ;  /* 0x0000000000007941 */ /* 0x000fea0003800000 */
.L_x_166:
[----:B------:R-:W-:-:S05]  /*3030*/  IMAD R45, R45, c[0x0][0x32c], R4 ;  /* 0x0000cb002d2d7a24 */ /* 0x000fca00078e0204 */
[----:B------:R-:W-:Y:S02]  /*3040*/  IADD3 R4, R45, c[0x0][0x32c], RZ ;  /* 0x0000cb002d047a10 */ /* 0x000fe40007ffe0ff */
[----:B------:R-:W-:Y:S02]  /*3050*/  IMNMX R22, R22, R45, !PT ;  /* 0x0000002d16167217 */ /* 0x000fe40007800200 */
[----:B------:R-:W-:Y:S02]  /*3060*/  IMNMX R15, R15, R4, PT ;  /* 0x000000040f0f7217 */ /* 0x000fe40003800200 */
.L_x_165:
[----:B------:R-:W-:Y:S01]  /*3070*/  ISETP.NE.AND P0, PT, R87, RZ, PT ;  /* 0x000000ff5700720c */ /* 0x000fe20003f05270 */
[----:B------:R-:W-:Y:S01]  /*3080*/  IMAD.SHL.U32 R204, R2, 0x2, RZ ;  /* 0x0000000202cc7824 */ /* 0x000fe200078e00ff */
[C---:B------:R-:W-:Y:S02]  /*3090*/  ISETP.GT.AND P2, PT, R22.reuse, 0x58, !P2 ;  /* 0x000000581600780c */ /* 0x040fe40005744270 */
[C---:B------:R-:W-:Y:S01]  /*30a0*/  ISETP.GT.AND P0, PT, R22.reuse, 0x8, !P0 ;  /* 0x000000081600780c */ /* 0x040fe20004704270 */
[----:B------:R-:W-:Y:S01]  /*30b0*/  IMAD R202, R5, 0x2, R204 ;  /* 0x0000000205ca7824 */ /* 0x000fe200078e02cc */
[----:B------:R-:W-:Y:S01]  /*30c0*/  ISETP.GT.AND P1, PT, R22, 0x59, !P1 ;  /* 0x000000591600780c */ /* 0x000fe20004f24270 */
[----:B------:R-:W-:Y:S01]  /*30d0*/  LDSM.16.MT88.4 R96, [R204+0x3100] ;  /* 0x00310000cc60783b */ /* 0x000fe20000004200 */
[----:B------:R-:W-:Y:S01]  /*30e0*/  ISETP.LT.OR P0, PT, R15, 0x9, P0 ;  /* 0x000000090f00780c */ /* 0x000fe20000701670 */
[----:B------:R-:W-:Y:S01]  /*30f0*/  IMAD R200, R3, 0x2, R202 ;  /* 0x0000000203c87824 */ /* 0x000fe200078e02ca */
[----:B------:R-:W-:Y:S01]  /*3100*/  ISETP.LT.OR P2, PT, R15, 0x59, P2 ;  /* 0x000000590f00780c */ /* 0x000fe20001741670 */
[----:B------:R-:W-:Y:S01]  /*3110*/  IMAD R201, R3, 0x2, R204 ;  /* 0x0000000203c97824 */ /* 0x000fe200078e02cc */
[----:B------:R-:W-:Y:S01]  /*3120*/  FSEL R6, R10, -INF , !P0 ;  /* 0xff8000000a067808 */ /* 0x000fe20004000000 */
[----:B------:R-:W-:Y:S01]  /*3130*/  LDSM.16.MT88.4 R108, [R204+0x100] ;  /* 0x00010000cc6c783b */ /* 0x000fe20000004200 */
[----:B------:R-:W-:-:S02]  /*3140*/  ISETP.NE.AND P0, PT, R86, RZ, PT ;  /* 0x000000ff5600720c */ /* 0x000fc40003f05270 */
[C---:B------:R-:W-:Y:S01]  /*3150*/  ISETP.LT.OR P1, PT, R15.reuse, 0x5a, P1 ;  /* 0x0000005a0f00780c */ /* 0x040fe20000f21670 */
[----:B------:R-:W-:Y:S01]  /*3160*/  LDSM.16.MT88.4 R88, [R200+0x100] ;  /* 0x00010000c858783b */ /* 0x000fe20000004200 */
[----:B------:R-:W-:Y:S02]  /*3170*/  ISETP.GT.AND P0, PT, R22, 0x9, !P0 ;  /* 0x000000091600780c */ /* 0x000fe40004704270 */
[----:B------:R-:W-:Y:S01]  /*3180*/  FSEL R130, R46, -INF , !P2 ;  /* 0xff8000002e827808 */ /* 0x000fe20005000000 */
[----:B------:R-:W-:Y:S01]  /*3190*/  LDSM.16.MT88.4 R104, [R202+0x3100] ;  /* 0x00310000ca68783b */ /* 0x000fe20000004200 */
[----:B------:R-:W-:Y:S02]  /*31a0*/  ISETP.LT.OR P0, PT, R15, 0xa, P0 ;  /* 0x0000000a0f00780c */ /* 0x000fe40000701670 */
[----:B------:R-:W-:Y:S02]  /*31b0*/  FSEL R128, R47, -INF , !P1 ;  /* 0xff8000002f807808 */ /* 0x000fe40004800000 */
[----:B------:R-:W-:-:S02]  /*31c0*/  FSEL R4, R11, -INF , !P0 ;  /* 0xff8000000b047808 */ /* 0x000fc40004000000 */
[----:B------:R-:W-:-:S04]  /*31d0*/  ISETP.NE.AND P0, PT, R85, RZ, PT ;  /* 0x000000ff5500720c */ /* 0x000fc80003f05270 */
[----:B------:R-:W-:-:S04]  /*31e0*/  ISETP.GT.AND P0, PT, R22, 0x10, !P0 ;  /* 0x000000101600780c */ /* 0x000fc80004704270 */
[----:B------:R-:W-:-:S04]  /*31f0*/  ISETP.LT.OR P0, PT, R15, 0x11, P0 ;  /* 0x000000110f00780c */ /* 0x000fc80000701670 */
[----:B------:R-:W-:Y:S02]  /*3200*/  FSEL R20, R82, -INF , !P0 ;  /* 0xff80000052147808 */ /* 0x000fe40004000000 */
[----:B------:R-:W-:-:S04]  /*3210*/  ISETP.NE.AND P0, PT, R84, RZ, PT ;  /* 0x000000ff5400720c */ /* 0x000fc80003f05270 */
[----:B------:R-:W-:-:S04]  /*3220*/  ISETP.GT.AND P0, PT, R22, 0x11, !P0 ;  /* 0x000000111600780c */ /* 0x000fc80004704270 */
[----:B------:R-:W-:-:S04]  /*3230*/  ISETP.LT.OR P0, PT, R15, 0x12, P0 ;  /* 0x000000120f00780c */ /* 0x000fc80000701670 */
[----:B------:R-:W-:Y:S02]  /*3240*/  FSEL R16, R83, -INF , !P0 ;  /* 0xff80000053107808 */ /* 0x000fe40004000000 */
[----:B------:R-:W-:Y:S02]  /*3250*/  ISETP.NE.AND P0, PT, R80, RZ, PT ;  /* 0x000000ff5000720c */ /* 0x000fe40003f05270 */
[----:B------:R-:W-:Y:S02]  /*3260*/  LDSM.16.MT88.4 R80, [R201+0x100] ;  /* 0x00010000c950783b */ /* 0x000fe40000004200 */
[----:B------:R-:W-:-:S04]  /*3270*/  ISETP.GT.AND P0, PT, R22, 0x18, !P0 ;  /* 0x000000181600780c */ /* 0x000fc80004704270 */
[----:B------:R-:W-:-:S04]  /*3280*/  ISETP.LT.OR P0, PT, R15, 0x19, P0 ;  /* 0x000000190f00780c */ /* 0x000fc80000701670 */
[----:B------:R-:W-:Y:S02]  /*3290*/  FSEL R10, R78, -INF , !P0 ;  /* 0xff8000004e0a7808 */ /* 0x000fe40004000000 */
        /* <DEDUP_REMOVED lines=12> */
[----:B------:R-:W-:Y:S01]  /*3360*/  ISETP.NE.AND P0, PT, R43, RZ, PT ;  /* 0x000000ff2b00720c */ /* 0x000fe20003f05270 */
[----:B------:R-:W-:Y:S03]  /*3370*/  LDSM.16.MT88.4 R72, [R202+0x100] ;  /* 0x00010000ca48783b */ /* 0x000fe60000004200 */
        /* <DEDUP_REMOVED lines=41> */
[----:B------:R-:W-:Y:S02]  /*3610*/  FMNMX.FTZ R0, R12, R27, !PT ;  /* 0x0000001b0c007209 */ /* 0x000fe40007810000 */
[----:B------:R-:W-:Y:S02]  /*3620*/  ISETP.GT.AND P0, PT, R22, 0x1, !P0 ;  /* 0x000000011600780c */ /* 0x000fe40004704270 */
[----:B------:R-:W-:Y:S02]  /*3630*/  FMNMX.FTZ R0, R25, R0, !PT ;  /* 0x0000000019007209 */ /* 0x000fe40007810000 */
[----:B------:R-:W-:-:S02]  /*3640*/  ISETP.LT.OR P0, PT, R15, 0x2, P0 ;  /* 0x000000020f00780c */ /* 0x000fc40000701670 */
[----:B------:R-:W-:Y:S02]  /*3650*/  FMNMX.FTZ R0, R23, R0, !PT ;  /* 0x0000000017007209 */ /* 0x000fe40007810000 */
[----:B------:R-:W-:Y:S02]  /*3660*/  FSEL R24, R19, -INF , !P0 ;  /* 0xff80000013187808 */ /* 0x000fe40004000000 */
[----:B------:R-:W-:Y:S02]  /*3670*/  ISETP.NE.AND P0, PT, R44, RZ, PT ;  /* 0x000000ff2c00720c */ /* 0x000fe40003f05270 */
[----:B------:R-:W-:Y:S02]  /*3680*/  FMNMX.FTZ R0, R21, R0, !PT ;  /* 0x0000000015007209 */ /* 0x000fe40007810000 */
[----:B------:R-:W-:Y:S02]  /*3690*/  ISETP.GT.AND P0, PT, R22, RZ, !P0 ;  /* 0x000000ff1600720c */ /* 0x000fe40004704270 */
[----:B------:R-:W-:-:S02]  /*36a0*/  FMNMX.FTZ R0, R17, R0, !PT ;  /* 0x0000000011007209 */ /* 0x000fc40007810000 */
[----:B------:R-:W-:Y:S02]  /*36b0*/  ISETP.LT.OR P0, PT, R15, 0x1, P0 ;  /* 0x000000010f00780c */ /* 0x000fe40000701670 */
[----:B------:R-:W-:Y:S02]  /*36c0*/  FMNMX.FTZ R0, R7, R0, !PT ;  /* 0x0000000007007209 */ /* 0x000fe40007810000 */
[----:B------:R-:W-:Y:S02]  /*36d0*/  FSEL R18, R18, -INF , !P0 ;  /* 0xff80000012127808 */ /* 0x000fe40004000000 */
[----:B------:R-:W-:Y:S02]  /*36e0*/  FMNMX.FTZ R0, R9, R0, !PT ;  /* 0x0000000009007209 */ /* 0x000fe40007810000 */
[----:B------:R-:W-:Y:S02]  /*36f0*/  FMNMX.FTZ R19, R18, R24, !PT ;  /* 0x0000001812137209 */ /* 0x000fe40007810000 */
[----:B------:R-:W-:-:S02]  /*3700*/  FMNMX.FTZ R0, R37, R0, !PT ;  /* 0x0000000025007209 */ /* 0x000fc40007810000 */
[----:B------:R-:W-:Y:S02]  /*3710*/  FMNMX.FTZ R19, R6, R19, !PT ;  /* 0x0000001306137209 */ /* 0x000fe40007810000 */
[----:B------:R-:W-:Y:S02]  /*3720*/  FMNMX.FTZ R0, R35, R0, !PT ;  /* 0x0000000023007209 */ /* 0x000fe40007810000 */
[----:B------:R-:W-:Y:S02]  /*3730*/  FMNMX.FTZ R19, R4, R19, !PT ;  /* 0x0000001304137209 */ /* 0x000fe40007810000 */
        /* <DEDUP_REMOVED lines=16> */
[----:B------:R-:W-:Y:S02]  /*3840*/  ISETP.NE.AND P0, PT, R30, RZ, PT ;  /* 0x000000ff1e00720c */ /* 0x000fe40003f05270 */
[----:B------:R-:W-:Y:S02]  /*3850*/  FMNMX.FTZ R19, R186, R19, !PT ;  /* 0x00000013ba137209 */ /* 0x000fe40007810000 */
[----:B------:R-:W-:Y:S02]  /*3860*/  FMNMX.FTZ R0, R167, R0, !PT ;  /* 0x00000000a7007209 */ /* 0x000fe40007810000 */
[----:B------:R-:W-:Y:S02]  /*3870*/  FMNMX.FTZ R19, R164, R19, !PT ;  /* 0x00000013a4137209 */ /* 0x000fe40007810000 */
[----:B------:R-:W-:-:S02]  /*3880*/  ISETP.GT.AND P0, PT, R22, 0x50, !P0 ;  /* 0x000000501600780c */ /* 0x000fc40004704270 */
[----:B------:R-:W-:Y:S02]  /*3890*/  FMNMX.FTZ R19, R184, R19, !PT ;  /* 0x00000013b8137209 */ /* 0x000fe40007810000 */
[----:B------:R-:W-:Y:S02]  /*38a0*/  FMNMX.FTZ R0, R153, R0, !PT ;  /* 0x0000000099007209 */ /* 0x000fe40007810000 */
[----:B------:R-:W-:Y:S02]  /*38b0*/  FMNMX.FTZ R19, R166, R19, !PT ;  /* 0x00000013a6137209 */ /* 0x000fe40007810000 */
[----:B------:R-:W-:Y:S02]  /*38c0*/  ISETP.LT.OR P0, PT, R15, 0x51, P0 ;  /* 0x000000510f00780c */ /* 0x000fe40000701670 */
[----:B------:R-:W-:Y:S02]  /*38d0*/  FMNMX.FTZ R0, R137, R0, !PT ;  /* 0x0000000089007209 */ /* 0x000fe40007810000 */
[----:B------:R-:W-:-:S02]  /*38e0*/  FMNMX.FTZ R19, R180, R19, !PT ;  /* 0x00000013b4137209 */ /* 0x000fc40007810000 */
[----:B------:R-:W-:Y:S02]  /*38f0*/  FSEL R136, R50, -INF , !P0 ;  /* 0xff80000032887808 */ /* 0x000fe40004000000 */
[----:B------:R-:W-:Y:S02]  /*3900*/  ISETP.NE.AND P0, PT, R29, RZ, PT ;  /* 0x000000ff1d00720c */ /* 0x000fe40003f05270 */
[----:B------:R-:W-:Y:S01]  /*3910*/  FMNMX.FTZ R0, R135, R0, !PT ;  /* 0x0000000087007209 */ /* 0x000fe20007810000 */
[----:B------:R-:W-:Y:S01]  /*3920*/  LDSM.16.MT88.4 R28, [R204+0x900] ;  /* 0x00090000cc1c783b */ /* 0x000fe20000004200 */
[----:B------:R-:W-:Y:S02]  /*3930*/  FMNMX.FTZ R19, R182, R19, !PT ;  /* 0x00000013b6137209 */ /* 0x000fe40007810000 */
[----:B------:R-:W-:Y:S02]  /*3940*/  FMNMX.FTZ R0, R133, R0, !PT ;  /* 0x0000000085007209 */ /* 0x000fe40007810000 */
[----:B------:R-:W-:-:S02]  /*3950*/  ISETP.GT.AND P0, PT, R22, 0x51, !P0 ;  /* 0x000000511600780c */ /* 0x000fc40004704270 */
[----:B------:R-:W-:Y:S02]  /*3960*/  FMNMX.FTZ R19, R154, R19, !PT ;  /* 0x000000139a137209 */ /* 0x000fe40007810000 */
[----:B------:R-:W-:Y:S02]  /*3970*/  FMNMX.FTZ R11, R131, R0, !PT ;  /* 0x00000000830b7209 */ /* 0x000fe40007810000 */
[----:B------:R-:W-:Y:S02]  /*3980*/  ISETP.LT.OR P0, PT, R15, 0x52, P0 ;  /* 0x000000520f00780c */ /* 0x000fe40000701670 */
[----:B------:R-:W-:Y:S01]  /*3990*/  FMNMX.FTZ R19, R152, R19, !PT ;  /* 0x0000001398137209 */ /* 0x000fe20007810000 */
[----:B------:R-:W1:Y:S01]  /*39a0*/  SHFL.BFLY PT, R0, R11, 0x2, 0x1f ;  /* 0x0c401f000b007f89 */ /* 0x000e6200000e0000 */
[----:B------:R-:W-:Y:S02]  /*39b0*/  FSEL R134, R51, -INF , !P0 ;  /* 0xff80000033867808 */ /* 0x000fe40004000000 */
[----:B------:R-:W-:-:S04]  /*39c0*/  FMNMX.FTZ R19, R136, R19, !PT ;  /* 0x0000001388137209 */ /* 0x000fc80007810000 */
[----:B------:R-:W-:-:S04]  /*39d0*/  FMNMX.FTZ R19, R134, R19, !PT ;  /* 0x0000001386137209 */ /* 0x000fc80007810000 */
[----:B------:R-:W-:-:S04]  /*39e0*/  FMNMX.FTZ R15, R130, R19, !PT ;  /* 0x00000013820f7209 */ /* 0x000fc80007810000 */
[----:B------:R-:W-:-:S05]  /*39f0*/  FMNMX.FTZ R15, R128, R15, !PT ;  /* 0x0000000f800f7209 */ /* 0x000fca0007810000 */
[----:B------:R-:W2:Y:S01]  /*3a00*/  SHFL.BFLY PT, R22, R15, 0x2, 0x1f ;  /* 0x0c401f000f167f89 */ /* 0x000ea200000e0000 */
[----:B-1----:R-:W-:-:S05]  /*3a10*/  FMNMX.FTZ R19, R11, R0, !PT ;  /* 0x000000000b137209 */ /* 0x002fca0007810000 */
[----:B------:R-:W1:Y:S01]  /*3a20*/  SHFL.BFLY PT, R0, R19, 0x1, 0x1f ;  /* 0x0c201f0013007f89 */ /* 0x000e6200000e0000 */
[----:B--2---:R-:W-:-:S05]  /*3a30*/  FMNMX.FTZ R22, R15, R22, !PT ;  /* 0x000000160f167209 */ /* 0x004fca0007810000 */
[----:B------:R-:W2:Y:S01]  /*3a40*/  SHFL.BFLY PT, R11, R22, 0x1, 0x1f ;  /* 0x0c201f00160b7f89 */ /* 0x000ea200000e0000 */
[----:B-1----:R-:W-:-:S04]  /*3a50*/  FMNMX.FTZ R0, R19, R0, !PT ;  /* 0x0000000013007209 */ /* 0x002fc80007810000 */
[C---:B------:R-:W-:Y:S01]  /*3a60*/  FSETP.NEU.FTZ.AND P0, PT, R0.reuse, -INF , PT ;  /* 0xff8000000000780b */ /* 0x040fe20003f1d000 */
[----:B------:R-:W-:-:S05]  /*3a70*/  FMUL.FTZ R138, R0, c[0x0][0x2d0] ;  /* 0x0000b400008a7a20 */ /* 0x000fca0000410000 */
[----:B------:R-:W-:-:S05]  /*3a80*/  FSEL R138, R138, RZ, P0 ;  /* 0x000000ff8a8a7208 */ /* 0x000fca0000000000 */
[--C-:B------:R-:W-:Y:S02]  /*3a90*/  FFMA.FTZ R50, R12, c[0x0][0x2d0], -R138.reuse ;  /* 0x0000b4000c327a23 */ /* 0x100fe4000001088a */
[--C-:B------:R-:W-:Y:S02]  /*3aa0*/  FFMA.FTZ R49, R27, c[0x0][0x2d0], -R138.reuse ;  /* 0x0000b4001b317a23 */ /* 0x100fe4000001088a */
[--C-:B------:R-:W-:Y:S01]  /*3ab0*/  FFMA.FTZ R46, R25, c[0x0][0x2d0], -R138.reuse ;  /* 0x0000b400192e7a23 */ /* 0x100fe2000001088a */
[----:B--2---:R-:W-:Y:S01]  /*3ac0*/  FMNMX.FTZ R12, R22, R11, !PT ;  /* 0x0000000b160c7209 */ /* 0x004fe20007810000 */
[--C-:B------:R-:W-:Y:S01]  /*3ad0*/  FFMA.FTZ R45, R23, c[0x0][0x2d0], -R138.reuse ;  /* 0x0000b400172d7a23 */ /* 0x100fe2000001088a */
[----:B------:R-:W-:Y:S01]  /*3ae0*/  MUFU.EX2 R50, R50 ;  /* 0x0000003200327308 */ /* 0x000fe20000000800 */
[----:B------:R-:W-:Y:S01]  /*3af0*/  FFMA.FTZ R40, R7, c[0x0][0x2d0], -R138 ;  /* 0x0000b40007287a23 */ /* 0x000fe2000001088a */
[C---:B------:R-:W-:Y:S01]  /*3b00*/  FSETP.NEU.FTZ.AND P0, PT, R12.reuse, -INF , PT ;  /* 0xff8000000c00780b */ /* 0x040fe20003f1d000 */
[----:B------:R-:W-:-:S02]  /*3b10*/  FMUL.FTZ R123, R12, c[0x0][0x2d0] ;  /* 0x0000b4000c7b7a20 */ /* 0x000fc40000410000 */
[--C-:B------:R-:W-:Y:S02]  /*3b20*/  FFMA.FTZ R43, R17, c[0x0][0x2d0], -R138.reuse ;  /* 0x0000b400112b7a23 */ /* 0x100fe4000001088a */
[--C-:B------:R-:W-:Y:S01]  /*3b30*/  FFMA.FTZ R15, R9, c[0x0][0x2d0], -R138.reuse ;  /* 0x0000b400090f7a23 */ /* 0x100fe2000001088a */
[----:B------:R-:W-:Y:S01]  /*3b40*/  FSEL R123, R123, RZ, P0 ;  /* 0x000000ff7b7b7208 */ /* 0x000fe20000000000 */
[----:B------:R-:W1:Y:S01]  /*3b50*/  MUFU.EX2 R49, R49 ;  /* 0x0000003100317308 */ /* 0x000e620000000800 */
[--C-:B------:R-:W-:Y:S02]  /*3b60*/  FFMA.FTZ R44, R21, c[0x0][0x2d0], -R138.reuse ;  /* 0x0000b400152c7a23 */ /* 0x100fe4000001088a */
[----:B------:R-:W-:Y:S02]  /*3b70*/  FFMA.FTZ R117, R37, c[0x0][0x2d0], -R138 ;  /* 0x0000b40025757a23 */ /* 0x000fe4000001088a */
[--C-:B------:R-:W-:Y:S01]  /*3b80*/  FFMA.FTZ R51, R18, c[0x0][0x2d0], -R123.reuse ;  /* 0x0000b40012337a23 */ /* 0x100fe2000001087b */
[----:B------:R-:W-:Y:S01]  /*3b90*/  LDSM.16.MT88.4 R36, [R202+0x3900] ;  /* 0x00390000ca24783b */ /* 0x000fe20000004200 */
[--C-:B------:R-:W-:Y:S01]  /*3ba0*/  FFMA.FTZ R116, R24, c[0x0][0x2d0], -R123.reuse ;  /* 0x0000b40018747a23 */ /* 0x100fe2000001087b */
[----:B------:R-:W-:Y:S01]  /*3bb0*/  MUFU.EX2 R46, R46 ;  /* 0x0000002e002e7308 */ /* 0x000fe20000000800 */
[--C-:B------:R-:W-:Y:S01]  /*3bc0*/  FFMA.FTZ R48, R6, c[0x0][0x2d0], -R123.reuse ;  /* 0x0000b40006307a23 */ /* 0x100fe2000001087b */
[----:B------:R-:W-:Y:S01]  /*3bd0*/  LDSM.16.MT88.4 R24, [R202+0x900] ;  /* 0x00090000ca18783b */ /* 0x000fe20000004200 */
[----:B------:R-:W-:-:S02]  /*3be0*/  FFMA.FTZ R47, R4, c[0x0][0x2d0], -R123 ;  /* 0x0000b400042f7a23 */ /* 0x000fc4000001087b */
[--C-:B------:R-:W-:Y:S01]  /*3bf0*/  FFMA.FTZ R41, R16, c[0x0][0x2d0], -R123.reuse ;  /* 0x0000b40010297a23 */ /* 0x100fe2000001087b */
[----:B------:R-:W2:Y:S01]  /*3c00*/  LDSM.16.MT88.4 R4, [R200+0x3100] ;  /* 0x00310000c804783b */ /* 0x000ea20000004200 */
[--C-:B------:R-:W-:Y:S01]  /*3c10*/  FFMA.FTZ R3, R10, c[0x0][0x2d0], -R123.reuse ;  /* 0x0000b4000a037a23 */ /* 0x100fe2000001087b */
[----:B------:R-:W3:Y:S01]  /*3c20*/  MUFU.EX2 R45, R45 ;  /* 0x0000002d002d7308 */ /* 0x000ee20000000800 */
[--C-:B------:R-:W-:Y:S01]  /*3c30*/  FFMA.FTZ R2, R8, c[0x0][0x2d0], -R123.reuse ;  /* 0x0000b40008027a23 */ /* 0x100fe2000001087b */
[----:B------:R-:W4:Y:S01]  /*3c40*/  LDSM.16.MT88.4 R16, [R200+0x900] ;  /* 0x00090000c810783b */ /* 0x000f220000004200 */
[----:B-1----:R-:W-:Y:S01]  /*3c50*/  F2FP.BF16.PACK_AB R64, R49, R50 ;  /* 0x000000323140723e */ /* 0x002fe200000010ff */
[----:B------:R-:W-:Y:S02]  /*3c60*/  FFMA.FTZ R42, R20, c[0x0][0x2d0], -R123 ;  /* 0x0000b400142a7a23 */ /* 0x000fe4000001087b */
[----:B------:R-:W1:Y:S01]  /*3c70*/  LDSM.16.MT88.4 R8, [R204+0x3900] ;  /* 0x00390000cc08783b */ /* 0x000e620000004200 */
[--C-:B------:R-:W-:Y:S01]  /*3c80*/  FFMA.FTZ R118, R35, c[0x0][0x2d0], -R138.reuse ;  /* 0x0000b40023767a23 */ /* 0x100fe2000001088a */
[----:B------:R-:W-:Y:S01]  /*3c90*/  MUFU.EX2 R51, R51 ;  /* 0x0000003300337308 */ /* 0x000fe20000000800 */
[--C-:B------:R-:W-:Y:S01]  /*3ca0*/  FFMA.FTZ R120, R33, c[0x0][0x2d0], -R138.reuse ;  /* 0x0000b40021787a23 */ /* 0x100fe2000001088a */
[----:B------:R-:W5:Y:S01]  /*3cb0*/  LDSM.16.MT88.4 R20, [R201+0x900] ;  /* 0x00090000c914783b */ /* 0x000f620000004200 */
[----:B------:R-:W-:-:S02]  /*3cc0*/  FFMA.FTZ R119, R119, c[0x0][0x2d0], -R138 ;  /* 0x0000b40077777a23 */ /* 0x000fc4000001088a */
[--C-:B------:R-:W-:Y:S01]  /*3cd0*/  FFMA.FTZ R121, R146, c[0x0][0x2d0], -R123.reuse ;  /* 0x0000b40092797a23 */ /* 0x100fe2000001087b */
[----:B------:R-:W1:Y:S01]  /*3ce0*/  LDSM.16.MT88.4 R32, [R201+0x3900] ;  /* 0x00390000c920783b */ /* 0x000e620000004200 */
[--C-:B------:R-:W-:Y:S01]  /*3cf0*/  FFMA.FTZ R122, R122, c[0x0][0x2d0], -R123.reuse ;  /* 0x0000b4007a7a7a23 */ /* 0x100fe2000001087b */
[----:B------:R-:W2:Y:S01]  /*3d00*/  MUFU.EX2 R116, R116 ;  /* 0x0000007400747308 */ /* 0x000ea20000000800 */
[----:B---3--:R-:W-:Y:S01]  /*3d10*/  F2FP.BF16.PACK_AB R66, R45, R46 ;  /* 0x0000002e2d42723e */ /* 0x008fe200000010ff */
[--C-:B------:R-:W-:Y:S02]  /*3d20*/  FFMA.FTZ R129, R144, c[0x0][0x2d0], -R123.reuse ;  /* 0x0000b40090817a23 */ /* 0x100fe4000001087b */
[----:B------:R-:W-:Y:S02]  /*3d30*/  FFMA.FTZ R132, R132, c[0x0][0x2d0], -R123 ;  /* 0x0000b40084847a23 */ /* 0x000fe4000001087b */
[--C-:B------:R-:W-:Y:S02]  /*3d40*/  FFMA.FTZ R144, R155, c[0x0][0x2d0], -R138.reuse ;  /* 0x0000b4009b907a23 */ /* 0x100fe4000001088a */
[----:B------:R-:W-:Y:S01]  /*3d50*/  MUFU.EX2 R48, R48 ;  /* 0x0000003000307308 */ /* 0x000fe20000000800 */
[----:B------:R-:W-:-:S02]  /*3d60*/  FFMA.FTZ R146, R147, c[0x0][0x2d0], -R138 ;  /* 0x0000b40093927a23 */ /* 0x000fc4000001088a */
[--C-:B------:R-:W-:Y:S02]  /*3d70*/  FFMA.FTZ R139, R139, c[0x0][0x2d0], -R138.reuse ;  /* 0x0000b4008b8b7a23 */ /* 0x100fe4000001088a */
[----:B------:R-:W-:Y:S02]  /*3d80*/  FFMA.FTZ R145, R145, c[0x0][0x2d0], -R138 ;  /* 0x0000b40091917a23 */ /* 0x000fe4000001088a */
[--C-:B------:R-:W-:Y:S01]  /*3d90*/  FFMA.FTZ R147, R186, c[0x0][0x2d0], -R123.reuse ;  /* 0x0000b400ba937a23 */ /* 0x100fe2000001087b */
[----:B------:R-:W3:Y:S01]  /*3da0*/  MUFU.EX2 R47, R47 ;  /* 0x0000002f002f7308 */ /* 0x000ee20000000800 */
[----:B--2---:R-:W-:Y:S01]  /*3db0*/  F2FP.BF16.PACK_AB R65, R116, R51 ;  /* 0x000000337441723e */ /* 0x004fe200000010ff */
[--C-:B------:R-:W-:Y:S02]  /*3dc0*/  FFMA.FTZ R164, R164, c[0x0][0x2d0], -R123.reuse ;  /* 0x0000b400a4a47a23 */ /* 0x100fe4000001087b */
[--C-:B------:R-:W-:Y:S02]  /*3dd0*/  FFMA.FTZ R155, R184, c[0x0][0x2d0], -R123.reuse ;  /* 0x0000b400b89b7a23 */ /* 0x100fe4000001087b */
[----:B------:R-:W-:-:S02]  /*3de0*/  FFMA.FTZ R166, R166, c[0x0][0x2d0], -R123 ;  /* 0x0000b400a6a67a23 */ /* 0x000fc4000001087b */
[----:B------:R-:W-:Y:S01]  /*3df0*/  MUFU.EX2 R44, R44 ;  /* 0x0000002c002c7308 */ /* 0x000fe20000000800 */
[--C-:B------:R-:W-:Y:S02]  /*3e00*/  FFMA.FTZ R184, R165, c[0x0][0x2d0], -R138.reuse ;  /* 0x0000b400a5b87a23 */ /* 0x100fe4000001088a */
[--C-:B------:R-:W-:Y:S02]  /*3e10*/  FFMA.FTZ R186, R153, c[0x0][0x2d0], -R138.reuse ;  /* 0x0000b40099ba7a23 */ /* 0x100fe4000001088a */
[--C-:B------:R-:W-:Y:S02]  /*3e20*/  FFMA.FTZ R165, R167, c[0x0][0x2d0], -R138.reuse ;  /* 0x0000b400a7a57a23 */ /* 0x100fe4000001088a */
[----:B------:R-:W-:Y:S01]  /*3e30*/  FFMA.FTZ R153, R180, c[0x0][0x2d0], -R123 ;  /* 0x0000b400b4997a23 */ /* 0x000fe2000001087b */
[----:B---3--:R-:W-:Y:S01]  /*3e40*/  F2FP.BF16.PACK_AB R67, R47, R48 ;  /* 0x000000302f43723e */ /* 0x008fe200000010ff */
[----:B------:R-:W2:Y:S01]  /*3e50*/  MUFU.EX2 R43, R43 ;  /* 0x0000002b002b7308 */ /* 0x000ea20000000800 */
[----:B------:R-:W-:-:S02]  /*3e60*/  FFMA.FTZ R181, R181, c[0x0][0x2d0], -R138 ;  /* 0x0000b400b5b57a23 */ /* 0x000fc4000001088a */
[--C-:B------:R-:W-:Y:S02]  /*3e70*/  FFMA.FTZ R180, R182, c[0x0][0x2d0], -R123.reuse ;  /* 0x0000b400b6b47a23 */ /* 0x100fe4000001087b */
[--C-:B------:R-:W-:Y:S01]  /*3e80*/  FFMA.FTZ R154, R154, c[0x0][0x2d0], -R123.reuse ;  /* 0x0000b4009a9a7a23 */ /* 0x100fe2000001087b */
[C---:B------:R-:W-:Y:S01]  /*3e90*/  HMMA.16816.F32.BF16 R84, R64.reuse, R88, RZ ;  /* 0x000000584054723c */ /* 0x040fe200000418ff */
[--C-:B------:R-:W-:Y:S01]  /*3ea0*/  FFMA.FTZ R167, R152, c[0x0][0x2d0], -R123.reuse ;  /* 0x0000b40098a77a23 */ /* 0x100fe2000001087b */
[----:B------:R-:W-:Y:S01]  /*3eb0*/  MUFU.EX2 R40, R40 ;  /* 0x0000002800287308 */ /* 0x000fe20000000800 */
[--C-:B------:R-:W-:Y:S02]  /*3ec0*/  FFMA.FTZ R216, R131, c[0x0][0x2d0], -R138.reuse ;  /* 0x0000b40083d87a23 */ /* 0x100fe4000001088a */
[--C-:B------:R-:W-:Y:S02]  /*3ed0*/  FFMA.FTZ R137, R137, c[0x0][0x2d0], -R138.reuse ;  /* 0x0000b40089897a23 */ /* 0x100fe4000001088a */
[--C-:B------:R-:W-:Y:S01]  /*3ee0*/  FFMA.FTZ R152, R135, c[0x0][0x2d0], -R138.reuse ;  /* 0x0000b40087987a23 */ /* 0x100fe2000001088a */
[----:B------:R-:W-:Y:S01]  /*3ef0*/  HMMA.16816.F32.BF16 R88, R64, R90, RZ ;  /* 0x0000005a4058723c */ /* 0x000fe200000418ff */
[----:B------:R-:W-:Y:S01]  /*3f00*/  FFMA.FTZ R133, R133, c[0x0][0x2d0], -R138 ;  /* 0x0000b40085857a23 */ /* 0x000fe2000001088a */
[----:B------:R-:W-:Y:S01]  /*3f10*/  MUFU.EX2 R15, R15 ;  /* 0x0000000f000f7308 */ /* 0x000fe20000000800 */
[----:B------:R-:W-:-:S02]  /*3f20*/  FFMA.FTZ R131, R136, c[0x0][0x2d0], -R123 ;  /* 0x0000b40088837a23 */ /* 0x000fc4000001087b */
[--C-:B------:R-:W-:Y:S02]  /*3f30*/  FFMA.FTZ R134, R134, c[0x0][0x2d0], -R123.reuse ;  /* 0x0000b40086867a23 */ /* 0x100fe4000001087b */
[----:B------:R-:W-:Y:S01]  /*3f40*/  FFMA.FTZ R217, R128, c[0x0][0x2d0], -R123 ;  /* 0x0000b40080d97a23 */ /* 0x000fe2000001087b */
[C---:B------:R-:W-:Y:S01]  /*3f50*/  HMMA.16816.F32.BF16 R92, R64.reuse, R96, RZ ;  /* 0x00000060405c723c */ /* 0x040fe200000418ff */
[----:B------:R-:W-:Y:S01]  /*3f60*/  FADD.FTZ R51, R51, R116 ;  /* 0x0000007433337221 */ /* 0x000fe20000010000 */
[----:B------:R-:W-:Y:S01]  /*3f70*/  MUFU.EX2 R42, R42 ;  /* 0x0000002a002a7308 */ /* 0x000fe20000000800 */
[----:B------:R-:W-:Y:S02]  /*3f80*/  FADD.FTZ R49, R50, R49 ;  /* 0x0000003132317221 */ /* 0x000fe40000010000 */
[----:B------:R-:W-:Y:S02]  /*3f90*/  FADD.FTZ R48, R48, R51 ;  /* 0x0000003330307221 */ /* 0x000fe40000010000 */
[----:B------:R-:W-:Y:S01]  /*3fa0*/  FADD.FTZ R46, R46, R49 ;  /* 0x000000312e2e7221 */ /* 0x000fe20000010000 */
[----:B------:R-:W-:Y:S01]  /*3fb0*/  HMMA.16816.F32.BF16 R96, R64, R98, RZ ;  /* 0x000000624060723c */ /* 0x000fe200000418ff */
[----:B------:R-:W-:Y:S01]  /*3fc0*/  FADD.FTZ R47, R47, R48 ;  /* 0x000000302f2f7221 */ /* 0x000fe20000010000 */
[----:B------:R-:W3:Y:S01]  /*3fd0*/  MUFU.EX2 R41, R41 ;  /* 0x0000002900297308 */ /* 0x000ee20000000800 */
[----:B------:R-:W-:-:S05]  /*3fe0*/  FADD.FTZ R45, R45, R46 ;  /* 0x0000002e2d2d7221 */ /* 0x000fca0000010000 */
        /* <DEDUP_REMOVED lines=21> */
[----:B------:R-:W-:Y:S05]  /*4140*/  MUFU.EX2 R139, R139 ;  /* 0x0000008b008b7308 */ /* 0x000fea0000000800 */
[----:B--2---:R-:W-:Y:S01]  /*4150*/  F2FP.BF16.PACK_AB R4, R43, R44 ;  /* 0x0000002c2b04723e */ /* 0x004fe200000010ff */
[----:B------:R-:W-:Y:S01]  /*4160*/  HMMA.16816.F32.BF16 R64, R64, R6, RZ ;  /* 0x000000064040723c */ /* 0x000fe200000418ff */
[----:B---3--:R-:W-:Y:S01]  /*4170*/  F2FP.BF16.PACK_AB R5, R41, R42 ;  /* 0x0000002a2905723e */ /* 0x008fe200000010ff */
[----:B------:R-:W2:Y:S01]  /*4180*/  MUFU.EX2 R144, R144 ;  /* 0x0000009000907308 */ /* 0x000ea20000000800 */
[----:B------:R-:W-:-:S04]  /*4190*/  FADD.FTZ R44, R44, R45 ;  /* 0x0000002d2c2c7221 */ /* 0x000fc80000010000 */
[----:B------:R-:W-:Y:S01]  /*41a0*/  F2FP.BF16.PACK_AB R6, R15, R40 ;  /* 0x000000280f06723e */ /* 0x000fe200000010ff */
[----:B------:R-:W-:Y:S01]  /*41b0*/  FADD.FTZ R43, R43, R44 ;  /* 0x0000002c2b2b7221 */ /* 0x000fe20000010000 */
[----:B-1----:R-:W-:Y:S01]  /*41c0*/  F2FP.BF16.PACK_AB R7, R2, R3 ;  /* 0x000000030207723e */ /* 0x002fe200000010ff */
[----:B------:R-:W-:Y:S02]  /*41d0*/  MUFU.EX2 R146, R146 ;  /* 0x0000009200927308 */ /* 0x000fe40000000800 */
[----:B------:R-:W-:-:S04]  /*41e0*/  FADD.FTZ R40, R40, R43 ;  /* 0x0000002b28287221 */ /* 0x000fc80000010000 */
[C---:B----4-:R-:W-:Y:S02]  /*41f0*/  HMMA.16816.F32.BF16 R84, R4.reuse, R16, R84 ;  /* 0x000000100454723c */ /* 0x050fe40000041854 */
[----:B------:R-:W1:Y:S06]  /*4200*/  MUFU.EX2 R145, R145 ;  /* 0x0000009100917308 */ /* 0x000e6c0000000800 */
[C---:B------:R-:W-:Y:S01]  /*4210*/  HMMA.16816.F32.BF16 R88, R4.reuse, R18, R88 ;  /* 0x000000120458723c */ /* 0x040fe20000041858 */
[----:B------:R-:W3:Y:S01]  /*4220*/  LDSM.16.MT88.4 R16, [R200+0x3900] ;  /* 0x00390000c810783b */ /* 0x000ee20000004200 */
[----:B------:R-:W-:Y:S06]  /*4230*/  MUFU.EX2 R147, R147 ;  /* 0x0000009300937308 */ /* 0x000fec0000000800 */
[C---:B------:R-:W-:Y:S02]  /*4240*/  HMMA.16816.F32.BF16 R92, R4.reuse, R8, R92 ;  /* 0x00000008045c723c */ /* 0x040fe4000004185c */
[----:B------:R-:W4:Y:S06]  /*4250*/  MUFU.EX2 R164, R164 ;  /* 0x000000a400a47308 */ /* 0x000f2c0000000800 */
[C---:B------:R-:W-:Y:S01]  /*4260*/  HMMA.16816.F32.BF16 R96, R4.reuse, R10, R96 ;  /* 0x0000000a0460723c */ /* 0x040fe20000041860 */
[----:B------:R-:W1:Y:S01]  /*4270*/  LDSM.16.MT88.4 R8, [R200+0x1100] ;  /* 0x00110000c808783b */ /* 0x000e620000004200 */
[----:B------:R-:W-:Y:S06]  /*4280*/  MUFU.EX2 R155, R155 ;  /* 0x0000009b009b7308 */ /* 0x000fec0000000800 */
[C---:B------:R-:W-:Y:S02]  /*4290*/  HMMA.16816.F32.BF16 R112, R4.reuse, R28, R112 ;  /* 0x0000001c0470723c */ /* 0x040fe40000041870 */
[----:B------:R-:W1:Y:S06]  /*42a0*/  MUFU.EX2 R166, R166 ;  /* 0x000000a600a67308 */ /* 0x000e6c0000000800 */
[C---:B------:R-:W-:Y:S01]  /*42b0*/  HMMA.16816.F32.BF16 R108, R4.reuse, R30, R108 ;  /* 0x0000001e046c723c */ /* 0x040fe2000004186c */
[----:B------:R-:W-:Y:S01]  /*42c0*/  LDSM.16.MT88.4 R28, [R204+0x1100] ;  /* 0x00110000cc1c783b */ /* 0x000fe20000004200 */
[----:B------:R-:W-:Y:S06]  /*42d0*/  MUFU.EX2 R181, R181 ;  /* 0x000000b500b57308 */ /* 0x000fec0000000800 */
[C---:B------:R-:W-:Y:S02]  /*42e0*/  HMMA.16816.F32.BF16 R68, R4.reuse, R24, R68 ;  /* 0x000000180444723c */ /* 0x040fe40000041844 */
[----:B------:R-:W1:Y:S06]  /*42f0*/  MUFU.EX2 R184, R184 ;  /* 0x000000b800b87308 */ /* 0x000e6c0000000800 */
[C---:B------:R-:W-:Y:S01]  /*4300*/  HMMA.16816.F32.BF16 R72, R4.reuse, R26, R72 ;  /* 0x0000001a0448723c */ /* 0x040fe20000041848 */
[----:B------:R-:W1:Y:S01]  /*4310*/  LDSM.16.MT88.4 R24, [R202+0x1100] ;  /* 0x00110000ca18783b */ /* 0x000e620000004200 */
[----:B------:R-:W-:Y:S06]  /*4320*/  MUFU.EX2 R165, R165 ;  /* 0x000000a500a57308 */ /* 0x000fec0000000800 */
[C---:B-----5:R-:W-:Y:S02]  /*4330*/  HMMA.16816.F32.BF16 R76, R4.reuse, R20, R76 ;  /* 0x00000014044c723c */ /* 0x060fe4000004184c */
[----:B------:R-:W5:Y:S06]  /*4340*/  MUFU.EX2 R186, R186 ;  /* 0x000000ba00ba7308 */ /* 0x000f6c0000000800 */
[C---:B------:R-:W-:Y:S01]  /*4350*/  HMMA.16816.F32.BF16 R80, R4.reuse, R22, R80 ;  /* 0x000000160450723c */ /* 0x040fe20000041850 */
[----:B------:R-:W-:Y:S01]  /*4360*/  LDSM.16.MT88.4 R20, [R201+0x1100] ;  /* 0x00110000c914783b */ /* 0x000fe20000004200 */
        /* <DEDUP_REMOVED lines=11> */
[C---:B---3--:R-:W-:Y:S02]  /*4420*/  HMMA.16816.F32.BF16 R60, R4.reuse, R16, R60 ;  /* 0x00000010043c723c */ /* 0x048fe4000004183c */
[----:B------:R-:W3:Y:S06]  /*4430*/  MUFU.EX2 R152, R152 ;  /* 0x0000009800987308 */ /* 0x000eec0000000800 */
[----:B------:R-:W-:Y:S01]  /*4440*/  HMMA.16816.F32.BF16 R64, R4, R18, R64 ;  /* 0x000000120440723c */ /* 0x000fe20000041840 */
[----:B------:R-:W2:Y:S01]  /*4450*/  LDSM.16.MT88.4 R16, [R204+0x4100] ;  /* 0x00410000cc10783b */ /* 0x000ea20000004200 */
[----:B------:R-:W-:Y:S05]  /*4460*/  MUFU.EX2 R133, R133 ;  /* 0x0000008500857308 */ /* 0x000fea0000000800 */
[----:B------:R-:W-:-:S02]  /*4470*/  F2FP.BF16.PACK_AB R4, R118, R117 ;  /* 0x000000757604723e */ /* 0x000fc400000010ff */
[----:B------:R-:W-:Y:S01]  /*4480*/  F2FP.BF16.PACK_AB R6, R119, R120 ;  /* 0x000000787706723e */ /* 0x000fe200000010ff */
[----:B------:R-:W2:Y:S01]  /*4490*/  MUFU.EX2 R216, R216 ;  /* 0x000000d800d87308 */ /* 0x000ea20000000800 */
[----:B------:R-:W-:Y:S02]  /*44a0*/  F2FP.BF16.PACK_AB R5, R122, R121 ;  /* 0x000000797a05723e */ /* 0x000fe400000010ff */
[----:B------:R-:W-:-:S05]  /*44b0*/  F2FP.BF16.PACK_AB R7, R132, R129 ;  /* 0x000000818407723e */ /* 0x000fca00000010ff */
[----:B------:R-:W-:Y:S02]  /*44c0*/  MUFU.EX2 R131, R131 ;  /* 0x0000008300837308 */ /* 0x000fe40000000800 */
[C---:B-1----:R-:W-:Y:S06]  /*44d0*/  HMMA.16816.F32.BF16 R84, R4.reuse, R8, R84 ;  /* 0x000000080454723c */ /* 0x042fec0000041854 */
[----:B------:R-:W1:Y:S02]  /*44e0*/  MUFU.EX2 R134, R134 ;  /* 0x0000008600867308 */ /* 0x000e640000000800 */
[C---:B------:R-:W-:Y:S01]  /*44f0*/  HMMA.16816.F32.BF16 R88, R4.reuse, R10, R88 ;  /* 0x0000000a0458723c */ /* 0x040fe20000041858 */
[----:B------:R-:W1:Y:S05]  /*4500*/  LDSM.16.MT88.4 R8, [R200+0x4100] ;  /* 0x00410000c808783b */ /* 0x000e6a0000004200 */
[----:B------:R-:W-:Y:S02]  /*4510*/  MUFU.EX2 R217, R217 ;  /* 0x000000d900d97308 */ /* 0x000fe40000000800 */
[C---:B------:R-:W-:Y:S08]  /*4520*/  HMMA.16816.F32.BF16 R68, R4.reuse, R24, R68 ;  /* 0x000000180444723c */ /* 0x040ff00000041844 */
[C---:B--2---:R-:W-:Y:S08]  /*4530*/  HMMA.16816.F32.BF16 R92, R4.reuse, R16, R92 ;  /* 0x00000010045c723c */ /* 0x044ff0000004185c */
[C---:B------:R-:W-:Y:S01]  /*4540*/  HMMA.16816.F32.BF16 R96, R4.reuse, R18, R96 ;  /* 0x000000120460723c */ /* 0x040fe20000041860 */
[----:B------:R-:W2:Y:S07]  /*4550*/  LDSM.16.MT88.4 R16, [R200+0x1900] ;  /* 0x00190000c810783b */ /* 0x000eae0000004200 */
[C---:B------:R-:W-:Y:S01]  /*4560*/  HMMA.16816.F32.BF16 R72, R4.reuse, R26, R72 ;  /* 0x0000001a0448723c */ /* 0x040fe20000041848 */
[----:B------:R-:W-:Y:S07]  /*4570*/  LDSM.16.MT88.4 R24, [R202+0x1900] ;  /* 0x00190000ca18783b */ /* 0x000fee0000004200 */
[C---:B------:R-:W-:Y:S08]  /*4580*/  HMMA.16816.F32.BF16 R100, R4.reuse, R36, R100 ;  /* 0x000000240464723c */ /* 0x040ff00000041864 */
[C---:B-1----:R-:W-:Y:S08]  /*4590*/  HMMA.16816.F32.BF16 R60, R4.reuse, R8, R60 ;  /* 0x00000008043c723c */ /* 0x042ff0000004183c */
[C---:B------:R-:W-:Y:S01]  /*45a0*/  HMMA.16816.F32.BF16 R64, R4.reuse, R10, R64 ;  /* 0x0000000a0440723c */ /* 0x040fe20000041840 */
[----:B------:R-:W1:Y:S07]  /*45b0*/  LDSM.16.MT88.4 R8, [R204+0x4900] ;  /* 0x00490000cc08783b */ /* 0x000e6e0000004200 */
[C---:B------:R-:W-:Y:S01]  /*45c0*/  HMMA.16816.F32.BF16 R104, R4.reuse, R38, R104 ;  /* 0x000000260468723c */ /* 0x040fe20000041868 */
[----:B------:R-:W1:Y:S07]  /*45d0*/  LDSM.16.MT88.4 R36, [R202+0x4900] ;  /* 0x00490000ca24783b */ /* 0x000e6e0000004200 */
[C---:B------:R-:W-:Y:S08]  /*45e0*/  HMMA.16816.F32.BF16 R112, R4.reuse, R28, R112 ;  /* 0x0000001c0470723c */ /* 0x040ff00000041870 */
[C---:B------:R-:W-:Y:S01]  /*45f0*/  HMMA.16816.F32.BF16 R108, R4.reuse, R30, R108 ;  /* 0x0000001e046c723c */ /* 0x040fe2000004186c */
[----:B------:R-:W1:Y:S07]  /*4600*/  LDSM.16.MT88.4 R28, [R204+0x1900] ;  /* 0x00190000cc1c783b */ /* 0x000e6e0000004200 */
[C---:B------:R-:W-:Y:S08]  /*4610*/  HMMA.16816.F32.BF16 R76, R4.reuse, R20, R76 ;  /* 0x00000014044c723c */ /* 0x040ff0000004184c */
[C---:B------:R-:W-:Y:S01]  /*4620*/  HMMA.16816.F32.BF16 R80, R4.reuse, R22, R80 ;  /* 0x000000160450723c */ /* 0x040fe20000041850 */
[----:B------:R-:W1:Y:S07]  /*4630*/  LDSM.16.MT88.4 R20, [R201+0x1900] ;  /* 0x00190000c914783b */ /* 0x000e6e0000004200 */
[C---:B------:R-:W-:Y:S08]  /*4640*/  HMMA.16816.F32.BF16 R52, R4.reuse, R32, R52 ;  /* 0x000000200434723c */ /* 0x040ff00000041834 */
[----:B------:R-:W-:Y:S01]  /*4650*/  HMMA.16816.F32.BF16 R56, R4, R34, R56 ;  /* 0x000000220438723c */ /* 0x000fe20000041838 */
[----:B------:R-:W3:Y:S06]  /*4660*/  LDSM.16.MT88.4 R32, [R201+0x4900] ;  /* 0x00490000c920783b */ /* 0x000eec0000004200 */
[----:B------:R-:W-:-:S02]  /*4670*/  F2FP.BF16.PACK_AB R4, R144, R139 ;  /* 0x0000008b9004723e */ /* 0x000fc400000010ff */
[----:B------:R-:W-:Y:S02]  /*4680*/  F2FP.BF16.PACK_AB R6, R145, R146 ;  /* 0x000000929106723e */ /* 0x000fe400000010ff */
[----:B----4-:R-:W-:Y:S02]  /*4690*/  F2FP.BF16.PACK_AB R5, R164, R147 ;  /* 0x00000093a405723e */ /* 0x010fe400000010ff */
[----:B------:R-:W-:-:S07]  /*46a0*/  F2FP.BF16.PACK_AB R7, R166, R155 ;  /* 0x0000009ba607723e */ /* 0x000fce00000010ff */
[C---:B--2---:R-:W-:Y:S08]  /*46b0*/  HMMA.16816.F32.BF16 R84, R4.reuse, R16, R84 ;  /* 0x000000100454723c */ /* 0x044ff00000041854 */
[C---:B------:R-:W-:Y:S01]  /*46c0*/  HMMA.16816.F32.BF16 R88, R4.reuse, R18, R88 ;  /* 0x000000120458723c */ /* 0x040fe20000041858 */
[----:B------:R-:W2:Y:S07]  /*46d0*/  LDSM.16.MT88.4 R16, [R200+0x4900] ;  /* 0x00490000c810783b */ /* 0x000eae0000004200 */
[C---:B-1----:R-:W-:Y:S08]  /*46e0*/  HMMA.16816.F32.BF16 R92, R4.reuse, R8, R92 ;  /* 0x00000008045c723c */ /* 0x042ff0000004185c */
[C---:B------:R-:W-:Y:S01]  /*46f0*/  HMMA.16816.F32.BF16 R96, R4.reuse, R10, R96 ;  /* 0x0000000a0460723c */ /* 0x040fe20000041860 */
[----:B------:R-:W1:Y:S07]  /*4700*/  LDSM.16.MT88.4 R8, [R200+0x2100] ;  /* 0x00210000c808783b */ /* 0x000e6e0000004200 */
[C---:B------:R-:W-:Y:S08]  /*4710*/  HMMA.16816.F32.BF16 R68, R4.reuse, R24, R68 ;  /* 0x000000180444723c */ /* 0x040ff00000041844 */
[C---:B------:R-:W-:Y:S01]  /*4720*/  HMMA.16816.F32.BF16 R72, R4.reuse, R26, R72 ;  /* 0x0000001a0448723c */ /* 0x040fe20000041848 */
[----:B------:R-:W4:Y:S07]  /*4730*/  LDSM.16.MT88.4 R24, [R202+0x2100] ;  /* 0x00210000ca18783b */ /* 0x000f2e0000004200 */
[C---:B------:R-:W-:Y:S08]  /*4740*/  HMMA.16816.F32.BF16 R100, R4.reuse, R36, R100 ;  /* 0x000000240464723c */ /* 0x040ff00000041864 */
        /* <DEDUP_REMOVED lines=8> */
[C---:B---3--:R-:W-:Y:S08]  /*47d0*/  HMMA.16816.F32.BF16 R52, R4.reuse, R32, R52 ;  /* 0x000000200434723c */ /* 0x048ff00000041834 */
[C---:B------:R-:W-:Y:S01]  /*47e0*/  HMMA.16816.F32.BF16 R56, R4.reuse, R34, R56 ;  /* 0x000000220438723c */ /* 0x040fe20000041838 */
[----:B------:R-:W-:Y:S07]  /*47f0*/  LDSM.16.MT88.4 R32, [R201+0x5100] ;  /* 0x00510000c920783b */ /* 0x000fee0000004200 */
[C---:B--2---:R-:W-:Y:S08]  /*4800*/  HMMA.16816.F32.BF16 R60, R4.reuse, R16, R60 ;  /* 0x00000010043c723c */ /* 0x044ff0000004183c */
[----:B------:R-:W-:Y:S01]  /*4810*/  HMMA.16816.F32.BF16 R64, R4, R18, R64 ;  /* 0x000000120440723c */ /* 0x000fe20000041840 */
[----:B------:R-:W2:Y:S06]  /*4820*/  LDSM.16.MT88.4 R16, [R204+0x5100] ;  /* 0x00510000cc10783b */ /* 0x000eac0000004200 */
[----:B------:R-:W-:-:S02]  /*4830*/  F2FP.BF16.PACK_AB R4, R184, R181 ;  /* 0x000000b5b804723e */ /* 0x000fc400000010ff */
[----:B-----5:R-:W-:Y:S02]  /*4840*/  F2FP.BF16.PACK_AB R6, R186, R165 ;  /* 0x000000a5ba06723e */ /* 0x020fe400000010ff */
[----:B------:R-:W-:Y:S02]  /*4850*/  F2FP.BF16.PACK_AB R5, R180, R153 ;  /* 0x00000099b405723e */ /* 0x000fe400000010ff */
[----:B------:R-:W-:-:S07]  /*4860*/  F2FP.BF16.PACK_AB R7, R167, R154 ;  /* 0x0000009aa707723e */ /* 0x000fce00000010ff */
[C---:B-1----:R-:W-:Y:S08]  /*4870*/  HMMA.16816.F32.BF16 R84, R4.reuse, R8, R84 ;  /* 0x000000080454723c */ /* 0x042ff00000041854 */
[C---:B------:R-:W-:Y:S01]  /*4880*/  HMMA.16816.F32.BF16 R88, R4.reuse, R10, R88 ;  /* 0x0000000a0458723c */ /* 0x040fe20000041858 */
[----:B------:R-:W1:Y:S07]  /*4890*/  LDSM.16.MT88.4 R8, [R200+0x5100] ;  /* 0x00510000c808783b */ /* 0x000e6e0000004200 */
[C---:B----4-:R-:W-:Y:S08]  /*48a0*/  HMMA.16816.F32.BF16 R68, R4.reuse, R24, R68 ;  /* 0x000000180444723c */ /* 0x050ff00000041844 */
[C---:B------:R-:W-:Y:S01]  /*48b0*/  HMMA.16816.F32.BF16 R72, R4.reuse, R26, R72 ;  /* 0x0000001a0448723c */ /* 0x040fe20000041848 */
[----:B------:R-:W3:Y:S07]  /*48c0*/  LDSM.16.MT88.4 R24, [R202+0x2900] ;  /* 0x00290000ca18783b */ /* 0x000eee0000004200 */
[C---:B------:R-:W-:Y:S07]  /*48d0*/  HMMA.16816.F32.BF16 R100, R4.reuse, R36, R100 ;  /* 0x000000240464723c */ /* 0x040fee0000041864 */
[----:B------:R-:W-:Y:S01]  /*48e0*/  FFMA.FTZ R36, R130, c[0x0][0x2d0], -R123 ;  /* 0x0000b40082247a23 */ /* 0x000fe2000001087b */
[C---:B------:R-:W-:Y:S05]  /*48f0*/  HMMA.16816.F32.BF16 R112, R4.reuse, R28, R112 ;  /* 0x0000001c0470723c */ /* 0x040fea0000041870 */
[----:B------:R-:W4:Y:S03]  /*4900*/  MUFU.EX2 R36, R36 ;  /* 0x0000002400247308 */ /* 0x000f260000000800 */
[C---:B------:R-:W-:Y:S01]  /*4910*/  HMMA.16816.F32.BF16 R108, R4.reuse, R30, R108 ;  /* 0x0000001e046c723c */ /* 0x040fe2000004186c */
[----:B------:R-:W-:Y:S07]  /*4920*/  LDSM.16.MT88.4 R28, [R204+0x2900] ;  /* 0x00290000cc1c783b */ /* 0x000fee0000004200 */
[C---:B------:R-:W-:Y:S08]  /*4930*/  HMMA.16816.F32.BF16 R76, R4.reuse, R20, R76 ;  /* 0x00000014044c723c */ /* 0x040ff0000004184c */
[C---:B------:R-:W-:Y:S01]  /*4940*/  HMMA.16816.F32.BF16 R80, R4.reuse, R22, R80 ;  /* 0x000000160450723c */ /* 0x040fe20000041850 */
[----:B------:R-:W5:Y:S07]  /*4950*/  LDSM.16.MT88.4 R20, [R201+0x2900] ;  /* 0x00290000c914783b */ /* 0x000f6e0000004200 */
[C---:B--2---:R-:W-:Y:S08]  /*4960*/  HMMA.16816.F32.BF16 R92, R4.reuse, R16, R92 ;  /* 0x00000010045c723c */ /* 0x044ff0000004185c */
[C---:B------:R-:W-:Y:S01]  /*4970*/  HMMA.16816.F32.BF16 R96, R4.reuse, R18, R96 ;  /* 0x000000120460723c */ /* 0x040fe20000041860 */
[----:B------:R-:W2:Y:S07]  /*4980*/  LDSM.16.MT88.4 R16, [R200+0x2900] ;  /* 0x00290000c810783b */ /* 0x000eae0000004200 */
[C---:B------:R-:W-:Y:S08]  /*4990*/  HMMA.16816.F32.BF16 R104, R4.reuse, R38, R104 ;  /* 0x000000260468723c */ /* 0x040ff00000041868 */
[C---:B------:R-:W-:Y:S08]  /*49a0*/  HMMA.16816.F32.BF16 R52, R4.reuse, R32, R52 ;  /* 0x000000200434723c */ /* 0x040ff00000041834 */
[C---:B------:R-:W-:Y:S08]  /*49b0*/  HMMA.16816.F32.BF16 R56, R4.reuse, R34, R56 ;  /* 0x000000220438723c */ /* 0x040ff00000041838 */
[C---:B-1----:R-:W-:Y:S08]  /*49c0*/  HMMA.16816.F32.BF16 R60, R4.reuse, R8, R60 ;  /* 0x00000008043c723c */ /* 0x042ff0000004183c */
[----:B------:R-:W-:Y:S01]  /*49d0*/  HMMA.16816.F32.BF16 R64, R4, R10, R64 ;  /* 0x0000000a0440723c */ /* 0x000fe20000041840 */
[----:B------:R-:W1:Y:S06]  /*49e0*/  LDSM.16.MT88.4 R8, [R204+0x5900] ;  /* 0x00590000cc08783b */ /* 0x000e6c0000004200 */
[----:B------:R-:W-:-:S02]  /*49f0*/  F2FP.BF16.PACK_AB R4, R152, R137 ;  /* 0x000000899804723e */ /* 0x000fc400000010ff */
[----:B------:R-:W-:Y:S02]  /*4a00*/  F2FP.BF16.PACK_AB R6, R216, R133 ;  /* 0x00000085d806723e */ /* 0x000fe400000010ff */
[----:B------:R-:W-:Y:S02]  /*4a10*/  F2FP.BF16.PACK_AB R5, R134, R131 ;  /* 0x000000838605723e */ /* 0x000fe400000010ff */
[----:B----4-:R-:W-:-:S07]  /*4a20*/  F2FP.BF16.PACK_AB R7, R217, R36 ;  /* 0x00000024d907723e */ /* 0x010fce00000010ff */
[C---:B---3--:R-:W-:Y:S07]  /*4a30*/  HMMA.16816.F32.BF16 R68, R4.reuse, R24, R68 ;  /* 0x000000180444723c */ /* 0x048fee0000041844 */
[----:B------:R-:W-:Y:S01]  /*4a40*/  FADD.FTZ R24, R42, R47 ;  /* 0x0000002f2a187221 */ /* 0x000fe20000010000 */
[----:B-----5:R-:W-:Y:S03]  /*4a50*/  HMMA.16816.F32.BF16 R76, R4, R20, R76 ;  /* 0x00000014044c723c */ /* 0x020fe6000004184c */
[----:B------:R-:W-:-:S04]  /*4a60*/  FADD.FTZ R24, R41, R24 ;  /* 0x0000001829187221 */ /* 0x000fc80000010000 */
[----:B------:R-:W-:Y:S01]  /*4a70*/  FADD.FTZ R3, R3, R24 ;  /* 0x0000001803037221 */ /* 0x000fe20000010000 */
[C---:B------:R-:W-:Y:S01]  /*4a80*/  HMMA.16816.F32.BF16 R80, R4.reuse, R22, R80 ;  /* 0x000000160450723c */ /* 0x040fe20000041850 */
[----:B------:R-:W-:Y:S01]  /*4a90*/  FADD.FTZ R24, R15, R40 ;  /* 0x000000280f187221 */ /* 0x000fe20000010000 */
[----:B------:R-:W3:Y:S01]  /*4aa0*/  LDSM.16.MT88.4 R20, [R202+0x5900] ;  /* 0x00590000ca14783b */ /* 0x000ee20000004200 */
[----:B------:R-:W-:Y:S02]  /*4ab0*/  FADD.FTZ R2, R2, R3 ;  /* 0x0000000302027221 */ /* 0x000fe40000010000 */
[----:B------:R-:W-:Y:S02]  /*4ac0*/  FADD.FTZ R3, R117, R24 ;  /* 0x0000001875037221 */ /* 0x000fe40000010000 */
[----:B------:R-:W-:Y:S01]  /*4ad0*/  FADD.FTZ R121, R121, R2 ;  /* 0x0000000279797221 */ /* 0x000fe20000010000 */
[----:B--2---:R-:W-:Y:S01]  /*4ae0*/  HMMA.16816.F32.BF16 R84, R4, R16, R84 ;  /* 0x000000100454723c */ /* 0x004fe20000041854 */
[----:B------:R-:W-:-:S02]  /*4af0*/  FADD.FTZ R3, R118, R3 ;  /* 0x0000000376037221 */ /* 0x000fc40000010000 */
[----:B------:R-:W-:Y:S02]  /*4b00*/  FADD.FTZ R122, R122, R121 ;  /* 0x000000797a7a7221 */ /* 0x000fe40000010000 */
[----:B------:R-:W-:Y:S02]  /*4b10*/  FADD.FTZ R2, R120, R3 ;  /* 0x0000000378027221 */ /* 0x000fe40000010000 */
[----:B------:R-:W-:Y:S01]  /*4b20*/  FADD.FTZ R129, R129, R122 ;  /* 0x0000007a81817221 */ /* 0x000fe20000010000 */
[----:B------:R-:W-:Y:S01]  /*4b30*/  HMMA.16816.F32.BF16 R88, R4, R18, R88 ;  /* 0x000000120458723c */ /* 0x000fe20000041858 */
[----:B------:R-:W-:Y:S01]  /*4b40*/  FADD.FTZ R2, R119, R2 ;  /* 0x0000000277027221 */ /* 0x000fe20000010000 */
[----:B------:R-:W2:Y:S01]  /*4b50*/  LDSM.16.MT88.4 R16, [R201+0x5900] ;  /* 0x00590000c910783b */ /* 0x000ea20000004200 */
[----:B------:R-:W-:Y:S02]  /*4b60*/  FADD.FTZ R132, R132, R129 ;  /* 0x0000008184847221 */ /* 0x000fe40000010000 */
[----:B------:R-:W-:-:S02]  /*4b70*/  FADD.FTZ R3, R139, R2 ;  /* 0x000000028b037221 */ /* 0x000fc40000010000 */
[----:B------:R-:W-:Y:S01]  /*4b80*/  FADD.FTZ R147, R147, R132 ;  /* 0x0000008493937221 */ /* 0x000fe20000010000 */
[C---:B-1----:R-:W-:Y:S01]  /*4b90*/  HMMA.16816.F32.BF16 R92, R4.reuse, R8, R92 ;  /* 0x00000008045c723c */ /* 0x042fe2000004185c */
[----:B------:R-:W-:Y:S02]  /*4ba0*/  FADD.FTZ R3, R144, R3 ;  /* 0x0000000390037221 */ /* 0x000fe40000010000 */
[----:B------:R-:W-:Y:S02]  /*4bb0*/  FADD.FTZ R164, R164, R147 ;  /* 0x00000093a4a47221 */ /* 0x000fe40000010000 */
[----:B------:R-:W-:Y:S02]  /*4bc0*/  FADD.FTZ R2, R146, R3 ;  /* 0x0000000392027221 */ /* 0x000fe40000010000 */
[----:B------:R-:W-:Y:S01]  /*4bd0*/  FADD.FTZ R155, R155, R164 ;  /* 0x000000a49b9b7221 */ /* 0x000fe20000010000 */
[----:B------:R-:W-:Y:S01]  /*4be0*/  HMMA.16816.F32.BF16 R96, R4, R10, R96 ;  /* 0x0000000a0460723c */ /* 0x000fe20000041860 */
[----:B------:R-:W1:Y:S01]  /*4bf0*/  LDSM.16.MT88.4 R8, [R200+0x5900] ;  /* 0x00590000c808783b */ /* 0x000e620000004200 */
[----:B------:R-:W-:-:S02]  /*4c00*/  FADD.FTZ R2, R145, R2 ;  /* 0x0000000291027221 */ /* 0x000fc40000010000 */
[----:B------:R-:W-:Y:S02]  /*4c10*/  FADD.FTZ R166, R166, R155 ;  /* 0x0000009ba6a67221 */ /* 0x000fe40000010000 */
[----:B------:R-:W-:Y:S02]  /*4c20*/  FADD.FTZ R181, R181, R2 ;  /* 0x00000002b5b57221 */ /* 0x000fe40000010000 */
[----:B------:R-:W-:Y:S01]  /*4c30*/  FADD.FTZ R3, R153, R166 ;  /* 0x000000a699037221 */ /* 0x000fe20000010000 */
[C---:B------:R-:W-:Y:S01]  /*4c40*/  HMMA.16816.F32.BF16 R112, R4.reuse, R28, R112 ;  /* 0x0000001c0470723c */ /* 0x040fe20000041870 */
[----:B------:R-:W-:Y:S02]  /*4c50*/  FADD.FTZ R184, R184, R181 ;  /* 0x000000b5b8b87221 */ /* 0x000fe40000010000 */
[----:B------:R-:W-:Y:S02]  /*4c60*/  FADD.FTZ R3, R180, R3 ;  /* 0x00000003b4037221 */ /* 0x000fe40000010000 */
[----:B------:R-:W-:Y:S01]  /*4c70*/  FADD.FTZ R165, R165, R184 ;  /* 0x000000b8a5a57221 */ /* 0x000fe20000010000 */
[----:B------:R-:W-:Y:S01]  /*4c80*/  IADD3 R184, R14, -0x2, RZ ;  /* 0xfffffffe0eb87810 */ /* 0x000fe20007ffe0ff */
[----:B------:R-:W-:Y:S01]  /*4c90*/  FADD.FTZ R2, R154, R3 ;  /* 0x000000039a027221 */ /* 0x000fe20000010000 */
[----:B------:R-:W-:Y:S01]  /*4ca0*/  HMMA.16816.F32.BF16 R108, R4, R30, R108 ;  /* 0x0000001e046c723c */ /* 0x000fe2000004186c */
[----:B------:R-:W-:-:S02]  /*4cb0*/  FADD.FTZ R186, R186, R165 ;  /* 0x000000a5baba7221 */ /* 0x000fc40000010000 */
[----:B------:R-:W-:Y:S02]  /*4cc0*/  FADD.FTZ R2, R167, R2 ;  /* 0x00000002a7027221 */ /* 0x000fe40000010000 */
[----:B------:R-:W-:Y:S02]  /*4cd0*/  FADD.FTZ R137, R137, R186 ;  /* 0x000000ba89897221 */ /* 0x000fe40000010000 */
[----:B------:R-:W-:Y:S01]  /*4ce0*/  FADD.FTZ R131, R131, R2 ;  /* 0x0000000283837221 */ /* 0x000fe20000010000 */
[----:B------:R-:W-:Y:S01]  /*4cf0*/  HMMA.16816.F32.BF16 R72, R4, R26, R72 ;  /* 0x0000001a0448723c */ /* 0x000fe20000041848 */
[----:B------:R-:W-:-:S04]  /*4d00*/  @P4 IMAD.HI.U32 R2, R13, c[0x0][0x2c8], RZ ;  /* 0x0000b2000d024a27 */ /* 0x000fc800078e00ff */
[----:B------:R-:W-:Y:S01]  /*4d10*/  FADD.FTZ R152, R152, R137 ;  /* 0x0000008998987221 */ /* 0x000fe20000010000 */
[----:B------:R-:W-:Y:S01]  /*4d20*/  @P4 SHF.R.U32.HI R13, RZ, c[0x0][0x2cc], R2 ;  /* 0x0000b300ff0d4a19 */ /* 0x000fe20000011602 */
[----:B------:R-:W-:Y:S01]  /*4d30*/  FADD.FTZ R131, R134, R131 ;  /* 0x0000008386837221 */ /* 0x000fe20000010000 */
[C---:B---3--:R-:W-:Y:S01]  /*4d40*/  HMMA.16816.F32.BF16 R100, R4.reuse, R20, R100 ;  /* 0x000000140464723c */ /* 0x048fe20000041864 */
[----:B------:R-:W-:Y:S01]  /*4d50*/  FADD.FTZ R133, R133, R152 ;  /* 0x0000009885857221 */ /* 0x000fe20000010000 */
[----:B------:R-:W-:Y:S01]  /*4d60*/  IADD3 R13, R13, UR13, RZ ;  /* 0x0000000d0d0d7c10 */ /* 0x000fe2000fffe0ff */
[----:B------:R-:W-:Y:S02]  /*4d70*/  FADD.FTZ R36, R36, R131 ;  /* 0x0000008324247221 */ /* 0x000fe40000010000 */
[----:B------:R-:W-:Y:S01]  /*4d80*/  FADD.FTZ R216, R216, R133 ;  /* 0x00000085d8d87221 */ /* 0x000fe20000010000 */
[----:B------:R-:W-:Y:S01]  /*4d90*/  IADD3 R3, R13, c[0x0][0x328], RZ ;  /* 0x0000ca000d037a10 */ /* 0x000fe20007ffe0ff */
[----:B------:R-:W-:Y:S01]  /*4da0*/  FADD.FTZ R217, R217, R36 ;  /* 0x00000024d9d97221 */ /* 0x000fe20000010000 */
[C---:B------:R-:W-:Y:S08]  /*4db0*/  HMMA.16816.F32.BF16 R104, R4.reuse, R22, R104 ;  /* 0x000000160468723c */ /* 0x040ff00000041868 */
[C---:B--2---:R-:W-:Y:S08]  /*4dc0*/  HMMA.16816.F32.BF16 R52, R4.reuse, R16, R52 ;  /* 0x000000100434723c */ /* 0x044ff00000041834 */
[C---:B------:R-:W-:Y:S08]  /*4dd0*/  HMMA.16816.F32.BF16 R56, R4.reuse, R18, R56 ;  /* 0x000000120438723c */ /* 0x040ff00000041838 */
[C---:B-1----:R-:W-:Y:S08]  /*4de0*/  HMMA.16816.F32.BF16 R60, R4.reuse, R8, R60 ;  /* 0x00000008043c723c */ /* 0x042ff0000004183c */
[----:B------:R-:W-:Y:S01]  /*4df0*/  HMMA.16816.F32.BF16 R64, R4, R10, R64 ;  /* 0x0000000a0440723c */ /* 0x000fe20000041840 */
[----:B------:R-:W-:Y:S07]  /*4e00*/  @!P3 BRA `(.L_x_169) ;  /* 0x000000f00000b947 */ /* 0x000fee0003800000 */
[C---:B------:R-:W-:Y:S01]  /*4e10*/  ISETP.GT.AND P0, PT, R13.reuse, RZ, PT ;  /* 0x000000ff0d00720c */ /* 0x040fe20003f04270 */
[----:B------:R-:W-:Y:S01]  /*4e20*/  IMAD.MOV.U32 R2, RZ, RZ, c[0x0][0x32c] ;  /* 0x0000cb00ff027624 */ /* 0x000fe200078e00ff */
[----:B------:R-:W-:-:S11]  /*4e30*/  IADD3 R5, R13, -0x1, RZ ;  /* 0xffffffff0d057810 */ /* 0x000fd60007ffe0ff */
[----:B------:R-:W-:Y:S05]  /*4e40*/  @P0 BRA `(.L_x_170) ;  /* 0x0000006000000947 */ /* 0x000fea0003800000 */
[----:B------:R-:W-:Y:S01]  /*4e50*/  ISETP.NE.AND P0, PT, R2, 0x1, PT ;  /* 0x000000010200780c */ /* 0x000fe20003f05270 */
[----:B------:R-:W-:-:S12]  /*4e60*/  IMAD.MOV R13, RZ, RZ, -R13 ;  /* 0x000000ffff0d7224 */ /* 0x000fd800078e0a0d */
[----:B------:R-:W-:-:S05]  /*4e70*/  @P0 IMAD.HI.U32 R4, R13, c[0x0][0x330], RZ ;  /* 0x0000cc000d040a27 */ /* 0x000fca00078e00ff */
[----:B------:R-:W-:-:S04]  /*4e80*/  @P0 SHF.R.U32.HI R13, RZ, c[0x0][0x334], R4 ;  /* 0x0000cd00ff0d0a19 */ /* 0x000fc80000011604 */
[----:B------:R-:W-:Y:S01]  /*4e90*/  LOP3.LUT R5, RZ, R13, RZ, 0x33, !PT ;  /* 0x0000000dff057212 */ /* 0x000fe200078e33ff */
[----:B------:R-:W-:Y:S05]  /*4ea0*/  BRA `(.L_x_171) ;  /* 0x0000003000007947 */ /* 0x000fea0003800000 */
.L_x_170:
[----:B------:R-:W-:-:S13]  /*4eb0*/  ISETP.NE.AND P0, PT, R2, 0x1, PT ;  /* 0x000000010200780c */ /* 0x000fda0003f05270 */
[----:B------:R-:W-:-:S05]  /*4ec0*/  @P0 IMAD.HI.U32 R4, R5, c[0x0][0x330], RZ ;  /* 0x0000cc0005040a27 */ /* 0x000fca00078e00ff */
[----:B------:R-:W-:-:S05]  /*4ed0*/  @P0 SHF.R.U32.HI R5, RZ, c[0x0][0x334], R4 ;  /* 0x0000cd00ff050a19 */ /* 0x000fca0000011604 */
.L_x_171:
[----:B------:R-:W-:-:S05]  /*4ee0*/  IMAD R2, R5, R2, c[0x0][0x32c] ;  /* 0x0000cb0005027624 */ /* 0x000fca00078e0202 */
[----:B------:R-:W-:-:S05]  /*4ef0*/  IMNMX R3, R3, R2, PT ;  /* 0x0000000203037217 */ /* 0x000fca0003800200 */
.L_x_169:
[----:B------:R-:W-:-:S05]  /*4f00*/  IMAD.HI R3, R3, 0x2aaaaaab, RZ ;  /* 0x2aaaaaab03037827 */ /* 0x000fca00078e02ff */
[----:B------:R-:W-:-:S04]  /*4f10*/  SHF.R.U32.HI R2, RZ, 0x1f, R3 ;  /* 0x0000001fff027819 */ /* 0x000fc80000011603 */
[----:B------:R-:W-:-:S04]  /*4f20*/  LEA.HI.SX32 R2, R3, R2, 0x1c ;  /* 0x0000000203027211 */ /* 0x000fc800078fe2ff */
[----:B------:R-:W-:-:S04]  /*4f30*/  IMNMX R183, R207, R2, !PT ;  /* 0x00000002cfb77217 */ /* 0x000fc80007800200 */
[----:B------:R-:W-:-:S13]  /*4f40*/  ISETP.GE.AND P0, PT, R184, R183, PT ;  /* 0x000000b7b800720c */ /* 0x000fda0003f06270 */
[----:B------:R-:W-:Y:S05]  /*4f50*/  @!P0 BRA `(.L_x_172) ;  /* 0x00003d0000008947 */ /* 0x000fea0003800000 */
[----:B------:R-:W-:Y:S01]  /*4f60*/  @P4 IMAD.HI.U32 R180, R209, c[0x0][0x2c8], RZ ;  /* 0x0000b200d1b44a27 */ /* 0x000fe200078e00ff */
[----:B------:R-:W-:Y:S02]  /*4f70*/  MOV R2, R12 ;  /* 0x0000000c00027202 */ /* 0x000fe40000000f00 */
[----:B------:R-:W-:Y:S01]  /*4f80*/  MOV R3, R0 ;  /* 0x0000000000037202 */ /* 0x000fe20000000f00 */
[----:B------:R-:W-:Y:S01]  /*4f90*/  IMAD.MOV.U32 R186, RZ, RZ, R184 ;  /* 0x000000ffffba7224 */ /* 0x000fe200078e00b8 */
[----:B------:R-:W-:Y:S01]  /*4fa0*/  @P4 SHF.R.U32.HI R180, RZ, c[0x0][0x2cc], R180 ;  /* 0x0000b300ffb44a19 */ /* 0x000fe200000116b4 */
[----:B------:R-:W-:Y:S01]  /*4fb0*/  IMAD.MOV.U32 R181, RZ, RZ, c[0x0][0x1e4] ;  /* 0x00007900ffb57624 */ /* 0x000fe200078e00ff */
[----:B------:R-:W-:Y:S02]  /*4fc0*/  MOV R182, c[0x0][0x1e0] ;  /* 0x0000780000b67a02 */ /* 0x000fe40000000f00 */
.L_x_181:
[----:B------:R-:W-:Y:S04]  /*4fd0*/  DEPBAR.LE SB0, 0x0 ;  /* 0x000080000000791a */ /* 0x000fe80000000000 */
[----:B------:R-:W-:Y:S01]  /*4fe0*/  BAR.SYNC.DEFER_BLOCKING 0x0 ;  /* 0x0000000000007b1d */ /* 0x000fe20000010000 */
[----:B------:R-:W-:Y:S11]  /*4ff0*/  ISETP.GT.AND P2, PT, R207, R186, PT ;  /* 0x000000bacf00720c */ /* 0x000ff60003f44270 */
[----:B------:R-:W-:Y:S02]  /*5000*/  @!UPT UIADD3 URZ, URZ, URZ, URZ ;  /* 0x0000003f3f3ff290 */ /* 0x000fe4000fffe03f */
[----:B------:R-:W-:Y:S01]  /*5010*/  @!P2 SHF.R.S32.HI R165, RZ, 0x1f, R186 ;  /* 0x0000001fffa5a819 */ /* 0x000fe200000114ba */
[C---:B------:R-:W-:Y:S04]  /*5020*/  @!P2 IMAD.WIDE.U32 R166, R186.reuse, c[0x0][0x208], RZ ;  /* 0x00008200baa6aa25 */ /* 0x040fe800078e00ff */
[----:B------:R-:W-:Y:S02]  /*5030*/  @!P2 IMAD R165, R165, c[0x0][0x208], RZ ;  /* 0x00008200a5a5aa24 */ /* 0x000fe400078e02ff */
[----:B------:R-:W-:Y:S02]  /*5040*/  @!P2 IMAD.MOV.U32 R184, RZ, RZ, R218 ;  /* 0x000000ffffb8a224 */ /* 0x000fe400078e00da */
[----:B------:R-:W-:Y:S01]  /*5050*/  @!P2 IMAD R165, R186, c[0x0][0x20c], R165 ;  /* 0x00008300baa5aa24 */ /* 0x000fe200078e02a5 */
[----:B------:R-:W1:Y:S01]  /*5060*/  LDSM.16.M88.4 R116, [R206+0x8100] ;  /* 0x00810000ce74783b */ /* 0x000e620000000200 */
[----:B------:R-:W-:Y:S02]  /*5070*/  @!P2 IMAD.MOV.U32 R185, RZ, RZ, R221 ;  /* 0x000000ffffb9a224 */ /* 0x000fe400078e00dd */
[----:B------:R-:W-:Y:S02]  /*5080*/  @!P2 IMAD.IADD R0, R167, 0x1, R165 ;  /* 0x00000001a700a824 */ /* 0x000fe400078e02a5 */
[----:B------:R-:W2:Y:S01]  /*5090*/  LDSM.16.M88.4 R120, [R206+0x8900] ;  /* 0x00890000ce78783b */ /* 0x000ea20000000200 */
[----:B------:R-:W-:Y:S04]  /*50a0*/  @!P2 IMAD.WIDE.U32 R184, R166, 0x60, R184 ;  /* 0x00000060a6b8a825 */ /* 0x000fe800078e00b8 */
[----:B------:R-:W3:Y:S01]  /*50b0*/  LDSM.16.M88.4 R128, [R206+0x9100] ;  /* 0x00910000ce80783b */ /* 0x000ee20000000200 */
[----:B------:R-:W-:Y:S02]  /*50c0*/  @!P2 IMAD R0, R0, 0x60, RZ ;  /* 0x000000600000a824 */ /* 0x000fe400078e02ff */
[----:B------:R-:W-:Y:S02]  /*50d0*/  @!P2 IMAD.SHL.U32 R166, R184, 0x2, RZ ;  /* 0x00000002b8a6a824 */ /* 0x000fe400078e00ff */
[----:B------:R-:W4:Y:S01]  /*50e0*/  LDSM.16.M88.4 R132, [R206+0x9900] ;  /* 0x00990000ce84783b */ /* 0x000f220000000200 */
[----:B------:R-:W-:Y:S02]  /*50f0*/  @!P2 IMAD.IADD R0, R185, 0x1, R0 ;  /* 0x00000001b900a824 */ /* 0x000fe400078e0200 */
[----:B------:R-:W-:Y:S02]  /*5100*/  @!P2 IADD3 R164, P1, R166, 0x80, RZ ;  /* 0x00000080a6a4a810 */ /* 0x000fe40007f3e0ff */
[----:B------:R-:W5:Y:S01]  /*5110*/  LDSM.16.M88.4 R136, [R206+0xa100] ;  /* 0x00a10000ce88783b */ /* 0x000f620000000200 */
[----:B------:R-:W-:Y:S02]  /*5120*/  @!P2 SHF.L.U64.HI R0, R184, 0x1, R0 ;  /* 0x00000001b800a819 */ /* 0x000fe40000010200 */
[----:B------:R-:W-:Y:S02]  /*5130*/  @!P2 IADD3 R164, P0, R164, c[0x0][0x1f8], RZ ;  /* 0x00007e00a4a4aa10 */ /* 0x000fe40007f1e0ff */
[----:B------:R-:W-:Y:S02]  /*5140*/  LDSM.16.M88.4 R144, [R195] ;  /* 0x00000000c390783b */ /* 0x000fe40000000200 */
[----:B------:R-:W-:Y:S02]  /*5150*/  @!P2 IADD3.X R165, RZ, c[0x0][0x1fc], R0, P0, P1 ;  /* 0x00007f00ffa5aa10 */ /* 0x000fe400007e2400 */
[----:B------:R-:W-:Y:S04]  /*5160*/  @!P2 IADD3 R166, P0, R166, c[0x0][0x1f8], RZ ;  /* 0x00007e00a6a6aa10 */ /* 0x000fe80007f1e0ff */
[----:B------:R-:W-:Y:S02]  /*5170*/  @!P2 IADD3.X R167, R0, c[0x0][0x1fc], RZ, P0, !PT ;  /* 0x00007f0000a7aa10 */ /* 0x000fe400007fe4ff */
[----:B------:R-:W-:Y:S04]  /*5180*/  @!P2 IADD3 R184, P1, R166, UR9, RZ ;  /* 0x00000009a6b8ac10 */ /* 0x000fe8000ff3e0ff */
[----:B------:R-:W-:Y:S01]  /*5190*/  @!P2 IADD3.X R185, R167, UR12, RZ, P1, !PT ;  /* 0x0000000ca7b9ac10 */ /* 0x000fe20008ffe4ff */
[C---:B-1----:R-:W-:Y:S03]  /*51a0*/  HMMA.16816.F32.BF16 R4, R124.reuse, R116, RZ ;  /* 0x000000747c04723c */ /* 0x042fe600000418ff */
[----:B------:R-:W-:Y:S04]  /*51b0*/  @!P2 IADD3 R222, P0, R184, UR9, RZ ;  /* 0x00000009b8deac10 */ /* 0x000fe8000ff1e0ff */
[----:B------:R-:W-:Y:S01]  /*51c0*/  @!P2 IADD3.X R223, R185, UR12, RZ, P0, !PT ;  /* 0x0000000cb9dfac10 */ /* 0x000fe200087fe4ff */
[C---:B------:R-:W-:Y:S01]  /*51d0*/  HMMA.16816.F32.BF16 R8, R124.reuse, R118, RZ ;  /* 0x000000767c08723c */ /* 0x040fe200000418ff */
[----:B------:R-:W1:Y:S07]  /*51e0*/  LDSM.16.M88.4 R116, [R206+0xa900] ;  /* 0x00a90000ce74783b */ /* 0x000e6e0000000200 */
[C---:B--2---:R-:W-:Y:S08]  /*51f0*/  HMMA.16816.F32.BF16 R12, R124.reuse, R120, RZ ;  /* 0x000000787c0c723c */ /* 0x044ff000000418ff */
[C---:B------:R-:W-:Y:S01]  /*5200*/  HMMA.16816.F32.BF16 R16, R124.reuse, R122, RZ ;  /* 0x0000007a7c10723c */ /* 0x040fe200000418ff */
[----:B------:R-:W2:Y:S07]  /*5210*/  LDSM.16.M88.4 R120, [R205] ;  /* 0x00000000cd78783b */ /* 0x000eae0000000200 */
[C---:B---3--:R-:W-:Y:S08]  /*5220*/  HMMA.16816.F32.BF16 R20, R124.reuse, R128, RZ ;  /* 0x000000807c14723c */ /* 0x048ff000000418ff */
[C---:B------:R-:W-:Y:S01]  /*5230*/  HMMA.16816.F32.BF16 R24, R124.reuse, R130, RZ ;  /* 0x000000827c18723c */ /* 0x040fe200000418ff */
[----:B------:R-:W3:Y:S07]  /*5240*/  LDSM.16.M88.4 R128, [R199] ;  /* 0x00000000c780783b */ /* 0x000eee0000000200 */
[C---:B----4-:R-:W-:Y:S08]  /*5250*/  HMMA.16816.F32.BF16 R28, R124.reuse, R132, RZ ;  /* 0x000000847c1c723c */ /* 0x050ff000000418ff */
[C---:B------:R-:W-:Y:S01]  /*5260*/  HMMA.16816.F32.BF16 R32, R124.reuse, R134, RZ ;  /* 0x000000867c20723c */ /* 0x040fe200000418ff */
[----:B------:R-:W-:Y:S07]  /*5270*/  LDSM.16.M88.4 R132, [R197] ;  /* 0x00000000c584783b */ /* 0x000fee0000000200 */
[C---:B-----5:R-:W-:Y:S08]  /*5280*/  HMMA.16816.F32.BF16 R36, R124.reuse, R136, RZ ;  /* 0x000000887c24723c */ /* 0x060ff000000418ff */
[C---:B------:R-:W-:Y:S01]  /*5290*/  HMMA.16816.F32.BF16 R40, R124.reuse, R138, RZ ;  /* 0x0000008a7c28723c */ /* 0x040fe200000418ff */
[----:B------:R-:W-:Y:S07]  /*52a0*/  LDSM.16.M88.4 R136, [R196] ;  /* 0x00000000c488783b */ /* 0x000fee0000000200 */
[C---:B-1----:R-:W-:Y:S08]  /*52b0*/  HMMA.16816.F32.BF16 R44, R124.reuse, R116, RZ ;  /* 0x000000747c2c723c */ /* 0x042ff000000418ff */
[----:B------:R-:W-:Y:S01]  /*52c0*/  HMMA.16816.F32.BF16 R48, R124, R118, RZ ;  /* 0x000000767c30723c */ /* 0x000fe200000418ff */
[----:B------:R-:W1:Y:S05]  /*52d0*/  LDSM.16.M88.4 R116, [R198] ;  /* 0x00000000c674783b */ /* 0x000e6a0000000200 */
[----:B------:R-:W-:Y:S01]  /*52e0*/  @!PT LDS RZ, [RZ] ;  /* 0x00000000fffff984 */ /* 0x000fe20000000800 */
[----:B------:R-:W-:Y:S01]  /*52f0*/  @!PT LDS RZ, [RZ] ;  /* 0x00000000fffff984 */ /* 0x000fe20000000800 */
[----:B------:R-:W-:Y:S01]  /*5300*/  @!PT LDS RZ, [RZ] ;  /* 0x00000000fffff984 */ /* 0x000fe20000000800 */
[----:B------:R4:W-:Y:S02]  /*5310*/  @!P2 LDGSTS.E.BYPASS.LTC128B.128 [R208+0x100], [R166.64], !P6 ;  /* 0x00100000a6d0afae */ /* 0x0009e4000f101d4a */
[C---:B--2---:R-:W-:Y:S03]  /*5320*/  HMMA.16816.F32.BF16 R4, R140.reuse, R120, R4 ;  /* 0x000000788c04723c */ /* 0x044fe60000041804 */
[----:B------:R4:W-:Y:S05]  /*5330*/  @!P2 LDGSTS.E.BYPASS.LTC128B.128 [R208+0x3100], [R164.64], !P5 ;  /* 0x03100000a4d0afae */ /* 0x0009ea000e901d4a */
[C---:B------:R-:W-:Y:S01]  /*5340*/  HMMA.16816.F32.BF16 R8, R140.reuse, R122, R8 ;  /* 0x0000007a8c08723c */ /* 0x040fe20000041808 */
[----:B------:R2:W-:Y:S05]  /*5350*/  @!P2 LDGSTS.E.BYPASS.LTC128B.128 [R208+0x1100], [R184.64], !P6 ;  /* 0x01100000b8d0afae */ /* 0x0005ea000f101d4a */
[----:B------:R2:W-:Y:S02]  /*5360*/  @!P2 LDGSTS.E.BYPASS.LTC128B.128 [R208+0x4100], [R184.64+0x80], !P5 ;  /* 0x04100080b8d0afae */ /* 0x0005e4000e901d4a */
[C---:B---3--:R-:W-:Y:S03]  /*5370*/  HMMA.16816.F32.BF16 R12, R140.reuse, R128, R12 ;  /* 0x000000808c0c723c */ /* 0x048fe6000004180c */
[----:B------:R3:W-:Y:S05]  /*5380*/  @!P2 LDGSTS.E.BYPASS.LTC128B.128 [R208+0x2100], [R222.64], !P6 ;  /* 0x02100000ded0afae */ /* 0x0007ea000f101d4a */
[C---:B------:R-:W-:Y:S01]  /*5390*/  HMMA.16816.F32.BF16 R16, R140.reuse, R130, R16 ;  /* 0x000000828c10723c */ /* 0x040fe20000041810 */
[----:B------:R3:W-:Y:S02]  /*53a0*/  @!P2 LDGSTS.E.BYPASS.LTC128B.128 [R208+0x5100], [R222.64+0x80], !P5 ;  /* 0x05100080ded0afae */ /* 0x0007e4000e901d4a */
[C---:B------:R-:W-:Y:S03]  /*53b0*/  ISETP.GT.AND P2, PT, R186.reuse, R207, PT ;  /* 0x000000cfba00720c */ /* 0x040fe60003f44270 */
[----:B------:R-:W5:Y:S02]  /*53c0*/  LDSM.16.M88.4 R120, [R203+0x8100] ;  /* 0x00810000cb78783b */ /* 0x000f640000000200 */
[C---:B-1----:R-:W-:Y:S03]  /*53d0*/  HMMA.16816.F32.BF16 R20, R140.reuse, R116, R20 ;  /* 0x000000748c14723c */ /* 0x042fe60000041814 */
[----:B------:R-:W0:Y:S05]  /*53e0*/  LDGDEPBAR ;  /* 0x00000000000079af */ /* 0x000e2a0000000000 */
[----:B------:R-:W1:Y:S01]  /*53f0*/  LDSM.16.M88.4 R152, [R203+0x8900] ;  /* 0x00890000cb98783b */ /* 0x000e620000000200 */
[C---:B------:R-:W-:Y:S04]  /*5400*/  HMMA.16816.F32.BF16 R24, R140.reuse, R118, R24 ;  /* 0x000000768c18723c */ /* 0x040fe80000041818 */
[----:B------:R-:W1:Y:S01]  /*5410*/  LDSM.16.M88.4 R128, [R203+0x9100] ;  /* 0x00910000cb80783b */ /* 0x000e620000000200 */
[----:B------:R-:W-:Y:S03]  /*5420*/  @P2 IADD3 R0, R186, -0x1, RZ ;  /* 0xffffffffba002810 */ /* 0x000fe60007ffe0ff */
[C---:B------:R-:W-:Y:S01]  /*5430*/  HMMA.16816.F32.BF16 R28, R140.reuse, R132, R28 ;  /* 0x000000848c1c723c */ /* 0x040fe2000004181c */
[----:B------:R-:W1:Y:S05]  /*5440*/  LDSM.16.M88.4 R116, [R203+0x9900] ;  /* 0x00990000cb74783b */ /* 0x000e6a0000000200 */
[----:B----4-:R-:W-:Y:S02]  /*5450*/  LDSM.16.M88.4 R164, [R206+0xb900] ;  /* 0x00b90000cea4783b */ /* 0x010fe40000000200 */
[C---:B------:R-:W-:Y:S03]  /*5460*/  HMMA.16816.F32.BF16 R32, R140.reuse, R134, R32 ;  /* 0x000000868c20723c */ /* 0x040fe60000041820 */
[----:B------:R-:W4:Y:S05]  /*5470*/  LDSM.16.M88.4 R132, [R203+0xa100] ;  /* 0x00a10000cb84783b */ /* 0x000f2a0000000200 */
[C---:B------:R-:W-:Y:S08]  /*5480*/  HMMA.16816.F32.BF16 R36, R140.reuse, R136, R36 ;  /* 0x000000888c24723c */ /* 0x040ff00000041824 */
[C---:B------:R-:W-:Y:S01]  /*5490*/  HMMA.16816.F32.BF16 R40, R140.reuse, R138, R40 ;  /* 0x0000008a8c28723c */ /* 0x040fe20000041828 */
[----:B------:R-:W-:Y:S07]  /*54a0*/  LDSM.16.M88.4 R136, [R194] ;  /* 0x00000000c288783b */ /* 0x000fee0000000200 */
[C---:B------:R-:W-:Y:S08]  /*54b0*/  HMMA.16816.F32.BF16 R44, R140.reuse, R144, R44 ;  /* 0x000000908c2c723c */ /* 0x040ff0000004182c */
[----:B------:R-:W-:Y:S01]  /*54c0*/  HMMA.16816.F32.BF16 R48, R140, R146, R48 ;  /* 0x000000928c30723c */ /* 0x000fe20000041830 */
[----:B------:R-:W-:Y:S07]  /*54d0*/  LDSM.16.M88.4 R144, [R194+0x1800] ;  /* 0x00180000c290783b */ /* 0x000fee0000000200 */
[C---:B-----5:R-:W-:Y:S08]  /*54e0*/  HMMA.16816.F32.BF16 R4, R148.reuse, R120, R4 ;  /* 0x000000789404723c */ /* 0x060ff00000041804 */
[C---:B------:R-:W-:Y:S01]  /*54f0*/  HMMA.16816.F32.BF16 R8, R148.reuse, R122, R8 ;  /* 0x0000007a9408723c */ /* 0x040fe20000041808 */
[----:B------:R-:W5:Y:S07]  /*5500*/  LDSM.16.M88.4 R120, [R203+0xa900] ;  /* 0x00a90000cb78783b */ /* 0x000f6e0000000200 */
[C---:B-1----:R-:W-:Y:S08]  /*5510*/  HMMA.16816.F32.BF16 R12, R148.reuse, R152, R12 ;  /* 0x00000098940c723c */ /* 0x042ff0000004180c */
[C---:B------:R-:W-:Y:S01]  /*5520*/  HMMA.16816.F32.BF16 R16, R148.reuse, R154, R16 ;  /* 0x0000009a9410723c */ /* 0x040fe20000041810 */
[----:B------:R-:W-:Y:S07]  /*5530*/  LDSM.16.M88.4 R152, [R206+0xb100] ;  /* 0x00b10000ce98783b */ /* 0x000fee0000000200 */
[C---:B------:R-:W-:Y:S08]  /*5540*/  HMMA.16816.F32.BF16 R20, R148.reuse, R128, R20 ;  /* 0x000000809414723c */ /* 0x040ff00000041814 */
[C---:B------:R-:W-:Y:S01]  /*5550*/  HMMA.16816.F32.BF16 R24, R148.reuse, R130, R24 ;  /* 0x000000829418723c */ /* 0x040fe20000041818 */
[----:B------:R-:W1:Y:S07]  /*5560*/  LDSM.16.M88.4 R128, [R194+0x800] ;  /* 0x00080000c280783b */ /* 0x000e6e0000000200 */
[C---:B------:R-:W-:Y:S08]  /*5570*/  HMMA.16816.F32.BF16 R28, R148.reuse, R116, R28 ;  /* 0x00000074941c723c */ /* 0x040ff0000004181c */
[C---:B------:R-:W-:Y:S01]  /*5580*/  HMMA.16816.F32.BF16 R32, R148.reuse, R118, R32 ;  /* 0x000000769420723c */ /* 0x040fe20000041820 */
[----:B------:R-:W1:Y:S07]  /*5590*/  LDSM.16.M88.4 R116, [R194+0x1000] ;  /* 0x00100000c274783b */ /* 0x000e6e0000000200 */
[C---:B----4-:R-:W-:Y:S08]  /*55a0*/  HMMA.16816.F32.BF16 R36, R148.reuse, R132, R36 ;  /* 0x000000849424723c */ /* 0x050ff00000041824 */
[C---:B------:R-:W-:Y:S01]  /*55b0*/  HMMA.16816.F32.BF16 R40, R148.reuse, R134, R40 ;  /* 0x000000869428723c */ /* 0x040fe20000041828 */
[----:B------:R-:W4:Y:S07]  /*55c0*/  LDSM.16.M88.4 R132, [R194+0x2000] ;  /* 0x00200000c284783b */ /* 0x000f2e0000000200 */
[C---:B-----5:R-:W-:Y:S08]  /*55d0*/  HMMA.16816.F32.BF16 R44, R148.reuse, R120, R44 ;  /* 0x00000078942c723c */ /* 0x060ff0000004182c */
[----:B------:R-:W-:Y:S01]  /*55e0*/  HMMA.16816.F32.BF16 R48, R148, R122, R48 ;  /* 0x0000007a9430723c */ /* 0x000fe20000041830 */
[----:B------:R-:W5:Y:S07]  /*55f0*/  LDSM.16.M88.4 R120, [R194+0x2800] ;  /* 0x00280000c278783b */ /* 0x000f6e0000000200 */
[C---:B------:R-:W-:Y:S08]  /*5600*/  HMMA.16816.F32.BF16 R4, R156.reuse, R136, R4 ;  /* 0x000000889c04723c */ /* 0x040ff00000041804 */
[C---:B------:R-:W-:Y:S01]  /*5610*/  HMMA.16816.F32.BF16 R8, R156.reuse, R138, R8 ;  /* 0x0000008a9c08723c */ /* 0x040fe20000041808 */
[----:B------:R-:W2:Y:S07]  /*5620*/  LDSM.16.M88.4 R136, [R206+0xc100] ;  /* 0x00c10000ce88783b */ /* 0x000eae0000000200 */
        /* <DEDUP_REMOVED lines=11> */
[----:B------:R-:W-:Y:S07]  /*56e0*/  LDSM.16.M88.4 R132, [R192] ;  /* 0x00000000c084783b */ /* 0x000fee0000000200 */
[C---:B-----5:R-:W-:Y:S08]  /*56f0*/  HMMA.16816.F32.BF16 R44, R156.reuse, R120, R44 ;  /* 0x000000789c2c723c */ /* 0x060ff0000004182c */
[----:B------:R-:W-:Y:S01]  /*5700*/  HMMA.16816.F32.BF16 R48, R156, R122, R48 ;  /* 0x0000007a9c30723c */ /* 0x000fe20000041830 */
[----:B------:R-:W4:Y:S07]  /*5710*/  LDSM.16.M88.4 R120, [R193] ;  /* 0x00000000c178783b */ /* 0x000f2e0000000200 */
[C---:B------:R-:W-:Y:S08]  /*5720*/  HMMA.16816.F32.BF16 R4, R160.reuse, R152, R4 ;  /* 0x00000098a004723c */ /* 0x040ff00000041804 */
[C---:B------:R-:W-:Y:S01]  /*5730*/  HMMA.16816.F32.BF16 R8, R160.reuse, R154, R8 ;  /* 0x0000009aa008723c */ /* 0x040fe20000041808 */
[----:B------:R-:W5:Y:S07]  /*5740*/  LDSM.16.M88.4 R152, [R191] ;  /* 0x00000000bf98783b */ /* 0x000f6e0000000200 */
[C---:B------:R-:W-:Y:S08]  /*5750*/  HMMA.16816.F32.BF16 R12, R160.reuse, R164, R12 ;  /* 0x000000a4a00c723c */ /* 0x040ff0000004180c */
[C---:B------:R-:W-:Y:S01]  /*5760*/  HMMA.16816.F32.BF16 R16, R160.reuse, R166, R16 ;  /* 0x000000a6a010723c */ /* 0x040fe20000041810 */
[----:B------:R-:W-:Y:S07]  /*5770*/  LDSM.16.M88.4 R164, [R194+0x3000] ;  /* 0x00300000c2a4783b */ /* 0x000fee0000000200 */
[C---:B--2---:R-:W-:Y:S08]  /*5780*/  HMMA.16816.F32.BF16 R20, R160.reuse, R136, R20 ;  /* 0x00000088a014723c */ /* 0x044ff00000041814 */
[C---:B------:R-:W-:Y:S01]  /*5790*/  HMMA.16816.F32.BF16 R24, R160.reuse, R138, R24 ;  /* 0x0000008aa018723c */ /* 0x040fe20000041818 */
[----:B------:R-:W2:Y:S07]  /*57a0*/  LDSM.16.M88.4 R136, [R190] ;  /* 0x00000000be88783b */ /* 0x000eae0000000200 */
[C---:B-1----:R-:W-:Y:S08]  /*57b0*/  HMMA.16816.F32.BF16 R28, R160.reuse, R116, R28 ;  /* 0x00000074a01c723c */ /* 0x042ff0000004181c */
[C---:B------:R-:W-:Y:S01]  /*57c0*/  HMMA.16816.F32.BF16 R32, R160.reuse, R118, R32 ;  /* 0x00000076a020723c */ /* 0x040fe20000041820 */
[----:B------:R-:W1:Y:S07]  /*57d0*/  LDSM.16.M88.4 R116, [R189] ;  /* 0x00000000bd74783b */ /* 0x000e6e0000000200 */
[C---:B------:R-:W-:Y:S08]  /*57e0*/  HMMA.16816.F32.BF16 R36, R160.reuse, R128, R36 ;  /* 0x00000080a024723c */ /* 0x040ff00000041824 */
[C---:B------:R-:W-:Y:S01]  /*57f0*/  HMMA.16816.F32.BF16 R40, R160.reuse, R130, R40 ;  /* 0x00000082a028723c */ /* 0x040fe20000041828 */
[----:B------:R-:W1:Y:S07]  /*5800*/  LDSM.16.M88.4 R128, [R188] ;  /* 0x00000000bc80783b */ /* 0x000e6e0000000200 */
[C---:B------:R-:W-:Y:S08]  /*5810*/  HMMA.16816.F32.BF16 R44, R160.reuse, R144, R44 ;  /* 0x00000090a02c723c */ /* 0x040ff0000004182c */
[----:B------:R-:W-:Y:S01]  /*5820*/  HMMA.16816.F32.BF16 R48, R160, R146, R48 ;  /* 0x00000092a030723c */ /* 0x000fe20000041830 */
[----:B------:R-:W-:Y:S07]  /*5830*/  LDSM.16.M88.4 R144, [R203+0xc100] ;  /* 0x00c10000cb90783b */ /* 0x000fee0000000200 */
[C---:B----4-:R-:W-:Y:S08]  /*5840*/  HMMA.16816.F32.BF16 R4, R168.reuse, R120, R4 ;  /* 0x00000078a804723c */ /* 0x050ff00000041804 */
[C---:B------:R-:W-:Y:S01]  /*5850*/  HMMA.16816.F32.BF16 R8, R168.reuse, R122, R8 ;  /* 0x0000007aa808723c */ /* 0x040fe20000041808 */
[----:B------:R-:W4:Y:S07]  /*5860*/  LDSM.16.M88.4 R120, [R203+0xb100] ;  /* 0x00b10000cb78783b */ /* 0x000f2e0000000200 */
[C---:B------:R-:W-:Y:S08]  /*5870*/  HMMA.16816.F32.BF16 R12, R168.reuse, R132, R12 ;  /* 0x00000084a80c723c */ /* 0x040ff0000004180c */
[C---:B------:R-:W-:Y:S01]  /*5880*/  HMMA.16816.F32.BF16 R16, R168.reuse, R134, R16 ;  /* 0x00000086a810723c */ /* 0x040fe20000041810 */
[----:B------:R-:W3:Y:S07]  /*5890*/  LDSM.16.M88.4 R132, [R203+0xb900] ;  /* 0x00b90000cb84783b */ /* 0x000eee0000000200 */
[C---:B-----5:R-:W-:Y:S08]  /*58a0*/  HMMA.16816.F32.BF16 R20, R168.reuse, R152, R20 ;  /* 0x00000098a814723c */ /* 0x060ff00000041814 */
        /* <DEDUP_REMOVED lines=8> */
[C---:B------:R-:W-:Y:S08]  /*5930*/  HMMA.16816.F32.BF16 R44, R168.reuse, R128, R44 ;  /* 0x00000080a82c723c */ /* 0x040ff0000004182c */
[----:B------:R-:W-:Y:S01]  /*5940*/  HMMA.16816.F32.BF16 R48, R168, R130, R48 ;  /* 0x00000082a830723c */ /* 0x000fe20000041830 */
[----:B------:R-:W5:Y:S07]  /*5950*/  LDSM.16.M88.4 R128, [R194+0x3800] ;  /* 0x00380000c280783b */ /* 0x000f6e0000000200 */
[C---:B----4-:R-:W-:Y:S08]  /*5960*/  HMMA.16816.F32.BF16 R4, R172.reuse, R120, R4 ;  /* 0x00000078ac04723c */ /* 0x050ff00000041804 */
[C---:B------:R-:W-:Y:S01]  /*5970*/  HMMA.16816.F32.BF16 R8, R172.reuse, R122, R8 ;  /* 0x0000007aac08723c */ /* 0x040fe20000041808 */
[----:B------:R-:W4:Y:S07]  /*5980*/  LDSM.16.M88.4 R120, [R194+0x4000] ;  /* 0x00400000c278783b */ /* 0x000f2e0000000200 */
[C---:B---3--:R-:W-:Y:S08]  /*5990*/  HMMA.16816.F32.BF16 R12, R172.reuse, R132, R12 ;  /* 0x00000084ac0c723c */ /* 0x048ff0000004180c */
[C---:B------:R-:W-:Y:S08]  /*59a0*/  HMMA.16816.F32.BF16 R16, R172.reuse, R134, R16 ;  /* 0x00000086ac10723c */ /* 0x040ff00000041810 */
[C---:B------:R-:W-:Y:S08]  /*59b0*/  HMMA.16816.F32.BF16 R20, R172.reuse, R144, R20 ;  /* 0x00000090ac14723c */ /* 0x040ff00000041814 */
[C---:B------:R-:W-:Y:S08]  /*59c0*/  HMMA.16816.F32.BF16 R24, R172.reuse, R146, R24 ;  /* 0x00000092ac18723c */ /* 0x040ff00000041818 */
[C---:B--2---:R-:W-:Y:S08]  /*59d0*/  HMMA.16816.F32.BF16 R28, R172.reuse, R136, R28 ;  /* 0x00000088ac1c723c */ /* 0x044ff0000004181c */
[C---:B------:R-:W-:Y:S08]  /*59e0*/  HMMA.16816.F32.BF16 R32, R172.reuse, R138, R32 ;  /* 0x0000008aac20723c */ /* 0x040ff00000041820 */
[C---:B-1----:R-:W-:Y:S08]  /*59f0*/  HMMA.16816.F32.BF16 R36, R172.reuse, R116, R36 ;  /* 0x00000074ac24723c */ /* 0x042ff00000041824 */
[C---:B------:R-:W-:Y:S01]  /*5a00*/  HMMA.16816.F32.BF16 R40, R172.reuse, R118, R40 ;  /* 0x00000076ac28723c */ /* 0x040fe20000041828 */
[----:B------:R-:W1:Y:S07]  /*5a10*/  LDSM.16.M88.4 R116, [R194+0x4800] ;  /* 0x00480000c274783b */ /* 0x000e6e0000000200 */
[C---:B------:R-:W-:Y:S08]  /*5a20*/  HMMA.16816.F32.BF16 R44, R172.reuse, R152, R44 ;  /* 0x00000098ac2c723c */ /* 0x040ff0000004182c */
[----:B------:R-:W-:Y:S08]  /*5a30*/  HMMA.16816.F32.BF16 R48, R172, R154, R48 ;  /* 0x0000009aac30723c */ /* 0x000ff00000041830 */
[C---:B------:R-:W-:Y:S07]  /*5a40*/  HMMA.16816.F32.BF16 R4, R176.reuse, R164, R4 ;  /* 0x000000a4b004723c */ /* 0x040fee0000041804 */
[----:B------:R-:W-:Y:S01]  /*5a50*/  @P2 IMAD.MOV.U32 R164, RZ, RZ, R210 ;  /* 0x000000ffffa42224 */ /* 0x000fe200078e00d2 */
[C---:B------:R-:W-:Y:S04]  /*5a60*/  HMMA.16816.F32.BF16 R8, R176.reuse, R166, R8 ;  /* 0x000000a6b008723c */ /* 0x040fe80000041808 */
[----:B------:R-:W-:Y:S03]  /*5a70*/  @P2 SHF.R.S32.HI R165, RZ, 0x1f, R0 ;  /* 0x0000001fffa52819 */ /* 0x000fe60000011400 */
[C---:B------:R-:W-:Y:S01]  /*5a80*/  @P2 IMAD.WIDE.U32 R166, R0.reuse, c[0x0][0x1e0], RZ ;  /* 0x0000780000a62a25 */ /* 0x040fe200078e00ff */
[C---:B-----5:R-:W-:Y:S04]  /*5a90*/  HMMA.16816.F32.BF16 R12, R176.reuse, R128, R12 ;  /* 0x00000080b00c723c */ /* 0x060fe8000004180c */
[----:B------:R-:W-:Y:S04]  /*5aa0*/  @P2 IMAD R165, R165, c[0x0][0x1e0], RZ ;  /* 0x00007800a5a52a24 */ /* 0x000fe800078e02ff */
[C---:B------:R-:W-:Y:S01]  /*5ab0*/  HMMA.16816.F32.BF16 R16, R176.reuse, R130, R16 ;  /* 0x00000082b010723c */ /* 0x040fe20000041810 */
[----:B------:R-:W2:Y:S03]  /*5ac0*/  LDSM.16.M88.4 R128, [R194+0x5000] ;  /* 0x00500000c280783b */ /* 0x000ea60000000200 */
[----:B------:R-:W-:Y:S04]  /*5ad0*/  @P2 IMAD R165, R0, c[0x0][0x1e4], R165 ;  /* 0x0000790000a52a24 */ /* 0x000fe800078e02a5 */
[C---:B----4-:R-:W-:Y:S04]  /*5ae0*/  HMMA.16816.F32.BF16 R20, R176.reuse, R120, R20 ;  /* 0x00000078b014723c */ /* 0x050fe80000041814 */
[----:B------:R-:W-:Y:S02]  /*5af0*/  @P2 IMAD.IADD R0, R167, 0x1, R165 ;  /* 0x00000001a7002824 */ /* 0x000fe400078e02a5 */
[----:B------:R-:W-:Y:S02]  /*5b00*/  @P2 IMAD.MOV.U32 R165, RZ, RZ, R213 ;  /* 0x000000ffffa52224 */ /* 0x000fe400078e00d5 */
[C---:B------:R-:W-:Y:S01]  /*5b10*/  HMMA.16816.F32.BF16 R24, R176.reuse, R122, R24 ;  /* 0x0000007ab018723c */ /* 0x040fe20000041818 */
[----:B------:R-:W3:Y:S01]  /*5b20*/  LDSM.16.M88.4 R120, [R194+0x5800] ;  /* 0x00580000c278783b */ /* 0x000ee20000000200 */
[----:B------:R-:W-:Y:S04]  /*5b30*/  DEPBAR.LE SB0, 0x0 ;  /* 0x000080000000791a */ /* 0x000fe80000000000 */
[----:B------:R-:W-:Y:S01]  /*5b40*/  BAR.SYNC.DEFER_BLOCKING 0x0 ;  /* 0x0000000000007b1d */ /* 0x000fe20000010000 */
[----:B------:R-:W-:Y:S01]  /*5b50*/  @P2 IMAD.WIDE.U32 R164, R166, 0x60, R164 ;  /* 0x00000060a6a42825 */ /* 0x000fe200078e00a4 */
[C---:B-1----:R-:W-:Y:S05]  /*5b60*/  HMMA.16816.F32.BF16 R28, R176.reuse, R116, R28 ;  /* 0x00000074b01c723c */ /* 0x042fea000004181c */
[----:B------:R-:W-:Y:S01]  /*5b70*/  @P2 IMAD R0, R0, 0x60, RZ ;  /* 0x0000006000002824 */ /* 0x000fe200078e02ff */
[----:B------:R-:W-:Y:S02]  /*5b80*/  @P2 SHF.L.U64.HI R166, R182, 0x6, R181 ;  /* 0x00000006b6a62819 */ /* 0x000fe400000102b5 */
[C---:B------:R-:W-:Y:S04]  /*5b90*/  HMMA.16816.F32.BF16 R32, R176.reuse, R118, R32 ;  /* 0x00000076b020723c */ /* 0x040fe80000041820 */
[----:B------:R-:W-:Y:S02]  /*5ba0*/  @P2 IMAD.IADD R165, R165, 0x1, R0 ;  /* 0x00000001a5a52824 */ /* 0x000fe400078e0200 */
[C---:B------:R-:W-:Y:S03]  /*5bb0*/  @P2 IMAD.SHL.U32 R0, R164.reuse, 0x2, RZ ;  /* 0x00000002a4002824 */ /* 0x040fe600078e00ff */
[----:B------:R-:W-:Y:S01]  /*5bc0*/  @P2 SHF.L.U64.HI R164, R164, 0x1, R165 ;  /* 0x00000001a4a42819 */ /* 0x000fe200000102a5 */
[C---:B--2---:R-:W-:Y:S03]  /*5bd0*/  HMMA.16816.F32.BF16 R36, R176.reuse, R128, R36 ;  /* 0x00000080b024723c */ /* 0x044fe60000041824 */
[----:B------:R-:W-:Y:S01]  /*5be0*/  @P2 IADD3 R184, P0, R0, c[0x0][0x1c8], RZ ;  /* 0x0000720000b82a10 */ /* 0x000fe20007f1e0ff */
[----:B------:R-:W-:Y:S01]  /*5bf0*/  @P2 IMAD.SHL.U32 R165, R182, 0x40, RZ ;  /* 0x00000040b6a52824 */ /* 0x000fe200078e00ff */
[----:B------:R-:W-:Y:S02]  /*5c00*/  @P2 IADD3 R0, P1, R0, 0x80, RZ ;  /* 0x0000008000002810 */ /* 0x000fe40007f3e0ff */
[----:B------:R-:W-:Y:S01]  /*5c10*/  @P2 IADD3.X R185, R164, c[0x0][0x1cc], RZ, P0, !PT ;  /* 0x00007300a4b92a10 */ /* 0x000fe200007fe4ff */
[C---:B------:R-:W-:Y:S04]  /*5c20*/  HMMA.16816.F32.BF16 R40, R176.reuse, R130, R40 ;  /* 0x00000082b028723c */ /* 0x040fe80000041828 */
[----:B------:R-:W-:Y:S01]  /*5c30*/  @!PT LDS RZ, [RZ] ;  /* 0x00000000fffff984 */ /* 0x000fe20000000800 */
[----:B------:R-:W-:Y:S01]  /*5c40*/  @!PT LDS RZ, [RZ] ;  /* 0x00000000fffff984 */ /* 0x000fe20000000800 */
[----:B------:R-:W-:Y:S01]  /*5c50*/  @!PT LDS RZ, [RZ] ;  /* 0x00000000fffff984 */ /* 0x000fe20000000800 */
[----:B------:R1:W-:Y:S01]  /*5c60*/  @P2 LDGSTS.E.BYPASS.LTC128B.128 [R208+0x8100], [R184.64], !P6 ;  /* 0x08100000b8d02fae */ /* 0x0003e2000f101d4a */
[----:B------:R-:W-:Y:S01]  /*5c70*/  @P2 IADD3 R222, P0, R0, c[0x0][0x1c8], RZ ;  /* 0x0000720000de2a10 */ /* 0x000fe20007f1e0ff */
[----:B------:R-:W-:Y:S02]  /*5c80*/  IMAD.MOV.U32 R0, RZ, RZ, R209 ;  /* 0x000000ffff007224 */ /* 0x000fe400078e00d1 */
[----:B------:R-:W-:Y:S01]  /*5c90*/  @P4 IMAD.MOV.U32 R0, RZ, RZ, R180 ;  /* 0x000000ffff004224 */ /* 0x000fe200078e00b4 */
[----:B------:R-:W-:Y:S01]  /*5ca0*/  @P2 IADD3.X R223, RZ, c[0x0][0x1cc], R164, P0, P1 ;  /* 0x00007300ffdf2a10 */ /* 0x000fe200007e24a4 */
[C---:B---3--:R-:W-:Y:S03]  /*5cb0*/  HMMA.16816.F32.BF16 R44, R176.reuse, R120, R44 ;  /* 0x00000078b02c723c */ /* 0x048fe6000004182c */
[----:B------:R-:W2:Y:S01]  /*5cc0*/  SHFL.IDX PT, R164, R0, RZ, 0x1c1f ;  /* 0x001c1fff00a47589 */ /* 0x000ea200000e0000 */
[-C--:B------:R-:W-:Y:S04]  /*5cd0*/  @P2 IADD3 R224, P1, R184, R165.reuse, RZ ;  /* 0x000000a5b8e02210 */ /* 0x080fe80007f3e0ff */
[----:B------:R2:W-:Y:S01]  /*5ce0*/  @P2 LDGSTS.E.BYPASS.LTC128B.128 [R208+0xb100], [R222.64], !P5 ;  /* 0x0b100000ded02fae */ /* 0x0005e2000e901d4a */
[--C-:B------:R-:W-:Y:S01]  /*5cf0*/  @P2 IMAD.X R225, R185, 0x1, R166.reuse, P1 ;  /* 0x00000001b9e12824 */ /* 0x100fe200008e06a6 */
[----:B------:R-:W-:Y:S03]  /*5d00*/  HMMA.16816.F32.BF16 R48, R176, R122, R48 ;  /* 0x0000007ab030723c */ /* 0x000fe60000041830 */
[----:B------:R-:W-:Y:S01]  /*5d10*/  @P2 IADD3 R226, P0, R224, R165, RZ ;  /* 0x000000a5e0e22210 */ /* 0x000fe20007f1e0ff */
[----:B------:R3:W-:Y:S01]  /*5d20*/  @P2 LDGSTS.E.BYPASS.LTC128B.128 [R208+0x9100], [R224.64], !P6 ;  /* 0x09100000e0d02fae */ /* 0x0007e2000f101d4a */
[----:B------:R-:W-:Y:S03]  /*5d30*/  IMAD R165, R186, -0x60, RZ ;  /* 0xffffffa0baa57824 */ /* 0x000fe600078e02ff */
[----:B------:R-:W-:Y:S01]  /*5d40*/  @P2 IMAD.X R227, R225, 0x1, R166, P0 ;  /* 0x00000001e1e32824 */ /* 0x000fe200000e06a6 */
[----:B------:R3:W-:Y:S03]  /*5d50*/  @P2 LDGSTS.E.BYPASS.LTC128B.128 [R208+0xc100], [R224.64+0x80], !P5 ;  /* 0x0c100080e0d02fae */ /* 0x0007e6000e901d4a */
[----:B------:R-:W-:Y:S02]  /*5d60*/  IADD3 R167, -R214, 0x1, R165 ;  /* 0x00000001d6a77810 */ /* 0x000fe40007ffe1a5 */
[----:B------:R3:W-:Y:S02]  /*5d70*/  @P2 LDGSTS.E.BYPASS.LTC128B.128 [R208+0xa100], [R226.64], !P6 ;  /* 0x0a100000e2d02fae */ /* 0x0007e4000f101d4a */
[----:B------:R-:W-:Y:S03]  /*5d80*/  IADD3 R167, R167, c[0x0][0x1d0], RZ ;  /* 0x00007400a7a77a10 */ /* 0x000fe60007ffe0ff */
[----:B------:R3:W-:Y:S01]  /*5d90*/  @P2 LDGSTS.E.BYPASS.LTC128B.128 [R208+0xd100], [R226.64+0x80], !P5 ;  /* 0x0d100080e2d02fae */ /* 0x0007e2000e901d4a */
[----:B------:R-:W-:Y:S04]  /*5da0*/  IADD3 R167, R167, -c[0x0][0x168], RZ ;  /* 0x80005a00a7a77a10 */ /* 0x000fe80007ffe0ff */
[----:B------:R-:W0:Y:S01]  /*5db0*/  LDGDEPBAR ;  /* 0x00000000000079af */ /* 0x000e220000000000 */
[C---:B-1----:R-:W-:Y:S02]  /*5dc0*/  IADD3 R185, R167.reuse, c[0x0][0x328], RZ ;  /* 0x0000ca00a7b97a10 */ /* 0x042fe40007ffe0ff */
[----:B------:R-:W-:Y:S03]  /*5dd0*/  IADD3 R167, R167, UR7, RZ ;  /* 0x00000007a7a77c10 */ /* 0x000fe6000fffe0ff */
[----:B--2---:R-:W-:Y:S02]  /*5de0*/  IMAD.IADD R223, R185, 0x1, R164 ;  /* 0x00000001b9df7824 */ /* 0x004fe400078e02a4 */
[----:B------:R-:W-:Y:S01]  /*5df0*/  IMAD.IADD R187, R164, 0x1, R167 ;  /* 0x00000001a4bb7824 */ /* 0x000fe200078e02a7 */
[----:B------:R-:W-:-:S05]  /*5e00*/  @!P3 BRA `(.L_x_173) ;  /* 0x000001900000b947 */ /* 0x000fca0003800000 */
[----:B------:R-:W-:Y:S01]  /*5e10*/  IADD3 R117, R164, c[0x0][0x1d0], RZ ;  /* 0x00007400a4757a10 */ /* 0x000fe20007ffe0ff */
[----:B------:R-:W-:Y:S03]  /*5e20*/  BSSY B0, `(.L_x_174) ;  /* 0x0000012000007945 */ /* 0x000fe60003800000 */
[----:B------:R-:W-:Y:S04]  /*5e30*/  IADD3 R117, R117, -c[0x0][0x168], RZ ;  /* 0x80005a0075757a10 */ /* 0x000fe80007ffe0ff */
[----:B------:R-:W-:Y:S11]  /*5e40*/  ISETP.GT.AND P0, PT, R117, -0x1, PT ;  /* 0xffffffff7500780c */ /* 0x000ff60003f04270 */
[----:B------:R-:W-:Y:S02]  /*5e50*/  @!UPT UIADD3 URZ, URZ, URZ, URZ ;  /* 0x0000003f3f3ff290 */ /* 0x000fe4000fffe03f */
[----:B------:R-:W-:-:S05]  /*5e60*/  @P0 BRA `(.L_x_175) ;  /* 0x0000008000000947 */ /* 0x000fca0003800000 */
[----:B------:R-:W-:Y:S01]  /*5e70*/  LOP3.LUT R117, RZ, R117, RZ, 0x33, !PT ;  /* 0x00000075ff757212 */ /* 0x000fe200078e33ff */
[----:B------:R-:W-:Y:S05]  /*5e80*/  IMAD.MOV.U32 R116, RZ, RZ, c[0x0][0x32c] ;  /* 0x0000cb00ff747624 */ /* 0x000fea00078e00ff */
[----:B------:R-:W-:Y:S11]  /*5e90*/  ISETP.NE.AND P0, PT, R116, 0x1, PT ;  /* 0x000000017400780c */ /* 0x000ff60003f05270 */
[----:B------:R-:W-:Y:S02]  /*5ea0*/  @!UPT UIADD3 URZ, URZ, URZ, URZ ;  /* 0x0000003f3f3ff290 */ /* 0x000fe4000fffe03f */
[----:B------:R-:W-:Y:S05]  /*5eb0*/  @P0 IMAD.HI.U32 R116, R117, c[0x0][0x330], RZ ;  /* 0x0000cc0075740a27 */ /* 0x000fea00078e00ff */
[----:B------:R-:W-:Y:S04]  /*5ec0*/  @P0 SHF.R.U32.HI R117, RZ, c[0x0][0x334], R116 ;  /* 0x0000cd00ff750a19 */ /* 0x000fe80000011674 */
[----:B------:R-:W-:Y:S01]  /*5ed0*/  LOP3.LUT R117, RZ, R117, RZ, 0x33, !PT ;  /* 0x00000075ff757212 */ /* 0x000fe200078e33ff */
[----:B------:R-:W-:-:S05]  /*5ee0*/  BRA `(.L_x_176) ;  /* 0x0000005000007947 */ /* 0x000fca0003800000 */
.L_x_175:
[----:B------:R-:W-:Y:S04]  /*5ef0*/  MOV R116, c[0x0][0x32c] ;  /* 0x0000cb0000747a02 */ /* 0x000fe80000000f00 */
[----:B------:R-:W-:Y:S11]  /*5f00*/  ISETP.NE.AND P0, PT, R116, 0x1, PT ;  /* 0x000000017400780c */ /* 0x000ff60003f05270 */
[----:B------:R-:W-:Y:S02]  /*5f10*/  @!UPT UIADD3 URZ, URZ, URZ, URZ ;  /* 0x0000003f3f3ff290 */ /* 0x000fe4000fffe03f */
[----:B------:R-:W-:Y:S05]  /*5f20*/  @P0 IMAD.HI.U32 R116, R117, c[0x0][0x330], RZ ;  /* 0x0000cc0075740a27 */ /* 0x000fea00078e00ff */
[----:B------:R-:W-:Y:S02]  /*5f30*/  @P0 SHF.R.U32.HI R117, RZ, c[0x0][0x334], R116 ;  /* 0x0000cd00ff750a19 */ /* 0x000fe40000011674 */
.L_x_176:
[----:B------:R-:W-:Y:S05]  /*5f40*/  BSYNC B0 ;  /* 0x0000000000007941 */ /* 0x000fea0003800000 */
.L_x_174:
[----:B------:R-:W-:Y:S04]  /*5f50*/  IMAD.IADD R118, R165, 0x1, -R214 ;  /* 0x00000001a5767824 */ /* 0x000fe800078e0ad6 */
[----:B------:R-:W-:Y:S05]  /*5f60*/  IMAD R118, R117, c[0x0][0x32c], R118 ;  /* 0x0000cb0075767a24 */ /* 0x000fea00078e0276 */
[----:B------:R-:W-:Y:S02]  /*5f70*/  IADD3 R116, R118, c[0x0][0x32c], RZ ;  /* 0x0000cb0076747a10 */ /* 0x000fe40007ffe0ff */
[----:B------:R-:W-:Y:S02]  /*5f80*/  IMNMX R187, R187, R118, !PT ;  /* 0x00000076bbbb7217 */ /* 0x000fe40007800200 */
[----:B------:R-:W-:Y:S02]  /*5f90*/  IMNMX R223, R223, R116, PT ;  /* 0x00000074dfdf7217 */ /* 0x000fe40003800200 */
.L_x_173:
[C---:B------:R-:W-:Y:S01]  /*5fa0*/  ISETP.GE.AND P0, PT, R165.reuse, 0x1, PT ;  /* 0x00000001a500780c */ /* 0x040fe20003f06270 */
[----:B------:R-:W1:Y:S01]  /*5fb0*/  SHFL.IDX PT, R0, R0, 0x1, 0x1c1f ;  /* 0x003c1f0000007f89 */ /* 0x000e6200000e0000 */
[----:B------:R-:W-:Y:S02]  /*5fc0*/  ISETP.GE.AND P1, PT, R165, 0x2, PT ;  /* 0x00000002a500780c */ /* 0x000fe40003f26270 */
[----:B------:R-:W-:Y:S02]  /*5fd0*/  LOP3.LUT R215, R215, 0xffdfffff, RZ, 0xc0, !PT ;  /* 0xffdfffffd7d77812 */ /* 0x000fe400078ec0ff */
[----:B------:R-:W-:Y:S07]  /*5fe0*/  ISETP.GE.AND P2, PT, R165, 0x59, PT ;  /* 0x00000059a500780c */ /* 0x000fee0003f46270 */
[----:B------:R-:W-:Y:S02]  /*5ff0*/  @P0 LOP3.LUT R215, R215, 0x200000, RZ, 0xfc, !PT ;  /* 0x00200000d7d70812 */ /* 0x000fe400078efcff */
[----:B------:R-:W-:Y:S02]  /*6000*/  ISETP.GT.AND P0, PT, R187, RZ, !P0 ;  /* 0x000000ffbb00720c */ /* 0x000fe40004704270 */
[----:B------:R-:W-:Y:S02]  /*6010*/  LOP3.LUT R215, R215, 0xffefffff, RZ, 0xc0, !PT ;  /* 0xffefffffd7d77812 */ /* 0x000fe400078ec0ff */
[----:B------:R-:W-:Y:S02]  /*6020*/  ISETP.LT.OR P0, PT, R223, 0x1, P0 ;  /* 0x00000001df00780c */ /* 0x000fe40000701670 */
[----:B------:R-:W-:Y:S02]  /*6030*/  @P1 LOP3.LUT R215, R215, 0x100000, RZ, 0xfc, !PT ;  /* 0x00100000d7d71812 */ /* 0x000fe400078efcff */
[----:B------:R-:W-:Y:S02]  /*6040*/  FSEL R120, R4, -INF , !P0 ;  /* 0xff80000004787808 */ /* 0x000fe40004000000 */
[----:B------:R-:W-:Y:S01]  /*6050*/  ISETP.GT.AND P0, PT, R187, 0x1, !P1 ;  /* 0x00000001bb00780c */ /* 0x000fe20004f04270 */
[--C-:B-1----:R-:W-:Y:S01]  /*6060*/  IMAD.IADD R4, R185, 0x1, R0.reuse ;  /* 0x00000001b9047824 */ /* 0x102fe200078e0200 */
[----:B------:R-:W-:Y:S02]  /*6070*/  ISETP.GE.AND P1, PT, R165, 0x9, PT ;  /* 0x00000009a500780c */ /* 0x000fe40003f26270 */
[----:B------:R-:W-:Y:S02]  /*6080*/  ISETP.LT.OR P0, PT, R223, 0x2, P0 ;  /* 0x00000002df00780c */ /* 0x000fe40000701670 */
[----:B------:R-:W-:Y:S02]  /*6090*/  LOP3.LUT R215, R215, 0xfff7ffff, RZ, 0xc0, !PT ;  /* 0xfff7ffffd7d77812 */ /* 0x000fe400078ec0ff */
[----:B------:R-:W-:Y:S01]  /*60a0*/  FSEL R118, R5, -INF , !P0 ;  /* 0xff80000005767808 */ /* 0x000fe20004000000 */
[----:B------:R-:W-:Y:S01]  /*60b0*/  IMAD.IADD R5, R167, 0x1, R0 ;  /* 0x00000001a7057824 */ /* 0x000fe200078e0200 */
[----:B------:R-:W-:Y:S04]  /*60c0*/  ISETP.GT.AND P0, PT, R187, 0x8, !P1 ;  /* 0x00000008bb00780c */ /* 0x000fe80004f04270 */
[----:B------:R-:W-:Y:S02]  /*60d0*/  ISETP.LT.OR P0, PT, R223, 0x9, P0 ;  /* 0x00000009df00780c */ /* 0x000fe40000701670 */
[----:B------:R-:W-:Y:S02]  /*60e0*/  @P1 LOP3.LUT R215, R215, 0x80000, RZ, 0xfc, !PT ;  /* 0x00080000d7d71812 */ /* 0x000fe400078efcff */
[----:B------:R-:W-:Y:S02]  /*60f0*/  ISETP.GE.AND P1, PT, R165, 0xa, PT ;  /* 0x0000000aa500780c */ /* 0x000fe40003f26270 */
[----:B------:R-:W-:Y:S02]  /*6100*/  LOP3.LUT R215, R215, 0xfffbffff, RZ, 0xc0, !PT ;  /* 0xfffbffffd7d77812 */ /* 0x000fe400078ec0ff */
[----:B------:R-:W-:Y:S02]  /*6110*/  FSEL R116, R8, -INF , !P0 ;  /* 0xff80000008747808 */ /* 0x000fe40004000000 */
[----:B------:R-:W-:Y:S04]  /*6120*/  ISETP.GT.AND P0, PT, R187, 0x9, !P1 ;  /* 0x00000009bb00780c */ /* 0x000fe80004f04270 */
[----:B------:R-:W-:Y:S03]  /*6130*/  ISETP.LT.OR P0, PT, R223, 0xa, P0 ;  /* 0x0000000adf00780c */ /* 0x000fe60000701670 */
        /* <DEDUP_REMOVED lines=45> */
[----:B---3--:R-:W-:Y:S02]  /*6410*/  FSEL R226, R24, -INF , !P0 ;  /* 0xff80000018e27808 */ /* 0x008fe40004000000 */
        /* <DEDUP_REMOVED lines=52> */
[----:B------:R-:W-:Y:S02]  /*6760*/  FSEL R166, R41, -INF , !P0 ;  /* 0xff80000029a67808 */ /* 0x000fe40004000000 */
[----:B------:R-:W-:Y:S02]  /*6770*/  LOP3.LUT R215, R215, 0xfffffffd, RZ, 0xc0, !PT ;  /* 0xfffffffdd7d77812 */ /* 0x000fe400078ec0ff */
[----:B------:R-:W-:Y:S04]  /*6780*/  ISETP.GT.AND P0, PT, R187, 0x50, !P1 ;  /* 0x00000050bb00780c */ /* 0x000fe80004f04270 */
[----:B------:R-:W-:Y:S03]  /*6790*/  ISETP.LT.OR P0, PT, R223, 0x51, P0 ;  /* 0x00000051df00780c */ /* 0x000fe60000701670 */
[----:B------:R-:W-:Y:S02]  /*67a0*/  @P1 LOP3.LUT R215, R215, 0x2, RZ, 0xfc, !PT ;  /* 0x00000002d7d71812 */ /* 0x000fe400078efcff */
[----:B------:R-:W-:Y:S02]  /*67b0*/  ISETP.GE.AND P1, PT, R165, 0x52, PT ;  /* 0x00000052a500780c */ /* 0x000fe40003f26270 */
[----:B------:R-:W-:Y:S02]  /*67c0*/  FSEL R146, R44, -INF , !P0 ;  /* 0xff8000002c927808 */ /* 0x000fe40004000000 */
[----:B------:R-:W-:Y:S02]  /*67d0*/  ISETP.GT.AND P0, PT, R187, 0x51, !P1 ;  /* 0x00000051bb00780c */ /* 0x000fe40004f04270 */
[----:B------:R-:W-:Y:S02]  /*67e0*/  LOP3.LUT R215, R215, 0xfffffffe, RZ, 0xc0, !PT ;  /* 0xfffffffed7d77812 */ /* 0x000fe400078ec0ff */
[----:B------:R-:W-:Y:S04]  /*67f0*/  ISETP.LT.OR P0, PT, R223, 0x52, P0 ;  /* 0x00000052df00780c */ /* 0x000fe80000701670 */
[----:B------:R-:W-:Y:S02]  /*6800*/  FSEL R145, R45, -INF , !P0 ;  /* 0xff8000002d917808 */ /* 0x000fe40004000000 */
[----:B------:R-:W-:Y:S02]  /*6810*/  ISETP.GT.AND P0, PT, R187, 0x58, !P2 ;  /* 0x00000058bb00780c */ /* 0x000fe40005704270 */
[----:B------:R-:W-:Y:S02]  /*6820*/  @P1 LOP3.LUT R215, R215, 0x1, RZ, 0xfc, !PT ;  /* 0x00000001d7d71812 */ /* 0x000fe400078efcff */
[----:B------:R-:W-:Y:S02]  /*6830*/  ISETP.LT.OR P0, PT, R223, 0x59, P0 ;  /* 0x00000059df00780c */ /* 0x000fe40000701670 */
[----:B------:R-:W-:Y:S02]  /*6840*/  ISETP.GE.AND P1, PT, R165, 0x5a, PT ;  /* 0x0000005aa500780c */ /* 0x000fe40003f26270 */
[----:B------:R-:W-:Y:S02]  /*6850*/  FSEL R138, R48, -INF , !P0 ;  /* 0xff800000308a7808 */ /* 0x000fe40004000000 */
[----:B------:R-:W-:Y:S04]  /*6860*/  ISETP.GT.AND P0, PT, R187, 0x59, !P1 ;  /* 0x00000059bb00780c */ /* 0x000fe80004f04270 */
[----:B------:R-:W-:Y:S04]  /*6870*/  ISETP.LT.OR P0, PT, R223, 0x5a, P0 ;  /* 0x0000005adf00780c */ /* 0x000fe80000701670 */
[----:B------:R-:W-:Y:S01]  /*6880*/  FSEL R136, R49, -INF , !P0 ;  /* 0xff80000031887808 */ /* 0x000fe20004000000 */
        /* <DEDUP_REMOVED lines=15> */
.L_x_179:
[----:B------:R-:W-:Y:S04]  /*6980*/  MOV R0, c[0x0][0x32c] ;  /* 0x0000cb0000007a02 */ /* 0x000fe80000000f00 */
[----:B------:R-:W-:Y:S11]  /*6990*/  ISETP.NE.AND P0, PT, R0, 0x1, PT ;  /* 0x000000010000780c */ /* 0x000ff60003f05270 */
[----:B------:R-:W-:Y:S02]  /*69a0*/  @!UPT UIADD3 URZ, URZ, URZ, URZ ;  /* 0x0000003f3f3ff290 */ /* 0x000fe4000fffe03f */
[----:B------:R-:W-:Y:S05]  /*69b0*/  @P0 IMAD.HI.U32 R0, R9, c[0x0][0x330], RZ ;  /* 0x0000cc0009000a27 */ /* 0x000fea00078e00ff */
[----:B------:R-:W-:Y:S02]  /*69c0*/  @P0 SHF.R.U32.HI R9, RZ, c[0x0][0x334], R0 ;  /* 0x0000cd00ff090a19 */ /* 0x000fe40000011600 */
.L_x_180:
[----:B------:R-:W-:Y:S05]  /*69d0*/  BSYNC B0 ;  /* 0x0000000000007941 */ /* 0x000fea0003800000 */
.L_x_178:
[----:B------:R-:W-:Y:S04]  /*69e0*/  IMAD.IADD R0, R165, 0x1, -R214 ;  /* 0x00000001a5007824 */ /* 0x000fe800078e0ad6 */
[----:B------:R-:W-:Y:S05]  /*69f0*/  IMAD R0, R9, c[0x0][0x32c], R0 ;  /* 0x0000cb0009007a24 */ /* 0x000fea00078e0200 */
[----:B------:R-:W-:Y:S02]  /*6a00*/  IADD3 R9, R0, c[0x0][0x32c], RZ ;  /* 0x0000cb0000097a10 */ /* 0x000fe40007ffe0ff */
[----:B------:R-:W-:Y:S02]  /*6a10*/  IMNMX R5, R5, R0, !PT ;  /* 0x0000000005057217 */ /* 0x000fe40007800200 */
[----:B------:R-:W-:Y:S02]  /*6a20*/  IMNMX R4, R4, R9, PT ;  /* 0x0000000904047217 */ /* 0x000fe40003800200 */
.L_x_177:
[----:B------:R-:W-:Y:S02]  /*6a30*/  LOP3.LUT P0, RZ, R215, 0x200000, RZ, 0xc0, !PT ;  /* 0x00200000d7ff7812 */ /* 0x000fe4000780c0ff */
[C---:B------:R-:W-:Y:S02]  /*6a40*/  ISETP.GT.AND P2, PT, R5.reuse, 0x58, !P2 ;  /* 0x000000580500780c */ /* 0x040fe40005744270 */
[C---:B------:R-:W-:Y:S02]  /*6a50*/  ISETP.GT.AND P0, PT, R5.reuse, RZ, !P0 ;  /* 0x000000ff0500720c */ /* 0x040fe40004704270 */
[C---:B------:R-:W-:Y:S02]  /*6a60*/  ISETP.LT.OR P2, PT, R4.reuse, 0x59, P2 ;  /* 0x000000590400780c */ /* 0x040fe40001741670 */
[----:B------:R-:W-:Y:S02]  /*6a70*/  ISETP.LT.OR P0, PT, R4, 0x1, P0 ;  /* 0x000000010400780c */ /* 0x000fe40000701670 */
[----:B------:R-:W-:Y:S02]  /*6a80*/  ISETP.GT.AND P1, PT, R5, 0x59, !P1 ;  /* 0x000000590500780c */ /* 0x000fe40004f24270 */
[----:B------:R-:W-:Y:S02]  /*6a90*/  FSEL R17, R6, -INF , !P0 ;  /* 0xff80000006117808 */ /* 0x000fe40004000000 */
[----:B------:R-:W-:Y:S02]  /*6aa0*/  LOP3.LUT P0, RZ, R215, 0x100000, RZ, 0xc0, !PT ;  /* 0x00100000d7ff7812 */ /* 0x000fe4000780c0ff */
[----:B------:R-:W-:Y:S02]  /*6ab0*/  FMNMX.FTZ R0, R17, R2, !PT ;  /* 0x0000000211007209 */ /* 0x000fe40007810000 */
[----:B------:R-:W-:Y:S02]  /*6ac0*/  ISETP.GT.AND P0, PT, R5, 0x1, !P0 ;  /* 0x000000010500780c */ /* 0x000fe40004704270 */
[----:B------:R-:W-:Y:S02]  /*6ad0*/  FSEL R135, R50, -INF , !P2 ;  /* 0xff80000032877808 */ /* 0x000fe40005000000 */
[C---:B------:R-:W-:Y:S02]  /*6ae0*/  ISETP.LT.OR P0, PT, R4.reuse, 0x2, P0 ;  /* 0x000000020400780c */ /* 0x040fe40000701670 */
[C---:B------:R-:W-:Y:S02]  /*6af0*/  ISETP.LT.OR P1, PT, R4.reuse, 0x5a, P1 ;  /* 0x0000005a0400780c */ /* 0x040fe40000f21670 */
[----:B------:R-:W-:Y:S02]  /*6b00*/  FSEL R13, R7, -INF , !P0 ;  /* 0xff800000070d7808 */ /* 0x000fe40004000000 */
[----:B------:R-:W-:Y:S02]  /*6b10*/  LOP3.LUT P0, RZ, R215, 0x80000, RZ, 0xc0, !PT ;  /* 0x00080000d7ff7812 */ /* 0x000fe4000780c0ff */
[----:B------:R-:W-:Y:S02]  /*6b20*/  FMNMX.FTZ R0, R13, R0, !PT ;  /* 0x000000000d007209 */ /* 0x000fe40007810000 */
[----:B------:R-:W-:Y:S02]  /*6b30*/  ISETP.GT.AND P0, PT, R5, 0x8, !P0 ;  /* 0x000000080500780c */ /* 0x000fe40004704270 */
[----:B------:R-:W-:Y:S02]  /*6b40*/  FSEL R117, R51, -INF , !P1 ;  /* 0xff80000033757808 */ /* 0x000fe40004800000 */
[----:B------:R-:W-:Y:S04]  /*6b50*/  ISETP.LT.OR P0, PT, R4, 0x9, P0 ;  /* 0x000000090400780c */ /* 0x000fe80000701670 */
[----:B------:R-:W-:Y:S02]  /*6b60*/  FSEL R9, R10, -INF , !P0 ;  /* 0xff8000000a097808 */ /* 0x000fe40004000000 */
[----:B------:R-:W-:Y:S02]  /*6b70*/  LOP3.LUT P0, RZ, R215, 0x40000, RZ, 0xc0, !PT ;  /* 0x00040000d7ff7812 */ /* 0x000fe4000780c0ff */
[----:B------:R-:W-:Y:S02]  /*6b80*/  FMNMX.FTZ R0, R9, R0, !PT ;  /* 0x0000000009007209 */ /* 0x000fe40007810000 */
[----:B------:R-:W-:Y:S04]  /*6b90*/  ISETP.GT.AND P0, PT, R5, 0x9, !P0 ;  /* 0x000000090500780c */ /* 0x000fe80004704270 */
[C---:B------:R-:W-:Y:S04]  /*6ba0*/  ISETP.LT.OR P0, PT, R4.reuse, 0xa, P0 ;  /* 0x0000000a0400780c */ /* 0x040fe80000701670 */
[----:B------:R-:W-:Y:S02]  /*6bb0*/  FSEL R11, R11, -INF , !P0 ;  /* 0xff8000000b0b7808 */ /* 0x000fe40004000000 */
[----:B------:R-:W-:Y:S02]  /*6bc0*/  LOP3.LUT P0, RZ, R215, 0x20000, RZ, 0xc0, !PT ;  /* 0x00020000d7ff7812 */ /* 0x000fe4000780c0ff */
[----:B------:R-:W-:Y:S02]  /*6bd0*/  FMNMX.FTZ R0, R11, R0, !PT ;  /* 0x000000000b007209 */ /* 0x000fe40007810000 */
[----:B------:R-:W-:Y:S04]  /*6be0*/  ISETP.GT.AND P0, PT, R5, 0x10, !P0 ;  /* 0x000000100500780c */ /* 0x000fe80004704270 */
[----:B------:R-:W-:Y:S04]  /*6bf0*/  ISETP.LT.OR P0, PT, R4, 0x11, P0 ;  /* 0x000000110400780c */ /* 0x000fe80000701670 */
        /* <DEDUP_REMOVED lines=8> */
[----:B------:R-:W-:Y:S02]  /*6c80*/  ISETP.GT.AND P0, PT, R5, 0x18, !P0 ;  /* 0x000000180500780c */ /* 0x000fe40004704270 */
[----:B------:R-:W-:Y:S02]  /*6c90*/  FMNMX.FTZ R15, R118, R15, !PT ;  /* 0x0000000f760f7209 */ /* 0x000fe40007810000 */
[----:B------:R-:W-:Y:S02]  /*6ca0*/  ISETP.LT.OR P0, PT, R4, 0x19, P0 ;  /* 0x000000190400780c */ /* 0x000fe40000701670 */
[----:B------:R-:W-:Y:S02]  /*6cb0*/  FMNMX.FTZ R15, R116, R15, !PT ;  /* 0x0000000f740f7209 */ /* 0x000fe40007810000 */
        /* <DEDUP_REMOVED lines=22> */
[----:B------:R-:W-:Y:S01]  /*6e20*/  LOP3.LUT P0, RZ, R215, 0x800, RZ, 0xc0, !PT ;  /* 0x00000800d7ff7812 */ /* 0x000fe2000780c0ff */
[----:B------:R-:W-:Y:S01]  /*6e30*/  LDSM.16.MT88.4 R20, [R202+0x100] ;  /* 0x00010000ca14783b */ /* 0x000fe20000004200 */
        /* <DEDUP_REMOVED lines=39> */
[C---:B------:R-:W-:Y:S02]  /*70b0*/  ISETP.LT.OR P0, PT, R4.reuse, 0x3a, P0 ;  /* 0x0000003a0400780c */ /* 0x040fe40000701670 */
        /* <DEDUP_REMOVED lines=14> */
[----:B------:R-:W-:Y:S01]  /*71a0*/  FMNMX.FTZ R0, R229, R0, !PT ;  /* 0x00000000e5007209 */ /* 0x000fe20007810000 */
[----:B------:R-:W1:Y:S01]  /*71b0*/  SHFL.BFLY PT, R6, R7, 0x2, 0x1f ;  /* 0x0c401f0007067f89 */ /* 0x000e6200000e0000 */
[----:B------:R-:W-:Y:S02]  /*71c0*/  FSEL R223, R39, -INF , !P0 ;  /* 0xff80000027df7808 */ /* 0x000fe40004000000 */
[----:B------:R-:W-:Y:S02]  /*71d0*/  LOP3.LUT P0, RZ, R215, 0x8, RZ, 0xc0, !PT ;  /* 0x00000008d7ff7812 */ /* 0x000fe4000780c0ff */
[----:B------:R-:W-:Y:S02]  /*71e0*/  FMNMX.FTZ R0, R223, R0, !PT ;  /* 0x00000000df007209 */ /* 0x000fe40007810000 */
[----:B------:R-:W-:Y:S01]  /*71f0*/  ISETP.GT.AND P0, PT, R5, 0x48, !P0 ;  /* 0x000000480500780c */ /* 0x000fe20004704270 */
[----:B------:R-:W-:Y:S03]  /*7200*/  LDSM.16.MT88.4 R36, [R200+0x100] ;  /* 0x00010000c824783b */ /* 0x000fe60000004200 */
        /* <DEDUP_REMOVED lines=15> */
[----:B-1----:R-:W-:Y:S02]  /*7300*/  FMNMX.FTZ R6, R7, R6, !PT ;  /* 0x0000000607067209 */ /* 0x002fe40007810000 */
[----:B------:R-:W-:Y:S03]  /*7310*/  ISETP.LT.OR P0, PT, R4, 0x52, P0 ;  /* 0x000000520400780c */ /* 0x000fe60000701670 */
[----:B------:R-:W1:Y:S01]  /*7320*/  SHFL.BFLY PT, R15, R6, 0x1, 0x1f ;  /* 0x0c201f00060f7f89 */ /* 0x000e6200000e0000 */
[----:B------:R-:W-:Y:S04]  /*7330*/  FSEL R139, R47, -INF , !P0 ;  /* 0xff8000002f8b7808 */ /* 0x000fe80004000000 */
[----:B------:R-:W-:Y:S03]  /*7340*/  FMNMX.FTZ R0, R139, R0, !PT ;  /* 0x000000008b007209 */ /* 0x000fe60007810000 */
[----:B------:R-:W-:Y:S01]  /*7350*/  LDSM.16.MT88.4 R44, [R204+0x3100] ;  /* 0x00310000cc2c783b */ /* 0x000fe20000004200 */
[----:B------:R-:W-:Y:S04]  /*7360*/  FMNMX.FTZ R0, R135, R0, !PT ;  /* 0x0000000087007209 */ /* 0x000fe80007810000 */
[----:B------:R-:W-:Y:S05]  /*7370*/  FMNMX.FTZ R7, R117, R0, !PT ;  /* 0x0000000075077209 */ /* 0x000fea0007810000 */
[----:B------:R-:W2:Y:S01]  /*7380*/  SHFL.BFLY PT, R4, R7, 0x2, 0x1f ;  /* 0x0c401f0007047f89 */ /* 0x000ea200000e0000 */
[----:B-1----:R-:W-:Y:S04]  /*7390*/  FMNMX.FTZ R0, R6, R15, !PT ;  /* 0x0000000f06007209 */ /* 0x002fe80007810000 */
[C---:B------:R-:W-:Y:S01]  /*73a0*/  FSETP.NEU.FTZ.AND P0, PT, R0.reuse, -INF , PT ;  /* 0xff8000000000780b */ /* 0x040fe20003f1d000 */
[C---:B------:R-:W-:Y:S03]  /*73b0*/  FMUL.FTZ R155, R0.reuse, c[0x0][0x2d0] ;  /* 0x0000b400009b7a20 */ /* 0x040fe60000410000 */
[----:B------:R-:W-:Y:S02]  /*73c0*/  FSEL R6, R0, RZ, P0 ;  /* 0x000000ff00067208 */ /* 0x000fe40000000000 */
[----:B------:R-:W-:Y:S03]  /*73d0*/  FSEL R155, R155, RZ, P0 ;  /* 0x000000ff9b9b7208 */ /* 0x000fe60000000000 */
[----:B------:R-:W-:Y:S02]  /*73e0*/  FADD.FTZ R3, -R6, R3 ;  /* 0x0000000306037221 */ /* 0x000fe40000010100 */
[--C-:B------:R-:W-:Y:S02]  /*73f0*/  FFMA.FTZ R119, R118, c[0x0][0x2d0], -R155.reuse ;  /* 0x0000b40076777a23 */ /* 0x100fe4000001089b */
[--C-:B------:R-:W-:Y:S01]  /*7400*/  FFMA.FTZ R118, R116, c[0x0][0x2d0], -R155.reuse ;  /* 0x0000b40074767a23 */ /* 0x100fe2000001089b */
[----:B--2---:R-:W-:Y:S01]  /*7410*/  FMNMX.FTZ R5, R7, R4, !PT ;  /* 0x0000000407057209 */ /* 0x004fe20007810000 */
[--C-:B------:R-:W-:Y:S02]  /*7420*/  FFMA.FTZ R129, R8, c[0x0][0x2d0], -R155.reuse ;  /* 0x0000b40008817a23 */ /* 0x100fe4000001089b */
[--C-:B------:R-:W-:Y:S01]  /*7430*/  FFMA.FTZ R128, R120, c[0x0][0x2d0], -R155.reuse ;  /* 0x0000b40078807a23 */ /* 0x100fe2000001089b */
[----:B------:R-:W-:Y:S01]  /*7440*/  MUFU.EX2 R119, R119 ;  /* 0x0000007700777308 */ /* 0x000fe20000000800 */
[----:B------:R-:W1:Y:S01]  /*7450*/  SHFL.BFLY PT, R4, R5, 0x1, 0x1f ;  /* 0x0c201f0005047f89 */ /* 0x000e6200000e0000 */
[--C-:B------:R-:W-:Y:S02]  /*7460*/  FFMA.FTZ R137, R164, c[0x0][0x2d0], -R155.reuse ;  /* 0x0000b400a4897a23 */ /* 0x100fe4000001089b */
[--C-:B------:R-:W-:Y:S02]  /*7470*/  FFMA.FTZ R144, R144, c[0x0][0x2d0], -R155.reuse ;  /* 0x0000b40090907a23 */ /* 0x100fe4000001089b */
[--C-:B------:R-:W-:Y:S02]  /*7480*/  FFMA.FTZ R147, R154, c[0x0][0x2d0], -R155.reuse ;  /* 0x0000b4009a937a23 */ /* 0x100fe4000001089b */
[--C-:B------:R-:W-:Y:S02]  /*7490*/  FFMA.FTZ R152, R152, c[0x0][0x2d0], -R155.reuse ;  /* 0x0000b40098987a23 */ /* 0x100fe4000001089b */
[----:B------:R-:W2:Y:S01]  /*74a0*/  MUFU.EX2 R128, R128 ;  /* 0x0000008000807308 */ /* 0x000ea20000000800 */
[--C-:B------:R-:W-:Y:S02]  /*74b0*/  FFMA.FTZ R222, R222, c[0x0][0x2d0], -R155.reuse ;  /* 0x0000b400dede7a23 */ /* 0x100fe4000001089b */
[--C-:B------:R-:W-:Y:S02]  /*74c0*/  FFMA.FTZ R226, R226, c[0x0][0x2d0], -R155.reuse ;  /* 0x0000b400e2e27a23 */ /* 0x100fe4000001089b */
[--C-:B------:R-:W-:Y:S02]  /*74d0*/  FFMA.FTZ R234, R234, c[0x0][0x2d0], -R155.reuse ;  /* 0x0000b400eaea7a23 */ /* 0x100fe4000001089b */
[--C-:B------:R-:W-:Y:S02]  /*74e0*/  FFMA.FTZ R236, R236, c[0x0][0x2d0], -R155.reuse ;  /* 0x0000b400ecec7a23 */ /* 0x100fe4000001089b */
[--C-:B------:R-:W-:Y:S01]  /*74f0*/  FFMA.FTZ R228, R228, c[0x0][0x2d0], -R155.reuse ;  /* 0x0000b400e4e47a23 */ /* 0x100fe2000001089b */
[----:B------:R-:W-:Y:S01]  /*7500*/  MUFU.EX2 R118, R118 ;  /* 0x0000007600767308 */ /* 0x000fe20000000800 */
[--C-:B------:R-:W-:Y:S02]  /*7510*/  FFMA.FTZ R184, R184, c[0x0][0x2d0], -R155.reuse ;  /* 0x0000b400b8b87a23 */ /* 0x100fe4000001089b */
[--C-:B------:R-:W-:Y:S01]  /*7520*/  FFMA.FTZ R146, R146, c[0x0][0x2d0], -R155.reuse ;  /* 0x0000b40092927a23 */ /* 0x100fe2000001089b */
[----:B-1----:R-:W-:Y:S01]  /*7530*/  FMNMX.FTZ R116, R5, R4, !PT ;  /* 0x0000000405747209 */ /* 0x002fe20007810000 */
[----:B------:R-:W-:Y:S02]  /*7540*/  FMUL.FTZ R4, R3, c[0x0][0x2d0] ;  /* 0x0000b40003047a20 */ /* 0x000fe40000410000 */
[--C-:B------:R-:W-:Y:S01]  /*7550*/  FFMA.FTZ R145, R145, c[0x0][0x2d0], -R155.reuse ;  /* 0x0000b40091917a23 */ /* 0x100fe2000001089b */
[C---:B------:R-:W-:Y:S01]  /*7560*/  FSETP.NEU.FTZ.AND P0, PT, R116.reuse, -INF , PT ;  /* 0xff8000007400780b */ /* 0x040fe20003f1d000 */
[----:B------:R-:W-:Y:S01]  /*7570*/  FMUL.FTZ R134, R116, c[0x0][0x2d0] ;  /* 0x0000b40074867a20 */ /* 0x000fe20000410000 */
[----:B------:R-:W1:Y:S01]  /*7580*/  MUFU.EX2 R3, R4 ;  /* 0x0000000400037308 */ /* 0x000e620000000800 */
[--C-:B------:R-:W-:Y:S01]  /*7590*/  FFMA.FTZ R138, R138, c[0x0][0x2d0], -R155.reuse ;  /* 0x0000b4008a8a7a23 */ /* 0x100fe2000001089b */
[----:B------:R-:W-:Y:S02]  /*75a0*/  FSEL R5, R116, RZ, P0 ;  /* 0x000000ff74057208 */ /* 0x000fe40000000000 */
[----:B------:R-:W-:Y:S02]  /*75b0*/  FSEL R134, R134, RZ, P0 ;  /* 0x000000ff86867208 */ /* 0x000fe40000000000 */
[----:B--2---:R-:W-:Y:S01]  /*75c0*/  F2FP.BF16.PACK_AB R120, R119, R128 ;  /* 0x000000807778723e */ /* 0x004fe200000010ff */
[----:B------:R-:W-:Y:S01]  /*75d0*/  FADD.FTZ R5, -R5, R2 ;  /* 0x0000000205057221 */ /* 0x000fe20000010100 */
[----:B------:R-:W-:Y:S01]  /*75e0*/  ISETP.GT.AND P0, PT, R186, R183, PT ;  /* 0x000000b7ba00720c */ /* 0x000fe20003f04270 */
[--C-:B------:R-:W-:Y:S01]  /*75f0*/  FFMA.FTZ R132, R13, c[0x0][0x2d0], -R134.reuse ;  /* 0x0000b4000d847a23 */ /* 0x100fe20000010886 */
[----:B------:R-:W2:Y:S01]  /*7600*/  MUFU.EX2 R129, R129 ;  /* 0x0000008100817308 */ /* 0x000ea20000000800 */
[----:B------:R-:W3:Y:S01]  /*7610*/  LDSM.16.MT88.4 R12, [R204+0x100] ;  /* 0x00010000cc0c783b */ /* 0x000ee20000004200 */
[--C-:B------:R-:W-:Y:S02]  /*7620*/  FFMA.FTZ R133, R17, c[0x0][0x2d0], -R134.reuse ;  /* 0x0000b40011857a23 */ /* 0x100fe40000010886 */
[--C-:B------:R-:W-:Y:S02]  /*7630*/  FFMA.FTZ R131, R9, c[0x0][0x2d0], -R134.reuse ;  /* 0x0000b40009837a23 */ /* 0x100fe40000010886 */
[--C-:B------:R-:W-:Y:S02]  /*7640*/  FFMA.FTZ R130, R11, c[0x0][0x2d0], -R134.reuse ;  /* 0x0000b4000b827a23 */ /* 0x100fe40000010886 */
[----:B------:R-:W-:Y:S02]  /*7650*/  FMUL.FTZ R2, R5, c[0x0][0x2d0] ;  /* 0x0000b40005027a20 */ /* 0x000fe40000410000 */
[----:B------:R-:W-:Y:S01]  /*7660*/  MUFU.EX2 R133, R133 ;  /* 0x0000008500857308 */ /* 0x000fe20000000800 */
[--C-:B------:R-:W-:Y:S02]  /*7670*/  FFMA.FTZ R154, R227, c[0x0][0x2d0], -R134.reuse ;  /* 0x0000b400e39a7a23 */ /* 0x100fe40000010886 */
[--C-:B------:R-:W-:Y:S02]  /*7680*/  FFMA.FTZ R165, R165, c[0x0][0x2d0], -R134.reuse ;  /* 0x0000b400a5a57a23 */ /* 0x100fe40000010886 */
[C---:B-1----:R-:W-:Y:S02]  /*7690*/  FMUL.FTZ R4, R3.reuse, R112 ;  /* 0x0000007003047220 */ /* 0x042fe40000410000 */
[C---:B------:R-:W-:Y:S02]  /*76a0*/  FMUL.FTZ R5, R3.reuse, R113 ;  /* 0x0000007103057220 */ /* 0x040fe40000410000 */
[C---:B------:R-:W-:Y:S01]  /*76b0*/  FMUL.FTZ R8, R3.reuse, R108 ;  /* 0x0000006c03087220 */ /* 0x040fe20000410000 */
[----:B------:R-:W1:Y:S01]  /*76c0*/  MUFU.EX2 R2, R2 ;  /* 0x0000000200027308 */ /* 0x000e620000000800 */
[C---:B------:R-:W-:Y:S02]  /*76d0*/  FMUL.FTZ R9, R3.reuse, R109 ;  /* 0x0000006d03097220 */ /* 0x040fe40000410000 */
[----:B------:R-:W-:Y:S01]  /*76e0*/  FMUL.FTZ R16, R3, R72 ;  /* 0x0000004803107220 */ /* 0x000fe20000410000 */
[----:B--2---:R-:W-:Y:S01]  /*76f0*/  F2FP.BF16.PACK_AB R122, R129, R118 ;  /* 0x00000076817a723e */ /* 0x004fe200000010ff */
[C---:B------:R-:W-:Y:S02]  /*7700*/  FMUL.FTZ R17, R3.reuse, R73 ;  /* 0x0000004903117220 */ /* 0x040fe40000410000 */
[C---:B------:R-:W-:Y:S02]  /*7710*/  FMUL.FTZ R24, R3.reuse, R80 ;  /* 0x0000005003187220 */ /* 0x040fe40000410000 */
[C---:B------:R-:W-:Y:S01]  /*7720*/  FMUL.FTZ R25, R3.reuse, R81 ;  /* 0x0000005103197220 */ /* 0x040fe20000410000 */
[----:B------:R-:W2:Y:S01]  /*7730*/  MUFU.EX2 R132, R132 ;  /* 0x0000008400847308 */ /* 0x000ea20000000800 */
[C---:B------:R-:W-:Y:S02]  /*7740*/  FMUL.FTZ R32, R3.reuse, R88 ;  /* 0x0000005803207220 */ /* 0x040fe40000410000 */
[C---:B------:R-:W-:Y:S02]  /*7750*/  FMUL.FTZ R33, R3.reuse, R89 ;  /* 0x0000005903217220 */ /* 0x040fe40000410000 */
[C---:B------:R-:W-:Y:S02]  /*7760*/  FMUL.FTZ R40, R3.reuse, R96 ;  /* 0x0000006003287220 */ /* 0x040fe40000410000 */
[C---:B------:R-:W-:Y:S02]  /*7770*/  FMUL.FTZ R41, R3.reuse, R97 ;  /* 0x0000006103297220 */ /* 0x040fe40000410000 */
[C---:B------:R-:W-:Y:S01]  /*7780*/  FMUL.FTZ R48, R3.reuse, R104 ;  /* 0x0000006803307220 */ /* 0x040fe20000410000 */
[----:B------:R-:W-:Y:S01]  /*7790*/  MUFU.EX2 R131, R131 ;  /* 0x0000008300837308 */ /* 0x000fe20000000800 */
[C---:B------:R-:W-:Y:S02]  /*77a0*/  FMUL.FTZ R49, R3.reuse, R105 ;  /* 0x0000006903317220 */ /* 0x040fe40000410000 */
[C---:B------:R-:W-:Y:S02]  /*77b0*/  FMUL.FTZ R52, R3.reuse, R52 ;  /* 0x0000003403347220 */ /* 0x040fe40000410000 */
[C---:B-1----:R-:W-:Y:S02]  /*77c0*/  FMUL.FTZ R6, R2.reuse, R114 ;  /* 0x0000007202067220 */ /* 0x042fe40000410000 */
[C---:B------:R-:W-:Y:S02]  /*77d0*/  FMUL.FTZ R7, R2.reuse, R115 ;  /* 0x0000007302077220 */ /* 0x040fe40000410000 */
[C---:B------:R-:W-:Y:S01]  /*77e0*/  FMUL.FTZ R10, R2.reuse, R110 ;  /* 0x0000006e020a7220 */ /* 0x040fe20000410000 */
[----:B------:R-:W1:Y:S01]  /*77f0*/  MUFU.EX2 R130, R130 ;  /* 0x0000008200827308 */ /* 0x000e620000000800 */
[C---:B------:R-:W-:Y:S02]  /*7800*/  FMUL.FTZ R11, R2.reuse, R111 ;  /* 0x0000006f020b7220 */ /* 0x040fe40000410000 */
[----:B------:R-:W-:Y:S01]  /*7810*/  FMUL.FTZ R18, R2, R74 ;  /* 0x0000004a02127220 */ /* 0x000fe20000410000 */
[----:B--2---:R-:W-:Y:S01]  /*7820*/  F2FP.BF16.PACK_AB R121, R132, R133 ;  /* 0x000000858479723e */ /* 0x004fe200000010ff */
[C---:B------:R-:W-:Y:S01]  /*7830*/  FMUL.FTZ R19, R2.reuse, R75 ;  /* 0x0000004b02137220 */ /* 0x040fe20000410000 */
[----:B------:R-:W-:Y:S01]  /*7840*/  LDSM.16.MT88.4 R108, [R204+0x2900] ;  /* 0x00290000cc6c783b */ /* 0x000fe20000004200 */
[C---:B------:R-:W-:Y:S02]  /*7850*/  FMUL.FTZ R26, R2.reuse, R82 ;  /* 0x00000052021a7220 */ /* 0x040fe40000410000 */
[C---:B------:R-:W-:Y:S01]  /*7860*/  FMUL.FTZ R27, R2.reuse, R83 ;  /* 0x00000053021b7220 */ /* 0x040fe20000410000 */
[----:B------:R-:W-:Y:S01]  /*7870*/  MUFU.EX2 R137, R137 ;  /* 0x0000008900897308 */ /* 0x000fe20000000800 */
[C---:B------:R-:W-:Y:S02]  /*7880*/  FMUL.FTZ R34, R2.reuse, R90 ;  /* 0x0000005a02227220 */ /* 0x040fe40000410000 */
[C---:B------:R-:W-:Y:S01]  /*7890*/  FMUL.FTZ R35, R2.reuse, R91 ;  /* 0x0000005b02237220 */ /* 0x040fe20000410000 */
[----:B------:R-:W-:Y:S01]  /*78a0*/  LDSM.16.MT88.4 R72, [R201+0x3100] ;  /* 0x00310000c948783b */ /* 0x000fe20000004200 */
[C---:B------:R-:W-:Y:S02]  /*78b0*/  FMUL.FTZ R42, R2.reuse, R98 ;  /* 0x00000062022a7220 */ /* 0x040fe40000410000 */
[C---:B------:R-:W-:Y:S02]  /*78c0*/  FMUL.FTZ R43, R2.reuse, R99 ;  /* 0x00000063022b7220 */ /* 0x040fe40000410000 */
[C---:B------:R-:W-:Y:S01]  /*78d0*/  FMUL.FTZ R50, R2.reuse, R106 ;  /* 0x0000006a02327220 */ /* 0x040fe20000410000 */
[----:B------:R-:W2:Y:S01]  /*78e0*/  MUFU.EX2 R144, R144 ;  /* 0x0000009000907308 */ /* 0x000ea20000000800 */
[----:B------:R-:W-:Y:S01]  /*78f0*/  FMUL.FTZ R51, R2, R107 ;  /* 0x0000006b02337220 */ /* 0x000fe20000410000 */
[----:B------:R-:W-:Y:S01]  /*7900*/  LDSM.16.MT88.4 R80, [R204+0x900] ;  /* 0x00090000cc50783b */ /* 0x000fe20000004200 */
[C---:B------:R-:W-:Y:S01]  /*7910*/  FMUL.FTZ R53, R3.reuse, R53 ;  /* 0x0000003503357220 */ /* 0x040fe20000410000 */
[----:B-1----:R-:W-:Y:S01]  /*7920*/  F2FP.BF16.PACK_AB R123, R130, R131 ;  /* 0x00000083827b723e */ /* 0x002fe200000010ff */
[C---:B------:R-:W-:Y:S02]  /*7930*/  FMUL.FTZ R54, R2.reuse, R54 ;  /* 0x0000003602367220 */ /* 0x040fe40000410000 */
[C---:B------:R-:W-:Y:S02]  /*7940*/  FMUL.FTZ R55, R2.reuse, R55 ;  /* 0x0000003702377220 */ /* 0x040fe40000410000 */
[C---:B------:R-:W-:Y:S01]  /*7950*/  FMUL.FTZ R56, R3.reuse, R56 ;  /* 0x0000003803387220 */ /* 0x040fe20000410000 */
[----:B------:R-:W-:Y:S01]  /*7960*/  LDSM.16.MT88.4 R88, [R200+0x900] ;  /* 0x00090000c858783b */ /* 0x000fe20000004200 */
[C---:B---3--:R-:W-:Y:S01]  /*7970*/  HMMA.16816.F32.BF16 R4, R120.reuse, R12, R4 ;  /* 0x0000000c7804723c */ /* 0x048fe20000041804 */
[----:B------:R-:W-:Y:S04]  /*7980*/  MUFU.EX2 R147, R147 ;  /* 0x0000009300937308 */ /* 0x000fe80000000800 */
[C---:B------:R-:W-:Y:S02]  /*7990*/  FMUL.FTZ R57, R3.reuse, R57 ;  /* 0x0000003903397220 */ /* 0x040fe40000410000 */
[----:B------:R-:W-:Y:S01]  /*79a0*/  LDSM.16.MT88.4 R96, [R200+0x2900] ;  /* 0x00290000c860783b */ /* 0x000fe20000004200 */
[C---:B------:R-:W-:Y:S03]  /*79b0*/  HMMA.16816.F32.BF16 R8, R120.reuse, R14, R8 ;  /* 0x0000000e7808723c */ /* 0x040fe60000041808 */
[----:B------:R-:W-:Y:S01]  /*79c0*/  MUFU.EX2 R152, R152 ;  /* 0x0000009800987308 */ /* 0x000fe20000000800 */
[C---:B------:R-:W-:Y:S02]  /*79d0*/  FMUL.FTZ R12, R3.reuse, R68 ;  /* 0x00000044030c7220 */ /* 0x040fe40000410000 */
[C---:B------:R-:W-:Y:S01]  /*79e0*/  FMUL.FTZ R13, R3.reuse, R69 ;  /* 0x00000045030d7220 */ /* 0x040fe20000410000 */
[----:B------:R-:W-:Y:S01]  /*79f0*/  LDSM.16.MT88.4 R104, [R202+0x5900] ;  /* 0x00590000ca68783b */ /* 0x000fe20000004200 */
[C---:B------:R-:W-:Y:S04]  /*7a00*/  FMUL.FTZ R14, R2.reuse, R70 ;  /* 0x00000046020e7220 */ /* 0x040fe80000410000 */
[C---:B------:R-:W-:Y:S01]  /*7a10*/  FMUL.FTZ R15, R2.reuse, R71 ;  /* 0x00000047020f7220 */ /* 0x040fe20000410000 */
[----:B------:R-:W-:Y:S01]  /*7a20*/  MUFU.EX2 R154, R154 ;  /* 0x0000009a009a7308 */ /* 0x000fe20000000800 */
[C---:B------:R-:W-:Y:S01]  /*7a30*/  FMUL.FTZ R58, R2.reuse, R58 ;  /* 0x0000003a023a7220 */ /* 0x040fe20000410000 */
[----:B------:R-:W1:Y:S01]  /*7a40*/  LDSM.16.MT88.4 R68, [R202+0x3100] ;  /* 0x00310000ca44783b */ /* 0x000e620000004200 */
[C---:B------:R-:W-:Y:S02]  /*7a50*/  FMUL.FTZ R59, R2.reuse, R59 ;  /* 0x0000003b023b7220 */ /* 0x040fe40000410000 */
[C---:B------:R-:W-:Y:S01]  /*7a60*/  FMUL.FTZ R60, R3.reuse, R60 ;  /* 0x0000003c033c7220 */ /* 0x040fe20000410000 */
[C---:B------:R-:W-:Y:S03]  /*7a70*/  HMMA.16816.F32.BF16 R12, R120.reuse, R20, R12 ;  /* 0x00000014780c723c */ /* 0x040fe6000004180c */
[C---:B------:R-:W-:Y:S01]  /*7a80*/  FMUL.FTZ R61, R3.reuse, R61 ;  /* 0x0000003d033d7220 */ /* 0x040fe20000410000 */
[----:B------:R-:W3:Y:S01]  /*7a90*/  MUFU.EX2 R165, R165 ;  /* 0x000000a500a57308 */ /* 0x000ee20000000800 */
[C---:B------:R-:W-:Y:S02]  /*7aa0*/  FMUL.FTZ R62, R2.reuse, R62 ;  /* 0x0000003e023e7220 */ /* 0x040fe40000410000 */
[C---:B------:R-:W-:Y:S01]  /*7ab0*/  FMUL.FTZ R20, R3.reuse, R76 ;  /* 0x0000004c03147220 */ /* 0x040fe20000410000 */
[C---:B------:R-:W-:Y:S04]  /*7ac0*/  HMMA.16816.F32.BF16 R16, R120.reuse, R22, R16 ;  /* 0x000000167810723c */ /* 0x040fe80000041810 */
[C---:B------:R-:W-:Y:S02]  /*7ad0*/  FMUL.FTZ R21, R3.reuse, R77 ;  /* 0x0000004d03157220 */ /* 0x040fe40000410000 */
[C---:B------:R-:W-:Y:S01]  /*7ae0*/  FMUL.FTZ R63, R2.reuse, R63 ;  /* 0x0000003f023f7220 */ /* 0x040fe20000410000 */
[----:B------:R-:W-:Y:S01]  /*7af0*/  MUFU.EX2 R222, R222 ;  /* 0x000000de00de7308 */ /* 0x000fe20000000800 */
[C---:B------:R-:W-:Y:S04]  /*7b00*/  FMUL.FTZ R22, R2.reuse, R78 ;  /* 0x0000004e02167220 */ /* 0x040fe80000410000 */
[C---:B------:R-:W-:Y:S02]  /*7b10*/  FMUL.FTZ R23, R2.reuse, R79 ;  /* 0x0000004f02177220 */ /* 0x040fe40000410000 */
[----:B------:R-:W4:Y:S01]  /*7b20*/  LDSM.16.MT88.4 R76, [R200+0x3100] ;  /* 0x00310000c84c783b */ /* 0x000f220000004200 */
[C---:B------:R-:W-:Y:S02]  /*7b30*/  FMUL.FTZ R64, R3.reuse, R64 ;  /* 0x0000004003407220 */ /* 0x040fe40000410000 */
[C---:B------:R-:W-:Y:S01]  /*7b40*/  FMUL.FTZ R65, R3.reuse, R65 ;  /* 0x0000004103417220 */ /* 0x040fe20000410000 */
[----:B------:R-:W-:Y:S01]  /*7b50*/  MUFU.EX2 R226, R226 ;  /* 0x000000e200e27308 */ /* 0x000fe20000000800 */
[C---:B------:R-:W-:Y:S03]  /*7b60*/  HMMA.16816.F32.BF16 R20, R120.reuse, R28, R20 ;  /* 0x0000001c7814723c */ /* 0x040fe60000041814 */
[C---:B------:R-:W-:Y:S02]  /*7b70*/  FMUL.FTZ R66, R2.reuse, R66 ;  /* 0x0000004202427220 */ /* 0x040fe40000410000 */
[C---:B------:R-:W-:Y:S02]  /*7b80*/  FMUL.FTZ R67, R2.reuse, R67 ;  /* 0x0000004302437220 */ /* 0x040fe40000410000 */
[C---:B------:R-:W-:Y:S01]  /*7b90*/  FMUL.FTZ R28, R3.reuse, R84 ;  /* 0x00000054031c7220 */ /* 0x040fe20000410000 */
[C---:B------:R-:W-:Y:S01]  /*7ba0*/  HMMA.16816.F32.BF16 R24, R120.reuse, R30, R24 ;  /* 0x0000001e7818723c */ /* 0x040fe20000041818 */
[----:B------:R-:W-:Y:S03]  /*7bb0*/  MUFU.EX2 R234, R234 ;  /* 0x000000ea00ea7308 */ /* 0x000fe60000000800 */
[----:B------:R-:W-:Y:S02]  /*7bc0*/  FMUL.FTZ R29, R3, R85 ;  /* 0x00000055031d7220 */ /* 0x000fe40000410000 */
[--C-:B------:R-:W-:Y:S02]  /*7bd0*/  FFMA.FTZ R164, R225, c[0x0][0x2d0], -R134.reuse ;  /* 0x0000b400e1a47a23 */ /* 0x100fe40000010886 */
[C---:B------:R-:W-:Y:S03]  /*7be0*/  FMUL.FTZ R30, R2.reuse, R86 ;  /* 0x00000056021e7220 */ /* 0x040fe60000410000 */
[----:B------:R-:W-:Y:S01]  /*7bf0*/  MUFU.EX2 R236, R236 ;  /* 0x000000ec00ec7308 */ /* 0x000fe20000000800 */
[----:B------:R-:W-:Y:S02]  /*7c00*/  FMUL.FTZ R31, R2, R87 ;  /* 0x00000057021f7220 */ /* 0x000fe40000410000 */
[----:B------:R-:W-:Y:S01]  /*7c10*/  LDSM.16.MT88.4 R84, [R201+0x900] ;  /* 0x00090000c954783b */ /* 0x000fe20000004200 */
[--C-:B------:R-:W-:Y:S02]  /*7c20*/  FFMA.FTZ R167, R167, c[0x0][0x2d0], -R134.reuse ;  /* 0x0000b400a7a77a23 */ /* 0x100fe40000010886 */
[--C-:B------:R-:W-:Y:S02]  /*7c30*/  FFMA.FTZ R225, R232, c[0x0][0x2d0], -R155.reuse ;  /* 0x0000b400e8e17a23 */ /* 0x100fe4000001089b */
[C---:B------:R-:W-:Y:S02]  /*7c40*/  HMMA.16816.F32.BF16 R28, R120.reuse, R36, R28 ;  /* 0x00000024781c723c */ /* 0x040fe4000004181c */
[----:B------:R-:W-:Y:S01]  /*7c50*/  MUFU.EX2 R164, R164 ;  /* 0x000000a400a47308 */ /* 0x000fe20000000800 */
[--C-:B------:R-:W-:Y:S02]  /*7c60*/  FFMA.FTZ R227, R230, c[0x0][0x2d0], -R155.reuse ;  /* 0x0000b400e6e37a23 */ /* 0x100fe4000001089b */
[--C-:B------:R-:W-:Y:S02]  /*7c70*/  FFMA.FTZ R230, R239, c[0x0][0x2d0], -R134.reuse ;  /* 0x0000b400efe67a23 */ /* 0x100fe40000010886 */
[C---:B------:R-:W-:Y:S01]  /*7c80*/  FMUL.FTZ R36, R3.reuse, R92 ;  /* 0x0000005c03247220 */ /* 0x040fe20000410000 */
[C---:B------:R-:W-:Y:S04]  /*7c90*/  HMMA.16816.F32.BF16 R32, R120.reuse, R38, R32 ;  /* 0x000000267820723c */ /* 0x040fe80000041820 */
[----:B------:R-:W-:Y:S01]  /*7ca0*/  FMUL.FTZ R37, R3, R93 ;  /* 0x0000005d03257220 */ /* 0x000fe20000410000 */
[----:B------:R-:W5:Y:S01]  /*7cb0*/  MUFU.EX2 R167, R167 ;  /* 0x000000a700a77308 */ /* 0x000f620000000800 */
[--C-:B------:R-:W-:Y:S02]  /*7cc0*/  FFMA.FTZ R231, R231, c[0x0][0x2d0], -R134.reuse ;  /* 0x0000b400e7e77a23 */ /* 0x100fe40000010886 */
[C---:B------:R-:W-:Y:S04]  /*7cd0*/  FMUL.FTZ R38, R2.reuse, R94 ;  /* 0x0000005e02267220 */ /* 0x040fe80000410000 */
[----:B------:R-:W-:Y:S02]  /*7ce0*/  FMUL.FTZ R39, R2, R95 ;  /* 0x0000005f02277220 */ /* 0x000fe40000410000 */
[----:B------:R-:W-:Y:S01]  /*7cf0*/  LDSM.16.MT88.4 R92, [R200+0x4900] ;  /* 0x00490000c85c783b */ /* 0x000fe20000004200 */
[----:B------:R-:W1:Y:S01]  /*7d00*/  MUFU.EX2 R225, R225 ;  /* 0x000000e100e17308 */ /* 0x000e620000000800 */
[--C-:B------:R-:W-:Y:S02]  /*7d10*/  FFMA.FTZ R232, R235, c[0x0][0x2d0], -R134.reuse ;  /* 0x0000b400ebe87a23 */ /* 0x100fe40000010886 */
[--C-:B------:R-:W-:Y:S01]  /*7d20*/  FFMA.FTZ R233, R233, c[0x0][0x2d0], -R134.reuse ;  /* 0x0000b400e9e97a23 */ /* 0x100fe20000010886 */
[C---:B------:R-:W-:Y:S03]  /*7d30*/  HMMA.16816.F32.BF16 R36, R120.reuse, R44, R36 ;  /* 0x0000002c7824723c */ /* 0x040fe60000041824 */
[--C-:B------:R-:W-:Y:S02]  /*7d40*/  FFMA.FTZ R235, R240, c[0x0][0x2d0], -R155.reuse ;  /* 0x0000b400f0eb7a23 */ /* 0x100fe4000001089b */
[--C-:B------:R-:W-:Y:S01]  /*7d50*/  FFMA.FTZ R239, R238, c[0x0][0x2d0], -R155.reuse ;  /* 0x0000b400eeef7a23 */ /* 0x100fe2000001089b */
[----:B------:R-:W2:Y:S01]  /*7d60*/  MUFU.EX2 R227, R227 ;  /* 0x000000e300e37308 */ /* 0x000ea20000000800 */
[C---:B------:R-:W-:Y:S01]  /*7d70*/  FMUL.FTZ R44, R3.reuse, R100 ;  /* 0x00000064032c7220 */ /* 0x040fe20000410000 */
[C---:B------:R-:W-:Y:S04]  /*7d80*/  HMMA.16816.F32.BF16 R40, R120.reuse, R46, R40 ;  /* 0x0000002e7828723c */ /* 0x040fe80000041828 */
[----:B------:R-:W-:Y:S02]  /*7d90*/  FMUL.FTZ R45, R3, R101 ;  /* 0x00000065032d7220 */ /* 0x000fe40000410000 */
[--C-:B------:R-:W-:Y:S02]  /*7da0*/  FFMA.FTZ R238, R245, c[0x0][0x2d0], -R134.reuse ;  /* 0x0000b400f5ee7a23 */ /* 0x100fe40000010886 */
[C---:B------:R-:W-:Y:S01]  /*7db0*/  FMUL.FTZ R46, R2.reuse, R102 ;  /* 0x00000066022e7220 */ /* 0x040fe20000410000 */
[----:B------:R-:W-:Y:S03]  /*7dc0*/  MUFU.EX2 R230, R230 ;  /* 0x000000e600e67308 */ /* 0x000fe60000000800 */
[----:B------:R-:W-:Y:S02]  /*7dd0*/  FMUL.FTZ R47, R2, R103 ;  /* 0x00000067022f7220 */ /* 0x000fe40000410000 */
[----:B------:R-:W-:Y:S01]  /*7de0*/  LDSM.16.MT88.4 R100, [R204+0x5900] ;  /* 0x00590000cc64783b */ /* 0x000fe20000004200 */
[--C-:B------:R-:W-:Y:S02]  /*7df0*/  FFMA.FTZ R243, R243, c[0x0][0x2d0], -R134.reuse ;  /* 0x0000b400f3f37a23 */ /* 0x100fe40000010886 */
[--C-:B------:R-:W-:Y:S02]  /*7e00*/  FFMA.FTZ R240, R241, c[0x0][0x2d0], -R134.reuse ;  /* 0x0000b400f1f07a23 */ /* 0x100fe40000010886 */
[C---:B-1----:R-:W-:Y:S01]  /*7e10*/  HMMA.16816.F32.BF16 R44, R120.reuse, R68, R44 ;  /* 0x00000044782c723c */ /* 0x042fe2000004182c */
[----:B------:R-:W1:Y:S02]  /*7e20*/  MUFU.EX2 R231, R231 ;  /* 0x000000e700e77308 */ /* 0x000e640000000800 */
[--C-:B------:R-:W-:Y:S02]  /*7e30*/  FFMA.FTZ R237, R237, c[0x0][0x2d0], -R134.reuse ;  /* 0x0000b400eded7a23 */ /* 0x100fe40000010886 */
[--C-:B------:R-:W-:Y:S02]  /*7e40*/  FFMA.FTZ R241, R224, c[0x0][0x2d0], -R155.reuse ;  /* 0x0000b400e0f17a23 */ /* 0x100fe4000001089b */
[----:B--2---:R-:W-:Y:S01]  /*7e50*/  F2FP.BF16.PACK_AB R68, R144, R137 ;  /* 0x000000899044723e */ /* 0x004fe200000010ff */
[C---:B------:R-:W-:Y:S03]  /*7e60*/  HMMA.16816.F32.BF16 R48, R120.reuse, R70, R48 ;  /* 0x000000467830723c */ /* 0x040fe60000041830 */
[----:B------:R-:W-:Y:S01]  /*7e70*/  MUFU.EX2 R232, R232 ;  /* 0x000000e800e87308 */ /* 0x000fe20000000800 */
[----:B---3--:R-:W-:Y:S01]  /*7e80*/  F2FP.BF16.PACK_AB R69, R165, R154 ;  /* 0x0000009aa545723e */ /* 0x008fe200000010ff */
[--C-:B------:R-:W-:Y:S02]  /*7e90*/  FFMA.FTZ R245, R166, c[0x0][0x2d0], -R155.reuse ;  /* 0x0000b400a6f57a23 */ /* 0x100fe4000001089b */
[----:B------:R-:W-:Y:S01]  /*7ea0*/  F2FP.BF16.PACK_AB R70, R152, R147 ;  /* 0x000000939846723e */ /* 0x000fe200000010ff */
[C---:B------:R-:W-:Y:S04]  /*7eb0*/  HMMA.16816.F32.BF16 R52, R120.reuse, R72, R52 ;  /* 0x000000487834723c */ /* 0x040fe80000041834 */
[----:B-----5:R-:W-:Y:S01]  /*7ec0*/  F2FP.BF16.PACK_AB R71, R167, R164 ;  /* 0x000000a4a747723e */ /* 0x020fe200000010ff */
[----:B------:R-:W2:Y:S01]  /*7ed0*/  MUFU.EX2 R233, R233 ;  /* 0x000000e900e97308 */ /* 0x000ea20000000800 */
[--C-:B------:R-:W-:Y:S02]  /*7ee0*/  FFMA.FTZ R166, R229, c[0x0][0x2d0], -R134.reuse ;  /* 0x0000b400e5a67a23 */ /* 0x100fe40000010886 */
[C---:B------:R-:W-:Y:S01]  /*7ef0*/  HMMA.16816.F32.BF16 R56, R120.reuse, R74, R56 ;  /* 0x0000004a7838723c */ /* 0x040fe20000041838 */
[----:B------:R-:W3:Y:S03]  /*7f00*/  LDSM.16.MT88.4 R72, [R202+0x900] ;  /* 0x00090000ca48783b */ /* 0x000ee60000004200 */
[--C-:B------:R-:W-:Y:S02]  /*7f10*/  FFMA.FTZ R223, R223, c[0x0][0x2d0], -R134.reuse ;  /* 0x0000b400dfdf7a23 */ /* 0x100fe40000010886 */
[--C-:B------:R-:W-:Y:S01]  /*7f20*/  FFMA.FTZ R187, R187, c[0x0][0x2d0], -R134.reuse ;  /* 0x0000b400bbbb7a23 */ /* 0x100fe20000010886 */
[----:B------:R-:W-:Y:S01]  /*7f30*/  MUFU.EX2 R235, R235 ;  /* 0x000000eb00eb7308 */ /* 0x000fe20000000800 */
[C---:B----4-:R-:W-:Y:S04]  /*7f40*/  HMMA.16816.F32.BF16 R60, R120.reuse, R76, R60 ;  /* 0x0000004c783c723c */ /* 0x050fe8000004183c */
[--C-:B------:R-:W-:Y:S02]  /*7f50*/  FFMA.FTZ R224, R185, c[0x0][0x2d0], -R134.reuse ;  /* 0x0000b400b9e07a23 */ /* 0x100fe40000010886 */
[----:B------:R-:W-:Y:S02]  /*7f60*/  FFMA.FTZ R155, R136, c[0x0][0x2d0], -R155 ;  /* 0x0000b400889b7a23 */ /* 0x000fe4000001089b */
[----:B------:R-:W-:Y:S01]  /*7f70*/  HMMA.16816.F32.BF16 R64, R120, R78, R64 ;  /* 0x0000004e7840723c */ /* 0x000fe20000041840 */
[----:B------:R-:W4:Y:S01]  /*7f80*/  LDSM.16.MT88.4 R76, [R204+0x3900] ;  /* 0x00390000cc4c783b */ /* 0x000f220000004200 */
[----:B------:R-:W-:Y:S02]  /*7f90*/  MUFU.EX2 R239, R239 ;  /* 0x000000ef00ef7308 */ /* 0x000fe40000000800 */
[--C-:B------:R-:W-:Y:S02]  /*7fa0*/  FFMA.FTZ R136, R153, c[0x0][0x2d0], -R134.reuse ;  /* 0x0000b40099887a23 */ /* 0x100fe40000010886 */
[--C-:B------:R-:W-:Y:S02]  /*7fb0*/  FFMA.FTZ R139, R139, c[0x0][0x2d0], -R134.reuse ;  /* 0x0000b4008b8b7a23 */ /* 0x100fe40000010886 */
[C---:B------:R-:W-:Y:S04]  /*7fc0*/  HMMA.16816.F32.BF16 R4, R68.reuse, R80, R4 ;  /* 0x000000504404723c */ /* 0x040fe80000041804 */
[----:B------:R-:W-:Y:S01]  /*7fd0*/  MUFU.EX2 R238, R238 ;  /* 0x000000ee00ee7308 */ /* 0x000fe20000000800 */
[--C-:B------:R-:W-:Y:S02]  /*7fe0*/  FFMA.FTZ R135, R135, c[0x0][0x2d0], -R134.reuse ;  /* 0x0000b40087877a23 */ /* 0x100fe40000010886 */
[----:B------:R-:W-:Y:S01]  /*7ff0*/  FFMA.FTZ R134, R117, c[0x0][0x2d0], -R134 ;  /* 0x0000b40075867a23 */ /* 0x000fe20000010886 */
[C---:B------:R-:W-:Y:S01]  /*8000*/  HMMA.16816.F32.BF16 R8, R68.reuse, R82, R8 ;  /* 0x000000524408723c */ /* 0x040fe20000041808 */
[----:B------:R-:W-:Y:S03]  /*8010*/  LDSM.16.MT88.4 R80, [R201+0x3900] ;  /* 0x00390000c950783b */ /* 0x000fe60000004200 */
[----:B------:R-:W-:Y:S02]  /*8020*/  FFMA.FTZ R128, R3, R216, R128 ;  /* 0x000000d803807223 */ /* 0x000fe40000010080 */
[----:B------:R-:W-:Y:S01]  /*8030*/  MUFU.EX2 R243, R243 ;  /* 0x000000f300f37308 */ /* 0x000fe20000000800 */
[----:B------:R-:W-:Y:S01]  /*8040*/  FFMA.FTZ R133, R2, R217, R133 ;  /* 0x000000d902857223 */ /* 0x000fe20000010085 */
[C---:B---3--:R-:W-:Y:S04]  /*8050*/  HMMA.16816.F32.BF16 R12, R68.reuse, R72, R12 ;  /* 0x00000048440c723c */ /* 0x048fe8000004180c */
[----:B------:R-:W-:Y:S02]  /*8060*/  FADD.FTZ R119, R119, R128 ;  /* 0x0000008077777221 */ /* 0x000fe40000010000 */
[----:B------:R-:W-:Y:S02]  /*8070*/  FADD.FTZ R132, R132, R133 ;  /* 0x0000008584847221 */ /* 0x000fe40000010000 */
[----:B------:R-:W-:Y:S01]  /*8080*/  MUFU.EX2 R240, R240 ;  /* 0x000000f000f07308 */ /* 0x000fe20000000800 */
[C---:B------:R-:W-:Y:S01]  /*8090*/  HMMA.16816.F32.BF16 R16, R68.reuse, R74, R16 ;  /* 0x0000004a4410723c */ /* 0x040fe20000041810 */
[----:B------:R-:W3:Y:S02]  /*80a0*/  LDSM.16.MT88.4 R72, [R202+0x3900] ;  /* 0x00390000ca48783b */ /* 0x000ee40000004200 */
[----:B------:R-:W-:Y:S02]  /*80b0*/  FADD.FTZ R118, R118, R119 ;  /* 0x0000007776767221 */ /* 0x000fe40000010000 */
[----:B------:R-:W-:Y:S03]  /*80c0*/  FADD.FTZ R3, R131, R132 ;  /* 0x0000008483037221 */ /* 0x000fe60000010000 */
[C---:B------:R-:W-:Y:S01]  /*80d0*/  HMMA.16816.F32.BF16 R20, R68.reuse, R84, R20 ;  /* 0x000000544414723c */ /* 0x040fe20000041814 */
[----:B------:R-:W-:Y:S03]  /*80e0*/  MUFU.EX2 R237, R237 ;  /* 0x000000ed00ed7308 */ /* 0x000fe60000000800 */
[----:B------:R-:W-:Y:S02]  /*80f0*/  FADD.FTZ R118, R129, R118 ;  /* 0x0000007681767221 */ /* 0x000fe40000010000 */
[----:B------:R-:W-:Y:S02]  /*8100*/  FADD.FTZ R3, R130, R3 ;  /* 0x0000000382037221 */ /* 0x000fe40000010000 */
[C---:B------:R-:W-:Y:S01]  /*8110*/  HMMA.16816.F32.BF16 R24, R68.reuse, R86, R24 ;  /* 0x000000564418723c */ /* 0x040fe20000041818 */
[----:B------:R-:W5:Y:S02]  /*8120*/  LDSM.16.MT88.4 R84, [R200+0x3900] ;  /* 0x00390000c854783b */ /* 0x000f640000004200 */
        /* <DEDUP_REMOVED lines=12> */
[C---:B----4-:R-:W-:Y:S04]  /*81f0*/  HMMA.16816.F32.BF16 R36, R68.reuse, R76, R36 ;  /* 0x0000004c4424723c */ /* 0x050fe80000041824 */
[----:B------:R-:W-:Y:S02]  /*8200*/  FADD.FTZ R152, R152, R147 ;  /* 0x0000009398987221 */ /* 0x000fe40000010000 */
[----:B------:R-:W-:Y:S02]  /*8210*/  FADD.FTZ R167, R167, R164 ;  /* 0x000000a4a7a77221 */ /* 0x000fe40000010000 */
[C---:B------:R-:W-:Y:S01]  /*8220*/  HMMA.16816.F32.BF16 R40, R68.reuse, R78, R40 ;  /* 0x0000004e4428723c */ /* 0x040fe20000041828 */
[----:B------:R-:W-:Y:S01]  /*8230*/  LDSM.16.MT88.4 R76, [R202+0x1100] ;  /* 0x00110000ca4c783b */ /* 0x000fe20000004200 */
[----:B------:R-:W-:Y:S06]  /*8240*/  MUFU.EX2 R245, R245 ;  /* 0x000000f500f57308 */ /* 0x000fec0000000800 */
[C---:B---3--:R-:W-:Y:S04]  /*8250*/  HMMA.16816.F32.BF16 R44, R68.reuse, R72, R44 ;  /* 0x00000048442c723c */ /* 0x048fe8000004182c */
[----:B------:R-:W-:Y:S04]  /*8260*/  MUFU.EX2 R166, R166 ;  /* 0x000000a600a67308 */ /* 0x000fe80000000800 */
[C---:B------:R-:W-:Y:S01]  /*8270*/  HMMA.16816.F32.BF16 R48, R68.reuse, R74, R48 ;  /* 0x0000004a4430723c */ /* 0x040fe20000041830 */
[----:B------:R-:W3:Y:S05]  /*8280*/  LDSM.16.MT88.4 R72, [R204+0x1100] ;  /* 0x00110000cc48783b */ /* 0x000eea0000004200 */
[----:B------:R-:W-:Y:S02]  /*8290*/  MUFU.EX2 R223, R223 ;  /* 0x000000df00df7308 */ /* 0x000fe40000000800 */
[C---:B------:R-:W-:Y:S08]  /*82a0*/  HMMA.16816.F32.BF16 R52, R68.reuse, R80, R52 ;  /* 0x000000504434723c */ /* 0x040ff00000041834 */
[C---:B------:R-:W-:Y:S01]  /*82b0*/  HMMA.16816.F32.BF16 R56, R68.reuse, R82, R56 ;  /* 0x000000524438723c */ /* 0x040fe20000041838 */
[----:B------:R-:W4:Y:S01]  /*82c0*/  LDSM.16.MT88.4 R80, [R201+0x1100] ;  /* 0x00110000c950783b */ /* 0x000f220000004200 */
[----:B------:R-:W-:Y:S06]  /*82d0*/  MUFU.EX2 R187, R187 ;  /* 0x000000bb00bb7308 */ /* 0x000fec0000000800 */
[C---:B-----5:R-:W-:Y:S04]  /*82e0*/  HMMA.16816.F32.BF16 R60, R68.reuse, R84, R60 ;  /* 0x00000054443c723c */ /* 0x060fe8000004183c */
[----:B------:R-:W-:Y:S04]  /*82f0*/  MUFU.EX2 R224, R224 ;  /* 0x000000e000e07308 */ /* 0x000fe80000000800 */
[----:B------:R-:W-:Y:S01]  /*8300*/  HMMA.16816.F32.BF16 R64, R68, R86, R64 ;  /* 0x000000564440723c */ /* 0x000fe20000041840 */
[----:B------:R-:W5:Y:S05]  /*8310*/  LDSM.16.MT88.4 R84, [R200+0x1100] ;  /* 0x00110000c854783b */ /* 0x000f6a0000004200 */
[----:B------:R-:W-:Y:S01]  /*8320*/  MUFU.EX2 R146, R146 ;  /* 0x0000009200927308 */ /* 0x000fe20000000800 */
[----:B------:R-:W-:Y:S01]  /*8330*/  F2FP.BF16.PACK_AB R68, R222, R225 ;  /* 0x000000e1de44723e */ /* 0x000fe200000010ff */
[----:B------:R-:W-:Y:S01]  /*8340*/  FADD.FTZ R225, R225, R152 ;  /* 0x00000098e1e17221 */ /* 0x000fe20000010000 */
[----:B------:R-:W-:Y:S03]  /*8350*/  F2FP.BF16.PACK_AB R70, R227, R226 ;  /* 0x000000e2e346723e */ /* 0x000fe600000010ff */
[----:B-1----:R-:W-:Y:S01]  /*8360*/  F2FP.BF16.PACK_AB R69, R231, R230 ;  /* 0x000000e6e745723e */ /* 0x002fe200000010ff */
[----:B------:R-:W-:Y:S01]  /*8370*/  FADD.FTZ R230, R230, R167 ;  /* 0x000000a7e6e67221 */ /* 0x000fe20000010000 */
[----:B--2---:R-:W-:Y:S01]  /*8380*/  F2FP.BF16.PACK_AB R71, R233, R232 ;  /* 0x000000e8e947723e */ /* 0x004fe200000010ff */
[----:B------:R-:W-:Y:S01]  /*8390*/  FADD.FTZ R225, R222, R225 ;  /* 0x000000e1dee17221 */ /* 0x000fe20000010000 */
[----:B------:R-:W1:Y:S01]  /*83a0*/  MUFU.EX2 R145, R145 ;  /* 0x0000009100917308 */ /* 0x000e620000000800 */
[----:B------:R-:W-:Y:S02]  /*83b0*/  FADD.FTZ R231, R231, R230 ;  /* 0x000000e6e7e77221 */ /* 0x000fe40000010000 */
[----:B------:R-:W-:Y:S02]  /*83c0*/  FADD.FTZ R226, R226, R225 ;  /* 0x000000e1e2e27221 */ /* 0x000fe40000010000 */
[C---:B---3--:R-:W-:Y:S03]  /*83d0*/  HMMA.16816.F32.BF16 R4, R68.reuse, R72, R4 ;  /* 0x000000484404723c */ /* 0x048fe60000041804 */
[----:B------:R-:W-:Y:S02]  /*83e0*/  FADD.FTZ R232, R232, R231 ;  /* 0x000000e7e8e87221 */ /* 0x000fe40000010000 */
[----:B------:R-:W-:Y:S01]  /*83f0*/  MUFU.EX2 R138, R138 ;  /* 0x0000008a008a7308 */ /* 0x000fe20000000800 */
[----:B------:R-:W-:Y:S02]  /*8400*/  FADD.FTZ R227, R227, R226 ;  /* 0x000000e2e3e37221 */ /* 0x000fe40000010000 */
[C---:B------:R-:W-:Y:S01]  /*8410*/  HMMA.16816.F32.BF16 R8, R68.reuse, R74, R8 ;  /* 0x0000004a4408723c */ /* 0x040fe20000041808 */
[----:B------:R-:W2:Y:S03]  /*8420*/  LDSM.16.MT88.4 R72, [R204+0x4100] ;  /* 0x00410000cc48783b */ /* 0x000ea60000004200 */
[----:B------:R-:W-:Y:S03]  /*8430*/  FADD.FTZ R233, R233, R232 ;  /* 0x000000e8e9e97221 */ /* 0x000fe60000010000 */
[----:B------:R-:W3:Y:S01]  /*8440*/  MUFU.EX2 R155, R155 ;  /* 0x0000009b009b7308 */ /* 0x000ee20000000800 */
[C---:B------:R-:W-:Y:S04]  /*8450*/  HMMA.16816.F32.BF16 R12, R68.reuse, R76, R12 ;  /* 0x0000004c440c723c */ /* 0x040fe8000004180c */
[----:B-1----:R-:W-:Y:S04]  /*8460*/  F2FP.BF16.PACK_AB R120, R145, R146 ;  /* 0x000000929178723e */ /* 0x002fe800000010ff */
[C---:B------:R-:W-:Y:S01]  /*8470*/  HMMA.16816.F32.BF16 R16, R68.reuse, R78, R16 ;  /* 0x0000004e4410723c */ /* 0x040fe20000041810 */
[----:B------:R-:W1:Y:S01]  /*8480*/  LDSM.16.MT88.4 R76, [R202+0x4100] ;  /* 0x00410000ca4c783b */ /* 0x000e620000004200 */
[----:B------:R-:W-:Y:S06]  /*8490*/  MUFU.EX2 R136, R136 ;  /* 0x0000008800887308 */ /* 0x000fec0000000800 */
[C---:B----4-:R-:W-:Y:S04]  /*84a0*/  HMMA.16816.F32.BF16 R20, R68.reuse, R80, R20 ;  /* 0x000000504414723c */ /* 0x050fe80000041814 */
[----:B------:R-:W4:Y:S01]  /*84b0*/  MUFU.EX2 R139, R139 ;  /* 0x0000008b008b7308 */ /* 0x000f220000000800 */
[----:B---3--:R-:W-:Y:S03]  /*84c0*/  F2FP.BF16.PACK_AB R122, R155, R138 ;  /* 0x0000008a9b7a723e */ /* 0x008fe600000010ff */
[C---:B------:R-:W-:Y:S01]  /*84d0*/  HMMA.16816.F32.BF16 R24, R68.reuse, R82, R24 ;  /* 0x000000524418723c */ /* 0x040fe20000041818 */
[----:B------:R-:W3:Y:S05]  /*84e0*/  LDSM.16.MT88.4 R80, [R201+0x4100] ;  /* 0x00410000c950783b */ /* 0x000eea0000004200 */
[----:B------:R-:W-:Y:S02]  /*84f0*/  MUFU.EX2 R135, R135 ;  /* 0x0000008700877308 */ /* 0x000fe40000000800 */
[C---:B-----5:R-:W-:Y:S08]  /*8500*/  HMMA.16816.F32.BF16 R28, R68.reuse, R84, R28 ;  /* 0x00000054441c723c */ /* 0x060ff0000004181c */
[C---:B------:R-:W-:Y:S01]  /*8510*/  HMMA.16816.F32.BF16 R32, R68.reuse, R86, R32 ;  /* 0x000000564420723c */ /* 0x040fe20000041820 */
[----:B------:R-:W5:Y:S01]  /*8520*/  LDSM.16.MT88.4 R84, [R204+0x1900] ;  /* 0x00190000cc54783b */ /* 0x000f620000004200 */
[----:B------:R-:W3:Y:S02]  /*8530*/  MUFU.EX2 R134, R134 ;  /* 0x0000008600867308 */ /* 0x000ee40000000800 */
[----:B----4-:R-:W-:Y:S04]  /*8540*/  F2FP.BF16.PACK_AB R121, R139, R136 ;  /* 0x000000888b79723e */ /* 0x010fe800000010ff */
[C---:B--2---:R-:W-:Y:S08]  /*8550*/  HMMA.16816.F32.BF16 R36, R68.reuse, R72, R36 ;  /* 0x000000484424723c */ /* 0x044ff00000041824 */
[C---:B------:R-:W-:Y:S01]  /*8560*/  HMMA.16816.F32.BF16 R40, R68.reuse, R74, R40 ;  /* 0x0000004a4428723c */ /* 0x040fe20000041828 */
[----:B------:R-:W2:Y:S07]  /*8570*/  LDSM.16.MT88.4 R72, [R202+0x1900] ;  /* 0x00190000ca48783b */ /* 0x000eae0000004200 */
[C---:B-1----:R-:W-:Y:S04]  /*8580*/  HMMA.16816.F32.BF16 R44, R68.reuse, R76, R44 ;  /* 0x0000004c442c723c */ /* 0x042fe8000004182c */
[----:B---3--:R-:W-:Y:S04]  /*8590*/  F2FP.BF16.PACK_AB R123, R134, R135 ;  /* 0x00000087867b723e */ /* 0x008fe800000010ff */
[C---:B------:R-:W-:Y:S01]  /*85a0*/  HMMA.16816.F32.BF16 R48, R68.reuse, R78, R48 ;  /* 0x0000004e4430723c */ /* 0x040fe20000041830 */
[----:B------:R-:W1:Y:S07]  /*85b0*/  LDSM.16.MT88.4 R76, [R201+0x1900] ;  /* 0x00190000c94c783b */ /* 0x000e6e0000004200 */
[C---:B------:R-:W-:Y:S08]  /*85c0*/  HMMA.16816.F32.BF16 R52, R68.reuse, R80, R52 ;  /* 0x000000504434723c */ /* 0x040ff00000041834 */
[C---:B------:R-:W-:Y:S01]  /*85d0*/  HMMA.16816.F32.BF16 R56, R68.reuse, R82, R56 ;  /* 0x000000524438723c */ /* 0x040fe20000041838 */
[----:B------:R-:W3:Y:S07]  /*85e0*/  LDSM.16.MT88.4 R80, [R200+0x1900] ;  /* 0x00190000c850783b */ /* 0x000eee0000004200 */
[C---:B------:R-:W-:Y:S08]  /*85f0*/  HMMA.16816.F32.BF16 R60, R68.reuse, R88, R60 ;  /* 0x00000058443c723c */ /* 0x040ff0000004183c */
[----:B------:R-:W-:Y:S01]  /*8600*/  HMMA.16816.F32.BF16 R64, R68, R90, R64 ;  /* 0x0000005a4440723c */ /* 0x000fe20000041840 */
[----:B------:R-:W-:Y:S06]  /*8610*/  LDSM.16.MT88.4 R88, [R201+0x4900] ;  /* 0x00490000c958783b */ /* 0x000fec0000004200 */
[----:B------:R-:W-:Y:S01]  /*8620*/  F2FP.BF16.PACK_AB R68, R235, R234 ;  /* 0x000000eaeb44723e */ /* 0x000fe200000010ff */
[----:B------:R-:W-:Y:S01]  /*8630*/  FADD.FTZ R234, R234, R227 ;  /* 0x000000e3eaea7221 */ /* 0x000fe20000010000 */
[----:B------:R-:W-:Y:S03]  /*8640*/  F2FP.BF16.PACK_AB R70, R239, R236 ;  /* 0x000000ecef46723e */ /* 0x000fe600000010ff */
[----:B------:R-:W-:Y:S01]  /*8650*/  F2FP.BF16.PACK_AB R69, R243, R238 ;  /* 0x000000eef345723e */ /* 0x000fe200000010ff */
[----:B------:R-:W-:Y:S01]  /*8660*/  FADD.FTZ R238, R238, R233 ;  /* 0x000000e9eeee7221 */ /* 0x000fe20000010000 */
[----:B------:R-:W-:Y:S01]  /*8670*/  F2FP.BF16.PACK_AB R71, R237, R240 ;  /* 0x000000f0ed47723e */ /* 0x000fe200000010ff */
[----:B------:R-:W-:Y:S02]  /*8680*/  FADD.FTZ R235, R235, R234 ;  /* 0x000000eaebeb7221 */ /* 0x000fe40000010000 */
[----:B------:R-:W-:Y:S02]  /*8690*/  FADD.FTZ R243, R243, R238 ;  /* 0x000000eef3f37221 */ /* 0x000fe40000010000 */
[----:B------:R-:W-:Y:S02]  /*86a0*/  FADD.FTZ R236, R236, R235 ;  /* 0x000000ebecec7221 */ /* 0x000fe40000010000 */
[C---:B-----5:R-:W-:Y:S03]  /*86b0*/  HMMA.16816.F32.BF16 R4, R68.reuse, R84, R4 ;  /* 0x000000544404723c */ /* 0x060fe60000041804 */
[----:B------:R-:W-:Y:S02]  /*86c0*/  FADD.FTZ R240, R240, R243 ;  /* 0x000000f3f0f07221 */ /* 0x000fe40000010000 */
[----:B------:R-:W-:Y:S02]  /*86d0*/  FADD.FTZ R239, R239, R236 ;  /* 0x000000ecefef7221 */ /* 0x000fe40000010000 */
[----:B------:R-:W-:Y:S01]  /*86e0*/  FADD.FTZ R237, R237, R240 ;  /* 0x000000f0eded7221 */ /* 0x000fe20000010000 */
[C---:B------:R-:W-:Y:S01]  /*86f0*/  HMMA.16816.F32.BF16 R8, R68.reuse, R86, R8 ;  /* 0x000000564408723c */ /* 0x040fe20000041808 */
[----:B------:R-:W4:Y:S03]  /*8700*/  LDSM.16.MT88.4 R84, [R204+0x4900] ;  /* 0x00490000cc54783b */ /* 0x000f260000004200 */
[----:B------:R-:W-:Y:S04]  /*8710*/  FADD.FTZ R2, R166, R237 ;  /* 0x000000eda6027221 */ /* 0x000fe80000010000 */
[C---:B--2---:R-:W-:Y:S04]  /*8720*/  HMMA.16816.F32.BF16 R12, R68.reuse, R72, R12 ;  /* 0x00000048440c723c */ /* 0x044fe8000004180c */
[----:B------:R-:W-:Y:S04]  /*8730*/  FADD.FTZ R2, R223, R2 ;  /* 0x00000002df027221 */ /* 0x000fe80000010000 */
[C---:B------:R-:W-:Y:S01]  /*8740*/  HMMA.16816.F32.BF16 R16, R68.reuse, R74, R16 ;  /* 0x0000004a4410723c */ /* 0x040fe20000041810 */
[----:B------:R-:W2:Y:S03]  /*8750*/  LDSM.16.MT88.4 R72, [R202+0x4900] ;  /* 0x00490000ca48783b */ /* 0x000ea60000004200 */
[----:B------:R-:W-:Y:S02]  /*8760*/  FADD.FTZ R3, R187, R2 ;  /* 0x00000002bb037221 */ /* 0x000fe40000010000 */
[----:B------:R-:W-:Y:S02]  /*8770*/  IMAD.MOV.U32 R2, RZ, RZ, R116 ;  /* 0x000000ffff027224 */ /* 0x000fe400078e0074 */
[C---:B-1----:R-:W-:Y:S04]  /*8780*/  HMMA.16816.F32.BF16 R20, R68.reuse, R76, R20 ;  /* 0x0000004c4414723c */ /* 0x042fe80000041814 */
[----:B------:R-:W-:Y:S04]  /*8790*/  FADD.FTZ R3, R224, R3 ;  /* 0x00000003e0037221 */ /* 0x000fe80000010000 */
[C---:B------:R-:W-:Y:S01]  /*87a0*/  HMMA.16816.F32.BF16 R24, R68.reuse, R78, R24 ;  /* 0x0000004e4418723c */ /* 0x040fe20000041818 */
[----:B------:R-:W1:Y:S03]  /*87b0*/  LDSM.16.MT88.4 R76, [R204+0x2100] ;  /* 0x00210000cc4c783b */ /* 0x000e660000004200 */
[----:B------:R-:W-:Y:S02]  /*87c0*/  FADD.FTZ R136, R136, R3 ;  /* 0x0000000388887221 */ /* 0x000fe40000010000 */
[----:B------:R-:W-:Y:S02]  /*87d0*/  IMAD.MOV.U32 R3, RZ, RZ, R0 ;  /* 0x000000ffff037224 */ /* 0x000fe400078e0000 */
[C---:B---3--:R-:W-:Y:S04]  /*87e0*/  HMMA.16816.F32.BF16 R28, R68.reuse, R80, R28 ;  /* 0x00000050441c723c */ /* 0x048fe8000004181c */
[----:B------:R-:W-:Y:S04]  /*87f0*/  FADD.FTZ R136, R139, R136 ;  /* 0x000000888b887221 */ /* 0x000fe80000010000 */
[C---:B------:R-:W-:Y:S01]  /*8800*/  HMMA.16816.F32.BF16 R32, R68.reuse, R82, R32 ;  /* 0x000000524420723c */ /* 0x040fe20000041820 */
[----:B------:R-:W3:Y:S03]  /*8810*/  LDSM.16.MT88.4 R80, [R202+0x2100] ;  /* 0x00210000ca50783b */ /* 0x000ee60000004200 */
[----:B------:R-:W-:Y:S04]  /*8820*/  FADD.FTZ R135, R135, R136 ;  /* 0x0000008887877221 */ /* 0x000fe80000010000 */
[C---:B----4-:R-:W-:Y:S04]  /*8830*/  HMMA.16816.F32.BF16 R36, R68.reuse, R84, R36 ;  /* 0x000000544424723c */ /* 0x050fe80000041824 */
[----:B------:R-:W-:Y:S04]  /*8840*/  FADD.FTZ R217, R134, R135 ;  /* 0x0000008786d97221 */ /* 0x000fe80000010000 */
[C---:B------:R-:W-:Y:S01]  /*8850*/  HMMA.16816.F32.BF16 R40, R68.reuse, R86, R40 ;  /* 0x000000564428723c */ /* 0x040fe20000041828 */
[----:B------:R-:W-:Y:S07]  /*8860*/  LDSM.16.MT88.4 R84, [R200+0x2100] ;  /* 0x00210000c854783b */ /* 0x000fee0000004200 */
[C---:B--2---:R-:W-:Y:S08]  /*8870*/  HMMA.16816.F32.BF16 R44, R68.reuse, R72, R44 ;  /* 0x00000048442c723c */ /* 0x044ff0000004182c */
[C---:B------:R-:W-:Y:S01]  /*8880*/  HMMA.16816.F32.BF16 R48, R68.reuse, R74, R48 ;  /* 0x0000004a4430723c */ /* 0x040fe20000041830 */
[----:B------:R-:W2:Y:S07]  /*8890*/  LDSM.16.MT88.4 R72, [R201+0x2100] ;  /* 0x00210000c948783b */ /* 0x000eae0000004200 */
[C---:B------:R-:W-:Y:S08]  /*88a0*/  HMMA.16816.F32.BF16 R52, R68.reuse, R88, R52 ;  /* 0x000000584434723c */ /* 0x040ff00000041834 */
[C---:B------:R-:W-:Y:S01]  /*88b0*/  HMMA.16816.F32.BF16 R56, R68.reuse, R90, R56 ;  /* 0x0000005a4438723c */ /* 0x040fe20000041838 */
[----:B------:R-:W-:Y:S07]  /*88c0*/  LDSM.16.MT88.4 R88, [R201+0x5100] ;  /* 0x00510000c958783b */ /* 0x000fee0000004200 */
        /* <DEDUP_REMOVED lines=8> */
[----:B------:R-:W-:Y:S03]  /*8950*/  F2FP.BF16.PACK_AB R71, R224, R187 ;  /* 0x000000bbe047723e */ /* 0x000fe600000010ff */
[----:B------:R-:W-:Y:S04]  /*8960*/  FADD.FTZ R184, R184, R241 ;  /* 0x000000f1b8b87221 */ /* 0x000fe80000010000 */
[C---:B-1----:R-:W-:Y:S03]  /*8970*/  HMMA.16816.F32.BF16 R4, R68.reuse, R76, R4 ;  /* 0x0000004c4404723c */ /* 0x042fe60000041804 */
[----:B------:R-:W-:Y:S01]  /*8980*/  FADD.FTZ R245, R245, R184 ;  /* 0x000000b8f5f57221 */ /* 0x000fe20000010000 */
[----:B------:R-:W-:Y:S03]  /*8990*/  IADD3 R184, R186, -0x1, RZ ;  /* 0xffffffffbab87810 */ /* 0x000fe60007ffe0ff */
[----:B------:R-:W-:Y:S01]  /*89a0*/  FADD.FTZ R146, R146, R245 ;  /* 0x000000f592927221 */ /* 0x000fe20000010000 */
        /* <DEDUP_REMOVED lines=9> */
[C---:B--2---:R-:W-:Y:S08]  /*8a40*/  HMMA.16816.F32.BF16 R20, R68.reuse, R72, R20 ;  /* 0x000000484414723c */ /* 0x044ff00000041814 */
[C---:B------:R-:W-:Y:S01]  /*8a50*/  HMMA.16816.F32.BF16 R24, R68.reuse, R74, R24 ;  /* 0x0000004a4418723c */ /* 0x040fe20000041818 */
[----:B------:R-:W2:Y:S07]  /*8a60*/  LDSM.16.MT88.4 R72, [R200+0x5100] ;  /* 0x00510000c848783b */ /* 0x000eae0000004200 */
[C---:B------:R-:W-:Y:S08]  /*8a70*/  HMMA.16816.F32.BF16 R28, R68.reuse, R84, R28 ;  /* 0x00000054441c723c */ /* 0x040ff0000004181c */
[C---:B------:R-:W-:Y:S01]  /*8a80*/  HMMA.16816.F32.BF16 R32, R68.reuse, R86, R32 ;  /* 0x000000564420723c */ /* 0x040fe20000041820 */
[----:B------:R-:W4:Y:S07]  /*8a90*/  LDSM.16.MT88.4 R84, [R202+0x2900] ;  /* 0x00290000ca54783b */ /* 0x000f2e0000004200 */
[C---:B-1----:R-:W-:Y:S08]  /*8aa0*/  HMMA.16816.F32.BF16 R36, R68.reuse, R76, R36 ;  /* 0x0000004c4424723c */ /* 0x042ff00000041824 */
[C---:B------:R-:W-:Y:S08]  /*8ab0*/  HMMA.16816.F32.BF16 R40, R68.reuse, R78, R40 ;  /* 0x0000004e4428723c */ /* 0x040ff00000041828 */
[C---:B---3--:R-:W-:Y:S08]  /*8ac0*/  HMMA.16816.F32.BF16 R44, R68.reuse, R80, R44 ;  /* 0x00000050442c723c */ /* 0x048ff0000004182c */
[C---:B------:R-:W-:Y:S08]  /*8ad0*/  HMMA.16816.F32.BF16 R48, R68.reuse, R82, R48 ;  /* 0x000000524430723c */ /* 0x040ff00000041830 */
[C---:B------:R-:W-:Y:S08]  /*8ae0*/  HMMA.16816.F32.BF16 R52, R68.reuse, R88, R52 ;  /* 0x000000584434723c */ /* 0x040ff00000041834 */
[C---:B------:R-:W-:Y:S08]  /*8af0*/  HMMA.16816.F32.BF16 R56, R68.reuse, R90, R56 ;  /* 0x0000005a4438723c */ /* 0x040ff00000041838 */
[C---:B--2---:R-:W-:Y:S08]  /*8b00*/  HMMA.16816.F32.BF16 R60, R68.reuse, R72, R60 ;  /* 0x00000048443c723c */ /* 0x044ff0000004183c */
[----:B------:R-:W-:Y:S08]  /*8b10*/  HMMA.16816.F32.BF16 R64, R68, R74, R64 ;  /* 0x0000004a4440723c */ /* 0x000ff00000041840 */
[C---:B------:R-:W-:Y:S01]  /*8b20*/  HMMA.16816.F32.BF16 R112, R120.reuse, R108, R4 ;  /* 0x0000006c7870723c */ /* 0x040fe20000041804 */
[----:B------:R-:W1:Y:S07]  /*8b30*/  LDSM.16.MT88.4 R4, [R201+0x5900] ;  /* 0x00590000c904783b */ /* 0x000e6e0000004200 */
[C---:B------:R-:W-:Y:S01]  /*8b40*/  HMMA.16816.F32.BF16 R108, R120.reuse, R110, R8 ;  /* 0x0000006e786c723c */ /* 0x040fe20000041808 */
[----:B------:R-:W2:Y:S07]  /*8b50*/  LDSM.16.MT88.4 R8, [R200+0x5900] ;  /* 0x00590000c808783b */ /* 0x000eae0000004200 */
[C---:B----4-:R-:W-:Y:S07]  /*8b60*/  HMMA.16816.F32.BF16 R68, R120.reuse, R84, R12 ;  /* 0x000000547844723c */ /* 0x050fee000004180c */
[----:B------:R-:W-:Y:S01]  /*8b70*/  IMAD.MOV.U32 R12, RZ, RZ, R116 ;  /* 0x000000ffff0c7224 */ /* 0x000fe200078e0074 */
        /* <DEDUP_REMOVED lines=11> */
[C---:B--2---:R-:W-:Y:S08]  /*8c30*/  HMMA.16816.F32.BF16 R60, R120.reuse, R8, R60 ;  /* 0x00000008783c723c */ /* 0x044ff0000004183c */
[----:B------:R-:W-:Y:S01]  /*8c40*/  HMMA.16816.F32.BF16 R64, R120, R10, R64 ;  /* 0x0000000a7840723c */ /* 0x000fe20000041840 */
[----:B------:R-:W-:-:S07]  /*8c50*/  @P0 BRA `(.L_x_181) ;  /* 0xffffc37000000947 */ /* 0x000fce000383ffff */
.L_x_172:
[----:B------:R-:W1:Y:S01]  /*8c60*/  S2R R2, SR_CTAID.X ;  /* 0x0000000000027919 */ /* 0x000e620000002500 */
[----:B------:R-:W-:-:S05]  /*8c70*/  IMAD.MOV.U32 R3, RZ, RZ, c[0x0][0x168] ;  /* 0x00005a00ff037624 */ /* 0x000fca00078e00ff */
[----:B------:R-:W-:Y:S02]  /*8c80*/  IADD3 R3, -R3, 0x1, RZ ;  /* 0x0000000103037810 */ /* 0x000fe40007ffe1ff */
[----:B-1----:R-:W-:-:S05]  /*8c90*/  LEA R2, R2, 0x7f, 0x7 ;  /* 0x0000007f02027811 */ /* 0x002fca00078e38ff */
[----:B------:R-:W-:-:S05]  /*8ca0*/  @P4 IMAD.HI.U32 R4, R2, c[0x0][0x2c8], RZ ;  /* 0x0000b20002044a27 */ /* 0x000fca00078e00ff */
[----:B------:R-:W-:-:S04]  /*8cb0*/  @P4 SHF.R.U32.HI R2, RZ, c[0x0][0x2cc], R4 ;  /* 0x0000b300ff024a19 */ /* 0x000fc80000011604 */
[----:B------:R-:W-:-:S04]  /*8cc0*/  IADD3 R4, R2, c[0x0][0x1d0], R3 ;  /* 0x0000740002047a10 */ /* 0x000fc80007ffe003 */
[----:B------:R-:W-:Y:S01]  /*8cd0*/  IADD3 R3, R4, -c[0x0][0x324], RZ ;  /* 0x8000c90004037a10 */ /* 0x000fe20007ffe0ff */
        /* <DEDUP_REMOVED lines=10> */
.L_x_183:
[----:B------:R-:W-:-:S04]  /*8d80*/  MOV R2, c[0x0][0x32c] ;  /* 0x0000cb0000027a02 */ /* 0x000fc80000000f00 */
[----:B------:R-:W-:-:S13]  /*8d90*/  ISETP.NE.AND P0, PT, R2, 0x1, PT ;  /* 0x000000010200780c */ /* 0x000fda0003f05270 */
[----:B------:R-:W-:-:S05]  /*8da0*/  @P0 IMAD.HI.U32 R2, R4, c[0x0][0x330], RZ ;  /* 0x0000cc0004020a27 */ /* 0x000fca00078e00ff */
[----:B------:R-:W-:-:S05]  /*8db0*/  @P0 SHF.R.U32.HI R4, RZ, c[0x0][0x334], R2 ;  /* 0x0000cd00ff040a19 */ /* 0x000fca0000011602 */
.L_x_184:
[----:B------:R-:W-:-:S05]  /*8dc0*/  IMAD R4, R4, c[0x0][0x32c], RZ ;  /* 0x0000cb0004047a24 */ /* 0x000fca00078e02ff */
[----:B------:R-:W-:-:S04]  /*8dd0*/  IMNMX R3, R3, R4, !PT ;  /* 0x0000000403037217 */ /* 0x000fc80007800200 */
.L_x_182:
[----:B------:R-:W-:-:S05]  /*8de0*/  IADD3 R3, R3, 0x5f, RZ ;  /* 0x0000005f03037810 */ /* 0x000fca0007ffe0ff */
[----:B------:R-:W-:-:S05]  /*8df0*/  IMAD.HI R3, R3, 0x2aaaaaab, RZ ;  /* 0x2aaaaaab03037827 */ /* 0x000fca00078e02ff */
[----:B------:R-:W-:-:S04]  /*8e00*/  SHF.R.U32.HI R2, RZ, 0x1f, R3 ;  /* 0x0000001fff027819 */ /* 0x000fc80000011603 */
[----:B------:R-:W-:-:S04]  /*8e10*/  LEA.HI.SX32 R2, R3, R2, 0x1c ;  /* 0x0000000203027211 */ /* 0x000fc800078fe2ff */
[----:B------:R-:W-:-:S04]  /*8e20*/  IMNMX R225, R207, R2, !PT ;  /* 0x00000002cfe17217 */ /* 0x000fc80007800200 */
[----:B------:R-:W-:-:S13]  /*8e30*/  ISETP.GE.AND P0, PT, R184, R225, PT ;  /* 0x000000e1b800720c */ /* 0x000fda0003f06270 */
[----:B------:R-:W-:Y:S05]  /*8e40*/  @!P0 BRA `(.L_x_185) ;  /* 0x0000298000008947 */ /* 0x000fea0003800000 */
[----:B------:R-:W-:Y:S01]  /*8e50*/  MOV R117, R12 ;  /* 0x0000000c00757202 */ /* 0x000fe20000000f00 */
[----:B------:R-:W-:Y:S01]  /*8e60*/  IMAD.MOV.U32 R222, RZ, RZ, R184 ;  /* 0x000000ffffde7224 */ /* 0x000fe200078e00b8 */
[----:B------:R-:W-:Y:S01]  /*8e70*/  MOV R3, R0 ;  /* 0x0000000000037202 */ /* 0x000fe20000000f00 */
[----:B------:R-:W-:Y:S01]  /*8e80*/  IMAD.MOV.U32 R118, RZ, RZ, c[0x0][0x1e4] ;  /* 0x00007900ff767624 */ /* 0x000fe200078e00ff */
[----:B------:R-:W-:Y:S02]  /*8e90*/  MOV R223, c[0x0][0x1e0] ;  /* 0x0000780000df7a02 */ /* 0x000fe40000000f00 */
.L_x_186:
[----:B------:R-:W-:Y:S04]  /*8ea0*/  DEPBAR.LE SB0, 0x0 ;  /* 0x000080000000791a */ /* 0x000fe80000000000 */
[----:B------:R-:W-:Y:S01]  /*8eb0*/  BAR.SYNC.DEFER_BLOCKING 0x0 ;  /* 0x0000000000007b1d */ /* 0x000fe20000010000 */
[----:B------:R-:W-:Y:S11]  /*8ec0*/  ISETP.GT.AND P2, PT, R207, R222, PT ;  /* 0x000000decf00720c */ /* 0x000ff60003f44270 */
[----:B------:R-:W-:Y:S02]  /*8ed0*/  @!UPT UIADD3 URZ, URZ, URZ, URZ ;  /* 0x0000003f3f3ff290 */ /* 0x000fe4000fffe03f */
[----:B------:R-:W-:Y:S01]  /*8ee0*/  @!P2 SHF.R.S32.HI R0, RZ, 0x1f, R222 ;  /* 0x0000001fff00a819 */ /* 0x000fe200000114de */
[----:B------:R-:W-:Y:S01]  /*8ef0*/  @!P2 IMAD.WIDE.U32 R28, R222, c[0x0][0x208], RZ ;  /* 0x00008200de1caa25 */ /* 0x000fe200078e00ff */
[----:B------:R-:W-:Y:S02]  /*8f00*/  @!P2 MOV R36, R218 ;  /* 0x000000da0024a202 */ /* 0x000fe40000000f00 */
[----:B------:R-:W-:Y:S01]  /*8f10*/  @!P2 MOV R37, R221 ;  /* 0x000000dd0025a202 */ /* 0x000fe20000000f00 */
[----:B------:R-:W-:Y:S04]  /*8f20*/  @!P2 IMAD R0, R0, c[0x0][0x208], RZ ;  /* 0x000082000000aa24 */ /* 0x000fe800078e02ff */
[----:B------:R-:W-:Y:S01]  /*8f30*/  @!P2 IMAD R0, R222, c[0x0][0x20c], R0 ;  /* 0x00008300de00aa24 */ /* 0x000fe200078e0200 */
[----:B------:R-:W1:Y:S01]  /*8f40*/  LDSM.16.M88.4 R8, [R206+0x8100] ;  /* 0x00810000ce08783b */ /* 0x000e620000000200 */
[----:B------:R-:W-:Y:S03]  /*8f50*/  @!P2 IMAD.WIDE.U32 R36, R28, 0x60, R36 ;  /* 0x000000601c24a825 */ /* 0x000fe600078e0024 */
[----:B------:R-:W-:Y:S02]  /*8f60*/  @!P2 IADD3 R0, R29, R0, RZ ;  /* 0x000000001d00a210 */ /* 0x000fe40007ffe0ff */
[----:B------:R-:W-:Y:S02]  /*8f70*/  @!P2 SHF.L.U32 R186, R36, 0x1, RZ ;  /* 0x0000000124baa819 */ /* 0x000fe400000006ff */
[----:B------:R-:W2:Y:S02]  /*8f80*/  LDSM.16.M88.4 R16, [R206+0x8900] ;  /* 0x00890000ce10783b */ /* 0x000ea40000000200 */
[----:B------:R-:W-:Y:S04]  /*8f90*/  @!P2 IADD3 R180, P1, R186, 0x80, RZ ;  /* 0x00000080bab4a810 */ /* 0x000fe80007f3e0ff */
[----:B------:R-:W-:Y:S02]  /*8fa0*/  @!P2 IADD3 R180, P0, R180, c[0x0][0x1f8], RZ ;  /* 0x00007e00b4b4aa10 */ /* 0x000fe40007f1e0ff */
[----:B------:R-:W3:Y:S08]  /*8fb0*/  LDSM.16.M88.4 R24, [R206+0x9100] ;  /* 0x00910000ce18783b */ /* 0x000ef00000000200 */
[----:B------:R-:W4:Y:S08]  /*8fc0*/  LDSM.16.M88.4 R32, [R206+0x9900] ;  /* 0x00990000ce20783b */ /* 0x000f300000000200 */
[----:B------:R-:W5:Y:S01]  /*8fd0*/  LDSM.16.M88.4 R40, [R206+0xa100] ;  /* 0x00a10000ce28783b */ /* 0x000f620000000200 */
[C---:B-1----:R-:W-:Y:S07]  /*8fe0*/  HMMA.16816.F32.BF16 R4, R124.reuse, R8, RZ ;  /* 0x000000087c04723c */ /* 0x042fee00000418ff */
[----:B------:R-:W1:Y:S01]  /*8ff0*/  LDSM.16.M88.4 R48, [R206+0xa900] ;  /* 0x00a90000ce30783b */ /* 0x000e620000000200 */
[C---:B------:R-:W-:Y:S07]  /*9000*/  HMMA.16816.F32.BF16 R8, R124.reuse, R10, RZ ;  /* 0x0000000a7c08723c */ /* 0x040fee00000418ff */
[----:B------:R-:W1:Y:S01]  /*9010*/  LDSM.16.M88.4 R120, [R205] ;  /* 0x00000000cd78783b */ /* 0x000e620000000200 */
[C---:B--2---:R-:W-:Y:S07]  /*9020*/  HMMA.16816.F32.BF16 R12, R124.reuse, R16, RZ ;  /* 0x000000107c0c723c */ /* 0x044fee00000418ff */
[----:B------:R-:W2:Y:S01]  /*9030*/  LDSM.16.M88.4 R128, [R199] ;  /* 0x00000000c780783b */ /* 0x000ea20000000200 */
[C---:B------:R-:W-:Y:S07]  /*9040*/  HMMA.16816.F32.BF16 R16, R124.reuse, R18, RZ ;  /* 0x000000127c10723c */ /* 0x040fee00000418ff */
[----:B------:R-:W1:Y:S01]  /*9050*/  LDSM.16.M88.4 R132, [R198] ;  /* 0x00000000c684783b */ /* 0x000e620000000200 */
[C---:B---3--:R-:W-:Y:S07]  /*9060*/  HMMA.16816.F32.BF16 R20, R124.reuse, R24, RZ ;  /* 0x000000187c14723c */ /* 0x048fee00000418ff */
[----:B------:R-:W3:Y:S01]  /*9070*/  LDSM.16.M88.4 R136, [R197] ;  /* 0x00000000c588783b */ /* 0x000ee20000000200 */
[C---:B------:R-:W-:Y:S07]  /*9080*/  HMMA.16816.F32.BF16 R24, R124.reuse, R26, RZ ;  /* 0x0000001a7c18723c */ /* 0x040fee00000418ff */
[----:B------:R-:W1:Y:S01]  /*9090*/  LDSM.16.M88.4 R144, [R196] ;  /* 0x00000000c490783b */ /* 0x000e620000000200 */
[C---:B----4-:R-:W-:Y:S07]  /*90a0*/  HMMA.16816.F32.BF16 R28, R124.reuse, R32, RZ ;  /* 0x000000207c1c723c */ /* 0x050fee00000418ff */
[----:B------:R-:W4:Y:S01]  /*90b0*/  LDSM.16.M88.4 R152, [R195] ;  /* 0x00000000c398783b */ /* 0x000f220000000200 */
[----:B------:R-:W-:Y:S05]  /*90c0*/  @!P2 IMAD R33, R0, 0x60, RZ ;  /* 0x000000600021a824 */ /* 0x000fea00078e02ff */
[----:B------:R-:W-:Y:S02]  /*90d0*/  @!P2 IADD3 R0, R37, R33, RZ ;  /* 0x000000212500a210 */ /* 0x000fe40007ffe0ff */
[C---:B------:R-:W-:Y:S02]  /*90e0*/  HMMA.16816.F32.BF16 R32, R124.reuse, R34, RZ ;  /* 0x000000227c20723c */ /* 0x040fe400000418ff */
[----:B------:R-:W-:Y:S04]  /*90f0*/  @!P2 SHF.L.U64.HI R0, R36, 0x1, R0 ;  /* 0x000000012400a819 */ /* 0x000fe80000010200 */
[----:B------:R-:W-:Y:S02]  /*9100*/  @!P2 IADD3.X R181, RZ, c[0x0][0x1fc], R0, P0, P1 ;  /* 0x00007f00ffb5aa10 */ /* 0x000fe400007e2400 */
[C---:B-----5:R-:W-:Y:S01]  /*9110*/  HMMA.16816.F32.BF16 R36, R124.reuse, R40, RZ ;  /* 0x000000287c24723c */ /* 0x060fe200000418ff */
[----:B------:R-:W-:Y:S04]  /*9120*/  @!P2 IADD3 R186, P0, R186, c[0x0][0x1f8], RZ ;  /* 0x00007e00babaaa10 */ /* 0x000fe80007f1e0ff */
[----:B------:R-:W-:Y:S02]  /*9130*/  @!P2 IADD3.X R187, R0, c[0x0][0x1fc], RZ, P0, !PT ;  /* 0x00007f0000bbaa10 */ /* 0x000fe400007fe4ff */
[----:B------:R-:W-:Y:S01]  /*9140*/  @!P2 IADD3 R184, P1, R186, UR9, RZ ;  /* 0x00000009bab8ac10 */ /* 0x000fe2000ff3e0ff */
[C---:B------:R-:W-:Y:S02]  /*9150*/  HMMA.16816.F32.BF16 R40, R124.reuse, R42, RZ ;  /* 0x0000002a7c28723c */ /* 0x040fe400000418ff */
[----:B------:R-:W-:Y:S01]  /*9160*/  @!PT LDS RZ, [RZ] ;  /* 0x00000000fffff984 */ /* 0x000fe20000000800 */
[----:B------:R-:W-:Y:S01]  /*9170*/  @!PT LDS RZ, [RZ] ;  /* 0x00000000fffff984 */ /* 0x000fe20000000800 */
[----:B------:R-:W-:Y:S01]  /*9180*/  @!PT LDS RZ, [RZ] ;  /* 0x00000000fffff984 */ /* 0x000fe20000000800 */
[----:B------:R5:W-:Y:S02]  /*9190*/  @!P2 LDGSTS.E.BYPASS.LTC128B.128 [R208+0x100], [R186.64], !P6 ;  /* 0x00100000bad0afae */ /* 0x000be4000f101d4a */
[----:B------:R-:W-:Y:S02]  /*91a0*/  @!P2 IADD3.X R185, R187, UR12, RZ, P1, !PT ;  /* 0x0000000cbbb9ac10 */ /* 0x000fe40008ffe4ff */
[----:B------:R-:W-:Y:S02]  /*91b0*/  @!P2 IADD3 R182, P0, R184, UR9, RZ ;  /* 0x00000009b8b6ac10 */ /* 0x000fe4000ff1e0ff */
[C---:B-1----:R-:W-:Y:S02]  /*91c0*/  HMMA.16816.F32.BF16 R44, R124.reuse, R48, RZ ;  /* 0x000000307c2c723c */ /* 0x042fe400000418ff */
[----:B------:R1:W-:Y:S02]  /*91d0*/  @!P2 LDGSTS.E.BYPASS.LTC128B.128 [R208+0x3100], [R180.64], !P5 ;  /* 0x03100000b4d0afae */ /* 0x0003e4000e901d4a */
[----:B------:R-:W-:Y:S04]  /*91e0*/  @!P2 IADD3.X R183, R185, UR12, RZ, P0, !PT ;  /* 0x0000000cb9b7ac10 */ /* 0x000fe800087fe4ff */
[----:B------:R-:W-:Y:S02]  /*91f0*/  HMMA.16816.F32.BF16 R48, R124, R50, RZ ;  /* 0x000000327c30723c */ /* 0x000fe400000418ff */
[----:B------:R5:W-:Y:S06]  /*9200*/  @!P2 LDGSTS.E.BYPASS.LTC128B.128 [R208+0x1100], [R184.64], !P6 ;  /* 0x01100000b8d0afae */ /* 0x000bec000f101d4a */
[C---:B------:R-:W-:Y:S02]  /*9210*/  HMMA.16816.F32.BF16 R4, R140.reuse, R120, R4 ;  /* 0x000000788c04723c */ /* 0x040fe40000041804 */
[----:B------:R5:W-:Y:S06]  /*9220*/  @!P2 LDGSTS.E.BYPASS.LTC128B.128 [R208+0x4100], [R184.64+0x80], !P5 ;  /* 0x04100080b8d0afae */ /* 0x000bec000e901d4a */
[C---:B------:R-:W-:Y:S02]  /*9230*/  HMMA.16816.F32.BF16 R8, R140.reuse, R122, R8 ;  /* 0x0000007a8c08723c */ /* 0x040fe40000041808 */
[----:B------:R1:W-:Y:S06]  /*9240*/  @!P2 LDGSTS.E.BYPASS.LTC128B.128 [R208+0x2100], [R182.64], !P6 ;  /* 0x02100000b6d0afae */ /* 0x0003ec000f101d4a */
[C---:B--2---:R-:W-:Y:S02]  /*9250*/  HMMA.16816.F32.BF16 R12, R140.reuse, R128, R12 ;  /* 0x000000808c0c723c */ /* 0x044fe4000004180c */
[----:B------:R1:W-:Y:S01]  /*9260*/  @!P2 LDGSTS.E.BYPASS.LTC128B.128 [R208+0x5100], [R182.64+0x80], !P5 ;  /* 0x05100080b6d0afae */ /* 0x0003e2000e901d4a */
[C---:B------:R-:W-:Y:S05]  /*9270*/  ISETP.GT.AND P2, PT, R222.reuse, R207, PT ;  /* 0x000000cfde00720c */ /* 0x040fea0003f44270 */
[C---:B------:R-:W-:Y:S02]  /*9280*/  HMMA.16816.F32.BF16 R16, R140.reuse, R130, R16 ;  /* 0x000000828c10723c */ /* 0x040fe40000041810 */
[----:B------:R-:W2:Y:S06]  /*9290*/  LDSM.16.M88.4 R164, [R203+0x8100] ;  /* 0x00810000cba4783b */ /* 0x000eac0000000200 */
[C---:B------:R-:W-:Y:S02]  /*92a0*/  HMMA.16816.F32.BF16 R20, R140.reuse, R132, R20 ;  /* 0x000000848c14723c */ /* 0x040fe40000041814 */
[----:B------:R-:W0:Y:S06]  /*92b0*/  LDGDEPBAR ;  /* 0x00000000000079af */ /* 0x000e2c0000000000 */
[C---:B------:R-:W-:Y:S02]  /*92c0*/  HMMA.16816.F32.BF16 R24, R140.reuse, R134, R24 ;  /* 0x000000868c18723c */ /* 0x040fe40000041818 */
[----:B------:R-:W1:Y:S06]  /*92d0*/  LDSM.16.M88.4 R120, [R203+0x8900] ;  /* 0x00890000cb78783b */ /* 0x000e6c0000000200 */
[C---:B---3--:R-:W-:Y:S02]  /*92e0*/  HMMA.16816.F32.BF16 R28, R140.reuse, R136, R28 ;  /* 0x000000888c1c723c */ /* 0x048fe4000004181c */
[----:B------:R-:W3:Y:S06]  /*92f0*/  LDSM.16.M88.4 R128, [R203+0x9100] ;  /* 0x00910000cb80783b */ /* 0x000eec0000000200 */
[C---:B------:R-:W-:Y:S02]  /*9300*/  HMMA.16816.F32.BF16 R32, R140.reuse, R138, R32 ;  /* 0x0000008a8c20723c */ /* 0x040fe40000041820 */
[----:B------:R-:W3:Y:S06]  /*9310*/  LDSM.16.M88.4 R132, [R203+0x9900] ;  /* 0x00990000cb84783b */ /* 0x000eec0000000200 */
[C---:B------:R-:W-:Y:S02]  /*9320*/  HMMA.16816.F32.BF16 R36, R140.reuse, R144, R36 ;  /* 0x000000908c24723c */ /* 0x040fe40000041824 */
[----:B------:R-:W3:Y:S06]  /*9330*/  LDSM.16.M88.4 R136, [R203+0xa100] ;  /* 0x00a10000cb88783b */ /* 0x000eec0000000200 */
[C---:B------:R-:W-:Y:S02]  /*9340*/  HMMA.16816.F32.BF16 R40, R140.reuse, R146, R40 ;  /* 0x000000928c28723c */ /* 0x040fe40000041828 */
[----:B------:R-:W3:Y:S06]  /*9350*/  LDSM.16.M88.4 R144, [R203+0xa900] ;  /* 0x00a90000cb90783b */ /* 0x000eec0000000200 */
[C---:B----4-:R-:W-:Y:S02]  /*9360*/  HMMA.16816.F32.BF16 R44, R140.reuse, R152, R44 ;  /* 0x000000988c2c723c */ /* 0x050fe4000004182c */
[----:B-1----:R-:W-:Y:S06]  /*9370*/  LDSM.16.M88.4 R180, [R194+0x2800] ;  /* 0x00280000c2b4783b */ /* 0x002fec0000000200 */
[----:B------:R-:W-:Y:S02]  /*9380*/  HMMA.16816.F32.BF16 R48, R140, R154, R48 ;  /* 0x0000009a8c30723c */ /* 0x000fe40000041830 */
[----:B------:R-:W-:Y:S06]  /*9390*/  LDSM.16.M88.4 R152, [R194+0x800] ;  /* 0x00080000c298783b */ /* 0x000fec0000000200 */
[C---:B--2---:R-:W-:Y:S02]  /*93a0*/  HMMA.16816.F32.BF16 R4, R148.reuse, R164, R4 ;  /* 0x000000a49404723c */ /* 0x044fe40000041804 */
[----:B-----5:R-:W-:Y:S06]  /*93b0*/  LDSM.16.M88.4 R184, [R194+0x3000] ;  /* 0x00300000c2b8783b */ /* 0x020fec0000000200 */
[C---:B------:R-:W-:Y:S02]  /*93c0*/  HMMA.16816.F32.BF16 R8, R148.reuse, R166, R8 ;  /* 0x000000a69408723c */ /* 0x040fe40000041808 */
[----:B------:R-:W-:Y:S06]  /*93d0*/  LDSM.16.M88.4 R164, [R194+0x2000] ;  /* 0x00200000c2a4783b */ /* 0x000fec0000000200 */
[C---:B------:R-:W-:Y:S08]  /*93e0*/  HMMA.16816.F32.BF16 R12, R148.reuse, R120, R12 ;  /* 0x00000078940c723c */ /* 0x040ff0000004180c */
[C---:B------:R-:W-:Y:S01]  /*93f0*/  HMMA.16816.F32.BF16 R16, R148.reuse, R122, R16 ;  /* 0x0000007a9410723c */ /* 0x040fe20000041810 */
[----:B------:R-:W1:Y:S07]  /*9400*/  LDSM.16.M88.4 R120, [R194] ;  /* 0x00000000c278783b */ /* 0x000e6e0000000200 */
[C---:B---3--:R-:W-:Y:S08]  /*9410*/  HMMA.16816.F32.BF16 R20, R148.reuse, R128, R20 ;  /* 0x000000809414723c */ /* 0x048ff00000041814 */
[C---:B------:R-:W-:Y:S01]  /*9420*/  HMMA.16816.F32.BF16 R24, R148.reuse, R130, R24 ;  /* 0x000000829418723c */ /* 0x040fe20000041818 */
[----:B------:R-:W2:Y:S07]  /*9430*/  LDSM.16.M88.4 R128, [R194+0x1000] ;  /* 0x00100000c280783b */ /* 0x000eae0000000200 */
[C---:B------:R-:W-:Y:S08]  /*9440*/  HMMA.16816.F32.BF16 R28, R148.reuse, R132, R28 ;  /* 0x00000084941c723c */ /* 0x040ff0000004181c */
[C---:B------:R-:W-:Y:S01]  /*9450*/  HMMA.16816.F32.BF16 R32, R148.reuse, R134, R32 ;  /* 0x000000869420723c */ /* 0x040fe20000041820 */
[----:B------:R-:W3:Y:S07]  /*9460*/  LDSM.16.M88.4 R132, [R194+0x1800] ;  /* 0x00180000c284783b */ /* 0x000eee0000000200 */
[C---:B------:R-:W-:Y:S08]  /*9470*/  HMMA.16816.F32.BF16 R36, R148.reuse, R136, R36 ;  /* 0x000000889424723c */ /* 0x040ff00000041824 */
[C---:B------:R-:W-:Y:S01]  /*9480*/  HMMA.16816.F32.BF16 R40, R148.reuse, R138, R40 ;  /* 0x0000008a9428723c */ /* 0x040fe20000041828 */
[----:B------:R-:W4:Y:S07]  /*9490*/  LDSM.16.M88.4 R136, [R206+0xb100] ;  /* 0x00b10000ce88783b */ /* 0x000f2e0000000200 */
[C---:B------:R-:W-:Y:S08]  /*94a0*/  HMMA.16816.F32.BF16 R44, R148.reuse, R144, R44 ;  /* 0x00000090942c723c */ /* 0x040ff0000004182c */
[----:B------:R-:W-:Y:S01]  /*94b0*/  HMMA.16816.F32.BF16 R48, R148, R146, R48 ;  /* 0x000000929430723c */ /* 0x000fe20000041830 */
[----:B------:R-:W-:Y:S07]  /*94c0*/  LDSM.16.M88.4 R144, [R206+0xc100] ;  /* 0x00c10000ce90783b */ /* 0x000fee0000000200 */
        /* <DEDUP_REMOVED lines=8> */
[----:B------:R-:W2:Y:S07]  /*9550*/  LDSM.16.M88.4 R128, [R206+0xd100] ;  /* 0x00d10000ce80783b */ /* 0x000eae0000000200 */
[C---:B---3--:R-:W-:Y:S08]  /*9560*/  HMMA.16816.F32.BF16 R28, R156.reuse, R132, R28 ;  /* 0x000000849c1c723c */ /* 0x048ff0000004181c */
[C---:B------:R-:W-:Y:S01]  /*9570*/  HMMA.16816.F32.BF16 R32, R156.reuse, R134, R32 ;  /* 0x000000869c20723c */ /* 0x040fe20000041820 */
[----:B------:R-:W3:Y:S07]  /*9580*/  LDSM.16.M88.4 R132, [R206+0xd900] ;  /* 0x00d90000ce84783b */ /* 0x000eee0000000200 */
[C---:B------:R-:W-:Y:S08]  /*9590*/  HMMA.16816.F32.BF16 R36, R156.reuse, R164, R36 ;  /* 0x000000a49c24723c */ /* 0x040ff00000041824 */
[C---:B------:R-:W-:Y:S01]  /*95a0*/  HMMA.16816.F32.BF16 R40, R156.reuse, R166, R40 ;  /* 0x000000a69c28723c */ /* 0x040fe20000041828 */
[----:B------:R-:W2:Y:S07]  /*95b0*/  LDSM.16.M88.4 R164, [R193] ;  /* 0x00000000c1a4783b */ /* 0x000eae0000000200 */
[C---:B------:R-:W-:Y:S08]  /*95c0*/  HMMA.16816.F32.BF16 R44, R156.reuse, R180, R44 ;  /* 0x000000b49c2c723c */ /* 0x040ff0000004182c */
[----:B------:R-:W-:Y:S01]  /*95d0*/  HMMA.16816.F32.BF16 R48, R156, R182, R48 ;  /* 0x000000b69c30723c */ /* 0x000fe20000041830 */
[----:B------:R-:W-:Y:S07]  /*95e0*/  LDSM.16.M88.4 R180, [R203+0xd100] ;  /* 0x00d10000cbb4783b */ /* 0x000fee0000000200 */
[C---:B----4-:R-:W-:Y:S08]  /*95f0*/  HMMA.16816.F32.BF16 R4, R160.reuse, R136, R4 ;  /* 0x00000088a004723c */ /* 0x050ff00000041804 */
[C---:B------:R-:W-:Y:S01]  /*9600*/  HMMA.16816.F32.BF16 R8, R160.reuse, R138, R8 ;  /* 0x0000008aa008723c */ /* 0x040fe20000041808 */
[----:B------:R-:W4:Y:S07]  /*9610*/  LDSM.16.M88.4 R136, [R192] ;  /* 0x00000000c088783b */ /* 0x000f2e0000000200 */
[C---:B-1----:R-:W-:Y:S08]  /*9620*/  HMMA.16816.F32.BF16 R12, R160.reuse, R120, R12 ;  /* 0x00000078a00c723c */ /* 0x042ff0000004180c */
[C---:B------:R-:W-:Y:S01]  /*9630*/  HMMA.16816.F32.BF16 R16, R160.reuse, R122, R16 ;  /* 0x0000007aa010723c */ /* 0x040fe20000041810 */
[----:B------:R-:W1:Y:S07]  /*9640*/  LDSM.16.M88.4 R120, [R191] ;  /* 0x00000000bf78783b */ /* 0x000e6e0000000200 */
[C---:B------:R-:W-:Y:S08]  /*9650*/  HMMA.16816.F32.BF16 R20, R160.reuse, R144, R20 ;  /* 0x00000090a014723c */ /* 0x040ff00000041814 */
[C---:B------:R-:W-:Y:S01]  /*9660*/  HMMA.16816.F32.BF16 R24, R160.reuse, R146, R24 ;  /* 0x00000092a018723c */ /* 0x040fe20000041818 */
[----:B------:R-:W1:Y:S07]  /*9670*/  LDSM.16.M88.4 R144, [R190] ;  /* 0x00000000be90783b */ /* 0x000e6e0000000200 */
[C---:B-----5:R-:W-:Y:S08]  /*9680*/  HMMA.16816.F32.BF16 R28, R160.reuse, R152, R28 ;  /* 0x00000098a01c723c */ /* 0x060ff0000004181c */
[C---:B------:R-:W-:Y:S01]  /*9690*/  HMMA.16816.F32.BF16 R32, R160.reuse, R154, R32 ;  /* 0x0000009aa020723c */ /* 0x040fe20000041820 */
[----:B------:R-:W-:Y:S07]  /*96a0*/  LDSM.16.M88.4 R152, [R203+0xb100] ;  /* 0x00b10000cb98783b */ /* 0x000fee0000000200 */
[C---:B--2---:R-:W-:Y:S08]  /*96b0*/  HMMA.16816.F32.BF16 R36, R160.reuse, R128, R36 ;  /* 0x00000080a024723c */ /* 0x044ff00000041824 */
[C---:B------:R-:W-:Y:S01]  /*96c0*/  HMMA.16816.F32.BF16 R40, R160.reuse, R130, R40 ;  /* 0x00000082a028723c */ /* 0x040fe20000041828 */
[----:B------:R-:W2:Y:S07]  /*96d0*/  LDSM.16.M88.4 R128, [R189] ;  /* 0x00000000bd80783b */ /* 0x000eae0000000200 */
[C---:B---3--:R-:W-:Y:S08]  /*96e0*/  HMMA.16816.F32.BF16 R44, R160.reuse, R132, R44 ;  /* 0x00000084a02c723c */ /* 0x048ff0000004182c */
[----:B------:R-:W-:Y:S01]  /*96f0*/  HMMA.16816.F32.BF16 R48, R160, R134, R48 ;  /* 0x00000086a030723c */ /* 0x000fe20000041830 */
[----:B------:R-:W3:Y:S07]  /*9700*/  LDSM.16.M88.4 R132, [R188] ;  /* 0x00000000bc84783b */ /* 0x000eee0000000200 */
[C---:B------:R-:W-:Y:S08]  /*9710*/  HMMA.16816.F32.BF16 R4, R168.reuse, R164, R4 ;  /* 0x000000a4a804723c */ /* 0x040ff00000041804 */
[C---:B------:R-:W-:Y:S01]  /*9720*/  HMMA.16816.F32.BF16 R8, R168.reuse, R166, R8 ;  /* 0x000000a6a808723c */ /* 0x040fe20000041808 */
[----:B------:R-:W-:Y:S07]  /*9730*/  LDSM.16.M88.4 R164, [R203+0xc900] ;  /* 0x00c90000cba4783b */ /* 0x000fee0000000200 */
        /* <DEDUP_REMOVED lines=13> */
[----:B------:R-:W-:Y:S01]  /*9810*/  HMMA.16816.F32.BF16 R48, R168, R134, R48 ;  /* 0x00000086a830723c */ /* 0x000fe20000041830 */
[----:B------:R-:W-:Y:S07]  /*9820*/  LDSM.16.M88.4 R132, [R194+0x4800] ;  /* 0x00480000c284783b */ /* 0x000fee0000000200 */
        /* <DEDUP_REMOVED lines=12> */
[----:B------:R-:W-:Y:S08]  /*98f0*/  HMMA.16816.F32.BF16 R48, R172, R146, R48 ;  /* 0x00000092ac30723c */ /* 0x000ff00000041830 */
[C---:B------:R-:W-:Y:S07]  /*9900*/  HMMA.16816.F32.BF16 R4, R176.reuse, R184, R4 ;  /* 0x000000b8b004723c */ /* 0x040fee0000041804 */
[----:B------:R-:W-:Y:S01]  /*9910*/  IADD3 R184, R222, -0x1, RZ ;  /* 0xffffffffdeb87810 */ /* 0x000fe20007ffe0ff */
[C---:B------:R-:W-:Y:S08]  /*9920*/  HMMA.16816.F32.BF16 R8, R176.reuse, R186, R8 ;  /* 0x000000bab008723c */ /* 0x040ff00000041808 */
[C---:B--2---:R-:W-:Y:S08]  /*9930*/  HMMA.16816.F32.BF16 R12, R176.reuse, R128, R12 ;  /* 0x00000080b00c723c */ /* 0x044ff0000004180c */
        /* <DEDUP_REMOVED lines=11> */
[C---:B------:R-:W-:Y:S01]  /*99f0*/  HMMA.16816.F32.BF16 R28, R176.reuse, R132, R28 ;  /* 0x00000084b01c723c */ /* 0x040fe2000004181c */
        /* <DEDUP_REMOVED lines=51> */
[----:B-1----:R-:W-:Y:S01]  /*9d30*/  FMNMX.FTZ R129, R120, R123, !PT ;  /* 0x0000007b78817209 */ /* 0x002fe20007810000 */
[----:B------:R-:W-:Y:S01]  /*9d40*/  @P2 IMAD.WIDE.U32 R122, R184, c[0x0][0x1e0], RZ ;  /* 0x00007800b87a2a25 */ /* 0x000fe200078e00ff */
[----:B------:R-:W-:Y:S05]  /*9d50*/  @P2 SHF.R.S32.HI R120, RZ, 0x1f, R184 ;  /* 0x0000001fff782819 */ /* 0x000fea00000114b8 */
[----:B------:R-:W1:Y:S01]  /*9d60*/  SHFL.BFLY PT, R2, R129, 0x1, 0x1f ;  /* 0x0c201f0081027f89 */ /* 0x000e6200000e0000 */
[----:B--2---:R-:W-:Y:S02]  /*9d70*/  FMNMX.FTZ R119, R121, R0, !PT ;  /* 0x0000000079777209 */ /* 0x004fe40007810000 */
[----:B------:R-:W-:Y:S05]  /*9d80*/  @P2 MOV R121, R213 ;  /* 0x000000d500792202 */ /* 0x000fea0000000f00 */
[----:B------:R-:W2:Y:S01]  /*9d90*/  SHFL.BFLY PT, R116, R119, 0x1, 0x1f ;  /* 0x0c201f0077747f89 */ /* 0x000ea200000e0000 */
[----:B-1----:R-:W-:Y:S05]  /*9da0*/  FMNMX.FTZ R0, R129, R2, !PT ;  /* 0x0000000281007209 */ /* 0x002fea0007810000 */
[C---:B------:R-:W-:Y:S02]  /*9db0*/  FADD.FTZ R2, -R0.reuse, R3 ;  /* 0x0000000300027221 */ /* 0x040fe40000010100 */
[----:B------:R-:W-:Y:S01]  /*9dc0*/  FMUL.FTZ R147, R0, c[0x0][0x2d0] ;  /* 0x0000b40000937a20 */ /* 0x000fe20000410000 */
[----:B--2---:R-:W-:Y:S01]  /*9dd0*/  FMNMX.FTZ R116, R119, R116, !PT ;  /* 0x0000007477747209 */ /* 0x004fe20007810000 */
[----:B------:R-:W-:Y:S02]  /*9de0*/  FMUL.FTZ R3, R2, c[0x0][0x2d0] ;  /* 0x0000b40002037a20 */ /* 0x000fe40000410000 */
[----:B------:R-:W-:Y:S02]  /*9df0*/  FFMA.FTZ R138, R4, c[0x0][0x2d0], -R147 ;  /* 0x0000b400048a7a23 */ /* 0x000fe40000010893 */
[----:B------:R-:W-:Y:S02]  /*9e00*/  FADD.FTZ R2, -R116, R117 ;  /* 0x0000007574027221 */ /* 0x000fe40000010100 */
[----:B------:R-:W-:Y:S01]  /*9e10*/  @P2 IMAD R4, R120, c[0x0][0x1e0], RZ ;  /* 0x0000780078042a24 */ /* 0x000fe200078e02ff */
[----:B------:R-:W-:Y:S01]  /*9e20*/  @P2 MOV R120, R210 ;  /* 0x000000d200782202 */ /* 0x000fe20000000f00 */
[----:B------:R-:W-:Y:S01]  /*9e30*/  FMUL.FTZ R117, R2, c[0x0][0x2d0] ;  /* 0x0000b40002757a20 */ /* 0x000fe20000410000 */
[----:B------:R-:W1:Y:S01]  /*9e40*/  MUFU.EX2 R3, R3 ;  /* 0x0000000300037308 */ /* 0x000e620000000800 */
[----:B------:R-:W-:Y:S02]  /*9e50*/  @P2 IMAD R4, R184, c[0x0][0x1e4], R4 ;  /* 0x00007900b8042a24 */ /* 0x000fe400078e0204 */
[----:B------:R-:W-:Y:S03]  /*9e60*/  @P2 IMAD.WIDE.U32 R120, R122, 0x60, R120 ;  /* 0x000000607a782825 */ /* 0x000fe600078e0078 */
[----:B------:R-:W-:Y:S01]  /*9e70*/  @P2 IADD3 R4, R123, R4, RZ ;  /* 0x000000047b042210 */ /* 0x000fe20007ffe0ff */
[----:B------:R-:W-:Y:S01]  /*9e80*/  FMUL.FTZ R145, R116, c[0x0][0x2d0] ;  /* 0x0000b40074917a20 */ /* 0x000fe20000410000 */
[----:B------:R-:W-:Y:S01]  /*9e90*/  @P2 SHF.L.U32 R128, R120, 0x1, RZ ;  /* 0x0000000178802819 */ /* 0x000fe200000006ff */
[----:B------:R-:W-:Y:S01]  /*9ea0*/  FFMA.FTZ R119, R5, c[0x0][0x2d0], -R147 ;  /* 0x0000b40005777a23 */ /* 0x000fe20000010893 */
[----:B------:R2:W3:Y:S01]  /*9eb0*/  MUFU.EX2 R2, R117 ;  /* 0x0000007500027308 */ /* 0x0004e20000000800 */
[----:B------:R-:W-:Y:S01]  /*9ec0*/  @P2 IMAD R4, R4, 0x60, RZ ;  /* 0x0000006004042824 */ /* 0x000fe200078e02ff */
[----:B------:R-:W-:Y:S01]  /*9ed0*/  @P2 SHF.L.U32 R5, R223, 0x6, RZ ;  /* 0x00000006df052819 */ /* 0x000fe200000006ff */
[--C-:B------:R-:W-:Y:S02]  /*9ee0*/  FFMA.FTZ R146, R6, c[0x0][0x2d0], -R145.reuse ;  /* 0x0000b40006927a23 */ /* 0x100fe40000010891 */
[----:B------:R-:W-:Y:S01]  /*9ef0*/  FFMA.FTZ R137, R7, c[0x0][0x2d0], -R145 ;  /* 0x0000b40007897a23 */ /* 0x000fe20000010891 */
[----:B------:R-:W-:Y:S01]  /*9f00*/  @P2 IADD3 R4, R121, R4, RZ ;  /* 0x0000000479042210 */ /* 0x000fe20007ffe0ff */
[----:B------:R-:W-:Y:S02]  /*9f10*/  FFMA.FTZ R136, R9, c[0x0][0x2d0], -R147 ;  /* 0x0000b40009887a23 */ /* 0x000fe40000010893 */
[--C-:B------:R-:W-:Y:S01]  /*9f20*/  FFMA.FTZ R139, R10, c[0x0][0x2d0], -R145.reuse ;  /* 0x0000b4000a8b7a23 */ /* 0x100fe20000010891 */
[----:B------:R-:W-:Y:S01]  /*9f30*/  MUFU.EX2 R138, R138 ;  /* 0x0000008a008a7308 */ /* 0x000fe20000000800 */
[--C-:B------:R-:W-:Y:S02]  /*9f40*/  FFMA.FTZ R144, R11, c[0x0][0x2d0], -R145.reuse ;  /* 0x0000b4000b907a23 */ /* 0x100fe40000010891 */
[----:B------:R-:W-:Y:S02]  /*9f50*/  FFMA.FTZ R152, R14, c[0x0][0x2d0], -R145 ;  /* 0x0000b4000e987a23 */ /* 0x000fe40000010891 */
[C---:B-1----:R-:W-:Y:S02]  /*9f60*/  FMUL.FTZ R68, R3.reuse, R68 ;  /* 0x0000004403447220 */ /* 0x042fe40000410000 */
[C---:B------:R-:W-:Y:S02]  /*9f70*/  FMUL.FTZ R69, R3.reuse, R69 ;  /* 0x0000004503457220 */ /* 0x040fe40000410000 */
[C---:B------:R-:W-:Y:S01]  /*9f80*/  FMUL.FTZ R72, R3.reuse, R72 ;  /* 0x0000004803487220 */ /* 0x040fe20000410000 */
[----:B------:R-:W1:Y:S01]  /*9f90*/  MUFU.EX2 R119, R119 ;  /* 0x0000007700777308 */ /* 0x000e620000000800 */
[C---:B------:R-:W-:Y:S02]  /*9fa0*/  FMUL.FTZ R73, R3.reuse, R73 ;  /* 0x0000004903497220 */ /* 0x040fe40000410000 */
[----:B------:R-:W-:Y:S02]  /*9fb0*/  FMUL.FTZ R76, R3, R76 ;  /* 0x0000004c034c7220 */ /* 0x000fe40000410000 */
[----:B--2---:R-:W-:Y:S01]  /*9fc0*/  FFMA.FTZ R117, R8, c[0x0][0x2d0], -R147 ;  /* 0x0000b40008757a23 */ /* 0x004fe20000010893 */
[----:B------:R-:W-:Y:S01]  /*9fd0*/  @P2 SHF.L.U64.HI R8, R120, 0x1, R4 ;  /* 0x0000000178082819 */ /* 0x000fe20000010204 */
[----:B---3--:R-:W-:Y:S01]  /*9fe0*/  FMUL.FTZ R10, R2, R110 ;  /* 0x0000006e020a7220 */ /* 0x008fe20000410000 */
[----:B------:R-:W-:Y:S01]  /*9ff0*/  @P2 IADD3 R120, P0, R128, c[0x0][0x1c8], RZ ;  /* 0x0000720080782a10 */ /* 0x000fe20007f1e0ff */
[----:B------:R-:W-:Y:S01]  /*a000*/  FMUL.FTZ R11, R2, R111 ;  /* 0x0000006f020b7220 */ /* 0x000fe20000410000 */
[----:B------:R-:W-:Y:S01]  /*a010*/  @P2 IADD3 R128, P1, R128, 0x80, RZ ;  /* 0x0000008080802810 */ /* 0x000fe20007f3e0ff */
[----:B------:R-:W-:Y:S01]  /*a020*/  MUFU.EX2 R117, R117 ;  /* 0x0000007500757308 */ /* 0x000fe20000000800 */
[----:B------:R-:W-:Y:S01]  /*a030*/  @P2 IADD3.X R121, R8, c[0x0][0x1cc], RZ, P0, !PT ;  /* 0x0000730008792a10 */ /* 0x000fe200007fe4ff */
[----:B------:R-:W-:Y:S01]  /*a040*/  FMUL.FTZ R70, R2, R70 ;  /* 0x0000004602467220 */ /* 0x000fe20000410000 */
[----:B------:R-:W-:Y:S01]  /*a050*/  @P2 IADD3 R128, P0, R128, c[0x0][0x1c8], RZ ;  /* 0x0000720080802a10 */ /* 0x000fe20007f1e0ff */
[C---:B------:R-:W-:Y:S01]  /*a060*/  FMUL.FTZ R71, R2.reuse, R71 ;  /* 0x0000004702477220 */ /* 0x040fe20000410000 */
[----:B------:R-:W-:Y:S01]  /*a070*/  @P2 SHF.L.U64.HI R4, R223, 0x6, R118 ;  /* 0x00000006df042819 */ /* 0x000fe20000010276 */
[----:B------:R2:W-:Y:S01]  /*a080*/  @P2 LDGSTS.E.BYPASS.LTC128B.128 [R208+0x8100], [R120.64], !P6 ;  /* 0x0810000078d02fae */ /* 0x0005e2000f101d4a */
[----:B------:R-:W-:Y:S01]  /*a090*/  @P2 IADD3.X R129, RZ, c[0x0][0x1cc], R8, P0, P1 ;  /* 0x00007300ff812a10 */ /* 0x000fe200007e2408 */
[----:B------:R-:W-:Y:S01]  /*a0a0*/  FMUL.FTZ R74, R2, R74 ;  /* 0x0000004a024a7220 */ /* 0x000fe20000410000 */
[----:B------:R-:W-:Y:S01]  /*a0b0*/  @P2 IADD3 R6, P1, R120, R5, RZ ;  /* 0x0000000578062210 */ /* 0x000fe20007f3e0ff */
[----:B------:R-:W-:Y:S01]  /*a0c0*/  MUFU.EX2 R136, R136 ;  /* 0x0000008800887308 */ /* 0x000fe20000000800 */
[----:B------:R-:W-:Y:S02]  /*a0d0*/  FMUL.FTZ R75, R2, R75 ;  /* 0x0000004b024b7220 */ /* 0x000fe40000410000 */
[-C--:B------:R-:W-:Y:S01]  /*a0e0*/  @P2 IADD3.X R7, R121, R4.reuse, RZ, P1, !PT ;  /* 0x0000000479072210 */ /* 0x080fe20000ffe4ff */
[----:B------:R3:W-:Y:S01]  /*a0f0*/  @P2 LDGSTS.E.BYPASS.LTC128B.128 [R208+0xb100], [R128.64], !P5 ;  /* 0x0b10000080d02fae */ /* 0x0007e2000e901d4a */
[----:B------:R-:W-:Y:S01]  /*a100*/  @P2 IADD3 R8, P0, R6, R5, RZ ;  /* 0x0000000506082210 */ /* 0x000fe20007f1e0ff */
[C---:B------:R-:W-:Y:S02]  /*a110*/  FMUL.FTZ R5, R3.reuse, R113 ;  /* 0x0000007103057220 */ /* 0x040fe40000410000 */
[----:B------:R-:W-:Y:S01]  /*a120*/  FMUL.FTZ R77, R3, R77 ;  /* 0x0000004d034d7220 */ /* 0x000fe20000410000 */
[----:B------:R-:W-:Y:S01]  /*a130*/  @P2 IADD3.X R9, R7, R4, RZ, P0, !PT ;  /* 0x0000000407092210 */ /* 0x000fe200007fe4ff */
[----:B------:R-:W-:Y:S01]  /*a140*/  MUFU.EX2 R146, R146 ;  /* 0x0000009200927308 */ /* 0x000fe20000000800 */
[----:B------:R-:W-:Y:S01]  /*a150*/  FMUL.FTZ R4, R3, R112 ;  /* 0x0000007003047220 */ /* 0x000fe20000410000 */
[----:B------:R4:W-:Y:S01]  /*a160*/  @P2 LDGSTS.E.BYPASS.LTC128B.128 [R208+0x9100], [R6.64], !P6 ;  /* 0x0910000006d02fae */ /* 0x0009e2000f101d4a */
[----:B-1----:R-:W-:Y:S01]  /*a170*/  F2FP.BF16.PACK_AB R112, R119, R138 ;  /* 0x0000008a7770723e */ /* 0x002fe200000010ff */
[----:B------:R-:W-:Y:S01]  /*a180*/  FMUL.FTZ R78, R2, R78 ;  /* 0x0000004e024e7220 */ /* 0x000fe20000410000 */
[----:B------:R-:W-:Y:S01]  /*a190*/  ISETP.GT.AND P0, PT, R222, R225, PT ;  /* 0x000000e1de00720c */ /* 0x000fe20003f04270 */
[C---:B------:R-:W-:Y:S01]  /*a1a0*/  FMUL.FTZ R79, R2.reuse, R79 ;  /* 0x0000004f024f7220 */ /* 0x040fe20000410000 */
[----:B------:R-:W-:Y:S01]  /*a1b0*/  MOV R222, R184 ;  /* 0x000000b800de7202 */ /* 0x000fe20000000f00 */
[C---:B------:R-:W-:Y:S02]  /*a1c0*/  FMUL.FTZ R80, R3.reuse, R80 ;  /* 0x0000005003507220 */ /* 0x040fe40000410000 */
[----:B------:R4:W-:Y:S01]  /*a1d0*/  @P2 LDGSTS.E.BYPASS.LTC128B.128 [R208+0xc100], [R6.64+0x80], !P5 ;  /* 0x0c10008006d02fae */ /* 0x0009e2000e901d4a */
[----:B------:R-:W1:Y:S01]  /*a1e0*/  MUFU.EX2 R137, R137 ;  /* 0x0000008900897308 */ /* 0x000e620000000800 */
[C---:B------:R-:W-:Y:S02]  /*a1f0*/  FMUL.FTZ R81, R3.reuse, R81 ;  /* 0x0000005103517220 */ /* 0x040fe40000410000 */
[C---:B------:R-:W-:Y:S02]  /*a200*/  FMUL.FTZ R82, R2.reuse, R82 ;  /* 0x0000005202527220 */ /* 0x040fe40000410000 */
[C---:B------:R-:W-:Y:S02]  /*a210*/  FMUL.FTZ R83, R2.reuse, R83 ;  /* 0x0000005302537220 */ /* 0x040fe40000410000 */
[----:B------:R5:W-:Y:S01]  /*a220*/  @P2 LDGSTS.E.BYPASS.LTC128B.128 [R208+0xa100], [R8.64], !P6 ;  /* 0x0a10000008d02fae */ /* 0x000be2000f101d4a */
[C---:B------:R-:W-:Y:S02]  /*a230*/  FMUL.FTZ R84, R3.reuse, R84 ;  /* 0x0000005403547220 */ /* 0x040fe40000410000 */
[----:B------:R-:W-:Y:S01]  /*a240*/  MUFU.EX2 R139, R139 ;  /* 0x0000008b008b7308 */ /* 0x000fe20000000800 */
[----:B------:R-:W-:Y:S02]  /*a250*/  FMUL.FTZ R85, R3, R85 ;  /* 0x0000005503557220 */ /* 0x000fe40000410000 */
[C---:B------:R-:W-:Y:S02]  /*a260*/  FMUL.FTZ R86, R2.reuse, R86 ;  /* 0x0000005602567220 */ /* 0x040fe40000410000 */
[----:B------:R5:W-:Y:S01]  /*a270*/  @P2 LDGSTS.E.BYPASS.LTC128B.128 [R208+0xd100], [R8.64+0x80], !P5 ;  /* 0x0d10008008d02fae */ /* 0x000be2000e901d4a */
[----:B------:R-:W-:Y:S02]  /*a280*/  FMUL.FTZ R87, R2, R87 ;  /* 0x0000005702577220 */ /* 0x000fe40000410000 */
[--C-:B------:R-:W-:Y:S02]  /*a290*/  FFMA.FTZ R153, R15, c[0x0][0x2d0], -R145.reuse ;  /* 0x0000b4000f997a23 */ /* 0x100fe40000010891 */
[----:B------:R-:W5:Y:S01]  /*a2a0*/  MUFU.EX2 R144, R144 ;  /* 0x0000009000907308 */ /* 0x000f620000000800 */
[--C-:B------:R-:W-:Y:S02]  /*a2b0*/  FFMA.FTZ R154, R18, c[0x0][0x2d0], -R145.reuse ;  /* 0x0000b400129a7a23 */ /* 0x100fe40000010891 */
[----:B--2---:R-:W2:Y:S01]  /*a2c0*/  LDSM.16.MT88.4 R120, [R204+0x100] ;  /* 0x00010000cc78783b */ /* 0x004ea20000004200 */
[----:B-1----:R-:W-:Y:S01]  /*a2d0*/  F2FP.BF16.PACK_AB R113, R137, R146 ;  /* 0x000000928971723e */ /* 0x002fe200000010ff */
[----:B------:R-:W-:Y:S02]  /*a2e0*/  FFMA.FTZ R155, R19, c[0x0][0x2d0], -R145 ;  /* 0x0000b400139b7a23 */ /* 0x000fe40000010891 */
[----:B----4-:R-:W-:Y:S01]  /*a2f0*/  FMUL.FTZ R6, R2, R114 ;  /* 0x0000007202067220 */ /* 0x010fe20000410000 */
[----:B------:R-:W-:Y:S01]  /*a300*/  F2FP.BF16.PACK_AB R114, R136, R117 ;  /* 0x000000758872723e */ /* 0x000fe200000010ff */
[----:B------:R-:W-:Y:S01]  /*a310*/  FMUL.FTZ R7, R2, R115 ;  /* 0x0000007302077220 */ /* 0x000fe20000410000 */
[----:B------:R-:W-:Y:S01]  /*a320*/  MUFU.EX2 R152, R152 ;  /* 0x0000009800987308 */ /* 0x000fe20000000800 */
[----:B---3--:R-:W1:Y:S01]  /*a330*/  LDSM.16.MT88.4 R128, [R202+0x100] ;  /* 0x00010000ca80783b */ /* 0x008e620000004200 */
[--C-:B------:R-:W-:Y:S02]  /*a340*/  FFMA.FTZ R165, R20, c[0x0][0x2d0], -R147.reuse ;  /* 0x0000b40014a57a23 */ /* 0x100fe40000010893 */
[--C-:B------:R-:W-:Y:S02]  /*a350*/  FFMA.FTZ R164, R21, c[0x0][0x2d0], -R147.reuse ;  /* 0x0000b40015a47a23 */ /* 0x100fe40000010893 */
[--C-:B------:R-:W-:Y:S02]  /*a360*/  FFMA.FTZ R166, R24, c[0x0][0x2d0], -R147.reuse ;  /* 0x0000b40018a67a23 */ /* 0x100fe40000010893 */
[----:B------:R-:W-:Y:S01]  /*a370*/  FFMA.FTZ R167, R25, c[0x0][0x2d0], -R147 ;  /* 0x0000b40019a77a23 */ /* 0x000fe20000010893 */
[----:B------:R-:W3:Y:S01]  /*a380*/  LDSM.16.MT88.4 R132, [R201+0x100] ;  /* 0x00010000c984783b */ /* 0x000ee20000004200 */
[--C-:B------:R-:W-:Y:S01]  /*a390*/  FFMA.FTZ R181, R22, c[0x0][0x2d0], -R145.reuse ;  /* 0x0000b40016b57a23 */ /* 0x100fe20000010891 */
[----:B------:R-:W-:Y:S01]  /*a3a0*/  MUFU.EX2 R153, R153 ;  /* 0x0000009900997308 */ /* 0x000fe20000000800 */
[C---:B-----5:R-:W-:Y:S01]  /*a3b0*/  FMUL.FTZ R8, R3.reuse, R108 ;  /* 0x0000006c03087220 */ /* 0x060fe20000410000 */
[----:B------:R-:W-:Y:S01]  /*a3c0*/  F2FP.BF16.PACK_AB R115, R144, R139 ;  /* 0x0000008b9073723e */ /* 0x000fe200000010ff */
[----:B------:R-:W-:Y:S03]  /*a3d0*/  FMUL.FTZ R9, R3, R109 ;  /* 0x0000006d03097220 */ /* 0x000fe60000410000 */
[----:B------:R-:W4:Y:S01]  /*a3e0*/  LDSM.16.MT88.4 R108, [R200+0x100] ;  /* 0x00010000c86c783b */ /* 0x000f220000004200 */
[--C-:B------:R-:W-:Y:S02]  /*a3f0*/  FFMA.FTZ R180, R23, c[0x0][0x2d0], -R145.reuse ;  /* 0x0000b40017b47a23 */ /* 0x100fe40000010891 */
[--C-:B------:R-:W-:Y:S01]  /*a400*/  FFMA.FTZ R182, R26, c[0x0][0x2d0], -R145.reuse ;  /* 0x0000b4001ab67a23 */ /* 0x100fe20000010891 */
[----:B------:R-:W-:Y:S01]  /*a410*/  MUFU.EX2 R154, R154 ;  /* 0x0000009a009a7308 */ /* 0x000fe20000000800 */
[----:B------:R-:W-:Y:S02]  /*a420*/  FFMA.FTZ R183, R27, c[0x0][0x2d0], -R145 ;  /* 0x0000b4001bb77a23 */ /* 0x000fe40000010891 */
[--C-:B------:R-:W-:Y:S01]  /*a430*/  FFMA.FTZ R185, R28, c[0x0][0x2d0], -R147.reuse ;  /* 0x0000b4001cb97a23 */ /* 0x100fe20000010893 */
[----:B------:R-:W-:Y:S01]  /*a440*/  LDSM.16.MT88.4 R20, [R202+0x1100] ;  /* 0x00110000ca14783b */ /* 0x000fe20000004200 */
[--C-:B------:R-:W-:Y:S02]  /*a450*/  FFMA.FTZ R186, R29, c[0x0][0x2d0], -R147.reuse ;  /* 0x0000b4001dba7a23 */ /* 0x100fe40000010893 */
[--C-:B------:R-:W-:Y:S02]  /*a460*/  FFMA.FTZ R187, R32, c[0x0][0x2d0], -R147.reuse ;  /* 0x0000b40020bb7a23 */ /* 0x100fe40000010893 */
[----:B------:R-:W-:Y:S01]  /*a470*/  FFMA.FTZ R224, R33, c[0x0][0x2d0], -R147 ;  /* 0x0000b40021e07a23 */ /* 0x000fe20000010893 */
[----:B------:R-:W-:Y:S01]  /*a480*/  MUFU.EX2 R155, R155 ;  /* 0x0000009b009b7308 */ /* 0x000fe20000000800 */
[--C-:B------:R-:W-:Y:S01]  /*a490*/  FFMA.FTZ R226, R30, c[0x0][0x2d0], -R145.reuse ;  /* 0x0000b4001ee27a23 */ /* 0x100fe20000010891 */
[C---:B--2---:R-:W-:Y:S01]  /*a4a0*/  HMMA.16816.F32.BF16 R4, R112.reuse, R120, R4 ;  /* 0x000000787004723c */ /* 0x044fe20000041804 */
[----:B------:R-:W-:Y:S04]  /*a4b0*/  LDSM.16.MT88.4 R24, [R201+0x1100] ;  /* 0x00110000c918783b */ /* 0x000fe80000004200 */
[--C-:B------:R-:W-:Y:S02]  /*a4c0*/  FFMA.FTZ R227, R31, c[0x0][0x2d0], -R145.reuse ;  /* 0x0000b4001fe37a23 */ /* 0x100fe40000010891 */
[--C-:B------:R-:W-:Y:S01]  /*a4d0*/  FFMA.FTZ R228, R34, c[0x0][0x2d0], -R145.reuse ;  /* 0x0000b40022e47a23 */ /* 0x100fe20000010891 */
[C---:B------:R-:W-:Y:S01]  /*a4e0*/  HMMA.16816.F32.BF16 R8, R112.reuse, R122, R8 ;  /* 0x0000007a7008723c */ /* 0x040fe20000041808 */
[----:B------:R-:W2:Y:S01]  /*a4f0*/  LDSM.16.MT88.4 R120, [R204+0x3100] ;  /* 0x00310000cc78783b */ /* 0x000ea20000004200 */
[----:B------:R-:W-:Y:S02]  /*a500*/  MUFU.EX2 R165, R165 ;  /* 0x000000a500a57308 */ /* 0x000fe40000000800 */
[----:B------:R-:W-:Y:S02]  /*a510*/  FFMA.FTZ R229, R35, c[0x0][0x2d0], -R145 ;  /* 0x0000b40023e57a23 */ /* 0x000fe40000010891 */
[C---:B------:R-:W-:Y:S02]  /*a520*/  FMUL.FTZ R88, R3.reuse, R88 ;  /* 0x0000005803587220 */ /* 0x040fe40000410000 */
[C---:B-1----:R-:W-:Y:S01]  /*a530*/  HMMA.16816.F32.BF16 R68, R112.reuse, R128, R68 ;  /* 0x000000807044723c */ /* 0x042fe20000041844 */
[----:B------:R-:W-:Y:S03]  /*a540*/  LDSM.16.MT88.4 R28, [R202+0x1900] ;  /* 0x00190000ca1c783b */ /* 0x000fe60000004200 */
[C---:B------:R-:W-:Y:S01]  /*a550*/  FMUL.FTZ R89, R3.reuse, R89 ;  /* 0x0000005903597220 */ /* 0x040fe20000410000 */
[----:B------:R-:W-:Y:S01]  /*a560*/  MUFU.EX2 R164, R164 ;  /* 0x000000a400a47308 */ /* 0x000fe20000000800 */
[C---:B------:R-:W-:Y:S02]  /*a570*/  FMUL.FTZ R90, R2.reuse, R90 ;  /* 0x0000005a025a7220 */ /* 0x040fe40000410000 */
[C---:B------:R-:W-:Y:S01]  /*a580*/  HMMA.16816.F32.BF16 R72, R112.reuse, R130, R72 ;  /* 0x000000827048723c */ /* 0x040fe20000041848 */
[----:B------:R-:W1:Y:S03]  /*a590*/  LDSM.16.MT88.4 R128, [R202+0x3100] ;  /* 0x00310000ca80783b */ /* 0x000e660000004200 */
[C---:B------:R-:W-:Y:S02]  /*a5a0*/  FMUL.FTZ R91, R2.reuse, R91 ;  /* 0x0000005b025b7220 */ /* 0x040fe40000410000 */
[C---:B------:R-:W-:Y:S01]  /*a5b0*/  FMUL.FTZ R92, R3.reuse, R92 ;  /* 0x0000005c035c7220 */ /* 0x040fe20000410000 */
[----:B------:R-:W-:Y:S01]  /*a5c0*/  MUFU.EX2 R166, R166 ;  /* 0x000000a600a67308 */ /* 0x000fe20000000800 */
[C---:B---3--:R-:W-:Y:S01]  /*a5d0*/  HMMA.16816.F32.BF16 R76, R112.reuse, R132, R76 ;  /* 0x00000084704c723c */ /* 0x048fe2000004184c */
[----:B------:R-:W-:Y:S03]  /*a5e0*/  LDSM.16.MT88.4 R32, [R200+0x5100] ;  /* 0x00510000c820783b */ /* 0x000fe60000004200 */
[----:B------:R-:W-:Y:S02]  /*a5f0*/  FMUL.FTZ R93, R3, R93 ;  /* 0x0000005d035d7220 */ /* 0x000fe40000410000 */
[----:B------:R-:W-:Y:S02]  /*a600*/  FMUL.FTZ R94, R2, R94 ;  /* 0x0000005e025e7220 */ /* 0x000fe40000410000 */
[C---:B------:R-:W-:Y:S01]  /*a610*/  HMMA.16816.F32.BF16 R80, R112.reuse, R134, R80 ;  /* 0x000000867050723c */ /* 0x040fe20000041850 */
[----:B------:R-:W0:Y:S01]  /*a620*/  LDGDEPBAR ;  /* 0x00000000000079af */ /* 0x000e220000000000 */
[----:B------:R-:W-:Y:S02]  /*a630*/  MUFU.EX2 R167, R167 ;  /* 0x000000a700a77308 */ /* 0x000fe40000000800 */
[--C-:B------:R-:W-:Y:S02]  /*a640*/  FFMA.FTZ R132, R12, c[0x0][0x2d0], -R147.reuse ;  /* 0x0000b4000c847a23 */ /* 0x100fe40000010893 */
[--C-:B------:R-:W-:Y:S02]  /*a650*/  FFMA.FTZ R133, R13, c[0x0][0x2d0], -R147.reuse ;  /* 0x0000b4000d857a23 */ /* 0x100fe40000010893 */
[C---:B----4-:R-:W-:Y:S01]  /*a660*/  HMMA.16816.F32.BF16 R84, R112.reuse, R108, R84 ;  /* 0x0000006c7054723c */ /* 0x050fe20000041854 */
[----:B------:R-:W-:Y:S03]  /*a670*/  LDSM.16.MT88.4 R12, [R200+0x3100] ;  /* 0x00310000c80c783b */ /* 0x000fe60000004200 */
[--C-:B------:R-:W-:Y:S01]  /*a680*/  FFMA.FTZ R134, R16, c[0x0][0x2d0], -R147.reuse ;  /* 0x0000b40010867a23 */ /* 0x100fe20000010893 */
[----:B------:R-:W-:Y:S01]  /*a690*/  MUFU.EX2 R132, R132 ;  /* 0x0000008400847308 */ /* 0x000fe20000000800 */
[--C-:B------:R-:W-:Y:S02]  /*a6a0*/  FFMA.FTZ R135, R17, c[0x0][0x2d0], -R147.reuse ;  /* 0x0000b40011877a23 */ /* 0x100fe40000010893 */
[C---:B------:R-:W-:Y:S01]  /*a6b0*/  HMMA.16816.F32.BF16 R88, R112.reuse, R110, R88 ;  /* 0x0000006e7058723c */ /* 0x040fe20000041858 */
[----:B------:R-:W3:Y:S03]  /*a6c0*/  LDSM.16.MT88.4 R108, [R201+0x3100] ;  /* 0x00310000c96c783b */ /* 0x000ee60000004200 */
[C---:B------:R-:W-:Y:S02]  /*a6d0*/  FMUL.FTZ R95, R2.reuse, R95 ;  /* 0x0000005f025f7220 */ /* 0x040fe40000410000 */
[C---:B------:R-:W-:Y:S01]  /*a6e0*/  FMUL.FTZ R96, R3.reuse, R96 ;  /* 0x0000006003607220 */ /* 0x040fe20000410000 */
[----:B------:R-:W4:Y:S01]  /*a6f0*/  MUFU.EX2 R133, R133 ;  /* 0x0000008500857308 */ /* 0x000f220000000800 */
[C---:B------:R-:W-:Y:S01]  /*a700*/  FMUL.FTZ R97, R3.reuse, R97 ;  /* 0x0000006103617220 */ /* 0x040fe20000410000 */
[----:B------:R-:W-:Y:S02]  /*a710*/  LDSM.16.MT88.4 R16, [R202+0x900] ;  /* 0x00090000ca10783b */ /* 0x000fe40000004200 */
[C---:B--2---:R-:W-:Y:S03]  /*a720*/  HMMA.16816.F32.BF16 R92, R112.reuse, R120, R92 ;  /* 0x00000078705c723c */ /* 0x044fe6000004185c */
[C---:B------:R-:W-:Y:S02]  /*a730*/  FMUL.FTZ R98, R2.reuse, R98 ;  /* 0x0000006202627220 */ /* 0x040fe40000410000 */
[C---:B------:R-:W-:Y:S01]  /*a740*/  FMUL.FTZ R99, R2.reuse, R99 ;  /* 0x0000006302637220 */ /* 0x040fe20000410000 */
[----:B------:R-:W-:Y:S01]  /*a750*/  MUFU.EX2 R134, R134 ;  /* 0x0000008600867308 */ /* 0x000fe20000000800 */
[C---:B------:R-:W-:Y:S02]  /*a760*/  FMUL.FTZ R100, R3.reuse, R100 ;  /* 0x0000006403647220 */ /* 0x040fe40000410000 */
[C---:B------:R-:W-:Y:S03]  /*a770*/  FMUL.FTZ R101, R3.reuse, R101 ;  /* 0x0000006503657220 */ /* 0x040fe60000410000 */
[C---:B------:R-:W-:Y:S01]  /*a780*/  HMMA.16816.F32.BF16 R96, R112.reuse, R122, R96 ;  /* 0x0000007a7060723c */ /* 0x040fe20000041860 */
[----:B------:R-:W2:Y:S02]  /*a790*/  LDSM.16.MT88.4 R120, [R204+0x900] ;  /* 0x00090000cc78783b */ /* 0x000ea40000004200 */
[C---:B------:R-:W-:Y:S01]  /*a7a0*/  FMUL.FTZ R102, R2.reuse, R102 ;  /* 0x0000006602667220 */ /* 0x040fe20000410000 */
[----:B------:R-:W5:Y:S01]  /*a7b0*/  MUFU.EX2 R135, R135 ;  /* 0x0000008700877308 */ /* 0x000f620000000800 */
[C---:B------:R-:W-:Y:S02]  /*a7c0*/  FMUL.FTZ R103, R2.reuse, R103 ;  /* 0x0000006702677220 */ /* 0x040fe40000410000 */
[C---:B------:R-:W-:Y:S02]  /*a7d0*/  FMUL.FTZ R104, R3.reuse, R104 ;  /* 0x0000006803687220 */ /* 0x040fe40000410000 */
[C---:B------:R-:W-:Y:S03]  /*a7e0*/  FMUL.FTZ R105, R3.reuse, R105 ;  /* 0x0000006903697220 */ /* 0x040fe60000410000 */
[C---:B-1----:R-:W-:Y:S02]  /*a7f0*/  HMMA.16816.F32.BF16 R100, R112.reuse, R128, R100 ;  /* 0x000000807064723c */ /* 0x042fe40000041864 */
[----:B------:R-:W-:Y:S01]  /*a800*/  MUFU.EX2 R181, R181 ;  /* 0x000000b500b57308 */ /* 0x000fe20000000800 */
[C---:B------:R-:W-:Y:S02]  /*a810*/  FMUL.FTZ R106, R2.reuse, R106 ;  /* 0x0000006a026a7220 */ /* 0x040fe40000410000 */
[C---:B------:R-:W-:Y:S02]  /*a820*/  FMUL.FTZ R107, R2.reuse, R107 ;  /* 0x0000006b026b7220 */ /* 0x040fe40000410000 */
[C---:B------:R-:W-:Y:S02]  /*a830*/  FMUL.FTZ R52, R3.reuse, R52 ;  /* 0x0000003403347220 */ /* 0x040fe40000410000 */
[C---:B------:R-:W-:Y:S03]  /*a840*/  FMUL.FTZ R53, R3.reuse, R53 ;  /* 0x0000003503357220 */ /* 0x040fe60000410000 */
[C---:B------:R-:W-:Y:S01]  /*a850*/  HMMA.16816.F32.BF16 R104, R112.reuse, R130, R104 ;  /* 0x000000827068723c */ /* 0x040fe20000041868 */
[----:B------:R-:W-:Y:S01]  /*a860*/  LDSM.16.MT88.4 R128, [R200+0x900] ;  /* 0x00090000c880783b */ /* 0x000fe20000004200 */
[----:B------:R-:W1:Y:S01]  /*a870*/  MUFU.EX2 R180, R180 ;  /* 0x000000b400b47308 */ /* 0x000e620000000800 */
[C---:B------:R-:W-:Y:S02]  /*a880*/  FMUL.FTZ R54, R2.reuse, R54 ;  /* 0x0000003602367220 */ /* 0x040fe40000410000 */
[C---:B------:R-:W-:Y:S02]  /*a890*/  FMUL.FTZ R55, R2.reuse, R55 ;  /* 0x0000003702377220 */ /* 0x040fe40000410000 */
[C---:B------:R-:W-:Y:S02]  /*a8a0*/  FMUL.FTZ R56, R3.reuse, R56 ;  /* 0x0000003803387220 */ /* 0x040fe40000410000 */
[C---:B------:R-:W-:Y:S03]  /*a8b0*/  FMUL.FTZ R57, R3.reuse, R57 ;  /* 0x0000003903397220 */ /* 0x040fe60000410000 */
[C---:B---3--:R-:W-:Y:S01]  /*a8c0*/  HMMA.16816.F32.BF16 R52, R112.reuse, R108, R52 ;  /* 0x0000006c7034723c */ /* 0x048fe20000041834 */
[----:B------:R-:W-:Y:S02]  /*a8d0*/  MUFU.EX2 R182, R182 ;  /* 0x000000b600b67308 */ /* 0x000fe40000000800 */
[C---:B------:R-:W-:Y:S02]  /*a8e0*/  FMUL.FTZ R58, R2.reuse, R58 ;  /* 0x0000003a023a7220 */ /* 0x040fe40000410000 */
[C---:B------:R-:W-:Y:S02]  /*a8f0*/  FMUL.FTZ R59, R2.reuse, R59 ;  /* 0x0000003b023b7220 */ /* 0x040fe40000410000 */
[C---:B------:R-:W-:Y:S02]  /*a900*/  FMUL.FTZ R60, R3.reuse, R60 ;  /* 0x0000003c033c7220 */ /* 0x040fe40000410000 */
[C---:B------:R-:W-:Y:S02]  /*a910*/  FMUL.FTZ R61, R3.reuse, R61 ;  /* 0x0000003d033d7220 */ /* 0x040fe40000410000 */
[----:B------:R-:W3:Y:S01]  /*a920*/  MUFU.EX2 R183, R183 ;  /* 0x000000b700b77308 */ /* 0x000ee20000000800 */
[C---:B------:R-:W-:Y:S01]  /*a930*/  HMMA.16816.F32.BF16 R56, R112.reuse, R110, R56 ;  /* 0x0000006e7038723c */ /* 0x040fe20000041838 */
[----:B------:R-:W1:Y:S02]  /*a940*/  LDSM.16.MT88.4 R108, [R201+0x900] ;  /* 0x00090000c96c783b */ /* 0x000e640000004200 */
[C---:B------:R-:W-:Y:S02]  /*a950*/  FMUL.FTZ R62, R2.reuse, R62 ;  /* 0x0000003e023e7220 */ /* 0x040fe40000410000 */
[C---:B------:R-:W-:Y:S02]  /*a960*/  FMUL.FTZ R63, R2.reuse, R63 ;  /* 0x0000003f023f7220 */ /* 0x040fe40000410000 */
[C---:B------:R-:W-:Y:S02]  /*a970*/  FMUL.FTZ R64, R3.reuse, R64 ;  /* 0x0000004003407220 */ /* 0x040fe40000410000 */
[----:B------:R-:W-:Y:S01]  /*a980*/  FMUL.FTZ R65, R3, R65 ;  /* 0x0000004103417220 */ /* 0x000fe20000410000 */
[----:B------:R-:W-:Y:S02]  /*a990*/  MUFU.EX2 R185, R185 ;  /* 0x000000b900b97308 */ /* 0x000fe40000000800 */
[C---:B------:R-:W-:Y:S03]  /*a9a0*/  HMMA.16816.F32.BF16 R60, R112.reuse, R12, R60 ;  /* 0x0000000c703c723c */ /* 0x040fe6000004183c */
[C---:B------:R-:W-:Y:S02]  /*a9b0*/  FMUL.FTZ R66, R2.reuse, R66 ;  /* 0x0000004202427220 */ /* 0x040fe40000410000 */
[----:B------:R-:W-:Y:S02]  /*a9c0*/  FMUL.FTZ R67, R2, R67 ;  /* 0x0000004302437220 */ /* 0x000fe40000410000 */
[----:B----4-:R-:W-:Y:S01]  /*a9d0*/  F2FP.BF16.PACK_AB R12, R133, R132 ;  /* 0x00000084850c723e */ /* 0x010fe200000010ff */
[----:B------:R-:W4:Y:S01]  /*a9e0*/  MUFU.EX2 R186, R186 ;  /* 0x000000ba00ba7308 */ /* 0x000f220000000800 */
[----:B------:R-:W-:Y:S03]  /*a9f0*/  F2FP.BF16.PACK_AB R13, R153, R152 ;  /* 0x00000098990d723e */ /* 0x000fe600000010ff */
[----:B------:R-:W-:Y:S01]  /*aa00*/  HMMA.16816.F32.BF16 R64, R112, R14, R64 ;  /* 0x0000000e7040723c */ /* 0x000fe20000041840 */
[----:B------:R-:W1:Y:S02]  /*aa10*/  LDSM.16.MT88.4 R112, [R204+0x3900] ;  /* 0x00390000cc70783b */ /* 0x000e640000004200 */
[--C-:B------:R-:W-:Y:S02]  /*aa20*/  FFMA.FTZ R40, R40, c[0x0][0x2d0], -R147.reuse ;  /* 0x0000b40028287a23 */ /* 0x100fe40000010893 */
[----:B------:R-:W-:Y:S01]  /*aa30*/  FFMA.FTZ R41, R41, c[0x0][0x2d0], -R147 ;  /* 0x0000b40029297a23 */ /* 0x000fe20000010893 */
[----:B------:R-:W-:Y:S01]  /*aa40*/  MUFU.EX2 R187, R187 ;  /* 0x000000bb00bb7308 */ /* 0x000fe20000000800 */
[----:B-----5:R-:W-:Y:S01]  /*aa50*/  F2FP.BF16.PACK_AB R14, R135, R134 ;  /* 0x00000086870e723e */ /* 0x020fe200000010ff */
[--C-:B------:R-:W-:Y:S01]  /*aa60*/  FFMA.FTZ R42, R42, c[0x0][0x2d0], -R145.reuse ;  /* 0x0000b4002a2a7a23 */ /* 0x100fe20000010891 */
[----:B------:R-:W-:Y:S03]  /*aa70*/  F2FP.BF16.PACK_AB R15, R155, R154 ;  /* 0x0000009a9b0f723e */ /* 0x000fe600000010ff */
[----:B------:R-:W-:Y:S02]  /*aa80*/  FFMA.FTZ R43, R43, c[0x0][0x2d0], -R145 ;  /* 0x0000b4002b2b7a23 */ /* 0x000fe40000010891 */
[--C-:B------:R-:W-:Y:S02]  /*aa90*/  FFMA.FTZ R44, R44, c[0x0][0x2d0], -R147.reuse ;  /* 0x0000b4002c2c7a23 */ /* 0x100fe40000010893 */
[C---:B--2---:R-:W-:Y:S01]  /*aaa0*/  HMMA.16816.F32.BF16 R4, R12.reuse, R120, R4 ;  /* 0x000000780c04723c */ /* 0x044fe20000041804 */
[----:B------:R-:W2:Y:S04]  /*aab0*/  MUFU.EX2 R224, R224 ;  /* 0x000000e000e07308 */ /* 0x000ea80000000800 */
[--C-:B------:R-:W-:Y:S02]  /*aac0*/  FFMA.FTZ R45, R45, c[0x0][0x2d0], -R147.reuse ;  /* 0x0000b4002d2d7a23 */ /* 0x100fe40000010893 */
[----:B------:R-:W-:Y:S01]  /*aad0*/  FFMA.FTZ R48, R48, c[0x0][0x2d0], -R147 ;  /* 0x0000b40030307a23 */ /* 0x000fe20000010893 */
[C---:B------:R-:W-:Y:S01]  /*aae0*/  HMMA.16816.F32.BF16 R8, R12.reuse, R122, R8 ;  /* 0x0000007a0c08723c */ /* 0x040fe20000041808 */
[----:B------:R-:W-:Y:S02]  /*aaf0*/  LDSM.16.MT88.4 R120, [R200+0x3900] ;  /* 0x00390000c878783b */ /* 0x000fe40000004200 */
[----:B------:R-:W-:Y:S01]  /*ab00*/  MUFU.EX2 R226, R226 ;  /* 0x000000e200e27308 */ /* 0x000fe20000000800 */
[--C-:B------:R-:W-:Y:S02]  /*ab10*/  FFMA.FTZ R46, R46, c[0x0][0x2d0], -R145.reuse ;  /* 0x0000b4002e2e7a23 */ /* 0x100fe40000010891 */
[----:B------:R-:W-:Y:S02]  /*ab20*/  FFMA.FTZ R47, R47, c[0x0][0x2d0], -R145 ;  /* 0x0000b4002f2f7a23 */ /* 0x000fe40000010891 */
[C---:B------:R-:W-:Y:S04]  /*ab30*/  HMMA.16816.F32.BF16 R68, R12.reuse, R16, R68 ;  /* 0x000000100c44723c */ /* 0x040fe80000041844 */
[----:B------:R-:W-:Y:S01]  /*ab40*/  FFMA.FTZ R138, R3, R216, R138 ;  /* 0x000000d8038a7223 */ /* 0x000fe2000001008a */
[----:B------:R-:W5:Y:S01]  /*ab50*/  MUFU.EX2 R227, R227 ;  /* 0x000000e300e37308 */ /* 0x000f620000000800 */
[----:B------:R-:W-:Y:S01]  /*ab60*/  MOV R3, R0 ;  /* 0x0000000000037202 */ /* 0x000fe20000000f00 */
[----:B------:R-:W-:Y:S01]  /*ab70*/  FFMA.FTZ R146, R2, R217, R146 ;  /* 0x000000d902927223 */ /* 0x000fe20000010092 */
        /* <DEDUP_REMOVED lines=10> */
[----:B------:R-:W1:Y:S02]  /*ac20*/  MUFU.EX2 R229, R229 ;  /* 0x000000e500e57308 */ /* 0x000e640000000800 */
[----:B------:R-:W-:Y:S02]  /*ac30*/  FADD.FTZ R117, R136, R117 ;  /* 0x0000007588757221 */ /* 0x000fe40000010000 */
[----:B------:R-:W-:Y:S02]  /*ac40*/  FADD.FTZ R139, R144, R139 ;  /* 0x0000008b908b7221 */ /* 0x000fe40000010000 */
[C---:B------:R-:W-:Y:S04]  /*ac50*/  HMMA.16816.F32.BF16 R84, R12.reuse, R128, R84 ;  /* 0x000000800c54723c */ /* 0x040fe80000041854 */
[----:B------:R-:W-:Y:S01]  /*ac60*/  MUFU.EX2 R40, R40 ;  /* 0x0000002800287308 */ /* 0x000fe20000000800 */
[----:B------:R-:W-:Y:S01]  /*ac70*/  FADD.FTZ R132, R132, R117 ;  /* 0x0000007584847221 */ /* 0x000fe20000010000 */
[----:B------:R-:W-:Y:S01]  /*ac80*/  MOV R117, R116 ;  /* 0x0000007400757202 */ /* 0x000fe20000000f00 */
        /* <DEDUP_REMOVED lines=15> */
[----:B------:R-:W-:Y:S04]  /*ad80*/  MUFU.EX2 R43, R43 ;  /* 0x0000002b002b7308 */ /* 0x000fe80000000800 */
[C---:B------:R-:W-:Y:S01]  /*ad90*/  HMMA.16816.F32.BF16 R104, R12.reuse, R18, R104 ;  /* 0x000000120c68723c */ /* 0x040fe20000041868 */
[----:B------:R-:W2:Y:S05]  /*ada0*/  LDSM.16.MT88.4 R16, [R204+0x1100] ;  /* 0x00110000cc10783b */ /* 0x000eaa0000004200 */
[----:B------:R-:W-:Y:S02]  /*adb0*/  MUFU.EX2 R44, R44 ;  /* 0x0000002c002c7308 */ /* 0x000fe40000000800 */
[C---:B-1----:R-:W-:Y:S08]  /*adc0*/  HMMA.16816.F32.BF16 R52, R12.reuse, R108, R52 ;  /* 0x0000006c0c34723c */ /* 0x042ff00000041834 */
[C---:B------:R-:W-:Y:S01]  /*add0*/  HMMA.16816.F32.BF16 R56, R12.reuse, R110, R56 ;  /* 0x0000006e0c38723c */ /* 0x040fe20000041838 */
[----:B------:R-:W1:Y:S01]  /*ade0*/  LDSM.16.MT88.4 R108, [R200+0x1100] ;  /* 0x00110000c86c783b */ /* 0x000e620000004200 */
[----:B------:R-:W-:Y:S06]  /*adf0*/  MUFU.EX2 R45, R45 ;  /* 0x0000002d002d7308 */ /* 0x000fec0000000800 */
[C---:B------:R-:W-:Y:S04]  /*ae00*/  HMMA.16816.F32.BF16 R60, R12.reuse, R120, R60 ;  /* 0x000000780c3c723c */ /* 0x040fe8000004183c */
[----:B------:R-:W-:Y:S04]  /*ae10*/  MUFU.EX2 R48, R48 ;  /* 0x0000003000307308 */ /* 0x000fe80000000800 */
[----:B------:R-:W-:Y:S01]  /*ae20*/  HMMA.16816.F32.BF16 R64, R12, R122, R64 ;  /* 0x0000007a0c40723c */ /* 0x000fe20000041840 */
[----:B------:R-:W-:Y:S05]  /*ae30*/  LDSM.16.MT88.4 R120, [R201+0x4100] ;  /* 0x00410000c978783b */ /* 0x000fea0000004200 */
[----:B------:R-:W-:Y:S01]  /*ae40*/  MUFU.EX2 R46, R46 ;  /* 0x0000002e002e7308 */ /* 0x000fe20000000800 */
[----:B------:R-:W-:Y:S01]  /*ae50*/  F2FP.BF16.PACK_AB R12, R164, R165 ;  /* 0x000000a5a40c723e */ /* 0x000fe200000010ff */
[----:B------:R-:W-:Y:S01]  /*ae60*/  FADD.FTZ R165, R165, R134 ;  /* 0x00000086a5a57221 */ /* 0x000fe20000010000 */
[----:B------:R-:W-:Y:S03]  /*ae70*/  F2FP.BF16.PACK_AB R14, R167, R166 ;  /* 0x000000a6a70e723e */ /* 0x000fe600000010ff */
[----:B------:R-:W-:Y:S01]  /*ae80*/  F2FP.BF16.PACK_AB R13, R180, R181 ;  /* 0x000000b5b40d723e */ /* 0x000fe200000010ff */
[----:B------:R-:W-:Y:S01]  /*ae90*/  FADD.FTZ R181, R181, R154 ;  /* 0x0000009ab5b57221 */ /* 0x000fe20000010000 */
[----:B---3--:R-:W-:Y:S01]  /*aea0*/  F2FP.BF16.PACK_AB R15, R183, R182 ;  /* 0x000000b6b70f723e */ /* 0x008fe200000010ff */
[----:B------:R-:W-:Y:S01]  /*aeb0*/  FADD.FTZ R165, R164, R165 ;  /* 0x000000a5a4a57221 */ /* 0x000fe20000010000 */
[----:B------:R-:W-:Y:S01]  /*aec0*/  MUFU.EX2 R47, R47 ;  /* 0x0000002f002f7308 */ /* 0x000fe20000000800 */
[----:B------:R-:W-:Y:S02]  /*aed0*/  FADD.FTZ R181, R180, R181 ;  /* 0x000000b5b4b57221 */ /* 0x000fe40000010000 */
[----:B------:R-:W-:Y:S02]  /*aee0*/  FADD.FTZ R166, R166, R165 ;  /* 0x000000a5a6a67221 */ /* 0x000fe40000010000 */
[C---:B--2---:R-:W-:Y:S03]  /*aef0*/  HMMA.16816.F32.BF16 R4, R12.reuse, R16, R4 ;  /* 0x000000100c04723c */ /* 0x044fe60000041804 */
[----:B------:R-:W-:Y:S02]  /*af00*/  FADD.FTZ R182, R182, R181 ;  /* 0x000000b5b6b67221 */ /* 0x000fe40000010000 */
[----:B------:R-:W-:Y:S02]  /*af10*/  FADD.FTZ R166, R167, R166 ;  /* 0x000000a6a7a67221 */ /* 0x000fe40000010000 */
[----:B------:R-:W-:Y:S01]  /*af20*/  FADD.FTZ R183, R183, R182 ;  /* 0x000000b6b7b77221 */ /* 0x000fe20000010000 */
[C---:B------:R-:W-:Y:S01]  /*af30*/  HMMA.16816.F32.BF16 R8, R12.reuse, R18, R8 ;  /* 0x000000120c08723c */ /* 0x040fe20000041808 */
[----:B------:R-:W2:Y:S07]  /*af40*/  LDSM.16.MT88.4 R16, [R204+0x4100] ;  /* 0x00410000cc10783b */ /* 0x000eae0000004200 */
[C---:B------:R-:W-:Y:S08]  /*af50*/  HMMA.16816.F32.BF16 R68, R12.reuse, R20, R68 ;  /* 0x000000140c44723c */ /* 0x040ff00000041844 */
[C---:B------:R-:W-:Y:S01]  /*af60*/  HMMA.16816.F32.BF16 R72, R12.reuse, R22, R72 ;  /* 0x000000160c48723c */ /* 0x040fe20000041848 */
[----:B------:R-:W3:Y:S07]  /*af70*/  LDSM.16.MT88.4 R20, [R204+0x1900] ;  /* 0x00190000cc14783b */ /* 0x000eee0000004200 */
[C---:B------:R-:W-:Y:S08]  /*af80*/  HMMA.16816.F32.BF16 R76, R12.reuse, R24, R76 ;  /* 0x000000180c4c723c */ /* 0x040ff0000004184c */
[C---:B------:R-:W-:Y:S01]  /*af90*/  HMMA.16816.F32.BF16 R80, R12.reuse, R26, R80 ;  /* 0x0000001a0c50723c */ /* 0x040fe20000041850 */
[----:B------:R-:W3:Y:S07]  /*afa0*/  LDSM.16.MT88.4 R24, [R201+0x1900] ;  /* 0x00190000c918783b */ /* 0x000eee0000004200 */
[C---:B-1----:R-:W-:Y:S08]  /*afb0*/  HMMA.16816.F32.BF16 R84, R12.reuse, R108, R84 ;  /* 0x0000006c0c54723c */ /* 0x042ff00000041854 */
[C---:B------:R-:W-:Y:S01]  /*afc0*/  HMMA.16816.F32.BF16 R88, R12.reuse, R110, R88 ;  /* 0x0000006e0c58723c */ /* 0x040fe20000041858 */
[----:B------:R-:W-:Y:S07]  /*afd0*/  LDSM.16.MT88.4 R108, [R204+0x2900] ;  /* 0x00290000cc6c783b */ /* 0x000fee0000004200 */
[C---:B--2---:R-:W-:Y:S08]  /*afe0*/  HMMA.16816.F32.BF16 R92, R12.reuse, R16, R92 ;  /* 0x000000100c5c723c */ /* 0x044ff0000004185c */
[C---:B------:R-:W-:Y:S01]  /*aff0*/  HMMA.16816.F32.BF16 R96, R12.reuse, R18, R96 ;  /* 0x000000120c60723c */ /* 0x040fe20000041860 */
[----:B------:R-:W1:Y:S07]  /*b000*/  LDSM.16.MT88.4 R16, [R200+0x1900] ;  /* 0x00190000c810783b */ /* 0x000e6e0000004200 */
[C---:B------:R-:W-:Y:S08]  /*b010*/  HMMA.16816.F32.BF16 R100, R12.reuse, R112, R100 ;  /* 0x000000700c64723c */ /* 0x040ff00000041864 */
[C---:B------:R-:W-:Y:S08]  /*b020*/  HMMA.16816.F32.BF16 R104, R12.reuse, R114, R104 ;  /* 0x000000720c68723c */ /* 0x040ff00000041868 */
[C---:B------:R-:W-:Y:S07]  /*b030*/  HMMA.16816.F32.BF16 R52, R12.reuse, R120, R52 ;  /* 0x000000780c34723c */ /* 0x040fee0000041834 */
[--C-:B------:R-:W-:Y:S01]  /*b040*/  FFMA.FTZ R120, R36, c[0x0][0x2d0], -R147.reuse ;  /* 0x0000b40024787a23 */ /* 0x100fe20000010893 */
[C---:B------:R-:W-:Y:S04]  /*b050*/  HMMA.16816.F32.BF16 R56, R12.reuse, R122, R56 ;  /* 0x0000007a0c38723c */ /* 0x040fe80000041838 */
[--C-:B------:R-:W-:Y:S01]  /*b060*/  FFMA.FTZ R121, R37, c[0x0][0x2d0], -R147.reuse ;  /* 0x0000b40025797a23 */ /* 0x100fe20000010893 */
[----:B------:R-:W-:Y:S01]  /*b070*/  MUFU.EX2 R120, R120 ;  /* 0x0000007800787308 */ /* 0x000fe20000000800 */
[----:B------:R-:W-:Y:S02]  /*b080*/  FFMA.FTZ R147, R49, c[0x0][0x2d0], -R147 ;  /* 0x0000b40031937a23 */ /* 0x000fe40000010893 */
[C---:B------:R-:W-:Y:S04]  /*b090*/  HMMA.16816.F32.BF16 R60, R12.reuse, R128, R60 ;  /* 0x000000800c3c723c */ /* 0x040fe8000004183c */
[--C-:B------:R-:W-:Y:S02]  /*b0a0*/  FFMA.FTZ R122, R38, c[0x0][0x2d0], -R145.reuse ;  /* 0x0000b400267a7a23 */ /* 0x100fe40000010891 */
[--C-:B------:R-:W-:Y:S01]  /*b0b0*/  FFMA.FTZ R123, R39, c[0x0][0x2d0], -R145.reuse ;  /* 0x0000b400277b7a23 */ /* 0x100fe20000010891 */
[----:B------:R-:W2:Y:S01]  /*b0c0*/  MUFU.EX2 R121, R121 ;  /* 0x0000007900797308 */ /* 0x000ea20000000800 */
[----:B------:R-:W-:Y:S01]  /*b0d0*/  HMMA.16816.F32.BF16 R64, R12, R130, R64 ;  /* 0x000000820c40723c */ /* 0x000fe20000041840 */
[----:B------:R-:W-:Y:S03]  /*b0e0*/  LDSM.16.MT88.4 R36, [R201+0x2900] ;  /* 0x00290000c924783b */ /* 0x000fe60000004200 */
[--C-:B------:R-:W-:Y:S02]  /*b0f0*/  FFMA.FTZ R49, R50, c[0x0][0x2d0], -R145.reuse ;  /* 0x0000b40032317a23 */ /* 0x100fe40000010891 */
[----:B------:R-:W-:Y:S01]  /*b100*/  FFMA.FTZ R145, R51, c[0x0][0x2d0], -R145 ;  /* 0x0000b40033917a23 */ /* 0x000fe20000010891 */
[----:B----4-:R-:W-:Y:S01]  /*b110*/  F2FP.BF16.PACK_AB R12, R186, R185 ;  /* 0x000000b9ba0c723e */ /* 0x010fe200000010ff */
[----:B------:R-:W-:Y:S01]  /*b120*/  FADD.FTZ R185, R185, R166 ;  /* 0x000000a6b9b97221 */ /* 0x000fe20000010000 */
[----:B------:R-:W-:Y:S01]  /*b130*/  F2FP.BF16.PACK_AB R14, R224, R187 ;  /* 0x000000bbe00e723e */ /* 0x000fe200000010ff */
[----:B------:R-:W-:Y:S02]  /*b140*/  MUFU.EX2 R122, R122 ;  /* 0x0000007a007a7308 */ /* 0x000fe40000000800 */
[----:B-----5:R-:W-:Y:S01]  /*b150*/  F2FP.BF16.PACK_AB R13, R227, R226 ;  /* 0x000000e2e30d723e */ /* 0x020fe200000010ff */
[----:B------:R-:W-:Y:S01]  /*b160*/  FADD.FTZ R226, R226, R183 ;  /* 0x000000b7e2e27221 */ /* 0x000fe20000010000 */
[----:B------:R-:W-:Y:S01]  /*b170*/  F2FP.BF16.PACK_AB R15, R229, R228 ;  /* 0x000000e4e50f723e */ /* 0x000fe200000010ff */
[----:B------:R-:W-:Y:S02]  /*b180*/  FADD.FTZ R186, R186, R185 ;  /* 0x000000b9baba7221 */ /* 0x000fe40000010000 */
[----:B------:R-:W-:Y:S02]  /*b190*/  FADD.FTZ R227, R227, R226 ;  /* 0x000000e2e3e37221 */ /* 0x000fe40000010000 */
[----:B------:R-:W-:Y:S01]  /*b1a0*/  FADD.FTZ R187, R187, R186 ;  /* 0x000000babbbb7221 */ /* 0x000fe20000010000 */
[----:B------:R-:W4:Y:S01]  /*b1b0*/  MUFU.EX2 R123, R123 ;  /* 0x0000007b007b7308 */ /* 0x000f220000000800 */
[C---:B---3--:R-:W-:Y:S03]  /*b1c0*/  HMMA.16816.F32.BF16 R4, R12.reuse, R20, R4 ;  /* 0x000000140c04723c */ /* 0x048fe60000041804 */
[----:B------:R-:W-:Y:S02]  /*b1d0*/  FADD.FTZ R228, R228, R227 ;  /* 0x000000e3e4e47221 */ /* 0x000fe40000010000 */
[----:B------:R-:W-:Y:S02]  /*b1e0*/  FADD.FTZ R187, R224, R187 ;  /* 0x000000bbe0bb7221 */ /* 0x000fe40000010000 */
[----:B------:R-:W-:Y:S01]  /*b1f0*/  FADD.FTZ R229, R229, R228 ;  /* 0x000000e4e5e57221 */ /* 0x000fe20000010000 */
[C---:B------:R-:W-:Y:S01]  /*b200*/  HMMA.16816.F32.BF16 R8, R12.reuse, R22, R8 ;  /* 0x000000160c08723c */ /* 0x040fe20000041808 */
[----:B------:R-:W3:Y:S01]  /*b210*/  LDSM.16.MT88.4 R20, [R204+0x4900] ;  /* 0x00490000cc14783b */ /* 0x000ee20000004200 */
[----:B------:R-:W5:Y:S06]  /*b220*/  MUFU.EX2 R147, R147 ;  /* 0x0000009300937308 */ /* 0x000f6c0000000800 */
[C---:B------:R-:W-:Y:S04]  /*b230*/  HMMA.16816.F32.BF16 R68, R12.reuse, R28, R68 ;  /* 0x0000001c0c44723c */ /* 0x040fe80000041844 */
[----:B------:R-:W-:Y:S04]  /*b240*/  MUFU.EX2 R49, R49 ;  /* 0x0000003100317308 */ /* 0x000fe80000000800 */
[C---:B------:R-:W-:Y:S01]  /*b250*/  HMMA.16816.F32.BF16 R72, R12.reuse, R30, R72 ;  /* 0x0000001e0c48723c */ /* 0x040fe20000041848 */
[----:B------:R-:W2:Y:S05]  /*b260*/  LDSM.16.MT88.4 R28, [R202+0x4900] ;  /* 0x00490000ca1c783b */ /* 0x000eaa0000004200 */
[----:B------:R-:W2:Y:S02]  /*b270*/  MUFU.EX2 R50, R145 ;  /* 0x0000009100327308 */ /* 0x000ea40000000800 */
[C---:B------:R-:W-:Y:S08]  /*b280*/  HMMA.16816.F32.BF16 R76, R12.reuse, R24, R76 ;  /* 0x000000180c4c723c */ /* 0x040ff0000004184c */
[C---:B------:R-:W-:Y:S01]  /*b290*/  HMMA.16816.F32.BF16 R80, R12.reuse, R26, R80 ;  /* 0x0000001a0c50723c */ /* 0x040fe20000041850 */
[----:B------:R-:W4:Y:S07]  /*b2a0*/  LDSM.16.MT88.4 R24, [R201+0x4900] ;  /* 0x00490000c918783b */ /* 0x000f2e0000004200 */
[C---:B-1----:R-:W-:Y:S08]  /*b2b0*/  HMMA.16816.F32.BF16 R84, R12.reuse, R16, R84 ;  /* 0x000000100c54723c */ /* 0x042ff00000041854 */
[C---:B------:R-:W-:Y:S01]  /*b2c0*/  HMMA.16816.F32.BF16 R88, R12.reuse, R18, R88 ;  /* 0x000000120c58723c */ /* 0x040fe20000041858 */
[----:B------:R-:W1:Y:S07]  /*b2d0*/  LDSM.16.MT88.4 R16, [R200+0x4900] ;  /* 0x00490000c810783b */ /* 0x000e6e0000004200 */
[C---:B---3--:R-:W-:Y:S08]  /*b2e0*/  HMMA.16816.F32.BF16 R92, R12.reuse, R20, R92 ;  /* 0x000000140c5c723c */ /* 0x048ff0000004185c */
[C---:B------:R-:W-:Y:S01]  /*b2f0*/  HMMA.16816.F32.BF16 R96, R12.reuse, R22, R96 ;  /* 0x000000160c60723c */ /* 0x040fe20000041860 */
[----:B------:R-:W3:Y:S07]  /*b300*/  LDSM.16.MT88.4 R20, [R204+0x2100] ;  /* 0x00210000cc14783b */ /* 0x000eee0000004200 */
[C---:B--2---:R-:W-:Y:S08]  /*b310*/  HMMA.16816.F32.BF16 R100, R12.reuse, R28, R100 ;  /* 0x0000001c0c64723c */ /* 0x044ff00000041864 */
[C---:B------:R-:W-:Y:S01]  /*b320*/  HMMA.16816.F32.BF16 R104, R12.reuse, R30, R104 ;  /* 0x0000001e0c68723c */ /* 0x040fe20000041868 */
[----:B------:R-:W2:Y:S07]  /*b330*/  LDSM.16.MT88.4 R28, [R202+0x2100] ;  /* 0x00210000ca1c783b */ /* 0x000eae0000004200 */
[C---:B----4-:R-:W-:Y:S08]  /*b340*/  HMMA.16816.F32.BF16 R52, R12.reuse, R24, R52 ;  /* 0x000000180c34723c */ /* 0x050ff00000041834 */
[C---:B------:R-:W-:Y:S01]  /*b350*/  HMMA.16816.F32.BF16 R56, R12.reuse, R26, R56 ;  /* 0x0000001a0c38723c */ /* 0x040fe20000041838 */
[----:B------:R-:W4:Y:S07]  /*b360*/  LDSM.16.MT88.4 R24, [R201+0x2100] ;  /* 0x00210000c918783b */ /* 0x000f2e0000004200 */
[C---:B-1----:R-:W-:Y:S08]  /*b370*/  HMMA.16816.F32.BF16 R60, R12.reuse, R16, R60 ;  /* 0x000000100c3c723c */ /* 0x042ff0000004183c */
[----:B------:R-:W-:Y:S01]  /*b380*/  HMMA.16816.F32.BF16 R64, R12, R18, R64 ;  /* 0x000000120c40723c */ /* 0x000fe20000041840 */
[----:B------:R-:W1:Y:S06]  /*b390*/  LDSM.16.MT88.4 R16, [R200+0x2100] ;  /* 0x00210000c810783b */ /* 0x000e6c0000004200 */
        /* <DEDUP_REMOVED lines=9> */
[C---:B---3--:R-:W-:Y:S03]  /*b430*/  HMMA.16816.F32.BF16 R4, R12.reuse, R20, R4 ;  /* 0x000000140c04723c */ /* 0x048fe60000041804 */
[----:B------:R-:W-:Y:S02]  /*b440*/  FADD.FTZ R42, R42, R123 ;  /* 0x0000007b2a2a7221 */ /* 0x000fe40000010000 */
[----:B------:R-:W-:Y:S02]  /*b450*/  FADD.FTZ R41, R41, R40 ;  /* 0x0000002829297221 */ /* 0x000fe40000010000 */
[----:B------:R-:W-:Y:S01]  /*b460*/  FADD.FTZ R43, R43, R42 ;  /* 0x0000002a2b2b7221 */ /* 0x000fe20000010000 */
        /* <DEDUP_REMOVED lines=15> */
[C---:B------:R-:W-:Y:S08]  /*b560*/  HMMA.16816.F32.BF16 R104, R12.reuse, R30, R104 ;  /* 0x0000001e0c68723c */ /* 0x040ff00000041868 */
[C---:B----4-:R-:W-:Y:S08]  /*b570*/  HMMA.16816.F32.BF16 R52, R12.reuse, R24, R52 ;  /* 0x000000180c34723c */ /* 0x050ff00000041834 */
[C---:B------:R-:W-:Y:S01]  /*b580*/  HMMA.16816.F32.BF16 R56, R12.reuse, R26, R56 ;  /* 0x0000001a0c38723c */ /* 0x040fe20000041838 */
[----:B------:R-:W2:Y:S07]  /*b590*/  LDSM.16.MT88.4 R24, [R204+0x5900] ;  /* 0x00590000cc18783b */ /* 0x000eae0000004200 */
[C---:B------:R-:W-:Y:S08]  /*b5a0*/  HMMA.16816.F32.BF16 R60, R12.reuse, R32, R60 ;  /* 0x000000200c3c723c */ /* 0x040ff0000004183c */
[----:B------:R-:W-:Y:S07]  /*b5b0*/  HMMA.16816.F32.BF16 R64, R12, R34, R64 ;  /* 0x000000220c40723c */ /* 0x000fee0000041840 */
[----:B------:R-:W-:Y:S01]  /*b5c0*/  F2FP.BF16.PACK_AB R12, R45, R44 ;  /* 0x0000002c2d0c723e */ /* 0x000fe200000010ff */
[----:B------:R-:W-:Y:S01]  /*b5d0*/  FADD.FTZ R44, R44, R41 ;  /* 0x000000292c2c7221 */ /* 0x000fe20000010000 */
[----:B-----5:R-:W-:Y:S03]  /*b5e0*/  F2FP.BF16.PACK_AB R14, R147, R48 ;  /* 0x00000030930e723e */ /* 0x020fe600000010ff */
[----:B------:R-:W-:Y:S01]  /*b5f0*/  F2FP.BF16.PACK_AB R13, R47, R46 ;  /* 0x0000002e2f0d723e */ /* 0x000fe200000010ff */
[----:B------:R-:W-:Y:S01]  /*b600*/  FADD.FTZ R46, R46, R43 ;  /* 0x0000002b2e2e7221 */ /* 0x000fe20000010000 */
[----:B------:R-:W-:Y:S01]  /*b610*/  F2FP.BF16.PACK_AB R15, R50, R49 ;  /* 0x00000031320f723e */ /* 0x000fe200000010ff */
[----:B------:R-:W-:Y:S02]  /*b620*/  FADD.FTZ R45, R45, R44 ;  /* 0x0000002c2d2d7221 */ /* 0x000fe40000010000 */
[----:B------:R-:W-:Y:S02]  /*b630*/  FADD.FTZ R46, R47, R46 ;  /* 0x0000002e2f2e7221 */ /* 0x000fe40000010000 */
[----:B------:R-:W-:Y:S02]  /*b640*/  FADD.FTZ R48, R48, R45 ;  /* 0x0000002d30307221 */ /* 0x000fe40000010000 */
[C---:B------:R-:W-:Y:S01]  /*b650*/  HMMA.16816.F32.BF16 R112, R12.reuse, R108, R4 ;  /* 0x0000006c0c70723c */ /* 0x040fe20000041804 */
[----:B------:R-:W4:Y:S02]  /*b660*/  LDSM.16.MT88.4 R4, [R202+0x5900] ;  /* 0x00590000ca04783b */ /* 0x000f240000004200 */
[----:B------:R-:W-:Y:S02]  /*b670*/  FADD.FTZ R49, R49, R46 ;  /* 0x0000002e31317221 */ /* 0x000fe40000010000 */
[----:B------:R-:W-:Y:S02]  /*b680*/  FADD.FTZ R216, R147, R48 ;  /* 0x0000003093d87221 */ /* 0x000fe40000010000 */
[----:B------:R-:W-:Y:S01]  /*b690*/  FADD.FTZ R217, R50, R49 ;  /* 0x0000003132d97221 */ /* 0x000fe20000010000 */
[C---:B------:R-:W-:Y:S01]  /*b6a0*/  HMMA.16816.F32.BF16 R108, R12.reuse, R110, R8 ;  /* 0x0000006e0c6c723c */ /* 0x040fe20000041808 */
[----:B------:R-:W5:Y:S07]  /*b6b0*/  LDSM.16.MT88.4 R8, [R201+0x5900] ;  /* 0x00590000c908783b */ /* 0x000f6e0000004200 */
[C---:B-1----:R-:W-:Y:S08]  /*b6c0*/  HMMA.16816.F32.BF16 R68, R12.reuse, R16, R68 ;  /* 0x000000100c44723c */ /* 0x042ff00000041844 */
[C---:B------:R-:W-:Y:S01]  /*b6d0*/  HMMA.16816.F32.BF16 R72, R12.reuse, R18, R72 ;  /* 0x000000120c48723c */ /* 0x040fe20000041848 */
[----:B------:R-:W1:Y:S07]  /*b6e0*/  LDSM.16.MT88.4 R16, [R200+0x5900] ;  /* 0x00590000c810783b */ /* 0x000e6e0000004200 */
        /* <DEDUP_REMOVED lines=10> */
[C---:B-1----:R-:W-:Y:S08]  /*b790*/  HMMA.16816.F32.BF16 R60, R12.reuse, R16, R60 ;  /* 0x000000100c3c723c */ /* 0x042ff0000004183c */
[----:B------:R-:W-:Y:S07]  /*b7a0*/  HMMA.16816.F32.BF16 R64, R12, R18, R64 ;  /* 0x000000120c40723c */ /* 0x000fee0000041840 */
[----:B------:R-:W-:Y:S01]  /*b7b0*/  MOV R12, R116 ;  /* 0x00000074000c7202 */ /* 0x000fe20000000f00 */
[----:B------:R-:W-:-:S05]  /*b7c0*/  @P0 BRA `(.L_x_186) ;  /* 0xffffd6d000000947 */ /* 0x000fca000383ffff */
.L_x_185:
[----:B------:R-:W-:-:S13]  /*b7d0*/  ISETP.GE.AND P0, PT, R184, R207, PT ;  /* 0x000000cfb800720c */ /* 0x000fda0003f06270 */
[----:B------:R-:W-:Y:S05]  /*b7e0*/  @!P0 BRA `(.L_x_187) ;  /* 0x00003d3000008947 */ /* 0x000fea0003800000 */
[----:B------:R-:W-:Y:S01]  /*b7f0*/  ULDC.64 UR4, c[0x0][0x1e0] ;  /* 0x0000780000047ab9 */ /* 0x000fe20000000a00 */
[----:B------:R-:W-:Y:S01]  /*b800*/  IADD3 R186, P0, R218, 0x40, RZ ;  /* 0x00000040daba7810 */ /* 0x000fe20007f1e0ff */
[----:B------:R-:W-:Y:S01]  /*b810*/  UIADD3 UR6, UP1, UR14, 0x80, URZ ;  /* 0x000000800e067890 */ /* 0x000fe2000ff3e03f */
[----:B------:R-:W-:Y:S01]  /*b820*/  IMAD.MOV.U32 R2, RZ, RZ, R12 ;  /* 0x000000ffff027224 */ /* 0x000fe200078e000c */
[----:B------:R-:W-:Y:S01]  /*b830*/  USHF.L.U64.HI UR13, UR4, 0x6, UR5 ;  /* 0x00000006040d7899 */ /* 0x000fe20008010205 */
[----:B------:R-:W-:Y:S01]  /*b840*/  IMAD.MOV.U32 R3, RZ, RZ, R0 ;  /* 0x000000ffff037224 */ /* 0x000fe200078e0000 */
[----:B------:R-:W-:Y:S01]  /*b850*/  USHF.L.U32 UR15, UR4, 0x6, URZ ;  /* 0x00000006040f7899 */ /* 0x000fe2000800063f */
[-C--:B------:R-:W-:Y:S01]  /*b860*/  IADD3.X R187, RZ, R221.reuse, RZ, P0, !PT ;  /* 0x000000ddffbb7210 */ /* 0x080fe200007fe4ff */
[----:B------:R-:W-:Y:S01]  /*b870*/  UMOV UR14, 0x60 ;  /* 0x00000060000e7882 */ /* 0x000fe20000000000 */
[----:B------:R-:W-:Y:S01]  /*b880*/  @P4 IMAD.HI.U32 R185, R209, c[0x0][0x2c8], RZ ;  /* 0x0000b200d1b94a27 */ /* 0x000fe200078e00ff */
[----:B------:R-:W-:Y:S01]  /*b890*/  ULDC.64 UR4, c[0x0][0x208] ;  /* 0x0000820000047ab9 */ /* 0x000fe20000000a00 */
[----:B------:R-:W-:Y:S01]  /*b8a0*/  MOV R219, R221 ;  /* 0x000000dd00db7202 */ /* 0x000fe20000000f00 */
[----:B------:R-:W-:-:S02]  /*b8b0*/  UIADD3 UR16, UP0, UR9, 0x80, URZ ;  /* 0x0000008009107890 */ /* 0x000fc4000ff1e03f */
[----:B------:R-:W-:Y:S02]  /*b8c0*/  UIMAD.WIDE.U32 UR18, UR14, UR4, URZ ;  /* 0x000000040e1272a5 */ /* 0x000fe4000f8e003f */
[----:B------:R-:W-:Y:S02]  /*b8d0*/  UIMAD UR5, UR14, UR5, URZ ;  /* 0x000000050e0572a4 */ /* 0x000fe4000f8e023f */
[----:B------:R-:W-:Y:S02]  /*b8e0*/  UIADD3.X UR8, URZ, UR8, URZ, UP1, !UPT ;  /* 0x000000083f087290 */ /* 0x000fe40008ffe43f */
[----:B------:R-:W-:Y:S02]  /*b8f0*/  UIADD3.X UR4, URZ, UR12, URZ, UP0, !UPT ;  /* 0x0000000c3f047290 */ /* 0x000fe400087fe43f */
[----:B------:R-:W-:Y:S02]  /*b900*/  UIADD3 UR5, UR19, UR5, URZ ;  /* 0x0000000513057290 */ /* 0x000fe4000fffe03f */
.L_x_196:
[----:B------:R-:W-:Y:S04]  /*b910*/  DEPBAR.LE SB0, 0x0 ;  /* 0x000080000000791a */ /* 0x000fe80000000000 */
[----:B------:R-:W-:Y:S01]  /*b920*/  BAR.SYNC.DEFER_BLOCKING 0x0 ;  /* 0x0000000000007b1d */ /* 0x000fe20000010000 */
[C---:B------:R-:W-:Y:S04]  /*b930*/  IMAD.WIDE.U32 R136, R184.reuse, UR18, R218 ;  /* 0x00000012b8887c25 */ /* 0x040fe8000f8e00da */
[----:B------:R-:W-:Y:S01]  /*b940*/  IMAD.WIDE.U32 R134, R184, UR18, R186 ;  /* 0x00000012b8867c25 */ /* 0x000fe2000f8e00ba */
[----:B------:R-:W-:Y:S03]  /*b950*/  LEA R180, P1, R136, c[0x0][0x1f8], 0x1 ;  /* 0x00007e0088b47a11 */ /* 0x000fe600078208ff */
[----:B------:R-:W-:Y:S01]  /*b960*/  IMAD R132, R184, UR5, RZ ;  /* 0x00000005b8847c24 */ /* 0x000fe2000f8e02ff */
[----:B------:R-:W-:Y:S02]  /*b970*/  LEA R166, P0, R134, c[0x0][0x1f8], 0x1 ;  /* 0x00007e0086a67a11 */ /* 0x000fe400078008ff */
[----:B------:R-:W-:Y:S01]  /*b980*/  IADD3 R152, P2, R180, UR9, RZ ;  /* 0x00000009b4987c10 */ /* 0x000fe2000ff5e0ff */
[----:B------:R-:W1:Y:S05]  /*b990*/  LDSM.16.M88.4 R8, [R206+0x8100] ;  /* 0x00810000ce08783b */ /* 0x000e6a0000000200 */
[----:B------:R-:W2:Y:S05]  /*b9a0*/  LDSM.16.M88.4 R16, [R206+0x8900] ;  /* 0x00890000ce10783b */ /* 0x000eaa0000000200 */
[----:B------:R-:W3:Y:S05]  /*b9b0*/  LDSM.16.M88.4 R24, [R206+0x9100] ;  /* 0x00910000ce18783b */ /* 0x000eea0000000200 */
[----:B------:R-:W4:Y:S05]  /*b9c0*/  LDSM.16.M88.4 R32, [R206+0x9900] ;  /* 0x00990000ce20783b */ /* 0x000f2a0000000200 */
[----:B------:R-:W5:Y:S05]  /*b9d0*/  LDSM.16.M88.4 R40, [R206+0xa100] ;  /* 0x00a10000ce28783b */ /* 0x000f6a0000000200 */
[----:B------:R-:W3:Y:S05]  /*b9e0*/  LDSM.16.M88.4 R48, [R206+0xa900] ;  /* 0x00a90000ce30783b */ /* 0x000eea0000000200 */
[----:B------:R-:W3:Y:S05]  /*b9f0*/  LDSM.16.M88.4 R116, [R205] ;  /* 0x00000000cd74783b */ /* 0x000eea0000000200 */
[----:B------:R-:W4:Y:S01]  /*ba00*/  LDSM.16.M88.4 R120, [R199] ;  /* 0x00000000c778783b */ /* 0x000f220000000200 */
[C---:B-1----:R-:W-:Y:S04]  /*ba10*/  HMMA.16816.F32.BF16 R4, R124.reuse, R8, RZ ;  /* 0x000000087c04723c */ /* 0x042fe800000418ff */
[----:B------:R-:W1:Y:S05]  /*ba20*/  LDSM.16.M88.4 R128, [R198] ;  /* 0x00000000c680783b */ /* 0x000e6a0000000200 */
[----:B------:R-:W-:Y:S01]  /*ba30*/  LDSM.16.M88.4 R144, [R195] ;  /* 0x00000000c390783b */ /* 0x000fe20000000200 */
[C---:B------:R-:W-:Y:S08]  /*ba40*/  HMMA.16816.F32.BF16 R8, R124.reuse, R10, RZ ;  /* 0x0000000a7c08723c */ /* 0x040ff000000418ff */
[C---:B--2---:R-:W-:Y:S08]  /*ba50*/  HMMA.16816.F32.BF16 R12, R124.reuse, R16, RZ ;  /* 0x000000107c0c723c */ /* 0x044ff000000418ff */
[C---:B------:R-:W-:Y:S08]  /*ba60*/  HMMA.16816.F32.BF16 R16, R124.reuse, R18, RZ ;  /* 0x000000127c10723c */ /* 0x040ff000000418ff */
[C---:B---3--:R-:W-:Y:S08]  /*ba70*/  HMMA.16816.F32.BF16 R20, R124.reuse, R24, RZ ;  /* 0x000000187c14723c */ /* 0x048ff000000418ff */
[C---:B------:R-:W-:Y:S08]  /*ba80*/  HMMA.16816.F32.BF16 R24, R124.reuse, R26, RZ ;  /* 0x0000001a7c18723c */ /* 0x040ff000000418ff */
[C---:B----4-:R-:W-:Y:S08]  /*ba90*/  HMMA.16816.F32.BF16 R28, R124.reuse, R32, RZ ;  /* 0x000000207c1c723c */ /* 0x050ff000000418ff */
[C---:B------:R-:W-:Y:S08]  /*baa0*/  HMMA.16816.F32.BF16 R32, R124.reuse, R34, RZ ;  /* 0x000000227c20723c */ /* 0x040ff000000418ff */
[C---:B-----5:R-:W-:Y:S07]  /*bab0*/  HMMA.16816.F32.BF16 R36, R124.reuse, R40, RZ ;  /* 0x000000287c24723c */ /* 0x060fee00000418ff */
[----:B------:R-:W-:Y:S05]  /*bac0*/  SHF.R.S32.HI R41, RZ, 0x1f, R184 ;  /* 0x0000001fff297819 */ /* 0x000fea00000114b8 */
[----:B------:R-:W-:Y:S02]  /*bad0*/  IMAD R132, R41, UR18, R132 ;  /* 0x0000001229847c24 */ /* 0x000fe4000f8e0284 */
[C---:B------:R-:W-:Y:S02]  /*bae0*/  HMMA.16816.F32.BF16 R40, R124.reuse, R42, RZ ;  /* 0x0000002a7c28723c */ /* 0x040fe400000418ff */
[----:B------:R-:W-:Y:S02]  /*baf0*/  IMAD.IADD R0, R137, 0x1, R132 ;  /* 0x0000000189007824 */ /* 0x000fe400078e0284 */
[----:B------:R-:W-:Y:S03]  /*bb00*/  IMAD.IADD R132, R132, 0x1, R135 ;  /* 0x0000000184847824 */ /* 0x000fe600078e0287 */
[----:B------:R-:W-:Y:S01]  /*bb10*/  LEA.HI.X R181, R136, c[0x0][0x1fc], R0, 0x1, P1 ;  /* 0x00007f0088b57a11 */ /* 0x000fe200008f0c00 */
[C---:B------:R-:W-:Y:S01]  /*bb20*/  HMMA.16816.F32.BF16 R44, R124.reuse, R48, RZ ;  /* 0x000000307c2c723c */ /* 0x040fe200000418ff */
[----:B------:R-:W-:Y:S03]  /*bb30*/  LDSM.16.M88.4 R136, [R196] ;  /* 0x00000000c488783b */ /* 0x000fe60000000200 */
[----:B------:R-:W-:Y:S02]  /*bb40*/  LEA.HI.X R167, R134, c[0x0][0x1fc], R132, 0x1, P0 ;  /* 0x00007f0086a77a11 */ /* 0x000fe400000f0c84 */
[----:B------:R-:W2:Y:S01]  /*bb50*/  LDSM.16.M88.4 R132, [R197] ;  /* 0x00000000c584783b */ /* 0x000ea20000000200 */
[----:B------:R-:W-:Y:S01]  /*bb60*/  IADD3.X R153, R181, UR12, RZ, P2, !PT ;  /* 0x0000000cb5997c10 */ /* 0x000fe200097fe4ff */
[----:B------:R-:W-:Y:S01]  /*bb70*/  HMMA.16816.F32.BF16 R48, R124, R50, RZ ;  /* 0x000000327c30723c */ /* 0x000fe200000418ff */
[C---:B------:R-:W-:Y:S02]  /*bb80*/  IADD3 R164, P1, R152.reuse, UR9, RZ ;  /* 0x0000000998a47c10 */ /* 0x040fe4000ff3e0ff */
[----:B------:R-:W-:Y:S01]  /*bb90*/  @!PT LDS RZ, [RZ] ;  /* 0x00000000fffff984 */ /* 0x000fe20000000800 */
[----:B------:R-:W-:Y:S01]  /*bba0*/  @!PT LDS RZ, [RZ] ;  /* 0x00000000fffff984 */ /* 0x000fe20000000800 */
[----:B------:R-:W-:Y:S01]  /*bbb0*/  @!PT LDS RZ, [RZ] ;  /* 0x00000000fffff984 */ /* 0x000fe20000000800 */
[----:B------:R3:W-:Y:S01]  /*bbc0*/  LDGSTS.E.BYPASS.LTC128B.128 [R208+0x100], [R180.64], !P6 ;  /* 0x00100000b4d07fae */ /* 0x0007e2000f101d4a */
[----:B------:R-:W-:Y:S02]  /*bbd0*/  IADD3 R154, P0, R152, UR16, RZ ;  /* 0x00000010989a7c10 */ /* 0x000fe4000ff1e0ff */
[C---:B------:R-:W-:Y:S02]  /*bbe0*/  IADD3.X R165, R153.reuse, UR12, RZ, P1, !PT ;  /* 0x0000000c99a57c10 */ /* 0x040fe40008ffe4ff */
[C---:B------:R-:W-:Y:S01]  /*bbf0*/  HMMA.16816.F32.BF16 R4, R140.reuse, R116, R4 ;  /* 0x000000748c04723c */ /* 0x040fe20000041804 */
[----:B------:R4:W-:Y:S04]  /*bc00*/  LDGSTS.E.BYPASS.LTC128B.128 [R208+0x3100], [R166.64], !P5 ;  /* 0x03100000a6d07fae */ /* 0x0009e8000e901d4a */
[----:B------:R-:W-:Y:S01]  /*bc10*/  IADD3.X R155, R153, UR4, RZ, P0, !PT ;  /* 0x00000004999b7c10 */ /* 0x000fe200087fe4ff */
[----:B------:R5:W-:Y:S01]  /*bc20*/  LDGSTS.E.BYPASS.LTC128B.128 [R208+0x1100], [R152.64], !P6 ;  /* 0x0110000098d07fae */ /* 0x000be2000f101d4a */
[C---:B------:R-:W-:Y:S01]  /*bc30*/  ISETP.GT.AND P2, PT, R184.reuse, R207, PT ;  /* 0x000000cfb800720c */ /* 0x040fe20003f44270 */
[C---:B------:R-:W-:Y:S03]  /*bc40*/  HMMA.16816.F32.BF16 R8, R140.reuse, R118, R8 ;  /* 0x000000768c08723c */ /* 0x040fe60000041808 */
[----:B------:R5:W-:Y:S05]  /*bc50*/  LDGSTS.E.BYPASS.LTC128B.128 [R208+0x4100], [R152.64+0x80], !P5 ;  /* 0x0410008098d07fae */ /* 0x000bea000e901d4a */
[C---:B------:R-:W-:Y:S01]  /*bc60*/  HMMA.16816.F32.BF16 R12, R140.reuse, R120, R12 ;  /* 0x000000788c0c723c */ /* 0x040fe2000004180c */
[----:B------:R4:W-:Y:S03]  /*bc70*/  LDGSTS.E.BYPASS.LTC128B.128 [R208+0x2100], [R164.64], !P6 ;  /* 0x02100000a4d07fae */ /* 0x0009e6000f101d4a */
[----:B------:R-:W-:Y:S02]  /*bc80*/  @P2 IADD3 R0, R184, -0x1, RZ ;  /* 0xffffffffb8002810 */ /* 0x000fe40007ffe0ff */
[----:B------:R5:W-:Y:S02]  /*bc90*/  LDGSTS.E.BYPASS.LTC128B.128 [R208+0x5100], [R154.64], !P5 ;  /* 0x051000009ad07fae */ /* 0x000be4000e901d4a */
[C---:B------:R-:W-:Y:S03]  /*bca0*/  HMMA.16816.F32.BF16 R16, R140.reuse, R122, R16 ;  /* 0x0000007a8c10723c */ /* 0x040fe60000041810 */
[----:B------:R-:W3:Y:S05]  /*bcb0*/  LDSM.16.M88.4 R116, [R203+0x8100] ;  /* 0x00810000cb74783b */ /* 0x000eea0000000200 */
[C---:B-1----:R-:W-:Y:S01]  /*bcc0*/  HMMA.16816.F32.BF16 R20, R140.reuse, R128, R20 ;  /* 0x000000808c14723c */ /* 0x042fe20000041814 */
[----:B------:R-:W0:Y:S05]  /*bcd0*/  LDGDEPBAR ;  /* 0x00000000000079af */ /* 0x000e2a0000000000 */
[----:B------:R-:W1:Y:S02]  /*bce0*/  LDSM.16.M88.4 R120, [R203+0x8900] ;  /* 0x00890000cb78783b */ /* 0x000e640000000200 */
[C---:B------:R-:W-:Y:S03]  /*bcf0*/  HMMA.16816.F32.BF16 R24, R140.reuse, R130, R24 ;  /* 0x000000828c18723c */ /* 0x040fe60000041818 */
[----:B------:R-:W1:Y:S05]  /*bd00*/  LDSM.16.M88.4 R128, [R203+0x9100] ;  /* 0x00910000cb80783b */ /* 0x000e6a0000000200 */
[C---:B--2---:R-:W-:Y:S01]  /*bd10*/  HMMA.16816.F32.BF16 R28, R140.reuse, R132, R28 ;  /* 0x000000848c1c723c */ /* 0x044fe2000004181c */
[----:B-----5:R-:W-:Y:S05]  /*bd20*/  LDSM.16.M88.4 R152, [R194+0x1000] ;  /* 0x00100000c298783b */ /* 0x020fea0000000200 */
[----:B----4-:R-:W-:Y:S02]  /*bd30*/  LDSM.16.M88.4 R164, [R194+0x1800] ;  /* 0x00180000c2a4783b */ /* 0x010fe40000000200 */
[C---:B------:R-:W-:Y:S03]  /*bd40*/  HMMA.16816.F32.BF16 R32, R140.reuse, R134, R32 ;  /* 0x000000868c20723c */ /* 0x040fe60000041820 */
[----:B------:R-:W2:Y:S05]  /*bd50*/  LDSM.16.M88.4 R132, [R203+0x9900] ;  /* 0x00990000cb84783b */ /* 0x000eaa0000000200 */
[C---:B------:R-:W-:Y:S01]  /*bd60*/  HMMA.16816.F32.BF16 R36, R140.reuse, R136, R36 ;  /* 0x000000888c24723c */ /* 0x040fe20000041824 */
[----:B---3--:R-:W-:Y:S07]  /*bd70*/  LDSM.16.M88.4 R180, [R192] ;  /* 0x00000000c0b4783b */ /* 0x008fee0000000200 */
[C---:B------:R-:W-:Y:S01]  /*bd80*/  HMMA.16816.F32.BF16 R40, R140.reuse, R138, R40 ;  /* 0x0000008a8c28723c */ /* 0x040fe20000041828 */
[----:B------:R-:W3:Y:S07]  /*bd90*/  LDSM.16.M88.4 R136, [R203+0xa100] ;  /* 0x00a10000cb88783b */ /* 0x000eee0000000200 */
[C---:B------:R-:W-:Y:S08]  /*bda0*/  HMMA.16816.F32.BF16 R44, R140.reuse, R144, R44 ;  /* 0x000000908c2c723c */ /* 0x040ff0000004182c */
[----:B------:R-:W-:Y:S01]  /*bdb0*/  HMMA.16816.F32.BF16 R48, R140, R146, R48 ;  /* 0x000000928c30723c */ /* 0x000fe20000041830 */
[----:B------:R-:W-:Y:S07]  /*bdc0*/  LDSM.16.M88.4 R144, [R194+0x800] ;  /* 0x00080000c290783b */ /* 0x000fee0000000200 */
[C---:B------:R-:W-:Y:S08]  /*bdd0*/  HMMA.16816.F32.BF16 R4, R148.reuse, R116, R4 ;  /* 0x000000749404723c */ /* 0x040ff00000041804 */
[C---:B------:R-:W-:Y:S01]  /*bde0*/  HMMA.16816.F32.BF16 R8, R148.reuse, R118, R8 ;  /* 0x000000769408723c */ /* 0x040fe20000041808 */
[----:B------:R-:W4:Y:S07]  /*bdf0*/  LDSM.16.M88.4 R116, [R203+0xa900] ;  /* 0x00a90000cb74783b */ /* 0x000f2e0000000200 */
[C---:B-1----:R-:W-:Y:S08]  /*be00*/  HMMA.16816.F32.BF16 R12, R148.reuse, R120, R12 ;  /* 0x00000078940c723c */ /* 0x042ff0000004180c */
[C---:B------:R-:W-:Y:S01]  /*be10*/  HMMA.16816.F32.BF16 R16, R148.reuse, R122, R16 ;  /* 0x0000007a9410723c */ /* 0x040fe20000041810 */
[----:B------:R-:W1:Y:S07]  /*be20*/  LDSM.16.M88.4 R120, [R194] ;  /* 0x00000000c278783b */ /* 0x000e6e0000000200 */
        /* <DEDUP_REMOVED lines=8> */
[----:B------:R-:W-:Y:S07]  /*beb0*/  LDSM.16.M88.4 R136, [R206+0xc100] ;  /* 0x00c10000ce88783b */ /* 0x000fee0000000200 */
[C---:B----4-:R-:W-:Y:S08]  /*bec0*/  HMMA.16816.F32.BF16 R44, R148.reuse, R116, R44 ;  /* 0x00000074942c723c */ /* 0x050ff0000004182c */
[----:B------:R-:W-:Y:S01]  /*bed0*/  HMMA.16816.F32.BF16 R48, R148, R118, R48 ;  /* 0x000000769430723c */ /* 0x000fe20000041830 */
[----:B------:R-:W3:Y:S07]  /*bee0*/  LDSM.16.M88.4 R116, [R206+0xb100] ;  /* 0x00b10000ce74783b */ /* 0x000eee0000000200 */
[C---:B-1----:R-:W-:Y:S08]  /*bef0*/  HMMA.16816.F32.BF16 R4, R156.reuse, R120, R4 ;  /* 0x000000789c04723c */ /* 0x042ff00000041804 */
[C---:B------:R-:W-:Y:S01]  /*bf00*/  HMMA.16816.F32.BF16 R8, R156.reuse, R122, R8 ;  /* 0x0000007a9c08723c */ /* 0x040fe20000041808 */
[----:B------:R-:W1:Y:S07]  /*bf10*/  LDSM.16.M88.4 R120, [R206+0xb900] ;  /* 0x00b90000ce78783b */ /* 0x000e6e0000000200 */
[C---:B------:R-:W-:Y:S08]  /*bf20*/  HMMA.16816.F32.BF16 R12, R156.reuse, R144, R12 ;  /* 0x000000909c0c723c */ /* 0x040ff0000004180c */
[C---:B------:R-:W-:Y:S01]  /*bf30*/  HMMA.16816.F32.BF16 R16, R156.reuse, R146, R16 ;  /* 0x000000929c10723c */ /* 0x040fe20000041810 */
[----:B------:R-:W4:Y:S07]  /*bf40*/  LDSM.16.M88.4 R144, [R206+0xc900] ;  /* 0x00c90000ce90783b */ /* 0x000f2e0000000200 */
[C---:B------:R-:W-:Y:S08]  /*bf50*/  HMMA.16816.F32.BF16 R20, R156.reuse, R152, R20 ;  /* 0x000000989c14723c */ /* 0x040ff00000041814 */
[C---:B------:R-:W-:Y:S01]  /*bf60*/  HMMA.16816.F32.BF16 R24, R156.reuse, R154, R24 ;  /* 0x0000009a9c18723c */ /* 0x040fe20000041818 */
[----:B------:R-:W-:Y:S07]  /*bf70*/  LDSM.16.M88.4 R152, [R206+0xd900] ;  /* 0x00d90000ce98783b */ /* 0x000fee0000000200 */
[C---:B------:R-:W-:Y:S08]  /*bf80*/  HMMA.16816.F32.BF16 R28, R156.reuse, R164, R28 ;  /* 0x000000a49c1c723c */ /* 0x040ff0000004181c */
[C---:B------:R-:W-:Y:S01]  /*bf90*/  HMMA.16816.F32.BF16 R32, R156.reuse, R166, R32 ;  /* 0x000000a69c20723c */ /* 0x040fe20000041820 */
[----:B------:R-:W-:Y:S07]  /*bfa0*/  LDSM.16.M88.4 R164, [R193] ;  /* 0x00000000c1a4783b */ /* 0x000fee0000000200 */
[C---:B-----5:R-:W-:Y:S08]  /*bfb0*/  HMMA.16816.F32.BF16 R36, R156.reuse, R128, R36 ;  /* 0x000000809c24723c */ /* 0x060ff00000041824 */
[C---:B------:R-:W-:Y:S01]  /*bfc0*/  HMMA.16816.F32.BF16 R40, R156.reuse, R130, R40 ;  /* 0x000000829c28723c */ /* 0x040fe20000041828 */
[----:B------:R-:W5:Y:S07]  /*bfd0*/  LDSM.16.M88.4 R128, [R206+0xd100] ;  /* 0x00d10000ce80783b */ /* 0x000f6e0000000200 */
[C---:B--2---:R-:W-:Y:S08]  /*bfe0*/  HMMA.16816.F32.BF16 R44, R156.reuse, R132, R44 ;  /* 0x000000849c2c723c */ /* 0x044ff0000004182c */
[----:B------:R-:W-:Y:S01]  /*bff0*/  HMMA.16816.F32.BF16 R48, R156, R134, R48 ;  /* 0x000000869c30723c */ /* 0x000fe20000041830 */
[----:B------:R-:W2:Y:S07]  /*c000*/  LDSM.16.M88.4 R132, [R191] ;  /* 0x00000000bf84783b */ /* 0x000eae0000000200 */
[C---:B---3--:R-:W-:Y:S08]  /*c010*/  HMMA.16816.F32.BF16 R4, R160.reuse, R116, R4 ;  /* 0x00000074a004723c */ /* 0x048ff00000041804 */
[C---:B------:R-:W-:Y:S01]  /*c020*/  HMMA.16816.F32.BF16 R8, R160.reuse, R118, R8 ;  /* 0x00000076a008723c */ /* 0x040fe20000041808 */
[----:B------:R-:W3:Y:S07]  /*c030*/  LDSM.16.M88.4 R116, [R190] ;  /* 0x00000000be74783b */ /* 0x000eee0000000200 */
[C---:B-1----:R-:W-:Y:S08]  /*c040*/  HMMA.16816.F32.BF16 R12, R160.reuse, R120, R12 ;  /* 0x00000078a00c723c */ /* 0x042ff0000004180c */
[C---:B------:R-:W-:Y:S01]  /*c050*/  HMMA.16816.F32.BF16 R16, R160.reuse, R122, R16 ;  /* 0x0000007aa010723c */ /* 0x040fe20000041810 */
[----:B------:R-:W1:Y:S07]  /*c060*/  LDSM.16.M88.4 R120, [R189] ;  /* 0x00000000bd78783b */ /* 0x000e6e0000000200 */
[C---:B------:R-:W-:Y:S08]  /*c070*/  HMMA.16816.F32.BF16 R20, R160.reuse, R136, R20 ;  /* 0x00000088a014723c */ /* 0x040ff00000041814 */
[C---:B------:R-:W-:Y:S01]  /*c080*/  HMMA.16816.F32.BF16 R24, R160.reuse, R138, R24 ;  /* 0x0000008aa018723c */ /* 0x040fe20000041818 */
[----:B------:R-:W-:Y:S07]  /*c090*/  LDSM.16.M88.4 R136, [R203+0xb900] ;  /* 0x00b90000cb88783b */ /* 0x000fee0000000200 */
[C---:B----4-:R-:W-:Y:S08]  /*c0a0*/  HMMA.16816.F32.BF16 R28, R160.reuse, R144, R28 ;  /* 0x00000090a01c723c */ /* 0x050ff0000004181c */
[C---:B------:R-:W-:Y:S01]  /*c0b0*/  HMMA.16816.F32.BF16 R32, R160.reuse, R146, R32 ;  /* 0x00000092a020723c */ /* 0x040fe20000041820 */
[----:B------:R-:W-:Y:S07]  /*c0c0*/  LDSM.16.M88.4 R144, [R203+0xc100] ;  /* 0x00c10000cb90783b */ /* 0x000fee0000000200 */
[C---:B-----5:R-:W-:Y:S08]  /*c0d0*/  HMMA.16816.F32.BF16 R36, R160.reuse, R128, R36 ;  /* 0x00000080a024723c */ /* 0x060ff00000041824 */
[C---:B------:R-:W-:Y:S01]  /*c0e0*/  HMMA.16816.F32.BF16 R40, R160.reuse, R130, R40 ;  /* 0x00000082a028723c */ /* 0x040fe20000041828 */
[----:B------:R-:W4:Y:S07]  /*c0f0*/  LDSM.16.M88.4 R128, [R188] ;  /* 0x00000000bc80783b */ /* 0x000f2e0000000200 */
[C---:B------:R-:W-:Y:S08]  /*c100*/  HMMA.16816.F32.BF16 R44, R160.reuse, R152, R44 ;  /* 0x00000098a02c723c */ /* 0x040ff0000004182c */
[----:B------:R-:W-:Y:S01]  /*c110*/  HMMA.16816.F32.BF16 R48, R160, R154, R48 ;  /* 0x0000009aa030723c */ /* 0x000fe20000041830 */
[----:B------:R-:W-:Y:S07]  /*c120*/  LDSM.16.M88.4 R152, [R203+0xd100] ;  /* 0x00d10000cb98783b */ /* 0x000fee0000000200 */
[C---:B------:R-:W-:Y:S08]  /*c130*/  HMMA.16816.F32.BF16 R4, R168.reuse, R164, R4 ;  /* 0x000000a4a804723c */ /* 0x040ff00000041804 */
[C---:B------:R-:W-:Y:S01]  /*c140*/  HMMA.16816.F32.BF16 R8, R168.reuse, R166, R8 ;  /* 0x000000a6a808723c */ /* 0x040fe20000041808 */
[----:B------:R-:W-:Y:S07]  /*c150*/  LDSM.16.M88.4 R164, [R203+0xd900] ;  /* 0x00d90000cba4783b */ /* 0x000fee0000000200 */
[C---:B------:R-:W-:Y:S08]  /*c160*/  HMMA.16816.F32.BF16 R12, R168.reuse, R180, R12 ;  /* 0x000000b4a80c723c */ /* 0x040ff0000004180c */
[C---:B------:R-:W-:Y:S08]  /*c170*/  HMMA.16816.F32.BF16 R16, R168.reuse, R182, R16 ;  /* 0x000000b6a810723c */ /* 0x040ff00000041810 */
[C---:B--2---:R-:W-:Y:S08]  /*c180*/  HMMA.16816.F32.BF16 R20, R168.reuse, R132, R20 ;  /* 0x00000084a814723c */ /* 0x044ff00000041814 */
[C---:B------:R-:W-:Y:S01]  /*c190*/  HMMA.16816.F32.BF16 R24, R168.reuse, R134, R24 ;  /* 0x00000086a818723c */ /* 0x040fe20000041818 */
[----:B------:R-:W2:Y:S07]  /*c1a0*/  LDSM.16.M88.4 R132, [R203+0xb100] ;  /* 0x00b10000cb84783b */ /* 0x000eae0000000200 */
[C---:B---3--:R-:W-:Y:S08]  /*c1b0*/  HMMA.16816.F32.BF16 R28, R168.reuse, R116, R28 ;  /* 0x00000074a81c723c */ /* 0x048ff0000004181c */
[C---:B------:R-:W-:Y:S01]  /*c1c0*/  HMMA.16816.F32.BF16 R32, R168.reuse, R118, R32 ;  /* 0x00000076a820723c */ /* 0x040fe20000041820 */
[----:B------:R-:W3:Y:S07]  /*c1d0*/  LDSM.16.M88.4 R116, [R203+0xc900] ;  /* 0x00c90000cb74783b */ /* 0x000eee0000000200 */
[C---:B-1----:R-:W-:Y:S08]  /*c1e0*/  HMMA.16816.F32.BF16 R36, R168.reuse, R120, R36 ;  /* 0x00000078a824723c */ /* 0x042ff00000041824 */
[C---:B------:R-:W-:Y:S01]  /*c1f0*/  HMMA.16816.F32.BF16 R40, R168.reuse, R122, R40 ;  /* 0x0000007aa828723c */ /* 0x040fe20000041828 */
[----:B------:R-:W1:Y:S07]  /*c200*/  LDSM.16.M88.4 R120, [R194+0x3000] ;  /* 0x00300000c278783b */ /* 0x000e6e0000000200 */
[C---:B----4-:R-:W-:Y:S08]  /*c210*/  HMMA.16816.F32.BF16 R44, R168.reuse, R128, R44 ;  /* 0x00000080a82c723c */ /* 0x050ff0000004182c */
[----:B------:R-:W-:Y:S01]  /*c220*/  HMMA.16816.F32.BF16 R48, R168, R130, R48 ;  /* 0x00000082a830723c */ /* 0x000fe20000041830 */
[----:B------:R-:W4:Y:S07]  /*c230*/  LDSM.16.M88.4 R128, [R194+0x3800] ;  /* 0x00380000c280783b */ /* 0x000f2e0000000200 */
[C---:B--2---:R-:W-:Y:S08]  /*c240*/  HMMA.16816.F32.BF16 R4, R172.reuse, R132, R4 ;  /* 0x00000084ac04723c */ /* 0x044ff00000041804 */
[C---:B------:R-:W-:Y:S01]  /*c250*/  HMMA.16816.F32.BF16 R8, R172.reuse, R134, R8 ;  /* 0x00000086ac08723c */ /* 0x040fe20000041808 */
[----:B------:R-:W2:Y:S07]  /*c260*/  LDSM.16.M88.4 R132, [R194+0x4000] ;  /* 0x00400000c284783b */ /* 0x000eae0000000200 */
[C---:B------:R-:W-:Y:S08]  /*c270*/  HMMA.16816.F32.BF16 R12, R172.reuse, R136, R12 ;  /* 0x00000088ac0c723c */ /* 0x040ff0000004180c */
[C---:B------:R-:W-:Y:S08]  /*c280*/  HMMA.16816.F32.BF16 R16, R172.reuse, R138, R16 ;  /* 0x0000008aac10723c */ /* 0x040ff00000041810 */
[C---:B------:R-:W-:Y:S08]  /*c290*/  HMMA.16816.F32.BF16 R20, R172.reuse, R144, R20 ;  /* 0x00000090ac14723c */ /* 0x040ff00000041814 */
[C---:B------:R-:W-:Y:S08]  /*c2a0*/  HMMA.16816.F32.BF16 R24, R172.reuse, R146, R24 ;  /* 0x00000092ac18723c */ /* 0x040ff00000041818 */
[C---:B---3--:R-:W-:Y:S08]  /*c2b0*/  HMMA.16816.F32.BF16 R28, R172.reuse, R116, R28 ;  /* 0x00000074ac1c723c */ /* 0x048ff0000004181c */
[C---:B------:R-:W-:Y:S01]  /*c2c0*/  HMMA.16816.F32.BF16 R32, R172.reuse, R118, R32 ;  /* 0x00000076ac20723c */ /* 0x040fe20000041820 */
[----:B------:R-:W3:Y:S07]  /*c2d0*/  LDSM.16.M88.4 R116, [R194+0x4800] ;  /* 0x00480000c274783b */ /* 0x000eee0000000200 */
[C---:B------:R-:W-:Y:S08]  /*c2e0*/  HMMA.16816.F32.BF16 R36, R172.reuse, R152, R36 ;  /* 0x00000098ac24723c */ /* 0x040ff00000041824 */
[C---:B------:R-:W-:Y:S08]  /*c2f0*/  HMMA.16816.F32.BF16 R40, R172.reuse, R154, R40 ;  /* 0x0000009aac28723c */ /* 0x040ff00000041828 */
[C---:B------:R-:W-:Y:S08]  /*c300*/  HMMA.16816.F32.BF16 R44, R172.reuse, R164, R44 ;  /* 0x000000a4ac2c723c */ /* 0x040ff0000004182c */
[----:B------:R-:W-:Y:S08]  /*c310*/  HMMA.16816.F32.BF16 R48, R172, R166, R48 ;  /* 0x000000a6ac30723c */ /* 0x000ff00000041830 */
[C---:B-1----:R-:W-:Y:S08]  /*c320*/  HMMA.16816.F32.BF16 R4, R176.reuse, R120, R4 ;  /* 0x00000078b004723c */ /* 0x042ff00000041804 */
[C---:B------:R-:W-:Y:S01]  /*c330*/  HMMA.16816.F32.BF16 R8, R176.reuse, R122, R8 ;  /* 0x0000007ab008723c */ /* 0x040fe20000041808 */
[----:B------:R-:W1:Y:S07]  /*c340*/  LDSM.16.M88.4 R120, [R194+0x5000] ;  /* 0x00500000c278783b */ /* 0x000e6e0000000200 */
[C---:B----4-:R-:W-:Y:S07]  /*c350*/  HMMA.16816.F32.BF16 R12, R176.reuse, R128, R12 ;  /* 0x00000080b00c723c */ /* 0x050fee000004180c */
[----:B------:R-:W-:Y:S01]  /*c360*/  @P2 SHF.R.S32.HI R129, RZ, 0x1f, R0 ;  /* 0x0000001fff812819 */ /* 0x000fe20000011400 */
[C---:B------:R-:W-:Y:S04]  /*c370*/  HMMA.16816.F32.BF16 R16, R176.reuse, R130, R16 ;  /* 0x00000082b010723c */ /* 0x040fe80000041810 */
[----:B------:R-:W-:Y:S03]  /*c380*/  @P2 IMAD R129, R129, c[0x0][0x1e0], RZ ;  /* 0x0000780081812a24 */ /* 0x000fe600078e02ff */
[C---:B------:R-:W-:Y:S01]  /*c390*/  @P2 IMAD.WIDE.U32 R130, R0.reuse, c[0x0][0x1e0], RZ ;  /* 0x0000780000822a25 */ /* 0x040fe200078e00ff */
[C---:B--2---:R-:W-:Y:S04]  /*c3a0*/  HMMA.16816.F32.BF16 R20, R176.reuse, R132, R20 ;  /* 0x00000084b014723c */ /* 0x044fe80000041814 */
[----:B------:R-:W-:Y:S03]  /*c3b0*/  @P2 IMAD R129, R0, c[0x0][0x1e4], R129 ;  /* 0x0000790000812a24 */ /* 0x000fe600078e0281 */
[----:B------:R-:W-:Y:S01]  /*c3c0*/  @P2 IMAD.MOV.U32 R132, RZ, RZ, R210 ;  /* 0x000000ffff842224 */ /* 0x000fe200078e00d2 */
[C---:B------:R-:W-:Y:S04]  /*c3d0*/  HMMA.16816.F32.BF16 R24, R176.reuse, R134, R24 ;  /* 0x00000086b018723c */ /* 0x040fe80000041818 */
[----:B------:R-:W-:Y:S02]  /*c3e0*/  @P2 IMAD.MOV.U32 R133, RZ, RZ, R213 ;  /* 0x000000ffff852224 */ /* 0x000fe400078e00d5 */
[----:B------:R-:W-:Y:S02]  /*c3f0*/  @P2 IMAD.IADD R0, R131, 0x1, R129 ;  /* 0x0000000183002824 */ /* 0x000fe400078e0281 */
[----:B------:R-:W-:Y:S01]  /*c400*/  @P2 IMAD.WIDE.U32 R132, R130, 0x60, R132 ;  /* 0x0000006082842825 */ /* 0x000fe200078e0084 */
[C---:B---3--:R-:W-:Y:S01]  /*c410*/  HMMA.16816.F32.BF16 R28, R176.reuse, R116, R28 ;  /* 0x00000074b01c723c */ /* 0x048fe2000004181c */
[----:B------:R-:W2:Y:S01]  /*c420*/  LDSM.16.M88.4 R128, [R194+0x5800] ;  /* 0x00580000c280783b */ /* 0x000ea20000000200 */
[----:B------:R-:W-:Y:S04]  /*c430*/  DEPBAR.LE SB0, 0x0 ;  /* 0x000080000000791a */ /* 0x000fe80000000000 */
[----:B------:R-:W-:Y:S01]  /*c440*/  BAR.SYNC.DEFER_BLOCKING 0x0 ;  /* 0x0000000000007b1d */ /* 0x000fe20000010000 */
[----:B------:R-:W-:Y:S01]  /*c450*/  @P2 IMAD R0, R0, 0x60, RZ ;  /* 0x0000006000002824 */ /* 0x000fe200078e02ff */
[C---:B------:R-:W-:Y:S05]  /*c460*/  HMMA.16816.F32.BF16 R32, R176.reuse, R118, R32 ;  /* 0x00000076b020723c */ /* 0x040fea0000041820 */
[----:B------:R-:W-:Y:S02]  /*c470*/  @P2 IMAD.IADD R117, R133, 0x1, R0 ;  /* 0x0000000185752824 */ /* 0x000fe400078e0200 */
[----:B------:R-:W-:Y:S01]  /*c480*/  @P2 IMAD.SHL.U32 R116, R132, 0x2, RZ ;  /* 0x0000000284742824 */ /* 0x000fe200078e00ff */
[C---:B-1----:R-:W-:Y:S04]  /*c490*/  HMMA.16816.F32.BF16 R36, R176.reuse, R120, R36 ;  /* 0x00000078b024723c */ /* 0x042fe80000041824 */
[----:B------:R-:W-:Y:S02]  /*c4a0*/  @P2 IADD3 R118, P0, R116, c[0x0][0x1c8], RZ ;  /* 0x0000720074762a10 */ /* 0x000fe40007f1e0ff */
[----:B------:R-:W-:Y:S02]  /*c4b0*/  @P2 SHF.L.U64.HI R0, R132, 0x1, R117 ;  /* 0x0000000184002819 */ /* 0x000fe40000010275 */
[----:B------:R-:W-:Y:S01]  /*c4c0*/  @P2 IADD3 R132, P1, R116, 0x80, RZ ;  /* 0x0000008074842810 */ /* 0x000fe20007f3e0ff */
[C---:B------:R-:W-:Y:S03]  /*c4d0*/  HMMA.16816.F32.BF16 R40, R176.reuse, R122, R40 ;  /* 0x0000007ab028723c */ /* 0x040fe60000041828 */
[----:B------:R-:W-:Y:S02]  /*c4e0*/  @P2 IADD3.X R119, R0, c[0x0][0x1cc], RZ, P0, !PT ;  /* 0x0000730000772a10 */ /* 0x000fe400007fe4ff */
[----:B------:R-:W-:Y:S03]  /*c4f0*/  @P2 IADD3 R116, P0, R132, c[0x0][0x1c8], RZ ;  /* 0x0000720084742a10 */ /* 0x000fe60007f1e0ff */
[----:B------:R-:W-:Y:S01]  /*c500*/  @!PT LDS RZ, [RZ] ;  /* 0x00000000fffff984 */ /* 0x000fe20000000800 */
[----:B------:R-:W-:Y:S01]  /*c510*/  @!PT LDS RZ, [RZ] ;  /* 0x00000000fffff984 */ /* 0x000fe20000000800 */
[----:B------:R-:W-:Y:S01]  /*c520*/  @!PT LDS RZ, [RZ] ;  /* 0x00000000fffff984 */ /* 0x000fe20000000800 */
[----:B------:R1:W-:Y:S01]  /*c530*/  @P2 LDGSTS.E.BYPASS.LTC128B.128 [R208+0x8100], [R118.64], !P6 ;  /* 0x0810000076d02fae */ /* 0x0003e2000f101d4a */
[----:B------:R-:W-:Y:S03]  /*c540*/  @P2 IADD3.X R117, RZ, c[0x0][0x1cc], R0, P0, P1 ;  /* 0x00007300ff752a10 */ /* 0x000fe600007e2400 */
[----:B------:R-:W-:Y:S01]  /*c550*/  @P2 IADD3 R120, P0, R118, UR15, RZ ;  /* 0x0000000f76782c10 */ /* 0x000fe2000ff1e0ff */
[----:B------:R-:W-:Y:S01]  /*c560*/  IMAD.MOV.U32 R0, RZ, RZ, R209 ;  /* 0x000000ffff007224 */ /* 0x000fe200078e00d1 */
[----:B------:R3:W-:Y:S01]  /*c570*/  @P2 LDGSTS.E.BYPASS.LTC128B.128 [R208+0xb100], [R116.64], !P5 ;  /* 0x0b10000074d02fae */ /* 0x0007e2000e901d4a */
[----:B------:R-:W-:Y:S01]  /*c580*/  @P4 SHF.R.U32.HI R0, RZ, c[0x0][0x2cc], R185 ;  /* 0x0000b300ff004a19 */ /* 0x000fe200000116b9 */
[C---:B--2---:R-:W-:Y:S03]  /*c590*/  HMMA.16816.F32.BF16 R44, R176.reuse, R128, R44 ;  /* 0x00000080b02c723c */ /* 0x044fe6000004182c */
[----:B------:R-:W-:Y:S02]  /*c5a0*/  @P2 IADD3.X R121, R119, UR13, RZ, P0, !PT ;  /* 0x0000000d77792c10 */ /* 0x000fe400087fe4ff */
[C---:B------:R-:W-:Y:S02]  /*c5b0*/  @P2 IADD3 R134, P1, R120.reuse, UR15, RZ ;  /* 0x0000000f78862c10 */ /* 0x040fe4000ff3e0ff */
[----:B------:R-:W-:Y:S01]  /*c5c0*/  @P2 IADD3 R132, P0, R120, UR6, RZ ;  /* 0x0000000678842c10 */ /* 0x000fe2000ff1e0ff */
[----:B------:R2:W-:Y:S01]  /*c5d0*/  @P2 LDGSTS.E.BYPASS.LTC128B.128 [R208+0x9100], [R120.64], !P6 ;  /* 0x0910000078d02fae */ /* 0x0005e2000f101d4a */
[C---:B------:R-:W-:Y:S01]  /*c5e0*/  @P2 IADD3.X R135, R121.reuse, UR13, RZ, P1, !PT ;  /* 0x0000000d79872c10 */ /* 0x040fe20008ffe4ff */
[----:B------:R-:W-:Y:S03]  /*c5f0*/  HMMA.16816.F32.BF16 R48, R176, R130, R48 ;  /* 0x00000082b030723c */ /* 0x000fe60000041830 */
[----:B------:R2:W-:Y:S01]  /*c600*/  @P2 LDGSTS.E.BYPASS.LTC128B.128 [R208+0xc100], [R120.64+0x80], !P5 ;  /* 0x0c10008078d02fae */ /* 0x0005e2000e901d4a */
[----:B------:R-:W-:Y:S04]  /*c610*/  @P2 IADD3.X R133, R121, UR8, RZ, P0, !PT ;  /* 0x0000000879852c10 */ /* 0x000fe800087fe4ff */
[----:B------:R2:W-:Y:S05]  /*c620*/  @P2 LDGSTS.E.BYPASS.LTC128B.128 [R208+0xa100], [R134.64], !P6 ;  /* 0x0a10000086d02fae */ /* 0x0005ea000f101d4a */
[----:B------:R2:W-:Y:S01]  /*c630*/  @P2 LDGSTS.E.BYPASS.LTC128B.128 [R208+0xd100], [R132.64], !P5 ;  /* 0x0d10000084d02fae */ /* 0x0005e2000e901d4a */
[----:B---3--:R-:W-:Y:S04]  /*c640*/  IMAD R117, R184, -0x60, RZ ;  /* 0xffffffa0b8757824 */ /* 0x008fe800078e02ff */
[----:B-1----:R-:W1:Y:S01]  /*c650*/  SHFL.IDX PT, R118, R0, RZ, 0x1c1f ;  /* 0x001c1fff00767589 */ /* 0x002e6200000e0000 */
[----:B------:R-:W-:Y:S01]  /*c660*/  IMAD.IADD R119, R117, 0x1, -R214 ;  /* 0x0000000175777824 */ /* 0x000fe200078e0ad6 */
[----:B------:R-:W-:Y:S03]  /*c670*/  IADD3 R123, -R214, 0x1, R117 ;  /* 0x00000001d67b7810 */ /* 0x000fe60007ffe175 */
[----:B------:R-:W0:Y:S01]  /*c680*/  LDGDEPBAR ;  /* 0x00000000000079af */ /* 0x000e220000000000 */
[----:B------:R-:W-:Y:S04]  /*c690*/  IADD3 R123, R123, c[0x0][0x1d0], RZ ;  /* 0x000074007b7b7a10 */ /* 0x000fe80007ffe0ff */
[----:B------:R-:W-:Y:S04]  /*c6a0*/  IADD3 R123, R123, -c[0x0][0x168], RZ ;  /* 0x80005a007b7b7a10 */ /* 0x000fe80007ffe0ff */
[C---:B------:R-:W-:Y:S02]  /*c6b0*/  IADD3 R129, R123.reuse, c[0x0][0x328], RZ ;  /* 0x0000ca007b817a10 */ /* 0x040fe40007ffe0ff */
[----:B------:R-:W-:Y:S03]  /*c6c0*/  IADD3 R123, R123, UR7, RZ ;  /* 0x000000077b7b7c10 */ /* 0x000fe6000fffe0ff */
[--C-:B-1----:R-:W-:Y:S02]  /*c6d0*/  IMAD.IADD R131, R129, 0x1, R118.reuse ;  /* 0x0000000181837824 */ /* 0x102fe400078e0276 */
[----:B------:R-:W-:Y:S01]  /*c6e0*/  IMAD.IADD R116, R123, 0x1, R118 ;  /* 0x000000017b747824 */ /* 0x000fe200078e0276 */
[----:B------:R-:W-:-:S05]  /*c6f0*/  @!P3 BRA `(.L_x_188) ;  /* 0x000001800000b947 */ /* 0x000fca0003800000 */
[----:B--2---:R-:W-:Y:S01]  /*c700*/  IADD3 R118, R118, c[0x0][0x1d0], RZ ;  /* 0x0000740076767a10 */ /* 0x004fe20007ffe0ff */
        /* <DEDUP_REMOVED lines=13> */
.L_x_190:
[----:B------:R-:W-:Y:S04]  /*c7e0*/  MOV R118, c[0x0][0x32c] ;  /* 0x0000cb0000767a02 */ /* 0x000fe80000000f00 */
[----:B------:R-:W-:Y:S11]  /*c7f0*/  ISETP.NE.AND P0, PT, R118, 0x1, PT ;  /* 0x000000017600780c */ /* 0x000ff60003f05270 */
[----:B------:R-:W-:Y:S02]  /*c800*/  @!UPT UIADD3 URZ, URZ, URZ, URZ ;  /* 0x0000003f3f3ff290 */ /* 0x000fe4000fffe03f */
[----:B------:R-:W-:Y:S05]  /*c810*/  @P0 IMAD.HI.U32 R118, R120, c[0x0][0x330], RZ ;  /* 0x0000cc0078760a27 */ /* 0x000fea00078e00ff */
[----:B------:R-:W-:Y:S02]  /*c820*/  @P0 SHF.R.U32.HI R120, RZ, c[0x0][0x334], R118 ;  /* 0x0000cd00ff780a19 */ /* 0x000fe40000011676 */
.L_x_191:
[----:B------:R-:W-:Y:S05]  /*c830*/  BSYNC B0 ;  /* 0x0000000000007941 */ /* 0x000fea0003800000 */
.L_x_189:
[----:B------:R-:W-:Y:S05]  /*c840*/  IMAD R121, R120, c[0x0][0x32c], R119 ;  /* 0x0000cb0078797a24 */ /* 0x000fea00078e0277 */
[----:B------:R-:W-:Y:S02]  /*c850*/  IADD3 R118, R121, c[0x0][0x32c], RZ ;  /* 0x0000cb0079767a10 */ /* 0x000fe40007ffe0ff */
[----:B------:R-:W-:Y:S02]  /*c860*/  IMNMX R116, R116, R121, !PT ;  /* 0x0000007974747217 */ /* 0x000fe40007800200 */
[----:B------:R-:W-:Y:S02]  /*c870*/  IMNMX R131, R131, R118, PT ;  /* 0x0000007683837217 */ /* 0x000fe40003800200 */
.L_x_188:
[C---:B--2---:R-:W-:Y:S01]  /*c880*/  ISETP.GE.AND P0, PT, R117.reuse, 0x2, PT ;  /* 0x000000027500780c */ /* 0x044fe20003f06270 */
[----:B------:R-:W1:Y:S01]  /*c890*/  SHFL.IDX PT, R0, R0, 0x1, 0x1c1f ;  /* 0x003c1f0000007f89 */ /* 0x000e6200000e0000 */
[----:B------:R-:W-:Y:S02]  /*c8a0*/  ISETP.GE.AND P1, PT, R117, 0x9, PT ;  /* 0x000000097500780c */ /* 0x000fe40003f26270 */
[----:B------:R-:W-:Y:S02]  /*c8b0*/  LOP3.LUT R215, R215, 0xffefffff, RZ, 0xc0, !PT ;  /* 0xffefffffd7d77812 */ /* 0x000fe400078ec0ff */
[----:B------:R-:W-:Y:S07]  /*c8c0*/  ISETP.GE.AND P2, PT, R117, 0x59, PT ;  /* 0x000000597500780c */ /* 0x000fee0003f46270 */
[----:B------:R-:W-:Y:S02]  /*c8d0*/  @P0 LOP3.LUT R215, R215, 0x100000, RZ, 0xfc, !PT ;  /* 0x00100000d7d70812 */ /* 0x000fe400078efcff */
[C---:B------:R-:W-:Y:S02]  /*c8e0*/  ISETP.GT.AND P0, PT, R116.reuse, 0x1, !P0 ;  /* 0x000000017400780c */ /* 0x040fe40004704270 */
[----:B------:R-:W-:Y:S02]  /*c8f0*/  LOP3.LUT R215, R215, 0xfff7ffff, RZ, 0xc0, !PT ;  /* 0xfff7ffffd7d77812 */ /* 0x000fe400078ec0ff */
[----:B------:R-:W-:Y:S02]  /*c900*/  ISETP.LT.OR P0, PT, R131, 0x2, P0 ;  /* 0x000000028300780c */ /* 0x000fe40000701670 */
[----:B------:R-:W-:Y:S02]  /*c910*/  @P1 LOP3.LUT R215, R215, 0x80000, RZ, 0xfc, !PT ;  /* 0x00080000d7d71812 */ /* 0x000fe400078efcff */
[----:B------:R-:W-:Y:S02]  /*c920*/  FSEL R222, R5, -INF , !P0 ;  /* 0xff80000005de7808 */ /* 0x000fe40004000000 */
[----:B------:R-:W-:Y:S02]  /*c930*/  ISETP.GT.AND P0, PT, R116, 0x8, !P1 ;  /* 0x000000087400780c */ /* 0x000fe40004f04270 */
[----:B------:R-:W-:Y:S02]  /*c940*/  ISETP.GE.AND P1, PT, R117, 0xa, PT ;  /* 0x0000000a7500780c */ /* 0x000fe40003f26270 */
[----:B------:R-:W-:Y:S02]  /*c950*/  ISETP.LT.OR P0, PT, R131, 0x9, P0 ;  /* 0x000000098300780c */ /* 0x000fe40000701670 */
[----:B------:R-:W-:Y:S02]  /*c960*/  LOP3.LUT R215, R215, 0xfffbffff, RZ, 0xc0, !PT ;  /* 0xfffbffffd7d77812 */ /* 0x000fe400078ec0ff */
[----:B------:R-:W-:Y:S02]  /*c970*/  FSEL R220, R8, -INF , !P0 ;  /* 0xff80000008dc7808 */ /* 0x000fe40004000000 */
[C---:B------:R-:W-:Y:S04]  /*c980*/  ISETP.GT.AND P0, PT, R116.reuse, 0x9, !P1 ;  /* 0x000000097400780c */ /* 0x040fe80004f04270 */
        /* <DEDUP_REMOVED lines=11> */
[C---:B------:R-:W-:Y:S04]  /*ca40*/  ISETP.GT.AND P0, PT, R116.reuse, 0x11, !P1 ;  /* 0x000000117400780c */ /* 0x040fe80004f04270 */
        /* <DEDUP_REMOVED lines=10> */
[----:B------:R-:W-:Y:S01]  /*caf0*/  FSEL R130, R16, -INF , !P0 ;  /* 0xff80000010827808 */ /* 0x000fe20004000000 */
[--C-:B-1----:R-:W-:Y:S01]  /*cb00*/  IMAD.IADD R16, R123, 0x1, R0.reuse ;  /* 0x000000017b107824 */ /* 0x102fe200078e0200 */
        /* <DEDUP_REMOVED lines=83> */
[C---:B------:R-:W-:Y:S02]  /*d040*/  ISETP.GT.AND P0, PT, R116.reuse, 0x51, !P1 ;  /* 0x000000517400780c */ /* 0x040fe40004f04270 */
[----:B------:R-:W-:Y:S02]  /*d050*/  LOP3.LUT R215, R215, 0xfffffffe, RZ, 0xc0, !PT ;  /* 0xfffffffed7d77812 */ /* 0x000fe400078ec0ff */
[----:B------:R-:W-:Y:S04]  /*d060*/  ISETP.LT.OR P0, PT, R131, 0x52, P0 ;  /* 0x000000528300780c */ /* 0x000fe80000701670 */
[----:B------:R-:W-:Y:S02]  /*d070*/  FSEL R121, R45, -INF , !P0 ;  /* 0xff8000002d797808 */ /* 0x000fe40004000000 */
[----:B------:R-:W-:Y:S02]  /*d080*/  @P1 LOP3.LUT R215, R215, 0x1, RZ, 0xfc, !PT ;  /* 0x00000001d7d71812 */ /* 0x000fe400078efcff */
[----:B------:R-:W-:Y:S02]  /*d090*/  ISETP.GE.AND P1, PT, R117, 0x1, PT ;  /* 0x000000017500780c */ /* 0x000fe40003f26270 */
[----:B------:R-:W-:Y:S02]  /*d0a0*/  ISETP.GT.AND P0, PT, R116, 0x58, !P2 ;  /* 0x000000587400780c */ /* 0x000fe40005704270 */
[----:B------:R-:W-:Y:S02]  /*d0b0*/  LOP3.LUT R215, R215, 0xffdfffff, RZ, 0xc0, !PT ;  /* 0xffdfffffd7d77812 */ /* 0x000fe400078ec0ff */
[----:B------:R-:W-:Y:S04]  /*d0c0*/  ISETP.LT.OR P0, PT, R131, 0x59, P0 ;  /* 0x000000598300780c */ /* 0x000fe80000701670 */
[----:B------:R-:W-:Y:S02]  /*d0d0*/  FSEL R118, R48, -INF , !P0 ;  /* 0xff80000030767808 */ /* 0x000fe40004000000 */
[----:B------:R-:W-:Y:S02]  /*d0e0*/  ISETP.GT.AND P0, PT, R116, RZ, !P1 ;  /* 0x000000ff7400720c */ /* 0x000fe40004f04270 */
[----:B------:R-:W-:Y:S02]  /*d0f0*/  @P1 LOP3.LUT R215, R215, 0x200000, RZ, 0xfc, !PT ;  /* 0x00200000d7d71812 */ /* 0x000fe400078efcff */
[----:B------:R-:W-:Y:S02]  /*d100*/  ISETP.LT.OR P0, PT, R131, 0x1, P0 ;  /* 0x000000018300780c */ /* 0x000fe40000701670 */
[----:B------:R-:W-:Y:S02]  /*d110*/  ISETP.GE.AND P1, PT, R117, 0x5a, PT ;  /* 0x0000005a7500780c */ /* 0x000fe40003f26270 */
[----:B------:R-:W-:Y:S01]  /*d120*/  FSEL R12, R4, -INF , !P0 ;  /* 0xff800000040c7808 */ /* 0x000fe20004000000 */
[----:B------:R-:W-:Y:S01]  /*d130*/  IMAD.IADD R4, R129, 0x1, R0 ;  /* 0x0000000181047824 */ /* 0x000fe200078e0200 */
        /* <DEDUP_REMOVED lines=18> */
.L_x_194:
[----:B------:R-:W-:Y:S04]  /*d260*/  MOV R0, c[0x0][0x32c] ;  /* 0x0000cb0000007a02 */ /* 0x000fe80000000f00 */
[----:B------:R-:W-:Y:S11]  /*d270*/  ISETP.NE.AND P0, PT, R0, 0x1, PT ;  /* 0x000000010000780c */ /* 0x000ff60003f05270 */
[----:B------:R-:W-:Y:S02]  /*d280*/  @!UPT UIADD3 URZ, URZ, URZ, URZ ;  /* 0x0000003f3f3ff290 */ /* 0x000fe4000fffe03f */
[----:B------:R-:W-:Y:S05]  /*d290*/  @P0 IMAD.HI.U32 R0, R20, c[0x0][0x330], RZ ;  /* 0x0000cc0014000a27 */ /* 0x000fea00078e00ff */
[----:B------:R-:W-:Y:S02]  /*d2a0*/  @P0 SHF.R.U32.HI R20, RZ, c[0x0][0x334], R0 ;  /* 0x0000cd00ff140a19 */ /* 0x000fe40000011600 */
.L_x_195:
[----:B------:R-:W-:Y:S05]  /*d2b0*/  BSYNC B0 ;  /* 0x0000000000007941 */ /* 0x000fea0003800000 */
.L_x_193:
[----:B------:R-:W-:Y:S05]  /*d2c0*/  IMAD R119, R20, c[0x0][0x32c], R119 ;  /* 0x0000cb0014777a24 */ /* 0x000fea00078e0277 */
[----:B------:R-:W-:Y:S02]  /*d2d0*/  IADD3 R5, R119, c[0x0][0x32c], RZ ;  /* 0x0000cb0077057a10 */ /* 0x000fe40007ffe0ff */
[----:B------:R-:W-:Y:S02]  /*d2e0*/  IMNMX R16, R16, R119, !PT ;  /* 0x0000007710107217 */ /* 0x000fe40007800200 */
[----:B------:R-:W-:Y:S02]  /*d2f0*/  IMNMX R4, R4, R5, PT ;  /* 0x0000000504047217 */ /* 0x000fe40003800200 */
.L_x_192:
[C---:B------:R-:W-:Y:S02]  /*d300*/  LOP3.LUT P0, RZ, R215.reuse, 0x200000, RZ, 0xc0, !PT ;  /* 0x00200000d7ff7812 */ /* 0x040fe4000780c0ff */
[C---:B------:R-:W-:Y:S02]  /*d310*/  ISETP.GT.AND P2, PT, R16.reuse, 0x58, !P2 ;  /* 0x000000581000780c */ /* 0x040fe40005744270 */
[C---:B------:R-:W-:Y:S02]  /*d320*/  ISETP.GT.AND P0, PT, R16.reuse, RZ, !P0 ;  /* 0x000000ff1000720c */ /* 0x040fe40004704270 */
[----:B------:R-:W-:Y:S02]  /*d330*/  ISETP.GT.AND P1, PT, R16, 0x59, !P1 ;  /* 0x000000591000780c */ /* 0x000fe40004f24270 */
[C---:B------:R-:W-:Y:S02]  /*d340*/  ISETP.LT.OR P0, PT, R4.reuse, 0x1, P0 ;  /* 0x000000010400780c */ /* 0x040fe40000701670 */
[----:B------:R-:W-:Y:S02]  /*d350*/  ISETP.LT.OR P2, PT, R4, 0x59, P2 ;  /* 0x000000590400780c */ /* 0x000fe40001741670 */
[----:B------:R-:W-:Y:S02]  /*d360*/  FSEL R21, R6, -INF , !P0 ;  /* 0xff80000006157808 */ /* 0x000fe40004000000 */
[----:B------:R-:W-:Y:S02]  /*d370*/  LOP3.LUT P0, RZ, R215, 0x100000, RZ, 0xc0, !PT ;  /* 0x00100000d7ff7812 */ /* 0x000fe4000780c0ff */
[----:B------:R-:W-:Y:S02]  /*d380*/  FMNMX.FTZ R0, R21, R2, !PT ;  /* 0x0000000215007209 */ /* 0x000fe40007810000 */
[----:B------:R-:W-:Y:S02]  /*d390*/  ISETP.GT.AND P0, PT, R16, 0x1, !P0 ;  /* 0x000000011000780c */ /* 0x000fe40004704270 */
[C---:B------:R-:W-:Y:S02]  /*d3a0*/  ISETP.LT.OR P1, PT, R4.reuse, 0x5a, P1 ;  /* 0x0000005a0400780c */ /* 0x040fe40000f21670 */
[----:B------:R-:W-:Y:S02]  /*d3b0*/  ISETP.LT.OR P0, PT, R4, 0x2, P0 ;  /* 0x000000020400780c */ /* 0x000fe40000701670 */
[----:B------:R-:W-:Y:S02]  /*d3c0*/  FSEL R117, R50, -INF , !P2 ;  /* 0xff80000032757808 */ /* 0x000fe40005000000 */
[----:B------:R-:W-:Y:S02]  /*d3d0*/  FSEL R17, R7, -INF , !P0 ;  /* 0xff80000007117808 */ /* 0x000fe40004000000 */
[C---:B------:R-:W-:Y:S02]  /*d3e0*/  LOP3.LUT P0, RZ, R215.reuse, 0x80000, RZ, 0xc0, !PT ;  /* 0x00080000d7ff7812 */ /* 0x040fe4000780c0ff */
        /* <DEDUP_REMOVED lines=85> */
[----:B------:R-:W1:Y:S01]  /*d940*/  SHFL.BFLY PT, R6, R5, 0x2, 0x1f ;  /* 0x0c401f0005067f89 */ /* 0x000e6200000e0000 */
[----:B------:R-:W-:Y:S02]  /*d950*/  FMNMX.FTZ R0, R223, R0, !PT ;  /* 0x00000000df007209 */ /* 0x000fe40007810000 */
[----:B------:R-:W-:Y:S02]  /*d960*/  ISETP.GT.AND P0, PT, R16, 0x38, !P0 ;  /* 0x000000381000780c */ /* 0x000fe40004704270 */
[----:B------:R-:W-:Y:S02]  /*d970*/  FSEL R13, R51, -INF , !P1 ;  /* 0xff800000330d7808 */ /* 0x000fe40004800000 */
[----:B------:R-:W-:Y:S01]  /*d980*/  ISETP.LT.OR P0, PT, R4, 0x39, P0 ;  /* 0x000000390400780c */ /* 0x000fe20000701670 */
[----:B------:R-:W-:Y:S03]  /*d990*/  LDSM.16.MT88.4 R28, [R201+0x100] ;  /* 0x00010000c91c783b */ /* 0x000fe60000004200 */
        /* <DEDUP_REMOVED lines=14> */
[----:B------:R-:W-:Y:S02]  /*da80*/  ISETP.LT.OR P0, PT, R4, 0x42, P0 ;  /* 0x000000420400780c */ /* 0x000fe40000701670 */
[----:B-1----:R-:W-:Y:S02]  /*da90*/  FMNMX.FTZ R6, R5, R6, !PT ;  /* 0x0000000605067209 */ /* 0x002fe40007810000 */
[----:B------:R-:W-:Y:S02]  /*daa0*/  FSEL R145, R39, -INF , !P0 ;  /* 0xff80000027917808 */ /* 0x000fe40004000000 */
[----:B------:R-:W-:Y:S01]  /*dab0*/  LOP3.LUT P0, RZ, R215, 0x8, RZ, 0xc0, !PT ;  /* 0x00000008d7ff7812 */ /* 0x000fe2000780c0ff */
[----:B------:R-:W1:Y:S01]  /*dac0*/  SHFL.BFLY PT, R15, R6, 0x1, 0x1f ;  /* 0x0c201f00060f7f89 */ /* 0x000e6200000e0000 */
        /* <DEDUP_REMOVED lines=18> */
[----:B------:R-:W-:Y:S04]  /*dbf0*/  FSEL R119, R47, -INF , !P0 ;  /* 0xff8000002f777808 */ /* 0x000fe80004000000 */
[----:B------:R-:W-:Y:S04]  /*dc00*/  FMNMX.FTZ R0, R119, R0, !PT ;  /* 0x0000000077007209 */ /* 0x000fe80007810000 */
[----:B------:R-:W-:Y:S04]  /*dc10*/  FMNMX.FTZ R0, R117, R0, !PT ;  /* 0x0000000075007209 */ /* 0x000fe80007810000 */
[----:B------:R-:W-:Y:S02]  /*dc20*/  FMNMX.FTZ R7, R13, R0, !PT ;  /* 0x000000000d077209 */ /* 0x000fe40007810000 */
[----:B-1----:R-:W-:Y:S03]  /*dc30*/  FMNMX.FTZ R0, R6, R15, !PT ;  /* 0x0000000f06007209 */ /* 0x002fe60007810000 */
[----:B------:R-:W1:Y:S01]  /*dc40*/  SHFL.BFLY PT, R4, R7, 0x2, 0x1f ;  /* 0x0c401f0007047f89 */ /* 0x000e6200000e0000 */
[C---:B------:R-:W-:Y:S01]  /*dc50*/  FSETP.NEU.FTZ.AND P0, PT, R0.reuse, -INF , PT ;  /* 0xff8000000000780b */ /* 0x040fe20003f1d000 */
[C---:B------:R-:W-:Y:S03]  /*dc60*/  FMUL.FTZ R131, R0.reuse, c[0x0][0x2d0] ;  /* 0x0000b40000837a20 */ /* 0x040fe60000410000 */
[----:B------:R-:W-:Y:S02]  /*dc70*/  FSEL R6, R0, RZ, P0 ;  /* 0x000000ff00067208 */ /* 0x000fe40000000000 */
[----:B------:R-:W-:Y:S03]  /*dc80*/  FSEL R131, R131, RZ, P0 ;  /* 0x000000ff83837208 */ /* 0x000fe60000000000 */
[----:B------:R-:W-:Y:S02]  /*dc90*/  FADD.FTZ R3, -R6, R3 ;  /* 0x0000000306037221 */ /* 0x000fe40000010100 */
        /* <DEDUP_REMOVED lines=8> */
[--C-:B------:R-:W-:Y:S02]  /*dd20*/  FFMA.FTZ R120, R120, c[0x0][0x2d0], -R131.reuse ;  /* 0x0000b40078787a23 */ /* 0x100fe40000010883 */
[--C-:B------:R-:W-:Y:S02]  /*dd30*/  FFMA.FTZ R128, R128, c[0x0][0x2d0], -R131.reuse ;  /* 0x0000b40080807a23 */ /* 0x100fe40000010883 */
[----:B------:R-:W1:Y:S01]  /*dd40*/  SHFL.BFLY PT, R4, R5, 0x1, 0x1f ;  /* 0x0c201f0005047f89 */ /* 0x000e6200000e0000 */
        /* <DEDUP_REMOVED lines=8> */
[--C-:B------:R-:W-:Y:S02]  /*ddd0*/  FFMA.FTZ R146, R146, c[0x0][0x2d0], -R131.reuse ;  /* 0x0000b40092927a23 */ /* 0x100fe40000010883 */
[--C-:B------:R-:W-:Y:S02]  /*dde0*/  FFMA.FTZ R134, R134, c[0x0][0x2d0], -R131.reuse ;  /* 0x0000b40086867a23 */ /* 0x100fe40000010883 */
[--C-:B------:R-:W-:Y:S02]  /*ddf0*/  FFMA.FTZ R122, R122, c[0x0][0x2d0], -R131.reuse ;  /* 0x0000b4007a7a7a23 */ /* 0x100fe40000010883 */
[--C-:B------:R-:W-:Y:S01]  /*de00*/  FFMA.FTZ R121, R121, c[0x0][0x2d0], -R131.reuse ;  /* 0x0000b40079797a23 */ /* 0x100fe20000010883 */
[----:B------:R-:W3:Y:S01]  /*de10*/  MUFU.EX2 R45, R45 ;  /* 0x0000002d002d7308 */ /* 0x000ee20000000800 */
[--C-:B------:R-:W-:Y:S01]  /*de20*/  FFMA.FTZ R118, R118, c[0x0][0x2d0], -R131.reuse ;  /* 0x0000b40076767a23 */ /* 0x100fe20000010883 */
[----:B-1----:R-:W-:Y:S01]  /*de30*/  FMNMX.FTZ R12, R5, R4, !PT ;  /* 0x00000004050c7209 */ /* 0x002fe20007810000 */
[----:B------:R-:W-:Y:S01]  /*de40*/  FMUL.FTZ R4, R3, c[0x0][0x2d0] ;  /* 0x0000b40003047a20 */ /* 0x000fe20000410000 */
[----:B--2---:R-:W-:Y:S02]  /*de50*/  F2FP.BF16.PACK_AB R16, R15, R44 ;  /* 0x0000002c0f10723e */ /* 0x004fe400000010ff */
[C---:B------:R-:W-:Y:S01]  /*de60*/  FSETP.NEU.FTZ.AND P0, PT, R12.reuse, -INF , PT ;  /* 0xff8000000c00780b */ /* 0x040fe20003f1d000 */
[C---:B------:R-:W-:Y:S03]  /*de70*/  FMUL.FTZ R50, R12.reuse, c[0x0][0x2d0] ;  /* 0x0000b4000c327a20 */ /* 0x040fe60000410000 */
[----:B------:R-:W1:Y:S01]  /*de80*/  MUFU.EX2 R3, R4 ;  /* 0x0000000400037308 */ /* 0x000e620000000800 */
[----:B------:R-:W-:Y:S02]  /*de90*/  FSEL R5, R12, RZ, P0 ;  /* 0x000000ff0c057208 */ /* 0x000fe40000000000 */
[----:B------:R-:W-:Y:S02]  /*dea0*/  FSEL R50, R50, RZ, P0 ;  /* 0x000000ff32327208 */ /* 0x000fe40000000000 */
[----:B------:R-:W-:Y:S01]  /*deb0*/  ISETP.GT.AND P0, PT, R184, R207, PT ;  /* 0x000000cfb800720c */ /* 0x000fe20003f04270 */
[----:B------:R-:W-:Y:S02]  /*dec0*/  FADD.FTZ R5, -R5, R2 ;  /* 0x0000000205057221 */ /* 0x000fe40000010100 */
[--C-:B------:R-:W-:Y:S02]  /*ded0*/  FFMA.FTZ R49, R21, c[0x0][0x2d0], -R50.reuse ;  /* 0x0000b40015317a23 */ /* 0x100fe40000010832 */
[----:B------:R-:W2:Y:S01]  /*dee0*/  LDSM.16.MT88.4 R20, [R204+0x100] ;  /* 0x00010000cc14783b */ /* 0x000ea20000004200 */
[--C-:B------:R-:W-:Y:S01]  /*def0*/  FFMA.FTZ R47, R9, c[0x0][0x2d0], -R50.reuse ;  /* 0x0000b400092f7a23 */ /* 0x100fe20000010832 */
[----:B------:R-:W-:Y:S01]  /*df00*/  MUFU.EX2 R51, R51 ;  /* 0x0000003300337308 */ /* 0x000fe20000000800 */
[--C-:B------:R-:W-:Y:S01]  /*df10*/  FFMA.FTZ R46, R11, c[0x0][0x2d0], -R50.reuse ;  /* 0x0000b4000b2e7a23 */ /* 0x100fe20000010832 */
[----:B---3--:R-:W-:Y:S01]  /*df20*/  F2FP.BF16.PACK_AB R18, R45, R14 ;  /* 0x0000000e2d12723e */ /* 0x008fe200000010ff */
[--C-:B------:R-:W-:Y:S02]  /*df30*/  FFMA.FTZ R48, R17, c[0x0][0x2d0], -R50.reuse ;  /* 0x0000b40011307a23 */ /* 0x100fe40000010832 */
[----:B------:R-:W-:Y:S02]  /*df40*/  FMUL.FTZ R2, R5, c[0x0][0x2d0] ;  /* 0x0000b40005027a20 */ /* 0x000fe40000410000 */
[--C-:B------:R-:W-:Y:S02]  /*df50*/  FFMA.FTZ R132, R37, c[0x0][0x2d0], -R50.reuse ;  /* 0x0000b40025847a23 */ /* 0x100fe40000010832 */
[----:B------:R-:W-:Y:S01]  /*df60*/  LDSM.16.MT88.4 R36, [R200+0x900] ;  /* 0x00090000c824783b */ /* 0x000fe20000004200 */
[----:B------:R-:W-:Y:S01]  /*df70*/  MUFU.EX2 R49, R49 ;  /* 0x0000003100317308 */ /* 0x000fe20000000800 */
[--C-:B------:R-:W-:Y:S02]  /*df80*/  FFMA.FTZ R130, R135, c[0x0][0x2d0], -R50.reuse ;  /* 0x0000b40087827a23 */ /* 0x100fe40000010832 */
[C---:B-1----:R-:W-:Y:S02]  /*df90*/  FMUL.FTZ R4, R3.reuse, R112 ;  /* 0x0000007003047220 */ /* 0x042fe40000410000 */
[C---:B------:R-:W-:Y:S02]  /*dfa0*/  FMUL.FTZ R5, R3.reuse, R113 ;  /* 0x0000007103057220 */ /* 0x040fe40000410000 */
[C---:B------:R-:W-:Y:S02]  /*dfb0*/  FMUL.FTZ R8, R3.reuse, R108 ;  /* 0x0000006c03087220 */ /* 0x040fe40000410000 */
[C---:B------:R-:W-:Y:S01]  /*dfc0*/  FMUL.FTZ R9, R3.reuse, R109 ;  /* 0x0000006d03097220 */ /* 0x040fe20000410000 */
[----:B------:R-:W1:Y:S01]  /*dfd0*/  MUFU.EX2 R2, R2 ;  /* 0x0000000200027308 */ /* 0x000e620000000800 */
[C---:B------:R-:W-:Y:S02]  /*dfe0*/  FMUL.FTZ R68, R3.reuse, R68 ;  /* 0x0000004403447220 */ /* 0x040fe40000410000 */
[C---:B------:R-:W-:Y:S02]  /*dff0*/  FMUL.FTZ R69, R3.reuse, R69 ;  /* 0x0000004503457220 */ /* 0x040fe40000410000 */
[C---:B------:R-:W-:Y:S02]  /*e000*/  FMUL.FTZ R72, R3.reuse, R72 ;  /* 0x0000004803487220 */ /* 0x040fe40000410000 */
[C---:B------:R-:W-:Y:S02]  /*e010*/  FMUL.FTZ R73, R3.reuse, R73 ;  /* 0x0000004903497220 */ /* 0x040fe40000410000 */
[C---:B------:R-:W-:Y:S01]  /*e020*/  FMUL.FTZ R76, R3.reuse, R76 ;  /* 0x0000004c034c7220 */ /* 0x040fe20000410000 */
[----:B------:R-:W3:Y:S01]  /*e030*/  MUFU.EX2 R48, R48 ;  /* 0x0000003000307308 */ /* 0x000ee20000000800 */
[C---:B------:R-:W-:Y:S02]  /*e040*/  FMUL.FTZ R77, R3.reuse, R77 ;  /* 0x0000004d034d7220 */ /* 0x040fe40000410000 */
[C---:B------:R-:W-:Y:S02]  /*e050*/  FMUL.FTZ R80, R3.reuse, R80 ;  /* 0x0000005003507220 */ /* 0x040fe40000410000 */
[C---:B------:R-:W-:Y:S02]  /*e060*/  FMUL.FTZ R81, R3.reuse, R81 ;  /* 0x0000005103517220 */ /* 0x040fe40000410000 */
[C---:B------:R-:W-:Y:S02]  /*e070*/  FMUL.FTZ R84, R3.reuse, R84 ;  /* 0x0000005403547220 */ /* 0x040fe40000410000 */
[----:B------:R-:W-:Y:S01]  /*e080*/  FMUL.FTZ R85, R3, R85 ;  /* 0x0000005503557220 */ /* 0x000fe20000410000 */
[----:B------:R-:W-:Y:S01]  /*e090*/  MUFU.EX2 R47, R47 ;  /* 0x0000002f002f7308 */ /* 0x000fe20000000800 */
[--C-:B------:R-:W-:Y:S02]  /*e0a0*/  FFMA.FTZ R135, R33, c[0x0][0x2d0], -R50.reuse ;  /* 0x0000b40021877a23 */ /* 0x100fe40000010832 */
[----:B------:R-:W-:Y:S01]  /*e0b0*/  LDSM.16.MT88.4 R32, [R201+0x900] ;  /* 0x00090000c920783b */ /* 0x000fe20000004200 */
[C---:B-1----:R-:W-:Y:S02]  /*e0c0*/  FMUL.FTZ R6, R2.reuse, R114 ;  /* 0x0000007202067220 */ /* 0x042fe40000410000 */
[C---:B------:R-:W-:Y:S02]  /*e0d0*/  FMUL.FTZ R7, R2.reuse, R115 ;  /* 0x0000007302077220 */ /* 0x040fe40000410000 */
[C---:B------:R-:W-:Y:S02]  /*e0e0*/  FMUL.FTZ R10, R2.reuse, R110 ;  /* 0x0000006e020a7220 */ /* 0x040fe40000410000 */
[----:B------:R-:W1:Y:S01]  /*e0f0*/  MUFU.EX2 R46, R46 ;  /* 0x0000002e002e7308 */ /* 0x000e620000000800 */
[C---:B------:R-:W-:Y:S02]  /*e100*/  FMUL.FTZ R11, R2.reuse, R111 ;  /* 0x0000006f020b7220 */ /* 0x040fe40000410000 */
[----:B------:R-:W-:Y:S01]  /*e110*/  FMUL.FTZ R70, R2, R70 ;  /* 0x0000004602467220 */ /* 0x000fe20000410000 */
[----:B---3--:R-:W-:Y:S01]  /*e120*/  F2FP.BF16.PACK_AB R17, R48, R49 ;  /* 0x000000313011723e */ /* 0x008fe200000010ff */
[C---:B------:R-:W-:Y:S01]  /*e130*/  FMUL.FTZ R71, R2.reuse, R71 ;  /* 0x0000004702477220 */ /* 0x040fe20000410000 */
[----:B------:R-:W-:Y:S01]  /*e140*/  LDSM.16.MT88.4 R108, [R204+0x2900] ;  /* 0x00290000cc6c783b */ /* 0x000fe20000004200 */
[C---:B------:R-:W-:Y:S02]  /*e150*/  FMUL.FTZ R74, R2.reuse, R74 ;  /* 0x0000004a024a7220 */ /* 0x040fe40000410000 */
[C---:B------:R-:W-:Y:S01]  /*e160*/  FMUL.FTZ R75, R2.reuse, R75 ;  /* 0x0000004b024b7220 */ /* 0x040fe20000410000 */
[----:B------:R-:W3:Y:S01]  /*e170*/  MUFU.EX2 R120, R120 ;  /* 0x0000007800787308 */ /* 0x000ee20000000800 */
[C---:B------:R-:W-:Y:S02]  /*e180*/  FMUL.FTZ R78, R2.reuse, R78 ;  /* 0x0000004e024e7220 */ /* 0x040fe40000410000 */
[C---:B------:R-:W-:Y:S02]  /*e190*/  FMUL.FTZ R79, R2.reuse, R79 ;  /* 0x0000004f024f7220 */ /* 0x040fe40000410000 */
[C---:B------:R-:W-:Y:S02]  /*e1a0*/  FMUL.FTZ R82, R2.reuse, R82 ;  /* 0x0000005202527220 */ /* 0x040fe40000410000 */
[C---:B------:R-:W-:Y:S02]  /*e1b0*/  FMUL.FTZ R83, R2.reuse, R83 ;  /* 0x0000005302537220 */ /* 0x040fe40000410000 */
[C---:B------:R-:W-:Y:S01]  /*e1c0*/  FMUL.FTZ R86, R2.reuse, R86 ;  /* 0x0000005602567220 */ /* 0x040fe20000410000 */
[----:B------:R-:W-:Y:S01]  /*e1d0*/  MUFU.EX2 R123, R123 ;  /* 0x0000007b007b7308 */ /* 0x000fe20000000800 */
[----:B------:R-:W-:Y:S02]  /*e1e0*/  FMUL.FTZ R87, R2, R87 ;  /* 0x0000005702577220 */ /* 0x000fe40000410000 */
[C---:B------:R-:W-:Y:S01]  /*e1f0*/  FMUL.FTZ R88, R3.reuse, R88 ;  /* 0x0000005803587220 */ /* 0x040fe20000410000 */
[----:B-1----:R-:W-:Y:S01]  /*e200*/  F2FP.BF16.PACK_AB R19, R46, R47 ;  /* 0x0000002f2e13723e */ /* 0x002fe200000010ff */
[C---:B------:R-:W-:Y:S02]  /*e210*/  FMUL.FTZ R89, R3.reuse, R89 ;  /* 0x0000005903597220 */ /* 0x040fe40000410000 */
[C---:B------:R-:W-:Y:S02]  /*e220*/  FMUL.FTZ R90, R2.reuse, R90 ;  /* 0x0000005a025a7220 */ /* 0x040fe40000410000 */
[C---:B------:R-:W-:Y:S01]  /*e230*/  FMUL.FTZ R91, R2.reuse, R91 ;  /* 0x0000005b025b7220 */ /* 0x040fe20000410000 */
[----:B------:R-:W1:Y:S01]  /*e240*/  MUFU.EX2 R128, R128 ;  /* 0x0000008000807308 */ /* 0x000e620000000800 */
[C---:B--2---:R-:W-:Y:S05]  /*e250*/  HMMA.16816.F32.BF16 R4, R16.reuse, R20, R4 ;  /* 0x000000141004723c */ /* 0x044fea0000041804 */
[C---:B------:R-:W-:Y:S02]  /*e260*/  FMUL.FTZ R92, R3.reuse, R92 ;  /* 0x0000005c035c7220 */ /* 0x040fe40000410000 */
[C---:B------:R-:W-:Y:S01]  /*e270*/  FMUL.FTZ R93, R3.reuse, R93 ;  /* 0x0000005d035d7220 */ /* 0x040fe20000410000 */
[C---:B------:R-:W-:Y:S01]  /*e280*/  HMMA.16816.F32.BF16 R8, R16.reuse, R22, R8 ;  /* 0x000000161008723c */ /* 0x040fe20000041808 */
[----:B------:R-:W2:Y:S01]  /*e290*/  LDSM.16.MT88.4 R20, [R200+0x100] ;  /* 0x00010000c814783b */ /* 0x000ea20000004200 */
[----:B------:R-:W-:Y:S02]  /*e2a0*/  MUFU.EX2 R130, R130 ;  /* 0x0000008200827308 */ /* 0x000fe40000000800 */
[C---:B------:R-:W-:Y:S02]  /*e2b0*/  FMUL.FTZ R94, R2.reuse, R94 ;  /* 0x0000005e025e7220 */ /* 0x040fe40000410000 */
[C---:B------:R-:W-:Y:S02]  /*e2c0*/  FMUL.FTZ R95, R2.reuse, R95 ;  /* 0x0000005f025f7220 */ /* 0x040fe40000410000 */
[C---:B------:R-:W-:Y:S04]  /*e2d0*/  HMMA.16816.F32.BF16 R68, R16.reuse, R24, R68 ;  /* 0x000000181044723c */ /* 0x040fe80000041844 */
[C---:B------:R-:W-:Y:S01]  /*e2e0*/  FMUL.FTZ R96, R3.reuse, R96 ;  /* 0x0000006003607220 */ /* 0x040fe20000410000 */
[----:B------:R-:W-:Y:S01]  /*e2f0*/  MUFU.EX2 R132, R132 ;  /* 0x0000008400847308 */ /* 0x000fe20000000800 */
[C---:B------:R-:W-:Y:S02]  /*e300*/  FMUL.FTZ R97, R3.reuse, R97 ;  /* 0x0000006103617220 */ /* 0x040fe40000410000 */
[C---:B------:R-:W-:Y:S01]  /*e310*/  HMMA.16816.F32.BF16 R72, R16.reuse, R26, R72 ;  /* 0x0000001a1048723c */ /* 0x040fe20000041848 */
[----:B------:R-:W4:Y:S03]  /*e320*/  LDSM.16.MT88.4 R24, [R204+0x3100] ;  /* 0x00310000cc18783b */ /* 0x000f260000004200 */
[C---:B------:R-:W-:Y:S02]  /*e330*/  FMUL.FTZ R98, R2.reuse, R98 ;  /* 0x0000006202627220 */ /* 0x040fe40000410000 */
[C---:B------:R-:W-:Y:S01]  /*e340*/  FMUL.FTZ R99, R2.reuse, R99 ;  /* 0x0000006302637220 */ /* 0x040fe20000410000 */
[----:B------:R-:W-:Y:S01]  /*e350*/  MUFU.EX2 R135, R135 ;  /* 0x0000008700877308 */ /* 0x000fe20000000800 */
[C---:B------:R-:W-:Y:S04]  /*e360*/  HMMA.16816.F32.BF16 R76, R16.reuse, R28, R76 ;  /* 0x0000001c104c723c */ /* 0x040fe8000004184c */
[C---:B------:R-:W-:Y:S02]  /*e370*/  FMUL.FTZ R100, R3.reuse, R100 ;  /* 0x0000006403647220 */ /* 0x040fe40000410000 */
[C---:B------:R-:W-:Y:S02]  /*e380*/  FMUL.FTZ R101, R3.reuse, R101 ;  /* 0x0000006503657220 */ /* 0x040fe40000410000 */
[C---:B------:R-:W-:Y:S01]  /*e390*/  HMMA.16816.F32.BF16 R80, R16.reuse, R30, R80 ;  /* 0x0000001e1050723c */ /* 0x040fe20000041850 */
[----:B------:R-:W5:Y:S01]  /*e3a0*/  LDSM.16.MT88.4 R28, [R202+0x3100] ;  /* 0x00310000ca1c783b */ /* 0x000f620000004200 */
[----:B------:R-:W-:Y:S02]  /*e3b0*/  MUFU.EX2 R147, R147 ;  /* 0x0000009300937308 */ /* 0x000fe40000000800 */
[C---:B------:R-:W-:Y:S02]  /*e3c0*/  FMUL.FTZ R102, R2.reuse, R102 ;  /* 0x0000006602667220 */ /* 0x040fe40000410000 */
[C---:B------:R-:W-:Y:S02]  /*e3d0*/  FMUL.FTZ R103, R2.reuse, R103 ;  /* 0x0000006702677220 */ /* 0x040fe40000410000 */
[C---:B------:R-:W-:Y:S01]  /*e3e0*/  FMUL.FTZ R104, R3.reuse, R104 ;  /* 0x0000006803687220 */ /* 0x040fe20000410000 */
[C---:B--2---:R-:W-:Y:S03]  /*e3f0*/  HMMA.16816.F32.BF16 R84, R16.reuse, R20, R84 ;  /* 0x000000141054723c */ /* 0x044fe60000041854 */
[C---:B------:R-:W-:Y:S01]  /*e400*/  FMUL.FTZ R105, R3.reuse, R105 ;  /* 0x0000006903697220 */ /* 0x040fe20000410000 */
[----:B------:R-:W-:Y:S01]  /*e410*/  MUFU.EX2 R136, R136 ;  /* 0x0000008800887308 */ /* 0x000fe20000000800 */
[C---:B------:R-:W-:Y:S02]  /*e420*/  FMUL.FTZ R106, R2.reuse, R106 ;  /* 0x0000006a026a7220 */ /* 0x040fe40000410000 */
[C---:B------:R-:W-:Y:S01]  /*e430*/  FMUL.FTZ R107, R2.reuse, R107 ;  /* 0x0000006b026b7220 */ /* 0x040fe20000410000 */
[C---:B------:R-:W-:Y:S01]  /*e440*/  HMMA.16816.F32.BF16 R88, R16.reuse, R22, R88 ;  /* 0x000000161058723c */ /* 0x040fe20000041858 */
[----:B------:R-:W2:Y:S03]  /*e450*/  LDSM.16.MT88.4 R20, [R201+0x3100] ;  /* 0x00310000c914783b */ /* 0x000ea60000004200 */
[C---:B------:R-:W-:Y:S02]  /*e460*/  FMUL.FTZ R52, R3.reuse, R52 ;  /* 0x0000003403347220 */ /* 0x040fe40000410000 */
[C---:B------:R-:W-:Y:S01]  /*e470*/  FMUL.FTZ R53, R3.reuse, R53 ;  /* 0x0000003503357220 */ /* 0x040fe20000410000 */
[----:B------:R-:W-:Y:S01]  /*e480*/  MUFU.EX2 R144, R144 ;  /* 0x0000009000907308 */ /* 0x000fe20000000800 */
[C---:B----4-:R-:W-:Y:S04]  /*e490*/  HMMA.16816.F32.BF16 R92, R16.reuse, R24, R92 ;  /* 0x00000018105c723c */ /* 0x050fe8000004185c */
[C---:B------:R-:W-:Y:S02]  /*e4a0*/  FMUL.FTZ R54, R2.reuse, R54 ;  /* 0x0000003602367220 */ /* 0x040fe40000410000 */
[C---:B------:R-:W-:Y:S02]  /*e4b0*/  FMUL.FTZ R55, R2.reuse, R55 ;  /* 0x0000003702377220 */ /* 0x040fe40000410000 */
[C---:B------:R-:W-:Y:S01]  /*e4c0*/  HMMA.16816.F32.BF16 R96, R16.reuse, R26, R96 ;  /* 0x0000001a1060723c */ /* 0x040fe20000041860 */
[----:B------:R-:W4:Y:S01]  /*e4d0*/  LDSM.16.MT88.4 R24, [R200+0x3100] ;  /* 0x00310000c818783b */ /* 0x000f220000004200 */
[----:B------:R-:W-:Y:S02]  /*e4e0*/  MUFU.EX2 R153, R153 ;  /* 0x0000009900997308 */ /* 0x000fe40000000800 */
[C---:B------:R-:W-:Y:S02]  /*e4f0*/  FMUL.FTZ R56, R3.reuse, R56 ;  /* 0x0000003803387220 */ /* 0x040fe40000410000 */
[C---:B------:R-:W-:Y:S02]  /*e500*/  FMUL.FTZ R57, R3.reuse, R57 ;  /* 0x0000003903397220 */ /* 0x040fe40000410000 */
[C---:B-----5:R-:W-:Y:S04]  /*e510*/  HMMA.16816.F32.BF16 R100, R16.reuse, R28, R100 ;  /* 0x0000001c1064723c */ /* 0x060fe80000041864 */
[C---:B------:R-:W-:Y:S01]  /*e520*/  FMUL.FTZ R58, R2.reuse, R58 ;  /* 0x0000003a023a7220 */ /* 0x040fe20000410000 */
[----:B------:R-:W-:Y:S01]  /*e530*/  MUFU.EX2 R164, R164 ;  /* 0x000000a400a47308 */ /* 0x000fe20000000800 */
[C---:B------:R-:W-:Y:S02]  /*e540*/  FMUL.FTZ R59, R2.reuse, R59 ;  /* 0x0000003b023b7220 */ /* 0x040fe40000410000 */
[C---:B------:R-:W-:Y:S01]  /*e550*/  HMMA.16816.F32.BF16 R104, R16.reuse, R30, R104 ;  /* 0x0000001e1068723c */ /* 0x040fe20000041868 */
[----:B------:R-:W5:Y:S03]  /*e560*/  LDSM.16.MT88.4 R28, [R204+0x900] ;  /* 0x00090000cc1c783b */ /* 0x000f660000004200 */
[C---:B------:R-:W-:Y:S02]  /*e570*/  FMUL.FTZ R60, R3.reuse, R60 ;  /* 0x0000003c033c7220 */ /* 0x040fe40000410000 */
[----:B------:R-:W-:Y:S01]  /*e580*/  FMUL.FTZ R61, R3, R61 ;  /* 0x0000003d033d7220 */ /* 0x000fe20000410000 */
[----:B------:R-:W-:Y:S01]  /*e590*/  MUFU.EX2 R166, R166 ;  /* 0x000000a600a67308 */ /* 0x000fe20000000800 */
[C---:B------:R-:W-:Y:S01]  /*e5a0*/  FMUL.FTZ R62, R2.reuse, R62 ;  /* 0x0000003e023e7220 */ /* 0x040fe20000410000 */
[C---:B--2---:R-:W-:Y:S03]  /*e5b0*/  HMMA.16816.F32.BF16 R52, R16.reuse, R20, R52 ;  /* 0x000000141034723c */ /* 0x044fe60000041834 */
[--C-:B------:R-:W-:Y:S02]  /*e5c0*/  FFMA.FTZ R133, R133, c[0x0][0x2d0], -R50.reuse ;  /* 0x0000b40085857a23 */ /* 0x100fe40000010832 */
[C---:B------:R-:W-:Y:S02]  /*e5d0*/  FMUL.FTZ R63, R2.reuse, R63 ;  /* 0x0000003f023f7220 */ /* 0x040fe40000410000 */
[C---:B------:R-:W-:Y:S01]  /*e5e0*/  FMUL.FTZ R64, R3.reuse, R64 ;  /* 0x0000004003407220 */ /* 0x040fe20000410000 */
[C---:B------:R-:W-:Y:S01]  /*e5f0*/  HMMA.16816.F32.BF16 R56, R16.reuse, R22, R56 ;  /* 0x000000161038723c */ /* 0x040fe20000041838 */
[----:B------:R-:W2:Y:S01]  /*e600*/  MUFU.EX2 R133, R133 ;  /* 0x0000008500857308 */ /* 0x000ea20000000800 */
[----:B------:R-:W5:Y:S02]  /*e610*/  LDSM.16.MT88.4 R20, [R202+0x900] ;  /* 0x00090000ca14783b */ /* 0x000f640000004200 */
[----:B------:R-:W-:Y:S02]  /*e620*/  FMUL.FTZ R65, R3, R65 ;  /* 0x0000004103417220 */ /* 0x000fe40000410000 */
[C---:B------:R-:W-:Y:S02]  /*e630*/  FMUL.FTZ R66, R2.reuse, R66 ;  /* 0x0000004202427220 */ /* 0x040fe40000410000 */
[C---:B----4-:R-:W-:Y:S03]  /*e640*/  HMMA.16816.F32.BF16 R60, R16.reuse, R24, R60 ;  /* 0x00000018103c723c */ /* 0x050fe6000004183c */
[----:B------:R-:W-:Y:S01]  /*e650*/  MUFU.EX2 R146, R146 ;  /* 0x0000009200927308 */ /* 0x000fe20000000800 */
[----:B------:R-:W-:Y:S02]  /*e660*/  FMUL.FTZ R67, R2, R67 ;  /* 0x0000004302437220 */ /* 0x000fe40000410000 */
[--C-:B------:R-:W-:Y:S02]  /*e670*/  FFMA.FTZ R152, R183, c[0x0][0x2d0], -R50.reuse ;  /* 0x0000b400b7987a23 */ /* 0x100fe40000010832 */
[--C-:B------:R-:W-:Y:S03]  /*e680*/  FFMA.FTZ R183, R180, c[0x0][0x2d0], -R131.reuse ;  /* 0x0000b400b4b77a23 */ /* 0x100fe60000010883 */
[----:B------:R-:W-:Y:S01]  /*e690*/  HMMA.16816.F32.BF16 R64, R16, R26, R64 ;  /* 0x0000001a1040723c */ /* 0x000fe20000041840 */
[----:B------:R-:W4:Y:S01]  /*e6a0*/  LDSM.16.MT88.4 R24, [R204+0x3900] ;  /* 0x00390000cc18783b */ /* 0x000f220000004200 */
[----:B------:R-:W-:Y:S01]  /*e6b0*/  MUFU.EX2 R152, R152 ;  /* 0x0000009800987308 */ /* 0x000fe20000000800 */
[--C-:B------:R-:W-:Y:S02]  /*e6c0*/  FFMA.FTZ R180, R225, c[0x0][0x2d0], -R50.reuse ;  /* 0x0000b400e1b47a23 */ /* 0x100fe40000010832 */
[--C-:B------:R-:W-:Y:S02]  /*e6d0*/  FFMA.FTZ R225, R40, c[0x0][0x2d0], -R131.reuse ;  /* 0x0000b40028e17a23 */ /* 0x100fe40000010883 */
[----:B---3--:R-:W-:Y:S01]  /*e6e0*/  F2FP.BF16.PACK_AB R16, R120, R51 ;  /* 0x000000337810723e */ /* 0x008fe200000010ff */
[--C-:B------:R-:W-:Y:S01]  /*e6f0*/  FFMA.FTZ R155, R155, c[0x0][0x2d0], -R50.reuse ;  /* 0x0000b4009b9b7a23 */ /* 0x100fe20000010832 */
[----:B-1----:R-:W-:Y:S03]  /*e700*/  F2FP.BF16.PACK_AB R18, R128, R123 ;  /* 0x0000007b8012723e */ /* 0x002fe600000010ff */
[----:B--2---:R-:W-:Y:S01]  /*e710*/  F2FP.BF16.PACK_AB R17, R133, R130 ;  /* 0x000000828511723e */ /* 0x004fe200000010ff */
[----:B------:R-:W-:Y:S01]  /*e720*/  MUFU.EX2 R183, R183 ;  /* 0x000000b700b77308 */ /* 0x000fe20000000800 */
[----:B------:R-:W-:Y:S01]  /*e730*/  F2FP.BF16.PACK_AB R19, R135, R132 ;  /* 0x000000848713723e */ /* 0x000fe200000010ff */
[--C-:B------:R-:W-:Y:S02]  /*e740*/  FFMA.FTZ R154, R167, c[0x0][0x2d0], -R50.reuse ;  /* 0x0000b400a79a7a23 */ /* 0x100fe40000010832 */
[--C-:B------:R-:W-:Y:S02]  /*e750*/  FFMA.FTZ R165, R165, c[0x0][0x2d0], -R50.reuse ;  /* 0x0000b400a5a57a23 */ /* 0x100fe40000010832 */
[--C-:B------:R-:W-:Y:S02]  /*e760*/  FFMA.FTZ R167, R182, c[0x0][0x2d0], -R131.reuse ;  /* 0x0000b400b6a77a23 */ /* 0x100fe40000010883 */
[C---:B-----5:R-:W-:Y:S02]  /*e770*/  HMMA.16816.F32.BF16 R4, R16.reuse, R28, R4 ;  /* 0x0000001c1004723c */ /* 0x060fe40000041804 */
[----:B------:R-:W1:Y:S01]  /*e780*/  MUFU.EX2 R155, R155 ;  /* 0x0000009b009b7308 */ /* 0x000e620000000800 */
[--C-:B------:R-:W-:Y:S02]  /*e790*/  FFMA.FTZ R182, R221, c[0x0][0x2d0], -R50.reuse ;  /* 0x0000b400ddb67a23 */ /* 0x100fe40000010832 */
[--C-:B------:R-:W-:Y:S02]  /*e7a0*/  FFMA.FTZ R221, R138, c[0x0][0x2d0], -R131.reuse ;  /* 0x0000b4008add7a23 */ /* 0x100fe40000010883 */
[--C-:B------:R-:W-:Y:S01]  /*e7b0*/  FFMA.FTZ R138, R41, c[0x0][0x2d0], -R50.reuse ;  /* 0x0000b400298a7a23 */ /* 0x100fe20000010832 */
[C---:B------:R-:W-:Y:S01]  /*e7c0*/  HMMA.16816.F32.BF16 R8, R16.reuse, R30, R8 ;  /* 0x0000001e1008723c */ /* 0x040fe20000041808 */
[----:B------:R-:W-:Y:S03]  /*e7d0*/  LDSM.16.MT88.4 R28, [R201+0x3900] ;  /* 0x00390000c91c783b */ /* 0x000fe60000004200 */
[----:B------:R-:W-:Y:S01]  /*e7e0*/  MUFU.EX2 R154, R154 ;  /* 0x0000009a009a7308 */ /* 0x000fe20000000800 */
[--C-:B------:R-:W-:Y:S02]  /*e7f0*/  FFMA.FTZ R223, R223, c[0x0][0x2d0], -R50.reuse ;  /* 0x0000b400dfdf7a23 */ /* 0x100fe40000010832 */
[--C-:B------:R-:W-:Y:S01]  /*e800*/  FFMA.FTZ R181, R181, c[0x0][0x2d0], -R50.reuse ;  /* 0x0000b400b5b57a23 */ /* 0x100fe20000010832 */
[C---:B------:R-:W-:Y:S01]  /*e810*/  HMMA.16816.F32.BF16 R68, R16.reuse, R20, R68 ;  /* 0x000000141044723c */ /* 0x040fe20000041844 */
[----:B------:R-:W-:Y:S03]  /*e820*/  LDSM.16.MT88.4 R40, [R200+0x4900] ;  /* 0x00490000c828783b */ /* 0x000fe60000004200 */
[--C-:B------:R-:W-:Y:S02]  /*e830*/  FFMA.FTZ R145, R145, c[0x0][0x2d0], -R50.reuse ;  /* 0x0000b40091917a23 */ /* 0x100fe40000010832 */
[----:B------:R-:W2:Y:S01]  /*e840*/  MUFU.EX2 R165, R165 ;  /* 0x000000a500a57308 */ /* 0x000ea20000000800 */
[--C-:B------:R-:W-:Y:S01]  /*e850*/  FFMA.FTZ R139, R139, c[0x0][0x2d0], -R50.reuse ;  /* 0x0000b4008b8b7a23 */ /* 0x100fe20000010832 */
[C---:B------:R-:W-:Y:S01]  /*e860*/  HMMA.16816.F32.BF16 R72, R16.reuse, R22, R72 ;  /* 0x000000161048723c */ /* 0x040fe20000041848 */
[----:B------:R-:W3:Y:S03]  /*e870*/  LDSM.16.MT88.4 R20, [R202+0x3900] ;  /* 0x00390000ca14783b */ /* 0x000ee60000004200 */
[--C-:B------:R-:W-:Y:S02]  /*e880*/  FFMA.FTZ R220, R137, c[0x0][0x2d0], -R50.reuse ;  /* 0x0000b40089dc7a23 */ /* 0x100fe40000010832 */
[----:B------:R-:W-:Y:S02]  /*e890*/  FFMA.FTZ R131, R116, c[0x0][0x2d0], -R131 ;  /* 0x0000b40074837a23 */ /* 0x000fe40000010883 */
[C---:B------:R-:W-:Y:S01]  /*e8a0*/  HMMA.16816.F32.BF16 R76, R16.reuse, R32, R76 ;  /* 0x00000020104c723c */ /* 0x040fe2000004184c */
[----:B------:R-:W5:Y:S03]  /*e8b0*/  MUFU.EX2 R167, R167 ;  /* 0x000000a700a77308 */ /* 0x000f660000000800 */
[--C-:B------:R-:W-:Y:S02]  /*e8c0*/  FFMA.FTZ R116, R129, c[0x0][0x2d0], -R50.reuse ;  /* 0x0000b40081747a23 */ /* 0x100fe40000010832 */
[--C-:B------:R-:W-:Y:S02]  /*e8d0*/  FFMA.FTZ R119, R119, c[0x0][0x2d0], -R50.reuse ;  /* 0x0000b40077777a23 */ /* 0x100fe40000010832 */
[C---:B------:R-:W-:Y:S01]  /*e8e0*/  HMMA.16816.F32.BF16 R80, R16.reuse, R34, R80 ;  /* 0x000000221050723c */ /* 0x040fe20000041850 */
[----:B------:R-:W1:Y:S02]  /*e8f0*/  LDSM.16.MT88.4 R32, [R200+0x3900] ;  /* 0x00390000c820783b */ /* 0x000e640000004200 */
[----:B------:R-:W-:Y:S01]  /*e900*/  MUFU.EX2 R180, R180 ;  /* 0x000000b400b47308 */ /* 0x000fe20000000800 */
[--C-:B------:R-:W-:Y:S02]  /*e910*/  FFMA.FTZ R117, R117, c[0x0][0x2d0], -R50.reuse ;  /* 0x0000b40075757a23 */ /* 0x100fe40000010832 */
[----:B------:R-:W-:Y:S02]  /*e920*/  FFMA.FTZ R50, R13, c[0x0][0x2d0], -R50 ;  /* 0x0000b4000d327a23 */ /* 0x000fe40000010832 */
[C---:B------:R-:W-:Y:S04]  /*e930*/  HMMA.16816.F32.BF16 R84, R16.reuse, R36, R84 ;  /* 0x000000241054723c */ /* 0x040fe80000041854 */
[----:B------:R-:W-:Y:S01]  /*e940*/  FFMA.FTZ R44, R3, R216, R44 ;  /* 0x000000d8032c7223 */ /* 0x000fe2000001002c */
[----:B------:R-:W1:Y:S01]  /*e950*/  MUFU.EX2 R223, R223 ;  /* 0x000000df00df7308 */ /* 0x000e620000000800 */
[----:B------:R-:W-:Y:S02]  /*e960*/  FFMA.FTZ R49, R2, R217, R49 ;  /* 0x000000d902317223 */ /* 0x000fe40000010031 */
        /* <DEDUP_REMOVED lines=10> */
[----:B------:R-:W4:Y:S02]  /*ea10*/  MUFU.EX2 R181, R181 ;  /* 0x000000b500b57308 */ /* 0x000f240000000800 */
[----:B------:R-:W-:Y:S02]  /*ea20*/  FADD.FTZ R14, R45, R14 ;  /* 0x0000000e2d0e7221 */ /* 0x000fe40000010000 */
[----:B------:R-:W-:Y:S02]  /*ea30*/  FADD.FTZ R3, R46, R3 ;  /* 0x000000032e037221 */ /* 0x000fe40000010000 */
[C---:B---3--:R-:W-:Y:S04]  /*ea40*/  HMMA.16816.F32.BF16 R100, R16.reuse, R20, R100 ;  /* 0x000000141064723c */ /* 0x048fe80000041864 */
[----:B------:R-:W-:Y:S01]  /*ea50*/  MUFU.EX2 R221, R221 ;  /* 0x000000dd00dd7308 */ /* 0x000fe20000000800 */
[----:B------:R-:W-:Y:S02]  /*ea60*/  FADD.FTZ R51, R51, R14 ;  /* 0x0000000e33337221 */ /* 0x000fe40000010000 */
[----:B------:R-:W-:Y:S01]  /*ea70*/  FADD.FTZ R130, R130, R3 ;  /* 0x0000000382827221 */ /* 0x000fe20000010000 */
[C---:B------:R-:W-:Y:S01]  /*ea80*/  HMMA.16816.F32.BF16 R104, R16.reuse, R22, R104 ;  /* 0x000000161068723c */ /* 0x040fe20000041868 */
[----:B------:R-:W3:Y:S03]  /*ea90*/  LDSM.16.MT88.4 R20, [R204+0x1100] ;  /* 0x00110000cc14783b */ /* 0x000ee60000004200 */
[----:B------:R-:W-:Y:S02]  /*eaa0*/  FADD.FTZ R120, R120, R51 ;  /* 0x0000003378787221 */ /* 0x000fe40000010000 */
[----:B------:R-:W-:Y:S01]  /*eab0*/  MUFU.EX2 R134, R134 ;  /* 0x0000008600867308 */ /* 0x000fe20000000800 */
[----:B------:R-:W-:Y:S01]  /*eac0*/  FADD.FTZ R133, R133, R130 ;  /* 0x0000008285857221 */ /* 0x000fe20000010000 */
[C---:B------:R-:W-:Y:S04]  /*ead0*/  HMMA.16816.F32.BF16 R52, R16.reuse, R28, R52 ;  /* 0x0000001c1034723c */ /* 0x040fe80000041834 */
[----:B------:R-:W-:Y:S02]  /*eae0*/  FADD.FTZ R123, R123, R120 ;  /* 0x000000787b7b7221 */ /* 0x000fe40000010000 */
[----:B------:R-:W-:Y:S02]  /*eaf0*/  FADD.FTZ R132, R132, R133 ;  /* 0x0000008584847221 */ /* 0x000fe40000010000 */
[C---:B------:R-:W-:Y:S01]  /*eb00*/  HMMA.16816.F32.BF16 R56, R16.reuse, R30, R56 ;  /* 0x0000001e1038723c */ /* 0x040fe20000041838 */
[----:B------:R-:W4:Y:S01]  /*eb10*/  LDSM.16.MT88.4 R28, [R201+0x1100] ;  /* 0x00110000c91c783b */ /* 0x000f220000004200 */
[----:B------:R-:W-:Y:S02]  /*eb20*/  MUFU.EX2 R225, R225 ;  /* 0x000000e100e17308 */ /* 0x000fe40000000800 */
[----:B------:R-:W-:Y:S02]  /*eb30*/  FADD.FTZ R128, R128, R123 ;  /* 0x0000007b80807221 */ /* 0x000fe40000010000 */
[----:B------:R-:W-:Y:S02]  /*eb40*/  FADD.FTZ R135, R135, R132 ;  /* 0x0000008487877221 */ /* 0x000fe40000010000 */
[C---:B-1----:R-:W-:Y:S04]  /*eb50*/  HMMA.16816.F32.BF16 R60, R16.reuse, R32, R60 ;  /* 0x00000020103c723c */ /* 0x042fe8000004183c */
[----:B------:R-:W1:Y:S04]  /*eb60*/  MUFU.EX2 R138, R138 ;  /* 0x0000008a008a7308 */ /* 0x000e680000000800 */
[----:B------:R-:W-:Y:S01]  /*eb70*/  HMMA.16816.F32.BF16 R64, R16, R34, R64 ;  /* 0x000000221040723c */ /* 0x000fe20000041840 */
[----:B------:R-:W1:Y:S05]  /*eb80*/  LDSM.16.MT88.4 R32, [R200+0x1100] ;  /* 0x00110000c820783b */ /* 0x000e6a0000004200 */
[----:B------:R-:W1:Y:S01]  /*eb90*/  MUFU.EX2 R145, R145 ;  /* 0x0000009100917308 */ /* 0x000e620000000800 */
[----:B------:R-:W-:Y:S01]  /*eba0*/  F2FP.BF16.PACK_AB R16, R136, R147 ;  /* 0x000000938810723e */ /* 0x000fe200000010ff */
[----:B------:R-:W-:Y:S01]  /*ebb0*/  FADD.FTZ R147, R147, R128 ;  /* 0x0000008093937221 */ /* 0x000fe20000010000 */
[----:B------:R-:W-:Y:S03]  /*ebc0*/  F2FP.BF16.PACK_AB R18, R153, R144 ;  /* 0x000000909912723e */ /* 0x000fe600000010ff */
[----:B------:R-:W-:Y:S01]  /*ebd0*/  F2FP.BF16.PACK_AB R17, R155, R152 ;  /* 0x000000989b11723e */ /* 0x000fe200000010ff */
[----:B------:R-:W-:Y:S01]  /*ebe0*/  FADD.FTZ R152, R152, R135 ;  /* 0x0000008798987221 */ /* 0x000fe20000010000 */
[----:B--2---:R-:W-:Y:S01]  /*ebf0*/  F2FP.BF16.PACK_AB R19, R165, R154 ;  /* 0x0000009aa513723e */ /* 0x004fe200000010ff */
[----:B------:R-:W-:Y:S01]  /*ec00*/  FADD.FTZ R147, R136, R147 ;  /* 0x0000009388937221 */ /* 0x000fe20000010000 */
[----:B------:R-:W2:Y:S01]  /*ec10*/  MUFU.EX2 R139, R139 ;  /* 0x0000008b008b7308 */ /* 0x000ea20000000800 */
[----:B------:R-:W-:Y:S02]  /*ec20*/  FADD.FTZ R155, R155, R152 ;  /* 0x000000989b9b7221 */ /* 0x000fe40000010000 */
[----:B------:R-:W-:Y:S02]  /*ec30*/  FADD.FTZ R144, R144, R147 ;  /* 0x0000009390907221 */ /* 0x000fe40000010000 */
[C---:B---3--:R-:W-:Y:S03]  /*ec40*/  HMMA.16816.F32.BF16 R4, R16.reuse, R20, R4 ;  /* 0x000000141004723c */ /* 0x048fe60000041804 */
[----:B------:R-:W-:Y:S02]  /*ec50*/  FADD.FTZ R154, R154, R155 ;  /* 0x0000009b9a9a7221 */ /* 0x000fe40000010000 */
[----:B------:R-:W3:Y:S01]  /*ec60*/  MUFU.EX2 R220, R220 ;  /* 0x000000dc00dc7308 */ /* 0x000ee20000000800 */
[----:B------:R-:W-:Y:S02]  /*ec70*/  FADD.FTZ R153, R153, R144 ;  /* 0x0000009099997221 */ /* 0x000fe40000010000 */
[C---:B------:R-:W-:Y:S01]  /*ec80*/  HMMA.16816.F32.BF16 R8, R16.reuse, R22, R8 ;  /* 0x000000161008723c */ /* 0x040fe20000041808 */
[----:B------:R-:W2:Y:S03]  /*ec90*/  LDSM.16.MT88.4 R20, [R204+0x4100] ;  /* 0x00410000cc14783b */ /* 0x000ea60000004200 */
[----:B------:R-:W-:Y:S03]  /*eca0*/  FADD.FTZ R165, R165, R154 ;  /* 0x0000009aa5a57221 */ /* 0x000fe60000010000 */
[----:B------:R-:W-:Y:S01]  /*ecb0*/  MUFU.EX2 R122, R122 ;  /* 0x0000007a007a7308 */ /* 0x000fe20000000800 */
[C---:B------:R-:W-:Y:S08]  /*ecc0*/  HMMA.16816.F32.BF16 R68, R16.reuse, R24, R68 ;  /* 0x000000181044723c */ /* 0x040ff00000041844 */
[C---:B------:R-:W-:Y:S01]  /*ecd0*/  HMMA.16816.F32.BF16 R72, R16.reuse, R26, R72 ;  /* 0x0000001a1048723c */ /* 0x040fe20000041848 */
[----:B------:R-:W3:Y:S01]  /*ece0*/  LDSM.16.MT88.4 R24, [R202+0x4100] ;  /* 0x00410000ca18783b */ /* 0x000ee20000004200 */
[----:B------:R-:W2:Y:S06]  /*ecf0*/  MUFU.EX2 R121, R121 ;  /* 0x0000007900797308 */ /* 0x000eac0000000800 */
[C---:B----4-:R-:W-:Y:S04]  /*ed00*/  HMMA.16816.F32.BF16 R76, R16.reuse, R28, R76 ;  /* 0x0000001c104c723c */ /* 0x050fe8000004184c */
[----:B------:R-:W-:Y:S04]  /*ed10*/  MUFU.EX2 R118, R118 ;  /* 0x0000007600767308 */ /* 0x000fe80000000800 */
[C---:B------:R-:W-:Y:S01]  /*ed20*/  HMMA.16816.F32.BF16 R80, R16.reuse, R30, R80 ;  /* 0x0000001e1050723c */ /* 0x040fe20000041850 */
[----:B------:R-:W4:Y:S05]  /*ed30*/  LDSM.16.MT88.4 R28, [R201+0x4100] ;  /* 0x00410000c91c783b */ /* 0x000f2a0000004200 */
[----:B------:R-:W3:Y:S02]  /*ed40*/  MUFU.EX2 R131, R131 ;  /* 0x0000008300837308 */ /* 0x000ee40000000800 */
[C---:B-1----:R-:W-:Y:S08]  /*ed50*/  HMMA.16816.F32.BF16 R84, R16.reuse, R32, R84 ;  /* 0x000000201054723c */ /* 0x042ff00000041854 */
[C---:B------:R-:W-:Y:S01]  /*ed60*/  HMMA.16816.F32.BF16 R88, R16.reuse, R34, R88 ;  /* 0x000000221058723c */ /* 0x040fe20000041858 */
[----:B------:R-:W1:Y:S01]  /*ed70*/  LDSM.16.MT88.4 R32, [R204+0x1900] ;  /* 0x00190000cc20783b */ /* 0x000e620000004200 */
[----:B------:R-:W-:Y:S06]  /*ed80*/  MUFU.EX2 R116, R116 ;  /* 0x0000007400747308 */ /* 0x000fec0000000800 */
[C---:B--2---:R-:W-:Y:S04]  /*ed90*/  HMMA.16816.F32.BF16 R92, R16.reuse, R20, R92 ;  /* 0x00000014105c723c */ /* 0x044fe8000004185c */
[----:B------:R-:W2:Y:S04]  /*eda0*/  MUFU.EX2 R119, R119 ;  /* 0x0000007700777308 */ /* 0x000ea80000000800 */
[C---:B------:R-:W-:Y:S01]  /*edb0*/  HMMA.16816.F32.BF16 R96, R16.reuse, R22, R96 ;  /* 0x000000161060723c */ /* 0x040fe20000041860 */
[----:B------:R-:W1:Y:S05]  /*edc0*/  LDSM.16.MT88.4 R20, [R202+0x1900] ;  /* 0x00190000ca14783b */ /* 0x000e6a0000004200 */
[----:B------:R-:W-:Y:S02]  /*edd0*/  MUFU.EX2 R117, R117 ;  /* 0x0000007500757308 */ /* 0x000fe40000000800 */
[C---:B---3--:R-:W-:Y:S08]  /*ede0*/  HMMA.16816.F32.BF16 R100, R16.reuse, R24, R100 ;  /* 0x000000181064723c */ /* 0x048ff00000041864 */
[C---:B------:R-:W-:Y:S01]  /*edf0*/  HMMA.16816.F32.BF16 R104, R16.reuse, R26, R104 ;  /* 0x0000001a1068723c */ /* 0x040fe20000041868 */
[----:B------:R-:W3:Y:S01]  /*ee00*/  LDSM.16.MT88.4 R24, [R201+0x1900] ;  /* 0x00190000c918783b */ /* 0x000ee20000004200 */
[----:B------:R-:W1:Y:S06]  /*ee10*/  MUFU.EX2 R50, R50 ;  /* 0x0000003200327308 */ /* 0x000e6c0000000800 */
[C---:B----4-:R-:W-:Y:S08]  /*ee20*/  HMMA.16816.F32.BF16 R52, R16.reuse, R28, R52 ;  /* 0x0000001c1034723c */ /* 0x050ff00000041834 */
[C---:B------:R-:W-:Y:S01]  /*ee30*/  HMMA.16816.F32.BF16 R56, R16.reuse, R30, R56 ;  /* 0x0000001e1038723c */ /* 0x040fe20000041838 */
[----:B------:R-:W4:Y:S07]  /*ee40*/  LDSM.16.MT88.4 R28, [R200+0x1900] ;  /* 0x00190000c81c783b */ /* 0x000f2e0000004200 */
[C---:B------:R-:W-:Y:S08]  /*ee50*/  HMMA.16816.F32.BF16 R60, R16.reuse, R36, R60 ;  /* 0x00000024103c723c */ /* 0x040ff0000004183c */
[----:B------:R-:W-:Y:S01]  /*ee60*/  HMMA.16816.F32.BF16 R64, R16, R38, R64 ;  /* 0x000000261040723c */ /* 0x000fe20000041840 */
[----:B------:R-:W-:Y:S06]  /*ee70*/  LDSM.16.MT88.4 R36, [R201+0x4900] ;  /* 0x00490000c924783b */ /* 0x000fec0000004200 */
[----:B-----5:R-:W-:Y:S01]  /*ee80*/  F2FP.BF16.PACK_AB R16, R167, R164 ;  /* 0x000000a4a710723e */ /* 0x020fe200000010ff */
        /* <DEDUP_REMOVED lines=8> */
[C---:B-1----:R-:W-:Y:S03]  /*ef10*/  HMMA.16816.F32.BF16 R4, R16.reuse, R32, R4 ;  /* 0x000000201004723c */ /* 0x042fe60000041804 */
[----:B------:R-:W-:Y:S02]  /*ef20*/  FADD.FTZ R182, R182, R223 ;  /* 0x000000dfb6b67221 */ /* 0x000fe40000010000 */
[----:B------:R-:W-:Y:S02]  /*ef30*/  FADD.FTZ R183, R183, R166 ;  /* 0x000000a6b7b77221 */ /* 0x000fe40000010000 */
[----:B------:R-:W-:Y:S01]  /*ef40*/  FADD.FTZ R181, R181, R182 ;  /* 0x000000b6b5b57221 */ /* 0x000fe20000010000 */
[C---:B------:R-:W-:Y:S01]  /*ef50*/  HMMA.16816.F32.BF16 R8, R16.reuse, R34, R8 ;  /* 0x000000221008723c */ /* 0x040fe20000041808 */
[----:B------:R-:W1:Y:S03]  /*ef60*/  LDSM.16.MT88.4 R32, [R204+0x4900] ;  /* 0x00490000cc20783b */ /* 0x000e660000004200 */
[----:B------:R-:W-:Y:S04]  /*ef70*/  FADD.FTZ R2, R138, R181 ;  /* 0x000000b58a027221 */ /* 0x000fe80000010000 */
[C---:B------:R-:W-:Y:S04]  /*ef80*/  HMMA.16816.F32.BF16 R68, R16.reuse, R20, R68 ;  /* 0x000000141044723c */ /* 0x040fe80000041844 */
[----:B------:R-:W-:Y:S04]  /*ef90*/  FADD.FTZ R2, R145, R2 ;  /* 0x0000000291027221 */ /* 0x000fe80000010000 */
[C---:B------:R-:W-:Y:S01]  /*efa0*/  HMMA.16816.F32.BF16 R72, R16.reuse, R22, R72 ;  /* 0x000000161048723c */ /* 0x040fe20000041848 */
[----:B------:R-:W5:Y:S03]  /*efb0*/  LDSM.16.MT88.4 R20, [R202+0x4900] ;  /* 0x00490000ca14783b */ /* 0x000f660000004200 */
[----:B------:R-:W-:Y:S01]  /*efc0*/  FADD.FTZ R3, R139, R2 ;  /* 0x000000028b037221 */ /* 0x000fe20000010000 */
[----:B------:R-:W-:Y:S03]  /*efd0*/  IADD3 R2, R184, -0x1, RZ ;  /* 0xffffffffb8027810 */ /* 0x000fe60007ffe0ff */
[C---:B---3--:R-:W-:Y:S04]  /*efe0*/  HMMA.16816.F32.BF16 R76, R16.reuse, R24, R76 ;  /* 0x00000018104c723c */ /* 0x048fe8000004184c */
[----:B------:R-:W-:Y:S02]  /*eff0*/  FADD.FTZ R3, R220, R3 ;  /* 0x00000003dc037221 */ /* 0x000fe40000010000 */
[----:B------:R-:W-:Y:S02]  /*f000*/  IMAD.MOV.U32 R184, RZ, RZ, R2 ;  /* 0x000000ffffb87224 */ /* 0x000fe400078e0002 */
[C---:B------:R-:W-:Y:S01]  /*f010*/  HMMA.16816.F32.BF16 R80, R16.reuse, R26, R80 ;  /* 0x0000001a1050723c */ /* 0x040fe20000041850 */
[----:B------:R-:W3:Y:S03]  /*f020*/  LDSM.16.MT88.4 R24, [R204+0x2100] ;  /* 0x00210000cc18783b */ /* 0x000ee60000004200 */
[----:B------:R-:W-:Y:S04]  /*f030*/  IMAD.MOV.U32 R2, RZ, RZ, R12 ;  /* 0x000000ffff027224 */ /* 0x000fe800078e000c */
[C---:B----4-:R-:W-:Y:S08]  /*f040*/  HMMA.16816.F32.BF16 R84, R16.reuse, R28, R84 ;  /* 0x0000001c1054723c */ /* 0x050ff00000041854 */
[C---:B------:R-:W-:Y:S01]  /*f050*/  HMMA.16816.F32.BF16 R88, R16.reuse, R30, R88 ;  /* 0x0000001e1058723c */ /* 0x040fe20000041858 */
[----:B------:R-:W4:Y:S07]  /*f060*/  LDSM.16.MT88.4 R28, [R202+0x2100] ;  /* 0x00210000ca1c783b */ /* 0x000f2e0000004200 */
[C---:B-1----:R-:W-:Y:S08]  /*f070*/  HMMA.16816.F32.BF16 R92, R16.reuse, R32, R92 ;  /* 0x00000020105c723c */ /* 0x042ff0000004185c */
[C---:B------:R-:W-:Y:S01]  /*f080*/  HMMA.16816.F32.BF16 R96, R16.reuse, R34, R96 ;  /* 0x000000221060723c */ /* 0x040fe20000041860 */
[----:B------:R-:W-:Y:S07]  /*f090*/  LDSM.16.MT88.4 R32, [R200+0x2100] ;  /* 0x00210000c820783b */ /* 0x000fee0000004200 */
[C---:B-----5:R-:W-:Y:S08]  /*f0a0*/  HMMA.16816.F32.BF16 R100, R16.reuse, R20, R100 ;  /* 0x000000141064723c */ /* 0x060ff00000041864 */
[C---:B------:R-:W-:Y:S01]  /*f0b0*/  HMMA.16816.F32.BF16 R104, R16.reuse, R22, R104 ;  /* 0x000000161068723c */ /* 0x040fe20000041868 */
[----:B------:R-:W1:Y:S07]  /*f0c0*/  LDSM.16.MT88.4 R20, [R201+0x2100] ;  /* 0x00210000c914783b */ /* 0x000e6e0000004200 */
        /* <DEDUP_REMOVED lines=13> */
[C---:B---3--:R-:W-:Y:S03]  /*f1a0*/  HMMA.16816.F32.BF16 R4, R16.reuse, R24, R4 ;  /* 0x000000181004723c */ /* 0x048fe60000041804 */
[----:B------:R-:W-:Y:S05]  /*f1b0*/  FADD.FTZ R225, R225, R134 ;  /* 0x00000086e1e17221 */ /* 0x000fea0000010000 */
        /* <DEDUP_REMOVED lines=8> */
[C---:B------:R-:W-:Y:S08]  /*f240*/  HMMA.16816.F32.BF16 R84, R16.reuse, R32, R84 ;  /* 0x000000201054723c */ /* 0x040ff00000041854 */
[C---:B------:R-:W-:Y:S01]  /*f250*/  HMMA.16816.F32.BF16 R88, R16.reuse, R34, R88 ;  /* 0x000000221058723c */ /* 0x040fe20000041858 */
[----:B------:R-:W5:Y:S07]  /*f260*/  LDSM.16.MT88.4 R32, [R202+0x2900] ;  /* 0x00290000ca20783b */ /* 0x000f6e0000004200 */
[C---:B---3--:R-:W-:Y:S08]  /*f270*/  HMMA.16816.F32.BF16 R92, R16.reuse, R24, R92 ;  /* 0x00000018105c723c */ /* 0x048ff0000004185c */
[C---:B------:R-:W-:Y:S01]  /*f280*/  HMMA.16816.F32.BF16 R96, R16.reuse, R26, R96 ;  /* 0x0000001a1060723c */ /* 0x040fe20000041860 */
[----:B------:R-:W3:Y:S07]  /*f290*/  LDSM.16.MT88.4 R24, [R200+0x2900] ;  /* 0x00290000c818783b */ /* 0x000eee0000004200 */
[C---:B----4-:R-:W-:Y:S08]  /*f2a0*/  HMMA.16816.F32.BF16 R100, R16.reuse, R28, R100 ;  /* 0x0000001c1064723c */ /* 0x050ff00000041864 */
[C---:B------:R-:W-:Y:S08]  /*f2b0*/  HMMA.16816.F32.BF16 R104, R16.reuse, R30, R104 ;  /* 0x0000001e1068723c */ /* 0x040ff00000041868 */
[C---:B------:R-:W-:Y:S08]  /*f2c0*/  HMMA.16816.F32.BF16 R52, R16.reuse, R36, R52 ;  /* 0x000000241034723c */ /* 0x040ff00000041834 */
[C---:B------:R-:W-:Y:S08]  /*f2d0*/  HMMA.16816.F32.BF16 R56, R16.reuse, R38, R56 ;  /* 0x000000261038723c */ /* 0x040ff00000041838 */
[C---:B-1----:R-:W-:Y:S08]  /*f2e0*/  HMMA.16816.F32.BF16 R60, R16.reuse, R20, R60 ;  /* 0x00000014103c723c */ /* 0x042ff0000004183c */
[----:B------:R-:W-:Y:S01]  /*f2f0*/  HMMA.16816.F32.BF16 R64, R16, R22, R64 ;  /* 0x000000161040723c */ /* 0x000fe20000041840 */
[----:B------:R-:W1:Y:S06]  /*f300*/  LDSM.16.MT88.4 R20, [R204+0x5900] ;  /* 0x00590000cc14783b */ /* 0x000e6c0000004200 */
[----:B------:R-:W-:Y:S01]  /*f310*/  F2FP.BF16.PACK_AB R16, R121, R122 ;  /* 0x0000007a7910723e */ /* 0x000fe200000010ff */
[----:B------:R-:W-:Y:S01]  /*f320*/  FADD.FTZ R122, R122, R225 ;  /* 0x000000e17a7a7221 */ /* 0x000fe20000010000 */
[----:B------:R-:W-:Y:S03]  /*f330*/  F2FP.BF16.PACK_AB R18, R131, R118 ;  /* 0x000000768312723e */ /* 0x000fe600000010ff */
[----:B--2---:R-:W-:Y:S01]  /*f340*/  F2FP.BF16.PACK_AB R17, R119, R116 ;  /* 0x000000747711723e */ /* 0x004fe200000010ff */
[----:B------:R-:W-:Y:S01]  /*f350*/  FADD.FTZ R116, R116, R3 ;  /* 0x0000000374747221 */ /* 0x000fe20000010000 */
[----:B------:R-:W-:Y:S01]  /*f360*/  F2FP.BF16.PACK_AB R19, R50, R117 ;  /* 0x000000753213723e */ /* 0x000fe200000010ff */
[----:B------:R-:W-:Y:S02]  /*f370*/  FADD.FTZ R121, R121, R122 ;  /* 0x0000007a79797221 */ /* 0x000fe40000010000 */
[----:B------:R-:W-:Y:S02]  /*f380*/  FADD.FTZ R116, R119, R116 ;  /* 0x0000007477747221 */ /* 0x000fe40000010000 */
[----:B------:R-:W-:Y:S02]  /*f390*/  FADD.FTZ R118, R118, R121 ;  /* 0x0000007976767221 */ /* 0x000fe40000010000 */
[C---:B------:R-:W-:Y:S01]  /*f3a0*/  HMMA.16816.F32.BF16 R112, R16.reuse, R108, R4 ;  /* 0x0000006c1070723c */ /* 0x040fe20000041804 */
[----:B------:R-:W2:Y:S02]  /*f3b0*/  LDSM.16.MT88.4 R4, [R202+0x5900] ;  /* 0x00590000ca04783b */ /* 0x000ea40000004200 */
[----:B------:R-:W-:Y:S02]  /*f3c0*/  FADD.FTZ R117, R117, R116 ;  /* 0x0000007475757221 */ /* 0x000fe40000010000 */
[----:B------:R-:W-:Y:S02]  /*f3d0*/  FADD.FTZ R216, R131, R118 ;  /* 0x0000007683d87221 */ /* 0x000fe40000010000 */
[----:B------:R-:W-:Y:S01]  /*f3e0*/  FADD.FTZ R217, R50, R117 ;  /* 0x0000007532d97221 */ /* 0x000fe20000010000 */
[C---:B------:R-:W-:Y:S01]  /*f3f0*/  HMMA.16816.F32.BF16 R108, R16.reuse, R110, R8 ;  /* 0x0000006e106c723c */ /* 0x040fe20000041808 */
[----:B------:R-:W4:Y:S03]  /*f400*/  LDSM.16.MT88.4 R8, [R201+0x5900] ;  /* 0x00590000c908783b */ /* 0x000f260000004200 */
[----:B------:R-:W-:Y:S04]  /*f410*/  IMAD.MOV.U32 R3, RZ, RZ, R0 ;  /* 0x000000ffff037224 */ /* 0x000fe800078e0000 */
[C---:B-----5:R-:W-:Y:S08]  /*f420*/  HMMA.16816.F32.BF16 R68, R16.reuse, R32, R68 ;  /* 0x000000201044723c */ /* 0x060ff00000041844 */
[C---:B------:R-:W-:Y:S08]  /*f430*/  HMMA.16816.F32.BF16 R72, R16.reuse, R34, R72 ;  /* 0x000000221048723c */ /* 0x040ff00000041848 */
[C---:B------:R-:W-:Y:S08]  /*f440*/  HMMA.16816.F32.BF16 R76, R16.reuse, R40, R76 ;  /* 0x00000028104c723c */ /* 0x040ff0000004184c */
[C---:B------:R-:W-:Y:S08]  /*f450*/  HMMA.16816.F32.BF16 R80, R16.reuse, R42, R80 ;  /* 0x0000002a1050723c */ /* 0x040ff00000041850 */
[C---:B---3--:R-:W-:Y:S08]  /*f460*/  HMMA.16816.F32.BF16 R84, R16.reuse, R24, R84 ;  /* 0x000000181054723c */ /* 0x048ff00000041854 */
[C---:B------:R-:W-:Y:S08]  /*f470*/  HMMA.16816.F32.BF16 R88, R16.reuse, R26, R88 ;  /* 0x0000001a1058723c */ /* 0x040ff00000041858 */
[C---:B-1----:R-:W-:Y:S08]  /*f480*/  HMMA.16816.F32.BF16 R92, R16.reuse, R20, R92 ;  /* 0x00000014105c723c */ /* 0x042ff0000004185c */
[C---:B------:R-:W-:Y:S01]  /*f490*/  HMMA.16816.F32.BF16 R96, R16.reuse, R22, R96 ;  /* 0x000000161060723c */ /* 0x040fe20000041860 */
[----:B------:R-:W1:Y:S07]  /*f4a0*/  LDSM.16.MT88.4 R20, [R200+0x5900] ;  /* 0x00590000c814783b */ /* 0x000e6e0000004200 */
[C---:B--2---:R-:W-:Y:S08]  /*f4b0*/  HMMA.16816.F32.BF16 R100, R16.reuse, R4, R100 ;  /* 0x000000041064723c */ /* 0x044ff00000041864 */
[C---:B------:R-:W-:Y:S08]  /*f4c0*/  HMMA.16816.F32.BF16 R104, R16.reuse, R6, R104 ;  /* 0x000000061068723c */ /* 0x040ff00000041868 */
[C---:B----4-:R-:W-:Y:S08]  /*f4d0*/  HMMA.16816.F32.BF16 R52, R16.reuse, R8, R52 ;  /* 0x000000081034723c */ /* 0x050ff00000041834 */
[C---:B------:R-:W-:Y:S08]  /*f4e0*/  HMMA.16816.F32.BF16 R56, R16.reuse, R10, R56 ;  /* 0x0000000a1038723c */ /* 0x040ff00000041838 */
[C---:B-1----:R-:W-:Y:S08]  /*f4f0*/  HMMA.16816.F32.BF16 R60, R16.reuse, R20, R60 ;  /* 0x00000014103c723c */ /* 0x042ff0000004183c */
[----:B------:R-:W-:Y:S01]  /*f500*/  HMMA.16816.F32.BF16 R64, R16, R22, R64 ;  /* 0x000000161040723c */ /* 0x000fe20000041840 */
[----:B------:R-:W-:-:S07]  /*f510*/  @P0 BRA `(.L_x_196) ;  /* 0xffffc3f000000947 */ /* 0x000fce000383ffff */
.L_x_187:
[----:B------:R-:W1:Y:S01]  /*f520*/  SHFL.BFLY PT, R3, R216, 0x2, 0x1f ;  /* 0x0c401f00d8037f89 */ /* 0x000e6200000e0000 */
[----:B------:R-:W-:Y:S01]  /*f530*/  CS2R R4, SRZ ;  /* 0x0000000000047805 */ /* 0x000fe2000001ff00 */
[----:B------:R-:W-:-:S02]  /*f540*/  MOV R8, 0xff800000 ;  /* 0xff80000000087802 */ /* 0x000fc40000000f00 */
        /* <DEDUP_REMOVED lines=26> */
[----:B------:R-:W-:Y:S02]  /*f6f0*/  FMUL.FTZ R73, R5, R73 ;  /* 0x0000004905497220 */ /* 0x000fe40000410000 */
        /* <DEDUP_REMOVED lines=25> */
[----:B------:R-:W-:Y:S02]  /*f890*/  FMUL.FTZ R5, R5, R65 ;  /* 0x0000004105057220 */ /* 0x000fe40000410000 */
        /* <DEDUP_REMOVED lines=34> */
.L_x_159:
[----:B------:R-:W-:Y:S05]  /*fac0*/  @P1 BRA `(.L_x_197) ;  /* 0x000010f000001947 */ /* 0x000fea0003800000 */
[----:B------:R-:W1:Y:S01]  /*fad0*/  S2R R0, SR_CTAID.Y ;  /* 0x0000000000007919 */ /* 0x000e620000002600 */
[----:B------:R-:W-:Y:S01]  /*fae0*/  F2FP.BF16.PACK_AB R112, R113, R112 ;  /* 0x000000707170723e */ /* 0x000fe200000010ff */
[----:B------:R-:W-:Y:S01]  /*faf0*/  BSSY B0, `(.L_x_198) ;  /* 0x00000dc000007945 */ /* 0x000fe20003800000 */
[----:B------:R-:W-:Y:S01]  /*fb00*/  F2FP.BF16.PACK_AB R114, R115, R114 ;  /* 0x000000727372723e */ /* 0x000fe200000010ff */
[----:B------:R-:W2:Y:S01]  /*fb10*/  S2R R2, SR_TID.X ;  /* 0x0000000000027919 */ /* 0x000ea20000002100 */
[----:B------:R-:W-:Y:S02]  /*fb20*/  F2FP.BF16.PACK_AB R108, R109, R108 ;  /* 0x0000006c6d6c723e */ /* 0x000fe400000010ff */
[----:B------:R-:W-:Y:S01]  /*fb30*/  F2FP.BF16.PACK_AB R110, R111, R110 ;  /* 0x0000006e6f6e723e */ /* 0x000fe200000010ff */
[----:B------:R-:W3:Y:S01]  /*fb40*/  S2R R22, SR_CTAID.Z ;  /* 0x0000000000167919 */ /* 0x000ee20000002700 */
[----:B------:R-:W-:-:S02]  /*fb50*/  F2FP.BF16.PACK_AB R68, R69, R68 ;  /* 0x000000444544723e */ /* 0x000fc400000010ff */
[----:B------:R-:W-:Y:S01]  /*fb60*/  F2FP.BF16.PACK_AB R70, R71, R70 ;  /* 0x000000464746723e */ /* 0x000fe200000010ff */
[----:B------:R-:W-:Y:S01]  /*fb70*/  BAR.SYNC.DEFER_BLOCKING 0x1, 0x100 ;  /* 0x0044000000007b1d */ /* 0x000fe20000010000 */
[----:B------:R-:W-:Y:S02]  /*fb80*/  F2FP.BF16.PACK_AB R72, R73, R72 ;  /* 0x000000484948723e */ /* 0x000fe400000010ff */
[----:B------:R-:W-:Y:S02]  /*fb90*/  F2FP.BF16.PACK_AB R74, R75, R74 ;  /* 0x0000004a4b4a723e */ /* 0x000fe400000010ff */
[----:B------:R-:W-:Y:S02]  /*fba0*/  F2FP.BF16.PACK_AB R76, R77, R76 ;  /* 0x0000004c4d4c723e */ /* 0x000fe400000010ff */
[----:B------:R-:W-:Y:S02]  /*fbb0*/  F2FP.BF16.PACK_AB R78, R79, R78 ;  /* 0x0000004e4f4e723e */ /* 0x000fe400000010ff */
[----:B------:R-:W-:-:S02]  /*fbc0*/  F2FP.BF16.PACK_AB R80, R81, R80 ;  /* 0x000000505150723e */ /* 0x000fc400000010ff */
[----:B------:R-:W-:Y:S01]  /*fbd0*/  F2FP.BF16.PACK_AB R82, R83, R82 ;  /* 0x000000525352723e */ /* 0x000fe200000010ff */
[C---:B-1----:R-:W-:Y:S01]  /*fbe0*/  IMAD.WIDE.U32 R24, R0.reuse, c[0x0][0x490], RZ ;  /* 0x0001240000187a25 */ /* 0x042fe200078e00ff */
[----:B------:R-:W-:Y:S02]  /*fbf0*/  SHF.R.S32.HI R3, RZ, 0x1f, R0 ;  /* 0x0000001fff037819 */ /* 0x000fe40000011400 */
[----:B------:R-:W-:Y:S01]  /*fc00*/  F2FP.BF16.PACK_AB R84, R85, R84 ;  /* 0x000000545554723e */ /* 0x000fe200000010ff */
[C---:B------:R-:W-:Y:S01]  /*fc10*/  IMAD.WIDE.U32 R14, R0.reuse, c[0x0][0x3e8], RZ ;  /* 0x0000fa00000e7a25 */ /* 0x040fe200078e00ff */
[----:B--2---:R-:W-:Y:S02]  /*fc20*/  SHF.R.S32.HI R9, RZ, 0x1f, R2 ;  /* 0x0000001fff097819 */ /* 0x004fe40000011402 */
[----:B------:R-:W-:Y:S01]  /*fc30*/  F2FP.BF16.PACK_AB R86, R87, R86 ;  /* 0x000000565756723e */ /* 0x000fe200000010ff */
[----:B------:R-:W-:Y:S01]  /*fc40*/  IMAD R13, R3, c[0x0][0x490], RZ ;  /* 0x00012400030d7a24 */ /* 0x000fe200078e02ff */
[-C--:B------:R-:W-:Y:S01]  /*fc50*/  LEA.HI R11, R9, R2.reuse, RZ, 0x2 ;  /* 0x00000002090b7211 */ /* 0x080fe200078f10ff */
[----:B------:R-:W-:Y:S01]  /*fc60*/  IMAD R3, R3, c[0x0][0x3e8], RZ ;  /* 0x0000fa0003037a24 */ /* 0x000fe200078e02ff */
[CC--:B------:R-:W-:Y:S01]  /*fc70*/  LEA.HI R10, R9.reuse, R2.reuse, RZ, 0x3 ;  /* 0x00000002090a7211 */ /* 0x0c0fe200078f18ff */
[C---:B------:R-:W-:Y:S01]  /*fc80*/  IMAD R13, R0.reuse, c[0x0][0x494], R13 ;  /* 0x00012500000d7a24 */ /* 0x040fe200078e020d */
[----:B------:R-:W-:Y:S01]  /*fc90*/  SHF.R.S32.HI R20, RZ, 0x2, R11 ;  /* 0x00000002ff147819 */ /* 0x000fe2000001140b */
[----:B------:R-:W-:Y:S01]  /*fca0*/  IMAD R28, R0, c[0x0][0x3ec], R3 ;  /* 0x0000fb00001c7a24 */ /* 0x000fe200078e0203 */
[-C--:B------:R-:W-:Y:S01]  /*fcb0*/  LEA.HI R3, R9, R2.reuse, RZ, 0x5 ;  /* 0x0000000209037211 */ /* 0x080fe200078f28ff */
[----:B------:R-:W-:Y:S01]  /*fcc0*/  IMAD.IADD R25, R25, 0x1, R13 ;  /* 0x0000000119197824 */ /* 0x000fe200078e020d */
[----:B------:R-:W-:Y:S01]  /*fcd0*/  LEA.HI R0, R9, R2, RZ, 0x6 ;  /* 0x0000000209007211 */ /* 0x000fe200078f30ff */
[----:B------:R-:W-:Y:S01]  /*fce0*/  IMAD.IADD R29, R15, 0x1, R28 ;  /* 0x000000010f1d7824 */ /* 0x000fe200078e021c */
[----:B------:R-:W-:Y:S01]  /*fcf0*/  LOP3.LUT R9, R3, 0xffffffe0, RZ, 0xc0, !PT ;  /* 0xffffffe003097812 */ /* 0x000fe200078ec0ff */
[----:B------:R-:W-:Y:S01]  /*fd00*/  IMAD.MOV.U32 R28, RZ, RZ, R14 ;  /* 0x000000ffff1c7224 */ /* 0x000fe200078e000e */
[----:B------:R-:W-:Y:S01]  /*fd10*/  SHF.R.S32.HI R17, RZ, 0x1f, R11 ;  /* 0x0000001fff117819 */ /* 0x000fe2000001140b */
[----:B------:R-:W-:Y:S01]  /*fd20*/  IMAD.MOV.U32 R14, RZ, RZ, c[0x0][0x4e8] ;  /* 0x00013a00ff0e7624 */ /* 0x000fe200078e00ff */
[----:B------:R-:W-:Y:S01]  /*fd30*/  LOP3.LUT R11, R11, 0xfffffffc, RZ, 0xc0, !PT ;  /* 0xfffffffc0b0b7812 */ /* 0x000fe200078ec0ff */
[----:B------:R-:W-:Y:S01]  /*fd40*/  IMAD.IADD R12, R2, 0x1, -R9 ;  /* 0x00000001020c7824 */ /* 0x000fe200078e0a09 */
[----:B------:R-:W-:Y:S01]  /*fd50*/  LEA.HI R4, R17, R20, RZ, 0x3 ;  /* 0x0000001411047211 */ /* 0x000fe200078f18ff */
[----:B------:R-:W-:Y:S01]  /*fd60*/  IMAD.SHL.U32 R0, R0, 0x8, RZ ;  /* 0x0000000800007824 */ /* 0x000fe200078e00ff */
[----:B------:R-:W-:Y:S01]  /*fd70*/  LOP3.LUT R19, R10, 0xfffffff8, RZ, 0xc0, !PT ;  /* 0xfffffff80a137812 */ /* 0x000fe200078ec0ff */
[----:B------:R-:W-:Y:S01]  /*fd80*/  IMAD.IADD R11, R2, 0x1, -R11 ;  /* 0x00000001020b7824 */ /* 0x000fe200078e0a0b */
[----:B------:R-:W-:Y:S01]  /*fd90*/  SHF.R.S32.HI R13, RZ, 0x1f, R12 ;  /* 0x0000001fff0d7819 */ /* 0x000fe2000001140c */
[----:B---3--:R-:W-:Y:S01]  /*fda0*/  IMAD.WIDE.U32 R24, R22, c[0x0][0x498], R24 ;  /* 0x0001260016187a25 */ /* 0x008fe200078e0018 */
[----:B------:R-:W-:-:S02]  /*fdb0*/  LOP3.LUT R9, R4, 0xfffffff8, RZ, 0xc0, !PT ;  /* 0xfffffff804097812 */ /* 0x000fc400078ec0ff */
[----:B------:R-:W-:Y:S01]  /*fdc0*/  SHF.R.S32.HI R15, RZ, 0x1f, R22 ;  /* 0x0000001fff0f7819 */ /* 0x000fe20000011416 */
[----:B------:R-:W-:Y:S01]  /*fdd0*/  IMAD.IADD R19, R2, 0x1, -R19 ;  /* 0x0000000102137824 */ /* 0x000fe200078e0a13 */
[----:B------:R-:W-:Y:S01]  /*fde0*/  LOP3.LUT P4, RZ, R12, 0x3, RZ, 0xc0, !PT ;  /* 0x000000030cff7812 */ /* 0x000fe2000788c0ff */
[----:B------:R-:W-:Y:S01]  /*fdf0*/  IMAD.IADD R20, R20, 0x1, -R9 ;  /* 0x0000000114147824 */ /* 0x000fe200078e0a09 */
[--C-:B------:R-:W-:Y:S01]  /*fe00*/  SHF.R.S32.HI R26, RZ, 0x5, R3.reuse ;  /* 0x00000005ff1a7819 */ /* 0x100fe20000011403 */
[----:B------:R-:W-:Y:S01]  /*fe10*/  IMAD R9, R15, c[0x0][0x498], RZ ;  /* 0x000126000f097a24 */ /* 0x000fe200078e02ff */
[----:B------:R-:W-:Y:S01]  /*fe20*/  LEA.HI R12, R13, R12, RZ, 0x2 ;  /* 0x0000000c0d0c7211 */ /* 0x000fe200078f10ff */
[----:B------:R-:W-:Y:S01]  /*fe30*/  IMAD R15, R15, c[0x0][0x3f0], RZ ;  /* 0x0000fc000f0f7a24 */ /* 0x000fe200078e02ff */
[----:B------:R-:W-:Y:S01]  /*fe40*/  SHF.R.S32.HI R3, RZ, 0x1f, R3 ;  /* 0x0000001fff037819 */ /* 0x000fe20000011403 */
[----:B------:R-:W1:Y:S01]  /*fe50*/  S2R R13, SR_CTAID.X ;  /* 0x00000000000d7919 */ /* 0x000e620000002500 */
[----:B------:R-:W-:Y:S01]  /*fe60*/  SHF.R.S32.HI R10, RZ, 0x3, R10 ;  /* 0x00000003ff0a7819 */ /* 0x000fe2000001140a */
[----:B------:R-:W-:Y:S01]  /*fe70*/  IMAD R16, R22, c[0x0][0x49c], R9 ;  /* 0x0001270016107a24 */ /* 0x000fe200078e0209 */
[----:B------:R-:W-:Y:S01]  /*fe80*/  LEA.HI R3, R3, R26, RZ, 0x3 ;  /* 0x0000001a03037211 */ /* 0x000fe200078f18ff */
[----:B------:R-:W-:Y:S01]  /*fe90*/  IMAD.SHL.U32 R9, R19, 0x8, RZ ;  /* 0x0000000813097824 */ /* 0x000fe200078e00ff */
[----:B------:R-:W-:Y:S01]  /*fea0*/  LEA.HI R4, R11, R11, RZ, 0x1 ;  /* 0x0000000b0b047211 */ /* 0x000fe200078f08ff */
[----:B------:R-:W-:Y:S01]  /*feb0*/  IMAD.SHL.U32 R2, R10, 0x40, RZ ;  /* 0x000000400a027824 */ /* 0x000fe200078e00ff */
[----:B------:R-:W-:Y:S01]  /*fec0*/  LOP3.LUT R3, R3, 0xffffff8, RZ, 0xc0, !PT ;  /* 0x0ffffff803037812 */ /* 0x000fe200078ec0ff */
[----:B------:R-:W-:Y:S01]  /*fed0*/  IMAD R17, R26, 0x200, R11 ;  /* 0x000002001a117824 */ /* 0x000fe200078e020b */
[----:B------:R-:W-:Y:S01]  /*fee0*/  LOP3.LUT R4, R4, 0x1ffffffe, RZ, 0xc0, !PT ;  /* 0x1ffffffe04047812 */ /* 0x000fe200078ec0ff */
[----:B------:R-:W-:Y:S01]  /*fef0*/  IMAD R15, R22, c[0x0][0x3f4], R15 ;  /* 0x0000fd00160f7a24 */ /* 0x000fe200078e020f */
[----:B------:R-:W-:Y:S01]  /*ff00*/  LOP3.LUT R2, R2, 0x1c0, RZ, 0xc0, !PT ;  /* 0x000001c002027812 */ /* 0x000fe200078ec0ff */
[----:B------:R-:W-:Y:S01]  /*ff10*/  IMAD.IADD R18, R26, 0x1, -R3 ;  /* 0x000000011a127824 */ /* 0x000fe200078e0a03 */
[----:B------:R-:W-:Y:S01]  /*ff20*/  ISETP.NE.AND P0, PT, R14, 0x1, PT ;  /* 0x000000010e00780c */ /* 0x000fe20003f05270 */
[----:B------:R-:W-:Y:S01]  /*ff30*/  IMAD.IADD R11, R11, 0x1, -R4 ;  /* 0x000000010b0b7824 */ /* 0x000fe200078e0a04 */
[----:B------:R-:W-:Y:S01]  /*ff40*/  LOP3.LUT R4, R2, 0x38, R9, 0xf8, !PT ;  /* 0x0000003802047812 */ /* 0x000fe200078ef809 */
[----:B------:R-:W-:Y:S01]  /*ff50*/  IMAD.WIDE.U32 R22, R22, c[0x0][0x3f0], R28 ;  /* 0x0000fc0016167a25 */ /* 0x000fe200078e001c */
[----:B------:R-:W-:-:S02]  /*ff60*/  SHF.R.U32.HI R3, RZ, 0x3, R2 ;  /* 0x00000003ff037819 */ /* 0x000fc40000011602 */
[----:B------:R-:W-:Y:S01]  /*ff70*/  SHF.R.S32.HI R21, RZ, 0x2, R12 ;  /* 0x00000002ff157819 */ /* 0x000fe2000001140c */
[----:B------:R-:W-:Y:S01]  /*ff80*/  IMAD R2, R19, 0x20, R10 ;  /* 0x0000002013027824 */ /* 0x000fe200078e020a */
[----:B------:R-:W-:Y:S01]  /*ff90*/  LOP3.LUT R19, R20, 0x1, RZ, 0xc0, !PT ;  /* 0x0000000114137812 */ /* 0x000fe200078ec0ff */
[----:B------:R-:W-:Y:S01]  /*ffa0*/  IMAD.IADD R23, R23, 0x1, R15 ;  /* 0x0000000117177824 */ /* 0x000fe200078e020f */
[----:B------:R-:W-:Y:S01]  /*ffb0*/  LOP3.LUT R3, R4, R3, RZ, 0x3c, !PT ;  /* 0x0000000304037212 */ /* 0x000fe200078e3cff */
[----:B-1----:R-:W-:Y:S01]  /*ffc0*/  IMAD R2, R13, 0x80, R2 ;  /* 0x000000800d027824 */ /* 0x002fe200078e0202 */
[----:B------:R-:W-:Y:S01]  /*ffd0*/  ISETP.NE.U32.AND P3, PT, R19, 0x1, PT ;  /* 0x000000011300780c */ /* 0x000fe20003f65070 */
[----:B------:R-:W-:Y:S01]  /*ffe0*/  IMAD R18, R18, 0x10, R21 ;  /* 0x0000001012127824 */ /* 0x000fe200078e0215 */
[----:B------:R-:W-:Y:S01]  /*fff0*/  LOP3.LUT R0, R3, 0x7ffffe00, R0, 0xf8, !PT ;  /* 0x7ffffe0003007812 */ /* 0x000fe200078ef800 */
[----:B------:R-:W-:Y:S01]  /*10000*/  @P0 IMAD.HI.U32 R4, R2, c[0x0][0x4ec], RZ ;  /* 0x00013b0002040a27 */ /* 0x000fe200078e00ff */
[----:B------:R-:W-:-:S02]  /*10010*/  R2P PR, R20, 0x6 ;  /* 0x0000000614007804 */ /* 0x000fc40000000000 */
[----:B------:R-:W-:Y:S01]  /*10020*/  F2FP.BF16.PACK_AB R88, R89, R88 ;  /* 0x000000585958723e */ /* 0x000fe200000010ff */
[----:B------:R-:W-:Y:S01]  /*10030*/  IMAD.SHL.U32 R20, R20, 0x40, RZ ;  /* 0x0000004014147824 */ /* 0x000fe200078e00ff */
[----:B------:R-:W-:Y:S01]  /*10040*/  F2FP.BF16.PACK_AB R90, R91, R90 ;  /* 0x0000005a5b5a723e */ /* 0x000fe200000010ff */
[----:B------:R-:W-:Y:S01]  /*10050*/  IMAD.MOV.U32 R12, RZ, RZ, R2 ;  /* 0x000000ffff0c7224 */ /* 0x000fe200078e0002 */
[----:B------:R-:W-:Y:S01]  /*10060*/  @P0 SHF.R.U32.HI R12, RZ, c[0x0][0x4f0], R4 ;  /* 0x00013c00ff0c0a19 */ /* 0x000fe20000011604 */
[----:B------:R-:W-:Y:S01]  /*10070*/  IMAD R3, R14, c[0x0][0x388], RZ ;  /* 0x0000e2000e037a24 */ /* 0x000fe200078e02ff */
[----:B------:R-:W-:Y:S01]  /*10080*/  LOP3.LUT R26, R20, 0x1c0, RZ, 0xc0, !PT ;  /* 0x000001c0141a7812 */ /* 0x000fe200078ec0ff */
[----:B------:R-:W-:Y:S01]  /*10090*/  IMAD R4, R11, 0x8, R18 ;  /* 0x000000080b047824 */ /* 0x000fe200078e0212 */
[--C-:B------:R-:W-:Y:S01]  /*100a0*/  SHF.R.S32.HI R14, RZ, 0x1f, R12.reuse ;  /* 0x0000001fff0e7819 */ /* 0x100fe2000001140c */
[----:B------:R-:W-:Y:S01]  /*100b0*/  IMAD.MOV R11, RZ, RZ, -R12 ;  /* 0x000000ffff0b7224 */ /* 0x000fe200078e0a0c */
[----:B------:R-:W-:Y:S01]  /*100c0*/  LEA.HI R26, R26, R26, RZ, 0x1d ;  /* 0x0000001a1a1a7211 */ /* 0x000fe200078fe8ff */
[----:B------:R-:W-:Y:S01]  /*100d0*/  IMAD R4, R13, 0x80, R4 ;  /* 0x000000800d047824 */ /* 0x000fe200078e0204 */
[----:B------:R-:W-:Y:S01]  /*100e0*/  F2FP.BF16.PACK_AB R92, R93, R92 ;  /* 0x0000005c5d5c723e */ /* 0x000fe200000010ff */
[----:B------:R-:W-:Y:S01]  /*100f0*/  IMAD R15, R14, c[0x0][0x3e0], RZ ;  /* 0x0000f8000e0f7a24 */ /* 0x000fe200078e02ff */
[----:B------:R-:W-:Y:S01]  /*10100*/  F2FP.BF16.PACK_AB R94, R95, R94 ;  /* 0x0000005e5f5e723e */ /* 0x000fe200000010ff */
[----:B------:R-:W-:Y:S01]  /*10110*/  IMAD.U32 R17, R17, 0x2, R26 ;  /* 0x0000000211117824 */ /* 0x000fe200078e001a */
[----:B------:R-:W-:Y:S01]  /*10120*/  F2FP.BF16.PACK_AB R96, R97, R96 ;  /* 0x000000606160723e */ /* 0x000fe200000010ff */
[----:B------:R-:W-:Y:S01]  /*10130*/  IMAD R11, R11, c[0x0][0x4e8], R2 ;  /* 0x00013a000b0b7a24 */ /* 0x000fe200078e0202 */
[----:B------:R-:W-:Y:S01]  /*10140*/  F2FP.BF16.PACK_AB R98, R99, R98 ;  /* 0x000000626362723e */ /* 0x000fe200000010ff */
[----:B------:R-:W-:Y:S01]  /*10150*/  IMAD.SHL.U32 R17, R17, 0x2, RZ ;  /* 0x0000000211117824 */ /* 0x000fe200078e00ff */
[----:B------:R-:W-:Y:S01]  /*10160*/  F2FP.BF16.PACK_AB R100, R101, R100 ;  /* 0x000000646564723e */ /* 0x000fe200000010ff */
[----:B------:R-:W-:Y:S01]  /*10170*/  @P0 IMAD.HI.U32 R2, R4, c[0x0][0x4ec], RZ ;  /* 0x00013b0004020a27 */ /* 0x000fe200078e00ff */
[----:B------:R-:W-:-:S02]  /*10180*/  F2FP.BF16.PACK_AB R102, R103, R102 ;  /* 0x000000666766723e */ /* 0x000fc400000010ff */
[----:B------:R-:W-:Y:S01]  /*10190*/  IADD3 R21, R17, 0x70, RZ ;  /* 0x0000007011157810 */ /* 0x000fe20007ffe0ff */
[C---:B------:R-:W-:Y:S01]  /*101a0*/  IMAD.WIDE.U32 R22, R12.reuse, c[0x0][0x3e0], R22 ;  /* 0x0000f8000c167a25 */ /* 0x040fe200078e0016 */
[----:B------:R-:W-:Y:S01]  /*101b0*/  STS [R17+0x80], R112 ;  /* 0x0000807011007388 */ /* 0x000fe20000000800 */
[----:B------:R-:W-:Y:S02]  /*101c0*/  F2FP.BF16.PACK_AB R6, R105, R6 ;  /* 0x000000066906723e */ /* 0x000fe400000010ff */
[----:B------:R-:W-:Y:S01]  /*101d0*/  IMAD R15, R12, c[0x0][0x3e4], R15 ;  /* 0x0000f9000c0f7a24 */ /* 0x000fe200078e020f */
[----:B------:R-:W-:Y:S01]  /*101e0*/  IADD3 R12, R17, 0x80, RZ ;  /* 0x00000080110c7810 */ /* 0x000fe20007ffe0ff */
[----:B------:R-:W-:Y:S01]  /*101f0*/  IMAD.MOV.U32 R19, RZ, RZ, R4 ;  /* 0x000000ffff137224 */ /* 0x000fe200078e0004 */
[----:B------:R-:W-:Y:S01]  /*10200*/  @P0 SHF.R.U32.HI R19, RZ, c[0x0][0x4f0], R2 ;  /* 0x00013c00ff130a19 */ /* 0x000fe20000011602 */
[----:B------:R-:W-:Y:S01]  /*10210*/  IMAD.IADD R23, R23, 0x1, R15 ;  /* 0x0000000117177824 */ /* 0x000fe200078e020f */
[----:B------:R-:W-:Y:S01]  /*10220*/  @P3 IADD3 R21, R12, 0x10, RZ ;  /* 0x000000100c153810 */ /* 0x000fe20007ffe0ff */
[----:B------:R-:W-:Y:S01]  /*10230*/  IMAD.MOV.U32 R2, RZ, RZ, 0x20 ;  /* 0x00000020ff027424 */ /* 0x000fe200078e00ff */
[----:B------:R-:W-:Y:S01]  /*10240*/  SHF.R.S32.HI R12, RZ, 0x1f, R11 ;  /* 0x0000001fff0c7819 */ /* 0x000fe2000001140b */
[----:B------:R-:W-:Y:S01]  /*10250*/  IMAD.WIDE.U32 R22, R11, c[0x0][0x3d8], R22 ;  /* 0x0000f6000b167a25 */ /* 0x000fe200078e0016 */
[--C-:B------:R-:W-:Y:S01]  /*10260*/  SHF.R.S32.HI R15, RZ, 0x1f, R19.reuse ;  /* 0x0000001fff0f7819 */ /* 0x100fe20000011413 */
[----:B------:R-:W-:Y:S01]  /*10270*/  STS [R17+0x480], R114 ;  /* 0x0004807211007388 */ /* 0x000fe20000000800 */
[----:B------:R-:W-:Y:S01]  /*10280*/  IADD3 R14, P0, R19, R24, RZ ;  /* 0x00000018130e7210 */ /* 0x000fe20007f1e0ff */
[----:B------:R-:W-:Y:S01]  /*10290*/  IMAD.MOV R19, RZ, RZ, -R19 ;  /* 0x000000ffff137224 */ /* 0x000fe200078e0a13 */
[----:B------:R-:W-:Y:S01]  /*102a0*/  SEL R2, R2, 0xffffffe0, !P1 ;  /* 0xffffffe002027807 */ /* 0x000fe20004800000 */
[----:B------:R-:W-:Y:S01]  /*102b0*/  IMAD R12, R12, c[0x0][0x3d8], RZ ;  /* 0x0000f6000c0c7a24 */ /* 0x000fe200078e02ff */
[----:B------:R-:W-:Y:S01]  /*102c0*/  IADD3.X R15, R15, R25, R16, P0, !PT ;  /* 0x000000190f0f7210 */ /* 0x000fe200007fe410 */
[----:B------:R-:W-:Y:S01]  /*102d0*/  IMAD R25, R19, c[0x0][0x4e8], R4 ;  /* 0x00013a0013197a24 */ /* 0x000fe200078e0204 */
[----:B------:R-:W-:Y:S01]  /*102e0*/  STS [R21], R108 ;  /* 0x0000006c15007388 */ /* 0x000fe20000000800 */
[----:B------:R-:W-:Y:S01]  /*102f0*/  IMAD R4, R11, c[0x0][0x3dc], R12 ;  /* 0x0000f7000b047a24 */ /* 0x000fe200078e020c */
[----:B------:R-:W-:Y:S01]  /*10300*/  F2FP.BF16.PACK_AB R106, R107, R106 ;  /* 0x0000006a6b6a723e */ /* 0x000fe200000010ff */
[----:B------:R-:W-:Y:S01]  /*10310*/  IMAD.IADD R19, R17, 0x1, R2 ;  /* 0x0000000111137824 */ /* 0x000fe200078e0202 */
[----:B------:R-:W-:Y:S01]  /*10320*/  STS [R21+0x400], R110 ;  /* 0x0004006e15007388 */ /* 0x000fe20000000800 */
[----:B------:R-:W-:Y:S01]  /*10330*/  IMAD.IADD R11, R2, 0x1, R21 ;  /* 0x00000001020b7824 */ /* 0x000fe200078e0215 */
[----:B------:R-:W-:Y:S01]  /*10340*/  SHF.R.S32.HI R2, RZ, 0x1f, R25 ;  /* 0x0000001fff027819 */ /* 0x000fe20000011419 */
[----:B------:R-:W-:Y:S01]  /*10350*/  IMAD.MOV.U32 R12, RZ, RZ, 0x40 ;  /* 0x00000040ff0c7424 */ /* 0x000fe200078e00ff */
[----:B------:R-:W-:Y:S01]  /*10360*/  STS [R19+0x80], R68 ;  /* 0x0000804413007388 */ /* 0x000fe20000000800 */
[----:B------:R-:W-:Y:S01]  /*10370*/  IMAD.WIDE.U32 R14, R25, c[0x0][0x488], R14 ;  /* 0x00012200190e7a25 */ /* 0x000fe200078e000e */
[----:B------:R-:W-:-:S02]  /*10380*/  F2FP.BF16.PACK_AB R52, R53, R52 ;  /* 0x000000343534723e */ /* 0x000fc400000010ff */
[----:B------:R-:W-:Y:S01]  /*10390*/  SEL R12, R12, 0xffffffc0, !P2 ;  /* 0xffffffc00c0c7807 */ /* 0x000fe20005000000 */
[----:B------:R-:W-:Y:S01]  /*103a0*/  IMAD R2, R2, c[0x0][0x488], RZ ;  /* 0x0001220002027a24 */ /* 0x000fe200078e02ff */
[----:B------:R-:W-:Y:S01]  /*103b0*/  STS [R19+0x480], R70 ;  /* 0x0004804613007388 */ /* 0x000fe20000000800 */
[----:B------:R-:W-:Y:S01]  /*103c0*/  F2FP.BF16.PACK_AB R54, R55, R54 ;  /* 0x000000363736723e */ /* 0x000fe200000010ff */
[----:B------:R-:W-:Y:S01]  /*103d0*/  IMAD R20, R13, 0x80, R18 ;  /* 0x000000800d147824 */ /* 0x000fe200078e0212 */
[----:B------:R-:W-:Y:S01]  /*103e0*/  LEA R16, P0, R14, c[0x0][0x450], 0x2 ;  /* 0x000114000e107a11 */ /* 0x000fe200078010ff */
[----:B------:R-:W-:Y:S01]  /*103f0*/  IMAD R2, R25, c[0x0][0x48c], R2 ;  /* 0x0001230019027a24 */ /* 0x000fe200078e0202 */
[----:B------:R-:W-:Y:S01]  /*10400*/  STS [R11], R72 ;  /* 0x000000480b007388 */ /* 0x000fe20000000800 */
[--C-:B------:R-:W-:Y:S01]  /*10410*/  IMAD.IADD R25, R17, 0x1, R12.reuse ;  /* 0x0000000111197824 */ /* 0x100fe200078e020c */
[----:B------:R-:W-:Y:S01]  /*10420*/  F2FP.BF16.PACK_AB R56, R57, R56 ;  /* 0x000000383938723e */ /* 0x000fe200000010ff */
[C---:B------:R-:W-:Y:S01]  /*10430*/  IMAD.IADD R27, R12.reuse, 0x1, R21 ;  /* 0x000000010c1b7824 */ /* 0x040fe200078e0215 */
[----:B------:R-:W-:Y:S01]  /*10440*/  STS [R11+0x400], R74 ;  /* 0x0004004a0b007388 */ /* 0x000fe20000000800 */
[----:B------:R-:W-:Y:S01]  /*10450*/  IMAD.IADD R29, R12, 0x1, R19 ;  /* 0x000000010c1d7824 */ /* 0x000fe200078e0213 */
[----:B------:R-:W-:Y:S01]  /*10460*/  F2FP.BF16.PACK_AB R58, R59, R58 ;  /* 0x0000003a3b3a723e */ /* 0x000fe200000010ff */
[----:B------:R-:W-:Y:S01]  /*10470*/  IMAD.IADD R31, R11, 0x1, R12 ;  /* 0x000000010b1f7824 */ /* 0x000fe200078e020c */
[----:B------:R-:W-:Y:S01]  /*10480*/  STS [R25+0x80], R76 ;  /* 0x0000804c19007388 */ /* 0x000fe20000000800 */
[----:B------:R-:W-:Y:S01]  /*10490*/  IMAD.IADD R15, R15, 0x1, R2 ;  /* 0x000000010f0f7824 */ /* 0x000fe200078e0202 */
[----:B------:R-:W-:Y:S01]  /*104a0*/  F2FP.BF16.PACK_AB R60, R61, R60 ;  /* 0x0000003c3d3c723e */ /* 0x000fe200000010ff */
[----:B------:R-:W-:Y:S01]  /*104b0*/  IMAD.SHL.U32 R0, R0, 0x2, RZ ;  /* 0x0000000200007824 */ /* 0x000fe200078e00ff */
[----:B------:R-:W-:Y:S01]  /*104c0*/  STS [R25+0x480], R78 ;  /* 0x0004804e19007388 */ /* 0x000fe20000000800 */
[----:B------:R-:W-:Y:S01]  /*104d0*/  F2FP.BF16.PACK_AB R62, R63, R62 ;  /* 0x0000003e3f3e723e */ /* 0x000fe200000010ff */
[----:B------:R-:W-:Y:S01]  /*104e0*/  IMAD R10, R13, 0x80, R10 ;  /* 0x000000800d0a7824 */ /* 0x000fe200078e020a */
[----:B------:R-:W-:Y:S01]  /*104f0*/  F2FP.BF16.PACK_AB R5, R5, R64 ;  /* 0x000000400505723e */ /* 0x000fe200000010ff */
[----:B------:R-:W-:Y:S01]  /*10500*/  STS [R27], R80 ;  /* 0x000000501b007388 */ /* 0x000fe20000000800 */
[----:B------:R-:W-:-:S02]  /*10510*/  F2FP.BF16.PACK_AB R66, R67, R66 ;  /* 0x000000424342723e */ /* 0x000fc400000010ff */
[----:B------:R-:W-:Y:S01]  /*10520*/  LEA.HI.X R15, R14, c[0x0][0x454], R15, 0x2, P0 ;  /* 0x000115000e0f7a11 */ /* 0x000fe200000f140f */
[----:B------:R-:W-:Y:S01]  /*10530*/  STS [R27+0x400], R82 ;  /* 0x000400521b007388 */ /* 0x000fe20000000800 */
[C---:B------:R-:W-:Y:S02]  /*10540*/  IADD3 R18, R20.reuse, 0x8, RZ ;  /* 0x0000000814127810 */ /* 0x040fe40007ffe0ff */
[-C--:B------:R-:W-:Y:S01]  /*10550*/  ISETP.GE.OR P5, PT, R20, R3.reuse, P4 ;  /* 0x000000031400720c */ /* 0x080fe200027a6670 */
[----:B------:R-:W-:Y:S01]  /*10560*/  STS [R29+0x80], R84 ;  /* 0x000080541d007388 */ /* 0x000fe20000000800 */
[----:B------:R-:W-:Y:S02]  /*10570*/  ISETP.GE.OR P4, PT, R18, R3, P4 ;  /* 0x000000031200720c */ /* 0x000fe40002786670 */
[----:B------:R-:W-:Y:S01]  /*10580*/  LEA R2, P0, R22, c[0x0][0x380], 0x1 ;  /* 0x0000e00016027a11 */ /* 0x000fe200078008ff */
[----:B------:R-:W-:Y:S04]  /*10590*/  STS [R29+0x480], R86 ;  /* 0x000480561d007388 */ /* 0x000fe80000000800 */
[----:B------:R-:W-:Y:S04]  /*105a0*/  STS [R31], R88 ;  /* 0x000000581f007388 */ /* 0x000fe80000000800 */
        /* <DEDUP_REMOVED lines=15> */
[----:B------:R1:W-:Y:S04]  /*106a0*/  STS [R31+0x4000], R5 ;  /* 0x004000051f007388 */ /* 0x0003e80000000800 */
[----:B------:R-:W-:Y:S04]  /*106b0*/  STS [R31+0x4400], R66 ;  /* 0x004400421f007388 */ /* 0x000fe80000000800 */
[----:B------:R-:W-:Y:S04]  /*106c0*/  SHFL.IDX PT, R32, R16, RZ, 0x1c1f ;  /* 0x001c1fff10207589 */ /* 0x000fe800000e0000 */
[----:B------:R-:W2:Y:S04]  /*106d0*/  SHFL.IDX PT, R33, R15, RZ, 0x1c1f ;  /* 0x001c1fff0f217589 */ /* 0x000ea800000e0000 */
[----:B------:R-:W-:Y:S06]  /*106e0*/  BAR.SYNC.DEFER_BLOCKING 0x1, 0x100 ;  /* 0x0044000000007b1d */ /* 0x000fec0000010000 */
[----:B------:R-:W-:Y:S01]  /*106f0*/  SHFL.IDX PT, R34, R16, 0x1, 0x1c1f ;  /* 0x003c1f0010227f89 */ /* 0x000fe200000e0000 */
[----:B-1----:R-:W-:-:S03]  /*10700*/  IMAD.IADD R5, R23, 0x1, R4 ;  /* 0x0000000117057824 */ /* 0x002fc600078e0204 */
[----:B------:R-:W1:Y:S02]  /*10710*/  SHFL.IDX PT, R35, R15, 0x1, 0x1c1f ;  /* 0x003c1f000f237f89 */ /* 0x000e6400000e0000 */
[----:B------:R-:W-:Y:S02]  /*10720*/  LEA.HI.X R22, R22, c[0x0][0x384], R5, 0x1, P0 ;  /* 0x0000e10016167a11 */ /* 0x000fe400000f0c05 */
[----:B------:R-:W3:Y:S01]  /*10730*/  SHFL.IDX PT, R20, R2, RZ, 0x181f ;  /* 0x00181fff02147589 */ /* 0x000ee200000e0000 */
[----:B------:R-:W-:-:S03]  /*10740*/  ISETP.GE.AND P0, PT, R10, R3, PT ;  /* 0x000000030a00720c */ /* 0x000fc60003f06270 */
[----:B------:R-:W4:Y:S04]  /*10750*/  SHFL.IDX PT, R21, R22, RZ, 0x181f ;  /* 0x00181fff16157589 */ /* 0x000f2800000e0000 */
[----:B--2---:R-:W-:Y:S04]  /*10760*/  @!P5 ST.E [R32.64], R7 ;  /* 0x000000072000d985 */ /* 0x004fe8000c10190a */
[----:B-1----:R1:W-:Y:S04]  /*10770*/  @!P4 ST.E [R34.64], R8 ;  /* 0x000000082200c985 */ /* 0x0023e8000c10190a */
[----:B------:R2:W2:Y:S04]  /*10780*/  LDS.128 R48, [R0+0x1080] ;  /* 0x0010800000307984 */ /* 0x0004a80000000c00 */
[----:B------:R2:W2:Y:S04]  /*10790*/  LDS.128 R44, [R0+0x2080] ;  /* 0x00208000002c7984 */ /* 0x0004a80000000c00 */
[----:B------:R2:W2:Y:S04]  /*107a0*/  LDS.128 R40, [R0+0x3080] ;  /* 0x0030800000287984 */ /* 0x0004a80000000c00 */
[----:B------:R2:W2:Y:S04]  /*107b0*/  LDS.128 R36, [R0+0x5080] ;  /* 0x0050800000247984 */ /* 0x0004a80000000c00 */
[----:B------:R2:W2:Y:S04]  /*107c0*/  LDS.128 R24, [R0+0x6080] ;  /* 0x0060800000187984 */ /* 0x0004a80000000c00 */
[----:B------:R2:W2:Y:S01]  /*107d0*/  LDS.128 R16, [R0+0x7080] ;  /* 0x0070800000107984 */ /* 0x0004a20000000c00 */
[----:B-1----:R-:W-:Y:S01]  /*107e0*/  IADD3 R8, R9, 0x40, RZ ;  /* 0x0000004009087810 */ /* 0x002fe20007ffe0ff */
[----:B------:R-:W-:Y:S05]  /*107f0*/  @P0 BRA `(.L_x_199) ;  /* 0x000000b000000947 */ /* 0x000fea0003800000 */
[----:B---34-:R-:W1:Y:S01]  /*10800*/  LDS.128 R4, [R0+0x80] ;  /* 0x0000800000047984 */ /* 0x018e620000000c00 */
[----:B------:R-:W-:-:S02]  /*10810*/  ISETP.GE.AND P0, PT, R8, c[0x0][0x3c8], PT ;  /* 0x0000f20008007a0c */ /* 0x000fc40003f06270 */
[----:B------:R-:W-:Y:S01]  /*10820*/  ISETP.GE.AND P1, PT, R9, c[0x0][0x3c8], PT ;  /* 0x0000f20009007a0c */ /* 0x000fe20003f26270 */
[----:B------:R-:W3:Y:S10]  /*10830*/  LDS.128 R12, [R0+0x4080] ;  /* 0x00408000000c7984 */ /* 0x000ef40000000c00 */
[----:B------:R-:W-:-:S02]  /*10840*/  @!P0 SHF.R.S32.HI R11, RZ, 0x1f, R8 ;  /* 0x0000001fff0b8819 */ /* 0x000fc40000011408 */
[----:B------:R-:W-:Y:S02]  /*10850*/  @!P1 IMAD.WIDE R28, R9, 0x2, R20 ;  /* 0x00000002091c9825 */ /* 0x000fe400078e0214 */
[----:B------:R-:W-:-:S04]  /*10860*/  @!P0 LEA.HI R11, R11, R8, RZ, 0x3 ;  /* 0x000000080b0b8211 */ /* 0x000fc800078f18ff */
[----:B------:R-:W-:-:S05]  /*10870*/  @!P0 LOP3.LUT R11, R11, 0xfffffff8, RZ, 0xc0, !PT ;  /* 0xfffffff80b0b8812 */ /* 0x000fca00078ec0ff */
[----:B------:R-:W-:Y:S01]  /*10880*/  @!P0 IMAD.WIDE R20, R11, 0x2, R20 ;  /* 0x000000020b148825 */ /* 0x000fe200078e0214 */
[----:B-1----:R1:W-:Y:S04]  /*10890*/  @!P1 ST.E.128 [R28.64], R4 ;  /* 0x000000041c009985 */ /* 0x0023e8000c101d0a */
[----:B---3--:R1:W-:Y:S02]  /*108a0*/  @!P0 ST.E.128 [R20.64], R12 ;  /* 0x0000000c14008985 */ /* 0x0083e4000c101d0a */
.L_x_199:
[----:B---34-:R-:W-:Y:S05]  /*108b0*/  BSYNC B0 ;  /* 0x0000000000007941 */ /* 0x018fea0003800000 */
.L_x_198:
[----:B--2---:R-:W-:Y:S01]  /*108c0*/  IADD3 R0, R10, 0x20, RZ ;  /* 0x000000200a007810 */ /* 0x004fe20007ffe0ff */
[----:B-1----:R1:W2:Y:S01]  /*108d0*/  SHFL.IDX PT, R7, R22, 0x1, 0x181f ;  /* 0x00381f0016077f89 */ /* 0x0022a200000e0000 */
[----:B------:R-:W-:Y:S02]  /*108e0*/  BSSY B0, `(.L_x_200) ;  /* 0x000000d000007945 */ /* 0x000fe40003800000 */
[----:B------:R-:W-:Y:S01]  /*108f0*/  ISETP.GE.AND P0, PT, R0, R3, PT ;  /* 0x000000030000720c */ /* 0x000fe20003f06270 */
[----:B------:R1:W3:-:S12]  /*10900*/  SHFL.IDX PT, R6, R2, 0x1, 0x181f ;  /* 0x00381f0002067f89 */ /* 0x0002d800000e0000 */
[----:B------:R-:W-:Y:S05]  /*10910*/  @P0 BRA `(.L_x_201) ;  /* 0x0000009000000947 */ /* 0x000fea0003800000 */
[----:B------:R-:W-:Y:S02]  /*10920*/  ISETP.GE.AND P0, PT, R8, c[0x0][0x3c8], PT ;  /* 0x0000f20008007a0c */ /* 0x000fe40003f06270 */
[----:B------:R-:W-:-:S11]  /*10930*/  ISETP.GE.AND P1, PT, R9, c[0x0][0x3c8], PT ;  /* 0x0000f20009007a0c */ /* 0x000fd60003f26270 */
[----:B------:R-:W-:-:S04]  /*10940*/  @!P0 SHF.R.S32.HI R5, RZ, 0x1f, R8 ;  /* 0x0000001fff058819 */ /* 0x000fc80000011408 */
[----:B------:R-:W-:Y:S01]  /*10950*/  @!P0 LEA.HI R0, R5, R8, RZ, 0x3 ;  /* 0x0000000805008211 */ /* 0x000fe200078f18ff */
[----:B--23--:R-:W-:-:S03]  /*10960*/  @!P1 IMAD.WIDE R4, R9, 0x2, R6 ;  /* 0x0000000209049825 */ /* 0x00cfc600078e0206 */
[----:B------:R-:W-:Y:S02]  /*10970*/  @!P0 LOP3.LUT R0, R0, 0xfffffff8, RZ, 0xc0, !PT ;  /* 0xfffffff800008812 */ /* 0x000fe400078ec0ff */
[----:B------:R2:W-:Y:S03]  /*10980*/  @!P1 ST.E.128 [R4.64], R48 ;  /* 0x0000003004009985 */ /* 0x0005e6000c101d0a */
[----:B------:R-:W-:-:S05]  /*10990*/  @!P0 IMAD.WIDE R6, R0, 0x2, R6 ;  /* 0x0000000200068825 */ /* 0x000fca00078e0206 */
[----:B------:R2:W-:Y:S02]  /*109a0*/  @!P0 ST.E.128 [R6.64], R36 ;  /* 0x0000002406008985 */ /* 0x0005e4000c101d0a */
.L_x_201:
[----:B------:R-:W-:Y:S05]  /*109b0*/  BSYNC B0 ;  /* 0x0000000000007941 */ /* 0x000fea0003800000 */
.L_x_200:
[----:B------:R-:W-:Y:S01]  /*109c0*/  IADD3 R0, R10, 0x40, RZ ;  /* 0x000000400a007810 */ /* 0x000fe20007ffe0ff */
[----:B--2---:R2:W4:Y:S01]  /*109d0*/  SHFL.IDX PT, R7, R22, 0x2, 0x181f ;  /* 0x00581f0016077f89 */ /* 0x00452200000e0000 */
[----:B------:R-:W-:Y:S02]  /*109e0*/  BSSY B0, `(.L_x_202) ;  /* 0x000000d000007945 */ /* 0x000fe40003800000 */
[----:B------:R-:W-:Y:S01]  /*109f0*/  ISETP.GE.AND P0, PT, R0, R3, PT ;  /* 0x000000030000720c */ /* 0x000fe20003f06270 */
[----:B---3--:R2:W3:-:S12]  /*10a00*/  SHFL.IDX PT, R6, R2, 0x2, 0x181f ;  /* 0x00581f0002067f89 */ /* 0x0084d800000e0000 */
[----:B------:R-:W-:Y:S05]  /*10a10*/  @P0 BRA `(.L_x_203) ;  /* 0x0000009000000947 */ /* 0x000fea0003800000 */
[----:B------:R-:W-:Y:S02]  /*10a20*/  ISETP.GE.AND P0, PT, R8, c[0x0][0x3c8], PT ;  /* 0x0000f20008007a0c */ /* 0x000fe40003f06270 */
[----:B------:R-:W-:-:S11]  /*10a30*/  ISETP.GE.AND P1, PT, R9, c[0x0][0x3c8], PT ;  /* 0x0000f20009007a0c */ /* 0x000fd60003f26270 */
[----:B------:R-:W-:-:S04]  /*10a40*/  @!P0 SHF.R.S32.HI R5, RZ, 0x1f, R8 ;  /* 0x0000001fff058819 */ /* 0x000fc80000011408 */
[----:B------:R-:W-:Y:S01]  /*10a50*/  @!P0 LEA.HI R0, R5, R8, RZ, 0x3 ;  /* 0x0000000805008211 */ /* 0x000fe200078f18ff */
[----:B---34-:R-:W-:-:S03]  /*10a60*/  @!P1 IMAD.WIDE R4, R9, 0x2, R6 ;  /* 0x0000000209049825 */ /* 0x018fc600078e0206 */
[----:B------:R-:W-:Y:S02]  /*10a70*/  @!P0 LOP3.LUT R0, R0, 0xfffffff8, RZ, 0xc0, !PT ;  /* 0xfffffff800008812 */ /* 0x000fe400078ec0ff */
[----:B------:R3:W-:Y:S03]  /*10a80*/  @!P1 ST.E.128 [R4.64], R44 ;  /* 0x0000002c04009985 */ /* 0x0007e6000c101d0a */
[----:B------:R-:W-:-:S05]  /*10a90*/  @!P0 IMAD.WIDE R6, R0, 0x2, R6 ;  /* 0x0000000200068825 */ /* 0x000fca00078e0206 */
[----:B------:R3:W-:Y:S02]  /*10aa0*/  @!P0 ST.E.128 [R6.64], R24 ;  /* 0x0000001806008985 */ /* 0x0007e4000c101d0a */
.L_x_203:
[----:B------:R-:W-:Y:S05]  /*10ab0*/  BSYNC B0 ;  /* 0x0000000000007941 */ /* 0x000fea0003800000 */
.L_x_202:
[----:B------:R-:W-:Y:S01]  /*10ac0*/  IADD3 R10, R10, 0x60, RZ ;  /* 0x000000600a0a7810 */ /* 0x000fe20007ffe0ff */
[----:B---3--:R3:W1:Y:S03]  /*10ad0*/  SHFL.IDX PT, R5, R22, 0x3, 0x181f ;  /* 0x00781f0016057f89 */ /* 0x00866600000e0000 */
[----:B------:R-:W-:Y:S01]  /*10ae0*/  ISETP.GE.AND P0, PT, R10, R3, PT ;  /* 0x000000030a00720c */ /* 0x000fe20003f06270 */
[----:B------:R3:W2:-:S12]  /*10af0*/  SHFL.IDX PT, R4, R2, 0x3, 0x181f ;  /* 0x00781f0002047f89 */ /* 0x00069800000e0000 */
[----:B------:R-:W-:Y:S05]  /*10b00*/  @P0 EXIT ;  /* 0x000000000000094d */ /* 0x000fea0003800000 */
[----:B------:R-:W-:-:S13]  /*10b10*/  ISETP.GE.AND P0, PT, R9, c[0x0][0x3c8], PT ;  /* 0x0000f20009007a0c */ /* 0x000fda0003f06270 */
[----:B-123--:R-:W-:-:S05]  /*10b20*/  @!P0 IMAD.WIDE R2, R9, 0x2, R4 ;  /* 0x0000000209028825 */ /* 0x00efca00078e0204 */
        /* <DEDUP_REMOVED lines=9> */
.L_x_197:
[----:B------:R-:W1:Y:S01]  /*10bc0*/  S2R R5, SR_TID.X ;  /* 0x0000000000057919 */ /* 0x000e620000002100 */
[----:B------:R-:W-:Y:S03]  /*10bd0*/  BSSY B0, `(.L_x_204) ;  /* 0x0000027000007945 */ /* 0x000fe60003800000 */
[----:B------:R-:W2:Y:S01]  /*10be0*/  S2R R8, SR_CTAID.Z ;  /* 0x0000000000087919 */ /* 0x000ea20000002700 */
[----:B-1----:R-:W-:Y:S02]  /*10bf0*/  ISETP.GT.AND P0, PT, R5, 0x7f, PT ;  /* 0x0000007f0500780c */ /* 0x002fe40003f04270 */
[----:B--2---:R-:W-:-:S11]  /*10c00*/  SHF.R.S32.HI R11, RZ, 0x1f, R8 ;  /* 0x0000001fff0b7819 */ /* 0x004fd60000011408 */
[----:B------:R-:W-:Y:S05]  /*10c10*/  @P0 BRA `(.L_x_205) ;  /* 0x0000022000000947 */ /* 0x000fea0003800000 */
[----:B------:R-:W1:Y:S01]  /*10c20*/  S2R R0, SR_CTAID.X ;  /* 0x0000000000007919 */ /* 0x000e620000002500 */
[----:B------:R-:W-:-:S05]  /*10c30*/  MOV R2, c[0x0][0x4e8] ;  /* 0x00013a0000027a02 */ /* 0x000fca0000000f00 */
[----:B------:R-:W-:Y:S01]  /*10c40*/  IMAD R3, R2, c[0x0][0x388], RZ ;  /* 0x0000e20002037a24 */ /* 0x000fe200078e02ff */
[----:B-1----:R-:W-:-:S04]  /*10c50*/  LEA R0, R0, R5, 0x7 ;  /* 0x0000000500007211 */ /* 0x002fc800078e38ff */
[----:B------:R-:W-:-:S13]  /*10c60*/  ISETP.GE.AND P0, PT, R0, R3, PT ;  /* 0x000000030000720c */ /* 0x000fda0003f06270 */
[----:B------:R-:W-:Y:S05]  /*10c70*/  @P0 BRA `(.L_x_205) ;  /* 0x000001c000000947 */ /* 0x000fea0003800000 */
[----:B------:R-:W1:Y:S01]  /*10c80*/  S2R R7, SR_CTAID.Y ;  /* 0x0000000000077919 */ /* 0x000e620000002600 */
[----:B------:R-:W-:Y:S02]  /*10c90*/  ISETP.NE.AND P0, PT, R2, 0x1, PT ;  /* 0x000000010200780c */ /* 0x000fe40003f05270 */
[----:B------:R-:W-:-:S11]  /*10ca0*/  MOV R6, R0 ;  /* 0x0000000000067202 */ /* 0x000fd60000000f00 */
[----:B------:R-:W-:-:S05]  /*10cb0*/  @P0 IMAD.HI.U32 R9, R0, c[0x0][0x4ec], RZ ;  /* 0x00013b0000090a27 */ /* 0x000fca00078e00ff */
[----:B------:R-:W-:Y:S02]  /*10cc0*/  @P0 SHF.R.U32.HI R6, RZ, c[0x0][0x4f0], R9 ;  /* 0x00013c00ff060a19 */ /* 0x000fe40000011609 */
[----:B-1----:R-:W-:Y:S01]  /*10cd0*/  SHF.R.S32.HI R4, RZ, 0x1f, R7 ;  /* 0x0000001fff047819 */ /* 0x002fe20000011407 */
[----:B------:R-:W-:-:S04]  /*10ce0*/  IMAD.WIDE.U32 R2, R7, c[0x0][0x490], RZ ;  /* 0x0001240007027a25 */ /* 0x000fc800078e00ff */
[----:B------:R-:W-:Y:S02]  /*10cf0*/  IMAD R4, R4, c[0x0][0x490], RZ ;  /* 0x0001240004047a24 */ /* 0x000fe400078e02ff */
[----:B------:R-:W-:Y:S02]  /*10d00*/  IMAD.MOV.U32 R12, RZ, RZ, R2 ;  /* 0x000000ffff0c7224 */ /* 0x000fe400078e0002 */
[----:B------:R-:W-:Y:S01]  /*10d10*/  IMAD R13, R7, c[0x0][0x494], R4 ;  /* 0x00012500070d7a24 */ /* 0x000fe200078e0204 */
[----:B------:R-:W-:-:S04]  /*10d20*/  IADD3 R7, -R6, RZ, RZ ;  /* 0x000000ff06077210 */ /* 0x000fc80007ffe1ff */
[----:B------:R-:W-:Y:S01]  /*10d30*/  IADD3 R13, R3, R13, RZ ;  /* 0x0000000d030d7210 */ /* 0x000fe20007ffe0ff */
[----:B------:R-:W-:Y:S02]  /*10d40*/  IMAD R3, R11, c[0x0][0x498], RZ ;  /* 0x000126000b037a24 */ /* 0x000fe400078e02ff */
[----:B------:R-:W-:Y:S02]  /*10d50*/  IMAD R4, R7, c[0x0][0x4e8], R0 ;  /* 0x00013a0007047a24 */ /* 0x000fe400078e0200 */
[----:B------:R-:W-:-:S03]  /*10d60*/  IMAD.WIDE.U32 R12, R8, c[0x0][0x498], R12 ;  /* 0x00012600080c7a25 */ /* 0x000fc600078e000c */
[----:B------:R-:W-:Y:S01]  /*10d70*/  SHF.R.S32.HI R2, RZ, 0x1f, R4 ;  /* 0x0000001fff027819 */ /* 0x000fe20000011404 */
[----:B------:R-:W-:Y:S01]  /*10d80*/  IMAD R0, R8, c[0x0][0x49c], R3 ;  /* 0x0001270008007a24 */ /* 0x000fe200078e0203 */
[----:B------:R-:W-:Y:S02]  /*10d90*/  SHF.R.S32.HI R3, RZ, 0x1f, R6 ;  /* 0x0000001fff037819 */ /* 0x000fe40000011406 */
[----:B------:R-:W-:Y:S01]  /*10da0*/  IADD3 R12, P0, R6, R12, RZ ;  /* 0x0000000c060c7210 */ /* 0x000fe20007f1e0ff */
[----:B------:R-:W-:-:S03]  /*10db0*/  IMAD R7, R2, c[0x0][0x488], RZ ;  /* 0x0001220002077a24 */ /* 0x000fc600078e02ff */
[----:B------:R-:W-:Y:S01]  /*10dc0*/  IADD3.X R13, R3, R13, R0, P0, !PT ;  /* 0x0000000d030d7210 */ /* 0x000fe200007fe400 */
[----:B------:R-:W-:-:S04]  /*10dd0*/  IMAD R7, R4, c[0x0][0x48c], R7 ;  /* 0x0001230004077a24 */ /* 0x000fc800078e0207 */
[----:B------:R-:W-:-:S05]  /*10de0*/  IMAD.WIDE.U32 R12, R4, c[0x0][0x488], R12 ;  /* 0x00012200040c7a25 */ /* 0x000fca00078e000c */
[----:B------:R-:W-:Y:S02]  /*10df0*/  IADD3 R7, R13, R7, RZ ;  /* 0x000000070d077210 */ /* 0x000fe40007ffe0ff */
[----:B------:R-:W-:-:S04]  /*10e00*/  LEA R2, P0, R12, c[0x0][0x450], 0x2 ;  /* 0x000114000c027a11 */ /* 0x000fc800078010ff */
[----:B------:R-:W-:Y:S01]  /*10e10*/  LEA.HI.X R3, R12, c[0x0][0x454], R7, 0x2, P0 ;  /* 0x000115000c037a11 */ /* 0x000fe200000f1407 */
[----:B------:R-:W-:-:S05]  /*10e20*/  IMAD.MOV.U32 R7, RZ, RZ, -0x800000 ;  /* 0xff800000ff077424 */ /* 0x000fca00078e00ff */
[----:B------:R1:W-:Y:S03]  /*10e30*/  STG.E [R2.64], R7 ;  /* 0x0000000702007986 */ /* 0x0003e6000c10190a */
.L_x_205:
[----:B------:R-:W-:Y:S05]  /*10e40*/  BSYNC B0 ;  /* 0x0000000000007941 */ /* 0x000fea0003800000 */
.L_x_204:
[----:B------:R-:W2:Y:S01]  /*10e50*/  S2R R12, SR_CTAID.Y ;  /* 0x00000000000c7919 */ /* 0x000ea20000002600 */
[----:B------:R-:W-:Y:S01]  /*10e60*/  SHF.R.S32.HI R6, RZ, 0x1f, R5 ;  /* 0x0000001fff067819 */ /* 0x000fe20000011405 */
[----:B------:R-:W-:Y:S01]  /*10e70*/  IMAD R11, R11, c[0x0][0x3f0], RZ ;  /* 0x0000fc000b0b7a24 */ /* 0x000fe200078e02ff */
[----:B-1----:R-:W-:Y:S01]  /*10e80*/  MOV R3, c[0x0][0x4e8] ;  /* 0x00013a0000037a02 */ /* 0x002fe20000000f00 */
[----:B------:R-:W1:Y:S01]  /*10e90*/  S2R R7, SR_CTAID.X ;  /* 0x0000000000077919 */ /* 0x000e620000002500 */
[----:B------:R-:W-:Y:S01]  /*10ea0*/  LEA.HI R6, R6, R5, RZ, 0x3 ;  /* 0x0000000506067211 */ /* 0x000fe200078f18ff */
[----:B------:R-:W-:Y:S01]  /*10eb0*/  BSSY B0, `(.L_x_206) ;  /* 0x0000031000007945 */ /* 0x000fe20003800000 */
[C---:B------:R-:W-:Y:S01]  /*10ec0*/  ISETP.NE.AND P0, PT, R3.reuse, 0x1, PT ;  /* 0x000000010300780c */ /* 0x040fe20003f05270 */
[----:B------:R-:W-:Y:S01]  /*10ed0*/  IMAD R3, R3, c[0x0][0x388], RZ ;  /* 0x0000e20003037a24 */ /* 0x000fe200078e02ff */
[----:B------:R-:W-:Y:S02]  /*10ee0*/  LOP3.LUT R2, R6, 0xfffffff8, RZ, 0xc0, !PT ;  /* 0xfffffff806027812 */ /* 0x000fe400078ec0ff */
[----:B------:R-:W-:-:S03]  /*10ef0*/  SHF.R.S32.HI R6, RZ, 0x3, R6 ;  /* 0x00000003ff067819 */ /* 0x000fc60000011406 */
[----:B------:R-:W-:-:S05]  /*10f00*/  IMAD.IADD R5, R5, 0x1, -R2 ;  /* 0x0000000105057824 */ /* 0x000fca00078e0a02 */
[CC--:B------:R-:W-:Y:S02]  /*10f10*/  LEA R4, R5.reuse, R6.reuse, 0x5 ;  /* 0x0000000605047211 */ /* 0x0c0fe400078e28ff */
[----:B------:R-:W-:Y:S02]  /*10f20*/  SHF.L.U32 R5, R5, 0x3, RZ ;  /* 0x0000000305057819 */ /* 0x000fe400000006ff */
[----:B--2---:R-:W-:Y:S01]  /*10f30*/  SHF.R.S32.HI R0, RZ, 0x1f, R12 ;  /* 0x0000001fff007819 */ /* 0x004fe2000001140c */
[C---:B-1----:R-:W-:Y:S01]  /*10f40*/  IMAD R4, R7.reuse, 0x80, R4 ;  /* 0x0000008007047824 */ /* 0x042fe200078e0204 */
[----:B------:R-:W-:-:S03]  /*10f50*/  LEA R6, R7, R6, 0x7 ;  /* 0x0000000607067211 */ /* 0x000fc600078e38ff */
[----:B------:R-:W-:Y:S02]  /*10f60*/  IMAD R9, R0, c[0x0][0x3e8], RZ ;  /* 0x0000fa0000097a24 */ /* 0x000fe400078e02ff */
[----:B------:R-:W-:-:S04]  /*10f70*/  @P0 IMAD.HI.U32 R2, R4, c[0x0][0x4ec], RZ ;  /* 0x00013b0004020a27 */ /* 0x000fc800078e00ff */
[C---:B------:R-:W-:Y:S02]  /*10f80*/  IMAD R9, R12.reuse, c[0x0][0x3ec], R9 ;  /* 0x0000fb000c097a24 */ /* 0x040fe400078e0209 */
[----:B------:R-:W-:-:S04]  /*10f90*/  IMAD.WIDE.U32 R12, R12, c[0x0][0x3e8], RZ ;  /* 0x0000fa000c0c7a25 */ /* 0x000fc800078e00ff */
[----:B------:R-:W-:Y:S01]  /*10fa0*/  IMAD R0, R8, c[0x0][0x3f4], R11 ;  /* 0x0000fd0008007a24 */ /* 0x000fe200078e020b */
[----:B------:R-:W-:Y:S01]  /*10fb0*/  IADD3 R13, R13, R9, RZ ;  /* 0x000000090d0d7210 */ /* 0x000fe20007ffe0ff */
[----:B------:R-:W-:Y:S01]  /*10fc0*/  IMAD.MOV.U32 R9, RZ, RZ, R4 ;  /* 0x000000ffff097224 */ /* 0x000fe200078e0004 */
[----:B------:R-:W-:-:S03]  /*10fd0*/  @P0 SHF.R.U32.HI R9, RZ, c[0x0][0x4f0], R2 ;  /* 0x00013c00ff090a19 */ /* 0x000fc60000011602 */
[----:B------:R-:W-:Y:S01]  /*10fe0*/  IMAD.WIDE.U32 R12, R8, c[0x0][0x3f0], R12 ;  /* 0x0000fc00080c7a25 */ /* 0x000fe200078e000c */
[----:B------:R-:W-:Y:S02]  /*10ff0*/  SHF.R.S32.HI R2, RZ, 0x1f, R9 ;  /* 0x0000001fff027819 */ /* 0x000fe40000011409 */
[----:B------:R-:W-:Y:S01]  /*11000*/  IADD3 R11, -R9, RZ, RZ ;  /* 0x000000ff090b7210 */ /* 0x000fe20007ffe1ff */
[----:B------:R-:W-:Y:S02]  /*11010*/  IMAD.IADD R13, R13, 0x1, R0 ;  /* 0x000000010d0d7824 */ /* 0x000fe400078e0200 */
[----:B------:R-:W-:Y:S02]  /*11020*/  IMAD R2, R2, c[0x0][0x3e0], RZ ;  /* 0x0000f80002027a24 */ /* 0x000fe400078e02ff */
[----:B------:R-:W-:Y:S01]  /*11030*/  IMAD R11, R11, c[0x0][0x4e8], R4 ;  /* 0x00013a000b0b7a24 */ /* 0x000fe200078e0204 */
[----:B------:R-:W-:Y:S01]  /*11040*/  IADD3 R4, R5, 0x40, RZ ;  /* 0x0000004005047810 */ /* 0x000fe20007ffe0ff */
        /* <DEDUP_REMOVED lines=23> */
.L_x_207:
[----:B------:R-:W-:Y:S05]  /*111c0*/  BSYNC B0 ;  /* 0x0000000000007941 */ /* 0x000fea0003800000 */
.L_x_206:
        /* <DEDUP_REMOVED lines=15> */
.L_x_209:
[----:B------:R-:W-:Y:S05]  /*112c0*/  BSYNC B0 ;  /* 0x0000000000007941 */ /* 0x000fea0003800000 */
.L_x_208:
        /* <DEDUP_REMOVED lines=15> */
.L_x_211:
[----:B------:R-:W-:Y:S05]  /*113c0*/  BSYNC B0 ;  /* 0x0000000000007941 */ /* 0x000fea0003800000 */
.L_x_210:
[----:B------:R-:W-:Y:S01]  /*113d0*/  IADD3 R6, R6, 0x60, RZ ;  /* 0x0000006006067810 */ /* 0x000fe20007ffe0ff */
[----:B-1----:R1:W2:Y:S03]  /*113e0*/  SHFL.IDX PT, R9, R0, 0x3, 0x181f ;  /* 0x00781f0000097f89 */ /* 0x0022a600000e0000 */
[----:B------:R-:W-:Y:S01]  /*113f0*/  ISETP.GE.AND P0, PT, R6, R3, PT ;  /* 0x000000030600720c */ /* 0x000fe20003f06270 */
[----:B----4-:R1:W4:-:S12]  /*11400*/  SHFL.IDX PT, R8, R2, 0x3, 0x181f ;  /* 0x00781f0002087f89 */ /* 0x01031800000e0000 */
[----:B------:R-:W-:Y:S05]  /*11410*/  @P0 EXIT ;  /* 0x000000000000094d */ /* 0x000fea0003800000 */
[----:B------:R-:W-:-:S13]  /*11420*/  ISETP.GE.AND P0, PT, R5, c[0x0][0x3c8], PT ;  /* 0x0000f20005007a0c */ /* 0x000fda0003f06270 */
[----:B-1234-:R-:W-:-:S05]  /*11430*/  @!P0 IMAD.WIDE R2, R5, 0x2, R8 ;  /* 0x0000000205028825 */ /* 0x01efca00078e0208 */
        /* <DEDUP_REMOVED lines=9> */
.L_x_212:
        /* <DEDUP_REMOVED lines=11> */
.L_x_1827:


//--------------------- .text._ZN7cutlass13device_kernelIN5flash19enable_sm80_to_sm89INS1_16FlashAttnFwdSm80INS1_25CollectiveMainloopFwdSm80ILi8ELi1ELb1EN4cute5tupleIJNS5_1CILi128EEENS7_ILi96EEES8_EEELi128ENS_10bfloat16_tEfNS_4arch4Sm80ELb0ELb1ELb0ELb1ELb0ELb0ELb1ELb0EEENS1_21CollectiveEpilogueFwdINS6_IJS8_S8_S9_EEENS6_IJNS7_ILi1EEESH_SH_EEESB_SD_Li256ELb1ELb1ELb0ELb0EEENS1_19SingleTileSchedulerILb1ELb0ELb1ELi128EEEEEEEEEvNT_6ParamsE --------------------------
	.section	.text._ZN7cutlass13device_kernelIN5flash19enable_sm80_to_sm89INS1_16FlashAttnFwdSm80INS1_25CollectiveMainloopFwdSm80ILi8ELi1ELb1EN4cute5tupleIJNS5_1CILi128EEENS7_ILi96EEES8_EEELi128ENS_10bfloat16_tEfNS_4arch4Sm80ELb0ELb1ELb0ELb1ELb0ELb0ELb1ELb0EEENS1_21CollectiveEpilogueFwdINS6_IJS8_S8_S9_EEENS6_IJNS7_ILi1EEESH_SH_EEESB_SD_Li256ELb1ELb1ELb0ELb0EEENS1_19SingleTileSchedulerILb1ELb0ELb1ELi128EEEEEEEEEvNT_6ParamsE,"ax",@progbits
	.sectioninfo	@"SHI_REGISTERS=252"
	.align	128
.text._ZN7cutlass13device_kernelIN5flash19enable_sm80_to_sm89INS1_16FlashAttnFwdSm80INS1_25CollectiveMainloopFwdSm80ILi8ELi1ELb1EN4cute5tupleIJNS5_1CILi128EEENS7_ILi96EEES8_EEELi128ENS_10bfloat16_tEfNS_4arch4Sm80ELb0ELb1ELb0ELb1ELb0ELb0ELb1ELb0EEENS1_21CollectiveEpilogueFwdINS6_IJS8_S8_S9_EEENS6_IJNS7_ILi1EEESH_SH_EEESB_SD_Li256ELb1ELb1ELb0ELb0EEENS1_19SingleTileSchedulerILb1ELb0ELb1ELi128EEEEEEEEEvNT_6ParamsE:
        .type           _ZN7cutlass13device_kernelIN5flash19enable_sm80_to_sm89INS1_16FlashAttnFwdSm80INS1_25CollectiveMainloopFwdSm80ILi8ELi1ELb1EN4cute5tupleIJNS5_1CILi128EEENS7_ILi96EEES8_EEELi128ENS_10bfloat16_tEfNS_4arch4Sm80ELb0ELb1ELb0ELb1ELb0ELb0ELb1ELb0EEENS1_21CollectiveEpilogueFwdINS6_IJS8_S8_S9_EEENS6_IJNS7_ILi1EEESH_SH_EEESB_SD_Li256ELb1ELb1ELb0ELb0EEENS1_19SingleTileSchedulerILb1ELb0ELb1ELi128EEEEEEEEEvNT_6ParamsE,@function
        .size           _ZN7cutlass13device_kernelIN5flash19enable_sm80_to_sm89INS1_16FlashAttnFwdSm80INS1_25CollectiveMainloopFwdSm80ILi8ELi1ELb1EN4cute5tupleIJNS5_1CILi128EEENS7_ILi96EEES8_EEELi128ENS_10bfloat16_tEfNS_4arch4Sm80ELb0ELb1ELb0ELb1ELb0ELb0ELb1ELb0EEENS1_21CollectiveEpilogueFwdINS6_IJS8_S8_S9_EEENS6_IJNS7_ILi1EEESH_SH_EEESB_SD_Li256ELb1ELb1ELb0ELb0EEENS1_19SingleTileSchedulerILb1ELb0ELb1ELi128EEEEEEEEEvNT_6ParamsE,(.L_x_1828 - _ZN7cutlass13device_kernelIN5flash19enable_sm80_to_sm89INS1_16FlashAttnFwdSm80INS1_25CollectiveMainloopFwdSm80ILi8ELi1ELb1EN4cute5tupleIJNS5_1CILi128EEENS7_ILi96EEES8_EEELi128ENS_10bfloat16_tEfNS_4arch4Sm80ELb0ELb1ELb0ELb1ELb0ELb0ELb1ELb0EEENS1_21CollectiveEpilogueFwdINS6_IJS8_S8_S9_EEENS6_IJNS7_ILi1EEESH_SH_EEESB_SD_Li256ELb1ELb1ELb0ELb0EEENS1_19SingleTileSchedulerILb1ELb0ELb1ELi128EEEEEEEEEvNT_6ParamsE)
        .other          _ZN7cutlass13device_kernelIN5flash19enable_sm80_to_sm89INS1_16FlashAttnFwdSm80INS1_25CollectiveMainloopFwdSm80ILi8ELi1ELb1EN4cute5tupleIJNS5_1CILi128EEENS7_ILi96EEES8_EEELi128ENS_10bfloat16_tEfNS_4arch4Sm80ELb0ELb1ELb0ELb1ELb0ELb0ELb1ELb0EEENS1_21CollectiveEpilogueFwdINS6_IJS8_S8_S9_EEENS6_IJNS7_ILi1EEESH_SH_EEESB_SD_Li256ELb1ELb1ELb0ELb0EEENS1_19SingleTileSchedulerILb1ELb0ELb1ELi128EEEEEEEEEvNT_6ParamsE,@"STO_CUDA_ENTRY STV_DEFAULT"
_ZN7cutlass13device_kernelIN5flash19enable_sm80_to_sm89INS1_16FlashAttnFwdSm80INS1_25CollectiveMainloopFwdSm80ILi8ELi1ELb1EN4cute5tupleIJNS5_1CILi128EEENS7_ILi96EEES8_EEELi128ENS_10bfloat16_tEfNS_4arch4Sm80ELb0ELb1ELb0ELb1ELb0ELb0ELb1ELb0EEENS1_21CollectiveEpilogueFwdINS6_IJS8_S8_S9_EEENS6_IJNS7_ILi1EEESH_SH_EEESB_SD_Li256ELb1ELb1ELb0ELb0EEENS1_19SingleTileSchedulerILb1ELb0ELb1ELi128EEEEEEEEEvNT_6ParamsE:
[----:B------:R-:W-:Y:S02]  /*0000*/  MOV R1, c[0x0][0x28] ;  /* 0x00000a0000017a02 */ /* 0x000fe40000000f00 */
[----:B------:R-:W1:Y:S01]  /*0010*/  S2R R42, SR_TID.X ;  /* 0x00000000002a7919 */ /* 0x000e620000002100 */
[----:B------:R-:W-:Y:S01]  /*0020*/  MOV R5, 0x4 ;  /* 0x0000000400057802 */ /* 0x000fe20000000f00 */
[----:B------:R-:W2:Y:S01]  /*0030*/  S2UR UR4, SR_CTAID.X ;  /* 0x00000000000479c3 */ /* 0x000ea20000002500 */
[----:B------:R-:W-:Y:S01]  /*0040*/  ULDC.64 UR10, c[0x0][0x118] ;  /* 0x00004600000a7ab9 */ /* 0x000fe20000000a00 */
[----:B------:R-:W3:Y:S01]  /*0050*/  S2R R210, SR_CTAID.Z ;  /* 0x0000000000d27919 */ /* 0x000ee20000002700 */
[----:B-1----:R-:W-:Y:S01]  /*0060*/  SHF.R.U32.HI R0, RZ, 0x5, R42 ;  /* 0x00000005ff007819 */ /* 0x002fe2000001162a */
[----:B---3--:R-:W-:-:S05]  /*0070*/  IMAD.WIDE R2, R210, R5, c[0x0][0x568] ;  /* 0x00015a00d2027625 */ /* 0x008fca00078e0205 */
[----:B------:R-:W1:Y:S02]  /*0080*/  SHFL.IDX PT, R0, R0, RZ, 0x1f ;  /* 0x00001fff00007589 */ /* 0x000e6400000e0000 */
[----:B-1----:R-:W-:-:S13]  /*0090*/  ISETP.NE.AND P0, PT, R0, RZ, PT ;  /* 0x000000ff0000720c */ /* 0x002fda0003f05270 */
[----:B--2---:R-:W-:Y:S05]  /*00a0*/  @!P0 BRA `(.L_x_213) ;  /* 0x0000014000008947 */ /* 0x004fea0003800000 */
[----:B------:R-:W-:-:S04]  /*00b0*/  ISETP.NE.U32.AND P0, PT, RZ, c[0x0][0x568], PT ;  /* 0x00015a00ff007a0c */ /* 0x000fc80003f05070 */
[----:B------:R-:W-:-:S13]  /*00c0*/  ISETP.NE.AND.EX P0, PT, RZ, c[0x0][0x56c], PT, P0 ;  /* 0x00015b00ff007a0c */ /* 0x000fda0003f05300 */
[----:B------:R-:W-:Y:S05]  /*00d0*/  @!P0 BRA `(.L_x_214) ;  /* 0x0000002000008947 */ /* 0x000fea0003800000 */
[----:B------:R1:W5:Y:S01]  /*00e0*/  LDG.E R3, [R2.64] ;  /* 0x0000000a02037981 */ /* 0x000362000c1e1900 */
[----:B------:R-:W-:Y:S05]  /*00f0*/  BRA `(.L_x_215) ;  /* 0x0000009000007947 */ /* 0x000fea0003800000 */
.L_x_214:
        /* <DEDUP_REMOVED lines=8> */
.L_x_216:
[----:B------:R-:W-:-:S04]  /*0180*/  MOV R3, c[0x0][0x54c] ;  /* 0x0001530000037a02 */ /* 0x000fc80000000f00 */
.L_x_215:
[----:B------:R-:W-:Y:S01]  /*0190*/  USHF.L.U32 UR4, UR4, 0x7, URZ ;  /* 0x0000000704047899 */ /* 0x000fe2000800063f */
[----:B-----5:R-:W-:-:S05]  /*01a0*/  IMAD R3, R3, c[0x0][0x548], RZ ;  /* 0x0001520003037a24 */ /* 0x020fca00078e02ff */
[----:B------:R-:W-:-:S04]  /*01b0*/  MOV R40, UR4 ;  /* 0x0000000400287c02 */ /* 0x000fc80008000f00 */
[----:B------:R-:W-:-:S04]  /*01c0*/  ISETP.GE.AND P0, PT, R40, R3, PT ;  /* 0x000000032800720c */ /* 0x000fc80003f06270 */
[----:B------:R-:W-:Y:S01]  /*01d0*/  SEL R210, R210, 0xffffffff, !P0 ;  /* 0xffffffffd2d27807 */ /* 0x000fe20004000000 */
[----:B------:R-:W-:Y:S05]  /*01e0*/  BRA `(.L_x_217) ;  /* 0x0000013000007947 */ /* 0x000fea0003800000 */
.L_x_213:
[----:B------:R-:W-:-:S04]  /*01f0*/  ISETP.NE.U32.AND P0, PT, RZ, c[0x0][0x568], PT ;  /* 0x00015a00ff007a0c */ /* 0x000fc80003f05070 */
[----:B------:R-:W-:-:S13]  /*0200*/  ISETP.NE.AND.EX P0, PT, RZ, c[0x0][0x56c], PT, P0 ;  /* 0x00015b00ff007a0c */ /* 0x000fda0003f05300 */
[----:B------:R-:W-:Y:S05]  /*0210*/  @!P0 BRA `(.L_x_218) ;  /* 0x0000002000008947 */ /* 0x000fea0003800000 */
[----:B------:R1:W5:Y:S01]  /*0220*/  LDG.E R3, [R2.64] ;  /* 0x0000000a02037981 */ /* 0x000362000c1e1900 */
[----:B------:R-:W-:Y:S05]  /*0230*/  BRA `(.L_x_219) ;  /* 0x0000009000007947 */ /* 0x000fea0003800000 */
.L_x_218:
        /* <DEDUP_REMOVED lines=8> */
.L_x_220:
[----:B------:R-:W-:-:S04]  /*02c0*/  MOV R3, c[0x0][0x54c] ;  /* 0x0001530000037a02 */ /* 0x000fc80000000f00 */
.L_x_219:
[----:B------:R-:W-:Y:S01]  /*02d0*/  USHF.L.U32 UR4, UR4, 0x7, URZ ;  /* 0x0000000704047899 */ /* 0x000fe2000800063f */
[----:B-----5:R-:W-:-:S05]  /*02e0*/  IMAD R3, R3, c[0x0][0x548], RZ ;  /* 0x0001520003037a24 */ /* 0x020fca00078e02ff */
[----:B------:R-:W-:-:S04]  /*02f0*/  MOV R40, UR4 ;  /* 0x0000000400287c02 */ /* 0x000fc80008000f00 */
[----:B------:R-:W-:-:S04]  /*0300*/  ISETP.GE.AND P0, PT, R40, R3, PT ;  /* 0x000000032800720c */ /* 0x000fc80003f06270 */
[----:B------:R-:W-:-:S04]  /*0310*/  SEL R210, R210, 0xffffffff, !P0 ;  /* 0xffffffffd2d27807 */ /* 0x000fc80004000000 */
.L_x_217:
[----:B------:R-:W-:-:S13]  /*0320*/  ISETP.GE.AND P0, PT, R210, RZ, PT ;  /* 0x000000ffd200720c */ /* 0x000fda0003f06270 */
[----:B------:R-:W-:Y:S05]  /*0330*/  @!P0 EXIT ;  /* 0x000000000000894d */ /* 0x000fea0003800000 */
[----:B------:R-:W-:Y:S01]  /*0340*/  ISETP.NE.U32.AND P2, PT, RZ, c[0x0][0x370], PT ;  /* 0x0000dc00ff007a0c */ /* 0x000fe20003f45070 */
[----:B------:R-:W-:Y:S01]  /*0350*/  IMAD.MOV.U32 R9, RZ, RZ, RZ ;  /* 0x000000ffff097224 */ /* 0x000fe200078e00ff */
[----:B------:R-:W-:Y:S01]  /*0360*/  ISETP.NE.U32.AND P1, PT, RZ, c[0x0][0x360], PT ;  /* 0x0000d800ff007a0c */ /* 0x000fe20003f25070 */
[----:B------:R-:W-:Y:S01]  /*0370*/  IMAD.MOV.U32 R211, RZ, RZ, c[0x0][0x168] ;  /* 0x00005a00ffd37624 */ /* 0x000fe200078e00ff */
[----:B------:R-:W-:Y:S01]  /*0380*/  ISETP.NE.AND.EX P2, PT, RZ, c[0x0][0x374], PT, P2 ;  /* 0x0000dd00ff007a0c */ /* 0x000fe20003f45320 */
[----:B------:R-:W-:Y:S01]  /*0390*/  IMAD.MOV.U32 R34, RZ, RZ, RZ ;  /* 0x000000ffff227224 */ /* 0x000fe200078e00ff */
[----:B------:R-:W-:Y:S01]  /*03a0*/  ISETP.NE.AND.EX P1, PT, RZ, c[0x0][0x364], PT, P1 ;  /* 0x0000d900ff007a0c */ /* 0x000fe20003f25310 */
[CC--:B------:R-:W-:Y:S01]  /*03b0*/  IMAD.WIDE R6, R210.reuse, R5.reuse, c[0x0][0x348] ;  /* 0x0000d200d2067625 */ /* 0x0c0fe200078e0205 */
[----:B------:R-:W-:Y:S02]  /*03c0*/  ISETP.NE.U32.AND P0, PT, RZ, c[0x0][0x348], PT ;  /* 0x0000d200ff007a0c */ /* 0x000fe40003f05070 */
[----:B------:R-:W-:Y:S01]  /*03d0*/  ISETP.NE.U32.AND P5, PT, RZ, c[0x0][0x350], PT ;  /* 0x0000d400ff007a0c */ /* 0x000fe20003fa5070 */
[----:B-1----:R-:W-:Y:S01]  /*03e0*/  IMAD.WIDE R2, R210, R5, c[0x0][0x350] ;  /* 0x0000d400d2027625 */ /* 0x002fe200078e0205 */
[----:B------:R-:W-:-:S02]  /*03f0*/  ISETP.NE.AND.EX P0, PT, RZ, c[0x0][0x34c], PT, P0 ;  /* 0x0000d300ff007a0c */ /* 0x000fc40003f05300 */
[----:B------:R-:W-:Y:S02]  /*0400*/  ISETP.NE.AND.EX P5, PT, RZ, c[0x0][0x354], PT, P5 ;  /* 0x0000d500ff007a0c */ /* 0x000fe40003fa5350 */
[----:B------:R-:W-:Y:S01]  /*0410*/  MOV R0, RZ ;  /* 0x000000ff00007202 */ /* 0x000fe20000000f00 */
[----:B------:R-:W-:-:S04]  /*0420*/  @P2 IMAD.WIDE R12, R210, R5, c[0x0][0x370] ;  /* 0x0000dc00d20c2625 */ /* 0x000fc800078e0205 */
[----:B------:R-:W-:Y:S01]  /*0430*/  @P1 IMAD.WIDE R10, R210, R5, c[0x0][0x360] ;  /* 0x0000d800d20a1625 */ /* 0x000fe200078e0205 */
[----:B------:R1:W5:Y:S04]  /*0440*/  @P2 LDG.E R9, [R12.64] ;  /* 0x0000000a0c092981 */ /* 0x000368000c1e1900 */
[----:B------:R1:W5:Y:S04]  /*0450*/  @P1 LDG.E R211, [R10.64] ;  /* 0x0000000a0ad31981 */ /* 0x000368000c1e1900 */
[----:B------:R1:W5:Y:S04]  /*0460*/  @P0 LDG.E R0, [R6.64] ;  /* 0x0000000a06000981 */ /* 0x000368000c1e1900 */
[----:B------:R1:W5:Y:S01]  /*0470*/  @P5 LDG.E R34, [R2.64] ;  /* 0x0000000a02225981 */ /* 0x000362000c1e1900 */
[----:B------:R-:W-:Y:S01]  /*0480*/  MOV R208, c[0x0][0x1d0] ;  /* 0x0000740000d07a02 */ /* 0x000fe20000000f00 */
[----:B------:R-:W-:Y:S05]  /*0490*/  @P1 BRA `(.L_x_221) ;  /* 0x0000004000001947 */ /* 0x000fea0003800000 */
[----:B------:R-:W-:Y:S05]  /*04a0*/  @!P0 BRA `(.L_x_221) ;  /* 0x0000003000008947 */ /* 0x000fea0003800000 */
[----:B-----5:R-:W2:Y:S04]  /*04b0*/  LDG.E R211, [R6.64] ;  /* 0x0000000a06d37981 */ /* 0x020ea8000c1e1900 */
[----:B------:R-:W2:Y:S02]  /*04c0*/  LDG.E R4, [R6.64+0x4] ;  /* 0x0000040a06047981 */ /* 0x000ea4000c1e1900 */
[----:B--2---:R-:W-:-:S02]  /*04d0*/  IADD3 R211, -R211, R4, RZ ;  /* 0x00000004d3d37210 */ /* 0x004fc40007ffe1ff */
.L_x_221:
[----:B------:R-:W-:-:S04]  /*04e0*/  ISETP.NE.U32.AND P1, PT, RZ, c[0x0][0x368], PT ;  /* 0x0000da00ff007a0c */ /* 0x000fc80003f25070 */
[----:B------:R-:W-:-:S13]  /*04f0*/  ISETP.NE.AND.EX P1, PT, RZ, c[0x0][0x36c], PT, P1 ;  /* 0x0000db00ff007a0c */ /* 0x000fda0003f25310 */
[----:B------:R-:W-:Y:S05]  /*0500*/  @!P1 BRA `(.L_x_222) ;  /* 0x0000003000009947 */ /* 0x000fea0003800000 */
[----:B------:R-:W-:-:S06]  /*0510*/  IMAD.WIDE R208, R210, R5, c[0x0][0x368] ;  /* 0x0000da00d2d07625 */ /* 0x000fcc00078e0205 */
[----:B------:R2:W5:Y:S01]  /*0520*/  LDG.E R208, [R208.64] ;  /* 0x0000000ad0d07981 */ /* 0x000562000c1e1900 */
[----:B------:R-:W-:Y:S05]  /*0530*/  BRA `(.L_x_223) ;  /* 0x0000004000007947 */ /* 0x000fea0003800000 */
.L_x_222:
[----:B------:R-:W-:Y:S05]  /*0540*/  @!P5 BRA `(.L_x_223) ;  /* 0x000000300000d947 */ /* 0x000fea0003800000 */
[----:B------:R-:W2:Y:S04]  /*0550*/  LDG.E R208, [R2.64] ;  /* 0x0000000a02d07981 */ /* 0x000ea8000c1e1900 */
[----:B-1----:R-:W2:Y:S02]  /*0560*/  LDG.E R7, [R2.64+0x4] ;  /* 0x0000040a02077981 */ /* 0x002ea4000c1e1900 */
[----:B--2---:R-:W-:Y:S02]  /*0570*/  IADD3 R208, -R208, R7, RZ ;  /* 0x00000007d0d07210 */ /* 0x004fe40007ffe1ff */
.L_x_223:
[----:B-1----:R-:W-:Y:S01]  /*0580*/  IMAD.MOV.U32 R2, RZ, RZ, c[0x0][0x2c4] ;  /* 0x0000b100ff027624 */ /* 0x002fe200078e00ff */
[----:B------:R-:W-:Y:S01]  /*0590*/  IADD3 R7, R40, 0x7f, RZ ;  /* 0x0000007f28077810 */ /* 0x000fe20007ffe0ff */
[----:B------:R-:W-:Y:S02]  /*05a0*/  IMAD.MOV.U32 R13, RZ, RZ, c[0x0][0x32c] ;  /* 0x0000cb00ff0d7624 */ /* 0x000fe400078e00ff */
[--C-:B-----5:R-:W-:Y:S01]  /*05b0*/  IMAD.IADD R208, R208, 0x1, -R9.reuse ;  /* 0x00000001d0d07824 */ /* 0x120fe200078e0a09 */
[----:B------:R-:W-:Y:S01]  /*05c0*/  ISETP.NE.AND P4, PT, R2, 0x1, PT ;  /* 0x000000010200780c */ /* 0x000fe20003f85270 */
[----:B------:R-:W-:Y:S01]  /*05d0*/  IMAD.IADD R34, R34, 0x1, R9 ;  /* 0x0000000122227824 */ /* 0x000fe200078e0209 */
[----:B------:R-:W-:-:S02]  /*05e0*/  ISETP.GE.AND P3, PT, R13, 0x1, PT ;  /* 0x000000010d00780c */ /* 0x000fc40003f66270 */
[----:B------:R-:W-:-:S09]  /*05f0*/  IADD3 R2, R208, 0x1, -R211 ;  /* 0x00000001d0027810 */ /* 0x000fd20007ffe8d3 */
[----:B------:R-:W-:-:S05]  /*0600*/  @P4 IADD3 R3, R40, 0x7f, RZ ;  /* 0x0000007f28034810 */ /* 0x000fca0007ffe0ff */
[----:B------:R-:W-:-:S05]  /*0610*/  @P4 IMAD.HI.U32 R3, R3, c[0x0][0x2c8], RZ ;  /* 0x0000b20003034a27 */ /* 0x000fca00078e00ff */
[----:B------:R-:W-:-:S05]  /*0620*/  @P4 SHF.R.U32.HI R7, RZ, c[0x0][0x2cc], R3 ;  /* 0x0000b300ff074a19 */ /* 0x000fca0000011603 */
[----:B------:R-:W-:-:S05]  /*0630*/  IMAD.IADD R2, R2, 0x1, R7 ;  /* 0x0000000102027824 */ /* 0x000fca00078e0207 */
[----:B------:R-:W-:Y:S01]  /*0640*/  IADD3 R4, R2, c[0x0][0x328], RZ ;  /* 0x0000ca0002047a10 */ /* 0x000fe20007ffe0ff */
[----:B------:R-:W-:Y:S05]  /*0650*/  @!P3 BRA `(.L_x_224) ;  /* 0x000000e00000b947 */ /* 0x000fea0003800000 */
[C---:B------:R-:W-:Y:S02]  /*0660*/  ISETP.GT.AND P1, PT, R2.reuse, RZ, PT ;  /* 0x000000ff0200720c */ /* 0x040fe40003f24270 */
        /* <DEDUP_REMOVED lines=8> */
.L_x_225:
[----:B------:R-:W-:-:S13]  /*06f0*/  ISETP.NE.AND P1, PT, R13, 0x1, PT ;  /* 0x000000010d00780c */ /* 0x000fda0003f25270 */
[----:B------:R-:W-:-:S05]  /*0700*/  @P1 IMAD.HI.U32 R2, R6, c[0x0][0x330], RZ ;  /* 0x0000cc0006021a27 */ /* 0x000fca00078e00ff */
[----:B------:R-:W-:-:S05]  /*0710*/  @P1 SHF.R.U32.HI R6, RZ, c[0x0][0x334], R2 ;  /* 0x0000cd00ff061a19 */ /* 0x000fca0000011602 */
.L_x_226:
[----:B------:R-:W-:-:S05]  /*0720*/  IMAD R3, R6, R13, c[0x0][0x32c] ;  /* 0x0000cb0006037624 */ /* 0x000fca00078e020d */
[----:B------:R-:W-:-:S04]  /*0730*/  IMNMX R4, R4, R3, PT ;  /* 0x0000000304047217 */ /* 0x000fc80003800200 */
.L_x_224:
[----:B------:R-:W-:Y:S01]  /*0740*/  IADD3 R4, R4, 0x5f, RZ ;  /* 0x0000005f04047810 */ /* 0x000fe20007ffe0ff */
[----:B------:R-:W-:Y:S01]  /*0750*/  @P4 IMAD.HI.U32 R3, R40, c[0x0][0x2c8], RZ ;  /* 0x0000b20028034a27 */ /* 0x000fe200078e00ff */
[----:B------:R-:W-:-:S03]  /*0760*/  IADD3 R7, R208, 0x5f, RZ ;  /* 0x0000005fd0077810 */ /* 0x000fc60007ffe0ff */
[----:B------:R-:W-:-:S04]  /*0770*/  IMAD.HI R4, R4, 0x2aaaaaab, RZ ;  /* 0x2aaaaaab04047827 */ /* 0x000fc800078e02ff */
[----:B------:R-:W-:-:S04]  /*0780*/  IMAD.HI R7, R7, 0x2aaaaaab, RZ ;  /* 0x2aaaaaab07077827 */ /* 0x000fc800078e02ff */
[----:B------:R-:W-:Y:S01]  /*0790*/  IMAD.MOV.U32 R2, RZ, RZ, R40 ;  /* 0x000000ffff027224 */ /* 0x000fe200078e0028 */
[----:B------:R-:W-:Y:S01]  /*07a0*/  @P4 SHF.R.U32.HI R2, RZ, c[0x0][0x2cc], R3 ;  /* 0x0000b300ff024a19 */ /* 0x000fe20000011603 */
[----:B------:R-:W-:Y:S01]  /*07b0*/  IMAD.IADD R15, R208, 0x1, -R211 ;  /* 0x00000001d00f7824 */ /* 0x000fe200078e0ad3 */
[----:B------:R-:W-:Y:S02]  /*07c0*/  SHF.R.U32.HI R3, RZ, 0x1f, R4 ;  /* 0x0000001fff037819 */ /* 0x000fe40000011604 */
[----:B------:R-:W-:Y:S01]  /*07d0*/  SHF.R.U32.HI R6, RZ, 0x1f, R7 ;  /* 0x0000001fff067819 */ /* 0x000fe20000011607 */
[----:B------:R-:W-:Y:S01]  /*07e0*/  IMAD.IADD R2, R15, 0x1, R2 ;  /* 0x000000010f027824 */ /* 0x000fe200078e0202 */
[----:B------:R-:W-:Y:S02]  /*07f0*/  LEA.HI.SX32 R3, R4, R3, 0x1c ;  /* 0x0000000304037211 */ /* 0x000fe400078fe2ff */
[----:B------:R-:W-:Y:S02]  /*0800*/  LEA.HI.SX32 R6, R7, R6, 0x1c ;  /* 0x0000000607067211 */ /* 0x000fe400078fe2ff */
[----:B------:R-:W-:-:S02]  /*0810*/  IADD3 R4, R2, -c[0x0][0x324], RZ ;  /* 0x8000c90002047a10 */ /* 0x000fc40007ffe0ff */
[----:B------:R-:W-:Y:S01]  /*0820*/  IMNMX R14, R6, R3, PT ;  /* 0x00000003060e7217 */ /* 0x000fe20003800200 */
[----:B------:R-:W-:Y:S05]  /*0830*/  @!P3 BRA `(.L_x_227) ;  /* 0x000000e00000b947 */ /* 0x000fea0003800000 */
[----:B------:R-:W-:-:S04]  /*0840*/  MOV R3, R2 ;  /* 0x0000000200037202 */ /* 0x000fc80000000f00 */
[----:B------:R-:W-:-:S13]  /*0850*/  ISETP.GT.AND P1, PT, R3, -0x1, PT ;  /* 0xffffffff0300780c */ /* 0x000fda0003f24270 */
[----:B------:R-:W-:Y:S05]  /*0860*/  @P1 BRA `(.L_x_228) ;  /* 0x0000006000001947 */ /* 0x000fea0003800000 */
[----:B------:R-:W-:Y:S02]  /*0870*/  ISETP.NE.AND P1, PT, R13, 0x1, PT ;  /* 0x000000010d00780c */ /* 0x000fe40003f25270 */
[----:B------:R-:W-:-:S11]  /*0880*/  LOP3.LUT R3, RZ, R3, RZ, 0x33, !PT ;  /* 0x00000003ff037212 */ /* 0x000fd600078e33ff */
[----:B------:R-:W-:-:S05]  /*0890*/  @P1 IMAD.HI.U32 R2, R3, c[0x0][0x330], RZ ;  /* 0x0000cc0003021a27 */ /* 0x000fca00078e00ff */
[----:B------:R-:W-:-:S04]  /*08a0*/  @P1 SHF.R.U32.HI R3, RZ, c[0x0][0x334], R2 ;  /* 0x0000cd00ff031a19 */ /* 0x000fc80000011602 */
[----:B------:R-:W-:Y:S01]  /*08b0*/  LOP3.LUT R3, RZ, R3, RZ, 0x33, !PT ;  /* 0x00000003ff037212 */ /* 0x000fe200078e33ff */
[----:B------:R-:W-:Y:S05]  /*08c0*/  BRA `(.L_x_229) ;  /* 0x0000003000007947 */ /* 0x000fea0003800000 */
.L_x_228:
[----:B------:R-:W-:-:S13]  /*08d0*/  ISETP.NE.AND P1, PT, R13, 0x1, PT ;  /* 0x000000010d00780c */ /* 0x000fda0003f25270 */
[----:B------:R-:W-:-:S05]  /*08e0*/  @P1 IMAD.HI.U32 R2, R3, c[0x0][0x330], RZ ;  /* 0x0000cc0003021a27 */ /* 0x000fca00078e00ff */
[----:B------:R-:W-:-:S05]  /*08f0*/  @P1 SHF.R.U32.HI R3, RZ, c[0x0][0x334], R2 ;  /* 0x0000cd00ff031a19 */ /* 0x000fca0000011602 */
.L_x_229:
[----:B------:R-:W-:-:S05]  /*0900*/  IMAD R3, R3, c[0x0][0x32c], RZ ;  /* 0x0000cb0003037a24 */ /* 0x000fca00078e02ff */
[----:B------:R-:W-:-:S05]  /*0910*/  IMNMX R4, R4, R3, !PT ;  /* 0x0000000304047217 */ /* 0x000fca0007800200 */
.L_x_227:
[----:B------:R-:W-:Y:S01]  /*0920*/  IMAD.HI R2, R4, 0x2aaaaaab, RZ ;  /* 0x2aaaaaab04027827 */ /* 0x000fe200078e02ff */
[----:B------:R-:W-:Y:S01]  /*0930*/  PLOP3.LUT P2, PT, PT, PT, PT, 0x80, 0x0 ;  /* 0x000000000000781c */ /* 0x000fe20003f4f070 */
[----:B------:R-:W-:Y:S01]  /*0940*/  CS2R R64, SRZ ;  /* 0x0000000000407805 */ /* 0x000fe2000001ff00 */
[----:B------:R-:W-:Y:S01]  /*0950*/  CS2R R62, SRZ ;  /* 0x00000000003e7805 */ /* 0x000fe2000001ff00 */
[----:B------:R-:W-:Y:S01]  /*0960*/  IMAD.MOV.U32 R66, RZ, RZ, RZ ;  /* 0x000000ffff427224 */ /* 0x000fe200078e00ff */
[----:B------:R-:W-:Y:S01]  /*0970*/  SHF.R.U32.HI R207, RZ, 0x1f, R2 ;  /* 0x0000001fffcf7819 */ /* 0x000fe20000011602 */
[----:B------:R-:W-:Y:S01]  /*0980*/  CS2R R60, SRZ ;  /* 0x00000000003c7805 */ /* 0x000fe2000001ff00 */
        /* <DEDUP_REMOVED lines=9> */
[----:B------:R-:W-:Y:S01]  /*0a20*/  CS2R R100, SRZ ;  /* 0x0000000000647805 */ /* 0x000fe2000001ff00 */
        /* <DEDUP_REMOVED lines=23> */
[----:B------:R-:W-:Y:S05]  /*0ba0*/  @!P1 BRA `(.L_x_230) ;  /* 0x0000f38000009947 */ /* 0x000fea0003800000 */
[----:B------:R-:W-:Y:S01]  /*0bb0*/  ISETP.NE.U32.AND P2, PT, RZ, c[0x0][0x340], PT ;  /* 0x0000d000ff007a0c */ /* 0x000fe20003f45070 */
[----:B------:R-:W1:Y:S01]  /*0bc0*/  S2R R32, SR_CTAID.Y ;  /* 0x0000000000207919 */ /* 0x000e620000002600 */
[----:B------:R-:W-:Y:S01]  /*0bd0*/  SHF.R.S32.HI R109, RZ, 0x1f, R42 ;  /* 0x0000001fff6d7819 */ /* 0x000fe2000001142a */
[----:B------:R-:W-:Y:S01]  /*0be0*/  IMAD.WIDE.U32 R8, R0, c[0x0][0x178], RZ ;  /* 0x00005e0000087a25 */ /* 0x000fe200078e00ff */
[----:B------:R-:W-:Y:S01]  /*0bf0*/  ISETP.NE.AND.EX P2, PT, RZ, c[0x0][0x344], PT, P2 ;  /* 0x0000d100ff007a0c */ /* 0x000fe20003f45320 */
[----:B------:R-:W-:Y:S01]  /*0c00*/  ULDC.64 UR6, c[0x0][0x1e0] ;  /* 0x0000780000067ab9 */ /* 0x000fe20000000a00 */
[----:B------:R-:W-:Y:S01]  /*0c10*/  SEL R10, R210, RZ, !P0 ;  /* 0x000000ffd20a7207 */ /* 0x000fe20004000000 */
[----:B------:R-:W-:Y:S01]  /*0c20*/  IMAD.MOV.U32 R41, RZ, RZ, 0x60 ;  /* 0x00000060ff297424 */ /* 0x000fe200078e00ff */
[----:B------:R-:W-:Y:S01]  /*0c30*/  IADD3 R113, R14, -0x1, RZ ;  /* 0xffffffff0e717810 */ /* 0x000fe20007ffe0ff */
[----:B------:R-:W-:-:S08]  /*0c40*/  ULDC.64 UR4, c[0x0][0x208] ;  /* 0x0000820000047ab9 */ /* 0x000fd00000000a00 */
[----:B------:R-:W-:-:S06]  /*0c50*/  @P2 IMAD.WIDE R30, R210, R5, c[0x0][0x340] ;  /* 0x0000d000d21e2625 */ /* 0x000fcc00078e0205 */
[----:B------:R-:W3:Y:S01]  /*0c60*/  @P2 LDG.E R30, [R30.64] ;  /* 0x0000000a1e1e2981 */ /* 0x000ee2000c1e1900 */
[-C--:B------:R-:W-:Y:S01]  /*0c70*/  LEA.HI R3, R109, R42.reuse, RZ, 0x3 ;  /* 0x0000002a6d037211 */ /* 0x080fe200078f18ff */
[----:B------:R-:W-:Y:S01]  /*0c80*/  IMAD.WIDE.U32 R110, R41, c[0x0][0x1e0], RZ ;  /* 0x00007800296e7a25 */ /* 0x000fe200078e00ff */
[----:B------:R-:W-:Y:S01]  /*0c90*/  SHF.R.S32.HI R5, RZ, 0x1f, R0 ;  /* 0x0000001fff057819 */ /* 0x000fe20000011400 */
[----:B------:R-:W-:Y:S01]  /*0ca0*/  UIMAD.WIDE.U32 UR14, UR6, 0x40, URZ ;  /* 0x00000040060e78a5 */ /* 0x000fe2000f8e003f */
[----:B------:R-:W-:Y:S01]  /*0cb0*/  LOP3.LUT R29, R3, 0xfffffff8, RZ, 0xc0, !PT ;  /* 0xfffffff8031d7812 */ /* 0x000fe200078ec0ff */
[----:B------:R-:W-:Y:S01]  /*0cc0*/  USHF.L.U32 UR8, UR7, 0x6, URZ ;  /* 0x0000000607087899 */ /* 0x000fe2000800063f */
[----:B------:R-:W-:Y:S01]  /*0cd0*/  SHF.R.S32.HI R3, RZ, 0x3, R3 ;  /* 0x00000003ff037819 */ /* 0x000fe20000011403 */
[----:B------:R-:W-:Y:S01]  /*0ce0*/  IMAD R5, R5, c[0x0][0x178], RZ ;  /* 0x00005e0005057a24 */ /* 0x000fe200078e02ff */
[----:B-1----:R-:W-:Y:S01]  /*0cf0*/  SHF.R.S32.HI R33, RZ, 0x1f, R32 ;  /* 0x0000001fff217819 */ /* 0x002fe20000011420 */
[----:B------:R-:W-:Y:S01]  /*0d00*/  IMAD.IADD R29, R42, 0x1, -R29 ;  /* 0x000000012a1d7824 */ /* 0x000fe200078e0a1d */
[----:B------:R-:W-:Y:S01]  /*0d10*/  UIADD3 UR8, UR15, UR8, URZ ;  /* 0x000000080f087290 */ /* 0x000fe2000fffe03f */
[----:B------:R-:W-:Y:S01]  /*0d20*/  IMAD R5, R0, c[0x0][0x17c], R5 ;  /* 0x00005f0000057a24 */ /* 0x000fe200078e0205 */
[----:B------:R-:W-:Y:S01]  /*0d30*/  LEA.HI R108, R109, R42, RZ, 0x5 ;  /* 0x0000002a6d6c7211 */ /* 0x000fe200078f28ff */
[----:B------:R-:W-:Y:S01]  /*0d40*/  IMAD R11, R29, 0x20, R3 ;  /* 0x000000201d0b7824 */ /* 0x000fe200078e0203 */
[----:B------:R-:W-:Y:S01]  /*0d50*/  USHF.L.U32 UR9, UR4, 0x6, URZ ;  /* 0x0000000604097899 */ /* 0x000fe2000800063f */
[----:B------:R-:W-:Y:S01]  /*0d60*/  IMAD.IADD R9, R9, 0x1, R5 ;  /* 0x0000000109097824 */ /* 0x000fe200078e0205 */
[----:B------:R-:W-:Y:S01]  /*0d70*/  SHF.R.S32.HI R5, RZ, 0x1f, R210 ;  /* 0x0000001fff057819 */ /* 0x000fe200000114d2 */
[----:B------:R-:W-:Y:S01]  /*0d80*/  IMAD R7, R33, c[0x0][0x1b8], RZ ;  /* 0x00006e0021077a24 */ /* 0x000fe200078e02ff */
[----:B------:R-:W-:Y:S01]  /*0d90*/  SHF.R.S32.HI R43, RZ, 0x5, R108 ;  /* 0x00000005ff2b7819 */ /* 0x000fe2000001146c */
[----:B------:R-:W-:Y:S01]  /*0da0*/  IMAD.IADD R2, R40, 0x1, R11 ;  /* 0x0000000128027824 */ /* 0x000fe200078e020b */
[----:B------:R-:W-:Y:S01]  /*0db0*/  SEL R0, R5, RZ, !P0 ;  /* 0x000000ff05007207 */ /* 0x000fe20004000000 */
[C---:B------:R-:W-:Y:S01]  /*0dc0*/  IMAD R7, R32.reuse, c[0x0][0x1bc], R7 ;  /* 0x00006f0020077a24 */ /* 0x040fe200078e0207 */
[----:B------:R-:W-:Y:S01]  /*0dd0*/  UMOV UR12, 0x6 ;  /* 0x00000006000c7882 */ /* 0x000fe20000000000 */
[----:B------:R-:W-:Y:S01]  /*0de0*/  IMAD.WIDE.U32 R8, R32, c[0x0][0x1b8], R8 ;  /* 0x00006e0020087a25 */ /* 0x000fe200078e0008 */
[----:B------:R-:W-:-:S03]  /*0df0*/  USHF.L.U64.HI UR12, UR4, UR12, UR5 ;  /* 0x0000000c040c7299 */ /* 0x000fc60008010205 */
[----:B------:R-:W-:-:S04]  /*0e00*/  @P4 IMAD.HI.U32 R4, R2, c[0x0][0x2c8], RZ ;  /* 0x0000b20002044a27 */ /* 0x000fc800078e00ff */
[----:B------:R-:W-:Y:S02]  /*0e10*/  IMAD.IADD R9, R9, 0x1, R7 ;  /* 0x0000000109097824 */ /* 0x000fe400078e0207 */
[----:B------:R-:W-:Y:S01]  /*0e20*/  IMAD.MOV.U32 R7, RZ, RZ, R2 ;  /* 0x000000ffff077224 */ /* 0x000fe200078e0002 */
[----:B------:R-:W-:Y:S01]  /*0e30*/  @P4 SHF.R.U32.HI R7, RZ, c[0x0][0x2cc], R4 ;  /* 0x0000b300ff074a19 */ /* 0x000fe20000011604 */
[----:B------:R-:W-:Y:S02]  /*0e40*/  IMAD R17, R0, c[0x0][0x1c0], RZ ;  /* 0x0000700000117a24 */ /* 0x000fe400078e02ff */
[----:B--2---:R-:W-:Y:S01]  /*0e50*/  IMAD.SHL.U32 R209, R3, 0x40, RZ ;  /* 0x0000004003d17824 */ /* 0x004fe200078e00ff */
[----:B------:R-:W-:Y:S01]  /*0e60*/  SHF.R.S32.HI R0, RZ, 0x1f, R7 ;  /* 0x0000001fff007819 */ /* 0x000fe20000011407 */
[C---:B------:R-:W-:Y:S02]  /*0e70*/  IMAD R17, R10.reuse, c[0x0][0x1c4], R17 ;  /* 0x000071000a117a24 */ /* 0x040fe400078e0211 */
[----:B------:R-:W-:Y:S01]  /*0e80*/  IMAD.WIDE.U32 R10, R10, c[0x0][0x1c0], R8 ;  /* 0x000070000a0a7a25 */ /* 0x000fe200078e0008 */
[----:B------:R-:W-:-:S02]  /*0e90*/  LOP3.LUT R209, R209, 0x1c0, RZ, 0xc0, !PT ;  /* 0x000001c0d1d17812 */ /* 0x000fc400078ec0ff */
[----:B------:R-:W-:Y:S01]  /*0ea0*/  LEA.HI R8, R109, R42, RZ, 0x6 ;  /* 0x0000002a6d087211 */ /* 0x000fe200078f30ff */
[----:B------:R-:W-:Y:S02]  /*0eb0*/  IMAD.MOV R9, RZ, RZ, -R7 ;  /* 0x000000ffff097224 */ /* 0x000fe400078e0a07 */
[----:B------:R-:W-:Y:S02]  /*0ec0*/  IMAD.IADD R11, R11, 0x1, R17 ;  /* 0x000000010b0b7824 */ /* 0x000fe400078e0211 */
[----:B------:R-:W-:Y:S02]  /*0ed0*/  IMAD R6, R9, c[0x0][0x2c4], R2 ;  /* 0x0000b10009067a24 */ /* 0x000fe400078e0202 */
[----:B------:R-:W-:Y:S02]  /*0ee0*/  IMAD R0, R0, c[0x0][0x1b0], RZ ;  /* 0x00006c0000007a24 */ /* 0x000fe400078e02ff */
[----:B------:R-:W-:Y:S01]  /*0ef0*/  IMAD.WIDE.U32 R10, R7, c[0x0][0x1b0], R10 ;  /* 0x00006c00070a7a25 */ /* 0x000fe200078e000a */
[----:B------:R-:W-:-:S03]  /*0f00*/  SHF.R.S32.HI R9, RZ, 0x1f, R6 ;  /* 0x0000001fff097819 */ /* 0x000fc60000011406 */
[----:B------:R-:W-:Y:S02]  /*0f10*/  IMAD R0, R7, c[0x0][0x1b4], R0 ;  /* 0x00006d0007007a24 */ /* 0x000fe400078e0200 */
[----:B------:R-:W-:Y:S02]  /*0f20*/  IMAD R9, R9, c[0x0][0x1a8], RZ ;  /* 0x00006a0009097a24 */ /* 0x000fe400078e02ff */
[----:B------:R-:W-:Y:S02]  /*0f30*/  IMAD.IADD R11, R11, 0x1, R0 ;  /* 0x000000010b0b7824 */ /* 0x000fe400078e0200 */
[C---:B------:R-:W-:Y:S02]  /*0f40*/  IMAD R9, R6.reuse, c[0x0][0x1ac], R9 ;  /* 0x00006b0006097a24 */ /* 0x040fe400078e0209 */
[----:B------:R-:W-:Y:S02]  /*0f50*/  IMAD.SHL.U32 R36, R29, 0x8, RZ ;  /* 0x000000081d247824 */ /* 0x000fe400078e00ff */
[----:B------:R-:W-:-:S03]  /*0f60*/  IMAD.WIDE.U32 R6, R6, c[0x0][0x1a8], R10 ;  /* 0x00006a0006067a25 */ /* 0x000fc600078e000a */
[----:B------:R-:W-:Y:S01]  /*0f70*/  LOP3.LUT R2, R209, 0x38, R36, 0xf8, !PT ;  /* 0x00000038d1027812 */ /* 0x000fe200078ef824 */
[----:B------:R-:W-:Y:S01]  /*0f80*/  IMAD.IADD R0, R7, 0x1, R9 ;  /* 0x0000000107007824 */ /* 0x000fe200078e0209 */
[----:B------:R-:W-:Y:S01]  /*0f90*/  BAR.SYNC.DEFER_BLOCKING 0x0 ;  /* 0x0000000000007b1d */ /* 0x000fe20000010000 */
[----:B------:R-:W-:Y:S01]  /*0fa0*/  LEA R4, P0, R6, c[0x0][0x160], 0x1 ;  /* 0x0000580006047a11 */ /* 0x000fe200078008ff */
[----:B------:R-:W-:Y:S01]  /*0fb0*/  IMAD R7, R211, c[0x0][0x2c4], RZ ;  /* 0x0000b100d3077a24 */ /* 0x000fe200078e02ff */
[----:B------:R-:W-:Y:S01]  /*0fc0*/  SHF.R.U32.HI R209, RZ, 0x3, R209 ;  /* 0x00000003ffd17819 */ /* 0x000fe200000116d1 */
[----:B------:R-:W-:Y:S01]  /*0fd0*/  IMAD.SHL.U32 R8, R8, 0x8, RZ ;  /* 0x0000000808087824 */ /* 0x000fe200078e00ff */
[----:B------:R-:W-:Y:S01]  /*0fe0*/  LEA.HI.X R0, R6, c[0x0][0x164], R0, 0x1, P0 ;  /* 0x0000590006007a11 */ /* 0x000fe200000f0c00 */
[----:B------:R-:W1:Y:S01]  /*0ff0*/  SHFL.IDX PT, R10, R4, RZ, 0x181f ;  /* 0x00181fff040a7589 */ /* 0x000e6200000e0000 */
[----:B------:R-:W-:Y:S01]  /*1000*/  LOP3.LUT R209, R2, R209, RZ, 0x3c, !PT ;  /* 0x000000d102d17212 */ /* 0x000fe200078e3cff */
[----:B------:R-:W-:Y:S01]  /*1010*/  IMAD.IADD R2, R40, 0x1, R3 ;  /* 0x0000000128027824 */ /* 0x000fe200078e0203 */
[----:B------:R-:W-:Y:S01]  /*1020*/  SHF.R.S32.HI R37, RZ, 0x1f, R36 ;  /* 0x0000001fff257819 */ /* 0x000fe20000011424 */
[----:B------:R-:W2:Y:S01]  /*1030*/  SHFL.IDX PT, R11, R0, RZ, 0x181f ;  /* 0x00181fff000b7589 */ /* 0x000ea200000e0000 */
[----:B------:R-:W-:-:S02]  /*1040*/  LOP3.LUT R209, R209, 0xfffffe00, R8, 0xf8, !PT ;  /* 0xfffffe00d1d17812 */ /* 0x000fc400078ef808 */
[CC--:B------:R-:W-:Y:S01]  /*1050*/  ISETP.GE.AND P1, PT, R2.reuse, R7.reuse, PT ;  /* 0x000000070200720c */ /* 0x0c0fe20003f26270 */
[----:B------:R-:W4:Y:S01]  /*1060*/  SHFL.IDX PT, R16, R4, 0x1, 0x181f ;  /* 0x00381f0004107f89 */ /* 0x000f2200000e0000 */
[C---:B------:R-:W-:Y:S01]  /*1070*/  IADD3 R6, R2.reuse, 0x20, RZ ;  /* 0x0000002002067810 */ /* 0x040fe20007ffe0ff */
[----:B------:R-:W-:Y:S01]  /*1080*/  IMAD.SHL.U32 R209, R209, 0x2, RZ ;  /* 0x00000002d1d17824 */ /* 0x000fe200078e00ff */
[----:B------:R-:W-:Y:S01]  /*1090*/  IADD3 R8, R2, 0x40, RZ ;  /* 0x0000004002087810 */ /* 0x000fe20007ffe0ff */
[----:B------:R-:W5:Y:S01]  /*10a0*/  SHFL.IDX PT, R17, R0, 0x1, 0x181f ;  /* 0x00381f0000117f89 */ /* 0x000f6200000e0000 */
[----:B------:R-:W-:Y:S02]  /*10b0*/  ISETP.GE.AND P0, PT, R6, R7, PT ;  /* 0x000000070600720c */ /* 0x000fe40003f06270 */
[----:B------:R-:W-:Y:S02]  /*10c0*/  SHF.R.S32.HI R6, RZ, 0x1f, R34 ;  /* 0x0000001fff067819 */ /* 0x000fe40000011422 */
[----:B------:R-:W-:-:S02]  /*10d0*/  ISETP.GE.AND P6, PT, R36, c[0x0][0x198], PT ;  /* 0x0000660024007a0c */ /* 0x000fc40003fc6270 */
[----:B------:R-:W-:Y:S02]  /*10e0*/  IADD3 R2, R2, 0x60, RZ ;  /* 0x0000006002027810 */ /* 0x000fe40007ffe0ff */
[----:B---3--:R-:W-:Y:S01]  /*10f0*/  @P2 SHF.R.S32.HI R31, RZ, 0x1f, R30 ;  /* 0x0000001fff1f2819 */ /* 0x008fe2000001141e */
[----:B------:R-:W-:Y:S02]  /*1100*/  @!P2 IMAD.MOV.U32 R30, RZ, RZ, R210 ;  /* 0x000000ffff1ea224 */ /* 0x000fe400078e00d2 */
[----:B------:R-:W-:Y:S01]  /*1110*/  @!P2 IMAD.MOV.U32 R31, RZ, RZ, R5 ;  /* 0x000000ffff1fa224 */ /* 0x000fe200078e0005 */
[----:B------:R-:W-:Y:S02]  /*1120*/  IADD3 R34, P2, R34, R3, RZ ;  /* 0x0000000322227210 */ /* 0x000fe40007f5e0ff */
[----:B------:R-:W-:Y:S02]  /*1130*/  IADD3 R5, R36, 0x40, RZ ;  /* 0x0000004024057810 */ /* 0x000fe40007ffe0ff */
[----:B------:R-:W-:Y:S01]  /*1140*/  LEA.HI.X.SX32 R35, R3, R6, 0x1, P2 ;  /* 0x0000000603237211 */ /* 0x000fe200010f0eff */
[----:B------:R-:W-:Y:S01]  /*1150*/  IMAD.WIDE.U32 R18, R34, c[0x0][0x1e0], R36 ;  /* 0x0000780022127a25 */ /* 0x000fe200078e0024 */
[----:B------:R-:W-:-:S02]  /*1160*/  @!P1 SHF.R.S32.HI R6, RZ, 0x1f, R5 ;  /* 0x0000001fff069819 */ /* 0x000fc40000011405 */
[----:B------:R-:W-:Y:S01]  /*1170*/  SEL R222, R30, RZ, !P5 ;  /* 0x000000ff1ede7207 */ /* 0x000fe20006800000 */
[----:B------:R-:W-:Y:S01]  /*1180*/  IMAD R9, R35, c[0x0][0x1e0], RZ ;  /* 0x0000780023097a24 */ /* 0x000fe200078e02ff */
[----:B------:R-:W-:Y:S01]  /*1190*/  SEL R30, R31, RZ, !P5 ;  /* 0x000000ff1f1e7207 */ /* 0x000fe20006800000 */
[----:B------:R-:W-:Y:S01]  /*11a0*/  IMAD R35, R35, c[0x0][0x208], RZ ;  /* 0x0000820023237a24 */ /* 0x000fe200078e02ff */
[----:B------:R-:W-:Y:S02]  /*11b0*/  @!P1 LEA.HI R6, R6, R5, RZ, 0x3 ;  /* 0x0000000506069211 */ /* 0x000fe400078f18ff */
[----:B-1----:R-:W-:Y:S01]  /*11c0*/  @!P1 LEA R22, P5, R36, R10, 0x1 ;  /* 0x0000000a24169211 */ /* 0x002fe200078a08ff */
[C---:B------:R-:W-:Y:S01]  /*11d0*/  IMAD R215, R30.reuse, c[0x0][0x1f0], RZ ;  /* 0x00007c001ed77a24 */ /* 0x040fe200078e02ff */
[----:B------:R-:W-:Y:S01]  /*11e0*/  ISETP.GE.AND P2, PT, R5, c[0x0][0x198], PT ;  /* 0x0000660005007a0c */ /* 0x000fe20003f46270 */
[----:B------:R-:W-:Y:S01]  /*11f0*/  IMAD R225, R30, c[0x0][0x218], RZ ;  /* 0x000086001ee17a24 */ /* 0x000fe200078e02ff */
[----:B------:R-:W-:Y:S01]  /*1200*/  @!P1 LOP3.LUT R6, R6, 0xfffffff8, RZ, 0xc0, !PT ;  /* 0xfffffff806069812 */ /* 0x000fe200078ec0ff */
[----:B------:R-:W-:Y:S01]  /*1210*/  IMAD R215, R222, c[0x0][0x1f4], R215 ;  /* 0x00007d00ded77a24 */ /* 0x000fe200078e02d7 */
[----:B--2---:R-:W-:Y:S01]  /*1220*/  @!P1 LEA.HI.X R23, R36, R11, R37, 0x1, P5 ;  /* 0x0000000b24179211 */ /* 0x004fe200028f0c25 */
[----:B------:R-:W-:Y:S01]  /*1230*/  IMAD R225, R222, c[0x0][0x21c], R225 ;  /* 0x00008700dee17a24 */ /* 0x000fe200078e02e1 */
[----:B------:R-:W-:Y:S01]  /*1240*/  ISETP.GE.AND P5, PT, R8, R7, PT ;  /* 0x000000070800720c */ /* 0x000fe20003fa6270 */
[----:B------:R-:W-:Y:S01]  /*1250*/  @!P1 IMAD.WIDE R24, R6, 0x2, R10 ;  /* 0x0000000206189825 */ /* 0x000fe200078e020a */
[----:B------:R-:W1:Y:S01]  /*1260*/  SHFL.IDX PT, R8, R4, 0x2, 0x181f ;  /* 0x00581f0004087f89 */ /* 0x000e6200000e0000 */
[----:B------:R-:W-:-:S02]  /*1270*/  @!P0 SHF.R.S32.HI R6, RZ, 0x1f, R5 ;  /* 0x0000001fff068819 */ /* 0x000fc40000011405 */
[----:B------:R-:W-:Y:S01]  /*1280*/  IMAD R10, R34, c[0x0][0x1e4], R9 ;  /* 0x00007900220a7a24 */ /* 0x000fe200078e0209 */
[----:B------:R2:W-:Y:S01]  /*1290*/  @!P1 LDGSTS.E.BYPASS.LTC128B.128 [R209+0x100], [R22.64], !P6 ;  /* 0x0010000016d19fae */ /* 0x0005e2000f101d4a */
[----:B------:R-:W-:Y:S02]  /*12a0*/  @!P0 LEA.HI R6, R6, R5, RZ, 0x3 ;  /* 0x0000000506068211 */ /* 0x000fe400078f18ff */
[----:B------:R-:W-:Y:S01]  /*12b0*/  IMAD.IADD R19, R19, 0x1, R10 ;  /* 0x0000000113137824 */ /* 0x000fe200078e020a */
[----:B------:R-:W3:Y:S01]  /*12c0*/  SHFL.IDX PT, R9, R0, 0x2, 0x181f ;  /* 0x00581f0000097f89 */ /* 0x000ee200000e0000 */
[----:B------:R-:W-:Y:S02]  /*12d0*/  @!P0 LOP3.LUT R11, R6, 0xfffffff8, RZ, 0xc0, !PT ;  /* 0xfffffff8060b8812 */ /* 0x000fe400078ec0ff */
[----:B------:R-:W-:Y:S01]  /*12e0*/  SHF.R.S32.HI R31, RZ, 0x1f, R113 ;  /* 0x0000001fff1f7819 */ /* 0x000fe20000011471 */
[----:B------:R3:W-:Y:S01]  /*12f0*/  @!P1 LDGSTS.E.BYPASS.LTC128B.128 [R209+0x4100], [R24.64], !P2 ;  /* 0x0410000018d19fae */ /* 0x0007e2000d101d4a */
[----:B----4-:R-:W-:Y:S01]  /*1300*/  @!P0 LEA R20, P1, R36, R16, 0x1 ;  /* 0x0000001024148211 */ /* 0x010fe200078208ff */
[----:B-----5:R-:W-:-:S02]  /*1310*/  @!P0 IMAD.WIDE R10, R11, 0x2, R16 ;  /* 0x000000020b0a8825 */ /* 0x020fc400078e0210 */
[----:B------:R4:W5:Y:S01]  /*1320*/  SHFL.IDX PT, R16, R4, 0x3, 0x181f ;  /* 0x00781f0004107f89 */ /* 0x00096200000e0000 */
[----:B------:R-:W-:Y:S02]  /*1330*/  @!P0 LEA.HI.X R21, R36, R17, R37, 0x1, P1 ;  /* 0x0000001124158211 */ /* 0x000fe400008f0c25 */
[----:B------:R-:W-:Y:S01]  /*1340*/  ISETP.GE.AND P1, PT, R2, R7, PT ;  /* 0x000000070200720c */ /* 0x000fe20003f26270 */
[C---:B------:R-:W-:Y:S01]  /*1350*/  IMAD R7, R33.reuse, c[0x0][0x1e8], RZ ;  /* 0x00007a0021077a24 */ /* 0x040fe200078e02ff */
[----:B------:R-:W-:Y:S01]  /*1360*/  @!P5 SHF.R.S32.HI R2, RZ, 0x1f, R5 ;  /* 0x0000001fff02d819 */ /* 0x000fe20000011405 */
[----:B------:R5:W-:Y:S01]  /*1370*/  @!P0 LDGSTS.E.BYPASS.LTC128B.128 [R209+0x1100], [R20.64], !P6 ;  /* 0x0110000014d18fae */ /* 0x000be2000f101d4a */
[----:B------:R-:W-:Y:S02]  /*1380*/  IMAD R33, R33, c[0x0][0x210], RZ ;  /* 0x0000840021217a24 */ /* 0x000fe400078e02ff */
[----:B------:R-:W-:Y:S01]  /*1390*/  @!P5 LEA.HI R2, R2, R5, RZ, 0x3 ;  /* 0x000000050202d211 */ /* 0x000fe200078f18ff */
[C---:B------:R-:W-:Y:S01]  /*13a0*/  IMAD R212, R32.reuse, c[0x0][0x1ec], R7 ;  /* 0x00007b0020d47a24 */ /* 0x040fe200078e0207 */
[----:B------:R5:W-:Y:S01]  /*13b0*/  @!P0 LDGSTS.E.BYPASS.LTC128B.128 [R209+0x5100], [R10.64], !P2 ;  /* 0x051000000ad18fae */ /* 0x000be2000d101d4a */
[----:B------:R-:W-:Y:S01]  /*13c0*/  IMAD R33, R32, c[0x0][0x214], R33 ;  /* 0x0000850020217a24 */ /* 0x000fe200078e0221 */
[----:B------:R-:W-:Y:S01]  /*13d0*/  @!P5 LOP3.LUT R7, R2, 0xfffffff8, RZ, 0xc0, !PT ;  /* 0xfffffff80207d812 */ /* 0x000fe200078ec0ff */
[----:B--2---:R-:W-:Y:S01]  /*13e0*/  IMAD.WIDE.U32 R22, R32, c[0x0][0x1e8], R18 ;  /* 0x00007a0020167a25 */ /* 0x004fe200078e0012 */
[C---:B-1----:R-:W-:Y:S01]  /*13f0*/  @!P5 LEA R18, P0, R36.reuse, R8, 0x1 ;  /* 0x000000082412d211 */ /* 0x042fe200078008ff */
[----:B------:R1:W2:Y:S02]  /*1400*/  SHFL.IDX PT, R17, R0, 0x3, 0x181f ;  /* 0x00781f0000117f89 */ /* 0x0002a400000e0000 */
[----:B------:R-:W-:Y:S01]  /*1410*/  IMAD.IADD R213, R23, 0x1, R212 ;  /* 0x0000000117d57824 */ /* 0x000fe200078e02d4 */
[----:B---3--:R-:W-:Y:S01]  /*1420*/  @!P5 LEA.HI.X R19, R36, R9, R37, 0x1, P0 ;  /* 0x000000092413d211 */ /* 0x008fe200000f0c25 */
[----:B------:R-:W-:Y:S01]  /*1430*/  @!P5 IMAD.WIDE R8, R7, 0x2, R8 ;  /* 0x000000020708d825 */ /* 0x000fe200078e0208 */
[----:B----4-:R-:W-:-:S03]  /*1440*/  LEA.HI R4, R109, R42, RZ, 0x4 ;  /* 0x0000002a6d047211 */ /* 0x010fc600078f20ff */
[----:B------:R-:W-:Y:S01]  /*1450*/  IMAD R7, R41, c[0x0][0x1e4], RZ ;  /* 0x0000790029077a24 */ /* 0x000fe200078e02ff */
[----:B------:R3:W-:Y:S01]  /*1460*/  @!P5 LDGSTS.E.BYPASS.LTC128B.128 [R209+0x2100], [R18.64], !P6 ;  /* 0x0210000012d1dfae */ /* 0x0007e2000f101d4a */
[----:B------:R-:W-:Y:S02]  /*1470*/  IMAD R41, R14, -0x60, R41 ;  /* 0xffffffa00e297824 */ /* 0x000fe400078e0229 */
[----:B------:R-:W-:Y:S01]  /*1480*/  IMAD.MOV.U32 R212, RZ, RZ, R22 ;  /* 0x000000ffffd47224 */ /* 0x000fe200078e0016 */
[----:B------:R4:W-:Y:S01]  /*1490*/  @!P5 LDGSTS.E.BYPASS.LTC128B.128 [R209+0x6100], [R8.64], !P2 ;  /* 0x0610000008d1dfae */ /* 0x0009e2000d101d4a */
[----:B------:R-:W-:Y:S01]  /*14a0*/  IMAD.IADD R12, R111, 0x1, R7 ;  /* 0x000000016f0c7824 */ /* 0x000fe200078e0207 */
[----:B------:R-:W-:Y:S01]  /*14b0*/  IADD3 R28, R41, R208, -R3 ;  /* 0x000000d0291c7210 */ /* 0x000fe20007ffe803 */
[----:B------:R-:W-:Y:S01]  /*14c0*/  IMAD.WIDE.U32 R212, R222, c[0x0][0x1f0], R212 ;  /* 0x00007c00ded47a25 */ /* 0x000fe200078e00d4 */
[----:B------:R-:W-:Y:S02]  /*14d0*/  LOP3.LUT R7, R4, 0xfffffff0, RZ, 0xc0, !PT ;  /* 0xfffffff004077812 */ /* 0x000fe400078ec0ff */
[----:B------:R-:W-:Y:S01]  /*14e0*/  ISETP.GE.AND P0, PT, R28, 0x1, PT ;  /* 0x000000011c00780c */ /* 0x000fe20003f06270 */
[----:B------:R-:W-:-:S02]  /*14f0*/  IMAD.IADD R215, R213, 0x1, R215 ;  /* 0x00000001d5d77824 */ /* 0x000fc400078e02d7 */
[----:B-----5:R-:W-:Y:S01]  /*1500*/  IMAD R11, R12, R113, RZ ;  /* 0x000000710c0b7224 */ /* 0x020fe200078e02ff */
[----:B-1----:R-:W-:Y:S01]  /*1510*/  @!P1 SHF.R.S32.HI R0, RZ, 0x1f, R5 ;  /* 0x0000001fff009819 */ /* 0x002fe20000011405 */
[----:B------:R-:W-:Y:S02]  /*1520*/  IMAD.MOV.U32 R214, RZ, RZ, R212 ;  /* 0x000000ffffd67224 */ /* 0x000fe400078e00d4 */
[----:B------:R-:W-:Y:S01]  /*1530*/  IMAD.IADD R7, R42, 0x1, -R7 ;  /* 0x000000012a077824 */ /* 0x000fe200078e0a07 */
[----:B------:R-:W-:Y:S01]  /*1540*/  @!P1 LEA.HI R0, R0, R5, RZ, 0x3 ;  /* 0x0000000500009211 */ /* 0x000fe200078f18ff */
[----:B------:R-:W-:-:S03]  /*1550*/  IMAD R11, R31, R110, R11 ;  /* 0x0000006e1f0b7224 */ /* 0x000fc600078e020b */
[----:B------:R-:W-:Y:S02]  /*1560*/  @!P1 LOP3.LUT R0, R0, 0xfffffff8, RZ, 0xc0, !PT ;  /* 0xfffffff800009812 */ /* 0x000fe400078ec0ff */
[----:B------:R-:W-:Y:S02]  /*1570*/  SHF.R.S32.HI R2, RZ, 0x1f, R7 ;  /* 0x0000001fff027819 */ /* 0x000fe40000011407 */
[----:B---3--:R-:W-:Y:S02]  /*1580*/  @!P1 LEA R18, P5, R36, R16, 0x1 ;  /* 0x0000001024129211 */ /* 0x008fe400078a08ff */
[----:B------:R-:W-:Y:S01]  /*1590*/  LEA.HI R2, R2, R7, RZ, 0x3 ;  /* 0x0000000702027211 */ /* 0x000fe200078f18ff */
[----:B----4-:R-:W-:Y:S01]  /*15a0*/  IMAD.WIDE.U32 R8, R113, R110, R214 ;  /* 0x0000006e71087225 */ /* 0x010fe200078e00d6 */
[----:B--2---:R-:W-:-:S03]  /*15b0*/  @!P1 LEA.HI.X R19, R36, R17, R37, 0x1, P5 ;  /* 0x0000001124139211 */ /* 0x004fc600028f0c25 */
[----:B------:R-:W-:Y:S01]  /*15c0*/  IMAD.IADD R6, R9, 0x1, R11 ;  /* 0x0000000109067824 */ /* 0x000fe200078e020b */
[----:B------:R-:W-:Y:S01]  /*15d0*/  @P0 LEA R10, P5, R8, c[0x0][0x1c8], 0x1 ;  /* 0x00007200080a0a11 */ /* 0x000fe200078a08ff */
[----:B------:R-:W-:Y:S01]  /*15e0*/  @!P1 IMAD.WIDE R16, R0, 0x2, R16 ;  /* 0x0000000200109825 */ /* 0x000fe200078e0210 */
[----:B------:R1:W-:Y:S01]  /*15f0*/  @!P1 LDGSTS.E.BYPASS.LTC128B.128 [R209+0x3100], [R18.64], !P6 ;  /* 0x0310000012d19fae */ /* 0x0003e2000f101d4a */
[----:B------:R-:W-:Y:S02]  /*1600*/  ISETP.GE.AND P6, PT, R36, c[0x0][0x1d4], PT ;  /* 0x0000750024007a0c */ /* 0x000fe40003fc6270 */
[----:B------:R-:W-:Y:S01]  /*1610*/  @P0 LEA.HI.X R11, R8, c[0x0][0x1cc], R6, 0x1, P5 ;  /* 0x00007300080b0a11 */ /* 0x000fe200028f0c06 */
[----:B------:R2:W-:Y:S01]  /*1620*/  @!P1 LDGSTS.E.BYPASS.LTC128B.128 [R209+0x7100], [R16.64], !P2 ;  /* 0x0710000010d19fae */ /* 0x0005e2000d101d4a */
[----:B------:R-:W-:Y:S01]  /*1630*/  ISETP.GE.AND P5, PT, R5, c[0x0][0x1d4], PT ;  /* 0x0000750005007a0c */ /* 0x000fe20003fa6270 */
[----:B------:R-:W-:Y:S01]  /*1640*/  IMAD.U32 R5, RZ, RZ, UR6 ;  /* 0x00000006ff057e24 */ /* 0x000fe2000f8e00ff */
[----:B------:R-:W-:Y:S01]  /*1650*/  ISETP.GE.AND P2, PT, R28, 0x21, PT ;  /* 0x000000211c00780c */ /* 0x000fe20003f46270 */
[----:B------:R-:W0:Y:S01]  /*1660*/  LDGDEPBAR ;  /* 0x00000000000079af */ /* 0x000e220000000000 */
[C---:B------:R-:W-:Y:S01]  /*1670*/  LOP3.LUT R0, R2.reuse, 0xfffffff8, RZ, 0xc0, !PT ;  /* 0xfffffff802007812 */ /* 0x040fe200078ec0ff */
[----:B------:R-:W-:Y:S01]  /*1680*/  IMAD.SHL.U32 R2, R2, 0x40, RZ ;  /* 0x0000004002027824 */ /* 0x000fe200078e00ff */
[----:B------:R-:W-:-:S02]  /*1690*/  SHF.R.S32.HI R9, RZ, 0x4, R4 ;  /* 0x00000004ff097819 */ /* 0x000fc40000011404 */
[----:B------:R-:W-:Y:S01]  /*16a0*/  ISETP.GE.AND P1, PT, R28, 0x41, PT ;  /* 0x000000411c00780c */ /* 0x000fe20003f26270 */
[----:B------:R-:W-:Y:S01]  /*16b0*/  IMAD.IADD R0, R7, 0x1, -R0 ;  /* 0x0000000107007824 */ /* 0x000fe200078e0a00 */
[----:B------:R3:W-:Y:S01]  /*16c0*/  @P0 LDGSTS.E.BYPASS.LTC128B.128 [R209+0x8100], [R10.64], !P6 ;  /* 0x081000000ad10fae */ /* 0x0007e2000f101d4a */
[----:B------:R-:W-:Y:S01]  /*16d0*/  IMAD.U32 R7, RZ, RZ, UR6 ;  /* 0x00000006ff077e24 */ /* 0x000fe2000f8e00ff */
[----:B------:R-:W-:Y:S01]  /*16e0*/  LEA.HI R206, R4, R9, RZ, 0x1 ;  /* 0x0000000904ce7211 */ /* 0x000fe200078f08ff */
[----:B------:R-:W-:Y:S01]  /*16f0*/  IMAD.U32 R4, RZ, RZ, UR7 ;  /* 0x00000007ff047e24 */ /* 0x000fe2000f8e00ff */
[----:B------:R3:W-:Y:S02]  /*1700*/  @P0 LDGSTS.E.BYPASS.LTC128B.128 [R209+0xb100], [R10.64+0x80], !P5 ;  /* 0x0b1000800ad10fae */ /* 0x0007e4000e901d4a */
[----:B------:R-:W-:Y:S02]  /*1710*/  @P2 LEA R7, P0, R7, R8, 0x5 ;  /* 0x0000000807072211 */ /* 0x000fe400078028ff */
[----:B------:R-:W-:-:S02]  /*1720*/  LOP3.LUT R206, R206, 0xfffffffe, RZ, 0xc0, !PT ;  /* 0xfffffffecece7812 */ /* 0x000fc400078ec0ff */
[----:B------:R-:W-:-:S03]  /*1730*/  @P2 LEA.HI.X R4, R5, R6, R4, 0x5, P0 ;  /* 0x0000000605042211 */ /* 0x000fc600000f2c04 */
[----:B------:R-:W-:Y:S02]  /*1740*/  IMAD.IADD R206, R9, 0x1, -R206 ;  /* 0x0000000109ce7824 */ /* 0x000fe400078e0ace */
[----:B------:R-:W-:Y:S01]  /*1750*/  IMAD.SHL.U32 R9, R29, 0x40, RZ ;  /* 0x000000401d097824 */ /* 0x000fe200078e00ff */
[----:B--2---:R-:W-:Y:S01]  /*1760*/  @P2 LEA R16, P0, R7, c[0x0][0x1c8], 0x1 ;  /* 0x0000720007102a11 */ /* 0x004fe200078008ff */
[----:B------:R-:W-:-:S03]  /*1770*/  IMAD.SHL.U32 R5, R206, 0x8, RZ ;  /* 0x00000008ce057824 */ /* 0x000fc600078e00ff */
[----:B------:R-:W-:Y:S01]  /*1780*/  @P2 LEA.HI.X R17, R7, c[0x0][0x1cc], R4, 0x1, P0 ;  /* 0x0000730007112a11 */ /* 0x000fe200000f0c04 */
[----:B------:R-:W-:Y:S01]  /*1790*/  IMAD.SHL.U32 R4, R3, 0x8, RZ ;  /* 0x0000000803047824 */ /* 0x000fe200078e00ff */
[----:B------:R-:W-:Y:S01]  /*17a0*/  @P1 IADD3 R8, P0, R8, UR14, RZ ;  /* 0x0000000e08081c10 */ /* 0x000fe2000ff1e0ff */
[----:B------:R-:W-:Y:S01]  /*17b0*/  IMAD.MOV.U32 R3, RZ, RZ, 0x20 ;  /* 0x00000020ff037424 */ /* 0x000fe200078e00ff */
[----:B------:R-:W-:Y:S01]  /*17c0*/  LOP3.LUT R9, R9, 0x1c0, RZ, 0xc0, !PT ;  /* 0x000001c009097812 */ /* 0x000fe200078ec0ff */
[----:B------:R1:W-:Y:S01]  /*17d0*/  @P2 LDGSTS.E.BYPASS.LTC128B.128 [R209+0x9100], [R16.64], !P6 ;  /* 0x0910000010d12fae */ /* 0x0003e2000f101d4a */
[----:B------:R-:W-:Y:S02]  /*17e0*/  @P1 IADD3.X R7, R6, UR8, RZ, P0, !PT ;  /* 0x0000000806071c10 */ /* 0x000fe400087fe4ff */
[----:B------:R-:W-:Y:S01]  /*17f0*/  @P1 LEA R6, P0, R8, c[0x0][0x1c8], 0x1 ;  /* 0x0000720008061a11 */ /* 0x000fe200078008ff */
[----:B------:R1:W-:Y:S01]  /*1800*/  @P2 LDGSTS.E.BYPASS.LTC128B.128 [R209+0xc100], [R16.64+0x80], !P5 ;  /* 0x0c10008010d12fae */ /* 0x0003e2000e901d4a */
[----:B------:R-:W-:Y:S01]  /*1810*/  LOP3.LUT R4, R9, 0x8, R4, 0xf8, !PT ;  /* 0x0000000809047812 */ /* 0x000fe200078ef804 */
[----:B---3--:R-:W-:Y:S01]  /*1820*/  IMAD.SHL.U32 R10, R0, 0x40, RZ ;  /* 0x00000040000a7824 */ /* 0x008fe200078e00ff */
[----:B------:R-:W-:-:S02]  /*1830*/  @P1 LEA.HI.X R7, R8, c[0x0][0x1cc], R7, 0x1, P0 ;  /* 0x0000730008071a11 */ /* 0x000fc400000f0c07 */
[----:B------:R-:W-:Y:S02]  /*1840*/  SHF.R.U32.HI R9, RZ, 0x3, R9 ;  /* 0x00000003ff097819 */ /* 0x000fe40000011609 */
[----:B------:R-:W-:Y:S01]  /*1850*/  LOP3.LUT R10, R10, 0x1c0, RZ, 0xc0, !PT ;  /* 0x000001c00a0a7812 */ /* 0x000fe200078ec0ff */
[----:B------:R2:W-:Y:S01]  /*1860*/  @P1 LDGSTS.E.BYPASS.LTC128B.128 [R209+0xa100], [R6.64], !P6 ;  /* 0x0a10000006d11fae */ /* 0x0005e2000f101d4a */
[----:B------:R-:W-:Y:S02]  /*1870*/  LOP3.LUT R9, R4, R9, RZ, 0x3c, !PT ;  /* 0x0000000904097212 */ /* 0x000fe400078e3cff */
[----:B------:R-:W-:Y:S01]  /*1880*/  LOP3.LUT R5, R10, 0x8, R5, 0xf8, !PT ;  /* 0x000000080a057812 */ /* 0x000fe200078ef805 */
[----:B------:R2:W-:Y:S01]  /*1890*/  @P1 LDGSTS.E.BYPASS.LTC128B.128 [R209+0xd100], [R6.64+0x80], !P5 ;  /* 0x0d10008006d11fae */ /* 0x0005e2000e901d4a */
[----:B------:R-:W-:Y:S01]  /*18a0*/  SHF.R.U32.HI R10, RZ, 0x3, R10 ;  /* 0x00000003ff0a7819 */ /* 0x000fe2000001160a */
[----:B------:R-:W-:Y:S01]  /*18b0*/  IMAD R206, R206, 0x200, R9 ;  /* 0x00000200cece7824 */ /* 0x000fe200078e0209 */
[----:B------:R-:W-:Y:S01]  /*18c0*/  R2P PR, R0, 0x6 ;  /* 0x0000000600007804 */ /* 0x000fe20000000000 */
[----:B------:R-:W0:Y:S01]  /*18d0*/  LDGDEPBAR ;  /* 0x00000000000079af */ /* 0x000e220000000000 */
[----:B------:R-:W-:Y:S01]  /*18e0*/  LOP3.LUT R5, R5, R10, RZ, 0x3c, !PT ;  /* 0x0000000a05057212 */ /* 0x000fe200078e3cff */
[----:B------:R-:W-:Y:S01]  /*18f0*/  IMAD.SHL.U32 R206, R206, 0x2, RZ ;  /* 0x00000002cece7824 */ /* 0x000fe200078e00ff */
[----:B------:R-:W-:-:S02]  /*1900*/  LOP3.LUT P0, RZ, R29, 0x2, RZ, 0xc0, !PT ;  /* 0x000000021dff7812 */ /* 0x000fc4000780c0ff */
[----:B------:R-:W-:Y:S01]  /*1910*/  LOP3.LUT R2, R5, 0xfffffe00, R2, 0xf8, !PT ;  /* 0xfffffe0005027812 */ /* 0x000fe200078ef802 */
[----:B------:R-:W-:Y:S01]  /*1920*/  IMAD.MOV.U32 R5, RZ, RZ, 0x10 ;  /* 0x00000010ff057424 */ /* 0x000fe200078e00ff */
[----:B------:R-:W-:Y:S02]  /*1930*/  SEL R3, R3, 0xffffffe0, !P2 ;  /* 0xffffffe003037807 */ /* 0x000fe40005000000 */
[----:B------:R-:W-:Y:S02]  /*1940*/  IADD3 R205, R206, 0x8120, RZ ;  /* 0x00008120cecd7810 */ /* 0x000fe40007ffe0ff */
[----:B------:R-:W-:Y:S02]  /*1950*/  SEL R5, R5, 0xfffffff0, !P1 ;  /* 0xfffffff005057807 */ /* 0x000fe40004800000 */
[----:B------:R-:W-:Y:S01]  /*1960*/  ISETP.LT.OR P2, PT, R28, 0x1, P6 ;  /* 0x000000011c00780c */ /* 0x000fe20003741670 */
[----:B--2---:R-:W-:Y:S01]  /*1970*/  IMAD R7, R43, 0x400, R2 ;  /* 0x000004002b077824 */ /* 0x004fe200078e0202 */
[----:B------:R-:W-:-:S04]  /*1980*/  DEPBAR.LE SB0, 0x1 ;  /* 0x000080400000791a */ /* 0x000fc80000000000 */
[C---:B------:R-:W-:Y:S01]  /*1990*/  LEA R4, R7.reuse, 0x100, 0x1 ;  /* 0x0000010007047811 */ /* 0x040fe200078e08ff */
[----:B------:R-:W-:Y:S01]  /*19a0*/  IMAD.SHL.U32 R7, R7, 0x2, RZ ;  /* 0x0000000207077824 */ /* 0x000fe200078e00ff */
[----:B------:R-:W-:Y:S03]  /*19b0*/  BAR.SYNC.DEFER_BLOCKING 0x0 ;  /* 0x0000000000007b1d */ /* 0x000fe60000010000 */
[--C-:B------:R-:W-:Y:S02]  /*19c0*/  IMAD R6, R5, 0x2, R4.reuse ;  /* 0x0000000205067824 */ /* 0x100fe400078e0204 */
[C---:B------:R-:W-:Y:S02]  /*19d0*/  IMAD R4, R3.reuse, 0x2, R4 ;  /* 0x0000000203047824 */ /* 0x040fe400078e0204 */
[----:B------:R-:W-:Y:S01]  /*19e0*/  IMAD R0, R3, 0x2, R6 ;  /* 0x0000000203007824 */ /* 0x000fe200078e0206 */
        /* <DEDUP_REMOVED lines=11> */
[C---:B------:R-:W-:Y:S02]  /*1aa0*/  IADD3 R199, R205.reuse, 0x800, RZ ;  /* 0x00000800cdc77810 */ /* 0x040fe40007ffe0ff */
[C---:B------:R-:W-:Y:S02]  /*1ab0*/  IADD3 R198, R205.reuse, 0x1000, RZ ;  /* 0x00001000cdc67810 */ /* 0x040fe40007ffe0ff */
[C---:B------:R-:W-:Y:S02]  /*1ac0*/  IADD3 R197, R205.reuse, 0x1800, RZ ;  /* 0x00001800cdc57810 */ /* 0x040fe40007ffe0ff */
[C---:B------:R-:W-:Y:S02]  /*1ad0*/  IADD3 R196, R205.reuse, 0x2000, RZ ;  /* 0x00002000cdc47810 */ /* 0x040fe40007ffe0ff */
[C---:B------:R-:W-:Y:S02]  /*1ae0*/  IADD3 R195, R205.reuse, 0x2800, RZ ;  /* 0x00002800cdc37810 */ /* 0x040fe40007ffe0ff */
[----:B------:R-:W-:-:S02]  /*1af0*/  IADD3 R193, R205, 0x3000, RZ ;  /* 0x00003000cdc17810 */ /* 0x000fc40007ffe0ff */
        /* <DEDUP_REMOVED lines=11> */
[----:B------:R-:W-:-:S04]  /*1bb0*/  IMAD.WIDE.U32 R6, R32, c[0x0][0x210], R34 ;  /* 0x0000840020067a25 */ /* 0x000fc800078e0022 */
[----:B------:R-:W-:Y:S02]  /*1bc0*/  IMAD.IADD R7, R7, 0x1, R33 ;  /* 0x0000000107077824 */ /* 0x000fe400078e0221 */
[----:B------:R-:W-:Y:S02]  /*1bd0*/  IMAD.U32 R31, RZ, RZ, UR9 ;  /* 0x00000009ff1f7e24 */ /* 0x000fe4000f8e00ff */
[----:B------:R-:W-:-:S04]  /*1be0*/  IMAD.WIDE.U32 R222, R222, c[0x0][0x218], R6 ;  /* 0x00008600dede7a25 */ /* 0x000fc800078e0006 */
[----:B------:R-:W-:Y:S02]  /*1bf0*/  IMAD R7, R113, c[0x0][0x20c], R0 ;  /* 0x0000830071077a24 */ /* 0x000fe400078e0200 */
[----:B------:R-:W-:Y:S02]  /*1c00*/  IMAD.IADD R225, R223, 0x1, R225 ;  /* 0x00000001dfe17824 */ /* 0x000fe400078e02e1 */
[----:B------:R-:W-:Y:S01]  /*1c10*/  IMAD.MOV.U32 R224, RZ, RZ, R222 ;  /* 0x000000ffffe07224 */ /* 0x000fe200078e00de */
[----:B------:R-:W1:Y:S04]  /*1c20*/  LDSM.16.M88.4 R8, [R206+0x8100] ;  /* 0x00810000ce08783b */ /* 0x000e680000000200 */
[----:B------:R-:W-:Y:S04]  /*1c30*/  LDSM.16.M88.4 R20, [R205] ;  /* 0x00000000cd14783b */ /* 0x000fe80000000200 */
[----:B------:R-:W2:Y:S04]  /*1c40*/  LDSM.16.M88.4 R72, [R206+0x9100] ;  /* 0x00910000ce48783b */ /* 0x000ea80000000200 */
[----:B------:R-:W3:Y:S04]  /*1c50*/  LDSM.16.M88.4 R80, [R206+0x8900] ;  /* 0x00890000ce50783b */ /* 0x000ee80000000200 */
[----:B------:R-:W4:Y:S04]  /*1c60*/  LDSM.16.M88.4 R24, [R205+0x800] ;  /* 0x00080000cd18783b */ /* 0x000f280000000200 */
[----:B------:R-:W-:Y:S04]  /*1c70*/  LDSM.16.M88.4 R64, [R206+0x9900] ;  /* 0x00990000ce40783b */ /* 0x000fe80000000200 */
        /* <DEDUP_REMOVED lines=9> */
[C---:B---3--:R-:W-:Y:S08]  /*1d10*/  HMMA.16816.F32.BF16 R84, R124.reuse, R80, RZ ;  /* 0x000000507c54723c */ /* 0x048ff000000418ff */
[C---:B------:R-:W-:Y:S08]  /*1d20*/  HMMA.16816.F32.BF16 R80, R124.reuse, R82, RZ ;  /* 0x000000527c50723c */ /* 0x040ff000000418ff */
[----:B------:R-:W-:Y:S08]  /*1d30*/  HMMA.16816.F32.BF16 R72, R124, R74, RZ ;  /* 0x0000004a7c48723c */ /* 0x000ff000000418ff */
[C---:B----4-:R-:W-:Y:S08]  /*1d40*/  HMMA.16816.F32.BF16 R84, R136.reuse, R24, R84 ;  /* 0x000000188854723c */ /* 0x050ff00000041854 */
[C---:B------:R-:W-:Y:S01]  /*1d50*/  HMMA.16816.F32.BF16 R80, R136.reuse, R26, R80 ;  /* 0x0000001a8850723c */ /* 0x040fe20000041850 */
[----:B------:R-:W2:Y:S07]  /*1d60*/  LDSM.16.M88.4 R24, [R205+0x1800] ;  /* 0x00180000cd18783b */ /* 0x000eae0000000200 */
[C---:B-1----:R-:W-:Y:S07]  /*1d70*/  HMMA.16816.F32.BF16 R76, R136.reuse, R20, R76 ;  /* 0x00000014884c723c */ /* 0x042fee000004184c */
[----:B------:R-:W-:Y:S01]  /*1d80*/  IMAD.WIDE.U32 R20, R113, c[0x0][0x208], RZ ;  /* 0x0000820071147a25 */ /* 0x000fe200078e00ff */
[----:B------:R-:W-:Y:S03]  /*1d90*/  HMMA.16816.F32.BF16 R72, R136, R22, R72 ;  /* 0x000000168848723c */ /* 0x000fe60000041848 */
[----:B------:R-:W-:-:S02]  /*1da0*/  IMAD.IADD R0, R21, 0x1, R7 ;  /* 0x0000000115007824 */ /* 0x000fc400078e0207 */
[----:B------:R-:W-:-:S03]  /*1db0*/  IMAD.WIDE.U32 R20, R20, 0x60, R224 ;  /* 0x0000006014147825 */ /* 0x000fc600078e00e0 */
[----:B------:R-:W-:Y:S01]  /*1dc0*/  HMMA.16816.F32.BF16 R68, R124, R64, RZ ;  /* 0x000000407c44723c */ /* 0x000fe200000418ff */
[----:B------:R-:W-:Y:S01]  /*1dd0*/  IMAD R0, R0, 0x60, RZ ;  /* 0x0000006000007824 */ /* 0x000fe200078e02ff */
[----:B------:R-:W-:-:S03]  /*1de0*/  LEA R6, P0, R20, c[0x0][0x1f8], 0x1 ;  /* 0x00007e0014067a11 */ /* 0x000fc600078008ff */
[----:B------:R-:W-:-:S03]  /*1df0*/  IMAD.IADD R0, R21, 0x1, R0 ;  /* 0x0000000115007824 */ /* 0x000fc600078e0200 */
[C---:B------:R-:W-:Y:S02]  /*1e00*/  HMMA.16816.F32.BF16 R64, R124.reuse, R66, RZ ;  /* 0x000000427c40723c */ /* 0x040fe400000418ff */
[----:B------:R-:W-:Y:S01]  /*1e10*/  LEA.HI.X R7, R20, c[0x0][0x1fc], R0, 0x1, P0 ;  /* 0x00007f0014077a11 */ /* 0x000fe200000f0c00 */
[----:B------:R-:W-:Y:S01]  /*1e20*/  IMAD.MOV.U32 R0, RZ, RZ, 0x40 ;  /* 0x00000040ff007424 */ /* 0x000fe200078e00ff */
[----:B------:R-:W-:Y:S01]  /*1e30*/  IADD3 R30, P1, P0, R31, 0x80, R6 ;  /* 0x000000801f1e7810 */ /* 0x000fe2000783e006 */
[----:B------:R-:W1:Y:S03]  /*1e40*/  LDSM.16.M88.4 R20, [R205+0x2000] ;  /* 0x00200000cd14783b */ /* 0x000e660000000200 */
        /* <DEDUP_REMOVED lines=20> */
[----:B--2---:R-:W-:Y:S01]  /*1f90*/  HMMA.16816.F32.BF16 R68, R136, R24, R68 ;  /* 0x000000188844723c */ /* 0x004fe20000041844 */
        /* <DEDUP_REMOVED lines=10> */
[C---:B-1----:R-:W-:Y:S02]  /*2040*/  HMMA.16816.F32.BF16 R60, R136.reuse, R20, R60 ;  /* 0x00000014883c723c */ /* 0x042fe4000004183c */
[----:B------:R-:W1:Y:S04]  /*2050*/  LDSM.16.M88.4 R100, [R203+0x8900] ;  /* 0x00890000cb64783b */ /* 0x000e680000000200 */
[----:B----4-:R-:W4:Y:S02]  /*2060*/  LDSM.16.M88.4 R32, [R203+0x9100] ;  /* 0x00910000cb20783b */ /* 0x010f240000000200 */
[C---:B------:R-:W-:Y:S02]  /*2070*/  HMMA.16816.F32.BF16 R56, R136.reuse, R22, R56 ;  /* 0x000000168838723c */ /* 0x040fe40000041838 */
[----:B-----5:R-:W5:Y:S04]  /*2080*/  LDSM.16.M88.4 R28, [R203+0x9900] ;  /* 0x00990000cb1c783b */ /* 0x020f680000000200 */
[----:B------:R-:W1:Y:S02]  /*2090*/  LDSM.16.M88.4 R24, [R203+0xa100] ;  /* 0x00a10000cb18783b */ /* 0x000e640000000200 */
[C---:B------:R-:W-:Y:S02]  /*20a0*/  HMMA.16816.F32.BF16 R52, R136.reuse, R44, R52 ;  /* 0x0000002c8834723c */ /* 0x040fe40000041834 */
[----:B------:R-:W4:Y:S04]  /*20b0*/  LDSM.16.M88.4 R20, [R203+0xa900] ;  /* 0x00a90000cb14783b */ /* 0x000f280000000200 */
[----:B------:R-:W4:Y:S02]  /*20c0*/  LDSM.16.M88.4 R96, [R194] ;  /* 0x00000000c260783b */ /* 0x000f240000000200 */
[----:B------:R-:W-:Y:S02]  /*20d0*/  HMMA.16816.F32.BF16 R48, R136, R46, R48 ;  /* 0x0000002e8830723c */ /* 0x000fe40000041830 */
[----:B------:R-:W4:Y:S04]  /*20e0*/  LDSM.16.M88.4 R92, [R194+0x800] ;  /* 0x00080000c25c783b */ /* 0x000f280000000200 */
[----:B--2---:R-:W2:Y:S04]  /*20f0*/  LDSM.16.M88.4 R88, [R194+0x1000] ;  /* 0x00100000c258783b */ /* 0x004ea80000000200 */
[----:B------:R-:W2:Y:S01]  /*2100*/  LDSM.16.M88.4 R44, [R194+0x1800] ;  /* 0x00180000c22c783b */ /* 0x000ea20000000200 */
[C---:B---3--:R-:W-:Y:S03]  /*2110*/  HMMA.16816.F32.BF16 R16, R156.reuse, R36, R16 ;  /* 0x000000249c10723c */ /* 0x048fe60000041810 */
[----:B------:R-:W-:Y:S04]  /*2120*/  LDSM.16.M88.4 R104, [R203+0xb900] ;  /* 0x00b90000cb68783b */ /* 0x000fe80000000200 */
[----:B------:R-:W0:Y:S01]  /*2130*/  LDGDEPBAR ;  /* 0x00000000000079af */ /* 0x000e220000000000 */
[C---:B------:R-:W-:Y:S03]  /*2140*/  HMMA.16816.F32.BF16 R8, R156.reuse, R38, R8 ;  /* 0x000000269c08723c */ /* 0x040fe60000041808 */
[----:B------:R-:W3:Y:S05]  /*2150*/  LDSM.16.M88.4 R36, [R194+0x2000] ;  /* 0x00200000c224783b */ /* 0x000eea0000000200 */
[C---:B-1----:R-:W-:Y:S08]  /*2160*/  HMMA.16816.F32.BF16 R84, R156.reuse, R100, R84 ;  /* 0x000000649c54723c */ /* 0x042ff00000041854 */
[C---:B------:R-:W-:Y:S01]  /*2170*/  HMMA.16816.F32.BF16 R80, R156.reuse, R102, R80 ;  /* 0x000000669c50723c */ /* 0x040fe20000041850 */
[----:B------:R-:W1:Y:S07]  /*2180*/  LDSM.16.M88.4 R100, [R194+0x2800] ;  /* 0x00280000c264783b */ /* 0x000e6e0000000200 */
        /* <DEDUP_REMOVED lines=11> */
[----:B------:R-:W1:Y:S07]  /*2240*/  LDSM.16.M88.4 R20, [R206+0xc900] ;  /* 0x00c90000ce14783b */ /* 0x000e6e0000000200 */
[C---:B------:R-:W-:Y:S08]  /*2250*/  HMMA.16816.F32.BF16 R16, R164.reuse, R96, R16 ;  /* 0x00000060a410723c */ /* 0x040ff00000041810 */
[C---:B------:R-:W-:Y:S01]  /*2260*/  HMMA.16816.F32.BF16 R8, R164.reuse, R98, R8 ;  /* 0x00000062a408723c */ /* 0x040fe20000041808 */
[----:B------:R-:W1:Y:S07]  /*2270*/  LDSM.16.M88.4 R96, [R206+0xd100] ;  /* 0x00d10000ce60783b */ /* 0x000e6e0000000200 */
[C---:B------:R-:W-:Y:S08]  /*2280*/  HMMA.16816.F32.BF16 R84, R164.reuse, R92, R84 ;  /* 0x0000005ca454723c */ /* 0x040ff00000041854 */
[C---:B------:R-:W-:Y:S01]  /*2290*/  HMMA.16816.F32.BF16 R80, R164.reuse, R94, R80 ;  /* 0x0000005ea450723c */ /* 0x040fe20000041850 */
[----:B------:R-:W1:Y:S07]  /*22a0*/  LDSM.16.M88.4 R92, [R206+0xd900] ;  /* 0x00d90000ce5c783b */ /* 0x000e6e0000000200 */
[C---:B--2---:R-:W-:Y:S08]  /*22b0*/  HMMA.16816.F32.BF16 R76, R164.reuse, R88, R76 ;  /* 0x00000058a44c723c */ /* 0x044ff0000004184c */
[C---:B------:R-:W-:Y:S01]  /*22c0*/  HMMA.16816.F32.BF16 R72, R164.reuse, R90, R72 ;  /* 0x0000005aa448723c */ /* 0x040fe20000041848 */
[----:B------:R-:W2:Y:S07]  /*22d0*/  LDSM.16.M88.4 R88, [R205+0x3000] ;  /* 0x00300000cd58783b */ /* 0x000eae0000000200 */
[C---:B------:R-:W-:Y:S08]  /*22e0*/  HMMA.16816.F32.BF16 R68, R164.reuse, R44, R68 ;  /* 0x0000002ca444723c */ /* 0x040ff00000041844 */
[C---:B------:R-:W-:Y:S01]  /*22f0*/  HMMA.16816.F32.BF16 R64, R164.reuse, R46, R64 ;  /* 0x0000002ea440723c */ /* 0x040fe20000041840 */
[----:B------:R-:W2:Y:S07]  /*2300*/  LDSM.16.M88.4 R44, [R205+0x3800] ;  /* 0x00380000cd2c783b */ /* 0x000eae0000000200 */
[C---:B---3--:R-:W-:Y:S08]  /*2310*/  HMMA.16816.F32.BF16 R60, R164.reuse, R36, R60 ;  /* 0x00000024a43c723c */ /* 0x048ff0000004183c */
[C---:B------:R-:W-:Y:S01]  /*2320*/  HMMA.16816.F32.BF16 R56, R164.reuse, R38, R56 ;  /* 0x00000026a438723c */ /* 0x040fe20000041838 */
[----:B------:R-:W3:Y:S07]  /*2330*/  LDSM.16.M88.4 R36, [R205+0x4000] ;  /* 0x00400000cd24783b */ /* 0x000eee0000000200 */
[C---:B-1----:R-:W-:Y:S08]  /*2340*/  HMMA.16816.F32.BF16 R52, R164.reuse, R100, R52 ;  /* 0x00000064a434723c */ /* 0x042ff00000041834 */
[----:B------:R-:W-:Y:S01]  /*2350*/  HMMA.16816.F32.BF16 R48, R164, R102, R48 ;  /* 0x00000066a430723c */ /* 0x000fe20000041830 */
[----:B------:R-:W-:Y:S07]  /*2360*/  LDSM.16.M88.4 R100, [R203+0xc100] ;  /* 0x00c10000cb64783b */ /* 0x000fee0000000200 */
[C---:B----4-:R-:W-:Y:S08]  /*2370*/  HMMA.16816.F32.BF16 R16, R168.reuse, R32, R16 ;  /* 0x00000020a810723c */ /* 0x050ff00000041810 */
[C---:B------:R-:W-:Y:S01]  /*2380*/  HMMA.16816.F32.BF16 R8, R168.reuse, R34, R8 ;  /* 0x00000022a808723c */ /* 0x040fe20000041808 */
[----:B------:R-:W1:Y:S07]  /*2390*/  LDSM.16.M88.4 R32, [R205+0x4800] ;  /* 0x00480000cd20783b */ /* 0x000e6e0000000200 */
        /* <DEDUP_REMOVED lines=8> */
[----:B------:R-:W1:Y:S07]  /*2420*/  LDSM.16.M88.4 R20, [R203+0xb100] ;  /* 0x00b10000cb14783b */ /* 0x000e6e0000000200 */
[C---:B------:R-:W-:Y:S08]  /*2430*/  HMMA.16816.F32.BF16 R60, R168.reuse, R96, R60 ;  /* 0x00000060a83c723c */ /* 0x040ff0000004183c */
[C---:B------:R-:W-:Y:S01]  /*2440*/  HMMA.16816.F32.BF16 R56, R168.reuse, R98, R56 ;  /* 0x00000062a838723c */ /* 0x040fe20000041838 */
[----:B------:R-:W1:Y:S07]  /*2450*/  LDSM.16.M88.4 R96, [R203+0xc900] ;  /* 0x00c90000cb60783b */ /* 0x000e6e0000000200 */
[C---:B------:R-:W-:Y:S08]  /*2460*/  HMMA.16816.F32.BF16 R52, R168.reuse, R92, R52 ;  /* 0x0000005ca834723c */ /* 0x040ff00000041834 */
[----:B------:R-:W-:Y:S01]  /*2470*/  HMMA.16816.F32.BF16 R48, R168, R94, R48 ;  /* 0x0000005ea830723c */ /* 0x000fe20000041830 */
        /* <DEDUP_REMOVED lines=31> */
[C---:B--2---:R-:W-:Y:S08]  /*2670*/  HMMA.16816.F32.BF16 R52, R176.reuse, R88, R52 ;  /* 0x00000058b034723c */ /* 0x044ff00000041834 */
[----:B------:R-:W-:Y:S08]  /*2680*/  HMMA.16816.F32.BF16 R48, R176, R90, R48 ;  /* 0x0000005ab030723c */ /* 0x000ff00000041830 */
[C---:B------:R-:W-:Y:S08]  /*2690*/  HMMA.16816.F32.BF16 R16, R180.reuse, R44, R16 ;  /* 0x0000002cb410723c */ /* 0x040ff00000041810 */
[C---:B------:R-:W-:Y:S08]  /*26a0*/  HMMA.16816.F32.BF16 R8, R180.reuse, R46, R8 ;  /* 0x0000002eb408723c */ /* 0x040ff00000041808 */
[C---:B---3--:R-:W-:Y:S08]  /*26b0*/  HMMA.16816.F32.BF16 R84, R180.reuse, R36, R84 ;  /* 0x00000024b454723c */ /* 0x048ff00000041854 */
[C---:B------:R-:W-:Y:S08]  /*26c0*/  HMMA.16816.F32.BF16 R80, R180.reuse, R38, R80 ;  /* 0x00000026b450723c */ /* 0x040ff00000041850 */
[C---:B-1----:R-:W-:Y:S08]  /*26d0*/  HMMA.16816.F32.BF16 R76, R180.reuse, R32, R76 ;  /* 0x00000020b44c723c */ /* 0x042ff0000004184c */
        /* <DEDUP_REMOVED lines=35> */
.L_x_231:
        /* <DEDUP_REMOVED lines=16> */
[----:B------:R-:W-:-:S02]  /*2a10*/  LOP3.LUT R7, R4, 0x1ffffffe, RZ, 0xc0, !PT ;  /* 0x1ffffffe04077812 */ /* 0x000fc400078ec0ff */
[----:B------:R-:W-:Y:S01]  /*2a20*/  LOP3.LUT R217, R21, 0x7ffffffc, RZ, 0xc0, !PT ;  /* 0x7ffffffc15d97812 */ /* 0x000fe200078ec0ff */
[----:B------:R-:W-:Y:S01]  /*2a30*/  IMAD R6, R43, 0x10, R6 ;  /* 0x000000102b067824 */ /* 0x000fe200078e0206 */
[----:B------:R-:W-:Y:S01]  /*2a40*/  IADD3 R20, R208, 0x1, R41 ;  /* 0x00000001d0147810 */ /* 0x000fe20007ffe029 */
[----:B------:R-:W-:Y:S02]  /*2a50*/  IMAD.IADD R7, R42, 0x1, -R7 ;  /* 0x000000012a077824 */ /* 0x000fe400078e0a07 */
[----:B------:R-:W-:Y:S02]  /*2a60*/  IMAD.IADD R217, R0, 0x1, -R217 ;  /* 0x0000000100d97824 */ /* 0x000fe400078e0ad9 */
[----:B------:R-:W-:Y:S02]  /*2a70*/  IMAD R216, R7, 0x8, R6 ;  /* 0x0000000807d87824 */ /* 0x000fe400078e0206 */
[----:B------:R-:W-:Y:S02]  /*2a80*/  IMAD.SHL.U32 R217, R217, 0x2, RZ ;  /* 0x00000002d9d97824 */ /* 0x000fe400078e00ff */
[----:B------:R-:W-:-:S03]  /*2a90*/  @P4 IMAD.HI.U32 R4, R216, c[0x0][0x2c8], RZ ;  /* 0x0000b200d8044a27 */ /* 0x000fc600078e00ff */
[--C-:B------:R-:W-:Y:S01]  /*2aa0*/  IADD3 R20, -R211, R20, -R217.reuse ;  /* 0x00000014d3147210 */ /* 0x100fe20007ffe9d9 */
[----:B------:R-:W-:Y:S01]  /*2ab0*/  IMAD.MOV.U32 R24, RZ, RZ, R216 ;  /* 0x000000ffff187224 */ /* 0x000fe200078e00d8 */
[----:B------:R-:W-:Y:S01]  /*2ac0*/  @P4 SHF.R.U32.HI R24, RZ, c[0x0][0x2cc], R4 ;  /* 0x0000b300ff184a19 */ /* 0x000fe20000011604 */
[----:B------:R-:W-:Y:S01]  /*2ad0*/  IMAD.IADD R4, R41, 0x1, -R217 ;  /* 0x0000000129047824 */ /* 0x000fe200078e0ad9 */
[C---:B------:R-:W-:Y:S02]  /*2ae0*/  IADD3 R22, R20.reuse, c[0x0][0x328], RZ ;  /* 0x0000ca0014167a10 */ /* 0x040fe40007ffe0ff */
[----:B------:R-:W-:Y:S01]  /*2af0*/  IADD3 R20, R20, UR7, RZ ;  /* 0x0000000714147c10 */ /* 0x000fe2000fffe0ff */
[----:B------:R-:W1:Y:S01]  /*2b00*/  SHFL.IDX PT, R7, R24, RZ, 0x1c1f ;  /* 0x001c1fff18077589 */ /* 0x000e6200000e0000 */
[----:B------:R-:W-:Y:S01]  /*2b10*/  IADD3 R6, -R217, R208, R41 ;  /* 0x000000d0d9067210 */ /* 0x000fe20007ffe129 */
[--C-:B-1----:R-:W-:Y:S02]  /*2b20*/  IMAD.IADD R27, R22, 0x1, R7.reuse ;  /* 0x00000001161b7824 */ /* 0x102fe400078e0207 */
[----:B------:R-:W-:-:S03]  /*2b30*/  IMAD.IADD R26, R20, 0x1, R7 ;  /* 0x00000001141a7824 */ /* 0x000fc600078e0207 */
[----:B------:R-:W-:Y:S01]  /*2b40*/  IMNMX R27, R27, R6, PT ;  /* 0x000000061b1b7217 */ /* 0x000fe20003800200 */
[----:B------:R-:W-:Y:S05]  /*2b50*/  @!P3 BRA `(.L_x_232) ;  /* 0x000001200000b947 */ /* 0x000fea0003800000 */
[----:B------:R-:W-:Y:S01]  /*2b60*/  IADD3 R7, -R211, R208, R7 ;  /* 0x000000d0d3077210 */ /* 0x000fe20007ffe107 */
[----:B------:R-:W-:Y:S03]  /*2b70*/  BSSY B0, `(.L_x_233) ;  /* 0x000000c000007945 */ /* 0x000fe60003800000 */
        /* <DEDUP_REMOVED lines=8> */
.L_x_234:
[----:B------:R-:W-:-:S13]  /*2c00*/  ISETP.NE.AND P0, PT, R13, 0x1, PT ;  /* 0x000000010d00780c */ /* 0x000fda0003f05270 */
[----:B------:R-:W-:-:S05]  /*2c10*/  @P0 IMAD.HI.U32 R0, R7, c[0x0][0x330], RZ ;  /* 0x0000cc0007000a27 */ /* 0x000fca00078e00ff */
[----:B------:R-:W-:Y:S02]  /*2c20*/  @P0 SHF.R.U32.HI R7, RZ, c[0x0][0x334], R0 ;  /* 0x0000cd00ff070a19 */ /* 0x000fe40000011600 */
.L_x_235:
[----:B------:R-:W-:Y:S05]  /*2c30*/  BSYNC B0 ;  /* 0x0000000000007941 */ /* 0x000fea0003800000 */
.L_x_233:
[----:B------:R-:W-:-:S05]  /*2c40*/  IMAD R7, R7, c[0x0][0x32c], R4 ;  /* 0x0000cb0007077a24 */ /* 0x000fca00078e0204 */
[----:B------:R-:W-:Y:S02]  /*2c50*/  IADD3 R0, R7, c[0x0][0x32c], RZ ;  /* 0x0000cb0007007a10 */ /* 0x000fe40007ffe0ff */
[----:B------:R-:W-:Y:S02]  /*2c60*/  IMNMX R26, R26, R7, !PT ;  /* 0x000000071a1a7217 */ /* 0x000fe40007800200 */
[----:B------:R-:W-:Y:S02]  /*2c70*/  IMNMX R27, R27, R0, PT ;  /* 0x000000001b1b7217 */ /* 0x000fe40003800200 */
.L_x_232:
        /* <DEDUP_REMOVED lines=116> */
[----:B------:R-:W-:Y:S02]  /*33c0*/  ISETP.LT.OR P0, PT, R27, 0x5a, P0 ;  /* 0x0000005a1b00780c */ /* 0x000fe40000701670 */
[----:B------:R-:W1:Y:S02]  /*33d0*/  SHFL.IDX PT, R27, R24, 0x1, 0x1c1f ;  /* 0x003c1f00181b7f89 */ /* 0x000e6400000e0000 */
[----:B------:R-:W-:Y:S01]  /*33e0*/  FSEL R133, R49, -INF , !P0 ;  /* 0xff80000031857808 */ /* 0x000fe20004000000 */
        /* <DEDUP_REMOVED lines=14> */
.L_x_238:
[----:B------:R-:W-:-:S13]  /*34d0*/  ISETP.NE.AND P0, PT, R13, 0x1, PT ;  /* 0x000000010d00780c */ /* 0x000fda0003f05270 */
[----:B------:R-:W-:-:S05]  /*34e0*/  @P0 IMAD.HI.U32 R6, R27, c[0x0][0x330], RZ ;  /* 0x0000cc001b060a27 */ /* 0x000fca00078e00ff */
[----:B------:R-:W-:Y:S02]  /*34f0*/  @P0 SHF.R.U32.HI R27, RZ, c[0x0][0x334], R6 ;  /* 0x0000cd00ff1b0a19 */ /* 0x000fe40000011606 */
.L_x_239:
[----:B------:R-:W-:Y:S05]  /*3500*/  BSYNC B0 ;  /* 0x0000000000007941 */ /* 0x000fea0003800000 */
.L_x_237:
[----:B------:R-:W-:-:S05]  /*3510*/  IMAD R41, R27, c[0x0][0x32c], R4 ;  /* 0x0000cb001b297a24 */ /* 0x000fca00078e0204 */
[----:B------:R-:W-:Y:S02]  /*3520*/  IADD3 R27, R41, c[0x0][0x32c], RZ ;  /* 0x0000cb00291b7a10 */ /* 0x000fe40007ffe0ff */
[----:B------:R-:W-:Y:S02]  /*3530*/  IMNMX R26, R26, R41, !PT ;  /* 0x000000291a1a7217 */ /* 0x000fe40007800200 */
[----:B------:R-:W-:Y:S02]  /*3540*/  IMNMX R22, R22, R27, PT ;  /* 0x0000001b16167217 */ /* 0x000fe40003800200 */
.L_x_236:
[----:B------:R-:W-:Y:S01]  /*3550*/  ISETP.NE.AND P0, PT, R90, RZ, PT ;  /* 0x000000ff5a00720c */ /* 0x000fe20003f05270 */
[----:B------:R-:W-:Y:S01]  /*3560*/  IMAD.SHL.U32 R204, R2, 0x2, RZ ;  /* 0x0000000202cc7824 */ /* 0x000fe200078e00ff */
[C---:B------:R-:W-:Y:S02]  /*3570*/  ISETP.GT.AND P2, PT, R26.reuse, 0x58, !P2 ;  /* 0x000000581a00780c */ /* 0x040fe40005744270 */
[C---:B------:R-:W-:Y:S01]  /*3580*/  ISETP.GT.AND P0, PT, R26.reuse, 0x8, !P0 ;  /* 0x000000081a00780c */ /* 0x040fe20004704270 */
[----:B------:R-:W-:Y:S01]  /*3590*/  IMAD R202, R5, 0x2, R204 ;  /* 0x0000000205ca7824 */ /* 0x000fe200078e02cc */
[----:B------:R-:W-:Y:S01]  /*35a0*/  ISETP.GT.AND P1, PT, R26, 0x59, !P1 ;  /* 0x000000591a00780c */ /* 0x000fe20004f24270 */
[----:B------:R-:W-:Y:S01]  /*35b0*/  LDSM.16.MT88.4 R96, [R204+0x3100] ;  /* 0x00310000cc60783b */ /* 0x000fe20000004200 */
[C---:B------:R-:W-:Y:S01]  /*35c0*/  ISETP.LT.OR P0, PT, R22.reuse, 0x9, P0 ;  /* 0x000000091600780c */ /* 0x040fe20000701670 */
[C---:B------:R-:W-:Y:S01]  /*35d0*/  IMAD R200, R3.reuse, 0x2, R202 ;  /* 0x0000000203c87824 */ /* 0x040fe200078e02ca */
[----:B------:R-:W-:Y:S01]  /*35e0*/  ISETP.LT.OR P2, PT, R22, 0x59, P2 ;  /* 0x000000591600780c */ /* 0x000fe20001741670 */
[----:B------:R-:W-:Y:S01]  /*35f0*/  IMAD R201, R3, 0x2, R204 ;  /* 0x0000000203c97824 */ /* 0x000fe200078e02cc */
[----:B------:R-:W-:Y:S01]  /*3600*/  FSEL R6, R10, -INF , !P0 ;  /* 0xff8000000a067808 */ /* 0x000fe20004000000 */
[----:B------:R-:W-:Y:S01]  /*3610*/  LDSM.16.MT88.4 R108, [R204+0x100] ;  /* 0x00010000cc6c783b */ /* 0x000fe20000004200 */
[----:B------:R-:W-:-:S02]  /*3620*/  ISETP.NE.AND P0, PT, R89, RZ, PT ;  /* 0x000000ff5900720c */ /* 0x000fc40003f05270 */
[----:B------:R-:W-:Y:S01]  /*3630*/  ISETP.LT.OR P1, PT, R22, 0x5a, P1 ;  /* 0x0000005a1600780c */ /* 0x000fe20000f21670 */
[----:B------:R-:W-:Y:S01]  /*3640*/  LDSM.16.MT88.4 R104, [R202+0x3100] ;  /* 0x00310000ca68783b */ /* 0x000fe20000004200 */
[----:B------:R-:W-:Y:S02]  /*3650*/  ISETP.GT.AND P0, PT, R26, 0x9, !P0 ;  /* 0x000000091a00780c */ /* 0x000fe40004704270 */
[----:B------:R-:W-:Y:S02]  /*3660*/  FSEL R132, R50, -INF , !P2 ;  /* 0xff80000032847808 */ /* 0x000fe40005000000 */
[----:B------:R-:W-:Y:S02]  /*3670*/  ISETP.LT.OR P0, PT, R22, 0xa, P0 ;  /* 0x0000000a1600780c */ /* 0x000fe40000701670 */
[----:B------:R-:W-:Y:S02]  /*3680*/  FSEL R130, R51, -INF , !P1 ;  /* 0xff80000033827808 */ /* 0x000fe40004800000 */
[----:B------:R-:W-:-:S02]  /*3690*/  FSEL R4, R11, -INF , !P0 ;  /* 0xff8000000b047808 */ /* 0x000fc40004000000 */
        /* <DEDUP_REMOVED lines=68> */
[----:B------:R-:W-:Y:S01]  /*3ae0*/  LDSM.16.MT88.4 R56, [R201+0x3100] ;  /* 0x00310000c938783b */ /* 0x000fe20000004200 */
        /* <DEDUP_REMOVED lines=134> */
[--C-:B------:R-:W-:Y:S01]  /*4350*/  FFMA.FTZ R162, R184, c[0x0][0x2d0], -R129.reuse ;  /* 0x0000b400b8a27a23 */ /* 0x100fe20000010881 */
[----:B------:R-:W-:Y:S01]  /*4360*/  IADD3 R184, R14, -0x2, RZ ;  /* 0xfffffffe0eb87810 */ /* 0x000fe20007ffe0ff */
        /* <DEDUP_REMOVED lines=236> */
[----:B------:R-:W-:Y:S02]  /*5230*/  FADD.FTZ R135, R135, R150 ;  /* 0x0000009687877221 */ /* 0x000fe40000010000 */
[----:B------:R-:W-:Y:S02]  /*5240*/  IMAD.IADD R15, R15, 0x1, R40 ;  /* 0x000000010f0f7824 */ /* 0x000fe400078e0228 */
[----:B------:R-:W-:Y:S02]  /*5250*/  FADD.FTZ R36, R36, R133 ;  /* 0x0000008524247221 */ /* 0x000fe40000010000 */
[----:B------:R-:W-:Y:S01]  /*5260*/  FADD.FTZ R220, R220, R135 ;  /* 0x00000087dcdc7221 */ /* 0x000fe20000010000 */
[----:B------:R-:W-:Y:S01]  /*5270*/  HMMA.16816.F32.BF16 R104, R4, R22, R104 ;  /* 0x000000160468723c */ /* 0x000fe20000041868 */
[----:B------:R-:W-:Y:S01]  /*5280*/  FADD.FTZ R219, R219, R36 ;  /* 0x00000024dbdb7221 */ /* 0x000fe20000010000 */
[----:B------:R-:W-:-:S06]  /*5290*/  IADD3 R2, R15, c[0x0][0x328], RZ ;  /* 0x0000ca000f027a10 */ /* 0x000fcc0007ffe0ff */
[C---:B--2---:R-:W-:Y:S08]  /*52a0*/  HMMA.16816.F32.BF16 R52, R4.reuse, R16, R52 ;  /* 0x000000100434723c */ /* 0x044ff00000041834 */
[C---:B------:R-:W-:Y:S08]  /*52b0*/  HMMA.16816.F32.BF16 R56, R4.reuse, R18, R56 ;  /* 0x000000120438723c */ /* 0x040ff00000041838 */
[C---:B-1----:R-:W-:Y:S08]  /*52c0*/  HMMA.16816.F32.BF16 R60, R4.reuse, R8, R60 ;  /* 0x00000008043c723c */ /* 0x042ff0000004183c */
[----:B------:R-:W-:Y:S01]  /*52d0*/  HMMA.16816.F32.BF16 R64, R4, R10, R64 ;  /* 0x0000000a0440723c */ /* 0x000fe20000041840 */
[----:B------:R-:W-:Y:S07]  /*52e0*/  @!P3 BRA `(.L_x_240) ;  /* 0x000000e00000b947 */ /* 0x000fee0003800000 */
        /* <DEDUP_REMOVED lines=9> */
.L_x_241:
[----:B------:R-:W-:-:S13]  /*5380*/  ISETP.NE.AND P0, PT, R13, 0x1, PT ;  /* 0x000000010d00780c */ /* 0x000fda0003f05270 */
[----:B------:R-:W-:-:S05]  /*5390*/  @P0 IMAD.HI.U32 R3, R4, c[0x0][0x330], RZ ;  /* 0x0000cc0004030a27 */ /* 0x000fca00078e00ff */
[----:B------:R-:W-:-:S05]  /*53a0*/  @P0 SHF.R.U32.HI R4, RZ, c[0x0][0x334], R3 ;  /* 0x0000cd00ff040a19 */ /* 0x000fca0000011603 */
.L_x_242:
[----:B------:R-:W-:-:S05]  /*53b0*/  IMAD R13, R4, R13, c[0x0][0x32c] ;  /* 0x0000cb00040d7624 */ /* 0x000fca00078e020d */
[----:B------:R-:W-:-:S05]  /*53c0*/  IMNMX R2, R2, R13, PT ;  /* 0x0000000d02027217 */ /* 0x000fca0003800200 */
.L_x_240:
        /* <DEDUP_REMOVED lines=13> */
.L_x_252:
[----:B------:R-:W-:Y:S04]  /*54a0*/  DEPBAR.LE SB0, 0x0 ;  /* 0x000080000000791a */ /* 0x000fe80000000000 */
[----:B------:R-:W-:Y:S01]  /*54b0*/  BAR.SYNC.DEFER_BLOCKING 0x0 ;  /* 0x0000000000007b1d */ /* 0x000fe20000010000 */
[----:B------:R-:W-:Y:S01]  /*54c0*/  ISETP.GT.AND P2, PT, R207, R226, PT ;  /* 0x000000e2cf00720c */ /* 0x000fe20003f44270 */
[C---:B------:R-:W-:Y:S11]  /*54d0*/  IMAD R244, R226.reuse, -0x60, RZ ;  /* 0xffffffa0e2f47824 */ /* 0x040ff600078e02ff */
[----:B------:R-:W-:Y:S01]  /*54e0*/  @!UPT UIADD3 URZ, URZ, URZ, URZ ;  /* 0x0000003f3f3ff290 */ /* 0x000fe2000fffe03f */
[----:B------:R-:W-:Y:S01]  /*54f0*/  @!P2 SHF.R.S32.HI R0, RZ, 0x1f, R226 ;  /* 0x0000001fff00a819 */ /* 0x000fe200000114e2 */
[----:B------:R-:W-:Y:S04]  /*5500*/  @!P2 IMAD.WIDE.U32 R230, R226, c[0x0][0x208], RZ ;  /* 0x00008200e2e6aa25 */ /* 0x000fe800078e00ff */
        /* <DEDUP_REMOVED lines=14> */
[----:B------:R-:W-:Y:S01]  /*55f0*/  LDSM.16.M88.4 R140, [R199] ;  /* 0x00000000c78c783b */ /* 0x000fe20000000200 */
[----:B------:R-:W-:Y:S02]  /*5600*/  @!P2 SHF.L.U64.HI R0, R228, 0x1, R0 ;  /* 0x00000001e400a819 */ /* 0x000fe40000010200 */
[----:B------:R-:W-:Y:S02]  /*5610*/  @!P2 IADD3 R230, P0, R230, c[0x0][0x1f8], RZ ;  /* 0x00007e00e6e6aa10 */ /* 0x000fe40007f1e0ff */
[----:B------:R-:W-:Y:S02]  /*5620*/  LDSM.16.M88.4 R144, [R198] ;  /* 0x00000000c690783b */ /* 0x000fe40000000200 */
[----:B------:R-:W-:Y:S02]  /*5630*/  @!P2 IADD3.X R231, RZ, c[0x0][0x1fc], R0, P0, P1 ;  /* 0x00007f00ffe7aa10 */ /* 0x000fe400007e2400 */
[----:B------:R-:W-:Y:S01]  /*5640*/  @!P2 IADD3 R234, P0, R234, c[0x0][0x1f8], RZ ;  /* 0x00007e00eaeaaa10 */ /* 0x000fe20007f1e0ff */
[----:B------:R-:W-:Y:S03]  /*5650*/  LDSM.16.M88.4 R148, [R197] ;  /* 0x00000000c594783b */ /* 0x000fe60000000200 */
[----:B------:R-:W-:Y:S02]  /*5660*/  @!P2 IADD3.X R235, R0, c[0x0][0x1fc], RZ, P0, !PT ;  /* 0x00007f0000ebaa10 */ /* 0x000fe400007fe4ff */
[----:B------:R-:W-:Y:S01]  /*5670*/  LDSM.16.M88.4 R152, [R196] ;  /* 0x00000000c498783b */ /* 0x000fe20000000200 */
[----:B------:R-:W-:Y:S01]  /*5680*/  @!P2 IADD3 R228, P1, R234, UR9, RZ ;  /* 0x00000009eae4ac10 */ /* 0x000fe2000ff3e0ff */
[C---:B-1----:R-:W-:Y:S03]  /*5690*/  HMMA.16816.F32.BF16 R4, R124.reuse, R116, RZ ;  /* 0x000000747c04723c */ /* 0x042fe600000418ff */
[----:B------:R-:W-:Y:S02]  /*56a0*/  @!P2 IADD3.X R229, R235, UR12, RZ, P1, !PT ;  /* 0x0000000cebe5ac10 */ /* 0x000fe40008ffe4ff */
[----:B------:R-:W-:Y:S03]  /*56b0*/  @!P2 IADD3 R232, P0, R228, UR9, RZ ;  /* 0x00000009e4e8ac10 */ /* 0x000fe6000ff1e0ff */
[C---:B------:R-:W-:Y:S01]  /*56c0*/  HMMA.16816.F32.BF16 R8, R124.reuse, R118, RZ ;  /* 0x000000767c08723c */ /* 0x040fe200000418ff */
[----:B------:R-:W1:Y:S03]  /*56d0*/  LDSM.16.M88.4 R116, [R206+0xa100] ;  /* 0x00a10000ce74783b */ /* 0x000e660000000200 */
[----:B------:R-:W-:Y:S04]  /*56e0*/  @!P2 IADD3.X R233, R229, UR12, RZ, P0, !PT ;  /* 0x0000000ce5e9ac10 */ /* 0x000fe800087fe4ff */
[C---:B--2---:R-:W-:Y:S08]  /*56f0*/  HMMA.16816.F32.BF16 R12, R124.reuse, R120, RZ ;  /* 0x000000787c0c723c */ /* 0x044ff000000418ff */
[C---:B------:R-:W-:Y:S01]  /*5700*/  HMMA.16816.F32.BF16 R16, R124.reuse, R122, RZ ;  /* 0x0000007a7c10723c */ /* 0x040fe200000418ff */
[----:B------:R-:W2:Y:S07]  /*5710*/  LDSM.16.M88.4 R120, [R206+0xa900] ;  /* 0x00a90000ce78783b */ /* 0x000eae0000000200 */
[C---:B---3--:R-:W-:Y:S08]  /*5720*/  HMMA.16816.F32.BF16 R20, R124.reuse, R128, RZ ;  /* 0x000000807c14723c */ /* 0x048ff000000418ff */
[C---:B------:R-:W-:Y:S01]  /*5730*/  HMMA.16816.F32.BF16 R24, R124.reuse, R130, RZ ;  /* 0x000000827c18723c */ /* 0x040fe200000418ff */
[----:B------:R-:W3:Y:S07]  /*5740*/  LDSM.16.M88.4 R128, [R205] ;  /* 0x00000000cd80783b */ /* 0x000eee0000000200 */
[C---:B----4-:R-:W-:Y:S08]  /*5750*/  HMMA.16816.F32.BF16 R28, R124.reuse, R132, RZ ;  /* 0x000000847c1c723c */ /* 0x050ff000000418ff */
[C---:B------:R-:W-:Y:S01]  /*5760*/  HMMA.16816.F32.BF16 R32, R124.reuse, R134, RZ ;  /* 0x000000867c20723c */ /* 0x040fe200000418ff */
[----:B------:R-:W4:Y:S05]  /*5770*/  LDSM.16.M88.4 R132, [R195] ;  /* 0x00000000c384783b */ /* 0x000f2a0000000200 */
[----:B------:R-:W-:Y:S01]  /*5780*/  @!PT LDS RZ, [RZ] ;  /* 0x00000000fffff984 */ /* 0x000fe20000000800 */
[----:B------:R-:W-:Y:S01]  /*5790*/  @!PT LDS RZ, [RZ] ;  /* 0x00000000fffff984 */ /* 0x000fe20000000800 */
[----:B------:R-:W-:Y:S01]  /*57a0*/  @!PT LDS RZ, [RZ] ;  /* 0x00000000fffff984 */ /* 0x000fe20000000800 */
[----:B------:R5:W-:Y:S02]  /*57b0*/  @!P2 LDGSTS.E.BYPASS.LTC128B.128 [R209+0x100], [R234.64], !P6 ;  /* 0x00100000ead1afae */ /* 0x000be4000f101d4a */
[C---:B-1----:R-:W-:Y:S03]  /*57c0*/  HMMA.16816.F32.BF16 R36, R124.reuse, R116, RZ ;  /* 0x000000747c24723c */ /* 0x042fe600000418ff */
[----:B------:R1:W-:Y:S05]  /*57d0*/  @!P2 LDGSTS.E.BYPASS.LTC128B.128 [R209+0x3100], [R230.64], !P5 ;  /* 0x03100000e6d1afae */ /* 0x0003ea000e901d4a */
[C---:B------:R-:W-:Y:S01]  /*57e0*/  HMMA.16816.F32.BF16 R40, R124.reuse, R118, RZ ;  /* 0x000000767c28723c */ /* 0x040fe200000418ff */
[----:B------:R1:W-:Y:S05]  /*57f0*/  @!P2 LDGSTS.E.BYPASS.LTC128B.128 [R209+0x1100], [R228.64], !P6 ;  /* 0x01100000e4d1afae */ /* 0x0003ea000f101d4a */
[----:B------:R4:W-:Y:S02]  /*5800*/  @!P2 LDGSTS.E.BYPASS.LTC128B.128 [R209+0x4100], [R228.64+0x80], !P5 ;  /* 0x04100080e4d1afae */ /* 0x0009e4000e901d4a */
[C---:B--2---:R-:W-:Y:S03]  /*5810*/  HMMA.16816.F32.BF16 R44, R124.reuse, R120, RZ ;  /* 0x000000787c2c723c */ /* 0x044fe600000418ff */
[----:B------:R2:W-:Y:S05]  /*5820*/  @!P2 LDGSTS.E.BYPASS.LTC128B.128 [R209+0x2100], [R232.64], !P6 ;  /* 0x02100000e8d1afae */ /* 0x0005ea000f101d4a */
[----:B------:R-:W-:Y:S01]  /*5830*/  HMMA.16816.F32.BF16 R48, R124, R122, RZ ;  /* 0x0000007a7c30723c */ /* 0x000fe200000418ff */
[----:B------:R2:W-:Y:S01]  /*5840*/  @!P2 LDGSTS.E.BYPASS.LTC128B.128 [R209+0x5100], [R232.64+0x80], !P5 ;  /* 0x05100080e8d1afae */ /* 0x0005e2000e901d4a */
[C---:B------:R-:W-:Y:S04]  /*5850*/  ISETP.GT.AND P2, PT, R226.reuse, R207, PT ;  /* 0x000000cfe200720c */ /* 0x040fe80003f44270 */
[----:B------:R-:W2:Y:S02]  /*5860*/  LDSM.16.M88.4 R160, [R203+0x8100] ;  /* 0x00810000cba0783b */ /* 0x000ea40000000200 */
[C---:B---3--:R-:W-:Y:S03]  /*5870*/  HMMA.16816.F32.BF16 R4, R136.reuse, R128, R4 ;  /* 0x000000808804723c */ /* 0x048fe60000041804 */
[----:B------:R-:W0:Y:S04]  /*5880*/  LDGDEPBAR ;  /* 0x00000000000079af */ /* 0x000e280000000000 */
[----:B-1----:R-:W-:Y:S01]  /*5890*/  @P2 IMAD.MOV.U32 R230, RZ, RZ, R212 ;  /* 0x000000ffffe62224 */ /* 0x002fe200078e00d4 */
[C---:B------:R-:W-:Y:S01]  /*58a0*/  HMMA.16816.F32.BF16 R8, R136.reuse, R130, R8 ;  /* 0x000000828808723c */ /* 0x040fe20000041808 */
[----:B------:R-:W1:Y:S03]  /*58b0*/  LDSM.16.M88.4 R116, [R203+0x8900] ;  /* 0x00890000cb74783b */ /* 0x000e660000000200 */
[----:B------:R-:W-:Y:S01]  /*58c0*/  @P2 IADD3 R0, R226, -0x1, RZ ;  /* 0xffffffffe2002810 */ /* 0x000fe20007ffe0ff */
[----:B------:R-:W-:Y:S01]  /*58d0*/  @P2 IMAD.MOV.U32 R231, RZ, RZ, R215 ;  /* 0x000000ffffe72224 */ /* 0x000fe200078e00d7 */
[----:B------:R-:W3:Y:S02]  /*58e0*/  LDSM.16.M88.4 R120, [R203+0x9100] ;  /* 0x00910000cb78783b */ /* 0x000ee40000000200 */
[C---:B------:R-:W-:Y:S03]  /*58f0*/  HMMA.16816.F32.BF16 R12, R136.reuse, R140, R12 ;  /* 0x0000008c880c723c */ /* 0x040fe6000004180c */
[----:B------:R-:W1:Y:S01]  /*5900*/  LDSM.16.M88.4 R128, [R203+0x9900] ;  /* 0x00990000cb80783b */ /* 0x000e620000000200 */
[----:B------:R-:W-:Y:S01]  /*5910*/  @P2 SHF.R.S32.HI R184, RZ, 0x1f, R0 ;  /* 0x0000001fffb82819 */ /* 0x000fe20000011400 */
[----:B----4-:R-:W-:Y:S03]  /*5920*/  @P2 IMAD.WIDE.U32 R228, R0, c[0x0][0x1e0], RZ ;  /* 0x0000780000e42a25 */ /* 0x010fe600078e00ff */
[C---:B------:R-:W-:Y:S01]  /*5930*/  HMMA.16816.F32.BF16 R16, R136.reuse, R142, R16 ;  /* 0x0000008e8810723c */ /* 0x040fe20000041810 */
[----:B------:R-:W-:Y:S03]  /*5940*/  LDSM.16.M88.4 R140, [R194] ;  /* 0x00000000c28c783b */ /* 0x000fe60000000200 */
[----:B------:R-:W-:Y:S04]  /*5950*/  @P2 IMAD R184, R184, c[0x0][0x1e0], RZ ;  /* 0x00007800b8b82a24 */ /* 0x000fe800078e02ff */
[C---:B------:R-:W-:Y:S04]  /*5960*/  HMMA.16816.F32.BF16 R20, R136.reuse, R144, R20 ;  /* 0x000000908814723c */ /* 0x040fe80000041814 */
[----:B------:R-:W-:Y:S04]  /*5970*/  @P2 IMAD R184, R0, c[0x0][0x1e4], R184 ;  /* 0x0000790000b82a24 */ /* 0x000fe800078e02b8 */
[C---:B------:R-:W-:Y:S01]  /*5980*/  HMMA.16816.F32.BF16 R24, R136.reuse, R146, R24 ;  /* 0x000000928818723c */ /* 0x040fe20000041818 */
[----:B------:R-:W-:Y:S03]  /*5990*/  LDSM.16.M88.4 R144, [R194+0x800] ;  /* 0x00080000c290783b */ /* 0x000fe60000000200 */
[----:B------:R-:W-:Y:S02]  /*59a0*/  @P2 IMAD.IADD R184, R229, 0x1, R184 ;  /* 0x00000001e5b82824 */ /* 0x000fe400078e02b8 */
[----:B------:R-:W-:Y:S02]  /*59b0*/  @P2 IMAD.WIDE.U32 R228, R228, 0x60, R230 ;  /* 0x00000060e4e42825 */ /* 0x000fe400078e00e6 */
[C---:B------:R-:W-:Y:S04]  /*59c0*/  HMMA.16816.F32.BF16 R28, R136.reuse, R148, R28 ;  /* 0x00000094881c723c */ /* 0x040fe8000004181c */
[----:B------:R-:W-:Y:S02]  /*59d0*/  @P2 IMAD.SHL.U32 R0, R228, 0x2, RZ ;  /* 0x00000002e4002824 */ /* 0x000fe400078e00ff */
[----:B------:R-:W-:Y:S02]  /*59e0*/  @P2 IMAD.SHL.U32 R231, R187, 0x40, RZ ;  /* 0x00000040bbe72824 */ /* 0x000fe400078e00ff */
[C---:B------:R-:W-:Y:S01]  /*59f0*/  HMMA.16816.F32.BF16 R32, R136.reuse, R150, R32 ;  /* 0x000000968820723c */ /* 0x040fe20000041820 */
[----:B------:R-:W-:Y:S03]  /*5a00*/  LDSM.16.M88.4 R148, [R194+0x1800] ;  /* 0x00180000c294783b */ /* 0x000fe60000000200 */
[----:B------:R-:W-:Y:S04]  /*5a10*/  @P2 IMAD R184, R184, 0x60, RZ ;  /* 0x00000060b8b82824 */ /* 0x000fe800078e02ff */
[C---:B------:R-:W-:Y:S04]  /*5a20*/  HMMA.16816.F32.BF16 R36, R136.reuse, R152, R36 ;  /* 0x000000988824723c */ /* 0x040fe80000041824 */
[----:B------:R-:W-:Y:S04]  /*5a30*/  @P2 IMAD.IADD R227, R229, 0x1, R184 ;  /* 0x00000001e5e32824 */ /* 0x000fe800078e02b8 */
[C---:B------:R-:W-:Y:S01]  /*5a40*/  HMMA.16816.F32.BF16 R40, R136.reuse, R154, R40 ;  /* 0x0000009a8828723c */ /* 0x040fe20000041828 */
[----:B------:R-:W-:Y:S03]  /*5a50*/  LDSM.16.M88.4 R152, [R194+0x2000] ;  /* 0x00200000c298783b */ /* 0x000fe60000000200 */
[----:B------:R-:W-:Y:S02]  /*5a60*/  @P2 SHF.L.U64.HI R184, R228, 0x1, R227 ;  /* 0x00000001e4b82819 */ /* 0x000fe400000102e3 */
[----:B------:R-:W-:Y:S02]  /*5a70*/  @P2 IADD3 R228, P0, R0, c[0x0][0x1c8], RZ ;  /* 0x0000720000e42a10 */ /* 0x000fe40007f1e0ff */
[C---:B------:R-:W-:Y:S04]  /*5a80*/  HMMA.16816.F32.BF16 R44, R136.reuse, R132, R44 ;  /* 0x00000084882c723c */ /* 0x040fe8000004182c */
[----:B------:R-:W-:Y:S02]  /*5a90*/  @P2 IADD3.X R229, R184, c[0x0][0x1cc], RZ, P0, !PT ;  /* 0x00007300b8e52a10 */ /* 0x000fe400007fe4ff */
[----:B------:R-:W-:Y:S02]  /*5aa0*/  @P2 IADD3 R0, P1, R0, 0x80, RZ ;  /* 0x0000008000002810 */ /* 0x000fe40007f3e0ff */
[----:B------:R-:W-:Y:S01]  /*5ab0*/  HMMA.16816.F32.BF16 R48, R136, R134, R48 ;  /* 0x000000868830723c */ /* 0x000fe20000041830 */
[----:B------:R-:W4:Y:S03]  /*5ac0*/  LDSM.16.M88.4 R132, [R203+0xa100] ;  /* 0x00a10000cb84783b */ /* 0x000f260000000200 */
[----:B--2---:R-:W-:Y:S01]  /*5ad0*/  @P2 IADD3 R232, P0, R0, c[0x0][0x1c8], RZ ;  /* 0x0000720000e82a10 */ /* 0x004fe20007f1e0ff */
[----:B------:R-:W-:Y:S01]  /*5ae0*/  IMAD.MOV.U32 R0, RZ, RZ, R216 ;  /* 0x000000ffff007224 */ /* 0x000fe200078e00d8 */
[----:B------:R-:W-:Y:S01]  /*5af0*/  @P2 SHF.L.U64.HI R227, R187, 0x6, R186 ;  /* 0x00000006bbe32819 */ /* 0x000fe200000102ba */
[----:B------:R-:W-:Y:S01]  /*5b00*/  @P4 IMAD.MOV.U32 R0, RZ, RZ, R185 ;  /* 0x000000ffff004224 */ /* 0x000fe200078e00b9 */
[C---:B------:R-:W-:Y:S05]  /*5b10*/  HMMA.16816.F32.BF16 R4, R156.reuse, R160, R4 ;  /* 0x000000a09c04723c */ /* 0x040fea0000041804 */
[----:B------:R-:W-:Y:S02]  /*5b20*/  @P2 IADD3.X R233, RZ, c[0x0][0x1cc], R184, P0, P1 ;  /* 0x00007300ffe92a10 */ /* 0x000fe400007e24b8 */
[-C--:B------:R-:W-:Y:S01]  /*5b30*/  @P2 IADD3 R230, P1, R228, R231.reuse, RZ ;  /* 0x000000e7e4e62210 */ /* 0x080fe20007f3e0ff */
[C---:B------:R-:W-:Y:S01]  /*5b40*/  HMMA.16816.F32.BF16 R8, R156.reuse, R162, R8 ;  /* 0x000000a29c08723c */ /* 0x040fe20000041808 */
[----:B------:R-:W-:Y:S03]  /*5b50*/  LDSM.16.M88.4 R160, [R194+0x4000] ;  /* 0x00400000c2a0783b */ /* 0x000fe60000000200 */
[----:B-----5:R-:W-:Y:S01]  /*5b60*/  @P2 IADD3 R234, P0, R230, R231, RZ ;  /* 0x000000e7e6ea2210 */ /* 0x020fe20007f1e0ff */
[--C-:B------:R-:W-:Y:S01]  /*5b70*/  @P2 IMAD.X R231, R229, 0x1, R227.reuse, P1 ;  /* 0x00000001e5e72824 */ /* 0x100fe200008e06e3 */
[----:B------:R-:W-:Y:S02]  /*5b80*/  SHFL.IDX PT, R184, R0, RZ, 0x1c1f ;  /* 0x001c1fff00b87589 */ /* 0x000fe400000e0000 */
[C---:B-1----:R-:W-:Y:S04]  /*5b90*/  HMMA.16816.F32.BF16 R12, R156.reuse, R116, R12 ;  /* 0x000000749c0c723c */ /* 0x042fe8000004180c */
[----:B------:R-:W-:Y:S01]  /*5ba0*/  @P2 IMAD.X R235, R231, 0x1, R227, P0 ;  /* 0x00000001e7eb2824 */ /* 0x000fe200000e06e3 */
[----:B------:R-:W-:Y:S03]  /*5bb0*/  IADD3 R227, -R217, 0x1, R244 ;  /* 0x00000001d9e37810 */ /* 0x000fe60007ffe1f4 */
[C---:B------:R-:W-:Y:S01]  /*5bc0*/  HMMA.16816.F32.BF16 R16, R156.reuse, R118, R16 ;  /* 0x000000769c10723c */ /* 0x040fe20000041810 */
[----:B------:R-:W1:Y:S03]  /*5bd0*/  LDSM.16.M88.4 R116, [R203+0xa900] ;  /* 0x00a90000cb74783b */ /* 0x000e660000000200 */
[----:B------:R-:W-:Y:S04]  /*5be0*/  IADD3 R227, -R211, R227, R208 ;  /* 0x000000e3d3e37210 */ /* 0x000fe80007ffe1d0 */
[C---:B---3--:R-:W-:Y:S08]  /*5bf0*/  HMMA.16816.F32.BF16 R20, R156.reuse, R120, R20 ;  /* 0x000000789c14723c */ /* 0x048ff00000041814 */
[C---:B------:R-:W-:Y:S01]  /*5c00*/  HMMA.16816.F32.BF16 R24, R156.reuse, R122, R24 ;  /* 0x0000007a9c18723c */ /* 0x040fe20000041818 */
[----:B------:R-:W2:Y:S07]  /*5c10*/  LDSM.16.M88.4 R120, [R194+0x1000] ;  /* 0x00100000c278783b */ /* 0x000eae0000000200 */
[C---:B------:R-:W-:Y:S08]  /*5c20*/  HMMA.16816.F32.BF16 R28, R156.reuse, R128, R28 ;  /* 0x000000809c1c723c */ /* 0x040ff0000004181c */
[C---:B------:R-:W-:Y:S01]  /*5c30*/  HMMA.16816.F32.BF16 R32, R156.reuse, R130, R32 ;  /* 0x000000829c20723c */ /* 0x040fe20000041820 */
[----:B------:R-:W3:Y:S07]  /*5c40*/  LDSM.16.M88.4 R128, [R194+0x2800] ;  /* 0x00280000c280783b */ /* 0x000eee0000000200 */
[C---:B----4-:R-:W-:Y:S08]  /*5c50*/  HMMA.16816.F32.BF16 R36, R156.reuse, R132, R36 ;  /* 0x000000849c24723c */ /* 0x050ff00000041824 */
[C---:B------:R-:W-:Y:S01]  /*5c60*/  HMMA.16816.F32.BF16 R40, R156.reuse, R134, R40 ;  /* 0x000000869c28723c */ /* 0x040fe20000041828 */
[----:B------:R-:W4:Y:S07]  /*5c70*/  LDSM.16.M88.4 R132, [R206+0xb100] ;  /* 0x00b10000ce84783b */ /* 0x000f2e0000000200 */
[C---:B-1----:R-:W-:Y:S08]  /*5c80*/  HMMA.16816.F32.BF16 R44, R156.reuse, R116, R44 ;  /* 0x000000749c2c723c */ /* 0x042ff0000004182c */
[----:B------:R-:W-:Y:S01]  /*5c90*/  HMMA.16816.F32.BF16 R48, R156, R118, R48 ;  /* 0x000000769c30723c */ /* 0x000fe20000041830 */
[----:B------:R-:W1:Y:S07]  /*5ca0*/  LDSM.16.M88.4 R116, [R206+0xb900] ;  /* 0x00b90000ce74783b */ /* 0x000e6e0000000200 */
[C---:B------:R-:W-:Y:S08]  /*5cb0*/  HMMA.16816.F32.BF16 R4, R164.reuse, R140, R4 ;  /* 0x0000008ca404723c */ /* 0x040ff00000041804 */
[C---:B------:R-:W-:Y:S01]  /*5cc0*/  HMMA.16816.F32.BF16 R8, R164.reuse, R142, R8 ;  /* 0x0000008ea408723c */ /* 0x040fe20000041808 */
[----:B------:R-:W5:Y:S07]  /*5cd0*/  LDSM.16.M88.4 R140, [R206+0xc100] ;  /* 0x00c10000ce8c783b */ /* 0x000f6e0000000200 */
[C---:B------:R-:W-:Y:S08]  /*5ce0*/  HMMA.16816.F32.BF16 R12, R164.reuse, R144, R12 ;  /* 0x00000090a40c723c */ /* 0x040ff0000004180c */
[C---:B------:R-:W-:Y:S01]  /*5cf0*/  HMMA.16816.F32.BF16 R16, R164.reuse, R146, R16 ;  /* 0x00000092a410723c */ /* 0x040fe20000041810 */
[----:B------:R-:W-:Y:S07]  /*5d00*/  LDSM.16.M88.4 R144, [R206+0xd900] ;  /* 0x00d90000ce90783b */ /* 0x000fee0000000200 */
[C---:B--2---:R-:W-:Y:S08]  /*5d10*/  HMMA.16816.F32.BF16 R20, R164.reuse, R120, R20 ;  /* 0x00000078a414723c */ /* 0x044ff00000041814 */
[C---:B------:R-:W-:Y:S01]  /*5d20*/  HMMA.16816.F32.BF16 R24, R164.reuse, R122, R24 ;  /* 0x0000007aa418723c */ /* 0x040fe20000041818 */
[----:B------:R-:W2:Y:S07]  /*5d30*/  LDSM.16.M88.4 R120, [R206+0xc900] ;  /* 0x00c90000ce78783b */ /* 0x000eae0000000200 */
[C---:B------:R-:W-:Y:S08]  /*5d40*/  HMMA.16816.F32.BF16 R28, R164.reuse, R148, R28 ;  /* 0x00000094a41c723c */ /* 0x040ff0000004181c */
[C---:B------:R-:W-:Y:S01]  /*5d50*/  HMMA.16816.F32.BF16 R32, R164.reuse, R150, R32 ;  /* 0x00000096a420723c */ /* 0x040fe20000041820 */
[----:B------:R-:W-:Y:S07]  /*5d60*/  LDSM.16.M88.4 R148, [R191] ;  /* 0x00000000bf94783b */ /* 0x000fee0000000200 */
[C---:B------:R-:W-:Y:S08]  /*5d70*/  HMMA.16816.F32.BF16 R36, R164.reuse, R152, R36 ;  /* 0x00000098a424723c */ /* 0x040ff00000041824 */
[C---:B------:R-:W-:Y:S01]  /*5d80*/  HMMA.16816.F32.BF16 R40, R164.reuse, R154, R40 ;  /* 0x0000009aa428723c */ /* 0x040fe20000041828 */
[----:B------:R-:W-:Y:S07]  /*5d90*/  LDSM.16.M88.4 R152, [R203+0xd900] ;  /* 0x00d90000cb98783b */ /* 0x000fee0000000200 */
[C---:B---3--:R-:W-:Y:S08]  /*5da0*/  HMMA.16816.F32.BF16 R44, R164.reuse, R128, R44 ;  /* 0x00000080a42c723c */ /* 0x048ff0000004182c */
[----:B------:R-:W-:Y:S01]  /*5db0*/  HMMA.16816.F32.BF16 R48, R164, R130, R48 ;  /* 0x00000082a430723c */ /* 0x000fe20000041830 */
[----:B------:R-:W3:Y:S07]  /*5dc0*/  LDSM.16.M88.4 R128, [R206+0xd100] ;  /* 0x00d10000ce80783b */ /* 0x000eee0000000200 */
[C---:B----4-:R-:W-:Y:S08]  /*5dd0*/  HMMA.16816.F32.BF16 R4, R168.reuse, R132, R4 ;  /* 0x00000084a804723c */ /* 0x050ff00000041804 */
[C---:B------:R-:W-:Y:S01]  /*5de0*/  HMMA.16816.F32.BF16 R8, R168.reuse, R134, R8 ;  /* 0x00000086a808723c */ /* 0x040fe20000041808 */
[----:B------:R-:W4:Y:S07]  /*5df0*/  LDSM.16.M88.4 R132, [R193] ;  /* 0x00000000c184783b */ /* 0x000f2e0000000200 */
[C---:B-1----:R-:W-:Y:S08]  /*5e00*/  HMMA.16816.F32.BF16 R12, R168.reuse, R116, R12 ;  /* 0x00000074a80c723c */ /* 0x042ff0000004180c */
[C---:B------:R-:W-:Y:S01]  /*5e10*/  HMMA.16816.F32.BF16 R16, R168.reuse, R118, R16 ;  /* 0x00000076a810723c */ /* 0x040fe20000041810 */
[----:B------:R-:W1:Y:S07]  /*5e20*/  LDSM.16.M88.4 R116, [R192] ;  /* 0x00000000c074783b */ /* 0x000e6e0000000200 */
[C---:B-----5:R-:W-:Y:S08]  /*5e30*/  HMMA.16816.F32.BF16 R20, R168.reuse, R140, R20 ;  /* 0x0000008ca814723c */ /* 0x060ff00000041814 */
[C---:B------:R-:W-:Y:S01]  /*5e40*/  HMMA.16816.F32.BF16 R24, R168.reuse, R142, R24 ;  /* 0x0000008ea818723c */ /* 0x040fe20000041818 */
[----:B------:R-:W5:Y:S07]  /*5e50*/  LDSM.16.M88.4 R140, [R190] ;  /* 0x00000000be8c783b */ /* 0x000f6e0000000200 */
[C---:B--2---:R-:W-:Y:S08]  /*5e60*/  HMMA.16816.F32.BF16 R28, R168.reuse, R120, R28 ;  /* 0x00000078a81c723c */ /* 0x044ff0000004181c */
[C---:B------:R-:W-:Y:S01]  /*5e70*/  HMMA.16816.F32.BF16 R32, R168.reuse, R122, R32 ;  /* 0x0000007aa820723c */ /* 0x040fe20000041820 */
[----:B------:R-:W2:Y:S07]  /*5e80*/  LDSM.16.M88.4 R120, [R189] ;  /* 0x00000000bd78783b */ /* 0x000eae0000000200 */
[C---:B---3--:R-:W-:Y:S08]  /*5e90*/  HMMA.16816.F32.BF16 R36, R168.reuse, R128, R36 ;  /* 0x00000080a824723c */ /* 0x048ff00000041824 */
[C---:B------:R-:W-:Y:S01]  /*5ea0*/  HMMA.16816.F32.BF16 R40, R168.reuse, R130, R40 ;  /* 0x00000082a828723c */ /* 0x040fe20000041828 */
[----:B------:R-:W3:Y:S07]  /*5eb0*/  LDSM.16.M88.4 R128, [R188] ;  /* 0x00000000bc80783b */ /* 0x000eee0000000200 */
[C---:B------:R-:W-:Y:S08]  /*5ec0*/  HMMA.16816.F32.BF16 R44, R168.reuse, R144, R44 ;  /* 0x00000090a82c723c */ /* 0x040ff0000004182c */
[----:B------:R-:W-:Y:S01]  /*5ed0*/  HMMA.16816.F32.BF16 R48, R168, R146, R48 ;  /* 0x00000092a830723c */ /* 0x000fe20000041830 */
        /* <DEDUP_REMOVED lines=16> */
[C---:B---3--:R-:W-:Y:S08]  /*5fe0*/  HMMA.16816.F32.BF16 R44, R172.reuse, R128, R44 ;  /* 0x00000080ac2c723c */ /* 0x048ff0000004182c */
[----:B------:R-:W-:Y:S01]  /*5ff0*/  HMMA.16816.F32.BF16 R48, R172, R130, R48 ;  /* 0x00000082ac30723c */ /* 0x000fe20000041830 */
[----:B------:R-:W3:Y:S07]  /*6000*/  LDSM.16.M88.4 R128, [R194+0x3800] ;  /* 0x00380000c280783b */ /* 0x000eee0000000200 */
        /* <DEDUP_REMOVED lines=10> */
[C---:B------:R-:W-:Y:S08]  /*60b0*/  HMMA.16816.F32.BF16 R40, R176.reuse, R142, R40 ;  /* 0x0000008eb028723c */ /* 0x040ff00000041828 */
[C---:B------:R-:W-:Y:S08]  /*60c0*/  HMMA.16816.F32.BF16 R44, R176.reuse, R152, R44 ;  /* 0x00000098b02c723c */ /* 0x040ff0000004182c */
[----:B------:R-:W-:Y:S08]  /*60d0*/  HMMA.16816.F32.BF16 R48, R176, R154, R48 ;  /* 0x0000009ab030723c */ /* 0x000ff00000041830 */
[C---:B--2---:R-:W-:Y:S08]  /*60e0*/  HMMA.16816.F32.BF16 R4, R180.reuse, R120, R4 ;  /* 0x00000078b404723c */ /* 0x044ff00000041804 */
[C---:B------:R-:W-:Y:S01]  /*60f0*/  HMMA.16816.F32.BF16 R8, R180.reuse, R122, R8 ;  /* 0x0000007ab408723c */ /* 0x040fe20000041808 */
[----:B------:R-:W2:Y:S07]  /*6100*/  LDSM.16.M88.4 R120, [R194+0x5000] ;  /* 0x00500000c278783b */ /* 0x000eae0000000200 */
[C---:B---3--:R-:W-:Y:S08]  /*6110*/  HMMA.16816.F32.BF16 R12, R180.reuse, R128, R12 ;  /* 0x00000080b40c723c */ /* 0x048ff0000004180c */
[C---:B------:R-:W-:Y:S01]  /*6120*/  HMMA.16816.F32.BF16 R16, R180.reuse, R130, R16 ;  /* 0x00000082b410723c */ /* 0x040fe20000041810 */
[----:B------:R-:W3:Y:S01]  /*6130*/  LDSM.16.M88.4 R128, [R194+0x5800] ;  /* 0x00580000c280783b */ /* 0x000ee20000000200 */
[----:B------:R-:W-:Y:S04]  /*6140*/  DEPBAR.LE SB0, 0x0 ;  /* 0x000080000000791a */ /* 0x000fe80000000000 */
[----:B------:R-:W-:Y:S02]  /*6150*/  BAR.SYNC.DEFER_BLOCKING 0x0 ;  /* 0x0000000000007b1d */ /* 0x000fe40000010000 */
[C---:B------:R-:W-:Y:S08]  /*6160*/  HMMA.16816.F32.BF16 R20, R180.reuse, R160, R20 ;  /* 0x000000a0b414723c */ /* 0x040ff00000041814 */
[C---:B------:R-:W-:Y:S08]  /*6170*/  HMMA.16816.F32.BF16 R24, R180.reuse, R162, R24 ;  /* 0x000000a2b418723c */ /* 0x040ff00000041818 */
[C---:B-1----:R-:W-:Y:S01]  /*6180*/  HMMA.16816.F32.BF16 R28, R180.reuse, R116, R28 ;  /* 0x00000074b41c723c */ /* 0x042fe2000004181c */
[----:B------:R-:W-:Y:S01]  /*6190*/  @!PT LDS RZ, [RZ] ;  /* 0x00000000fffff984 */ /* 0x000fe20000000800 */
[----:B------:R-:W-:Y:S01]  /*61a0*/  @!PT LDS RZ, [RZ] ;  /* 0x00000000fffff984 */ /* 0x000fe20000000800 */
[----:B------:R-:W-:Y:S01]  /*61b0*/  @!PT LDS RZ, [RZ] ;  /* 0x00000000fffff984 */ /* 0x000fe20000000800 */
[----:B------:R1:W-:Y:S07]  /*61c0*/  @P2 LDGSTS.E.BYPASS.LTC128B.128 [R209+0x8100], [R228.64], !P6 ;  /* 0x08100000e4d12fae */ /* 0x0003ee000f101d4a */
[C---:B------:R-:W-:Y:S01]  /*61d0*/  HMMA.16816.F32.BF16 R32, R180.reuse, R118, R32 ;  /* 0x00000076b420723c */ /* 0x040fe20000041820 */
[----:B------:R4:W-:Y:S07]  /*61e0*/  @P2 LDGSTS.E.BYPASS.LTC128B.128 [R209+0xb100], [R232.64], !P5 ;  /* 0x0b100000e8d12fae */ /* 0x0009ee000e901d4a */
[C---:B--2---:R-:W-:Y:S01]  /*61f0*/  HMMA.16816.F32.BF16 R36, R180.reuse, R120, R36 ;  /* 0x00000078b424723c */ /* 0x044fe20000041824 */
[----:B------:R2:W-:Y:S05]  /*6200*/  @P2 LDGSTS.E.BYPASS.LTC128B.128 [R209+0x9100], [R230.64], !P6 ;  /* 0x09100000e6d12fae */ /* 0x0005ea000f101d4a */
[----:B------:R2:W-:Y:S02]  /*6210*/  @P2 LDGSTS.E.BYPASS.LTC128B.128 [R209+0xc100], [R230.64+0x80], !P5 ;  /* 0x0c100080e6d12fae */ /* 0x0005e4000e901d4a */
[C---:B------:R-:W-:Y:S03]  /*6220*/  HMMA.16816.F32.BF16 R40, R180.reuse, R122, R40 ;  /* 0x0000007ab428723c */ /* 0x040fe60000041828 */
[----:B------:R2:W-:Y:S05]  /*6230*/  @P2 LDGSTS.E.BYPASS.LTC128B.128 [R209+0xa100], [R234.64], !P6 ;  /* 0x0a100000ead12fae */ /* 0x0005ea000f101d4a */
[C---:B---3--:R-:W-:Y:S01]  /*6240*/  HMMA.16816.F32.BF16 R44, R180.reuse, R128, R44 ;  /* 0x00000080b42c723c */ /* 0x048fe2000004182c */
[----:B------:R3:W-:Y:S03]  /*6250*/  @P2 LDGSTS.E.BYPASS.LTC128B.128 [R209+0xd100], [R234.64+0x80], !P5 ;  /* 0x0d100080ead12fae */ /* 0x0007e6000e901d4a */
[C---:B-1----:R-:W-:Y:S02]  /*6260*/  IADD3 R229, R227.reuse, c[0x0][0x328], RZ ;  /* 0x0000ca00e3e57a10 */ /* 0x042fe40007ffe0ff */
[----:B------:R-:W0:Y:S01]  /*6270*/  LDGDEPBAR ;  /* 0x00000000000079af */ /* 0x000e220000000000 */
[----:B------:R-:W-:Y:S01]  /*6280*/  IADD3 R227, R227, UR7, RZ ;  /* 0x00000007e3e37c10 */ /* 0x000fe2000fffe0ff */
[----:B------:R-:W-:Y:S04]  /*6290*/  HMMA.16816.F32.BF16 R48, R180, R130, R48 ;  /* 0x00000082b430723c */ /* 0x000fe80000041830 */
[----:B----4-:R-:W-:Y:S02]  /*62a0*/  IMAD.IADD R233, R229, 0x1, R184 ;  /* 0x00000001e5e97824 */ /* 0x010fe400078e02b8 */
[----:B--2---:R-:W-:Y:S02]  /*62b0*/  IMAD.IADD R231, R184, 0x1, R227 ;  /* 0x00000001b8e77824 */ /* 0x004fe400078e02e3 */
[----:B------:R-:W-:-:S05]  /*62c0*/  @!P3 BRA `(.L_x_244) ;  /* 0x000001800000b947 */ /* 0x000fca0003800000 */
[----:B------:R-:W-:Y:S01]  /*62d0*/  IADD3 R184, -R211, R208, R184 ;  /* 0x000000d0d3b87210 */ /* 0x000fe20007ffe1b8 */
[----:B------:R-:W-:Y:S03]  /*62e0*/  BSSY B0, `(.L_x_245) ;  /* 0x0000011000007945 */ /* 0x000fe60003800000 */
        /* <DEDUP_REMOVED lines=11> */
.L_x_246:
[----:B------:R-:W-:Y:S04]  /*63a0*/  MOV R116, c[0x0][0x32c] ;  /* 0x0000cb0000747a02 */ /* 0x000fe80000000f00 */
[----:B------:R-:W-:Y:S11]  /*63b0*/  ISETP.NE.AND P0, PT, R116, 0x1, PT ;  /* 0x000000017400780c */ /* 0x000ff60003f05270 */
[----:B------:R-:W-:Y:S02]  /*63c0*/  @!UPT UIADD3 URZ, URZ, URZ, URZ ;  /* 0x0000003f3f3ff290 */ /* 0x000fe4000fffe03f */
[----:B------:R-:W-:Y:S05]  /*63d0*/  @P0 IMAD.HI.U32 R116, R184, c[0x0][0x330], RZ ;  /* 0x0000cc00b8740a27 */ /* 0x000fea00078e00ff */
[----:B------:R-:W-:Y:S02]  /*63e0*/  @P0 SHF.R.U32.HI R184, RZ, c[0x0][0x334], R116 ;  /* 0x0000cd00ffb80a19 */ /* 0x000fe40000011674 */
.L_x_247:
[----:B------:R-:W-:Y:S05]  /*63f0*/  BSYNC B0 ;  /* 0x0000000000007941 */ /* 0x000fea0003800000 */
.L_x_245:
[----:B------:R-:W-:Y:S04]  /*6400*/  IMAD.IADD R117, R244, 0x1, -R217 ;  /* 0x00000001f4757824 */ /* 0x000fe800078e0ad9 */
[----:B------:R-:W-:Y:S05]  /*6410*/  IMAD R184, R184, c[0x0][0x32c], R117 ;  /* 0x0000cb00b8b87a24 */ /* 0x000fea00078e0275 */
[----:B------:R-:W-:Y:S02]  /*6420*/  IADD3 R116, R184, c[0x0][0x32c], RZ ;  /* 0x0000cb00b8747a10 */ /* 0x000fe40007ffe0ff */
[----:B------:R-:W-:Y:S02]  /*6430*/  IMNMX R231, R231, R184, !PT ;  /* 0x000000b8e7e77217 */ /* 0x000fe40007800200 */
[----:B------:R-:W-:Y:S02]  /*6440*/  IMNMX R233, R233, R116, PT ;  /* 0x00000074e9e97217 */ /* 0x000fe40003800200 */
.L_x_244:
        /* <DEDUP_REMOVED lines=157> */
.L_x_250:
[----:B------:R-:W-:Y:S04]  /*6e20*/  MOV R0, c[0x0][0x32c] ;  /* 0x0000cb0000007a02 */ /* 0x000fe80000000f00 */
[----:B------:R-:W-:Y:S11]  /*6e30*/  ISETP.NE.AND P0, PT, R0, 0x1, PT ;  /* 0x000000010000780c */ /* 0x000ff60003f05270 */
[----:B------:R-:W-:Y:S02]  /*6e40*/  @!UPT UIADD3 URZ, URZ, URZ, URZ ;  /* 0x0000003f3f3ff290 */ /* 0x000fe4000fffe03f */
[----:B------:R-:W-:Y:S05]  /*6e50*/  @P0 IMAD.HI.U32 R0, R9, c[0x0][0x330], RZ ;  /* 0x0000cc0009000a27 */ /* 0x000fea00078e00ff */
[----:B------:R-:W-:Y:S02]  /*6e60*/  @P0 SHF.R.U32.HI R9, RZ, c[0x0][0x334], R0 ;  /* 0x0000cd00ff090a19 */ /* 0x000fe40000011600 */
.L_x_251:
[----:B------:R-:W-:Y:S05]  /*6e70*/  BSYNC B0 ;  /* 0x0000000000007941 */ /* 0x000fea0003800000 */
.L_x_249:
[----:B------:R-:W-:Y:S04]  /*6e80*/  IMAD.IADD R244, R244, 0x1, -R217 ;  /* 0x00000001f4f47824 */ /* 0x000fe800078e0ad9 */
[----:B------:R-:W-:Y:S05]  /*6e90*/  IMAD R244, R9, c[0x0][0x32c], R244 ;  /* 0x0000cb0009f47a24 */ /* 0x000fea00078e02f4 */
[----:B------:R-:W-:Y:S02]  /*6ea0*/  IADD3 R9, R244, c[0x0][0x32c], RZ ;  /* 0x0000cb00f4097a10 */ /* 0x000fe40007ffe0ff */
[----:B------:R-:W-:Y:S02]  /*6eb0*/  IMNMX R5, R5, R244, !PT ;  /* 0x000000f405057217 */ /* 0x000fe40007800200 */
[----:B------:R-:W-:Y:S02]  /*6ec0*/  IMNMX R4, R4, R9, PT ;  /* 0x0000000904047217 */ /* 0x000fe40003800200 */
.L_x_248:
        /* <DEDUP_REMOVED lines=12> */
[----:B------:R-:W-:Y:S02]  /*6f90*/  ISETP.LT.OR P1, PT, R4, 0x5a, P1 ;  /* 0x0000005a0400780c */ /* 0x000fe40000f21670 */
        /* <DEDUP_REMOVED lines=24> */
[C---:B------:R-:W-:Y:S02]  /*7120*/  ISETP.GT.AND P0, PT, R5.reuse, 0x18, !P0 ;  /* 0x000000180500780c */ /* 0x040fe40004704270 */
        /* <DEDUP_REMOVED lines=460> */
[----:B------:R-:W-:Y:S02]  /*8df0*/  F2FP.BF16.PACK_AB R71, R184, R163 ;  /* 0x000000a3b847723e */ /* 0x000fe400000010ff */
[----:B------:R-:W-:Y:S01]  /*8e00*/  IADD3 R184, R226, -0x1, RZ ;  /* 0xffffffffe2b87810 */ /* 0x000fe20007ffe0ff */
[----:B------:R-:W-:Y:S04]  /*8e10*/  FADD.FTZ R160, R160, R245 ;  /* 0x000000f5a0a07221 */ /* 0x000fe80000010000 */
[C---:B-1----:R-:W-:Y:S03]  /*8e20*/  HMMA.16816.F32.BF16 R4, R68.reuse, R76, R4 ;  /* 0x0000004c4404723c */ /* 0x042fe60000041804 */
[----:B------:R-:W-:Y:S02]  /*8e30*/  FADD.FTZ R249, R249, R160 ;  /* 0x000000a0f9f97221 */ /* 0x000fe40000010000 */
[----:B------:R-:W-:Y:S02]  /*8e40*/  IMAD.MOV.U32 R226, RZ, RZ, R184 ;  /* 0x000000ffffe27224 */ /* 0x000fe400078e00b8 */
[----:B------:R-:W-:Y:S01]  /*8e50*/  FADD.FTZ R146, R146, R249 ;  /* 0x000000f992927221 */ /* 0x000fe20000010000 */
[C---:B------:R-:W-:Y:S01]  /*8e60*/  HMMA.16816.F32.BF16 R8, R68.reuse, R78, R8 ;  /* 0x0000004e4408723c */ /* 0x040fe20000041808 */
[----:B------:R-:W1:Y:S03]  /*8e70*/  LDSM.16.MT88.4 R76, [R204+0x5100] ;  /* 0x00510000cc4c783b */ /* 0x000e660000004200 */
[----:B------:R-:W-:Y:S04]  /*8e80*/  FADD.FTZ R145, R145, R146 ;  /* 0x0000009291917221 */ /* 0x000fe80000010000 */
        /* <DEDUP_REMOVED lines=39> */
.L_x_243:
[----:B------:R-:W1:Y:S01]  /*9100*/  S2R R5, SR_CTAID.X ;  /* 0x0000000000057919 */ /* 0x000e620000002500 */
[----:B------:R-:W-:-:S02]  /*9110*/  IADD3 R2, R208, 0x1, -R211 ;  /* 0x00000001d0027810 */ /* 0x000fc40007ffe8d3 */
[----:B-1----:R-:W-:-:S05]  /*9120*/  LEA R5, R5, 0x7f, 0x7 ;  /* 0x0000007f05057811 */ /* 0x002fca00078e38ff */
[----:B------:R-:W-:-:S05]  /*9130*/  @P4 IMAD.HI.U32 R3, R5, c[0x0][0x2c8], RZ ;  /* 0x0000b20005034a27 */ /* 0x000fca00078e00ff */
[----:B------:R-:W-:-:S05]  /*9140*/  @P4 SHF.R.U32.HI R5, RZ, c[0x0][0x2cc], R3 ;  /* 0x0000b300ff054a19 */ /* 0x000fca0000011603 */
[----:B------:R-:W-:-:S05]  /*9150*/  IMAD.IADD R4, R2, 0x1, R5 ;  /* 0x0000000102047824 */ /* 0x000fca00078e0205 */
        /* <DEDUP_REMOVED lines=11> */
.L_x_254:
[----:B------:R-:W-:-:S04]  /*9210*/  MOV R2, c[0x0][0x32c] ;  /* 0x0000cb0000027a02 */ /* 0x000fc80000000f00 */
[----:B------:R-:W-:-:S13]  /*9220*/  ISETP.NE.AND P0, PT, R2, 0x1, PT ;  /* 0x000000010200780c */ /* 0x000fda0003f05270 */
[----:B------:R-:W-:-:S05]  /*9230*/  @P0 IMAD.HI.U32 R2, R4, c[0x0][0x330], RZ ;  /* 0x0000cc0004020a27 */ /* 0x000fca00078e00ff */
[----:B------:R-:W-:-:S05]  /*9240*/  @P0 SHF.R.U32.HI R4, RZ, c[0x0][0x334], R2 ;  /* 0x0000cd00ff040a19 */ /* 0x000fca0000011602 */
.L_x_255:
[----:B------:R-:W-:-:S05]  /*9250*/  IMAD R4, R4, c[0x0][0x32c], RZ ;  /* 0x0000cb0004047a24 */ /* 0x000fca00078e02ff */
[----:B------:R-:W-:-:S04]  /*9260*/  IMNMX R3, R3, R4, !PT ;  /* 0x0000000403037217 */ /* 0x000fc80007800200 */
.L_x_253:
        /* <DEDUP_REMOVED lines=12> */
.L_x_257:
        /* <DEDUP_REMOVED lines=659> */
.L_x_256:
        /* <DEDUP_REMOVED lines=20> */
.L_x_267:
[----:B------:R-:W-:Y:S04]  /*bda0*/  DEPBAR.LE SB0, 0x0 ;  /* 0x000080000000791a */ /* 0x000fe80000000000 */
[----:B------:R-:W-:Y:S01]  /*bdb0*/  BAR.SYNC.DEFER_BLOCKING 0x0 ;  /* 0x0000000000007b1d */ /* 0x000fe20000010000 */
[----:B------:R-:W-:Y:S01]  /*bdc0*/  SHF.R.S32.HI R0, RZ, 0x1f, R184 ;  /* 0x0000001fff007819 */ /* 0x000fe200000114b8 */
[C---:B------:R-:W-:Y:S01]  /*bdd0*/  IMAD R31, R184.reuse, UR5, RZ ;  /* 0x00000005b81f7c24 */ /* 0x040fe2000f8e02ff */
[C---:B------:R-:W-:Y:S01]  /*bde0*/  ISETP.GT.AND P2, PT, R184.reuse, R207, PT ;  /* 0x000000cfb800720c */ /* 0x040fe20003f44270 */
[----:B------:R-:W-:Y:S04]  /*bdf0*/  IMAD.WIDE.U32 R38, R184, UR18, R222 ;  /* 0x00000012b8267c25 */ /* 0x000fe8000f8e00de */
[----:B------:R-:W-:Y:S01]  /*be00*/  IMAD R31, R0, UR18, R31 ;  /* 0x00000012001f7c24 */ /* 0x000fe2000f8e021f */
[----:B------:R-:W-:Y:S01]  /*be10*/  LEA R36, P1, R38, c[0x0][0x1f8], 0x1 ;  /* 0x00007e0026247a11 */ /* 0x000fe200078208ff */
[----:B------:R-:W-:Y:S04]  /*be20*/  IMAD.WIDE.U32 R28, R184, UR18, R186 ;  /* 0x00000012b81c7c25 */ /* 0x000fe8000f8e00ba */
[----:B------:R-:W-:Y:S01]  /*be30*/  IMAD.IADD R0, R31, 0x1, R29 ;  /* 0x000000011f007824 */ /* 0x000fe200078e021d */
[C---:B------:R-:W-:Y:S04]  /*be40*/  LEA R44, P0, R28.reuse, c[0x0][0x1f8], 0x1 ;  /* 0x00007e001c2c7a11 */ /* 0x040fe800078008ff */
[----:B------:R-:W-:Y:S02]  /*be50*/  LEA.HI.X R45, R28, c[0x0][0x1fc], R0, 0x1, P0 ;  /* 0x00007f001c2d7a11 */ /* 0x000fe400000f0c00 */
[----:B------:R-:W-:Y:S02]  /*be60*/  IADD3 R152, P0, R36, UR9, RZ ;  /* 0x0000000924987c10 */ /* 0x000fe4000ff1e0ff */
[----:B------:R-:W-:Y:S01]  /*be70*/  @P2 IADD3 R0, R184, -0x1, RZ ;  /* 0xffffffffb8002810 */ /* 0x000fe20007ffe0ff */
        /* <DEDUP_REMOVED lines=10> */
[----:B------:R-:W1:Y:S01]  /*bf20*/  LDSM.16.M88.4 R132, [R197] ;  /* 0x00000000c584783b */ /* 0x000e620000000200 */
[C---:B------:R-:W-:Y:S04]  /*bf30*/  HMMA.16816.F32.BF16 R8, R124.reuse, R10, RZ ;  /* 0x0000000a7c08723c */ /* 0x040fe800000418ff */
[----:B------:R-:W1:Y:S04]  /*bf40*/  LDSM.16.M88.4 R140, [R196] ;  /* 0x00000000c48c783b */ /* 0x000e680000000200 */
[C---:B--2---:R-:W-:Y:S01]  /*bf50*/  HMMA.16816.F32.BF16 R12, R124.reuse, R16, RZ ;  /* 0x000000107c0c723c */ /* 0x044fe200000418ff */
[----:B------:R-:W2:Y:S07]  /*bf60*/  LDSM.16.M88.4 R144, [R195] ;  /* 0x00000000c390783b */ /* 0x000eae0000000200 */
[C---:B------:R-:W-:Y:S08]  /*bf70*/  HMMA.16816.F32.BF16 R16, R124.reuse, R18, RZ ;  /* 0x000000127c10723c */ /* 0x040ff000000418ff */
[C---:B---3--:R-:W-:Y:S07]  /*bf80*/  HMMA.16816.F32.BF16 R20, R124.reuse, R24, RZ ;  /* 0x000000187c14723c */ /* 0x048fee00000418ff */
[----:B------:R-:W-:Y:S05]  /*bf90*/  IMAD.IADD R24, R39, 0x1, R31 ;  /* 0x0000000127187824 */ /* 0x000fea00078e021f */
[----:B------:R-:W-:Y:S02]  /*bfa0*/  LEA.HI.X R37, R38, c[0x0][0x1fc], R24, 0x1, P1 ;  /* 0x00007f0026257a11 */ /* 0x000fe400008f0c18 */
[C---:B------:R-:W-:Y:S01]  /*bfb0*/  HMMA.16816.F32.BF16 R24, R124.reuse, R26, RZ ;  /* 0x0000001a7c18723c */ /* 0x040fe200000418ff */
[C---:B------:R-:W-:Y:S02]  /*bfc0*/  IADD3 R160, P1, R152.reuse, UR9, RZ ;  /* 0x0000000998a07c10 */ /* 0x040fe4000ff3e0ff */
[----:B------:R-:W-:Y:S01]  /*bfd0*/  @!PT LDS RZ, [RZ] ;  /* 0x00000000fffff984 */ /* 0x000fe20000000800 */
[----:B------:R-:W-:Y:S01]  /*bfe0*/  @!PT LDS RZ, [RZ] ;  /* 0x00000000fffff984 */ /* 0x000fe20000000800 */
[----:B------:R-:W-:Y:S01]  /*bff0*/  @!PT LDS RZ, [RZ] ;  /* 0x00000000fffff984 */ /* 0x000fe20000000800 */
[----:B------:R5:W-:Y:S01]  /*c000*/  LDGSTS.E.BYPASS.LTC128B.128 [R209+0x100], [R36.64], !P6 ;  /* 0x0010000024d17fae */ /* 0x000be2000f101d4a */
[----:B------:R-:W-:Y:S02]  /*c010*/  IADD3.X R153, R37, UR12, RZ, P0, !PT ;  /* 0x0000000c25997c10 */ /* 0x000fe400087fe4ff */
[----:B------:R-:W-:Y:S02]  /*c020*/  IADD3 R154, P0, R152, UR16, RZ ;  /* 0x00000010989a7c10 */ /* 0x000fe4000ff1e0ff */
[C---:B----4-:R-:W-:Y:S01]  /*c030*/  HMMA.16816.F32.BF16 R28, R124.reuse, R32, RZ ;  /* 0x000000207c1c723c */ /* 0x050fe200000418ff */
[----:B------:R3:W-:Y:S03]  /*c040*/  LDGSTS.E.BYPASS.LTC128B.128 [R209+0x3100], [R44.64], !P5 ;  /* 0x031000002cd17fae */ /* 0x0007e6000e901d4a */
[C---:B------:R-:W-:Y:S02]  /*c050*/  IADD3.X R161, R153.reuse, UR12, RZ, P1, !PT ;  /* 0x0000000c99a17c10 */ /* 0x040fe40008ffe4ff */
[----:B------:R4:W-:Y:S01]  /*c060*/  LDGSTS.E.BYPASS.LTC128B.128 [R209+0x1100], [R152.64], !P6 ;  /* 0x0110000098d17fae */ /* 0x0009e2000f101d4a */
[----:B------:R-:W-:Y:S01]  /*c070*/  IADD3.X R155, R153, UR4, RZ, P0, !PT ;  /* 0x00000004999b7c10 */ /* 0x000fe200087fe4ff */
[C---:B------:R-:W-:Y:S03]  /*c080*/  HMMA.16816.F32.BF16 R32, R124.reuse, R34, RZ ;  /* 0x000000227c20723c */ /* 0x040fe600000418ff */
[----:B------:R4:W-:Y:S05]  /*c090*/  LDGSTS.E.BYPASS.LTC128B.128 [R209+0x4100], [R152.64+0x80], !P5 ;  /* 0x0410008098d17fae */ /* 0x0009ea000e901d4a */
[----:B------:R1:W-:Y:S05]  /*c0a0*/  LDGSTS.E.BYPASS.LTC128B.128 [R209+0x2100], [R160.64], !P6 ;  /* 0x02100000a0d17fae */ /* 0x0003ea000f101d4a */
[----:B------:R4:W-:Y:S01]  /*c0b0*/  LDGSTS.E.BYPASS.LTC128B.128 [R209+0x5100], [R154.64], !P5 ;  /* 0x051000009ad17fae */ /* 0x0009e2000e901d4a */
[C---:B-----5:R-:W-:Y:S04]  /*c0c0*/  HMMA.16816.F32.BF16 R36, R124.reuse, R40, RZ ;  /* 0x000000287c24723c */ /* 0x060fe800000418ff */
[----:B------:R-:W5:Y:S04]  /*c0d0*/  LDSM.16.M88.4 R148, [R203+0x8100] ;  /* 0x00810000cb94783b */ /* 0x000f680000000200 */
[C---:B------:R-:W-:Y:S01]  /*c0e0*/  HMMA.16816.F32.BF16 R40, R124.reuse, R42, RZ ;  /* 0x0000002a7c28723c */ /* 0x040fe200000418ff */
[----:B------:R-:W0:Y:S07]  /*c0f0*/  LDGDEPBAR ;  /* 0x00000000000079af */ /* 0x000e2e0000000000 */
[C---:B---3--:R-:W-:Y:S01]  /*c100*/  HMMA.16816.F32.BF16 R44, R124.reuse, R48, RZ ;  /* 0x000000307c2c723c */ /* 0x048fe200000418ff */
[----:B-1----:R-:W-:Y:S07]  /*c110*/  LDSM.16.M88.4 R160, [R206+0xb900] ;  /* 0x00b90000cea0783b */ /* 0x002fee0000000200 */
[----:B------:R-:W-:Y:S01]  /*c120*/  HMMA.16816.F32.BF16 R48, R124, R50, RZ ;  /* 0x000000327c30723c */ /* 0x000fe200000418ff */
[----:B----4-:R-:W-:Y:S07]  /*c130*/  LDSM.16.M88.4 R152, [R206+0xb100] ;  /* 0x00b10000ce98783b */ /* 0x010fee0000000200 */
        /* <DEDUP_REMOVED lines=9> */
[C---:B------:R-:W-:Y:S08]  /*c1d0*/  HMMA.16816.F32.BF16 R28, R136.reuse, R132, R28 ;  /* 0x00000084881c723c */ /* 0x040ff0000004181c */
[C---:B------:R-:W-:Y:S01]  /*c1e0*/  HMMA.16816.F32.BF16 R32, R136.reuse, R134, R32 ;  /* 0x000000868820723c */ /* 0x040fe20000041820 */
[----:B------:R-:W1:Y:S07]  /*c1f0*/  LDSM.16.M88.4 R132, [R203+0xa100] ;  /* 0x00a10000cb84783b */ /* 0x000e6e0000000200 */
[C---:B------:R-:W-:Y:S08]  /*c200*/  HMMA.16816.F32.BF16 R36, R136.reuse, R140, R36 ;  /* 0x0000008c8824723c */ /* 0x040ff00000041824 */
[C---:B------:R-:W-:Y:S01]  /*c210*/  HMMA.16816.F32.BF16 R40, R136.reuse, R142, R40 ;  /* 0x0000008e8828723c */ /* 0x040fe20000041828 */
[----:B------:R-:W3:Y:S07]  /*c220*/  LDSM.16.M88.4 R140, [R203+0xa900] ;  /* 0x00a90000cb8c783b */ /* 0x000eee0000000200 */
[C---:B--2---:R-:W-:Y:S08]  /*c230*/  HMMA.16816.F32.BF16 R44, R136.reuse, R144, R44 ;  /* 0x00000090882c723c */ /* 0x044ff0000004182c */
[----:B------:R-:W-:Y:S01]  /*c240*/  HMMA.16816.F32.BF16 R48, R136, R146, R48 ;  /* 0x000000928830723c */ /* 0x000fe20000041830 */
[----:B------:R-:W-:Y:S07]  /*c250*/  LDSM.16.M88.4 R144, [R194+0x800] ;  /* 0x00080000c290783b */ /* 0x000fee0000000200 */
[C---:B-----5:R-:W-:Y:S08]  /*c260*/  HMMA.16816.F32.BF16 R4, R156.reuse, R148, R4 ;  /* 0x000000949c04723c */ /* 0x060ff00000041804 */
[C---:B------:R-:W-:Y:S01]  /*c270*/  HMMA.16816.F32.BF16 R8, R156.reuse, R150, R8 ;  /* 0x000000969c08723c */ /* 0x040fe20000041808 */
[----:B------:R-:W-:Y:S07]  /*c280*/  LDSM.16.M88.4 R148, [R194+0x2800] ;  /* 0x00280000c294783b */ /* 0x000fee0000000200 */
[C---:B-1----:R-:W-:Y:S08]  /*c290*/  HMMA.16816.F32.BF16 R12, R156.reuse, R116, R12 ;  /* 0x000000749c0c723c */ /* 0x042ff0000004180c */
[C---:B------:R-:W-:Y:S01]  /*c2a0*/  HMMA.16816.F32.BF16 R16, R156.reuse, R118, R16 ;  /* 0x000000769c10723c */ /* 0x040fe20000041810 */
[----:B------:R-:W1:Y:S07]  /*c2b0*/  LDSM.16.M88.4 R116, [R194] ;  /* 0x00000000c274783b */ /* 0x000e6e0000000200 */
[C---:B---3--:R-:W-:Y:S08]  /*c2c0*/  HMMA.16816.F32.BF16 R20, R156.reuse, R120, R20 ;  /* 0x000000789c14723c */ /* 0x048ff00000041814 */
[C---:B------:R-:W-:Y:S01]  /*c2d0*/  HMMA.16816.F32.BF16 R24, R156.reuse, R122, R24 ;  /* 0x0000007a9c18723c */ /* 0x040fe20000041818 */
[----:B------:R-:W2:Y:S07]  /*c2e0*/  LDSM.16.M88.4 R120, [R194+0x1000] ;  /* 0x00100000c278783b */ /* 0x000eae0000000200 */
[C---:B----4-:R-:W-:Y:S08]  /*c2f0*/  HMMA.16816.F32.BF16 R28, R156.reuse, R128, R28 ;  /* 0x000000809c1c723c */ /* 0x050ff0000004181c */
        /* <DEDUP_REMOVED lines=13> */
[----:B------:R-:W-:Y:S07]  /*c3d0*/  LDSM.16.M88.4 R144, [R188] ;  /* 0x00000000bc90783b */ /* 0x000fee0000000200 */
[C---:B--2---:R-:W-:Y:S08]  /*c3e0*/  HMMA.16816.F32.BF16 R20, R164.reuse, R120, R20 ;  /* 0x00000078a414723c */ /* 0x044ff00000041814 */
[C---:B------:R-:W-:Y:S01]  /*c3f0*/  HMMA.16816.F32.BF16 R24, R164.reuse, R122, R24 ;  /* 0x0000007aa418723c */ /* 0x040fe20000041818 */
[----:B------:R-:W2:Y:S07]  /*c400*/  LDSM.16.M88.4 R120, [R206+0xc900] ;  /* 0x00c90000ce78783b */ /* 0x000eae0000000200 */
[C---:B---3--:R-:W-:Y:S08]  /*c410*/  HMMA.16816.F32.BF16 R28, R164.reuse, R128, R28 ;  /* 0x00000080a41c723c */ /* 0x048ff0000004181c */
[C---:B------:R-:W-:Y:S01]  /*c420*/  HMMA.16816.F32.BF16 R32, R164.reuse, R130, R32 ;  /* 0x00000082a420723c */ /* 0x040fe20000041820 */
[----:B------:R-:W3:Y:S07]  /*c430*/  LDSM.16.M88.4 R128, [R206+0xd900] ;  /* 0x00d90000ce80783b */ /* 0x000eee0000000200 */
[C---:B----4-:R-:W-:Y:S08]  /*c440*/  HMMA.16816.F32.BF16 R36, R164.reuse, R132, R36 ;  /* 0x00000084a424723c */ /* 0x050ff00000041824 */
        /* <DEDUP_REMOVED lines=9> */
[C---:B------:R-:W-:Y:S01]  /*c4e0*/  HMMA.16816.F32.BF16 R16, R168.reuse, R162, R16 ;  /* 0x000000a2a810723c */ /* 0x040fe20000041810 */
[----:B------:R-:W-:Y:S07]  /*c4f0*/  LDSM.16.M88.4 R160, [R203+0xd900] ;  /* 0x00d90000cba0783b */ /* 0x000fee0000000200 */
[C---:B-1----:R-:W-:Y:S08]  /*c500*/  HMMA.16816.F32.BF16 R20, R168.reuse, R116, R20 ;  /* 0x00000074a814723c */ /* 0x042ff00000041814 */
[C---:B------:R-:W-:Y:S01]  /*c510*/  HMMA.16816.F32.BF16 R24, R168.reuse, R118, R24 ;  /* 0x00000076a818723c */ /* 0x040fe20000041818 */
[----:B------:R-:W1:Y:S07]  /*c520*/  LDSM.16.M88.4 R116, [R192] ;  /* 0x00000000c074783b */ /* 0x000e6e0000000200 */
[C---:B--2---:R-:W-:Y:S08]  /*c530*/  HMMA.16816.F32.BF16 R28, R168.reuse, R120, R28 ;  /* 0x00000078a81c723c */ /* 0x044ff0000004181c */
[C---:B------:R-:W-:Y:S01]  /*c540*/  HMMA.16816.F32.BF16 R32, R168.reuse, R122, R32 ;  /* 0x0000007aa820723c */ /* 0x040fe20000041820 */
[----:B------:R-:W2:Y:S07]  /*c550*/  LDSM.16.M88.4 R120, [R191] ;  /* 0x00000000bf78783b */ /* 0x000eae0000000200 */
[C---:B------:R-:W-:Y:S08]  /*c560*/  HMMA.16816.F32.BF16 R36, R168.reuse, R140, R36 ;  /* 0x0000008ca824723c */ /* 0x040ff00000041824 */
[C---:B------:R-:W-:Y:S01]  /*c570*/  HMMA.16816.F32.BF16 R40, R168.reuse, R142, R40 ;  /* 0x0000008ea828723c */ /* 0x040fe20000041828 */
[----:B------:R-:W5:Y:S07]  /*c580*/  LDSM.16.M88.4 R140, [R190] ;  /* 0x00000000be8c783b */ /* 0x000f6e0000000200 */
[C---:B---3--:R-:W-:Y:S08]  /*c590*/  HMMA.16816.F32.BF16 R44, R168.reuse, R128, R44 ;  /* 0x00000080a82c723c */ /* 0x048ff0000004182c */
[----:B------:R-:W-:Y:S01]  /*c5a0*/  HMMA.16816.F32.BF16 R48, R168, R130, R48 ;  /* 0x00000082a830723c */ /* 0x000fe20000041830 */
[----:B------:R-:W3:Y:S07]  /*c5b0*/  LDSM.16.M88.4 R128, [R189] ;  /* 0x00000000bd80783b */ /* 0x000eee0000000200 */
[C---:B----4-:R-:W-:Y:S08]  /*c5c0*/  HMMA.16816.F32.BF16 R4, R172.reuse, R132, R4 ;  /* 0x00000084ac04723c */ /* 0x050ff00000041804 */
[C---:B------:R-:W-:Y:S01]  /*c5d0*/  HMMA.16816.F32.BF16 R8, R172.reuse, R134, R8 ;  /* 0x00000086ac08723c */ /* 0x040fe20000041808 */
[----:B------:R-:W4:Y:S07]  /*c5e0*/  LDSM.16.M88.4 R132, [R203+0xb100] ;  /* 0x00b10000cb84783b */ /* 0x000f2e0000000200 */
[C---:B-1----:R-:W-:Y:S08]  /*c5f0*/  HMMA.16816.F32.BF16 R12, R172.reuse, R116, R12 ;  /* 0x00000074ac0c723c */ /* 0x042ff0000004180c */
[C---:B------:R-:W-:Y:S01]  /*c600*/  HMMA.16816.F32.BF16 R16, R172.reuse, R118, R16 ;  /* 0x00000076ac10723c */ /* 0x040fe20000041810 */
[----:B------:R-:W1:Y:S07]  /*c610*/  LDSM.16.M88.4 R116, [R203+0xb900] ;  /* 0x00b90000cb74783b */ /* 0x000e6e0000000200 */
[C---:B--2---:R-:W-:Y:S08]  /*c620*/  HMMA.16816.F32.BF16 R20, R172.reuse, R120, R20 ;  /* 0x00000078ac14723c */ /* 0x044ff00000041814 */
[C---:B------:R-:W-:Y:S01]  /*c630*/  HMMA.16816.F32.BF16 R24, R172.reuse, R122, R24 ;  /* 0x0000007aac18723c */ /* 0x040fe20000041818 */
[----:B------:R-:W2:Y:S07]  /*c640*/  LDSM.16.M88.4 R120, [R203+0xc100] ;  /* 0x00c10000cb78783b */ /* 0x000eae0000000200 */
[C---:B-----5:R-:W-:Y:S08]  /*c650*/  HMMA.16816.F32.BF16 R28, R172.reuse, R140, R28 ;  /* 0x0000008cac1c723c */ /* 0x060ff0000004181c */
[C---:B------:R-:W-:Y:S01]  /*c660*/  HMMA.16816.F32.BF16 R32, R172.reuse, R142, R32 ;  /* 0x0000008eac20723c */ /* 0x040fe20000041820 */
[----:B------:R-:W-:Y:S07]  /*c670*/  LDSM.16.M88.4 R140, [R194+0x3800] ;  /* 0x00380000c28c783b */ /* 0x000fee0000000200 */
[C---:B---3--:R-:W-:Y:S08]  /*c680*/  HMMA.16816.F32.BF16 R36, R172.reuse, R128, R36 ;  /* 0x00000080ac24723c */ /* 0x048ff00000041824 */
[C---:B------:R-:W-:Y:S01]  /*c690*/  HMMA.16816.F32.BF16 R40, R172.reuse, R130, R40 ;  /* 0x00000082ac28723c */ /* 0x040fe20000041828 */
[----:B------:R-:W3:Y:S07]  /*c6a0*/  LDSM.16.M88.4 R128, [R194+0x3000] ;  /* 0x00300000c280783b */ /* 0x000eee0000000200 */
[C---:B------:R-:W-:Y:S08]  /*c6b0*/  HMMA.16816.F32.BF16 R44, R172.reuse, R144, R44 ;  /* 0x00000090ac2c723c */ /* 0x040ff0000004182c */
[----:B------:R-:W-:Y:S08]  /*c6c0*/  HMMA.16816.F32.BF16 R48, R172, R146, R48 ;  /* 0x00000092ac30723c */ /* 0x000ff00000041830 */
[C---:B----4-:R-:W-:Y:S07]  /*c6d0*/  HMMA.16816.F32.BF16 R4, R176.reuse, R132, R4 ;  /* 0x00000084b004723c */ /* 0x050fee0000041804 */
[----:B------:R-:W-:Y:S01]  /*c6e0*/  @P2 IMAD.MOV.U32 R132, RZ, RZ, R212 ;  /* 0x000000ffff842224 */ /* 0x000fe200078e00d4 */
[C---:B------:R-:W-:Y:S04]  /*c6f0*/  HMMA.16816.F32.BF16 R8, R176.reuse, R134, R8 ;  /* 0x00000086b008723c */ /* 0x040fe80000041808 */
[----:B------:R-:W-:Y:S03]  /*c700*/  @P2 SHF.R.S32.HI R133, RZ, 0x1f, R0 ;  /* 0x0000001fff852819 */ /* 0x000fe60000011400 */
[C---:B------:R-:W-:Y:S01]  /*c710*/  @P2 IMAD.WIDE.U32 R134, R0.reuse, c[0x0][0x1e0], RZ ;  /* 0x0000780000862a25 */ /* 0x040fe200078e00ff */
[C---:B-1----:R-:W-:Y:S04]  /*c720*/  HMMA.16816.F32.BF16 R12, R176.reuse, R116, R12 ;  /* 0x00000074b00c723c */ /* 0x042fe8000004180c */
[----:B------:R-:W-:Y:S04]  /*c730*/  @P2 IMAD R133, R133, c[0x0][0x1e0], RZ ;  /* 0x0000780085852a24 */ /* 0x000fe800078e02ff */
[C---:B------:R-:W-:Y:S01]  /*c740*/  HMMA.16816.F32.BF16 R16, R176.reuse, R118, R16 ;  /* 0x00000076b010723c */ /* 0x040fe20000041810 */
[----:B------:R-:W1:Y:S03]  /*c750*/  LDSM.16.M88.4 R116, [R194+0x4000] ;  /* 0x00400000c274783b */ /* 0x000e660000000200 */
[----:B------:R-:W-:Y:S04]  /*c760*/  @P2 IMAD R133, R0, c[0x0][0x1e4], R133 ;  /* 0x0000790000852a24 */ /* 0x000fe800078e0285 */
[C---:B--2---:R-:W-:Y:S04]  /*c770*/  HMMA.16816.F32.BF16 R20, R176.reuse, R120, R20 ;  /* 0x00000078b014723c */ /* 0x044fe80000041814 */
[----:B------:R-:W-:Y:S02]  /*c780*/  @P2 IMAD.IADD R0, R135, 0x1, R133 ;  /* 0x0000000187002824 */ /* 0x000fe400078e0285 */
[----:B------:R-:W-:Y:S02]  /*c790*/  @P2 IMAD.MOV.U32 R133, RZ, RZ, R215 ;  /* 0x000000ffff852224 */ /* 0x000fe400078e00d7 */
[C---:B------:R-:W-:Y:S01]  /*c7a0*/  HMMA.16816.F32.BF16 R24, R176.reuse, R122, R24 ;  /* 0x0000007ab018723c */ /* 0x040fe20000041818 */
[----:B------:R-:W2:Y:S03]  /*c7b0*/  LDSM.16.M88.4 R120, [R194+0x4800] ;  /* 0x00480000c278783b */ /* 0x000ea60000000200 */
[----:B------:R-:W-:Y:S04]  /*c7c0*/  @P2 IMAD.WIDE.U32 R134, R134, 0x60, R132 ;  /* 0x0000006086862825 */ /* 0x000fe800078e0084 */
[C---:B------:R-:W-:Y:S04]  /*c7d0*/  HMMA.16816.F32.BF16 R28, R176.reuse, R148, R28 ;  /* 0x00000094b01c723c */ /* 0x040fe8000004181c */
[----:B------:R-:W-:Y:S04]  /*c7e0*/  @P2 IMAD R0, R0, 0x60, RZ ;  /* 0x0000006000002824 */ /* 0x000fe800078e02ff */
[C---:B------:R-:W-:Y:S08]  /*c7f0*/  HMMA.16816.F32.BF16 R32, R176.reuse, R150, R32 ;  /* 0x00000096b020723c */ /* 0x040ff00000041820 */
[C---:B------:R-:W-:Y:S08]  /*c800*/  HMMA.16816.F32.BF16 R36, R176.reuse, R152, R36 ;  /* 0x00000098b024723c */ /* 0x040ff00000041824 */
[C---:B------:R-:W-:Y:S08]  /*c810*/  HMMA.16816.F32.BF16 R40, R176.reuse, R154, R40 ;  /* 0x0000009ab028723c */ /* 0x040ff00000041828 */
[C---:B------:R-:W-:Y:S08]  /*c820*/  HMMA.16816.F32.BF16 R44, R176.reuse, R160, R44 ;  /* 0x000000a0b02c723c */ /* 0x040ff0000004182c */
[----:B------:R-:W-:Y:S08]  /*c830*/  HMMA.16816.F32.BF16 R48, R176, R162, R48 ;  /* 0x000000a2b030723c */ /* 0x000ff00000041830 */
[C---:B---3--:R-:W-:Y:S08]  /*c840*/  HMMA.16816.F32.BF16 R4, R180.reuse, R128, R4 ;  /* 0x00000080b404723c */ /* 0x048ff00000041804 */
[C---:B------:R-:W-:Y:S01]  /*c850*/  HMMA.16816.F32.BF16 R8, R180.reuse, R130, R8 ;  /* 0x00000082b408723c */ /* 0x040fe20000041808 */
[----:B------:R-:W3:Y:S07]  /*c860*/  LDSM.16.M88.4 R128, [R194+0x5000] ;  /* 0x00500000c280783b */ /* 0x000eee0000000200 */
[C---:B------:R-:W-:Y:S08]  /*c870*/  HMMA.16816.F32.BF16 R12, R180.reuse, R140, R12 ;  /* 0x0000008cb40c723c */ /* 0x040ff0000004180c */
[C---:B------:R-:W-:Y:S08]  /*c880*/  HMMA.16816.F32.BF16 R16, R180.reuse, R142, R16 ;  /* 0x0000008eb410723c */ /* 0x040ff00000041810 */
[C---:B-1----:R-:W-:Y:S08]  /*c890*/  HMMA.16816.F32.BF16 R20, R180.reuse, R116, R20 ;  /* 0x00000074b414723c */ /* 0x042ff00000041814 */
[C---:B------:R-:W-:Y:S01]  /*c8a0*/  HMMA.16816.F32.BF16 R24, R180.reuse, R118, R24 ;  /* 0x00000076b418723c */ /* 0x040fe20000041818 */
[----:B------:R-:W1:Y:S01]  /*c8b0*/  LDSM.16.M88.4 R116, [R194+0x5800] ;  /* 0x00580000c274783b */ /* 0x000e620000000200 */
[----:B------:R-:W-:Y:S04]  /*c8c0*/  DEPBAR.LE SB0, 0x0 ;  /* 0x000080000000791a */ /* 0x000fe80000000000 */
[----:B------:R-:W-:Y:S02]  /*c8d0*/  BAR.SYNC.DEFER_BLOCKING 0x0 ;  /* 0x0000000000007b1d */ /* 0x000fe40000010000 */
[C---:B--2---:R-:W-:Y:S07]  /*c8e0*/  HMMA.16816.F32.BF16 R28, R180.reuse, R120, R28 ;  /* 0x00000078b41c723c */ /* 0x044fee000004181c */
[----:B------:R-:W-:Y:S01]  /*c8f0*/  @P2 IMAD.IADD R121, R135, 0x1, R0 ;  /* 0x0000000187792824 */ /* 0x000fe200078e0200 */
[C---:B------:R-:W-:Y:S04]  /*c900*/  HMMA.16816.F32.BF16 R32, R180.reuse, R122, R32 ;  /* 0x0000007ab420723c */ /* 0x040fe80000041820 */
[C---:B------:R-:W-:Y:S01]  /*c910*/  @P2 IMAD.SHL.U32 R120, R134.reuse, 0x2, RZ ;  /* 0x0000000286782824 */ /* 0x040fe200078e00ff */
[----:B------:R-:W-:Y:S03]  /*c920*/  @P2 SHF.L.U64.HI R0, R134, 0x1, R121 ;  /* 0x0000000186002819 */ /* 0x000fe60000010279 */
[C---:B---3--:R-:W-:Y:S04]  /*c930*/  HMMA.16816.F32.BF16 R36, R180.reuse, R128, R36 ;  /* 0x00000080b424723c */ /* 0x048fe80000041824 */
[C---:B------:R-:W-:Y:S02]  /*c940*/  @P2 IADD3 R122, P0, R120.reuse, c[0x0][0x1c8], RZ ;  /* 0x00007200787a2a10 */ /* 0x040fe40007f1e0ff */
[----:B------:R-:W-:Y:S02]  /*c950*/  @P2 IADD3 R120, P1, R120, 0x80, RZ ;  /* 0x0000008078782810 */ /* 0x000fe40007f3e0ff */
[C---:B------:R-:W-:Y:S04]  /*c960*/  HMMA.16816.F32.BF16 R40, R180.reuse, R130, R40 ;  /* 0x00000082b428723c */ /* 0x040fe80000041828 */
[----:B------:R-:W-:Y:S02]  /*c970*/  @P2 IADD3.X R123, R0, c[0x0][0x1cc], RZ, P0, !PT ;  /* 0x00007300007b2a10 */ /* 0x000fe400007fe4ff */
[----:B------:R-:W-:Y:S03]  /*c980*/  @P2 IADD3 R120, P0, R120, c[0x0][0x1c8], RZ ;  /* 0x0000720078782a10 */ /* 0x000fe60007f1e0ff */
[----:B------:R-:W-:Y:S01]  /*c990*/  @!PT LDS RZ, [RZ] ;  /* 0x00000000fffff984 */ /* 0x000fe20000000800 */
[----:B------:R-:W-:Y:S01]  /*c9a0*/  @!PT LDS RZ, [RZ] ;  /* 0x00000000fffff984 */ /* 0x000fe20000000800 */
[----:B------:R-:W-:Y:S01]  /*c9b0*/  @!PT LDS RZ, [RZ] ;  /* 0x00000000fffff984 */ /* 0x000fe20000000800 */
[----:B------:R2:W-:Y:S01]  /*c9c0*/  @P2 LDGSTS.E.BYPASS.LTC128B.128 [R209+0x8100], [R122.64], !P6 ;  /* 0x081000007ad12fae */ /* 0x0005e2000f101d4a */
[C---:B-1----:R-:W-:Y:S03]  /*c9d0*/  HMMA.16816.F32.BF16 R44, R180.reuse, R116, R44 ;  /* 0x00000074b42c723c */ /* 0x042fe6000004182c */
[----:B------:R-:W-:Y:S01]  /*c9e0*/  @P2 IADD3.X R121, RZ, c[0x0][0x1cc], R0, P0, P1 ;  /* 0x00007300ff792a10 */ /* 0x000fe200007e2400 */
[----:B------:R-:W-:Y:S01]  /*c9f0*/  IMAD.MOV.U32 R0, RZ, RZ, R216 ;  /* 0x000000ffff007224 */ /* 0x000fe200078e00d8 */
[----:B------:R-:W-:Y:S02]  /*ca00*/  @P2 IADD3 R130, P0, R122, UR15, RZ ;  /* 0x0000000f7a822c10 */ /* 0x000fe4000ff1e0ff */
[----:B------:R-:W-:Y:S01]  /*ca10*/  @P4 SHF.R.U32.HI R0, RZ, c[0x0][0x2cc], R185 ;  /* 0x0000b300ff004a19 */ /* 0x000fe200000116b9 */
[----:B------:R1:W-:Y:S01]  /*ca20*/  @P2 LDGSTS.E.BYPASS.LTC128B.128 [R209+0xb100], [R120.64], !P5 ;  /* 0x0b10000078d12fae */ /* 0x0003e2000e901d4a */
[----:B------:R-:W-:Y:S01]  /*ca30*/  @P2 IADD3.X R131, R123, UR13, RZ, P0, !PT ;  /* 0x0000000d7b832c10 */ /* 0x000fe200087fe4ff */
[----:B------:R-:W-:Y:S03]  /*ca40*/  HMMA.16816.F32.BF16 R48, R180, R118, R48 ;  /* 0x00000076b430723c */ /* 0x000fe60000041830 */
[----:B------:R-:W3:Y:S01]  /*ca50*/  SHFL.IDX PT, R128, R0, RZ, 0x1c1f ;  /* 0x001c1fff00807589 */ /* 0x000ee200000e0000 */
[----:B------:R-:W-:Y:S01]  /*ca60*/  @P2 IADD3 R132, P1, R130, UR15, RZ ;  /* 0x0000000f82842c10 */ /* 0x000fe2000ff3e0ff */
[----:B------:R-:W-:Y:S01]  /*ca70*/  IMAD R116, R184, -0x60, RZ ;  /* 0xffffffa0b8747824 */ /* 0x000fe200078e02ff */
[----:B------:R-:W-:Y:S02]  /*ca80*/  @P2 IADD3 R134, P0, R130, UR6, RZ ;  /* 0x0000000682862c10 */ /* 0x000fe4000ff1e0ff */
[----:B------:R4:W-:Y:S01]  /*ca90*/  @P2 LDGSTS.E.BYPASS.LTC128B.128 [R209+0x9100], [R130.64], !P6 ;  /* 0x0910000082d12fae */ /* 0x0009e2000f101d4a */
[C---:B------:R-:W-:Y:S03]  /*caa0*/  @P2 IADD3.X R133, R131.reuse, UR13, RZ, P1, !PT ;  /* 0x0000000d83852c10 */ /* 0x040fe60008ffe4ff */
[----:B------:R-:W-:Y:S01]  /*cab0*/  @P2 IADD3.X R135, R131, UR8, RZ, P0, !PT ;  /* 0x0000000883872c10 */ /* 0x000fe200087fe4ff */
[----:B------:R4:W-:Y:S01]  /*cac0*/  @P2 LDGSTS.E.BYPASS.LTC128B.128 [R209+0xc100], [R130.64+0x80], !P5 ;  /* 0x0c10008082d12fae */ /* 0x0009e2000e901d4a */
[----:B------:R-:W-:Y:S01]  /*cad0*/  IADD3 R119, -R217, 0x1, R116 ;  /* 0x00000001d9777810 */ /* 0x000fe20007ffe174 */
[----:B------:R-:W-:Y:S03]  /*cae0*/  IMAD.IADD R117, R116, 0x1, -R217 ;  /* 0x0000000174757824 */ /* 0x000fe600078e0ad9 */
[----:B------:R1:W-:Y:S01]  /*caf0*/  @P2 LDGSTS.E.BYPASS.LTC128B.128 [R209+0xa100], [R132.64], !P6 ;  /* 0x0a10000084d12fae */ /* 0x0003e2000f101d4a */
[----:B------:R-:W-:Y:S04]  /*cb00*/  IADD3 R119, -R211, R119, R208 ;  /* 0x00000077d3777210 */ /* 0x000fe80007ffe1d0 */
[----:B------:R1:W-:Y:S01]  /*cb10*/  @P2 LDGSTS.E.BYPASS.LTC128B.128 [R209+0xd100], [R134.64], !P5 ;  /* 0x0d10000086d12fae */ /* 0x0003e2000e901d4a */
[C---:B--2---:R-:W-:Y:S02]  /*cb20*/  IADD3 R123, R119.reuse, c[0x0][0x328], RZ ;  /* 0x0000ca00777b7a10 */ /* 0x044fe40007ffe0ff */
[----:B------:R-:W-:Y:S02]  /*cb30*/  IADD3 R119, R119, UR7, RZ ;  /* 0x0000000777777c10 */ /* 0x000fe4000fffe0ff */
[----:B------:R-:W0:Y:S03]  /*cb40*/  LDGDEPBAR ;  /* 0x00000000000079af */ /* 0x000e260000000000 */
[--C-:B---3--:R-:W-:Y:S02]  /*cb50*/  IMAD.IADD R129, R119, 0x1, R128.reuse ;  /* 0x0000000177817824 */ /* 0x108fe400078e0280 */
[----:B----4-:R-:W-:Y:S01]  /*cb60*/  IMAD.IADD R131, R123, 0x1, R128 ;  /* 0x000000017b837824 */ /* 0x010fe200078e0280 */
        /* <DEDUP_REMOVED lines=14> */
.L_x_261:
[----:B------:R-:W-:Y:S04]  /*cc50*/  MOV R118, c[0x0][0x32c] ;  /* 0x0000cb0000767a02 */ /* 0x000fe80000000f00 */
[----:B------:R-:W-:Y:S11]  /*cc60*/  ISETP.NE.AND P0, PT, R118, 0x1, PT ;  /* 0x000000017600780c */ /* 0x000ff60003f05270 */
[----:B------:R-:W-:Y:S02]  /*cc70*/  @!UPT UIADD3 URZ, URZ, URZ, URZ ;  /* 0x0000003f3f3ff290 */ /* 0x000fe4000fffe03f */
[----:B------:R-:W-:Y:S05]  /*cc80*/  @P0 IMAD.HI.U32 R118, R128, c[0x0][0x330], RZ ;  /* 0x0000cc0080760a27 */ /* 0x000fea00078e00ff */
[----:B------:R-:W-:Y:S02]  /*cc90*/  @P0 SHF.R.U32.HI R128, RZ, c[0x0][0x334], R118 ;  /* 0x0000cd00ff800a19 */ /* 0x000fe40000011676 */
.L_x_262:
[----:B------:R-:W-:Y:S05]  /*cca0*/  BSYNC B0 ;  /* 0x0000000000007941 */ /* 0x000fea0003800000 */
.L_x_260:
[----:B------:R-:W-:Y:S05]  /*ccb0*/  IMAD R128, R128, c[0x0][0x32c], R117 ;  /* 0x0000cb0080807a24 */ /* 0x000fea00078e0275 */
[----:B------:R-:W-:Y:S02]  /*ccc0*/  IADD3 R118, R128, c[0x0][0x32c], RZ ;  /* 0x0000cb0080767a10 */ /* 0x000fe40007ffe0ff */
[----:B------:R-:W-:Y:S02]  /*ccd0*/  IMNMX R129, R129, R128, !PT ;  /* 0x0000008081817217 */ /* 0x000fe40007800200 */
[----:B------:R-:W-:Y:S02]  /*cce0*/  IMNMX R131, R131, R118, PT ;  /* 0x0000007683837217 */ /* 0x000fe40003800200 */
.L_x_259:
[C---:B------:R-:W-:Y:S01]  /*ccf0*/  ISETP.GE.AND P0, PT, R116.reuse, 0x2, PT ;  /* 0x000000027400780c */ /* 0x040fe20003f06270 */
[----:B------:R-:W2:Y:S01]  /*cd00*/  SHFL.IDX PT, R0, R0, 0x1, 0x1c1f ;  /* 0x003c1f0000007f89 */ /* 0x000ea200000e0000 */
[----:B------:R-:W-:Y:S02]  /*cd10*/  ISETP.GE.AND P1, PT, R116, 0x9, PT ;  /* 0x000000097400780c */ /* 0x000fe40003f26270 */
[----:B------:R-:W-:Y:S02]  /*cd20*/  LOP3.LUT R218, R218, 0xffefffff, RZ, 0xc0, !PT ;  /* 0xffefffffdada7812 */ /* 0x000fe400078ec0ff */
[----:B------:R-:W-:Y:S07]  /*cd30*/  ISETP.GE.AND P2, PT, R116, 0x59, PT ;  /* 0x000000597400780c */ /* 0x000fee0003f46270 */
[----:B------:R-:W-:Y:S02]  /*cd40*/  @P0 LOP3.LUT R218, R218, 0x100000, RZ, 0xfc, !PT ;  /* 0x00100000dada0812 */ /* 0x000fe400078efcff */
[----:B------:R-:W-:Y:S02]  /*cd50*/  ISETP.GT.AND P0, PT, R129, 0x1, !P0 ;  /* 0x000000018100780c */ /* 0x000fe40004704270 */
[----:B------:R-:W-:Y:S02]  /*cd60*/  LOP3.LUT R218, R218, 0xfff7ffff, RZ, 0xc0, !PT ;  /* 0xfff7ffffdada7812 */ /* 0x000fe400078ec0ff */
[----:B------:R-:W-:Y:S02]  /*cd70*/  ISETP.LT.OR P0, PT, R131, 0x2, P0 ;  /* 0x000000028300780c */ /* 0x000fe40000701670 */
[----:B------:R-:W-:Y:S02]  /*cd80*/  @P1 LOP3.LUT R218, R218, 0x80000, RZ, 0xfc, !PT ;  /* 0x00080000dada1812 */ /* 0x000fe400078efcff */
[----:B------:R-:W-:Y:S02]  /*cd90*/  FSEL R226, R5, -INF , !P0 ;  /* 0xff80000005e27808 */ /* 0x000fe40004000000 */
[----:B------:R-:W-:Y:S01]  /*cda0*/  ISETP.GT.AND P0, PT, R129, 0x8, !P1 ;  /* 0x000000088100780c */ /* 0x000fe20004f04270 */
[--C-:B--2---:R-:W-:Y:S01]  /*cdb0*/  IMAD.IADD R123, R123, 0x1, R0.reuse ;  /* 0x000000017b7b7824 */ /* 0x104fe200078e0200 */
[----:B------:R-:W-:Y:S02]  /*cdc0*/  ISETP.GE.AND P1, PT, R116, 0xa, PT ;  /* 0x0000000a7400780c */ /* 0x000fe40003f26270 */
[----:B------:R-:W-:Y:S02]  /*cdd0*/  ISETP.LT.OR P0, PT, R131, 0x9, P0 ;  /* 0x000000098300780c */ /* 0x000fe40000701670 */
[----:B------:R-:W-:Y:S02]  /*cde0*/  LOP3.LUT R218, R218, 0xfffbffff, RZ, 0xc0, !PT ;  /* 0xfffbffffdada7812 */ /* 0x000fe400078ec0ff */
[----:B------:R-:W-:Y:S02]  /*cdf0*/  FSEL R224, R8, -INF , !P0 ;  /* 0xff80000008e07808 */ /* 0x000fe40004000000 */
        /* <DEDUP_REMOVED lines=11> */
[----:B-1----:R-:W-:Y:S02]  /*ceb0*/  FSEL R132, R12, -INF , !P0 ;  /* 0xff8000000c847808 */ /* 0x002fe40004000000 */
        /* <DEDUP_REMOVED lines=128> */
.L_x_265:
[----:B------:R-:W-:Y:S04]  /*d6c0*/  MOV R0, c[0x0][0x32c] ;  /* 0x0000cb0000007a02 */ /* 0x000fe80000000f00 */
[----:B------:R-:W-:Y:S11]  /*d6d0*/  ISETP.NE.AND P0, PT, R0, 0x1, PT ;  /* 0x000000010000780c */ /* 0x000ff60003f05270 */
[----:B------:R-:W-:Y:S02]  /*d6e0*/  @!UPT UIADD3 URZ, URZ, URZ, URZ ;  /* 0x0000003f3f3ff290 */ /* 0x000fe4000fffe03f */
[----:B------:R-:W-:Y:S05]  /*d6f0*/  @P0 IMAD.HI.U32 R0, R16, c[0x0][0x330], RZ ;  /* 0x0000cc0010000a27 */ /* 0x000fea00078e00ff */
[----:B------:R-:W-:Y:S02]  /*d700*/  @P0 SHF.R.U32.HI R16, RZ, c[0x0][0x334], R0 ;  /* 0x0000cd00ff100a19 */ /* 0x000fe40000011600 */
.L_x_266:
[----:B------:R-:W-:Y:S05]  /*d710*/  BSYNC B0 ;  /* 0x0000000000007941 */ /* 0x000fea0003800000 */
.L_x_264:
[----:B------:R-:W-:Y:S05]  /*d720*/  IMAD R117, R16, c[0x0][0x32c], R117 ;  /* 0x0000cb0010757a24 */ /* 0x000fea00078e0275 */
[----:B------:R-:W-:Y:S02]  /*d730*/  IADD3 R0, R117, c[0x0][0x32c], RZ ;  /* 0x0000cb0075007a10 */ /* 0x000fe40007ffe0ff */
[----:B------:R-:W-:Y:S02]  /*d740*/  IMNMX R4, R4, R117, !PT ;  /* 0x0000007504047217 */ /* 0x000fe40007800200 */
[----:B------:R-:W-:Y:S02]  /*d750*/  IMNMX R123, R123, R0, PT ;  /* 0x000000007b7b7217 */ /* 0x000fe40003800200 */
.L_x_263:
[----:B------:R-:W-:Y:S02]  /*d760*/  LOP3.LUT P0, RZ, R218, 0x200000, RZ, 0xc0, !PT ;  /* 0x00200000daff7812 */ /* 0x000fe4000780c0ff */
        /* <DEDUP_REMOVED lines=545> */
.L_x_258:
[----:B------:R-:W1:Y:S01]  /*f980*/  SHFL.BFLY PT, R3, R220, 0x2, 0x1f ;  /* 0x0c401f00dc037f89 */ /* 0x000e6200000e0000 */
[----:B------:R-:W-:-:S02]  /*f990*/  MOV R4, RZ ;  /* 0x000000ff00047202 */ /* 0x000fc40000000f00 */
[----:B------:R-:W-:Y:S01]  /*f9a0*/  PLOP3.LUT P2, PT, PT, PT, PT, 0x8, 0x0 ;  /* 0x000000000000781c */ /* 0x000fe20003f4e170 */
[----:B------:R-:W2:Y:S01]  /*f9b0*/  SHFL.BFLY PT, R2, R219, 0x2, 0x1f ;  /* 0x0c401f00db027f89 */ /* 0x000ea200000e0000 */
[----:B-1----:R-:W-:Y:S01]  /*f9c0*/  FADD.FTZ R6, R3, R220 ;  /* 0x000000dc03067221 */ /* 0x002fe20000010000 */
[----:B------:R-:W-:Y:S01]  /*f9d0*/  MOV R3, RZ ;  /* 0x000000ff00037202 */ /* 0x000fe20000000f00 */
[----:B--2---:R-:W-:-:S03]  /*f9e0*/  FADD.FTZ R7, R2, R219 ;  /* 0x000000db02077221 */ /* 0x004fc60000010000 */
[----:B------:R-:W1:Y:S04]  /*f9f0*/  SHFL.BFLY PT, R5, R6, 0x1, 0x1f ;  /* 0x0c201f0006057f89 */ /* 0x000e6800000e0000 */
[----:B------:R-:W2:Y:S01]  /*fa00*/  SHFL.BFLY PT, R2, R7, 0x1, 0x1f ;  /* 0x0c201f0007027f89 */ /* 0x000ea200000e0000 */
[----:B-1----:R-:W-:Y:S02]  /*fa10*/  FADD.FTZ R5, R6, R5 ;  /* 0x0000000506057221 */ /* 0x002fe40000010000 */
[----:B--2---:R-:W-:-:S03]  /*fa20*/  FADD.FTZ R2, R2, R7 ;  /* 0x0000000702027221 */ /* 0x004fc60000010000 */
[----:B------:R-:W-:Y:S02]  /*fa30*/  FSETP.NE.FTZ.AND P1, PT, R5, RZ, PT ;  /* 0x000000ff0500720b */ /* 0x000fe40003f35000 */
[----:B------:R-:W-:-:S11]  /*fa40*/  FSETP.NE.FTZ.AND P0, PT, R2, RZ, PT ;  /* 0x000000ff0200720b */ /* 0x000fd60003f15000 */
[----:B------:R-:W1:Y:S01]  /*fa50*/  @P1 MUFU.RCP R4, R5 ;  /* 0x0000000500041308 */ /* 0x000e620000001000 */
[----:B------:R-:W-:Y:S02]  /*fa60*/  @P1 MOV R7, 0x3f317218 ;  /* 0x3f31721800071802 */ /* 0x000fe40000000f00 */
[----:B------:R-:W-:-:S03]  /*fa70*/  @P0 MOV R9, 0x3f317218 ;  /* 0x3f31721800090802 */ /* 0x000fc60000000f00 */
[----:B------:R-:W-:Y:S02]  /*fa80*/  @P1 FMUL.FTZ R7, R7, c[0x0][0x2d0] ;  /* 0x0000b40007071a20 */ /* 0x000fe40000410000 */
[----:B------:R-:W2:Y:S01]  /*fa90*/  @P1 MUFU.LG2 R5, R5 ;  /* 0x0000000500051308 */ /* 0x000ea20000000c00 */
[----:B------:R-:W-:-:S07]  /*faa0*/  @P0 FMUL.FTZ R9, R9, c[0x0][0x2d0] ;  /* 0x0000b40009090a20 */ /* 0x000fce0000410000 */
[----:B------:R-:W3:Y:S01]  /*fab0*/  @P0 MUFU.LG2 R6, R2 ;  /* 0x0000000200060308 */ /* 0x000ee20000000c00 */
[C---:B-1----:R-:W-:Y:S02]  /*fac0*/  FMUL.FTZ R112, R4.reuse, R112 ;  /* 0x0000007004707220 */ /* 0x042fe40000410000 */
[C---:B------:R-:W-:Y:S02]  /*fad0*/  FMUL.FTZ R113, R4.reuse, R113 ;  /* 0x0000007104717220 */ /* 0x040fe40000410000 */
[C---:B------:R-:W-:Y:S02]  /*fae0*/  FMUL.FTZ R108, R4.reuse, R108 ;  /* 0x0000006c046c7220 */ /* 0x040fe40000410000 */
[C---:B------:R-:W-:Y:S01]  /*faf0*/  FMUL.FTZ R109, R4.reuse, R109 ;  /* 0x0000006d046d7220 */ /* 0x040fe20000410000 */
[----:B------:R1:W4:Y:S01]  /*fb00*/  @P0 MUFU.RCP R3, R2 ;  /* 0x0000000200030308 */ /* 0x0003220000001000 */
[----:B--2---:R-:W-:Y:S02]  /*fb10*/  @P1 FMUL.FTZ R5, R5, 0.69314718246459960938 ;  /* 0x3f31721805051820 */ /* 0x004fe40000410000 */
[----:B------:R-:W-:-:S02]  /*fb20*/  FMUL.FTZ R68, R4, R68 ;  /* 0x0000004404447220 */ /* 0x000fc40000410000 */
[C---:B------:R-:W-:Y:S02]  /*fb30*/  FMUL.FTZ R69, R4.reuse, R69 ;  /* 0x0000004504457220 */ /* 0x040fe40000410000 */
[----:B------:R-:W-:Y:S02]  /*fb40*/  FMUL.FTZ R72, R4, R72 ;  /* 0x0000004804487220 */ /* 0x000fe40000410000 */
[----:B---3--:R-:W-:Y:S02]  /*fb50*/  @P0 FMUL.FTZ R6, R6, 0.69314718246459960938 ;  /* 0x3f31721806060820 */ /* 0x008fe40000410000 */
[C---:B------:R-:W-:Y:S02]  /*fb60*/  FMUL.FTZ R73, R4.reuse, R73 ;  /* 0x0000004904497220 */ /* 0x040fe40000410000 */
[C---:B------:R-:W-:Y:S02]  /*fb70*/  FMUL.FTZ R76, R4.reuse, R76 ;  /* 0x0000004c044c7220 */ /* 0x040fe40000410000 */
[C---:B------:R-:W-:Y:S01]  /*fb80*/  FMUL.FTZ R77, R4.reuse, R77 ;  /* 0x0000004d044d7220 */ /* 0x040fe20000410000 */
[----:B-1----:R-:W-:Y:S01]  /*fb90*/  MOV R2, 0xff800000 ;  /* 0xff80000000027802 */ /* 0x002fe20000000f00 */
        /* <DEDUP_REMOVED lines=21> */
[----:B------:R-:W-:Y:S01]  /*fcf0*/  FMUL.FTZ R65, R4, R65 ;  /* 0x0000004104417220 */ /* 0x000fe20000410000 */
[----:B------:R-:W-:Y:S01]  /*fd00*/  MOV R4, 0xff800000 ;  /* 0xff80000000047802 */ /* 0x000fe20000000f00 */
[C---:B----4-:R-:W-:Y:S02]  /*fd10*/  FMUL.FTZ R114, R3.reuse, R114 ;  /* 0x0000007203727220 */ /* 0x050fe40000410000 */
        /* <DEDUP_REMOVED lines=30> */
[----:B------:R-:W-:Y:S02]  /*ff00*/  FMUL.FTZ R3, R3, R67 ;  /* 0x0000004303037220 */ /* 0x000fe40000410000 */
[----:B------:R-:W-:-:S02]  /*ff10*/  @P1 FFMA.FTZ R2, R7, R0, R5 ;  /* 0x0000000007021223 */ /* 0x000fc40000010005 */
[----:B------:R-:W-:Y:S02]  /*ff20*/  @P0 FFMA.FTZ R4, R9, R12, R6 ;  /* 0x0000000c09040223 */ /* 0x000fe40000010006 */
.L_x_230:
[----:B------:R-:W-:Y:S05]  /*ff30*/  @P2 BRA `(.L_x_268) ;  /* 0x0000127000002947 */ /* 0x000fea0003800000 */
[----:B------:R-:W1:Y:S01]  /*ff40*/  S2R R0, SR_TID.X ;  /* 0x0000000000007919 */ /* 0x000e620000002100 */
[----:B------:R-:W-:Y:S02]  /*ff50*/  F2FP.BF16.PACK_AB R112, R113, R112 ;  /* 0x000000707170723e */ /* 0x000fe400000010ff */
[----:B------:R-:W-:Y:S01]  /*ff60*/  F2FP.BF16.PACK_AB R114, R115, R114 ;  /* 0x000000727372723e */ /* 0x000fe200000010ff */
[----:B------:R-:W-:Y:S01]  /*ff70*/  BAR.SYNC.DEFER_BLOCKING 0x1, 0x100 ;  /* 0x0044000000007b1d */ /* 0x000fe20000010000 */
[----:B------:R-:W-:Y:S02]  /*ff80*/  F2FP.BF16.PACK_AB R108, R109, R108 ;  /* 0x0000006c6d6c723e */ /* 0x000fe400000010ff */
        /* <DEDUP_REMOVED lines=9> */
[----:B-1----:R-:W-:Y:S02]  /*10020*/  SHF.R.S32.HI R5, RZ, 0x1f, R0 ;  /* 0x0000001fff057819 */ /* 0x002fe40000011400 */
[----:B------:R-:W-:Y:S02]  /*10030*/  F2FP.BF16.PACK_AB R84, R85, R84 ;  /* 0x000000545554723e */ /* 0x000fe400000010ff */
[----:B------:R-:W-:Y:S02]  /*10040*/  LEA.HI R6, R5, R0, RZ, 0x2 ;  /* 0x0000000005067211 */ /* 0x000fe400078f10ff */
[----:B------:R-:W-:Y:S02]  /*10050*/  F2FP.BF16.PACK_AB R86, R87, R86 ;  /* 0x000000565756723e */ /* 0x000fe400000010ff */
[--C-:B------:R-:W-:Y:S02]  /*10060*/  SHF.R.S32.HI R8, RZ, 0x2, R6.reuse ;  /* 0x00000002ff087819 */ /* 0x100fe40000011406 */
[----:B------:R-:W-:-:S02]  /*10070*/  SHF.R.S32.HI R7, RZ, 0x1f, R6 ;  /* 0x0000001fff077819 */ /* 0x000fc40000011406 */
[----:B------:R-:W-:Y:S02]  /*10080*/  LOP3.LUT R9, R6, 0xfffffffc, RZ, 0xc0, !PT ;  /* 0xfffffffc06097812 */ /* 0x000fe400078ec0ff */
[----:B------:R-:W-:Y:S02]  /*10090*/  LEA.HI R7, R7, R8, RZ, 0x3 ;  /* 0x0000000807077211 */ /* 0x000fe400078f18ff */
[----:B------:R-:W-:Y:S01]  /*100a0*/  F2FP.BF16.PACK_AB R88, R89, R88 ;  /* 0x000000585958723e */ /* 0x000fe200000010ff */
[----:B------:R-:W-:Y:S01]  /*100b0*/  IMAD.IADD R9, R0, 0x1, -R9 ;  /* 0x0000000100097824 */ /* 0x000fe200078e0a09 */
[----:B------:R-:W-:Y:S02]  /*100c0*/  LOP3.LUT R7, R7, 0xfffffff8, RZ, 0xc0, !PT ;  /* 0xfffffff807077812 */ /* 0x000fe400078ec0ff */
[----:B------:R-:W-:Y:S02]  /*100d0*/  F2FP.BF16.PACK_AB R90, R91, R90 ;  /* 0x0000005a5b5a723e */ /* 0x000fe400000010ff */
[----:B------:R-:W-:Y:S01]  /*100e0*/  F2FP.BF16.PACK_AB R92, R93, R92 ;  /* 0x0000005c5d5c723e */ /* 0x000fe200000010ff */
[----:B------:R-:W-:Y:S01]  /*100f0*/  IMAD.IADD R8, R8, 0x1, -R7 ;  /* 0x0000000108087824 */ /* 0x000fe200078e0a07 */
[----:B------:R-:W-:-:S02]  /*10100*/  LEA.HI R7, R5, R0, RZ, 0x5 ;  /* 0x0000000005077211 */ /* 0x000fc400078f28ff */
[----:B------:R-:W-:Y:S01]  /*10110*/  F2FP.BF16.PACK_AB R94, R95, R94 ;  /* 0x0000005e5f5e723e */ /* 0x000fe200000010ff */
[C---:B------:R-:W-:Y:S01]  /*10120*/  IMAD.SHL.U32 R10, R8.reuse, 0x40, RZ ;  /* 0x00000040080a7824 */ /* 0x040fe200078e00ff */
[----:B------:R-:W-:Y:S02]  /*10130*/  SHF.R.S32.HI R6, RZ, 0x5, R7 ;  /* 0x00000005ff067819 */ /* 0x000fe40000011407 */
[----:B------:R-:W-:Y:S02]  /*10140*/  LOP3.LUT R12, R8, 0x1, RZ, 0xc0, !PT ;  /* 0x00000001080c7812 */ /* 0x000fe400078ec0ff */
[----:B------:R-:W-:Y:S01]  /*10150*/  LOP3.LUT R10, R10, 0x1c0, RZ, 0xc0, !PT ;  /* 0x000001c00a0a7812 */ /* 0x000fe200078ec0ff */
[----:B------:R-:W-:Y:S01]  /*10160*/  IMAD R11, R6, 0x200, R9 ;  /* 0x00000200060b7824 */ /* 0x000fe200078e0209 */
[----:B------:R-:W-:Y:S02]  /*10170*/  ISETP.NE.U32.AND P0, PT, R12, 0x1, PT ;  /* 0x000000010c00780c */ /* 0x000fe40003f05070 */
[----:B------:R-:W-:-:S02]  /*10180*/  LEA.HI R10, R10, R10, RZ, 0x1d ;  /* 0x0000000a0a0a7211 */ /* 0x000fc400078fe8ff */
[----:B------:R-:W-:Y:S01]  /*10190*/  R2P PR, R8, 0x6 ;  /* 0x0000000608007804 */ /* 0x000fe20000000000 */
[----:B------:R-:W-:Y:S01]  /*101a0*/  IMAD.MOV.U32 R8, RZ, RZ, 0x20 ;  /* 0x00000020ff087424 */ /* 0x000fe200078e00ff */
[----:B------:R-:W-:Y:S01]  /*101b0*/  F2FP.BF16.PACK_AB R96, R97, R96 ;  /* 0x000000606160723e */ /* 0x000fe200000010ff */
[----:B------:R-:W-:Y:S01]  /*101c0*/  IMAD.U32 R10, R11, 0x2, R10 ;  /* 0x000000020b0a7824 */ /* 0x000fe200078e000a */
[----:B------:R-:W-:Y:S02]  /*101d0*/  F2FP.BF16.PACK_AB R98, R99, R98 ;  /* 0x000000626362723e */ /* 0x000fe400000010ff */
[----:B------:R-:W-:Y:S01]  /*101e0*/  SEL R8, R8, 0xffffffe0, !P1 ;  /* 0xffffffe008087807 */ /* 0x000fe20004800000 */
[----:B------:R-:W-:Y:S01]  /*101f0*/  IMAD.SHL.U32 R11, R10, 0x2, RZ ;  /* 0x000000020a0b7824 */ /* 0x000fe200078e00ff */
[----:B------:R-:W-:Y:S02]  /*10200*/  F2FP.BF16.PACK_AB R100, R101, R100 ;  /* 0x000000646564723e */ /* 0x000fe400000010ff */
[----:B------:R-:W-:Y:S01]  /*10210*/  F2FP.BF16.PACK_AB R102, R103, R102 ;  /* 0x000000666766723e */ /* 0x000fe200000010ff */
[C---:B------:R-:W-:Y:S01]  /*10220*/  IMAD.IADD R15, R11.reuse, 0x1, R8 ;  /* 0x000000010b0f7824 */ /* 0x040fe200078e0208 */
[C---:B------:R-:W-:Y:S01]  /*10230*/  IADD3 R10, R11.reuse, 0x80, RZ ;  /* 0x000000800b0a7810 */ /* 0x040fe20007ffe0ff */
[----:B------:R-:W-:Y:S01]  /*10240*/  STS [R11+0x80], R112 ;  /* 0x000080700b007388 */ /* 0x000fe20000000800 */
[----:B------:R-:W-:-:S02]  /*10250*/  IADD3 R13, R11, 0x70, RZ ;  /* 0x000000700b0d7810 */ /* 0x000fc40007ffe0ff */
[----:B------:R-:W-:Y:S01]  /*10260*/  @P0 IADD3 R13, R10, 0x10, RZ ;  /* 0x000000100a0d0810 */ /* 0x000fe20007ffe0ff */
[----:B------:R-:W-:Y:S01]  /*10270*/  IMAD.MOV.U32 R10, RZ, RZ, 0x40 ;  /* 0x00000040ff0a7424 */ /* 0x000fe200078e00ff */
[----:B------:R-:W-:Y:S01]  /*10280*/  STS [R11+0x480], R114 ;  /* 0x000480720b007388 */ /* 0x000fe20000000800 */
[----:B------:R-:W-:Y:S02]  /*10290*/  F2FP.BF16.PACK_AB R104, R105, R104 ;  /* 0x000000686968723e */ /* 0x000fe400000010ff */
[--C-:B------:R-:W-:Y:S01]  /*102a0*/  IMAD.IADD R17, R8, 0x1, R13.reuse ;  /* 0x0000000108117824 */ /* 0x100fe200078e020d */
[----:B------:R-:W-:Y:S01]  /*102b0*/  SEL R10, R10, 0xffffffc0, !P2 ;  /* 0xffffffc00a0a7807 */ /* 0x000fe20005000000 */
[----:B------:R-:W-:Y:S01]  /*102c0*/  STS [R13], R108 ;  /* 0x0000006c0d007388 */ /* 0x000fe20000000800 */
[----:B------:R-:W-:Y:S02]  /*102d0*/  F2FP.BF16.PACK_AB R106, R107, R106 ;  /* 0x0000006a6b6a723e */ /* 0x000fe400000010ff */
        /* <DEDUP_REMOVED lines=8> */
[----:B------:R-:W-:-:S02]  /*10360*/  F2FP.BF16.PACK_AB R56, R57, R56 ;  /* 0x000000383938723e */ /* 0x000fc400000010ff */
[----:B------:R-:W-:Y:S01]  /*10370*/  STS [R15+0x480], R70 ;  /* 0x000480460f007388 */ /* 0x000fe20000000800 */
[----:B------:R-:W-:Y:S02]  /*10380*/  F2FP.BF16.PACK_AB R58, R59, R58 ;  /* 0x0000003a3b3a723e */ /* 0x000fe400000010ff */
        /* <DEDUP_REMOVED lines=28> */
[----:B------:R1:W-:Y:S01]  /*10550*/  STS [R19+0x4480], R54 ;  /* 0x0044803613007388 */ /* 0x0003e20000000800 */
[----:B---3--:R-:W-:-:S03]  /*10560*/  IMAD.WIDE R12, R210, R11, c[0x0][0x500] ;  /* 0x00014000d20c7625 */ /* 0x008fc600078e020b */
[----:B------:R3:W-:Y:S04]  /*10570*/  STS [R21+0x4000], R56 ;  /* 0x0040003815007388 */ /* 0x0007e80000000800 */
        /* <DEDUP_REMOVED lines=8> */
[----:B----4-:R-:W4:Y:S04]  /*10600*/  @P0 LDG.E R15, [R12.64] ;  /* 0x0000000a0c0f0981 */ /* 0x010f28000c1e1900 */
[----:B------:R3:W5:Y:S01]  /*10610*/  @P1 LDG.E R8, [R10.64] ;  /* 0x0000000a0a081981 */ /* 0x000762000c1e1900 */
[----:B-1----:R-:W-:Y:S02]  /*10620*/  CS2R R18, SRZ ;  /* 0x0000000000127805 */ /* 0x002fe4000001ff00 */
[--C-:B----4-:R-:W-:Y:S01]  /*10630*/  @P0 SHF.R.S32.HI R19, RZ, 0x1f, R15.reuse ;  /* 0x0000001fff130819 */ /* 0x110fe2000001140f */
[----:B------:R-:W-:Y:S01]  /*10640*/  @P0 IMAD.MOV.U32 R18, RZ, RZ, R15 ;  /* 0x000000ffff120224 */ /* 0x000fe200078e000f */
[----:B------:R-:W-:Y:S05]  /*10650*/  @P1 BRA `(.L_x_269) ;  /* 0x0000004000001947 */ /* 0x000fea0003800000 */
[----:B---3--:R-:W-:Y:S05]  /*10660*/  @!P0 BRA `(.L_x_269) ;  /* 0x0000003000008947 */ /* 0x008fea0003800000 */
[----:B-----5:R-:W3:Y:S04]  /*10670*/  LDG.E R8, [R12.64] ;  /* 0x0000000a0c087981 */ /* 0x020ee8000c1e1900 */
[----:B------:R-:W3:Y:S02]  /*10680*/  LDG.E R3, [R12.64+0x4] ;  /* 0x0000040a0c037981 */ /* 0x000ee4000c1e1900 */
[----:B---3--:R-:W-:-:S02]  /*10690*/  IADD3 R8, -R8, R3, RZ ;  /* 0x0000000308087210 */ /* 0x008fc40007ffe1ff */
.L_x_269:
[----:B---3--:R-:W1:Y:S01]  /*106a0*/  S2R R10, SR_CTAID.Y ;  /* 0x00000000000a7919 */ /* 0x008e620000002600 */
[----:B------:R-:W-:Y:S01]  /*106b0*/  LOP3.LUT R3, R7, 0xffffffe0, RZ, 0xc0, !PT ;  /* 0xffffffe007037812 */ /* 0x000fe200078ec0ff */
[----:B------:R-:W-:Y:S01]  /*106c0*/  IMAD.MOV.U32 R13, RZ, RZ, c[0x0][0x4e8] ;  /* 0x00013a00ff0d7624 */ /* 0x000fe200078e00ff */
[----:B------:R-:W-:Y:S01]  /*106d0*/  SHF.R.S32.HI R7, RZ, 0x1f, R6 ;  /* 0x0000001fff077819 */ /* 0x000fe20000011406 */
[----:B------:R-:W3:Y:S01]  /*106e0*/  S2R R40, SR_CTAID.X ;  /* 0x0000000000287919 */ /* 0x000ee20000002500 */
[----:B------:R-:W-:Y:S01]  /*106f0*/  MOV R16, R18 ;  /* 0x0000001200107202 */ /* 0x000fe20000000f00 */
[----:B------:R-:W-:Y:S01]  /*10700*/  IMAD.IADD R12, R0, 0x1, -R3 ;  /* 0x00000001000c7824 */ /* 0x000fe200078e0a03 */
[----:B------:R-:W-:Y:S01]  /*10710*/  LEA.HI R7, R7, R6, RZ, 0x3 ;  /* 0x0000000607077211 */ /* 0x000fe200078f18ff */
[----:B------:R-:W-:Y:S01]  /*10720*/  IMAD.MOV.U32 R17, RZ, RZ, R19 ;  /* 0x000000ffff117224 */ /* 0x000fe200078e0013 */
[----:B------:R-:W-:Y:S01]  /*10730*/  LEA.HI R3, R9, R9, RZ, 0x1 ;  /* 0x0000000909037211 */ /* 0x000fe200078f08ff */
[----:B------:R-:W-:Y:S01]  /*10740*/  IMAD R15, R19, c[0x0][0x3a0], RZ ;  /* 0x0000e800130f7a24 */ /* 0x000fe200078e02ff */
[----:B------:R-:W-:Y:S01]  /*10750*/  SHF.R.S32.HI R11, RZ, 0x1f, R12 ;  /* 0x0000001fff0b7819 */ /* 0x000fe2000001140c */
[----:B------:R-:W-:Y:S01]  /*10760*/  BSSY B0, `(.L_x_270) ;  /* 0x0000074000007945 */ /* 0x000fe20003800000 */
[----:B------:R-:W-:Y:S01]  /*10770*/  LOP3.LUT R7, R7, 0xffffff8, RZ, 0xc0, !PT ;  /* 0x0ffffff807077812 */ /* 0x000fe200078ec0ff */
[C---:B------:R-:W-:Y:S01]  /*10780*/  IMAD R15, R18.reuse, c[0x0][0x3a4], R15 ;  /* 0x0000e900120f7a24 */ /* 0x040fe200078e020f */
[----:B------:R-:W-:Y:S01]  /*10790*/  LEA.HI R11, R11, R12, RZ, 0x2 ;  /* 0x0000000c0b0b7211 */ /* 0x000fe200078f10ff */
[----:B------:R-:W-:Y:S01]  /*107a0*/  IMAD.WIDE.U32 R18, R18, c[0x0][0x3a0], RZ ;  /* 0x0000e80012127a25 */ /* 0x000fe200078e00ff */
[----:B------:R-:W-:-:S02]  /*107b0*/  IADD3 R7, R6, -R7, RZ ;  /* 0x8000000706077210 */ /* 0x000fc40007ffe0ff */
[----:B------:R-:W-:Y:S02]  /*107c0*/  LOP3.LUT R6, R3, 0x1ffffffe, RZ, 0xc0, !PT ;  /* 0x1ffffffe03067812 */ /* 0x000fe400078ec0ff */
[----:B------:R-:W-:Y:S02]  /*107d0*/  SHF.R.S32.HI R14, RZ, 0x2, R11 ;  /* 0x00000002ff0e7819 */ /* 0x000fe4000001140b */
[----:B------:R-:W-:Y:S01]  /*107e0*/  ISETP.NE.AND P1, PT, R13, 0x1, PT ;  /* 0x000000010d00780c */ /* 0x000fe20003f25270 */
[----:B-1----:R-:W-:Y:S01]  /*107f0*/  IMAD.WIDE.U32 R16, R10, c[0x0][0x490], R16 ;  /* 0x000124000a107a25 */ /* 0x002fe200078e0010 */
[----:B------:R-:W-:Y:S02]  /*10800*/  SHF.R.S32.HI R13, RZ, 0x1f, R10 ;  /* 0x0000001fff0d7819 */ /* 0x000fe4000001140a */
[----:B------:R-:W-:Y:S01]  /*10810*/  LOP3.LUT P2, RZ, R12, 0x3, RZ, 0xc0, !PT ;  /* 0x000000030cff7812 */ /* 0x000fe2000784c0ff */
[----:B------:R-:W-:Y:S01]  /*10820*/  IMAD.IADD R12, R9, 0x1, -R6 ;  /* 0x00000001090c7824 */ /* 0x000fe200078e0a06 */
[-C--:B------:R-:W-:Y:S01]  /*10830*/  LEA.HI R11, R5, R0.reuse, RZ, 0x3 ;  /* 0x00000000050b7211 */ /* 0x080fe200078f18ff */
[----:B------:R-:W-:Y:S01]  /*10840*/  IMAD R3, R7, 0x10, R14 ;  /* 0x0000001007037824 */ /* 0x000fe200078e020e */
[----:B------:R-:W-:Y:S01]  /*10850*/  LEA.HI R6, R5, R0, RZ, 0x6 ;  /* 0x0000000005067211 */ /* 0x000fe200078f30ff */
[----:B------:R-:W-:Y:S01]  /*10860*/  IMAD R5, R13, c[0x0][0x490], RZ ;  /* 0x000124000d057a24 */ /* 0x000fe200078e02ff */
[----:B------:R-:W-:Y:S01]  /*10870*/  LOP3.LUT R9, R11, 0xfffffff8, RZ, 0xc0, !PT ;  /* 0xfffffff80b097812 */ /* 0x000fe200078ec0ff */
[----:B------:R-:W-:Y:S01]  /*10880*/  IMAD R7, R12, 0x8, R3 ;  /* 0x000000080c077824 */ /* 0x000fe200078e0203 */
[----:B------:R-:W-:Y:S01]  /*10890*/  IADD3 R19, R19, R15, RZ ;  /* 0x0000000f13137210 */ /* 0x000fe20007ffe0ff */
[----:B------:R-:W-:Y:S01]  /*108a0*/  IMAD R5, R10, c[0x0][0x494], R5 ;  /* 0x000125000a057a24 */ /* 0x000fe200078e0205 */
[----:B------:R-:W-:Y:S01]  /*108b0*/  SHF.R.S32.HI R15, RZ, 0x1f, R210 ;  /* 0x0000001fff0f7819 */ /* 0x000fe200000114d2 */
[----:B---3--:R-:W-:Y:S01]  /*108c0*/  IMAD R7, R40, 0x80, R7 ;  /* 0x0000008028077824 */ /* 0x008fe200078e0207 */
[----:B------:R-:W-:Y:S01]  /*108d0*/  SEL R14, R210, RZ, !P0 ;  /* 0x000000ffd20e7207 */ /* 0x000fe20004000000 */
[----:B------:R-:W-:Y:S01]  /*108e0*/  IMAD.IADD R0, R0, 0x1, -R9 ;  /* 0x0000000100007824 */ /* 0x000fe200078e0a09 */
[----:B------:R-:W-:Y:S01]  /*108f0*/  IADD3 R17, R17, R5, RZ ;  /* 0x0000000511117210 */ /* 0x000fe20007ffe0ff */
[----:B------:R-:W-:Y:S01]  /*10900*/  @P1 IMAD.HI.U32 R5, R7, c[0x0][0x4ec], RZ ;  /* 0x00013b0007051a27 */ /* 0x000fe200078e00ff */
[----:B------:R-:W-:-:S03]  /*10910*/  SEL R15, R15, RZ, !P0 ;  /* 0x000000ff0f0f7207 */ /* 0x000fc60004000000 */
[----:B------:R-:W-:Y:S01]  /*10920*/  IMAD.MOV.U32 R9, RZ, RZ, R7 ;  /* 0x000000ffff097224 */ /* 0x000fe200078e0007 */
[----:B------:R-:W-:Y:S01]  /*10930*/  @P1 SHF.R.U32.HI R9, RZ, c[0x0][0x4f0], R5 ;  /* 0x00013c00ff091a19 */ /* 0x000fe20000011605 */
[----:B------:R-:W-:Y:S01]  /*10940*/  IMAD R13, R13, c[0x0][0x3e8], RZ ;  /* 0x0000fa000d0d7a24 */ /* 0x000fe200078e02ff */
[----:B------:R-:W-:Y:S01]  /*10950*/  SHF.R.S32.HI R5, RZ, 0x3, R11 ;  /* 0x00000003ff057819 */ /* 0x000fe2000001140b */
[----:B------:R-:W-:Y:S01]  /*10960*/  IMAD.WIDE.U32 R18, R10, c[0x0][0x3e8], R18 ;  /* 0x0000fa000a127a25 */ /* 0x000fe200078e0012 */
[----:B------:R-:W-:-:S03]  /*10970*/  SHF.R.S32.HI R20, RZ, 0x1f, R9 ;  /* 0x0000001fff147819 */ /* 0x000fc60000011409 */
[----:B------:R-:W-:Y:S02]  /*10980*/  IMAD R13, R10, c[0x0][0x3ec], R13 ;  /* 0x0000fb000a0d7a24 */ /* 0x000fe400078e020d */
[----:B------:R-:W-:Y:S02]  /*10990*/  IMAD.MOV R10, RZ, RZ, -R9 ;  /* 0x000000ffff0a7224 */ /* 0x000fe400078e0a09 */
[----:B------:R-:W-:Y:S02]  /*109a0*/  IMAD R11, R15, c[0x0][0x498], RZ ;  /* 0x000126000f0b7a24 */ /* 0x000fe400078e02ff */
[----:B------:R-:W-:-:S04]  /*109b0*/  IMAD.WIDE.U32 R16, R14, c[0x0][0x498], R16 ;  /* 0x000126000e107a25 */ /* 0x000fc800078e0010 */
[----:B------:R-:W-:Y:S01]  /*109c0*/  IMAD R10, R10, c[0x0][0x4e8], R7 ;  /* 0x00013a000a0a7a24 */ /* 0x000fe200078e0207 */
[----:B------:R-:W-:Y:S01]  /*109d0*/  IADD3 R16, P0, R9, R16, RZ ;  /* 0x0000001009107210 */ /* 0x000fe20007f1e0ff */
[----:B------:R-:W-:Y:S01]  /*109e0*/  IMAD.IADD R19, R19, 0x1, R13 ;  /* 0x0000000113137824 */ /* 0x000fe200078e020d */
[----:B------:R-:W-:Y:S01]  /*109f0*/  LEA R13, R0, R5, 0x5 ;  /* 0x00000005000d7211 */ /* 0x000fe200078e28ff */
[----:B------:R-:W-:Y:S01]  /*10a00*/  IMAD R7, R14, c[0x0][0x49c], R11 ;  /* 0x000127000e077a24 */ /* 0x000fe200078e020b */
[----:B------:R-:W-:Y:S01]  /*10a10*/  SHF.R.S32.HI R11, RZ, 0x1f, R10 ;  /* 0x0000001fff0b7819 */ /* 0x000fe2000001140a */
[----:B------:R-:W-:Y:S02]  /*10a20*/  IMAD.SHL.U32 R0, R0, 0x8, RZ ;  /* 0x0000000800007824 */ /* 0x000fe400078e00ff */
[----:B------:R-:W-:Y:S01]  /*10a30*/  IMAD R13, R40, 0x80, R13 ;  /* 0x00000080280d7824 */ /* 0x000fe200078e020d */
[----:B------:R-:W-:Y:S01]  /*10a40*/  IADD3.X R17, R20, R17, R7, P0, !PT ;  /* 0x0000001114117210 */ /* 0x000fe200007fe407 */
[----:B------:R-:W-:Y:S01]  /*10a50*/  IMAD R11, R11, c[0x0][0x488], RZ ;  /* 0x000122000b0b7a24 */ /* 0x000fe200078e02ff */
[----:B------:R-:W-:Y:S01]  /*10a60*/  IADD3 R36, R0, 0x40, RZ ;  /* 0x0000004000247810 */ /* 0x000fe20007ffe0ff */
[----:B------:R-:W-:Y:S01]  /*10a70*/  @P1 IMAD.HI.U32 R12, R13, c[0x0][0x4ec], RZ ;  /* 0x00013b000d0c1a27 */ /* 0x000fe200078e00ff */
[----:B------:R-:W-:-:S03]  /*10a80*/  MOV R9, R13 ;  /* 0x0000000d00097202 */ /* 0x000fc60000000f00 */
[----:B------:R-:W-:Y:S01]  /*10a90*/  IMAD.WIDE.U32 R16, R10, c[0x0][0x488], R16 ;  /* 0x000122000a107a25 */ /* 0x000fe200078e0010 */
[----:B------:R-:W-:-:S03]  /*10aa0*/  @P1 SHF.R.U32.HI R9, RZ, c[0x0][0x4f0], R12 ;  /* 0x00013c00ff091a19 */ /* 0x000fc6000001160c */
[----:B------:R-:W-:Y:S01]  /*10ab0*/  IMAD R11, R10, c[0x0][0x48c], R11 ;  /* 0x000123000a0b7a24 */ /* 0x000fe200078e020b */
[----:B------:R-:W-:Y:S01]  /*10ac0*/  LEA R12, P0, R16, c[0x0][0x450], 0x2 ;  /* 0x00011400100c7a11 */ /* 0x000fe200078010ff */
[----:B------:R-:W-:Y:S02]  /*10ad0*/  IMAD.SHL.U32 R7, R5, 0x40, RZ ;  /* 0x0000004005077824 */ /* 0x000fe400078e00ff */
[----:B------:R-:W-:Y:S01]  /*10ae0*/  IMAD R15, R15, c[0x0][0x3f0], RZ ;  /* 0x0000fc000f0f7a24 */ /* 0x000fe200078e02ff */
[----:B------:R-:W-:Y:S01]  /*10af0*/  IADD3 R11, R17, R11, RZ ;  /* 0x0000000b110b7210 */ /* 0x000fe20007ffe0ff */
[----:B------:R-:W-:Y:S01]  /*10b00*/  SHFL.IDX PT, R42, R12, RZ, 0x1c1f ;  /* 0x001c1fff0c2a7589 */ /* 0x000fe200000e0000 */
[----:B------:R-:W-:Y:S01]  /*10b10*/  LOP3.LUT R7, R7, 0x1c0, RZ, 0xc0, !PT ;  /* 0x000001c007077812 */ /* 0x000fe200078ec0ff */
[----:B------:R-:W-:Y:S01]  /*10b20*/  IMAD R17, R14, c[0x0][0x3f4], R15 ;  /* 0x0000fd000e117a24 */ /* 0x000fe200078e020f */
[----:B------:R-:W-:Y:S01]  /*10b30*/  LEA.HI.X R11, R16, c[0x0][0x454], R11, 0x2, P0 ;  /* 0x00011500100b7a11 */ /* 0x000fe200000f140b */
[----:B------:R-:W-:Y:S01]  /*10b40*/  SHFL.IDX PT, R34, R12, 0x1, 0x1c1f ;  /* 0x003c1f000c227f89 */ /* 0x000fe200000e0000 */
[----:B------:R-:W-:Y:S01]  /*10b50*/  LOP3.LUT R10, R7, 0x38, R0, 0xf8, !PT ;  /* 0x00000038070a7812 */ /* 0x000fe200078ef800 */
[----:B------:R-:W-:Y:S01]  /*10b60*/  IMAD.WIDE.U32 R14, R14, c[0x0][0x3f0], R18 ;  /* 0x0000fc000e0e7a25 */ /* 0x000fe200078e0012 */
[----:B------:R-:W-:Y:S01]  /*10b70*/  SHF.R.U32.HI R7, RZ, 0x3, R7 ;  /* 0x00000003ff077819 */ /* 0x000fe20000011607 */
[----:B------:R-:W1:Y:S01]  /*10b80*/  SHFL.IDX PT, R43, R11, RZ, 0x1c1f ;  /* 0x001c1fff0b2b7589 */ /* 0x000e6200000e0000 */
[----:B------:R-:W-:Y:S01]  /*10b90*/  LEA R16, R40, R3, 0x7 ;  /* 0x0000000328107211 */ /* 0x000fe200078e38ff */
[--C-:B------:R-:W-:Y:S01]  /*10ba0*/  IMAD.MOV R32, RZ, RZ, -R9.reuse ;  /* 0x000000ffff207224 */ /* 0x100fe200078e0a09 */
[----:B------:R-:W-:Y:S01]  /*10bb0*/  LOP3.LUT R7, R10, R7, RZ, 0x3c, !PT ;  /* 0x000000070a077212 */ /* 0x000fe200078e3cff */
[----:B------:R-:W3:Y:S01]  /*10bc0*/  SHFL.IDX PT, R35, R11, 0x1, 0x1c1f ;  /* 0x003c1f000b237f89 */ /* 0x000ee200000e0000 */
[----:B------:R-:W-:Y:S01]  /*10bd0*/  SHF.R.S32.HI R10, RZ, 0x1f, R9 ;  /* 0x0000001fff0a7819 */ /* 0x000fe20000011409 */
[----:B-----5:R-:W-:Y:S01]  /*10be0*/  IMAD R3, R8, c[0x0][0x4e8], RZ ;  /* 0x00013a0008037a24 */ /* 0x020fe200078e02ff */
[----:B------:R-:W-:Y:S01]  /*10bf0*/  IADD3 R8, R16, 0x8, RZ ;  /* 0x0000000810087810 */ /* 0x000fe20007ffe0ff */
[----:B------:R-:W-:Y:S01]  /*10c00*/  IMAD.IADD R15, R15, 0x1, R17 ;  /* 0x000000010f0f7824 */ /* 0x000fe200078e0211 */
[----:B------:R-:W-:Y:S01]  /*10c10*/  LEA R40, R40, R5, 0x7 ;  /* 0x0000000528287211 */ /* 0x000fe200078e38ff */
[----:B------:R-:W-:Y:S01]  /*10c20*/  IMAD R32, R32, c[0x0][0x4e8], R13 ;  /* 0x00013a0020207a24 */ /* 0x000fe200078e020d */
[-C--:B------:R-:W-:Y:S01]  /*10c30*/  ISETP.GE.OR P0, PT, R16, R3.reuse, P2 ;  /* 0x000000031000720c */ /* 0x080fe20001706670 */
[----:B------:R-:W-:Y:S01]  /*10c40*/  IMAD R10, R10, c[0x0][0x3e0], RZ ;  /* 0x0000f8000a0a7a24 */ /* 0x000fe200078e02ff */
[----:B------:R-:W-:Y:S01]  /*10c50*/  ISETP.GE.OR P2, PT, R8, R3, P2 ;  /* 0x000000030800720c */ /* 0x000fe20001746670 */
[----:B------:R-:W-:-:S02]  /*10c60*/  IMAD.SHL.U32 R6, R6, 0x8, RZ ;  /* 0x0000000806067824 */ /* 0x000fc400078e00ff */
[C---:B------:R-:W-:Y:S02]  /*10c70*/  IMAD R10, R9.reuse, c[0x0][0x3e4], R10 ;  /* 0x0000f900090a7a24 */ /* 0x040fe400078e020a */
[----:B------:R-:W-:Y:S01]  /*10c80*/  IMAD.WIDE.U32 R14, R9, c[0x0][0x3e0], R14 ;  /* 0x0000f800090e7a25 */ /* 0x000fe200078e000e */
[----:B------:R-:W-:Y:S02]  /*10c90*/  SHF.R.S32.HI R9, RZ, 0x1f, R32 ;  /* 0x0000001fff097819 */ /* 0x000fe40000011420 */
[----:B------:R-:W-:Y:S01]  /*10ca0*/  LOP3.LUT R7, R7, 0x7ffffe00, R6, 0xf8, !PT ;  /* 0x7ffffe0007077812 */ /* 0x000fe200078ef806 */
[----:B------:R-:W-:Y:S02]  /*10cb0*/  IMAD.IADD R15, R15, 0x1, R10 ;  /* 0x000000010f0f7824 */ /* 0x000fe400078e020a */
[----:B------:R-:W-:Y:S01]  /*10cc0*/  IMAD R9, R9, c[0x0][0x3d8], RZ ;  /* 0x0000f60009097a24 */ /* 0x000fe200078e02ff */
[----:B------:R-:W-:Y:S01]  /*10cd0*/  SHF.L.U32 R41, R7, 0x1, RZ ;  /* 0x0000000107297819 */ /* 0x000fe200000006ff */
[----:B-1----:R1:W-:Y:S02]  /*10ce0*/  @!P0 ST.E [R42.64], R2 ;  /* 0x000000022a008985 */ /* 0x0023e4000c10190a */
[----:B------:R-:W-:-:S02]  /*10cf0*/  IMAD R6, R32, c[0x0][0x3dc], R9 ;  /* 0x0000f70020067a24 */ /* 0x000fc400078e0209 */
[----:B------:R-:W-:Y:S01]  /*10d00*/  IMAD.WIDE.U32 R32, R32, c[0x0][0x3d8], R14 ;  /* 0x0000f60020207a25 */ /* 0x000fe200078e000e */
[----:B---3--:R1:W-:Y:S03]  /*10d10*/  @!P2 ST.E [R34.64], R4 ;  /* 0x000000042200a985 */ /* 0x0083e6000c10190a */
[----:B------:R-:W-:Y:S01]  /*10d20*/  IMAD.IADD R6, R33, 0x1, R6 ;  /* 0x0000000121067824 */ /* 0x000fe200078e0206 */
[----:B------:R1:W3:Y:S01]  /*10d30*/  LDS.128 R28, [R41+0x1080] ;  /* 0x00108000291c7984 */ /* 0x0002e20000000c00 */
[----:B------:R-:W-:-:S03]  /*10d40*/  LEA R38, P0, R32, c[0x0][0x380], 0x1 ;  /* 0x0000e00020267a11 */ /* 0x000fc600078008ff */
[----:B------:R1:W4:Y:S01]  /*10d50*/  LDS.128 R24, [R41+0x2080] ;  /* 0x0020800029187984 */ /* 0x0003220000000c00 */
[----:B------:R-:W-:Y:S02]  /*10d60*/  LEA.HI.X R37, R32, c[0x0][0x384], R6, 0x1, P0 ;  /* 0x0000e10020257a11 */ /* 0x000fe400000f0c06 */
[----:B------:R-:W-:Y:S01]  /*10d70*/  ISETP.GE.AND P0, PT, R40, R3, PT ;  /* 0x000000032800720c */ /* 0x000fe20003f06270 */
[----:B------:R1:W2:Y:S04]  /*10d80*/  LDS.128 R20, [R41+0x3080] ;  /* 0x0030800029147984 */ /* 0x0002a80000000c00 */
        /* <DEDUP_REMOVED lines=17> */
.L_x_271:
[----:B------:R-:W-:Y:S05]  /*10ea0*/  BSYNC B0 ;  /* 0x0000000000007941 */ /* 0x000fea0003800000 */
.L_x_270:
        /* <DEDUP_REMOVED lines=15> */
.L_x_273:
[----:B------:R-:W-:Y:S05]  /*10fa0*/  BSYNC B0 ;  /* 0x0000000000007941 */ /* 0x000fea0003800000 */
.L_x_272:
[----:B------:R-:W-:Y:S01]  /*10fb0*/  IADD3 R2, R40, 0x40, RZ ;  /* 0x0000004028027810 */ /* 0x000fe20007ffe0ff */
[----:B---34-:R3:W4:Y:S01]  /*10fc0*/  SHFL.IDX PT, R7, R37, 0x2, 0x181f ;  /* 0x00581f0025077f89 */ /* 0x01872200000e0000 */
[----:B------:R-:W-:Y:S02]  /*10fd0*/  BSSY B0, `(.L_x_274) ;  /* 0x000000d000007945 */ /* 0x000fe40003800000 */
[----:B------:R-:W-:Y:S01]  /*10fe0*/  ISETP.GE.AND P0, PT, R2, R3, PT ;  /* 0x000000030200720c */ /* 0x000fe20003f06270 */
[----:B------:R3:W1:-:S12]  /*10ff0*/  SHFL.IDX PT, R6, R38, 0x2, 0x181f ;  /* 0x00581f0026067f89 */ /* 0x00065800000e0000 */
[----:B------:R-:W-:Y:S05]  /*11000*/  @P0 BRA `(.L_x_275) ;  /* 0x0000009000000947 */ /* 0x000fea0003800000 */
[----:B------:R-:W-:Y:S02]  /*11010*/  ISETP.GE.AND P0, PT, R36, c[0x0][0x3c8], PT ;  /* 0x0000f20024007a0c */ /* 0x000fe40003f06270 */
[----:B------:R-:W-:-:S11]  /*11020*/  ISETP.GE.AND P1, PT, R0, c[0x0][0x3c8], PT ;  /* 0x0000f20000007a0c */ /* 0x000fd60003f26270 */
[----:B------:R-:W-:-:S04]  /*11030*/  @!P0 SHF.R.S32.HI R5, RZ, 0x1f, R36 ;  /* 0x0000001fff058819 */ /* 0x000fc80000011424 */
[----:B------:R-:W-:Y:S01]  /*11040*/  @!P0 LEA.HI R2, R5, R36, RZ, 0x3 ;  /* 0x0000002405028211 */ /* 0x000fe200078f18ff */
[----:B-1--4-:R-:W-:-:S03]  /*11050*/  @!P1 IMAD.WIDE R4, R0, 0x2, R6 ;  /* 0x0000000200049825 */ /* 0x012fc600078e0206 */
[----:B------:R-:W-:Y:S02]  /*11060*/  @!P0 LOP3.LUT R2, R2, 0xfffffff8, RZ, 0xc0, !PT ;  /* 0xfffffff802028812 */ /* 0x000fe400078ec0ff */
[----:B------:R1:W-:Y:S03]  /*11070*/  @!P1 ST.E.128 [R4.64], R24 ;  /* 0x0000001804009985 */ /* 0x0003e6000c101d0a */
[----:B------:R-:W-:-:S05]  /*11080*/  @!P0 IMAD.WIDE R6, R2, 0x2, R6 ;  /* 0x0000000202068825 */ /* 0x000fca00078e0206 */
[----:B------:R1:W-:Y:S02]  /*11090*/  @!P0 ST.E.128 [R6.64], R12 ;  /* 0x0000000c06008985 */ /* 0x0003e4000c101d0a */
.L_x_275:
[----:B------:R-:W-:Y:S05]  /*110a0*/  BSYNC B0 ;  /* 0x0000000000007941 */ /* 0x000fea0003800000 */
.L_x_274:
[----:B------:R-:W-:Y:S01]  /*110b0*/  IADD3 R40, R40, 0x60, RZ ;  /* 0x0000006028287810 */ /* 0x000fe20007ffe0ff */
[----:B-1----:R1:W3:Y:S03]  /*110c0*/  SHFL.IDX PT, R5, R37, 0x3, 0x181f ;  /* 0x00781f0025057f89 */ /* 0x0022e600000e0000 */
[----:B------:R-:W-:Y:S01]  /*110d0*/  ISETP.GE.AND P0, PT, R40, R3, PT ;  /* 0x000000032800720c */ /* 0x000fe20003f06270 */
[----:B------:R1:W4:-:S12]  /*110e0*/  SHFL.IDX PT, R4, R38, 0x3, 0x181f ;  /* 0x00781f0026047f89 */ /* 0x00031800000e0000 */
[----:B------:R-:W-:Y:S05]  /*110f0*/  @P0 EXIT ;  /* 0x000000000000094d */ /* 0x000fea0003800000 */
[----:B------:R-:W-:-:S13]  /*11100*/  ISETP.GE.AND P0, PT, R0, c[0x0][0x3c8], PT ;  /* 0x0000f20000007a0c */ /* 0x000fda0003f06270 */
[----:B---34-:R-:W-:-:S05]  /*11110*/  @!P0 IMAD.WIDE R2, R0, 0x2, R4 ;  /* 0x0000000200028825 */ /* 0x018fca00078e0204 */
[----:B--2---:R2:W-:Y:S01]  /*11120*/  @!P0 ST.E.128 [R2.64], R20 ;  /* 0x0000001402008985 */ /* 0x0045e2000c101d0a */
[----:B------:R-:W-:-:S13]  /*11130*/  ISETP.GE.AND P0, PT, R36, c[0x0][0x3c8], PT ;  /* 0x0000f20024007a0c */ /* 0x000fda0003f06270 */
[----:B------:R-:W-:Y:S05]  /*11140*/  @P0 EXIT ;  /* 0x000000000000094d */ /* 0x000fea0003800000 */
[----:B--2---:R-:W-:-:S04]  /*11150*/  SHF.R.S32.HI R3, RZ, 0x1f, R36 ;  /* 0x0000001fff037819 */ /* 0x004fc80000011424 */
[----:B------:R-:W-:-:S04]  /*11160*/  LEA.HI R3, R3, R36, RZ, 0x3 ;  /* 0x0000002403037211 */ /* 0x000fc800078f18ff */
[----:B------:R-:W-:-:S05]  /*11170*/  LOP3.LUT R3, R3, 0xfffffff8, RZ, 0xc0, !PT ;  /* 0xfffffff803037812 */ /* 0x000fca00078ec0ff */
[----:B------:R-:W-:-:S05]  /*11180*/  IMAD.WIDE R4, R3, 0x2, R4 ;  /* 0x0000000203047825 */ /* 0x000fca00078e0204 */
[----:B------:R-:W-:Y:S01]  /*11190*/  ST.E.128 [R4.64], R8 ;  /* 0x0000000804007985 */ /* 0x000fe2000c101d0a */
[----:B------:R-:W-:Y:S05]  /*111a0*/  EXIT ;  /* 0x000000000000794d */ /* 0x000fea0003800000 */
.L_x_268:
        /* <DEDUP_REMOVED lines=8> */
[----:B------:R-:W3:Y:S04]  /*11230*/  @P1 LDG.E R3, [R4.64] ;  /* 0x0000000a04031981 */ /* 0x000ee8000c1e1900 */
[----:B------:R1:W5:Y:S01]  /*11240*/  @P0 LDG.E R2, [R6.64] ;  /* 0x0000000a06020981 */ /* 0x000362000c1e1900 */
[----:B------:R-:W-:Y:S02]  /*11250*/  CS2R R12, SRZ ;  /* 0x00000000000c7805 */ /* 0x000fe4000001ff00 */
[--C-:B---3--:R-:W-:Y:S01]  /*11260*/  @P1 SHF.R.S32.HI R13, RZ, 0x1f, R3.reuse ;  /* 0x0000001fff0d1819 */ /* 0x108fe20000011403 */
[----:B------:R-:W-:Y:S01]  /*11270*/  @P1 IMAD.MOV.U32 R12, RZ, RZ, R3 ;  /* 0x000000ffff0c1224 */ /* 0x000fe200078e0003 */
[----:B------:R-:W-:Y:S05]  /*11280*/  @P0 BRA `(.L_x_276) ;  /* 0x0000004000000947 */ /* 0x000fea0003800000 */
[----:B-1----:R-:W-:Y:S05]  /*11290*/  @!P1 BRA `(.L_x_276) ;  /* 0x0000003000009947 */ /* 0x002fea0003800000 */
[----:B-----5:R-:W3:Y:S04]  /*112a0*/  LDG.E R2, [R4.64] ;  /* 0x0000000a04027981 */ /* 0x020ee8000c1e1900 */
[----:B------:R-:W3:Y:S02]  /*112b0*/  LDG.E R3, [R4.64+0x4] ;  /* 0x0000040a04037981 */ /* 0x000ee4000c1e1900 */
[----:B---3--:R-:W-:-:S02]  /*112c0*/  IADD3 R2, -R2, R3, RZ ;  /* 0x0000000302027210 */ /* 0x008fc40007ffe1ff */
.L_x_276:
[----:B-1----:R-:W1:Y:S01]  /*112d0*/  S2R R0, SR_TID.X ;  /* 0x0000000000007919 */ /* 0x002e620000002100 */
[----:B------:R-:W-:Y:S01]  /*112e0*/  SHF.R.S32.HI R9, RZ, 0x1f, R210 ;  /* 0x0000001fff097819 */ /* 0x000fe200000114d2 */
[----:B------:R-:W-:Y:S01]  /*112f0*/  BSSY B0, `(.L_x_277) ;  /* 0x0000028000007945 */ /* 0x000fe20003800000 */
[----:B------:R-:W-:-:S02]  /*11300*/  SEL R210, R210, RZ, !P1 ;  /* 0x000000ffd2d27207 */ /* 0x000fc40004800000 */
[----:B------:R-:W-:Y:S02]  /*11310*/  SEL R9, R9, RZ, !P1 ;  /* 0x000000ff09097207 */ /* 0x000fe40004800000 */
[----:B-1----:R-:W-:-:S13]  /*11320*/  ISETP.GT.AND P0, PT, R0, 0x7f, PT ;  /* 0x0000007f0000780c */ /* 0x002fda0003f04270 */
        /* <DEDUP_REMOVED lines=36> */
.L_x_278:
[----:B------:R-:W-:Y:S05]  /*11570*/  BSYNC B0 ;  /* 0x0000000000007941 */ /* 0x000fea0003800000 */
.L_x_277:
[----:B------:R-:W3:Y:S01]  /*11580*/  S2R R7, SR_CTAID.Y ;  /* 0x0000000000077919 */ /* 0x000ee20000002600 */
        /* <DEDUP_REMOVED lines=18> */
[----:B---3--:R-:W-:Y:S01]  /*116b0*/  SHF.R.S32.HI R6, RZ, 0x1f, R7 ;  /* 0x0000001fff067819 */ /* 0x008fe20000011407 */
        /* <DEDUP_REMOVED lines=26> */
[----:B------:R1:W3:Y:S01]  /*11860*/  SHFL.IDX PT, R6, R3, RZ, 0x181f ;  /* 0x00181fff03067589 */ /* 0x0002e200000e0000 */
[----:B------:R-:W-:-:S03]  /*11870*/  ISETP.GE.AND P0, PT, R9, R2, PT ;  /* 0x000000020900720c */ /* 0x000fc60003f06270 */
[----:B------:R1:W4:Y:S10]  /*11880*/  SHFL.IDX PT, R7, R0, RZ, 0x181f ;  /* 0x00181fff00077589 */ /* 0x00033400000e0000 */
        /* <DEDUP_REMOVED lines=10> */
.L_x_280:
[----:B------:R-:W-:Y:S05]  /*11930*/  BSYNC B0 ;  /* 0x0000000000007941 */ /* 0x000fea0003800000 */
.L_x_279:
[----:B---34-:R-:W-:Y:S01]  /*11940*/  IADD3 R7, R9, 0x20, RZ ;  /* 0x0000002009077810 */ /* 0x018fe20007ffe0ff */
[----:B------:R3:W4:Y:S01]  /*11950*/  SHFL.IDX PT, R11, R0, 0x1, 0x181f ;  /* 0x00381f00000b7f89 */ /* 0x00072200000e0000 */
[----:B------:R-:W-:Y:S02]  /*11960*/  BSSY B0, `(.L_x_281) ;  /* 0x000000d000007945 */ /* 0x000fe40003800000 */
[----:B------:R-:W-:Y:S01]  /*11970*/  ISETP.GE.AND P0, PT, R7, R2, PT ;  /* 0x000000020700720c */ /* 0x000fe20003f06270 */
[----:B------:R3:W1:-:S12]  /*11980*/  SHFL.IDX PT, R10, R3, 0x1, 0x181f ;  /* 0x00381f00030a7f89 */ /* 0x00065800000e0000 */
        /* <DEDUP_REMOVED lines=10> */
.L_x_282:
[----:B------:R-:W-:Y:S05]  /*11a30*/  BSYNC B0 ;  /* 0x0000000000007941 */ /* 0x000fea0003800000 */
.L_x_281:
[----:B-1----:R-:W-:Y:S01]  /*11a40*/  IADD3 R7, R9, 0x40, RZ ;  /* 0x0000004009077810 */ /* 0x002fe20007ffe0ff */
[----:B----4-:R1:W4:Y:S01]  /*11a50*/  SHFL.IDX PT, R11, R0, 0x2, 0x181f ;  /* 0x00581f00000b7f89 */ /* 0x01032200000e0000 */
[----:B------:R-:W-:Y:S02]  /*11a60*/  BSSY B0, `(.L_x_283) ;  /* 0x000000d000007945 */ /* 0x000fe40003800000 */
[----:B------:R-:W-:Y:S01]  /*11a70*/  ISETP.GE.AND P0, PT, R7, R2, PT ;  /* 0x000000020700720c */ /* 0x000fe20003f06270 */
[----:B------:R1:W2:-:S12]  /*11a80*/  SHFL.IDX PT, R10, R3, 0x2, 0x181f ;  /* 0x00581f00030a7f89 */ /* 0x00029800000e0000 */
[----:B------:R-:W-:Y:S05]  /*11a90*/  @P0 BRA `(.L_x_284) ;  /* 0x0000009000000947 */ /* 0x000fea0003800000 */
[----:B------:R-:W-:Y:S02]  /*11aa0*/  ISETP.GE.AND P0, PT, R4, c[0x0][0x3c8], PT ;  /* 0x0000f20004007a0c */ /* 0x000fe40003f06270 */
[----:B------:R-:W-:-:S11]  /*11ab0*/  ISETP.GE.AND P1, PT, R5, c[0x0][0x3c8], PT ;  /* 0x0000f20005007a0c */ /* 0x000fd60003f26270 */
[----:B------:R-:W-:Y:S02]  /*11ac0*/  @!P0 SHF.R.S32.HI R7, RZ, 0x1f, R4 ;  /* 0x0000001fff078819 */ /* 0x000fe40000011404 */
[----:B--2-4-:R-:W-:Y:S02]  /*11ad0*/  @!P1 IMAD.WIDE R12, R5, 0x2, R10 ;  /* 0x00000002050c9825 */ /* 0x014fe400078e020a */
[----:B------:R-:W-:-:S03]  /*11ae0*/  @!P0 LEA.HI R6, R7, R4, RZ, 0x3 ;  /* 0x0000000407068211 */ /* 0x000fc600078f18ff */
[----:B------:R2:W-:Y:S01]  /*11af0*/  @!P1 ST.E.128 [R12.64], RZ ;  /* 0x000000ff0c009985 */ /* 0x0005e2000c101d0a */
[----:B------:R-:W-:-:S05]  /*11b00*/  @!P0 LOP3.LUT R6, R6, 0xfffffff8, RZ, 0xc0, !PT ;  /* 0xfffffff806068812 */ /* 0x000fca00078ec0ff */
[----:B------:R-:W-:-:S05]  /*11b10*/  @!P0 IMAD.WIDE R6, R6, 0x2, R10 ;  /* 0x0000000206068825 */ /* 0x000fca00078e020a */
[----:B------:R2:W-:Y:S02]  /*11b20*/  @!P0 ST.E.128 [R6.64], RZ ;  /* 0x000000ff06008985 */ /* 0x0005e4000c101d0a */
.L_x_284:
[----:B------:R-:W-:Y:S05]  /*11b30*/  BSYNC B0 ;  /* 0x0000000000007941 */ /* 0x000fea0003800000 */
.L_x_283:
[----:B------:R-:W-:Y:S01]  /*11b40*/  IADD3 R9, R9, 0x60, RZ ;  /* 0x0000006009097810 */ /* 0x000fe20007ffe0ff */
[----:B--2---:R2:W1:Y:S03]  /*11b50*/  SHFL.IDX PT, R7, R0, 0x3, 0x181f ;  /* 0x00781f0000077f89 */ /* 0x00446600000e0000 */
        /* <DEDUP_REMOVED lines=14> */
.L_x_285:
        /* <DEDUP_REMOVED lines=12> */
.L_x_1828:


//--------------------- .text._ZN7cutlass13device_kernelIN5flash19enable_sm80_to_sm89INS1_16FlashAttnFwdSm80INS1_25CollectiveMainloopFwdSm80ILi8ELi1ELb1EN4cute5tupleIJNS5_1CILi128EEENS7_ILi96EEES8_EEELi128ENS_10bfloat16_tEfNS_4arch4Sm80ELb0ELb1ELb0ELb1ELb0ELb1ELb1ELb0EEENS1_21CollectiveEpilogueFwdINS6_IJS8_S8_S9_EEENS6_IJNS7_ILi1EEESH_SH_EEESB_SD_Li256ELb1ELb1ELb0ELb0EEENS1_19SingleTileSchedulerILb1ELb0ELb1ELi128EEEEEEEEEvNT_6ParamsE --------------------------
	.section	.text._ZN7cutlass13device_kernelIN5flash19enable_sm80_to_sm89INS1_16FlashAttnFwdSm80INS1_25CollectiveMainloopFwdSm80ILi8ELi1ELb1EN4cute5tupleIJNS5_1CILi128EEENS7_ILi96EEES8_EEELi128ENS_10bfloat16_tEfNS_4arch4Sm80ELb0ELb1ELb0ELb1ELb0ELb1ELb1ELb0EEENS1_21CollectiveEpilogueFwdINS6_IJS8_S8_S9_EEENS6_IJNS7_ILi1EEESH_SH_EEESB_SD_Li256ELb1ELb1ELb0ELb0EEENS1_19SingleTileSchedulerILb1ELb0ELb1ELi128EEEEEEEEEvNT_6ParamsE,"ax",@progbits
	.sectioninfo	@"SHI_REGISTERS=254"
	.align	128
.text._ZN7cutlass13device_kernelIN5flash19enable_sm80_to_sm89INS1_16FlashAttnFwdSm80INS1_25CollectiveMainloopFwdSm80ILi8ELi1ELb1EN4cute5tupleIJNS5_1CILi128EEENS7_ILi96EEES8_EEELi128ENS_10bfloat16_tEfNS_4arch4Sm80ELb0ELb1ELb0ELb1ELb0ELb1ELb1ELb0EEENS1_21CollectiveEpilogueFwdINS6_IJS8_S8_S9_EEENS6_IJNS7_ILi1EEESH_SH_EEESB_SD_Li256ELb1ELb1ELb0ELb0EEENS1_19SingleTileSchedulerILb1ELb0ELb1ELi128EEEEEEEEEvNT_6ParamsE:
        .type           _ZN7cutlass13device_kernelIN5flash19enable_sm80_to_sm89INS1_16FlashAttnFwdSm80INS1_25CollectiveMainloopFwdSm80ILi8ELi1ELb1EN4cute5tupleIJNS5_1CILi128EEENS7_ILi96EEES8_EEELi128ENS_10bfloat16_tEfNS_4arch4Sm80ELb0ELb1ELb0ELb1ELb0ELb1ELb1ELb0EEENS1_21CollectiveEpilogueFwdINS6_IJS8_S8_S9_EEENS6_IJNS7_ILi1EEESH_SH_EEESB_SD_Li256ELb1ELb1ELb0ELb0EEENS1_19SingleTileSchedulerILb1ELb0ELb1ELi128EEEEEEEEEvNT_6ParamsE,@function
        .size           _ZN7cutlass13device_kernelIN5flash19enable_sm80_to_sm89INS1_16FlashAttnFwdSm80INS1_25CollectiveMainloopFwdSm80ILi8ELi1ELb1EN4cute5tupleIJNS5_1CILi128EEENS7_ILi96EEES8_EEELi128ENS_10bfloat16_tEfNS_4arch4Sm80ELb0ELb1ELb0ELb1ELb0ELb1ELb1ELb0EEENS1_21CollectiveEpilogueFwdINS6_IJS8_S8_S9_EEENS6_IJNS7_ILi1EEESH_SH_EEESB_SD_Li256ELb1ELb1ELb0ELb0EEENS1_19SingleTileSchedulerILb1ELb0ELb1ELi128EEEEEEEEEvNT_6ParamsE,(.L_x_1829 - _ZN7cutlass13device_kernelIN5flash19enable_sm80_to_sm89INS1_16FlashAttnFwdSm80INS1_25CollectiveMainloopFwdSm80ILi8ELi1ELb1EN4cute5tupleIJNS5_1CILi128EEENS7_ILi96EEES8_EEELi128ENS_10bfloat16_tEfNS_4arch4Sm80ELb0ELb1ELb0ELb1ELb0ELb1ELb1ELb0EEENS1_21CollectiveEpilogueFwdINS6_IJS8_S8_S9_EEENS6_IJNS7_ILi1EEESH_SH_EEESB_SD_Li256ELb1ELb1ELb0ELb0EEENS1_19SingleTileSchedulerILb1ELb0ELb1ELi128EEEEEEEEEvNT_6ParamsE)
        .other          _ZN7cutlass13device_kernelIN5flash19enable_sm80_to_sm89INS1_16FlashAttnFwdSm80INS1_25CollectiveMainloopFwdSm80ILi8ELi1ELb1EN4cute5tupleIJNS5_1CILi128EEENS7_ILi96EEES8_EEELi128ENS_10bfloat16_tEfNS_4arch4Sm80ELb0ELb1ELb0ELb1ELb0ELb1ELb1ELb0EEENS1_21CollectiveEpilogueFwdINS6_IJS8_S8_S9_EEENS6_IJNS7_ILi1EEESH_SH_EEESB_SD_Li256ELb1ELb1ELb0ELb0EEENS1_19SingleTileSchedulerILb1ELb0ELb1ELi128EEEEEEEEEvNT_6ParamsE,@"STO_CUDA_ENTRY STV_DEFAULT"
_ZN7cutlass13device_kernelIN5flash19enable_sm80_to_sm89INS1_16FlashAttnFwdSm80INS1_25CollectiveMainloopFwdSm80ILi8ELi1ELb1EN4cute5tupleIJNS5_1CILi128EEENS7_ILi96EEES8_EEELi128ENS_10bfloat16_tEfNS_4arch4Sm80ELb0ELb1ELb0ELb1ELb0ELb1ELb1ELb0EEENS1_21CollectiveEpilogueFwdINS6_IJS8_S8_S9_EEENS6_IJNS7_ILi1EEESH_SH_EEESB_SD_Li256ELb1ELb1ELb0ELb0EEENS1_19SingleTileSchedulerILb1ELb0ELb1ELi128EEEEEEEEEvNT_6ParamsE:
        /* <DEDUP_REMOVED lines=16> */
.L_x_287:
        /* <DEDUP_REMOVED lines=8> */
.L_x_289:
[----:B------:R-:W-:-:S04]  /*0180*/  MOV R0, c[0x0][0x54c] ;  /* 0x0001530000007a02 */ /* 0x000fc80000000f00 */
.L_x_288:
[----:B------:R-:W-:Y:S01]  /*0190*/  USHF.L.U32 UR4, UR4, 0x7, URZ ;  /* 0x0000000704047899 */ /* 0x000fe2000800063f */
[----:B-----5:R-:W-:-:S05]  /*01a0*/  IMAD R0, R0, c[0x0][0x548], RZ ;  /* 0x0001520000007a24 */ /* 0x020fca00078e02ff */
[----:B------:R-:W-:-:S04]  /*01b0*/  MOV R117, UR4 ;  /* 0x0000000400757c02 */ /* 0x000fc80008000f00 */
[----:B------:R-:W-:-:S04]  /*01c0*/  ISETP.GE.AND P0, PT, R117, R0, PT ;  /* 0x000000007500720c */ /* 0x000fc80003f06270 */
[----:B------:R-:W-:Y:S01]  /*01d0*/  SEL R213, R213, 0xffffffff, !P0 ;  /* 0xffffffffd5d57807 */ /* 0x000fe20004000000 */
[----:B------:R-:W-:Y:S05]  /*01e0*/  BRA `(.L_x_290) ;  /* 0x0000013000007947 */ /* 0x000fea0003800000 */
.L_x_286:
[----:B------:R-:W-:-:S04]  /*01f0*/  ISETP.NE.U32.AND P0, PT, RZ, c[0x0][0x568], PT ;  /* 0x00015a00ff007a0c */ /* 0x000fc80003f05070 */
[----:B------:R-:W-:-:S13]  /*0200*/  ISETP.NE.AND.EX P0, PT, RZ, c[0x0][0x56c], PT, P0 ;  /* 0x00015b00ff007a0c */ /* 0x000fda0003f05300 */
[----:B------:R-:W-:Y:S05]  /*0210*/  @!P0 BRA `(.L_x_291) ;  /* 0x0000002000008947 */ /* 0x000fea0003800000 */
[----:B------:R1:W5:Y:S01]  /*0220*/  LDG.E R0, [R2.64] ;  /* 0x0000001002007981 */ /* 0x000362000c1e1900 */
[----:B------:R-:W-:Y:S05]  /*0230*/  BRA `(.L_x_292) ;  /* 0x0000009000007947 */ /* 0x000fea0003800000 */
.L_x_291:
        /* <DEDUP_REMOVED lines=8> */
.L_x_293:
[----:B------:R-:W-:-:S04]  /*02c0*/  MOV R0, c[0x0][0x54c] ;  /* 0x0001530000007a02 */ /* 0x000fc80000000f00 */
.L_x_292:
[----:B------:R-:W-:Y:S01]  /*02d0*/  USHF.L.U32 UR4, UR4, 0x7, URZ ;  /* 0x0000000704047899 */ /* 0x000fe2000800063f */
[----:B-----5:R-:W-:-:S05]  /*02e0*/  IMAD R0, R0, c[0x0][0x548], RZ ;  /* 0x0001520000007a24 */ /* 0x020fca00078e02ff */
[----:B------:R-:W-:-:S04]  /*02f0*/  MOV R117, UR4 ;  /* 0x0000000400757c02 */ /* 0x000fc80008000f00 */
[----:B------:R-:W-:-:S04]  /*0300*/  ISETP.GE.AND P0, PT, R117, R0, PT ;  /* 0x000000007500720c */ /* 0x000fc80003f06270 */
[----:B------:R-:W-:-:S04]  /*0310*/  SEL R213, R213, 0xffffffff, !P0 ;  /* 0xffffffffd5d57807 */ /* 0x000fc80004000000 */
.L_x_290:
[----:B------:R-:W-:-:S13]  /*0320*/  ISETP.GE.AND P0, PT, R213, RZ, PT ;  /* 0x000000ffd500720c */ /* 0x000fda0003f06270 */
[----:B------:R-:W-:Y:S05]  /*0330*/  @!P0 EXIT ;  /* 0x000000000000894d */ /* 0x000fea0003800000 */
[----:B------:R-:W-:Y:S01]  /*0340*/  ISETP.NE.U32.AND P0, PT, RZ, c[0x0][0x370], PT ;  /* 0x0000dc00ff007a0c */ /* 0x000fe20003f05070 */
[----:B------:R-:W-:Y:S01]  /*0350*/  CS2R R126, SRZ ;  /* 0x00000000007e7805 */ /* 0x000fe2000001ff00 */
[----:B------:R-:W-:Y:S01]  /*0360*/  ISETP.NE.U32.AND P1, PT, RZ, c[0x0][0x360], PT ;  /* 0x0000d800ff007a0c */ /* 0x000fe20003f25070 */
[----:B------:R-:W-:Y:S01]  /*0370*/  IMAD.MOV.U32 R212, RZ, RZ, c[0x0][0x168] ;  /* 0x00005a00ffd47624 */ /* 0x000fe200078e00ff */
[----:B------:R-:W-:Y:S01]  /*0380*/  ISETP.NE.AND.EX P2, PT, RZ, c[0x0][0x374], PT, P0 ;  /* 0x0000dd00ff007a0c */ /* 0x000fe20003f45300 */
[----:B------:R-:W-:Y:S01]  /*0390*/  IMAD.MOV.U32 R80, RZ, RZ, RZ ;  /* 0x000000ffff507224 */ /* 0x000fe200078e00ff */
[----:B------:R-:W-:Y:S01]  /*03a0*/  ISETP.NE.AND.EX P0, PT, RZ, c[0x0][0x364], PT, P1 ;  /* 0x0000d900ff007a0c */ /* 0x000fe20003f05310 */
[----:B-1----:R-:W-:Y:S01]  /*03b0*/  IMAD.MOV.U32 R2, RZ, RZ, RZ ;  /* 0x000000ffff027224 */ /* 0x002fe200078e00ff */
[----:B------:R-:W-:Y:S01]  /*03c0*/  ISETP.NE.U32.AND P1, PT, RZ, c[0x0][0x348], PT ;  /* 0x0000d200ff007a0c */ /* 0x000fe20003f25070 */
[----:B------:R-:W-:Y:S01]  /*03d0*/  IMAD.WIDE R10, R213, R6, c[0x0][0x348] ;  /* 0x0000d200d50a7625 */ /* 0x000fe200078e0206 */
[----:B------:R-:W-:-:S02]  /*03e0*/  ISETP.NE.U32.AND P4, PT, RZ, c[0x0][0x350], PT ;  /* 0x0000d400ff007a0c */ /* 0x000fc40003f85070 */
[----:B------:R-:W-:Y:S01]  /*03f0*/  ISETP.NE.U32.AND P3, PT, RZ, c[0x0][0x358], PT ;  /* 0x0000d600ff007a0c */ /* 0x000fe20003f65070 */
[CC--:B------:R-:W-:Y:S01]  /*0400*/  IMAD.WIDE R8, R213.reuse, R6.reuse, c[0x0][0x350] ;  /* 0x0000d400d5087625 */ /* 0x0c0fe200078e0206 */
[----:B------:R-:W-:Y:S02]  /*0410*/  ISETP.NE.AND.EX P1, PT, RZ, c[0x0][0x34c], PT, P1 ;  /* 0x0000d300ff007a0c */ /* 0x000fe40003f25310 */
[----:B------:R-:W-:Y:S01]  /*0420*/  ISETP.NE.AND.EX P4, PT, RZ, c[0x0][0x354], PT, P4 ;  /* 0x0000d500ff007a0c */ /* 0x000fe20003f85340 */
[----:B------:R-:W-:Y:S01]  /*0430*/  @P2 IMAD.WIDE R16, R213, R6, c[0x0][0x370] ;  /* 0x0000dc00d5102625 */ /* 0x000fe200078e0206 */
[----:B------:R-:W-:-:S03]  /*0440*/  ISETP.NE.AND.EX P3, PT, RZ, c[0x0][0x35c], PT, P3 ;  /* 0x0000d700ff007a0c */ /* 0x000fc60003f65330 */
[CC--:B------:R-:W-:Y:S01]  /*0450*/  @P0 IMAD.WIDE R14, R213.reuse, R6.reuse, c[0x0][0x360] ;  /* 0x0000d800d50e0625 */ /* 0x0c0fe200078e0206 */
[----:B------:R1:W5:Y:S03]  /*0460*/  @P2 LDG.E R127, [R16.64] ;  /* 0x00000010107f2981 */ /* 0x000366000c1e1900 */
[----:B------:R-:W-:Y:S01]  /*0470*/  IMAD.WIDE R12, R213, R6, c[0x0][0x358] ;  /* 0x0000d600d50c7625 */ /* 0x000fe200078e0206 */
[----:B------:R1:W5:Y:S04]  /*0480*/  @P0 LDG.E R212, [R14.64] ;  /* 0x000000100ed40981 */ /* 0x000368000c1e1900 */
[----:B------:R1:W5:Y:S04]  /*0490*/  @P1 LDG.E R80, [R10.64] ;  /* 0x000000100a501981 */ /* 0x000368000c1e1900 */
[----:B------:R1:W5:Y:S04]  /*04a0*/  @P4 LDG.E R126, [R8.64] ;  /* 0x00000010087e4981 */ /* 0x000368000c1e1900 */
[----:B------:R1:W5:Y:S04]  /*04b0*/  @P3 LDG.E R2, [R12.64] ;  /* 0x000000100c023981 */ /* 0x000368000c1e1900 */
[----:B------:R-:W2:Y:S01]  /*04c0*/  S2R R211, SR_CTAID.Y ;  /* 0x0000000000d37919 */ /* 0x000ea20000002600 */
[----:B------:R-:W-:-:S02]  /*04d0*/  IMAD.MOV.U32 R4, RZ, RZ, c[0x0][0x1d0] ;  /* 0x00007400ff047624 */ /* 0x000fc400078e00ff */
[----:B------:R-:W-:Y:S01]  /*04e0*/  IMAD.MOV.U32 R0, RZ, RZ, c[0x0][0x228] ;  /* 0x00008a00ff007624 */ /* 0x000fe200078e00ff */
[----:B--2---:R-:W-:Y:S01]  /*04f0*/  SHF.R.S32.HI R210, RZ, 0x1f, R211 ;  /* 0x0000001fffd27819 */ /* 0x004fe200000114d3 */
[----:B------:R-:W-:Y:S05]  /*0500*/  @P0 BRA `(.L_x_294) ;  /* 0x0000004000000947 */ /* 0x000fea0003800000 */
[----:B-1----:R-:W-:Y:S05]  /*0510*/  @!P1 BRA `(.L_x_294) ;  /* 0x0000003000009947 */ /* 0x002fea0003800000 */
[----:B-----5:R-:W2:Y:S04]  /*0520*/  LDG.E R212, [R10.64] ;  /* 0x000000100ad47981 */ /* 0x020ea8000c1e1900 */
[----:B------:R-:W2:Y:S02]  /*0530*/  LDG.E R3, [R10.64+0x4] ;  /* 0x000004100a037981 */ /* 0x000ea4000c1e1900 */
[----:B--2---:R-:W-:Y:S02]  /*0540*/  IADD3 R212, -R212, R3, RZ ;  /* 0x00000003d4d47210 */ /* 0x004fe40007ffe1ff */
.L_x_294:
[----:B-1----:R-:W-:-:S04]  /*0550*/  ISETP.NE.U32.AND P0, PT, RZ, c[0x0][0x368], PT ;  /* 0x0000da00ff007a0c */ /* 0x002fc80003f05070 */
[----:B------:R-:W-:-:S13]  /*0560*/  ISETP.NE.AND.EX P0, PT, RZ, c[0x0][0x36c], PT, P0 ;  /* 0x0000db00ff007a0c */ /* 0x000fda0003f05300 */
[----:B------:R-:W-:Y:S05]  /*0570*/  @!P0 BRA `(.L_x_295) ;  /* 0x0000003000008947 */ /* 0x000fea0003800000 */
[----:B------:R-:W-:-:S06]  /*0580*/  IMAD.WIDE R4, R213, R6, c[0x0][0x368] ;  /* 0x0000da00d5047625 */ /* 0x000fcc00078e0206 */
[----:B------:R1:W5:Y:S01]  /*0590*/  LDG.E R4, [R4.64] ;  /* 0x0000001004047981 */ /* 0x000362000c1e1900 */
[----:B------:R-:W-:Y:S05]  /*05a0*/  BRA `(.L_x_296) ;  /* 0x0000004000007947 */ /* 0x000fea0003800000 */
.L_x_295:
[----:B------:R-:W-:Y:S05]  /*05b0*/  @!P4 BRA `(.L_x_296) ;  /* 0x000000300000c947 */ /* 0x000fea0003800000 */
[----:B------:R-:W2:Y:S04]  /*05c0*/  LDG.E R4, [R8.64] ;  /* 0x0000001008047981 */ /* 0x000ea8000c1e1900 */
[----:B------:R-:W2:Y:S02]  /*05d0*/  LDG.E R3, [R8.64+0x4] ;  /* 0x0000041008037981 */ /* 0x000ea4000c1e1900 */
[----:B--2---:R-:W-:Y:S02]  /*05e0*/  IADD3 R4, -R4, R3, RZ ;  /* 0x0000000304047210 */ /* 0x004fe40007ffe1ff */
.L_x_296:
[----:B------:R-:W2:Y:S01]  /*05f0*/  @P3 LDG.E R3, [R12.64] ;  /* 0x000000100c033981 */ /* 0x000ea2000c1e1900 */
[----:B------:R-:W-:-:S03]  /*0600*/  ISETP.NE.U32.AND P0, PT, RZ, c[0x0][0x378], PT ;  /* 0x0000de00ff007a0c */ /* 0x000fc60003f05070 */
[----:B------:R-:W2:Y:S01]  /*0610*/  @P3 LDG.E R8, [R12.64+0x4] ;  /* 0x000004100c083981 */ /* 0x000ea2000c1e1900 */
[----:B------:R-:W-:Y:S01]  /*0620*/  ISETP.NE.AND.EX P0, PT, RZ, c[0x0][0x37c], PT, P0 ;  /* 0x0000df00ff007a0c */ /* 0x000fe20003f05300 */
[----:B-----5:R-:W-:-:S12]  /*0630*/  IMAD.MOV.U32 R79, RZ, RZ, R4 ;  /* 0x000000ffff4f7224 */ /* 0x020fd800078e0004 */
[----:B------:R-:W-:-:S05]  /*0640*/  @P0 IMAD.WIDE R10, R213, R6, c[0x0][0x378] ;  /* 0x0000de00d50a0625 */ /* 0x000fca00078e0206 */
[----:B------:R3:W5:Y:S01]  /*0650*/  @P0 LDG.E R79, [R10.64] ;  /* 0x000000100a4f0981 */ /* 0x000762000c1e1900 */
[----:B------:R-:W-:Y:S01]  /*0660*/  IMAD.MOV.U32 R209, RZ, RZ, c[0x0][0x2c4] ;  /* 0x0000b100ffd17624 */ /* 0x000fe200078e00ff */
[----:B------:R-:W-:Y:S01]  /*0670*/  LOP3.LUT R214, R214, 0xffdfffff, RZ, 0xc0, !PT ;  /* 0xffdfffffd6d67812 */ /* 0x000fe200078ec0ff */
[----:B------:R-:W-:Y:S01]  /*0680*/  IMAD.MOV.U32 R208, RZ, RZ, c[0x0][0x32c] ;  /* 0x0000cb00ffd07624 */ /* 0x000fe200078e00ff */
[----:B------:R-:W-:Y:S02]  /*0690*/  IADD3 R7, R117, 0x7f, RZ ;  /* 0x0000007f75077810 */ /* 0x000fe40007ffe0ff */
[----:B------:R-:W-:Y:S02]  /*06a0*/  ISETP.NE.AND P2, PT, R209, 0x1, PT ;  /* 0x00000001d100780c */ /* 0x000fe40003f45270 */
[----:B------:R-:W-:-:S11]  /*06b0*/  ISETP.GE.AND P1, PT, R208, 0x1, PT ;  /* 0x00000001d000780c */ /* 0x000fd60003f26270 */
[----:B-1----:R-:W-:Y:S02]  /*06c0*/  @P2 IADD3 R5, R117, 0x7f, RZ ;  /* 0x0000007f75052810 */ /* 0x002fe40007ffe0ff */
[----:B------:R-:W-:-:S03]  /*06d0*/  @P2 LOP3.LUT R214, R214, 0x200000, RZ, 0xfc, !PT ;  /* 0x00200000d6d62812 */ /* 0x000fc600078efcff */
[----:B------:R-:W-:Y:S01]  /*06e0*/  @P2 IMAD.HI.U32 R5, R5, c[0x0][0x2c8], RZ ;  /* 0x0000b20005052a27 */ /* 0x000fe200078e00ff */
[----:B------:R-:W-:-:S04]  /*06f0*/  LOP3.LUT R214, R214, 0xffefffff, RZ, 0xc0, !PT ;  /* 0xffefffffd6d67812 */ /* 0x000fc800078ec0ff */
[----:B------:R-:W-:Y:S02]  /*0700*/  @P2 SHF.R.U32.HI R7, RZ, c[0x0][0x2cc], R5 ;  /* 0x0000b300ff072a19 */ /* 0x000fe40000011605 */
[----:B------:R-:W-:Y:S01]  /*0710*/  @P1 LOP3.LUT R214, R214, 0x100000, RZ, 0xfc, !PT ;  /* 0x00100000d6d61812 */ /* 0x000fe200078efcff */
[----:B--2---:R-:W-:Y:S02]  /*0720*/  @P3 IMAD.IADD R0, R8, 0x1, -R3 ;  /* 0x0000000108003824 */ /* 0x004fe400078e0a03 */
[----:B------:R-:W-:-:S04]  /*0730*/  IMAD.IADD R3, R4, 0x1, -R127 ;  /* 0x0000000104037824 */ /* 0x000fc800078e0a7f */
[----:B------:R-:W-:-:S05]  /*0740*/  IMAD.IADD R207, R3, 0x1, R0 ;  /* 0x0000000103cf7824 */ /* 0x000fca00078e0200 */
[----:B------:R-:W-:-:S05]  /*0750*/  IADD3 R100, R207, 0x1, -R212 ;  /* 0x00000001cf647810 */ /* 0x000fca0007ffe8d4 */
[----:B------:R-:W-:-:S05]  /*0760*/  IMAD.IADD R7, R100, 0x1, R7 ;  /* 0x0000000164077824 */ /* 0x000fca00078e0207 */
[----:B------:R-:W-:Y:S01]  /*0770*/  IADD3 R9, R7, c[0x0][0x328], RZ ;  /* 0x0000ca0007097a10 */ /* 0x000fe20007ffe0ff */
[----:B------:R-:W-:Y:S05]  /*0780*/  @!P1 BRA `(.L_x_297) ;  /* 0x000000e000009947 */ /* 0x000fea0003800000 */
[C---:B---3--:R-:W-:Y:S02]  /*0790*/  ISETP.GT.AND P0, PT, R7.reuse, RZ, PT ;  /* 0x000000ff0700720c */ /* 0x048fe40003f04270 */
        /* <DEDUP_REMOVED lines=8> */
.L_x_298:
[----:B------:R-:W-:-:S13]  /*0820*/  ISETP.NE.AND P0, PT, R208, 0x1, PT ;  /* 0x00000001d000780c */ /* 0x000fda0003f05270 */
[----:B------:R-:W-:-:S05]  /*0830*/  @P0 IMAD.HI.U32 R7, R5, c[0x0][0x330], RZ ;  /* 0x0000cc0005070a27 */ /* 0x000fca00078e00ff */
[----:B------:R-:W-:-:S05]  /*0840*/  @P0 SHF.R.U32.HI R5, RZ, c[0x0][0x334], R7 ;  /* 0x0000cd00ff050a19 */ /* 0x000fca0000011607 */
.L_x_299:
[----:B------:R-:W-:-:S05]  /*0850*/  IMAD R8, R5, R208, c[0x0][0x32c] ;  /* 0x0000cb0005087624 */ /* 0x000fca00078e02d0 */
[----:B------:R-:W-:Y:S02]  /*0860*/  IMNMX R9, R9, R8, PT ;  /* 0x0000000809097217 */ /* 0x000fe40003800200 */
.L_x_297:
[----:B---3--:R-:W-:Y:S01]  /*0870*/  IADD3 R8, R207, 0x5f, RZ ;  /* 0x0000005fcf087810 */ /* 0x008fe20007ffe0ff */
[----:B------:R-:W-:-:S04]  /*0880*/  @P2 IMAD.HI.U32 R7, R117, c[0x0][0x2c8], RZ ;  /* 0x0000b20075072a27 */ /* 0x000fc800078e00ff */
[----:B------:R-:W-:Y:S01]  /*0890*/  IMAD.MOV.U32 R5, RZ, RZ, R117 ;  /* 0x000000ffff057224 */ /* 0x000fe200078e0075 */
[----:B------:R-:W-:Y:S01]  /*08a0*/  @P2 SHF.R.U32.HI R5, RZ, c[0x0][0x2cc], R7 ;  /* 0x0000b300ff052a19 */ /* 0x000fe20000011607 */
[----:B------:R-:W-:-:S04]  /*08b0*/  IMAD.HI R8, R8, 0x2aaaaaab, RZ ;  /* 0x2aaaaaab08087827 */ /* 0x000fc800078e02ff */
[----:B------:R-:W-:Y:S01]  /*08c0*/  IMAD.IADD R116, R207, 0x1, -R212 ;  /* 0x00000001cf747824 */ /* 0x000fe200078e0ad4 */
[----:B------:R-:W-:-:S03]  /*08d0*/  SHF.R.U32.HI R99, RZ, 0x1f, R8 ;  /* 0x0000001fff637819 */ /* 0x000fc60000011608 */
[----:B------:R-:W-:Y:S01]  /*08e0*/  IMAD.IADD R7, R116, 0x1, R5 ;  /* 0x0000000174077824 */ /* 0x000fe200078e0205 */
[----:B------:R-:W-:-:S04]  /*08f0*/  LEA.HI.SX32 R99, R8, R99, 0x1c ;  /* 0x0000006308637211 */ /* 0x000fc800078fe2ff */
[----:B------:R-:W-:Y:S01]  /*0900*/  IADD3 R8, R7, -c[0x0][0x324], RZ ;  /* 0x8000c90007087a10 */ /* 0x000fe20007ffe0ff */
[----:B------:R-:W-:Y:S05]  /*0910*/  @!P1 BRA `(.L_x_300) ;  /* 0x000000d000009947 */ /* 0x000fea0003800000 */
        /* <DEDUP_REMOVED lines=8> */
.L_x_301:
[----:B------:R-:W-:-:S13]  /*09a0*/  ISETP.NE.AND P0, PT, R208, 0x1, PT ;  /* 0x00000001d000780c */ /* 0x000fda0003f05270 */
[----:B------:R-:W-:-:S05]  /*09b0*/  @P0 IMAD.HI.U32 R5, R7, c[0x0][0x330], RZ ;  /* 0x0000cc0007050a27 */ /* 0x000fca00078e00ff */
[----:B------:R-:W-:-:S05]  /*09c0*/  @P0 SHF.R.U32.HI R7, RZ, c[0x0][0x334], R5 ;  /* 0x0000cd00ff070a19 */ /* 0x000fca0000011605 */
.L_x_302:
[----:B------:R-:W-:-:S05]  /*09d0*/  IMAD R7, R7, c[0x0][0x32c], RZ ;  /* 0x0000cb0007077a24 */ /* 0x000fca00078e02ff */
[----:B------:R-:W-:-:S04]  /*09e0*/  IMNMX R8, R8, R7, !PT ;  /* 0x0000000708087217 */ /* 0x000fc80007800200 */
.L_x_300:
[----:B------:R-:W-:Y:S01]  /*09f0*/  IADD3 R10, R9, 0x5f, RZ ;  /* 0x0000005f090a7810 */ /* 0x000fe20007ffe0ff */
[----:B------:R-:W-:-:S04]  /*0a00*/  IMAD.HI R8, R8, 0x2aaaaaab, RZ ;  /* 0x2aaaaaab08087827 */ /* 0x000fc800078e02ff */
[----:B------:R-:W-:Y:S01]  /*0a10*/  IMAD.HI R10, R10, 0x2aaaaaab, RZ ;  /* 0x2aaaaaab0a0a7827 */ /* 0x000fe200078e02ff */
[----:B------:R-:W-:-:S04]  /*0a20*/  SHF.R.U32.HI R5, RZ, 0x1f, R8 ;  /* 0x0000001fff057819 */ /* 0x000fc80000011608 */
[----:B------:R-:W-:Y:S02]  /*0a30*/  SHF.R.U32.HI R7, RZ, 0x1f, R10 ;  /* 0x0000001fff077819 */ /* 0x000fe4000001160a */
[----:B------:R-:W-:Y:S02]  /*0a40*/  LEA.HI.SX32 R5, R8, R5, 0x1c ;  /* 0x0000000508057211 */ /* 0x000fe400078fe2ff */
[----:B------:R-:W-:Y:S02]  /*0a50*/  LEA.HI.SX32 R10, R10, R7, 0x1c ;  /* 0x000000070a0a7211 */ /* 0x000fe400078fe2ff */
[----:B------:R-:W-:Y:S02]  /*0a60*/  IMNMX R8, RZ, R5, !PT ;  /* 0x00000005ff087217 */ /* 0x000fe40007800200 */
[----:B------:R-:W-:-:S03]  /*0a70*/  IMNMX R10, R10, R99, PT ;  /* 0x000000630a0a7217 */ /* 0x000fc60003800200 */
[--C-:B------:R-:W-:Y:S02]  /*0a80*/  IMAD R8, R8, 0x60, -R3.reuse ;  /* 0x0000006008087824 */ /* 0x100fe400078e0a03 */
[----:B------:R-:W-:-:S03]  /*0a90*/  IMAD R3, R10, 0x60, -R3 ;  /* 0x000000600a037824 */ /* 0x000fc600078e0a03 */
[----:B------:R-:W-:Y:S02]  /*0aa0*/  IMNMX R11, RZ, R8, !PT ;  /* 0x00000008ff0b7217 */ /* 0x000fe40007800200 */
[----:B------:R-:W-:-:S04]  /*0ab0*/  IMNMX R8, R3, R0, PT ;  /* 0x0000000003087217 */ /* 0x000fc80003800200 */
[----:B------:R-:W-:Y:S01]  /*0ac0*/  ISETP.GT.AND P0, PT, R8, R11, PT ;  /* 0x0000000b0800720c */ /* 0x000fe20003f04270 */
[----:B------:R-:W-:-:S05]  /*0ad0*/  IMAD.WIDE.U32 R10, R11, -0x55555555, RZ ;  /* 0xaaaaaaab0b0a7825 */ /* 0x000fca00078e00ff */
[----:B------:R-:W-:-:S05]  /*0ae0*/  SHF.R.U32.HI R98, RZ, 0x6, R11 ;  /* 0x00000006ff627819 */ /* 0x000fca000001160b */
[----:B------:R-:W-:Y:S02]  /*0af0*/  IMAD.MOV.U32 R9, RZ, RZ, R98 ;  /* 0x000000ffff097224 */ /* 0x000fe400078e0062 */
[----:B------:R-:W-:-:S05]  /*0b00*/  @P0 IADD3 R8, R8, 0x5f, RZ ;  /* 0x0000005f08080810 */ /* 0x000fca0007ffe0ff */
[----:B------:R-:W-:-:S05]  /*0b10*/  @P0 IMAD.HI R8, R8, 0x2aaaaaab, RZ ;  /* 0x2aaaaaab08080827 */ /* 0x000fca00078e02ff */
[----:B------:R-:W-:-:S04]  /*0b20*/  @P0 SHF.R.U32.HI R3, RZ, 0x1f, R8 ;  /* 0x0000001fff030819 */ /* 0x000fc80000011608 */
[----:B------:R-:W-:-:S04]  /*0b30*/  @P0 LEA.HI.SX32 R9, R8, R3, 0x1c ;  /* 0x0000000308090211 */ /* 0x000fc800078fe2ff */
[----:B------:R-:W-:-:S13]  /*0b40*/  ISETP.GT.AND P0, PT, R9, R98, PT ;  /* 0x000000620900720c */ /* 0x000fda0003f04270 */
[----:B------:R-:W-:Y:S05]  /*0b50*/  @!P0 BRA `(.L_x_303) ;  /* 0x0000570000008947 */ /* 0x000fea0003800000 */
[----:B------:R-:W-:Y:S02]  /*0b60*/  ISETP.NE.U32.AND P2, PT, RZ, c[0x0][0x340], PT ;  /* 0x0000d000ff007a0c */ /* 0x000fe40003f45070 */
[----:B------:R-:W-:Y:S01]  /*0b70*/  SHF.R.S32.HI R7, RZ, 0x1f, R78 ;  /* 0x0000001fff077819 */ /* 0x000fe2000001144e */
[----:B------:R-:W-:Y:S01]  /*0b80*/  IMAD.MOV.U32 R146, RZ, RZ, 0x60 ;  /* 0x00000060ff927424 */ /* 0x000fe200078e00ff */
[----:B------:R-:W-:Y:S01]  /*0b90*/  ISETP.NE.AND.EX P2, PT, RZ, c[0x0][0x344], PT, P2 ;  /* 0x0000d100ff007a0c */ /* 0x000fe20003f45320 */
[----:B------:R-:W-:Y:S01]  /*0ba0*/  ULDC.64 UR10, c[0x0][0x238] ;  /* 0x00008e00000a7ab9 */ /* 0x000fe20000000a00 */
[----:B------:R-:W-:Y:S02]  /*0bb0*/  IADD3 R43, R9, -0x1, RZ ;  /* 0xffffffff092b7810 */ /* 0x000fe40007ffe0ff */
[----:B------:R-:W-:Y:S02]  /*0bc0*/  SEL R132, R213, RZ, !P3 ;  /* 0x000000ffd5847207 */ /* 0x000fe40005800000 */
[----:B------:R-:W-:Y:S01]  /*0bd0*/  IADD3 R4, R126, R4, RZ ;  /* 0x000000047e047210 */ /* 0x000fe20007ffe0ff */
[----:B------:R-:W-:-:S02]  /*0be0*/  IMAD.MOV.U32 R101, RZ, RZ, c[0x0][0x27c] ;  /* 0x00009f00ff657624 */ /* 0x000fc400078e00ff */
[C---:B------:R-:W-:Y:S02]  /*0bf0*/  IMAD R144, R210.reuse, c[0x0][0x1e8], RZ ;  /* 0x00007a00d2907a24 */ /* 0x040fe400078e02ff */
[----:B------:R-:W-:Y:S01]  /*0c00*/  IMAD R24, R210, c[0x0][0x210], RZ ;  /* 0x00008400d2187a24 */ /* 0x000fe200078e02ff */
[----:B------:R-:W-:Y:S01]  /*0c10*/  UMOV UR7, 0x6 ;  /* 0x0000000600077882 */ /* 0x000fe20000000000 */
[----:B------:R-:W-:Y:S01]  /*0c20*/  @P2 IMAD.WIDE R10, R213, R6, c[0x0][0x340] ;  /* 0x0000d000d50a2625 */ /* 0x000fe200078e0206 */
[----:B------:R-:W-:Y:S02]  /*0c30*/  UMOV UR6, 0x5 ;  /* 0x0000000500067882 */ /* 0x000fe40000000000 */
[----:B------:R-:W-:Y:S02]  /*0c40*/  ULDC UR14, c[0x0][0x1e4] ;  /* 0x00007900000e7ab9 */ /* 0x000fe40000000800 */
[----:B------:R1:W2:Y:S01]  /*0c50*/  @P2 LDG.E R8, [R10.64] ;  /* 0x000000100a082981 */ /* 0x0002a2000c1e1900 */
[CC--:B------:R-:W-:Y:S01]  /*0c60*/  LEA.HI R5, R7.reuse, R78.reuse, RZ, 0x3 ;  /* 0x0000004e07057211 */ /* 0x0c0fe200078f18ff */
[----:B------:R-:W-:Y:S01]  /*0c70*/  IMAD.WIDE.U32 R158, R146, c[0x0][0x238], RZ ;  /* 0x00008e00929e7a25 */ /* 0x000fe200078e00ff */
[----:B------:R-:W-:Y:S01]  /*0c80*/  LEA.HI R20, R7, R78, RZ, 0x6 ;  /* 0x0000004e07147211 */ /* 0x000fe200078f30ff */
[----:B------:R-:W-:Y:S01]  /*0c90*/  UIMAD.WIDE.U32 UR12, UR10, 0x40, URZ ;  /* 0x000000400a0c78a5 */ /* 0x000fe2000f8e003f */
[----:B------:R-:W-:Y:S01]  /*0ca0*/  SHF.R.S32.HI R125, RZ, 0x3, R5 ;  /* 0x00000003ff7d7819 */ /* 0x000fe20000011405 */
[----:B------:R-:W-:Y:S01]  /*0cb0*/  IMAD R6, R210, c[0x0][0x240], RZ ;  /* 0x00009000d2067a24 */ /* 0x000fe200078e02ff */
[----:B------:R-:W-:Y:S01]  /*0cc0*/  LOP3.LUT R5, R5, 0xfffffff8, RZ, 0xc0, !PT ;  /* 0xfffffff805057812 */ /* 0x000fe200078ec0ff */
[----:B------:R-:W-:Y:S01]  /*0cd0*/  IMAD.SHL.U32 R20, R20, 0x8, RZ ;  /* 0x0000000814147824 */ /* 0x000fe200078e00ff */
[----:B------:R-:W-:Y:S01]  /*0ce0*/  SHF.R.S32.HI R3, RZ, 0x1f, R125 ;  /* 0x0000001fff037819 */ /* 0x000fe2000001147d */
[----:B------:R-:W-:Y:S01]  /*0cf0*/  IMAD R9, R211, c[0x0][0x244], R6 ;  /* 0x00009100d3097a24 */ /* 0x000fe200078e0206 */
[----:B------:R-:W-:Y:S01]  /*0d00*/  IADD3 R93, P0, R125, R2, RZ ;  /* 0x000000027d5d7210 */ /* 0x000fe20007f1e0ff */
[----:B------:R-:W-:Y:S01]  /*0d10*/  IMAD.IADD R14, R78, 0x1, -R5 ;  /* 0x000000014e0e7824 */ /* 0x000fe200078e0a05 */
[----:B------:R-:W-:Y:S01]  /*0d20*/  SHF.R.S32.HI R6, RZ, 0x1f, R43 ;  /* 0x0000001fff067819 */ /* 0x000fe2000001142b */
[----:B------:R-:W-:Y:S01]  /*0d30*/  IMAD R5, R146, c[0x0][0x23c], RZ ;  /* 0x00008f0092057a24 */ /* 0x000fe200078e02ff */
[----:B------:R-:W-:Y:S01]  /*0d40*/  LEA.HI.X.SX32 R91, R2, R3, 0x1, P0 ;  /* 0x00000003025b7211 */ /* 0x000fe200000f0eff */
[----:B------:R-:W-:Y:S01]  /*0d50*/  IMAD.SHL.U32 R12, R14, 0x8, RZ ;  /* 0x000000080e0c7824 */ /* 0x000fe200078e00ff */
[----:B------:R-:W-:Y:S01]  /*0d60*/  SHF.R.S32.HI R2, RZ, 0x1f, R213 ;  /* 0x0000001fff027819 */ /* 0x000fe200000114d5 */
[----:B------:R-:W-:Y:S01]  /*0d70*/  IMAD.IADD R102, R159, 0x1, R5 ;  /* 0x000000019f667824 */ /* 0x000fe200078e0205 */
[----:B------:R-:W-:Y:S01]  /*0d80*/  SHF.L.U32 R23, R125, 0x6, RZ ;  /* 0x000000067d177819 */ /* 0x000fe200000006ff */
[----:B------:R-:W-:Y:S01]  /*0d90*/  IMAD R134, R91, c[0x0][0x238], RZ ;  /* 0x00008e005b867a24 */ /* 0x000fe200078e02ff */
[----:B------:R-:W-:Y:S01]  /*0da0*/  SHF.R.S32.HI R13, RZ, 0x1f, R12 ;  /* 0x0000001fff0d7819 */ /* 0x000fe2000001140c */
[----:B------:R-:W-:Y:S01]  /*0db0*/  IMAD R5, R102, R43, RZ ;  /* 0x0000002b66057224 */ /* 0x000fe200078e02ff */
[----:B------:R-:W-:Y:S01]  /*0dc0*/  SEL R87, R2, RZ, !P3 ;  /* 0x000000ff02577207 */ /* 0x000fe20005800000 */
[----:B------:R-:W-:Y:S01]  /*0dd0*/  IMAD R134, R93, c[0x0][0x23c], R134 ;  /* 0x00008f005d867a24 */ /* 0x000fe200078e0286 */
[----:B------:R-:W-:Y:S01]  /*0de0*/  LOP3.LUT R23, R23, 0x1c0, RZ, 0xc0, !PT ;  /* 0x000001c017177812 */ /* 0x000fe200078ec0ff */
[----:B-1----:R-:W-:Y:S01]  /*0df0*/  IMAD.WIDE.U32 R10, R93, c[0x0][0x238], R12 ;  /* 0x00008e005d0a7a25 */ /* 0x002fe200078e000c */
[----:B------:R-:W-:Y:S01]  /*0e00*/  IADD3 R123, R12, 0x40, RZ ;  /* 0x000000400c7b7810 */ /* 0x000fe20007ffe0ff */
[----:B------:R-:W-:Y:S01]  /*0e10*/  USHF.L.U32 UR8, UR11, 0x6, URZ ;  /* 0x000000060b087899 */ /* 0x000fe2000800063f */
[----:B------:R-:W-:Y:S01]  /*0e20*/  LOP3.LUT R20, R20, 0xfffffe00, RZ, 0xc0, !PT ;  /* 0xfffffe0014147812 */ /* 0x000fe200078ec0ff */
[----:B------:R-:W-:Y:S01]  /*0e30*/  IMAD.IADD R90, R0, 0x1, -R125 ;  /* 0x00000001005a7824 */ /* 0x000fe200078e0a7d */
[----:B------:R-:W-:Y:S01]  /*0e40*/  IADD3 R135, R11, R134, RZ ;  /* 0x000000860b877210 */ /* 0x000fe20007ffe0ff */
[----:B------:R-:W-:Y:S01]  /*0e50*/  IMAD.MOV.U32 R134, RZ, RZ, R10 ;  /* 0x000000ffff867224 */ /* 0x000fe200078e000a */
[----:B------:R-:W-:Y:S01]  /*0e60*/  LOP3.LUT R124, R23, 0x38, R12, 0xf8, !PT ;  /* 0x00000038177c7812 */ /* 0x000fe200078ef80c */
[----:B------:R-:W-:Y:S01]  /*0e70*/  IMAD R5, R6, R158, R5 ;  /* 0x0000009e06057224 */ /* 0x000fe200078e0205 */
[----:B------:R-:W-:Y:S01]  /*0e80*/  SHF.R.U32.HI R21, RZ, 0x3, R23 ;  /* 0x00000003ff157819 */ /* 0x000fe20000011617 */
[----:B------:R-:W-:Y:S01]  /*0e90*/  IMAD.WIDE.U32 R134, R211, c[0x0][0x240], R134 ;  /* 0x00009000d3867a25 */ /* 0x000fe200078e0086 */
[----:B------:R-:W-:Y:S01]  /*0ea0*/  ISETP.GE.AND P5, PT, R12, c[0x0][0x1d4], PT ;  /* 0x000075000c007a0c */ /* 0x000fe20003fa6270 */
[----:B------:R-:W-:Y:S01]  /*0eb0*/  UIADD3 UR8, UR13, UR8, URZ ;  /* 0x000000080d087290 */ /* 0x000fe2000fffe03f */
[----:B------:R-:W-:Y:S01]  /*0ec0*/  ISETP.GE.AND P6, PT, R123, c[0x0][0x1d4], PT ;  /* 0x000075007b007a0c */ /* 0x000fe20003fc6270 */
[----:B------:R-:W-:Y:S01]  /*0ed0*/  IMAD R6, R43, -0x60, R90 ;  /* 0xffffffa02b067824 */ /* 0x000fe200078e025a */
[----:B------:R-:W-:Y:S01]  /*0ee0*/  IADD3 R135, R135, R9, RZ ;  /* 0x0000000987877210 */ /* 0x000fe20007ffe0ff */
[----:B------:R-:W-:Y:S01]  /*0ef0*/  IMAD R157, R87, c[0x0][0x248], RZ ;  /* 0x00009200579d7a24 */ /* 0x000fe200078e02ff */
[----:B------:R-:W-:Y:S01]  /*0f00*/  LOP3.LUT R124, R20, R124, R21, 0xf6, !PT ;  /* 0x0000007c147c7212 */ /* 0x000fe200078ef615 */
[----:B------:R-:W-:Y:S01]  /*0f10*/  IMAD.SHL.U32 R14, R14, 0x4, RZ ;  /* 0x000000040e0e7824 */ /* 0x000fe200078e00ff */
[----:B------:R-:W-:Y:S01]  /*0f20*/  ISETP.GE.AND P1, PT, R6, 0x1, PT ;  /* 0x000000010600780c */ /* 0x000fe20003f26270 */
[----:B------:R-:W-:Y:S01]  /*0f30*/  IMAD R157, R132, c[0x0][0x24c], R157 ;  /* 0x00009300849d7a24 */ /* 0x000fe200078e029d */
[----:B------:R-:W-:Y:S01]  /*0f40*/  ISETP.GE.AND P0, PT, R6, 0x21, PT ;  /* 0x000000210600780c */ /* 0x000fe20003f06270 */
[----:B------:R-:W-:Y:S01]  /*0f50*/  IMAD.WIDE.U32 R134, R132, c[0x0][0x248], R134 ;  /* 0x0000920084867a25 */ /* 0x000fe200078e0086 */
[----:B------:R-:W-:Y:S01]  /*0f60*/  SHF.L.U32 R124, R124, 0x1, RZ ;  /* 0x000000017c7c7819 */ /* 0x000fe200000006ff */
[----:B------:R-:W-:Y:S01]  /*0f70*/  ULDC.64 UR4, c[0x0][0x1e0] ;  /* 0x0000780000047ab9 */ /* 0x000fe20000000a00 */
[----:B------:R-:W-:Y:S01]  /*0f80*/  SHF.R.S32.HI R84, RZ, 0x1f, R4 ;  /* 0x0000001fff547819 */ /* 0x000fe20000011404 */
[----:B------:R-:W-:Y:S01]  /*0f90*/  IMAD.IADD R157, R135, 0x1, R157 ;  /* 0x00000001879d7824 */ /* 0x000fe200078e029d */
[----:B------:R-:W-:Y:S01]  /*0fa0*/  SHF.R.S32.HI R15, RZ, 0x1f, R14 ;  /* 0x0000001fff0f7819 */ /* 0x000fe2000001140e */
[----:B------:R-:W-:Y:S01]  /*0fb0*/  IMAD.MOV.U32 R156, RZ, RZ, R134 ;  /* 0x000000ffff9c7224 */ /* 0x000fe200078e0086 */
[C---:B------:R-:W-:Y:S01]  /*0fc0*/  IADD3 R122, R125.reuse, 0x20, RZ ;  /* 0x000000207d7a7810 */ /* 0x040fe20007ffe0ff */
[----:B------:R-:W-:Y:S01]  /*0fd0*/  IMAD R7, R84, c[0x0][0x1e0], RZ ;  /* 0x0000780054077a24 */ /* 0x000fe200078e02ff */
[----:B------:R-:W-:Y:S01]  /*0fe0*/  IADD3 R121, R125, 0x40, RZ ;  /* 0x000000407d797810 */ /* 0x000fe20007ffe0ff */
[----:B------:R-:W-:Y:S01]  /*0ff0*/  IMAD.WIDE.U32 R10, R43, R158, R156 ;  /* 0x0000009e2b0a7225 */ /* 0x000fe200078e009c */
[----:B------:R-:W-:Y:S01]  /*1000*/  USHF.L.U64.HI UR11, UR4, UR7, UR5 ;  /* 0x00000007040b7299 */ /* 0x000fe20008010205 */
[----:B------:R-:W-:Y:S01]  /*1010*/  SHF.R.S32.HI R103, RZ, 0x1f, R122 ;  /* 0x0000001fff677819 */ /* 0x000fe2000001147a */
[----:B------:R-:W-:Y:S01]  /*1020*/  USHF.L.U32 UR13, UR4, 0x6, URZ ;  /* 0x00000006040d7899 */ /* 0x000fe2000800063f */
[----:B------:R-:W-:Y:S01]  /*1030*/  IMAD.IADD R5, R11, 0x1, R5 ;  /* 0x000000010b057824 */ /* 0x000fe200078e0205 */
[----:B------:R-:W-:Y:S01]  /*1040*/  USHF.L.U64.HI UR14, UR4, UR6, UR14 ;  /* 0x00000006040e7299 */ /* 0x000fe2000801020e */
[----:B------:R-:W-:Y:S01]  /*1050*/  IMAD R7, R4, c[0x0][0x1e4], R7 ;  /* 0x0000790004077a24 */ /* 0x000fe200078e0207 */
[----:B------:R-:W-:Y:S01]  /*1060*/  USHF.L.U32 UR15, UR4, 0x5, URZ ;  /* 0x00000005040f7899 */ /* 0x000fe2000800063f */
[----:B------:R-:W-:Y:S01]  /*1070*/  IMAD R138, R3, c[0x0][0x280], RZ ;  /* 0x0000a000038a7a24 */ /* 0x000fe200078e02ff */
[----:B------:R-:W-:Y:S01]  /*1080*/  UIMAD.WIDE.U32 UR24, UR4, 0x60, URZ ;  /* 0x00000060041878a5 */ /* 0x000fe2000f8e003f */
[----:B------:R-:W-:Y:S01]  /*1090*/  IMAD R144, R211, c[0x0][0x1ec], R144 ;  /* 0x00007b00d3907a24 */ /* 0x000fe200078e0290 */
[----:B------:R-:W-:Y:S01]  /*10a0*/  ULDC UR20, c[0x0][0x284] ;  /* 0x0000a10000147ab9 */ /* 0x000fe20000000800 */
[C---:B------:R-:W-:Y:S01]  /*10b0*/  IMAD R138, R125.reuse, c[0x0][0x284], R138 ;  /* 0x0000a1007d8a7a24 */ /* 0x040fe200078e028a */
[----:B------:R-:W-:Y:S01]  /*10c0*/  ULDC.64 UR4, c[0x0][0x280] ;  /* 0x0000a00000047ab9 */ /* 0x000fe20000000a00 */
[----:B------:R-:W-:Y:S01]  /*10d0*/  IMAD.WIDE.U32 R18, R125, c[0x0][0x280], R12 ;  /* 0x0000a0007d127a25 */ /* 0x000fe200078e000c */
[----:B------:R-:W-:Y:S01]  /*10e0*/  USHF.L.U64.HI UR18, UR4, UR7, UR5 ;  /* 0x0000000704127299 */ /* 0x000fe20008010205 */
[----:B------:R-:W-:Y:S01]  /*10f0*/  P2R R129, PR, RZ, 0x20 ;  /* 0x00000020ff817803 */ /* 0x000fe20000000000 */
[----:B------:R-:W-:Y:S01]  /*1100*/  USHF.L.U32 UR19, UR4, 0x6, URZ ;  /* 0x0000000604137899 */ /* 0x000fe2000800063f */
[----:B------:R-:W-:Y:S01]  /*1110*/  IMAD R136, R3, c[0x0][0x290], RZ ;  /* 0x0000a40003887a24 */ /* 0x000fe200078e02ff */
[----:B------:R-:W-:Y:S01]  /*1120*/  IADD3 R139, R138, R19, RZ ;  /* 0x000000138a8b7210 */ /* 0x000fe20007ffe0ff */
[----:B------:R-:W-:Y:S01]  /*1130*/  IMAD R24, R211, c[0x0][0x214], R24 ;  /* 0x00008500d3187a24 */ /* 0x000fe200078e0218 */
[----:B------:R-:W-:Y:S01]  /*1140*/  SHF.L.U32 R19, R122, 0x6, RZ ;  /* 0x000000067a137819 */ /* 0x000fe200000006ff */
[----:B------:R-:W-:Y:S01]  /*1150*/  IMAD.WIDE.U32 R142, R125, c[0x0][0x280], R14 ;  /* 0x0000a0007d8e7a25 */ /* 0x000fe200078e000e */
[----:B------:R-:W-:-:S02]  /*1160*/  USHF.L.U64.HI UR20, UR4, UR6, UR20 ;  /* 0x0000000604147299 */ /* 0x000fc40008010214 */
[----:B------:R-:W-:Y:S01]  /*1170*/  LOP3.LUT R19, R19, 0x1c0, RZ, 0xc0, !PT ;  /* 0x000001c013137812 */ /* 0x000fe200078ec0ff */
[C---:B------:R-:W-:Y:S01]  /*1180*/  IMAD R136, R125.reuse, c[0x0][0x294], R136 ;  /* 0x0000a5007d887a24 */ /* 0x040fe200078e0288 */
[----:B------:R-:W-:Y:S01]  /*1190*/  USHF.L.U32 UR22, UR4, 0x5, URZ ;  /* 0x0000000504167899 */ /* 0x000fe2000800063f */
[----:B------:R-:W-:Y:S01]  /*11a0*/  IMAD.WIDE.U32 R140, R125, c[0x0][0x290], R14 ;  /* 0x0000a4007d8c7a25 */ /* 0x000fe200078e000e */
[----:B------:R-:W-:Y:S02]  /*11b0*/  ULDC UR9, c[0x0][0x23c] ;  /* 0x00008f0000097ab9 */ /* 0x000fe40000000800 */
[----:B------:R-:W-:Y:S01]  /*11c0*/  ULDC UR21, c[0x0][0x294] ;  /* 0x0000a50000157ab9 */ /* 0x000fe20000000800 */
[----:B------:R-:W-:Y:S01]  /*11d0*/  IMAD.IADD R143, R143, 0x1, R138 ;  /* 0x000000018f8f7824 */ /* 0x000fe200078e028a */
[----:B------:R-:W-:Y:S01]  /*11e0*/  MOV R138, R18 ;  /* 0x00000012008a7202 */ /* 0x000fe20000000f00 */
[----:B------:R-:W-:Y:S01]  /*11f0*/  IMAD R87, R87, c[0x0][0x268], RZ ;  /* 0x00009a0057577a24 */ /* 0x000fe200078e02ff */
[----:B------:R-:W-:Y:S01]  /*1200*/  ULDC.64 UR4, c[0x0][0x290] ;  /* 0x0000a40000047ab9 */ /* 0x000fe20000000a00 */
[----:B------:R-:W-:Y:S01]  /*1210*/  IMAD.IADD R141, R141, 0x1, R136 ;  /* 0x000000018d8d7824 */ /* 0x000fe200078e0288 */
[----:B------:R-:W-:Y:S01]  /*1220*/  USHF.L.U64.HI UR9, UR10, UR7, UR9 ;  /* 0x000000070a097299 */ /* 0x000fe20008010209 */
[----:B------:R-:W-:Y:S01]  /*1230*/  IMAD R87, R132, c[0x0][0x26c], R87 ;  /* 0x00009b0084577a24 */ /* 0x000fe200078e0257 */
[----:B------:R-:W-:Y:S01]  /*1240*/  USHF.L.U64.HI UR5, UR4, UR7, UR5 ;  /* 0x0000000704057299 */ /* 0x000fe20008010205 */
[----:B------:R-:W-:Y:S01]  /*1250*/  IMAD.WIDE.U32 R154, R125, c[0x0][0x1e0], RZ ;  /* 0x000078007d9a7a25 */ /* 0x000fe200078e00ff */
[----:B------:R-:W-:-:S02]  /*1260*/  USHF.L.U64.HI UR21, UR4, UR6, UR21 ;  /* 0x0000000604157299 */ /* 0x000fc40008010215 */
[----:B------:R-:W-:Y:S01]  /*1270*/  USHF.L.U32 UR7, UR4, 0x6, URZ ;  /* 0x0000000604077899 */ /* 0x000fe2000800063f */
[C---:B------:R-:W-:Y:S01]  /*1280*/  IMAD R110, R146.reuse, c[0x0][0x1e4], RZ ;  /* 0x00007900926e7a24 */ /* 0x040fe200078e02ff */
[----:B------:R-:W-:Y:S01]  /*1290*/  USHF.L.U32 UR6, UR4, 0x5, URZ ;  /* 0x0000000504067899 */ /* 0x000fe2000800063f */
[----:B------:R-:W-:Y:S01]  /*12a0*/  IMAD.WIDE.U32 R148, R146, c[0x0][0x290], RZ ;  /* 0x0000a40092947a25 */ /* 0x000fe200078e00ff */
[----:B------:R-:W-:Y:S02]  /*12b0*/  USHF.L.U32 UR10, UR10, 0x6, URZ ;  /* 0x000000060a0a7899 */ /* 0x000fe4000800063f */
[----:B------:R-:W-:Y:S01]  /*12c0*/  ULDC.U8 UR4, c[0x0][0x298] ;  /* 0x0000a60000047ab9 */ /* 0x000fe20000000000 */
[----:B------:R-:W-:Y:S01]  /*12d0*/  IMAD R103, R103, c[0x0][0x1e0], RZ ;  /* 0x0000780067677a24 */ /* 0x000fe200078e02ff */
[----:B------:R-:W-:Y:S01]  /*12e0*/  IADD3 R110, R110, UR25, RZ ;  /* 0x000000196e6e7c10 */ /* 0x000fe2000fffe0ff */
[----:B-----5:R-:W-:-:S04]  /*12f0*/  IMAD.WIDE.U32 R140, R79, c[0x0][0x290], R140 ;  /* 0x0000a4004f8c7a25 */ /* 0x020fc800078e008c */
[----:B------:R-:W-:-:S04]  /*1300*/  IMAD.WIDE.U32 R152, R122, c[0x0][0x1e0], RZ ;  /* 0x000078007a987a25 */ /* 0x000fc800078e00ff */
[----:B------:R-:W-:-:S04]  /*1310*/  IMAD.WIDE.U32 R150, R121, c[0x0][0x1e0], RZ ;  /* 0x0000780079967a25 */ /* 0x000fc800078e00ff */
[----:B------:R-:W-:Y:S02]  /*1320*/  IMAD R103, R122, c[0x0][0x1e4], R103 ;  /* 0x000079007a677a24 */ /* 0x000fe400078e0267 */
[----:B------:R-:W-:-:S04]  /*1330*/  IMAD.WIDE.U32 R142, R79, c[0x0][0x280], R142 ;  /* 0x0000a0004f8e7a25 */ /* 0x000fc800078e008e */
[----:B------:R-:W-:-:S04]  /*1340*/  IMAD.WIDE.U32 R138, R79, c[0x0][0x280], R138 ;  /* 0x0000a0004f8a7a25 */ /* 0x000fc800078e008a */
[----:B------:R-:W-:Y:S01]  /*1350*/  IMAD.IADD R103, R153, 0x1, R103 ;  /* 0x0000000199677824 */ /* 0x000fe200078e0267 */
[----:B--2---:R-:W-:Y:S01]  /*1360*/  @P2 SHF.R.S32.HI R9, RZ, 0x1f, R8 ;  /* 0x0000001fff092819 */ /* 0x004fe20000011408 */
[----:B------:R-:W-:Y:S01]  /*1370*/  @!P2 IMAD.MOV.U32 R9, RZ, RZ, R2 ;  /* 0x000000ffff09a224 */ /* 0x000fe200078e0002 */
[----:B------:R-:W-:Y:S02]  /*1380*/  @!P2 MOV R8, R213 ;  /* 0x000000d50008a202 */ /* 0x000fe40000000f00 */
[----:B------:R-:W-:Y:S02]  /*1390*/  @P1 LEA R16, P2, R10, c[0x0][0x220], 0x1 ;  /* 0x000088000a101a11 */ /* 0x000fe400078408ff */
[----:B------:R-:W-:Y:S01]  /*13a0*/  SEL R130, R8, RZ, !P4 ;  /* 0x000000ff08827207 */ /* 0x000fe20006000000 */
[----:B------:R-:W-:Y:S01]  /*13b0*/  IMAD.MOV.U32 R8, RZ, RZ, c[0x0][0x23c] ;  /* 0x00008f00ff087624 */ /* 0x000fe200078e00ff */
[----:B------:R-:W-:Y:S02]  /*13c0*/  @P1 LEA.HI.X R17, R10, c[0x0][0x224], R5, 0x1, P2 ;  /* 0x000089000a111a11 */ /* 0x000fe400010f0c05 */
[----:B------:R-:W-:Y:S01]  /*13d0*/  ISETP.GT.AND P2, PT, R6, 0x40, PT ;  /* 0x000000400600780c */ /* 0x000fe20003f44270 */
[----:B------:R-:W-:Y:S01]  /*13e0*/  IMAD.MOV.U32 R6, RZ, RZ, c[0x0][0x238] ;  /* 0x00008e00ff067624 */ /* 0x000fe200078e00ff */
[----:B------:R-:W-:Y:S01]  /*13f0*/  SEL R2, R9, RZ, !P4 ;  /* 0x000000ff09027207 */ /* 0x000fe20006000000 */
[----:B------:R-:W-:Y:S01]  /*1400*/  @!PT LDS RZ, [RZ] ;  /* 0x00000000fffff984 */ /* 0x000fe20000000800 */
[----:B------:R-:W-:Y:S01]  /*1410*/  @!PT LDS RZ, [RZ] ;  /* 0x00000000fffff984 */ /* 0x000fe20000000800 */
[----:B------:R-:W-:Y:S01]  /*1420*/  @!PT LDS RZ, [RZ] ;  /* 0x00000000fffff984 */ /* 0x000fe20000000800 */
[----:B------:R1:W-:Y:S01]  /*1430*/  @P1 LDGSTS.E.BYPASS.LTC128B.128 [R124+0x8100], [R16.64], !P5 ;  /* 0x08100000107c1fae */ /* 0x0003e2000e901d50 */
[----:B------:R-:W-:-:S03]  /*1440*/  ISETP.GE.AND P4, PT, R12, c[0x0][0x1d4], PT ;  /* 0x000075000c007a0c */ /* 0x000fc60003f86270 */
[----:B------:R1:W-:Y:S01]  /*1450*/  @P1 LDGSTS.E.BYPASS.LTC128B.128 [R124+0xb100], [R16.64+0x80], !P6 ;  /* 0x0b100080107c1fae */ /* 0x0003e2000f101d50 */
[----:B------:R-:W-:Y:S01]  /*1460*/  @P0 LEA R9, P1, R6, R10, 0x5 ;  /* 0x0000000a06090211 */ /* 0x000fe200078228ff */
[C---:B------:R-:W-:Y:S02]  /*1470*/  IMAD R97, R2.reuse, c[0x0][0x1f0], RZ ;  /* 0x00007c0002617a24 */ /* 0x040fe400078e02ff */
[----:B------:R-:W-:Y:S01]  /*1480*/  IMAD R83, R2, c[0x0][0x218], RZ ;  /* 0x0000860002537a24 */ /* 0x000fe200078e02ff */
[----:B------:R-:W-:Y:S01]  /*1490*/  @P0 LEA.HI.X R8, R6, R5, R8, 0x5, P1 ;  /* 0x0000000506080211 */ /* 0x000fe200008f2c08 */
[----:B------:R-:W-:Y:S01]  /*14a0*/  IMAD R97, R130, c[0x0][0x1f4], R97 ;  /* 0x00007d0082617a24 */ /* 0x000fe200078e0261 */
[----:B------:R-:W-:Y:S01]  /*14b0*/  @P2 IADD3 R6, P1, R10, UR12, RZ ;  /* 0x0000000c0a062c10 */ /* 0x000fe2000ff3e0ff */
[----:B------:R-:W-:Y:S01]  /*14c0*/  IMAD R83, R130, c[0x0][0x21c], R83 ;  /* 0x0000870082537a24 */ /* 0x000fe200078e0253 */
[----:B------:R-:W-:Y:S01]  /*14d0*/  SHF.L.U32 R10, R101, 0x1, RZ ;  /* 0x00000001650a7819 */ /* 0x000fe200000006ff */
[----:B------:R-:W-:Y:S01]  /*14e0*/  UIADD3 UR12, UP0, UR12, 0x80, URZ ;  /* 0x000000800c0c7890 */ /* 0x000fe2000ff1e03f */
[----:B------:R-:W-:-:S02]  /*14f0*/  @P2 IADD3.X R5, R5, UR8, RZ, P1, !PT ;  /* 0x0000000805052c10 */ /* 0x000fc40008ffe4ff */
[C---:B------:R-:W-:Y:S01]  /*1500*/  @P0 LEA R28, P1, R9.reuse, c[0x0][0x220], 0x1 ;  /* 0x00008800091c0a11 */ /* 0x040fe200078208ff */
[----:B------:R-:W-:Y:S01]  /*1510*/  UIADD3.X UR8, URZ, UR8, URZ, UP0, !UPT ;  /* 0x000000083f087290 */ /* 0x000fe200087fe43f */
[----:B------:R-:W-:Y:S02]  /*1520*/  SHF.R.S32.HI R2, RZ, 0x1f, R79 ;  /* 0x0000001fff027819 */ /* 0x000fe4000001144f */
[----:B------:R-:W-:Y:S02]  /*1530*/  @P0 LEA.HI.X R29, R9, c[0x0][0x224], R8, 0x1, P1 ;  /* 0x00008900091d0a11 */ /* 0x000fe400008f0c08 */
[----:B------:R-:W-:-:S03]  /*1540*/  ISETP.GE.AND P1, PT, R12, c[0x0][0x27c], PT ;  /* 0x00009f000c007a0c */ /* 0x000fc60003f26270 */
[----:B------:R2:W-:Y:S04]  /*1550*/  @P0 LDGSTS.E.BYPASS.LTC128B.128 [R124+0x9100], [R28.64], !P5 ;  /* 0x091000001c7c0fae */ /* 0x0005e8000e901d50 */
[----:B------:R2:W-:Y:S01]  /*1560*/  @P0 LDGSTS.E.BYPASS.LTC128B.128 [R124+0xc100], [R28.64+0x80], !P6 ;  /* 0x0c1000801c7c0fae */ /* 0x0005e2000f101d50 */
[----:B-1----:R-:W-:-:S04]  /*1570*/  IMAD.WIDE.U32 R16, R4, c[0x0][0x1e0], RZ ;  /* 0x0000780004107a25 */ /* 0x002fc800078e00ff */
[----:B------:R-:W-:Y:S01]  /*1580*/  IMAD.IADD R17, R17, 0x1, R7 ;  /* 0x0000000111117824 */ /* 0x000fe200078e0207 */
[----:B------:R-:W-:Y:S02]  /*1590*/  SEL R7, RZ, c[0x0][0x27c], !P1 ;  /* 0x00009f00ff077a07 */ /* 0x000fe40004800000 */
[----:B------:R-:W-:Y:S01]  /*15a0*/  @P1 IADD3 R10, -R10, c[0x0][0x1d4], RZ ;  /* 0x000075000a0a1a10 */ /* 0x000fe20007ffe1ff */
[----:B------:R-:W-:Y:S01]  /*15b0*/  IMAD.WIDE.U32 R16, R211, c[0x0][0x1e8], R16 ;  /* 0x00007a00d3107a25 */ /* 0x000fe200078e0010 */
[----:B------:R-:W-:-:S03]  /*15c0*/  ISETP.GE.AND P1, PT, R101, 0x1, PT ;  /* 0x000000016500780c */ /* 0x000fc60003f26270 */
[----:B------:R-:W-:Y:S01]  /*15d0*/  IMAD.IADD R8, R12, 0x1, R7 ;  /* 0x000000010c087824 */ /* 0x000fe200078e0207 */
[----:B------:R-:W-:Y:S01]  /*15e0*/  SHF.R.S32.HI R7, RZ, 0x1f, R10 ;  /* 0x0000001fff077819 */ /* 0x000fe2000001140a */
[----:B------:R-:W-:Y:S01]  /*15f0*/  IMAD.IADD R145, R17, 0x1, R144 ;  /* 0x0000000111917824 */ /* 0x000fe200078e0290 */
[----:B------:R-:W-:Y:S02]  /*1600*/  P2R R9, PR, RZ, 0x2 ;  /* 0x00000002ff097803 */ /* 0x000fe40000000000 */
[----:B------:R-:W-:Y:S02]  /*1610*/  SHF.R.S32.HI R27, RZ, 0x1f, R8 ;  /* 0x0000001fff1b7819 */ /* 0x000fe40000011408 */
[----:B------:R-:W-:Y:S01]  /*1620*/  LEA.HI R7, R7, R10, RZ, 0x4 ;  /* 0x0000000a07077211 */ /* 0x000fe200078f20ff */
[----:B------:R-:W-:Y:S01]  /*1630*/  IMAD R10, R210, c[0x0][0x260], RZ ;  /* 0x00009800d20a7a24 */ /* 0x000fe200078e02ff */
[CC--:B------:R-:W-:Y:S02]  /*1640*/  LEA.HI R120, R27.reuse, R8.reuse, RZ, 0x3 ;  /* 0x000000081b787211 */ /* 0x0c0fe400078f18ff */
[----:B------:R-:W-:Y:S01]  /*1650*/  LEA.HI R27, R27, R8, RZ, 0x6 ;  /* 0x000000081b1b7211 */ /* 0x000fe200078f30ff */
[C---:B------:R-:W-:Y:S01]  /*1660*/  IMAD R10, R211.reuse, c[0x0][0x264], R10 ;  /* 0x00009900d30a7a24 */ /* 0x040fe200078e020a */
[----:B------:R-:W-:Y:S01]  /*1670*/  MOV R144, R16 ;  /* 0x0000001000907202 */ /* 0x000fe20000000f00 */
[----:B------:R-:W-:Y:S01]  /*1680*/  IMAD.WIDE.U32 R8, R211, c[0x0][0x260], R12 ;  /* 0x00009800d3087a25 */ /* 0x000fe200078e000c */
[----:B------:R-:W-:-:S02]  /*1690*/  SHF.R.S32.HI R27, RZ, 0x6, R27 ;  /* 0x00000006ff1b7819 */ /* 0x000fc4000001141b */
[----:B------:R-:W-:Y:S01]  /*16a0*/  LOP3.LUT R118, R23, 0x38, R120, 0xf8, !PT ;  /* 0x0000003817767812 */ /* 0x000fe200078ef878 */
[----:B------:R-:W-:Y:S01]  /*16b0*/  IMAD.IADD R11, R9, 0x1, R10 ;  /* 0x00000001090b7824 */ /* 0x000fe200078e020a */
[----:B------:R-:W-:Y:S01]  /*16c0*/  MOV R10, R8 ;  /* 0x00000008000a7202 */ /* 0x000fe20000000f00 */
[----:B------:R-:W-:Y:S01]  /*16d0*/  IMAD.WIDE.U32 R8, R211, c[0x0][0x210], R12 ;  /* 0x00008400d3087a25 */ /* 0x000fe200078e000c */
[----:B------:R-:W-:Y:S02]  /*16e0*/  LOP3.LUT R118, R118, R21, RZ, 0x3c, !PT ;  /* 0x0000001576767212 */ /* 0x000fe400078e3cff */
[----:B------:R-:W-:Y:S01]  /*16f0*/  SHF.R.S32.HI R7, RZ, 0x4, R7 ;  /* 0x00000004ff077819 */ /* 0x000fe20000011407 */
[----:B------:R-:W-:-:S04]  /*1700*/  IMAD.WIDE.U32 R16, R125, c[0x0][0x290], R12 ;  /* 0x0000a4007d107a25 */ /* 0x000fc800078e000c */
[----:B------:R-:W-:Y:S01]  /*1710*/  IMAD.IADD R25, R9, 0x1, R24 ;  /* 0x0000000109197824 */ /* 0x000fe200078e0218 */
[----:B------:R-:W-:Y:S01]  /*1720*/  SHF.R.S32.HI R9, RZ, 0x1f, R122 ;  /* 0x0000001fff097819 */ /* 0x000fe2000001147a */
[----:B------:R-:W-:Y:S01]  /*1730*/  IMAD.IADD R137, R136, 0x1, R17 ;  /* 0x0000000188897824 */ /* 0x000fe200078e0211 */
[----:B------:R-:W-:Y:S01]  /*1740*/  SHF.R.U32.HI R17, RZ, 0x3, R19 ;  /* 0x00000003ff117819 */ /* 0x000fe20000011613 */
[----:B------:R-:W-:Y:S01]  /*1750*/  IMAD.MOV.U32 R136, RZ, RZ, R16 ;  /* 0x000000ffff887224 */ /* 0x000fe200078e0010 */
[----:B------:R-:W-:Y:S01]  /*1760*/  LEA.HI R18, R9, R122, RZ, 0x3 ;  /* 0x0000007a09127211 */ /* 0x000fe200078f18ff */
[----:B------:R-:W-:Y:S01]  /*1770*/  IMAD.MOV.U32 R24, RZ, RZ, R8 ;  /* 0x000000ffff187224 */ /* 0x000fe200078e0008 */
[----:B------:R-:W-:Y:S01]  /*1780*/  SHF.R.S32.HI R8, RZ, 0x1f, R121 ;  /* 0x0000001fff087819 */ /* 0x000fe20000011479 */
[----:B------:R-:W-:Y:S01]  /*1790*/  IMAD.WIDE.U32 R132, R132, c[0x0][0x268], R10 ;  /* 0x00009a0084847a25 */ /* 0x000fe200078e000a */
[----:B------:R-:W-:Y:S02]  /*17a0*/  SHF.L.U32 R16, R121, 0x6, RZ ;  /* 0x0000000679107819 */ /* 0x000fe400000006ff */
[----:B------:R-:W-:Y:S01]  /*17b0*/  LOP3.LUT R10, R19, 0x38, R120, 0xf8, !PT ;  /* 0x00000038130a7812 */ /* 0x000fe200078ef878 */
[----:B------:R-:W-:Y:S01]  /*17c0*/  IMAD R9, R27, 0x1800, R20 ;  /* 0x000018001b097824 */ /* 0x000fe200078e0214 */
[----:B------:R-:W-:Y:S01]  /*17d0*/  LEA.HI R11, R8, R121, RZ, 0x3 ;  /* 0x00000079080b7211 */ /* 0x000fe200078f18ff */
[----:B------:R-:W-:Y:S01]  /*17e0*/  IMAD.SHL.U32 R18, R18, 0x40, RZ ;  /* 0x0000004012127824 */ /* 0x000fe200078e00ff */
[----:B------:R-:W-:Y:S01]  /*17f0*/  LOP3.LUT R16, R16, 0x1c0, RZ, 0xc0, !PT ;  /* 0x000001c010107812 */ /* 0x000fe200078ec0ff */
[----:B------:R-:W-:Y:S01]  /*1800*/  IMAD.IADD R118, R9, 0x1, R118 ;  /* 0x0000000109767824 */ /* 0x000fe200078e0276 */
[----:B------:R-:W-:Y:S01]  /*1810*/  LOP3.LUT R113, R10, R17, RZ, 0x3c, !PT ;  /* 0x000000110a717212 */ /* 0x000fe200078e3cff */
[----:B------:R-:W-:Y:S01]  /*1820*/  IMAD.SHL.U32 R11, R11, 0x40, RZ ;  /* 0x000000400b0b7824 */ /* 0x000fe200078e00ff */
[----:B------:R-:W-:Y:S01]  /*1830*/  SHF.R.U32.HI R9, RZ, 0x3, R16 ;  /* 0x00000003ff097819 */ /* 0x000fe20000011610 */
[----:B------:R-:W-:Y:S01]  /*1840*/  IMAD.WIDE.U32 R144, R130, c[0x0][0x1f0], R144 ;  /* 0x00007c0082907a25 */ /* 0x000fe200078e0090 */
[----:B------:R-:W-:-:S02]  /*1850*/  LOP3.LUT R10, R16, 0x38, R120, 0xf8, !PT ;  /* 0x00000038100a7812 */ /* 0x000fc400078ef878 */
[----:B------:R-:W-:Y:S01]  /*1860*/  LOP3.LUT R18, R18, 0xfffffe00, RZ, 0xc0, !PT ;  /* 0xfffffe0012127812 */ /* 0x000fe200078ec0ff */
[----:B------:R-:W-:Y:S01]  /*1870*/  IMAD.IADD R97, R145, 0x1, R97 ;  /* 0x0000000191617824 */ /* 0x000fe200078e0261 */
[----:B------:R-:W-:Y:S01]  /*1880*/  LOP3.LUT R109, R10, R9, RZ, 0x3c, !PT ;  /* 0x000000090a6d7212 */ /* 0x000fe200078e3cff */
[----:B------:R-:W-:Y:S01]  /*1890*/  IMAD.WIDE.U32 R130, R130, c[0x0][0x218], R24 ;  /* 0x0000860082827a25 */ /* 0x000fe200078e0018 */
[----:B------:R-:W-:Y:S02]  /*18a0*/  LEA.HI.SX32 R10, R120, R7, 0x1d ;  /* 0x00000007780a7211 */ /* 0x000fe400078feaff */
[----:B------:R-:W-:Y:S01]  /*18b0*/  LOP3.LUT R11, R11, 0xfffffe00, RZ, 0xc0, !PT ;  /* 0xfffffe000b0b7812 */ /* 0x000fe200078ec0ff */
[----:B------:R-:W-:Y:S01]  /*18c0*/  IMAD R8, R27, 0x1800, R18 ;  /* 0x000018001b087824 */ /* 0x000fe200078e0212 */
[----:B------:R-:W-:Y:S01]  /*18d0*/  SHF.R.S32.HI R7, RZ, 0x1f, R10 ;  /* 0x0000001fff077819 */ /* 0x000fe2000001140a */
[----:B------:R-:W-:Y:S01]  /*18e0*/  IMAD.SHL.U32 R119, R10, 0x8, RZ ;  /* 0x000000080a777824 */ /* 0x000fe200078e00ff */
[----:B------:R-:W-:Y:S01]  /*18f0*/  LOP3.LUT R120, R120, 0xfffffff8, RZ, 0xc0, !PT ;  /* 0xfffffff878787812 */ /* 0x000fe200078ec0ff */
[----:B------:R-:W-:Y:S01]  /*1900*/  IMAD.IADD R113, R8, 0x1, R113 ;  /* 0x0000000108717824 */ /* 0x000fe200078e0271 */
[----:B------:R-:W-:Y:S01]  /*1910*/  LEA.HI R7, R7, R10, RZ, 0x3 ;  /* 0x0000000a07077211 */ /* 0x000fe200078f18ff */
[----:B------:R-:W-:Y:S01]  /*1920*/  IMAD R8, R27, 0x1800, R11 ;  /* 0x000018001b087824 */ /* 0x000fe200078e020b */
[----:B------:R-:W-:Y:S01]  /*1930*/  LOP3.LUT R16, R16, 0x38, R119, 0xf8, !PT ;  /* 0x0000003810107812 */ /* 0x000fe200078ef877 */
[----:B------:R-:W-:Y:S01]  /*1940*/  IMAD.WIDE.U32 R136, R79, c[0x0][0x290], R136 ;  /* 0x0000a4004f887a25 */ /* 0x000fe200078e0088 */
[----:B------:R-:W-:-:S02]  /*1950*/  SHF.R.S32.HI R7, RZ, 0x3, R7 ;  /* 0x00000003ff077819 */ /* 0x000fc40000011407 */
[----:B------:R-:W-:Y:S01]  /*1960*/  IADD3 R109, R8, R109, RZ ;  /* 0x0000006d086d7210 */ /* 0x000fe20007ffe0ff */
[----:B------:R-:W-:Y:S01]  /*1970*/  IMAD.IADD R83, R131, 0x1, R83 ;  /* 0x0000000183537824 */ /* 0x000fe200078e0253 */
[----:B------:R-:W-:Y:S01]  /*1980*/  LOP3.LUT R8, R23, 0x38, R119, 0xf8, !PT ;  /* 0x0000003817087812 */ /* 0x000fe200078ef877 */
[C---:B------:R-:W-:Y:S01]  /*1990*/  IMAD R115, R7.reuse, 0x1800, R20 ;  /* 0x0000180007737824 */ /* 0x040fe200078e0214 */
[----:B------:R-:W-:Y:S01]  /*19a0*/  LOP3.LUT R16, R16, R9, RZ, 0x3c, !PT ;  /* 0x0000000910107212 */ /* 0x000fe200078e3cff */
[C---:B------:R-:W-:Y:S01]  /*19b0*/  IMAD R111, R7.reuse, 0x1800, R18 ;  /* 0x00001800076f7824 */ /* 0x040fe200078e0212 */
[----:B------:R-:W-:Y:S01]  /*19c0*/  LOP3.LUT R8, R8, R21, RZ, 0x3c, !PT ;  /* 0x0000001508087212 */ /* 0x000fe200078e3cff */
[----:B------:R-:W-:Y:S01]  /*19d0*/  IMAD R107, R7, 0x1800, R11 ;  /* 0x00001800076b7824 */ /* 0x000fe200078e020b */
[----:B------:R-:W-:Y:S01]  /*19e0*/  LOP3.LUT R10, R19, 0x38, R119, 0xf8, !PT ;  /* 0x00000038130a7812 */ /* 0x000fe200078ef877 */
[----:B------:R-:W-:Y:S01]  /*19f0*/  IMAD R7, R146, c[0x0][0x284], RZ ;  /* 0x0000a10092077a24 */ /* 0x000fe200078e02ff */
[----:B------:R-:W-:Y:S01]  /*1a00*/  IADD3 R87, R133, R87, RZ ;  /* 0x0000005785577210 */ /* 0x000fe20007ffe0ff */
[----:B------:R-:W-:Y:S01]  /*1a10*/  IMAD.IADD R115, R115, 0x1, R8 ;  /* 0x0000000173737824 */ /* 0x000fe200078e0208 */
[----:B------:R-:W-:Y:S01]  /*1a20*/  @P2 LEA R8, P0, R6, c[0x0][0x220], 0x1 ;  /* 0x0000880006082a11 */ /* 0x000fe200078008ff */
[----:B------:R-:W-:Y:S01]  /*1a30*/  IMAD.IADD R107, R107, 0x1, R16 ;  /* 0x000000016b6b7824 */ /* 0x000fe200078e0210 */
[----:B------:R-:W-:Y:S01]  /*1a40*/  LOP3.LUT R10, R10, R17, RZ, 0x3c, !PT ;  /* 0x000000110a0a7212 */ /* 0x000fe200078e3cff */
[----:B------:R-:W-:Y:S01]  /*1a50*/  IMAD.SHL.U32 R113, R113, 0x2, RZ ;  /* 0x0000000271717824 */ /* 0x000fe200078e00ff */
[----:B------:R-:W-:Y:S01]  /*1a60*/  @P2 LEA.HI.X R9, R6, c[0x0][0x224], R5, 0x1, P0 ;  /* 0x0000890006092a11 */ /* 0x000fe200000f0c05 */
[----:B------:R-:W-:Y:S01]  /*1a70*/  IMAD.SHL.U32 R109, R109, 0x2, RZ ;  /* 0x000000026d6d7824 */ /* 0x000fe200078e00ff */
[----:B------:R-:W-:Y:S01]  /*1a80*/  IADD3 R85, P0, R4, R125, RZ ;  /* 0x0000007d04557210 */ /* 0x000fe20007f1e0ff */
[----:B------:R-:W-:Y:S01]  /*1a90*/  IMAD R4, R3, c[0x0][0x1e0], RZ ;  /* 0x0000780003047a24 */ /* 0x000fe200078e02ff */
[----:B------:R-:W-:Y:S01]  /*1aa0*/  IADD3 R111, R111, R10, RZ ;  /* 0x0000000a6f6f7210 */ /* 0x000fe20007ffe0ff */
[----:B------:R1:W-:Y:S01]  /*1ab0*/  @P2 LDGSTS.E.BYPASS.LTC128B.128 [R124+0xa100], [R8.64], !P5 ;  /* 0x0a100000087c2fae */ /* 0x0003e2000e901d50 */
[----:B------:R-:W-:Y:S01]  /*1ac0*/  IADD3 R10, R14, 0x20, RZ ;  /* 0x000000200e0a7810 */ /* 0x000fe20007ffe0ff */
[----:B------:R-:W-:Y:S01]  /*1ad0*/  IMAD R105, R125, c[0x0][0x1e4], R4 ;  /* 0x000079007d697a24 */ /* 0x000fe200078e0204 */
[----:B------:R-:W-:Y:S01]  /*1ae0*/  SHF.R.S32.HI R114, RZ, 0x1f, R120 ;  /* 0x0000001fff727819 */ /* 0x000fe20000011478 */
[----:B------:R1:W-:Y:S01]  /*1af0*/  @P2 LDGSTS.E.BYPASS.LTC128B.128 [R124+0xd100], [R8.64+0x80], !P6 ;  /* 0x0d100080087c2fae */ /* 0x0003e2000f101d50 */
[C---:B------:R-:W-:Y:S01]  /*1b00*/  IMAD R4, R2.reuse, c[0x0][0x280], RZ ;  /* 0x0000a00002047a24 */ /* 0x040fe200078e02ff */
[----:B------:R-:W-:Y:S01]  /*1b10*/  SHF.R.S32.HI R112, RZ, 0x1f, R119 ;  /* 0x0000001fff707819 */ /* 0x000fe20000011477 */
[----:B------:R-:W-:Y:S01]  /*1b20*/  IMAD R2, R2, c[0x0][0x290], RZ ;  /* 0x0000a40002027a24 */ /* 0x000fe200078e02ff */
[----:B------:R-:W0:Y:S01]  /*1b30*/  LDGDEPBAR ;  /* 0x00000000000079af */ /* 0x000e220000000000 */
[----:B------:R-:W-:Y:S01]  /*1b40*/  IMAD.X R84, R84, 0x1, R3, P0 ;  /* 0x0000000154547824 */ /* 0x000fe200000e0603 */
[----:B------:R-:W-:Y:S01]  /*1b50*/  IADD3 R105, R155, R105, RZ ;  /* 0x000000699b697210 */ /* 0x000fe20007ffe0ff */
[C---:B------:R-:W-:Y:S01]  /*1b60*/  IMAD R3, R79.reuse, c[0x0][0x294], R2 ;  /* 0x0000a5004f037a24 */ /* 0x040fe200078e0202 */
[----:B------:R-:W-:Y:S01]  /*1b70*/  SHF.R.S32.HI R2, RZ, 0x1f, R121 ;  /* 0x0000001fff027819 */ /* 0x000fe20000011479 */
[----:B------:R-:W-:Y:S01]  /*1b80*/  IMAD R5, R79, c[0x0][0x284], R4 ;  /* 0x0000a1004f057a24 */ /* 0x000fe200078e0204 */
[----:B------:R-:W-:Y:S01]  /*1b90*/  IADD3 R89, P1, P0, R144, R154, R12 ;  /* 0x0000009a90597210 */ /* 0x000fe2000783e00c */
[----:B------:R-:W-:Y:S01]  /*1ba0*/  IMAD.IADD R92, R3, 0x1, R137 ;  /* 0x00000001035c7824 */ /* 0x000fe200078e0289 */
[----:B------:R-:W-:Y:S01]  /*1bb0*/  IADD3 R95, R141, R3, RZ ;  /* 0x000000038d5f7210 */ /* 0x000fe20007ffe0ff */
[----:B------:R-:W-:Y:S01]  /*1bc0*/  IMAD R2, R2, c[0x0][0x1e0], RZ ;  /* 0x0000780002027a24 */ /* 0x000fe200078e02ff */
[----:B------:R-:W-:Y:S01]  /*1bd0*/  IADD3.X R88, R97, R105, R13, P1, P0 ;  /* 0x0000006961587210 */ /* 0x000fe20000fe040d */
[----:B------:R-:W-:Y:S01]  /*1be0*/  IMAD.IADD R96, R143, 0x1, R5 ;  /* 0x000000018f607824 */ /* 0x000fe200078e0205 */
[----:B------:R-:W-:Y:S01]  /*1bf0*/  BAR.SYNC.DEFER_BLOCKING 0x0 ;  /* 0x0000000000007b1d */ /* 0x000fe20000010000 */
[----:B------:R-:W-:Y:S01]  /*1c00*/  ISETP.NE.AND P0, PT, RZ, UR4, PT ;  /* 0x00000004ff007c0c */ /* 0x000fe2000bf05270 */
[----:B------:R-:W-:Y:S01]  /*1c10*/  IMAD.IADD R94, R5, 0x1, R139 ;  /* 0x00000001055e7824 */ /* 0x000fe200078e028b */
[----:B------:R-:W-:Y:S01]  /*1c20*/  SHF.L.U32 R118, R118, 0x1, RZ ;  /* 0x0000000176767819 */ /* 0x000fe200000006ff */
[----:B------:R-:W-:Y:S01]  /*1c30*/  IMAD.SHL.U32 R111, R111, 0x2, RZ ;  /* 0x000000026f6f7824 */ /* 0x000fe200078e00ff */
[----:B------:R-:W-:-:S02]  /*1c40*/  P2R R128, PR, RZ, 0x1 ;  /* 0x00000001ff807803 */ /* 0x000fc40000000000 */
[----:B------:R-:W-:Y:S02]  /*1c50*/  SHF.L.U32 R115, R115, 0x1, RZ ;  /* 0x0000000173737819 */ /* 0x000fe400000006ff */
[----:B------:R-:W-:Y:S01]  /*1c60*/  SHF.L.U32 R107, R107, 0x1, RZ ;  /* 0x000000016b6b7819 */ /* 0x000fe200000006ff */
[C---:B-1----:R-:W-:Y:S02]  /*1c70*/  IMAD R9, R146.reuse, c[0x0][0x294], RZ ;  /* 0x0000a50092097a24 */ /* 0x042fe400078e02ff */
[----:B------:R-:W-:-:S04]  /*1c80*/  IMAD.WIDE.U32 R146, R146, c[0x0][0x280], RZ ;  /* 0x0000a00092927a25 */ /* 0x000fc800078e00ff */
[----:B------:R-:W-:Y:S01]  /*1c90*/  IMAD.IADD R106, R149, 0x1, R9 ;  /* 0x00000001956a7824 */ /* 0x000fe200078e0209 */
[----:B------:R-:W-:Y:S01]  /*1ca0*/  IADD3 R108, R147, R7, RZ ;  /* 0x00000007936c7210 */ /* 0x000fe20007ffe0ff */
[----:B------:R-:W-:-:S04]  /*1cb0*/  IMAD R7, R121, c[0x0][0x1e4], R2 ;  /* 0x0000790079077a24 */ /* 0x000fc800078e0202 */
[----:B--2---:R-:W-:Y:S02]  /*1cc0*/  IMAD.IADD R104, R151, 0x1, R7 ;  /* 0x0000000197687824 */ /* 0x004fe400078e0207 */
.L_x_338:
[----:B------:R-:W-:Y:S01]  /*1cd0*/  SHF.R.S32.HI R81, RZ, 0x1f, R43 ;  /* 0x0000001fff517819 */ /* 0x000fe2000001142b */
[----:B------:R-:W-:Y:S01]  /*1ce0*/  IMAD R161, R110, R43, RZ ;  /* 0x0000002b6ea17224 */ /* 0x000fe200078e02ff */
[----:B------:R-:W-:Y:S01]  /*1cf0*/  ISETP.GE.AND P2, PT, R101, 0x1, PT ;  /* 0x000000016500780c */ /* 0x000fe20003f46270 */
[----:B------:R-:W-:Y:S01]  /*1d00*/  IMAD.WIDE.U32 R162, R43, UR24, RZ ;  /* 0x000000182ba27c25 */ /* 0x000fe2000f8e00ff */
[----:B------:R-:W-:Y:S04]  /*1d10*/  DEPBAR.LE SB0, 0x0 ;  /* 0x000080000000791a */ /* 0x000fe80000000000 */
[----:B------:R-:W-:Y:S01]  /*1d20*/  BAR.SYNC.DEFER_BLOCKING 0x0 ;  /* 0x0000000000007b1d */ /* 0x000fe20000010000 */
[--C-:B-1----:R-:W-:Y:S01]  /*1d30*/  IADD3 R5, P1, P0, R89, UR15, R162.reuse ;  /* 0x0000000f59057c10 */ /* 0x102fe2000f83e0a2 */
[----:B------:R-:W-:Y:S04]  /*1d40*/  IMAD R161, R81, UR24, R161 ;  /* 0x0000001851a17c24 */ /* 0x000fe8000f8e02a1 */
[----:B------:R-:W-:Y:S05]  /*1d50*/  IMAD.IADD R161, R163, 0x1, R161 ;  /* 0x00000001a3a17824 */ /* 0x000fea00078e02a1 */
[C-C-:B------:R-:W-:Y:S02]  /*1d60*/  IADD3.X R4, R88.reuse, UR14, R161.reuse, P1, P0 ;  /* 0x0000000e58047c10 */ /* 0x140fe40008fe04a1 */
[C---:B------:R-:W-:Y:S04]  /*1d70*/  IADD3 R3, P1, P0, R89.reuse, UR13, R162 ;  /* 0x0000000d59037c10 */ /* 0x040fe8000f83e0a2 */
[----:B------:R-:W-:Y:S02]  /*1d80*/  IADD3.X R2, R88, UR11, R161, P1, P0 ;  /* 0x0000000b58027c10 */ /* 0x000fe40008fe04a1 */
[----:B------:R-:W-:Y:S05]  /*1d90*/  IADD3 R7, P0, R89, R162, RZ ;  /* 0x000000a259077210 */ /* 0x000fea0007f1e0ff */
[----:B------:R-:W-:Y:S01]  /*1da0*/  IMAD.X R6, R161, 0x1, R88, P0 ;  /* 0x00000001a1067824 */ /* 0x000fe200000e0658 */
[C---:B------:R-:W-:Y:S01]  /*1db0*/  LEA R74, P0, R7.reuse, c[0x0][0x1c8], 0x1 ;  /* 0x00007200074a7a11 */ /* 0x040fe200078008ff */
[----:B------:R-:W-:Y:S03]  /*1dc0*/  BSSY B2, `(.L_x_304) ;  /* 0x00003bc000027945 */ /* 0x000fe60003800000 */
[----:B------:R-:W-:Y:S02]  /*1dd0*/  LEA.HI.X R75, R7, c[0x0][0x1cc], R6, 0x1, P0 ;  /* 0x00007300074b7a11 */ /* 0x000fe400000f0c06 */
[C---:B------:R-:W-:Y:S04]  /*1de0*/  LEA R72, P0, R5.reuse, c[0x0][0x1c8], 0x1 ;  /* 0x0000720005487a11 */ /* 0x040fe800078008ff */
[----:B------:R-:W-:Y:S02]  /*1df0*/  LEA.HI.X R73, R5, c[0x0][0x1cc], R4, 0x1, P0 ;  /* 0x0000730005497a11 */ /* 0x000fe400000f0c04 */
[C---:B------:R-:W-:Y:S04]  /*1e00*/  LEA R70, P0, R3.reuse, c[0x0][0x1c8], 0x1 ;  /* 0x0000720003467a11 */ /* 0x040fe800078008ff */
[----:B------:R-:W-:Y:S01]  /*1e10*/  LEA.HI.X R71, R3, c[0x0][0x1cc], R2, 0x1, P0 ;  /* 0x0000730003477a11 */ /* 0x000fe200000f0c02 */
[----:B-----5:R-:W-:-:S05]  /*1e20*/  @!P2 BRA `(.L_x_305) ;  /* 0x000039400000a947 */ /* 0x020fca0003800000 */
        /* <DEDUP_REMOVED lines=23> */
[----:B------:R-:W-:Y:S01]  /*1fa0*/  CS2R R38, SRZ ;  /* 0x0000000000267805 */ /* 0x000fe2000001ff00 */
[----:B------:R-:W-:Y:S01]  /*1fb0*/  CS2R R66, SRZ ;  /* 0x0000000000427805 */ /* 0x000fe2000001ff00 */
[----:B------:R-:W-:Y:S01]  /*1fc0*/  IMAD.X R2, R21, 0x1, R96, P0 ;  /* 0x0000000115027824 */ /* 0x000fe200000e0660 */
[----:B------:R-:W-:Y:S05]  /*1fd0*/  IADD3 R5, P0, R140, R22, RZ ;  /* 0x000000168c057210 */ /* 0x000fea0007f1e0ff */
[----:B------:R-:W-:Y:S01]  /*1fe0*/  IMAD.X R4, R20, 0x1, R95, P0 ;  /* 0x0000000114047824 */ /* 0x000fe200000e065f */
        /* <DEDUP_REMOVED lines=12> */
.L_x_308:
[----:B------:R-:W-:Y:S05]  /*20b0*/  BSYNC B0 ;  /* 0x0000000000007941 */ /* 0x000fea0003800000 */
.L_x_307:
[----:B------:R-:W-:Y:S01]  /*20c0*/  ISETP.GE.AND P3, PT, R122, R82, PT ;  /* 0x000000527a00720c */ /* 0x000fe20003f66270 */
[----:B-----5:R-:W-:Y:S01]  /*20d0*/  IMAD.MOV.U32 R5, RZ, RZ, R38 ;  /* 0x000000ffff057224 */ /* 0x020fe200078e0026 */
[----:B------:R-:W-:Y:S01]  /*20e0*/  BSSY B0, `(.L_x_309) ;  /* 0x0000028000007945 */ /* 0x000fe20003800000 */
[----:B------:R-:W-:Y:S01]  /*20f0*/  IMAD.MOV.U32 R4, RZ, RZ, R39 ;  /* 0x000000ffff047224 */ /* 0x000fe200078e0027 */
[----:B------:R-:W-:Y:S01]  /*2100*/  CS2R R32, SRZ ;  /* 0x0000000000207805 */ /* 0x000fe2000001ff00 */
[----:B-1----:R-:W-:Y:S01]  /*2110*/  IMAD.MOV.U32 R3, RZ, RZ, R36 ;  /* 0x000000ffff037224 */ /* 0x002fe200078e0024 */
[----:B------:R-:W-:Y:S01]  /*2120*/  PRMT R30, R5, 0x7610, R30 ;  /* 0x00007610051e7816 */ /* 0x000fe2000000001e */
[----:B------:R-:W-:Y:S01]  /*2130*/  IMAD.MOV.U32 R2, RZ, RZ, R37 ;  /* 0x000000ffff027224 */ /* 0x000fe200078e0025 */
        /* <DEDUP_REMOVED lines=9> */
[----:B------:R-:W-:Y:S01]  /*21d0*/  CS2R R58, SRZ ;  /* 0x00000000003a7805 */ /* 0x000fe2000001ff00 */
[----:B------:R-:W-:Y:S01]  /*21e0*/  PRMT R40, R7, 0x7610, R40 ;  /* 0x0000761007287816 */ /* 0x000fe20000000028 */
[----:B------:R-:W-:Y:S01]  /*21f0*/  CS2R R62, SRZ ;  /* 0x00000000003e7805 */ /* 0x000fe2000001ff00 */
[----:B------:R-:W-:Y:S01]  /*2200*/  PRMT R44, R6, 0x7610, R44 ;  /* 0x00007610062c7816 */ /* 0x000fe2000000002c */
[----:B------:R-:W-:-:S05]  /*2210*/  @P3 BRA `(.L_x_310) ;  /* 0x0000014000003947 */ /* 0x000fca0003800000 */
[----:B------:R-:W-:Y:S01]  /*2220*/  IADD3 R3, P1, P0, R142, UR22, R48 ;  /* 0x000000168e037c10 */ /* 0x000fe2000f83e030 */
[----:B------:R-:W-:Y:S01]  /*2230*/  CS2R R32, SRZ ;  /* 0x0000000000207805 */ /* 0x000fe2000001ff00 */
[----:B------:R-:W-:Y:S01]  /*2240*/  CS2R R62, SRZ ;  /* 0x00000000003e7805 */ /* 0x000fe2000001ff00 */
[----:B------:R-:W-:Y:S01]  /*2250*/  CS2R R28, SRZ ;  /* 0x00000000001c7805 */ /* 0x000fe2000001ff00 */
[----:B------:R-:W-:Y:S01]  /*2260*/  IADD3.X R2, R96, UR20, R21, P1, P0 ;  /* 0x0000001460027c10 */ /* 0x000fe20008fe0415 */
[----:B------:R-:W-:Y:S01]  /*2270*/  CS2R R58, SRZ ;  /* 0x00000000003a7805 */ /* 0x000fe2000001ff00 */
[----:B------:R-:W-:Y:S04]  /*2280*/  IADD3 R5, P1, P0, R140, UR6, R22 ;  /* 0x000000068c057c10 */ /* 0x000fe8000f83e016 */
[----:B------:R-:W-:Y:S02]  /*2290*/  IADD3.X R4, R95, UR21, R20, P1, P0 ;  /* 0x000000155f047c10 */ /* 0x000fe40008fe0414 */
        /* <DEDUP_REMOVED lines=12> */
.L_x_310:
[----:B------:R-:W-:Y:S05]  /*2360*/  BSYNC B0 ;  /* 0x0000000000007941 */ /* 0x000fea0003800000 */
.L_x_309:
        /* <DEDUP_REMOVED lines=21> */
[----:B------:R-:W-:Y:S01]  /*24c0*/  CS2R R54, SRZ ;  /* 0x0000000000367805 */ /* 0x000fe2000001ff00 */
[----:B------:R-:W-:-:S05]  /*24d0*/  @P2 BRA `(.L_x_312) ;  /* 0x0000012000002947 */ /* 0x000fca0003800000 */
[----:B------:R-:W-:Y:S01]  /*24e0*/  IADD3 R2, P1, P0, R142, UR19, R48 ;  /* 0x000000138e027c10 */ /* 0x000fe2000f83e030 */
[----:B------:R-:W-:Y:S01]  /*24f0*/  CS2R R8, SRZ ;  /* 0x0000000000087805 */ /* 0x000fe2000001ff00 */
[----:B------:R-:W-:Y:S02]  /*2500*/  CS2R R50, SRZ ;  /* 0x0000000000327805 */ /* 0x000fe4000001ff00 */
[----:B------:R-:W-:Y:S02]  /*2510*/  IADD3.X R21, R96, UR18, R21, P1, P0 ;  /* 0x0000001260157c10 */ /* 0x000fe40008fe0415 */
        /* <DEDUP_REMOVED lines=14> */
.L_x_312:
[----:B------:R-:W-:Y:S05]  /*2600*/  BSYNC B0 ;  /* 0x0000000000007941 */ /* 0x000fea0003800000 */
.L_x_311:
[----:B-1---5:R-:W-:Y:S01]  /*2610*/  IMAD.MOV.U32 R5, RZ, RZ, R8 ;  /* 0x000000ffff057224 */ /* 0x022fe200078e0008 */
[----:B------:R-:W-:Y:S01]  /*2620*/  BSSY B1, `(.L_x_313) ;  /* 0x000007f000017945 */ /* 0x000fe20003800000 */
[----:B------:R-:W-:Y:S02]  /*2630*/  IMAD.MOV.U32 R4, RZ, RZ, R9 ;  /* 0x000000ffff047224 */ /* 0x000fe400078e0009 */
        /* <DEDUP_REMOVED lines=11> */
[----:B------:R-:W-:Y:S02]  /*26f0*/  PRMT R47, R22, 0x7610, R47 ;  /* 0x00007610162f7816 */ /* 0x000fe4000000002f */
[----:B------:R-:W-:Y:S02]  /*2700*/  PRMT R52, R21, 0x7610, R52 ;  /* 0x0000761015347816 */ /* 0x000fe40000000034 */
[----:B------:R-:W-:Y:S01]  /*2710*/  PRMT R49, R20, 0x7610, R49 ;  /* 0x0000761014317816 */ /* 0x000fe20000000031 */
[----:B------:R-:W-:-:S05]  /*2720*/  @P5 BRA `(.L_x_314) ;  /* 0x000006e000005947 */ /* 0x000fca0003800000 */
[----:B------:R-:W-:Y:S01]  /*2730*/  BSSY B0, `(.L_x_315) ;  /* 0x0000036000007945 */ /* 0x000fe20003800000 */
        /* <DEDUP_REMOVED lines=8> */
[----:B------:R-:W-:Y:S02]  /*27c0*/  @!P0 SHF.R.U32.HI R41, RZ, 0x10, R69 ;  /* 0x00000010ff298819 */ /* 0x000fe40000011645 */
[----:B------:R-:W-:Y:S02]  /*27d0*/  @!P0 PRMT R34, R34, 0x5410, R35 ;  /* 0x0000541022228816 */ /* 0x000fe40000000023 */
[----:B------:R-:W-:Y:S02]  /*27e0*/  @!P0 PRMT R31, R31, 0x5410, R36 ;  /* 0x000054101f1f8816 */ /* 0x000fe40000000024 */
[----:B------:R-:W-:Y:S01]  /*27f0*/  @!P0 PRMT R44, R44, 0x5410, R41 ;  /* 0x000054102c2c8816 */ /* 0x000fe20000000029 */
[C---:B------:R-:W-:Y:S01]  /*2800*/  @!P0 IMAD.U32 R41, R42.reuse, 0x10000, RZ ;  /* 0x000100002a298824 */ /* 0x040fe200078e00ff */
[----:B------:R-:W-:Y:S01]  /*2810*/  @!P0 LOP3.LUT R42, R42, 0xffff0000, RZ, 0xc0, !PT ;  /* 0xffff00002a2a8812 */ /* 0x000fe200078ec0ff */
[C---:B------:R-:W-:Y:S01]  /*2820*/  @!P0 IMAD.U32 R35, R34.reuse, 0x10000, RZ ;  /* 0x0001000022238824 */ /* 0x040fe200078e00ff */
[----:B------:R-:W-:Y:S01]  /*2830*/  @!P0 LOP3.LUT R34, R34, 0xffff0000, RZ, 0xc0, !PT ;  /* 0xffff000022228812 */ /* 0x000fe200078ec0ff */
[C---:B-1----:R-:W-:Y:S01]  /*2840*/  @!P0 IMAD.U32 R45, R21.reuse, 0x10000, RZ ;  /* 0x00010000152d8824 */ /* 0x042fe200078e00ff */
[C---:B------:R-:W-:Y:S02]  /*2850*/  @!P0 LOP3.LUT R36, R20.reuse, 0xffff0000, RZ, 0xc0, !PT ;  /* 0xffff000014248812 */ /* 0x040fe400078ec0ff */
[----:B------:R-:W-:Y:S02]  /*2860*/  @!P0 LOP3.LUT R37, R21, 0xffff0000, RZ, 0xc0, !PT ;  /* 0xffff000015258812 */ /* 0x000fe400078ec0ff */
[----:B------:R-:W-:Y:S01]  /*2870*/  @!P0 SHF.L.U32 R40, R20, 0x10, RZ ;  /* 0x0000001014288819 */ /* 0x000fe200000006ff */
[C---:B------:R-:W-:Y:S01]  /*2880*/  @!P0 FMUL.FTZ R65, R36.reuse, R41 ;  /* 0x0000002924418220 */ /* 0x040fe20000410000 */
[----:B------:R-:W-:Y:S01]  /*2890*/  @!P0 SHF.L.U32 R46, R23, 0x10, RZ ;  /* 0x00000010172e8819 */ /* 0x000fe200000006ff */
[----:B------:R-:W-:Y:S02]  /*28a0*/  @!P0 FMUL.FTZ R76, R37, R42 ;  /* 0x0000002a254c8220 */ /* 0x000fe40000410000 */
[-C--:B------:R-:W-:Y:S01]  /*28b0*/  @!P0 FMUL.FTZ R2, R36, R35.reuse ;  /* 0x0000002324028220 */ /* 0x080fe20000410000 */
[----:B------:R-:W-:Y:S01]  /*28c0*/  @!P0 LOP3.LUT R36, R23, 0xffff0000, RZ, 0xc0, !PT ;  /* 0xffff000017248812 */ /* 0x000fe200078ec0ff */
[----:B------:R-:W-:Y:S01]  /*28d0*/  @!P0 FFMA.FTZ R65, R40, R35, -R65 ;  /* 0x0000002328418223 */ /* 0x000fe20000010841 */
[C---:B------:R-:W-:Y:S01]  /*28e0*/  @!P0 LOP3.LUT R35, R22.reuse, 0xffff0000, RZ, 0xc0, !PT ;  /* 0xffff000016238812 */ /* 0x040fe200078ec0ff */
[-C--:B------:R-:W-:Y:S02]  /*28f0*/  @!P0 FMUL.FTZ R3, R37, R34.reuse ;  /* 0x0000002225038220 */ /* 0x080fe40000410000 */
[----:B------:R-:W-:Y:S02]  /*2900*/  @!P0 FFMA.FTZ R76, R45, R34, -R76 ;  /* 0x000000222d4c8223 */ /* 0x000fe4000001084c */
[C---:B------:R-:W-:Y:S01]  /*2910*/  @!P0 IMAD.U32 R34, R31.reuse, 0x10000, RZ ;  /* 0x000100001f228824 */ /* 0x040fe200078e00ff */
[----:B------:R-:W-:Y:S01]  /*2920*/  @!P0 LOP3.LUT R31, R31, 0xffff0000, RZ, 0xc0, !PT ;  /* 0xffff00001f1f8812 */ /* 0x000fe200078ec0ff */
[----:B------:R-:W-:Y:S01]  /*2930*/  @!P0 FFMA.FTZ R2, R41, R40, R2 ;  /* 0x0000002829028223 */ /* 0x000fe20000010002 */
[----:B------:R-:W-:Y:S01]  /*2940*/  @!P0 SHF.L.U32 R41, R22, 0x10, RZ ;  /* 0x0000001016298819 */ /* 0x000fe200000006ff */
[C---:B------:R-:W-:Y:S01]  /*2950*/  @!P0 IMAD.U32 R40, R44.reuse, 0x10000, RZ ;  /* 0x000100002c288824 */ /* 0x040fe200078e00ff */
[----:B------:R-:W-:Y:S01]  /*2960*/  @!P0 LOP3.LUT R44, R44, 0xffff0000, RZ, 0xc0, !PT ;  /* 0xffff00002c2c8812 */ /* 0x000fe200078ec0ff */
[C---:B------:R-:W-:Y:S01]  /*2970*/  @!P0 FMUL.FTZ R4, R35.reuse, R34 ;  /* 0x0000002223048220 */ /* 0x040fe20000410000 */
[----:B------:R-:W-:Y:S01]  /*2980*/  @!P0 F2FP.BF16.PACK_AB R65, R2, R65 ;  /* 0x000000410241823e */ /* 0x000fe200000010ff */
[----:B------:R-:W-:Y:S02]  /*2990*/  @!P0 FMUL.FTZ R77, R35, R40 ;  /* 0x00000028234d8220 */ /* 0x000fe40000410000 */
        /* <DEDUP_REMOVED lines=9> */
[----:B------:R-:W-:Y:S01]  /*2a30*/  @!P0 IMAD.MOV.U32 R20, RZ, RZ, R65 ;  /* 0x000000ffff148224 */ /* 0x000fe200078e0041 */
[----:B------:R-:W-:Y:S02]  /*2a40*/  @!P0 MOV R21, R76 ;  /* 0x0000004c00158202 */ /* 0x000fe40000000f00 */
[----:B------:R-:W-:Y:S01]  /*2a50*/  @!P0 F2FP.BF16.PACK_AB R82, R5, R82 ;  /* 0x000000520552823e */ /* 0x000fe200000010ff */
[----:B------:R-:W-:Y:S03]  /*2a60*/  @!P0 IMAD.MOV.U32 R22, RZ, RZ, R77 ;  /* 0x000000ffff168224 */ /* 0x000fe600078e004d */
[----:B------:R-:W-:Y:S05]  /*2a70*/  @!P0 MOV R23, R82 ;  /* 0x0000005200178202 */ /* 0x000fea0000000f00 */
[----:B------:R1:W-:Y:S02]  /*2a80*/  STG.E.128 [R74.64], R20 ;  /* 0x000000144a007986 */ /* 0x0003e4000c101d10 */
.L_x_316:
[----:B------:R-:W-:Y:S05]  /*2a90*/  BSYNC B0 ;  /* 0x0000000000007941 */ /* 0x000fea0003800000 */
.L_x_315:
[----:B------:R-:W-:Y:S11]  /*2aa0*/  ISETP.GE.AND P0, PT, R123, c[0x0][0x1d4], PT ;  /* 0x000075007b007a0c */ /* 0x000ff60003f06270 */
[----:B------:R-:W-:Y:S02]  /*2ab0*/  @!UPT UIADD3 URZ, URZ, URZ, URZ ;  /* 0x0000003f3f3ff290 */ /* 0x000fe4000fffe03f */
[----:B------:R-:W-:-:S05]  /*2ac0*/  @P0 BRA `(.L_x_314) ;  /* 0x0000034000000947 */ /* 0x000fca0003800000 */
[----:B------:R-:W-:Y:S01]  /*2ad0*/  ISETP.GE.AND P0, PT, R10, c[0x0][0x27c], PT ;  /* 0x00009f000a007a0c */ /* 0x000fe20003f06270 */
[----:B-1----:R-:W1:Y:S11]  /*2ae0*/  LDS.128 R20, [R124+0xb100] ;  /* 0x00b100007c147984 */ /* 0x002e760000000c00 */
[----:B------:R-:W-:Y:S01]  /*2af0*/  @!UPT UIADD3 URZ, URZ, URZ, URZ ;  /* 0x0000003f3f3ff290 */ /* 0x000fe2000fffe03f */
[----:B------:R-:W-:Y:S02]  /*2b00*/  @!P0 SHF.R.U64 R37, R66, 0x10, R67 ;  /* 0x0000001042258819 */ /* 0x000fe40000001243 */
[----:B------:R-:W-:Y:S02]  /*2b10*/  @!P0 SHF.R.U64 R31, R38, 0x10, R39 ;  /* 0x00000010261f8819 */ /* 0x000fe40000001227 */
[----:B------:R-:W-:Y:S02]  /*2b20*/  @!P0 PRMT R64, R64, 0x5410, R37 ;  /* 0x0000541040408816 */ /* 0x000fe40000000025 */
[----:B------:R-:W-:Y:S02]  /*2b30*/  @!P0 PRMT R30, R30, 0x5410, R31 ;  /* 0x000054101e1e8816 */ /* 0x000fe4000000001f */
[C---:B------:R-:W-:Y:S01]  /*2b40*/  @!P0 LOP3.LUT R40, R64.reuse, 0xffff0000, RZ, 0xc0, !PT ;  /* 0xffff000040288812 */ /* 0x040fe200078ec0ff */
[----:B------:R-:W-:Y:S01]  /*2b50*/  @!P0 IMAD.U32 R37, R64, 0x10000, RZ ;  /* 0x0001000040258824 */ /* 0x000fe200078e00ff */
[----:B------:R-:W-:Y:S01]  /*2b60*/  @!P0 SHF.R.U32.HI R38, RZ, 0x10, R39 ;  /* 0x00000010ff268819 */ /* 0x000fe20000011627 */
[C---:B------:R-:W-:Y:S01]  /*2b70*/  @!P0 IMAD.U32 R31, R30.reuse, 0x10000, RZ ;  /* 0x000100001e1f8824 */ /* 0x040fe200078e00ff */
[----:B------:R-:W-:Y:S02]  /*2b80*/  @!P0 SHF.R.U32.HI R66, RZ, 0x10, R67 ;  /* 0x00000010ff428819 */ /* 0x000fe40000011643 */
[----:B------:R-:W-:Y:S02]  /*2b90*/  @!P0 LOP3.LUT R30, R30, 0xffff0000, RZ, 0xc0, !PT ;  /* 0xffff00001e1e8812 */ /* 0x000fe400078ec0ff */
[----:B------:R-:W-:Y:S02]  /*2ba0*/  @!P0 PRMT R25, R25, 0x5410, R38 ;  /* 0x0000541019198816 */ /* 0x000fe40000000026 */
[----:B------:R-:W-:Y:S04]  /*2bb0*/  @!P0 PRMT R61, R61, 0x5410, R66 ;  /* 0x000054103d3d8816 */ /* 0x000fe80000000042 */
        /* <DEDUP_REMOVED lines=18> */
[----:B------:R-:W-:Y:S02]  /*2ce0*/  @!P0 IMAD.U32 R36, R61, 0x10000, RZ ;  /* 0x000100003d248824 */ /* 0x000fe400078e00ff */
        /* <DEDUP_REMOVED lines=17> */
[----:B------:R1:W-:Y:S02]  /*2e00*/  STG.E.128 [R74.64+0x80], R20 ;  /* 0x000080144a007986 */ /* 0x0003e4000c101d10 */
.L_x_314:
[----:B------:R-:W-:Y:S05]  /*2e10*/  BSYNC B1 ;  /* 0x0000000000017941 */ /* 0x000fea0003800000 */
.L_x_313:
[----:B------:R-:W-:Y:S01]  /*2e20*/  BSSY B1, `(.L_x_317) ;  /* 0x0000070000017945 */ /* 0x000fe20003800000 */
[----:B------:R-:W-:-:S05]  /*2e30*/  @P3 BRA `(.L_x_318) ;  /* 0x000006e000003947 */ /* 0x000fca0003800000 */
[----:B------:R-:W-:Y:S01]  /*2e40*/  BSSY B0, `(.L_x_319) ;  /* 0x0000036000007945 */ /* 0x000fe20003800000 */
        /* <DEDUP_REMOVED lines=53> */
.L_x_320:
[----:B------:R-:W-:Y:S05]  /*31a0*/  BSYNC B0 ;  /* 0x0000000000007941 */ /* 0x000fea0003800000 */
.L_x_319:
        /* <DEDUP_REMOVED lines=55> */
.L_x_318:
[----:B------:R-:W-:Y:S05]  /*3520*/  BSYNC B1 ;  /* 0x0000000000017941 */ /* 0x000fea0003800000 */
.L_x_317:
        /* <DEDUP_REMOVED lines=55> */
.L_x_323:
[----:B------:R-:W-:Y:S05]  /*38a0*/  BSYNC B0 ;  /* 0x0000000000007941 */ /* 0x000fea0003800000 */
.L_x_322:
[----:B------:R-:W-:Y:S11]  /*38b0*/  ISETP.GE.AND P0, PT, R123, c[0x0][0x1d4], PT ;  /* 0x000075007b007a0c */ /* 0x000ff60003f06270 */
[----:B------:R-:W-:Y:S02]  /*38c0*/  @!UPT UIADD3 URZ, URZ, URZ, URZ ;  /* 0x0000003f3f3ff290 */ /* 0x000fe4000fffe03f */
[----:B------:R-:W-:-:S05]  /*38d0*/  @P0 BRA `(.L_x_321) ;  /* 0x000020a000000947 */ /* 0x000fca0003800000 */
[----:B------:R-:W-:Y:S01]  /*38e0*/  ISETP.GE.AND P0, PT, R10, c[0x0][0x27c], PT ;  /* 0x00009f000a007a0c */ /* 0x000fe20003f06270 */
[----:B------:R-:W2:Y:S11]  /*38f0*/  LDS.128 R16, [R124+0xd100] ;  /* 0x00d100007c107984 */ /* 0x000eb60000000c00 */
[----:B------:R-:W-:Y:S01]  /*3900*/  @!UPT UIADD3 URZ, URZ, URZ, URZ ;  /* 0x0000003f3f3ff290 */ /* 0x000fe2000fffe03f */
[----:B------:R-:W-:Y:S02]  /*3910*/  @!P0 SHF.R.U64 R11, R50, 0x10, R51 ;  /* 0x00000010320b8819 */ /* 0x000fe40000001233 */
[--C-:B------:R-:W-:Y:S02]  /*3920*/  @!P0 SHF.R.U64 R8, R8, 0x10, R9.reuse ;  /* 0x0000001008088819 */ /* 0x100fe40000001209 */
[----:B------:R-:W-:Y:S02]  /*3930*/  @!P0 SHF.R.U32.HI R9, RZ, 0x10, R9 ;  /* 0x00000010ff098819 */ /* 0x000fe40000011609 */
[----:B------:R-:W-:Y:S02]  /*3940*/  @!P0 PRMT R48, R48, 0x5410, R11 ;  /* 0x0000541030308816 */ /* 0x000fe4000000000b */
[----:B------:R-:W-:Y:S02]  /*3950*/  @!P0 PRMT R7, R7, 0x5410, R8 ;  /* 0x0000541007078816 */ /* 0x000fe40000000008 */
[----:B------:R-:W-:Y:S01]  /*3960*/  @!P0 PRMT R6, R6, 0x5410, R9 ;  /* 0x0000541006068816 */ /* 0x000fe20000000009 */
[C---:B------:R-:W-:Y:S01]  /*3970*/  @!P0 IMAD.U32 R11, R48.reuse, 0x10000, RZ ;  /* 0x00010000300b8824 */ /* 0x040fe200078e00ff */
[----:B-1----:R-:W-:Y:S01]  /*3980*/  @!P0 LOP3.LUT R22, R48, 0xffff0000, RZ, 0xc0, !PT ;  /* 0xffff000030168812 */ /* 0x002fe200078ec0ff */
[C---:B------:R-:W-:Y:S01]  /*3990*/  @!P0 IMAD.U32 R8, R7.reuse, 0x10000, RZ ;  /* 0x0001000007088824 */ /* 0x040fe200078e00ff */
[----:B------:R-:W-:Y:S02]  /*39a0*/  @!P0 SHF.R.U32.HI R50, RZ, 0x10, R51 ;  /* 0x00000010ff328819 */ /* 0x000fe40000011633 */
[----:B------:R-:W-:Y:S02]  /*39b0*/  @!P0 LOP3.LUT R7, R7, 0xffff0000, RZ, 0xc0, !PT ;  /* 0xffff000007078812 */ /* 0x000fe400078ec0ff */
[----:B------:R-:W-:Y:S04]  /*39c0*/  @!P0 PRMT R47, R47, 0x5410, R50 ;  /* 0x000054102f2f8816 */ /* 0x000fe80000000032 */
[----:B------:R-:W-:Y:S01]  /*39d0*/  @!P0 LOP3.LUT R28, R47, 0xffff0000, RZ, 0xc0, !PT ;  /* 0xffff00002f1c8812 */ /* 0x000fe200078ec0ff */
[C---:B--2---:R-:W-:Y:S01]  /*39e0*/  @!P0 IMAD.U32 R24, R17.reuse, 0x10000, RZ ;  /* 0x0001000011188824 */ /* 0x044fe200078e00ff */
        /* <DEDUP_REMOVED lines=9> */
[----:B------:R-:W-:Y:S01]  /*3a80*/  @!P0 LOP3.LUT R8, R18, 0xffff0000, RZ, 0xc0, !PT ;  /* 0xffff000012088812 */ /* 0x000fe200078ec0ff */
[-C--:B------:R-:W-:Y:S02]  /*3a90*/  @!P0 FMUL.FTZ R3, R20, R7.reuse ;  /* 0x0000000714038220 */ /* 0x080fe40000410000 */
[----:B------:R-:W-:Y:S02]  /*3aa0*/  @!P0 FFMA.FTZ R30, R24, R7, -R30 ;  /* 0x00000007181e8223 */ /* 0x000fe4000001081e */
[C---:B------:R-:W-:Y:S01]  /*3ab0*/  @!P0 IMAD.U32 R7, R6.reuse, 0x10000, RZ ;  /* 0x0001000006078824 */ /* 0x040fe200078e00ff */
[----:B------:R-:W-:Y:S01]  /*3ac0*/  @!P0 LOP3.LUT R6, R6, 0xffff0000, RZ, 0xc0, !PT ;  /* 0xffff000006068812 */ /* 0x000fe200078ec0ff */
[----:B------:R-:W-:Y:S01]  /*3ad0*/  @!P0 FFMA.FTZ R2, R11, R21, R2 ;  /* 0x000000150b028223 */ /* 0x000fe20000010002 */
[----:B------:R-:W-:Y:S01]  /*3ae0*/  @!P0 SHF.L.U32 R21, R19, 0x10, RZ ;  /* 0x0000001013158819 */ /* 0x000fe200000006ff */
[----:B------:R-:W-:Y:S02]  /*3af0*/  @!P0 IMAD.U32 R11, R47, 0x10000, RZ ;  /* 0x000100002f0b8824 */ /* 0x000fe400078e00ff */
[----:B------:R-:W-:Y:S01]  /*3b00*/  @!P0 FMUL.FTZ R4, R8, R7 ;  /* 0x0000000708048220 */ /* 0x000fe20000410000 */
        /* <DEDUP_REMOVED lines=16> */
[----:B------:R1:W-:Y:S01]  /*3c10*/  STG.E.128 [R70.64+0x80], R16 ;  /* 0x0000801046007986 */ /* 0x0003e2000c101d10 */
[----:B------:R-:W-:-:S05]  /*3c20*/  BRA `(.L_x_321) ;  /* 0x00001d5000007947 */ /* 0x000fca0003800000 */
.L_x_306:
[-C--:B------:R-:W-:Y:S01]  /*3c30*/  ISETP.GE.AND P0, PT, R122, R82.reuse, PT ;  /* 0x000000527a00720c */ /* 0x080fe20003f06270 */
        /* <DEDUP_REMOVED lines=14> */
[----:B------:R-:W-:Y:S04]  /*3d20*/  @!P2 IADD3 R40, P1, P0, R138, UR22, R48 ;  /* 0x000000168a28ac10 */ /* 0x000fe8000f83e030 */
[--C-:B------:R-:W-:Y:S02]  /*3d30*/  @!P2 IADD3.X R23, R94, UR20, R21.reuse, P1, P0 ;  /* 0x000000145e17ac10 */ /* 0x100fe40008fe0415 */
[----:B------:R-:W-:Y:S04]  /*3d40*/  @!P2 IADD3 R42, P1, P0, R136, UR6, R22 ;  /* 0x00000006882aac10 */ /* 0x000fe8000f83e016 */
[----:B------:R-:W-:Y:S02]  /*3d50*/  @!P2 IADD3.X R35, R92, UR21, R20, P1, P0 ;  /* 0x000000155c23ac10 */ /* 0x000fe40008fe0414 */
[-C--:B------:R-:W-:Y:S04]  /*3d60*/  ISETP.GE.AND P0, PT, R121, R82.reuse, PT ;  /* 0x000000527900720c */ /* 0x080fe80003f06270 */
[----:B------:R-:W-:Y:S11]  /*3d70*/  ISETP.GE.OR P1, PT, R12, c[0x0][0x27c], P0 ;  /* 0x00009f000c007a0c */ /* 0x000ff60000726670 */
[----:B------:R-:W-:Y:S02]  /*3d80*/  @!UPT UIADD3 URZ, URZ, URZ, URZ ;  /* 0x0000003f3f3ff290 */ /* 0x000fe4000fffe03f */
[----:B------:R-:W-:Y:S04]  /*3d90*/  @!P1 IADD3 R50, P3, P0, R138, UR19, R48 ;  /* 0x000000138a329c10 */ /* 0x000fe8000f87e030 */
[----:B------:R-:W-:Y:S02]  /*3da0*/  @!P1 IADD3.X R41, R94, UR18, R21, P3, P0 ;  /* 0x000000125e299c10 */ /* 0x000fe40009fe0415 */
[----:B------:R-:W-:Y:S04]  /*3db0*/  @!P1 IADD3 R52, P3, P0, R136, UR7, R22 ;  /* 0x0000000788349c10 */ /* 0x000fe8000f87e016 */
[----:B------:R-:W-:Y:S02]  /*3dc0*/  @!P1 IADD3.X R49, R92, UR5, R20, P3, P0 ;  /* 0x000000055c319c10 */ /* 0x000fe40009fe0414 */
[C---:B------:R-:W-:Y:S04]  /*3dd0*/  @!P2 LEA R68, P0, R40.reuse, c[0x0][0x270], 0x1 ;  /* 0x00009c002844aa11 */ /* 0x040fe800078008ff */
[----:B------:R-:W-:Y:S02]  /*3de0*/  @!P2 LEA.HI.X R69, R40, c[0x0][0x274], R23, 0x1, P0 ;  /* 0x00009d002845aa11 */ /* 0x000fe400000f0c17 */
[C---:B------:R-:W-:Y:S03]  /*3df0*/  @!P2 LEA R70, P0, R42.reuse, c[0x0][0x288], 0x1 ;  /* 0x0000a2002a46aa11 */ /* 0x040fe600078008ff */
[----:B------:R-:W2:Y:S01]  /*3e00*/  @!P2 LDG.E.128 R24, [R68.64] ;  /* 0x000000104418a981 */ /* 0x000ea2000c1e1d00 */
[----:B------:R-:W-:Y:S02]  /*3e10*/  @!P2 LEA.HI.X R71, R42, c[0x0][0x28c], R35, 0x1, P0 ;  /* 0x0000a3002a47aa11 */ /* 0x000fe400000f0c23 */
[C---:B------:R-:W-:Y:S04]  /*3e20*/  @!P1 LEA R54, P0, R50.reuse, c[0x0][0x270], 0x1 ;  /* 0x00009c0032369a11 */ /* 0x040fe800078008ff */
[----:B------:R-:W-:Y:S01]  /*3e30*/  @!P1 LEA.HI.X R55, R50, c[0x0][0x274], R41, 0x1, P0 ;  /* 0x00009d0032379a11 */ /* 0x000fe200000f0c29 */
[----:B------:R-:W3:Y:S01]  /*3e40*/  @!P2 LDG.E.128 R64, [R70.64] ;  /* 0x000000104640a981 */ /* 0x000ee2000c1e1d00 */
[C---:B------:R-:W-:Y:S04]  /*3e50*/  @!P1 LEA R50, P0, R52.reuse, c[0x0][0x288], 0x1 ;  /* 0x0000a20034329a11 */ /* 0x040fe800078008ff */
[----:B------:R-:W-:Y:S02]  /*3e60*/  @!P1 LEA.HI.X R51, R52, c[0x0][0x28c], R49, 0x1, P0 ;  /* 0x0000a30034339a11 */ /* 0x000fe400000f0c31 */
[----:B------:R-:W-:Y:S01]  /*3e70*/  ISETP.GE.AND P0, PT, R125, R82, PT ;  /* 0x000000527d00720c */ /* 0x000fe20003f06270 */
[----:B------:R-:W4:Y:S03]  /*3e80*/  @!P1 LDG.E.128 R16, [R54.64] ;  /* 0x0000001036109981 */ /* 0x000f26000c1e1d00 */
[----:B------:R-:W-:Y:S05]  /*3e90*/  ISETP.GE.OR P0, PT, R12, c[0x0][0x27c], P0 ;  /* 0x00009f000c007a0c */ /* 0x000fea0000706670 */
[----:B------:R-:W4:Y:S08]  /*3ea0*/  @!P1 LDG.E.128 R60, [R50.64] ;  /* 0x00000010323c9981 */ /* 0x000f30000c1e1d00 */
[----:B------:R-:W-:Y:S05]  /*3eb0*/  @!P0 IADD3 R48, P1, R138, R48, RZ ;  /* 0x000000308a308210 */ /* 0x000fea0007f3e0ff */
[----:B------:R-:W-:Y:S01]  /*3ec0*/  @!P0 IMAD.X R21, R21, 0x1, R94, P1 ;  /* 0x0000000115158824 */ /* 0x000fe200008e065e */
[C---:B------:R-:W-:Y:S04]  /*3ed0*/  @!P0 LEA R40, P1, R48.reuse, c[0x0][0x270], 0x1 ;  /* 0x00009c0030288a11 */ /* 0x040fe800078208ff */
[----:B------:R-:W-:Y:S02]  /*3ee0*/  @!P0 LEA.HI.X R41, R48, c[0x0][0x274], R21, 0x1, P1 ;  /* 0x00009d0030298a11 */ /* 0x000fe400008f0c15 */
[----:B------:R-:W-:Y:S03]  /*3ef0*/  @!P0 IADD3 R22, P1, R136, R22, RZ ;  /* 0x0000001688168210 */ /* 0x000fe60007f3e0ff */
[----:B------:R1:W5:Y:S02]  /*3f00*/  @!P0 LDG.E.128 R36, [R40.64] ;  /* 0x0000001028248981 */ /* 0x000364000c1e1d00 */
[----:B------:R-:W-:Y:S01]  /*3f10*/  @!P0 IMAD.X R21, R20, 0x1, R92, P1 ;  /* 0x0000000114158824 */ /* 0x000fe200008e065c */
[C---:B------:R-:W-:Y:S04]  /*3f20*/  @!P0 LEA R48, P1, R22.reuse, c[0x0][0x288], 0x1 ;  /* 0x0000a20016308a11 */ /* 0x040fe800078208ff */
[----:B------:R-:W-:Y:S02]  /*3f30*/  @!P0 LEA.HI.X R49, R22, c[0x0][0x28c], R21, 0x1, P1 ;  /* 0x0000a30016318a11 */ /* 0x000fe400008f0c15 */
[----:B------:R-:W-:Y:S03]  /*3f40*/  ISETP.GE.AND P1, PT, R12, c[0x0][0x27c], PT ;  /* 0x00009f000c007a0c */ /* 0x000fe60003f26270 */
[----:B------:R1:W5:Y:S01]  /*3f50*/  @!P0 LDG.E.128 R44, [R48.64] ;  /* 0x00000010302c8981 */ /* 0x000362000c1e1d00 */
[----:B------:R-:W-:Y:S01]  /*3f60*/  ISETP.GE.OR P0, PT, R125, R82, P4 ;  /* 0x000000527d00720c */ /* 0x000fe20002706670 */
[----:B--2---:R-:W-:Y:S02]  /*3f70*/  IMAD.MOV.U32 R5, RZ, RZ, R26 ;  /* 0x000000ffff057224 */ /* 0x004fe400078e001a */
[----:B------:R-:W-:Y:S02]  /*3f80*/  IMAD.MOV.U32 R4, RZ, RZ, R27 ;  /* 0x000000ffff047224 */ /* 0x000fe400078e001b */
[----:B------:R-:W-:Y:S01]  /*3f90*/  IMAD.MOV.U32 R3, RZ, RZ, R24 ;  /* 0x000000ffff037224 */ /* 0x000fe200078e0018 */
[----:B------:R-:W-:Y:S01]  /*3fa0*/  PRMT R34, R5, 0x7610, R34 ;  /* 0x0000761005227816 */ /* 0x000fe20000000022 */
[----:B------:R-:W-:Y:S01]  /*3fb0*/  IMAD.MOV.U32 R2, RZ, RZ, R25 ;  /* 0x000000ffff027224 */ /* 0x000fe200078e0019 */
[----:B------:R-:W-:Y:S01]  /*3fc0*/  PRMT R33, R4, 0x7610, R33 ;  /* 0x0000761004217816 */ /* 0x000fe20000000021 */
[----:B---3--:R-:W-:Y:S01]  /*3fd0*/  IMAD.MOV.U32 R9, RZ, RZ, R66 ;  /* 0x000000ffff097224 */ /* 0x008fe200078e0042 */
[----:B------:R-:W-:Y:S01]  /*3fe0*/  PRMT R32, R3, 0x7610, R32 ;  /* 0x0000761003207816 */ /* 0x000fe20000000020 */
[----:B------:R-:W-:Y:S01]  /*3ff0*/  IMAD.MOV.U32 R8, RZ, RZ, R67 ;  /* 0x000000ffff087224 */ /* 0x000fe200078e0043 */
[----:B------:R-:W-:Y:S01]  /*4000*/  PRMT R31, R2, 0x7610, R31 ;  /* 0x00007610021f7816 */ /* 0x000fe2000000001f */
[----:B------:R-:W-:Y:S01]  /*4010*/  IMAD.MOV.U32 R7, RZ, RZ, R64 ;  /* 0x000000ffff077224 */ /* 0x000fe200078e0040 */
[----:B------:R-:W-:Y:S01]  /*4020*/  PRMT R74, R9, 0x7610, R74 ;  /* 0x00007610094a7816 */ /* 0x000fe2000000004a */
[----:B------:R-:W-:Y:S01]  /*4030*/  IMAD.MOV.U32 R6, RZ, RZ, R65 ;  /* 0x000000ffff067224 */ /* 0x000fe200078e0041 */
[----:B------:R-:W-:Y:S01]  /*4040*/  PRMT R75, R8, 0x7610, R75 ;  /* 0x00007610084b7816 */ /* 0x000fe2000000004b */
[----:B----4-:R-:W-:Y:S01]  /*4050*/  IMAD.MOV.U32 R5, RZ, RZ, R18 ;  /* 0x000000ffff057224 */ /* 0x010fe200078e0012 */
        /* <DEDUP_REMOVED lines=18> */
[----:B-1----:R-:W-:Y:S01]  /*4180*/  IADD3 R165, P0, R154, R162, RZ ;  /* 0x000000a29aa57210 */ /* 0x002fe20007f1e0ff */
[----:B------:R-:W1:Y:S01]  /*4190*/  LDS.128 R20, [R115+0x8100] ;  /* 0x0081000073147984 */ /* 0x000e620000000c00 */
[----:B-----5:R-:W-:Y:S01]  /*41a0*/  @!P1 SHF.R.U64 R41, R36, 0x10, R37 ;  /* 0x0000001024299819 */ /* 0x020fe20000001225 */
[----:B------:R-:W-:Y:S01]  /*41b0*/  IMAD.MOV.U32 R49, RZ, RZ, R44 ;  /* 0x000000ffff317224 */ /* 0x000fe200078e002c */
[----:B------:R-:W-:Y:S01]  /*41c0*/  @!P1 SHF.R.U64 R44, R44, 0x10, R45 ;  /* 0x000000102c2c9819 */ /* 0x000fe2000000122d */
[----:B------:R-:W-:Y:S01]  /*41d0*/  IMAD.X R86, R105, 0x1, R161, P0 ;  /* 0x0000000169567824 */ /* 0x000fe200000e06a1 */
[----:B------:R-:W-:Y:S01]  /*41e0*/  IADD3 R167, P2, P0, R144, R165, R120 ;  /* 0x000000a590a77210 */ /* 0x000fe2000785e078 */
[--C-:B------:R-:W-:Y:S01]  /*41f0*/  IMAD.MOV.U32 R48, RZ, RZ, R45.reuse ;  /* 0x000000ffff307224 */ /* 0x100fe200078e002d */
[----:B------:R-:W-:Y:S01]  /*4200*/  @!P1 SHF.R.U32.HI R45, RZ, 0x10, R45 ;  /* 0x00000010ff2d9819 */ /* 0x000fe2000001162d */
[----:B------:R-:W2:Y:S01]  /*4210*/  LDS.128 R68, [R118+0x8100] ;  /* 0x0081000076447984 */ /* 0x000ea20000000c00 */
[-C--:B------:R-:W-:Y:S01]  /*4220*/  IADD3.X R160, R97, R86.reuse, R114, P2, P0 ;  /* 0x0000005661a07210 */ /* 0x080fe200017e0472 */
[----:B------:R-:W-:Y:S01]  /*4230*/  IMAD.MOV.U32 R40, RZ, RZ, R36 ;  /* 0x000000ffff287224 */ /* 0x000fe200078e0024 */
[----:B------:R-:W-:Y:S01]  /*4240*/  ISETP.GE.AND P0, PT, R119, c[0x0][0x1d4], PT ;  /* 0x0000750077007a0c */ /* 0x000fe20003f06270 */
[----:B------:R-:W-:Y:S01]  /*4250*/  IMAD.MOV.U32 R36, RZ, RZ, R39 ;  /* 0x000000ffff247224 */ /* 0x000fe200078e0027 */
[----:B------:R-:W-:Y:S01]  /*4260*/  MOV R35, R37 ;  /* 0x0000002500237202 */ /* 0x000fe20000000f00 */
[----:B------:R-:W-:Y:S01]  /*4270*/  IMAD.MOV.U32 R52, RZ, RZ, R46 ;  /* 0x000000ffff347224 */ /* 0x000fe200078e002e */
[----:B------:R-:W-:Y:S01]  /*4280*/  @!P1 SHF.R.U32.HI R42, RZ, 0x10, R37 ;  /* 0x00000010ff2a9819 */ /* 0x000fe20000011625 */
[--C-:B------:R-:W-:Y:S01]  /*4290*/  IMAD.MOV.U32 R56, RZ, RZ, R47.reuse ;  /* 0x000000ffff387224 */ /* 0x100fe200078e002f */
[----:B------:R-:W-:Y:S02]  /*42a0*/  @!P1 SHF.R.U64 R51, R46, 0x10, R47 ;  /* 0x000000102e339819 */ /* 0x000fe4000000122f */
[----:B------:R-:W-:Y:S02]  /*42b0*/  @!P1 PRMT R46, R49, 0x5410, R44 ;  /* 0x00005410312e9816 */ /* 0x000fe4000000002c */
[----:B------:R-:W-:Y:S02]  /*42c0*/  @!P1 PRMT R40, R40, 0x5410, R41 ;  /* 0x0000541028289816 */ /* 0x000fe40000000029 */
[----:B------:R-:W-:Y:S01]  /*42d0*/  @!P1 PRMT R48, R48, 0x5410, R45 ;  /* 0x0000541030309816 */ /* 0x000fe2000000002d */
[----:B------:R-:W-:Y:S01]  /*42e0*/  @!P1 IMAD.U32 R44, R46, 0x10000, RZ ;  /* 0x000100002e2c9824 */ /* 0x000fe200078e00ff */
[----:B------:R-:W-:Y:S02]  /*42f0*/  @!P0 IADD3 R165, P3, P2, R144, R165, R119 ;  /* 0x000000a590a58210 */ /* 0x000fe40007a7e077 */
[----:B------:R-:W-:Y:S02]  /*4300*/  @!P1 PRMT R52, R52, 0x5410, R51 ;  /* 0x0000541034349816 */ /* 0x000fe40000000033 */
[----:B------:R-:W-:Y:S02]  /*4310*/  @!P0 IADD3.X R86, R97, R86, R112, P3, P2 ;  /* 0x0000005661568210 */ /* 0x000fe40001fe4470 */
[C---:B------:R-:W-:Y:S01]  /*4320*/  LEA R166, P2, R167.reuse, c[0x0][0x1c8], 0x1 ;  /* 0x00007200a7a67a11 */ /* 0x040fe200078408ff */
[----:B------:R-:W-:Y:S01]  /*4330*/  @!P1 IMAD.U32 R50, R52, 0x10000, RZ ;  /* 0x0001000034329824 */ /* 0x000fe200078e00ff */
[--C-:B------:R-:W-:Y:S02]  /*4340*/  @!P1 SHF.R.U64 R37, R38, 0x10, R39.reuse ;  /* 0x0000001026259819 */ /* 0x100fe40000001227 */
[----:B------:R-:W-:Y:S02]  /*4350*/  LEA.HI.X R167, R167, c[0x0][0x1cc], R160, 0x1, P2 ;  /* 0x00007300a7a77a11 */ /* 0x000fe400010f0ca0 */
[C---:B------:R-:W-:Y:S02]  /*4360*/  @!P0 LEA R164, P2, R165.reuse, c[0x0][0x1c8], 0x1 ;  /* 0x00007200a5a48a11 */ /* 0x040fe400078408ff */
[----:B------:R-:W-:Y:S01]  /*4370*/  @!P1 SHF.R.U32.HI R39, RZ, 0x10, R39 ;  /* 0x00000010ff279819 */ /* 0x000fe20000011627 */
[----:B-1----:R-:W-:Y:S01]  /*4380*/  @!P1 IMAD.U32 R41, R20, 0x10000, RZ ;  /* 0x0001000014299824 */ /* 0x002fe200078e00ff */
[----:B------:R-:W-:Y:S02]  /*4390*/  @!P0 LEA.HI.X R165, R165, c[0x0][0x1cc], R86, 0x1, P2 ;  /* 0x00007300a5a58a11 */ /* 0x000fe400010f0c56 */
[----:B------:R-:W-:Y:S01]  /*43a0*/  @!P1 PRMT R42, R35, 0x5410, R42 ;  /* 0x00005410232a9816 */ /* 0x000fe2000000002a */
[----:B------:R-:W-:Y:S01]  /*43b0*/  @!P1 FMUL.FTZ R86, R41, R44 ;  /* 0x0000002c29569220 */ /* 0x000fe20000410000 */
[----:B------:R-:W-:Y:S02]  /*43c0*/  @!P1 PRMT R35, R36, 0x5410, R39 ;  /* 0x0000541024239816 */ /* 0x000fe40000000027 */
[----:B------:R-:W-:Y:S01]  /*43d0*/  @!P1 SHF.L.U32 R39, R21, 0x10, RZ ;  /* 0x0000001015279819 */ /* 0x000fe200000006ff */
[----:B------:R-:W-:Y:S01]  /*43e0*/  @!P1 IMAD.U32 R36, R42, 0x10000, RZ ;  /* 0x000100002a249824 */ /* 0x000fe200078e00ff */
[----:B--2---:R-:W-:Y:S01]  /*43f0*/  @!P1 SHF.L.U32 R45, R68, 0x10, RZ ;  /* 0x00000010442d9819 */ /* 0x004fe200000006ff */
[----:B------:R-:W-:Y:S01]  /*4400*/  @!P1 IMAD.U32 R49, R69, 0x10000, RZ ;  /* 0x0001000045319824 */ /* 0x000fe200078e00ff */
[C---:B------:R-:W-:Y:S01]  /*4410*/  @!P1 LOP3.LUT R54, R70.reuse, 0xffff0000, RZ, 0xc0, !PT ;  /* 0xffff000046369812 */ /* 0x040fe200078ec0ff */
[----:B------:R-:W-:Y:S01]  /*4420*/  @!P1 FMUL.FTZ R4, R39, R36 ;  /* 0x0000002427049220 */ /* 0x000fe20000410000 */
[----:B------:R-:W-:Y:S02]  /*4430*/  @!P1 SHF.L.U32 R51, R70, 0x10, RZ ;  /* 0x0000001046339819 */ /* 0x000fe400000006ff */
[C---:B------:R-:W-:Y:S02]  /*4440*/  @!P1 SHF.L.U32 R55, R71.reuse, 0x10, RZ ;  /* 0x0000001047379819 */ /* 0x040fe400000006ff */
[----:B------:R-:W-:Y:S02]  /*4450*/  @!P1 LOP3.LUT R58, R71, 0xffff0000, RZ, 0xc0, !PT ;  /* 0xffff0000473a9812 */ /* 0x000fe400078ec0ff */
[----:B------:R-:W-:Y:S01]  /*4460*/  @!P1 PRMT R37, R38, 0x5410, R37 ;  /* 0x0000541026259816 */ /* 0x000fe20000000025 */
[----:B------:R-:W-:Y:S01]  /*4470*/  @!P1 IMAD.U32 R38, R40, 0x10000, RZ ;  /* 0x0001000028269824 */ /* 0x000fe200078e00ff */
[----:B------:R-:W-:Y:S02]  /*4480*/  @!P1 LOP3.LUT R52, R52, 0xffff0000, RZ, 0xc0, !PT ;  /* 0xffff000034349812 */ /* 0x000fe400078ec0ff */
[----:B------:R-:W-:Y:S01]  /*4490*/  @!P1 SHF.R.U32.HI R47, RZ, 0x10, R47 ;  /* 0x00000010ff2f9819 */ /* 0x000fe2000001162f */
[-C--:B------:R-:W-:Y:S01]  /*44a0*/  @!P1 FMUL.FTZ R2, R41, R38.reuse ;  /* 0x0000002629029220 */ /* 0x080fe20000410000 */
[----:B------:R-:W-:Y:S01]  /*44b0*/  @!P1 LOP3.LUT R41, R21, 0xffff0000, RZ, 0xc0, !PT ;  /* 0xffff000015299812 */ /* 0x000fe200078ec0ff */
[----:B------:R-:W-:Y:S01]  /*44c0*/  @!P1 FFMA.FTZ R86, R45, R38, -R86 ;  /* 0x000000262d569223 */ /* 0x000fe20000010856 */
[----:B------:R-:W-:Y:S01]  /*44d0*/  @!P1 LOP3.LUT R38, R42, 0xffff0000, RZ, 0xc0, !PT ;  /* 0xffff00002a269812 */ /* 0x000fe200078ec0ff */
[----:B------:R-:W-:Y:S01]  /*44e0*/  @!P1 FFMA.FTZ R2, R44, R45, R2 ;  /* 0x0000002d2c029223 */ /* 0x000fe20000010002 */
[----:B------:R-:W-:Y:S02]  /*44f0*/  @!P1 LOP3.LUT R45, R69, 0xffff0000, RZ, 0xc0, !PT ;  /* 0xffff0000452d9812 */ /* 0x000fe400078ec0ff */
[----:B------:R-:W-:Y:S01]  /*4500*/  @!P1 LOP3.LUT R44, R46, 0xffff0000, RZ, 0xc0, !PT ;  /* 0xffff00002e2c9812 */ /* 0x000fe200078ec0ff */
[----:B------:R-:W-:Y:S01]  /*4510*/  @!P1 FMUL.FTZ R5, R41, R38 ;  /* 0x0000002629059220 */ /* 0x000fe20000410000 */
[----:B------:R-:W-:Y:S01]  /*4520*/  @!P1 PRMT R56, R56, 0x5410, R47 ;  /* 0x0000541038389816 */ /* 0x000fe2000000002f */
[----:B------:R-:W-:Y:S01]  /*4530*/  @!P1 IMAD.U32 R47, R48, 0x10000, RZ ;  /* 0x00010000302f9824 */ /* 0x000fe200078e00ff */
[----:B------:R-:W-:Y:S02]  /*4540*/  @!P1 LOP3.LUT R46, R68, 0xffff0000, RZ, 0xc0, !PT ;  /* 0xffff0000442e9812 */ /* 0x000fe400078ec0ff */
[----:B------:R-:W-:Y:S01]  /*4550*/  @!P1 LOP3.LUT R48, R48, 0xffff0000, RZ, 0xc0, !PT ;  /* 0xffff000030309812 */ /* 0x000fe200078ec0ff */
[----:B------:R-:W-:Y:S01]  /*4560*/  @!P1 FMUL.FTZ R160, R39, R47 ;  /* 0x0000002f27a09220 */ /* 0x000fe20000410000 */
[----:B------:R-:W-:Y:S01]  /*4570*/  @!P1 LOP3.LUT R39, R40, 0xffff0000, RZ, 0xc0, !PT ;  /* 0xffff000028279812 */ /* 0x000fe200078ec0ff */
[C---:B------:R-:W-:Y:S01]  /*4580*/  @!P1 IMAD.U32 R53, R56.reuse, 0x10000, RZ ;  /* 0x0001000038359824 */ /* 0x040fe200078e00ff */
[----:B------:R-:W-:Y:S01]  /*4590*/  @!P1 LOP3.LUT R56, R56, 0xffff0000, RZ, 0xc0, !PT ;  /* 0xffff000038389812 */ /* 0x000fe200078ec0ff */
[----:B------:R-:W-:Y:S01]  /*45a0*/  @!P1 FFMA.FTZ R160, R49, R36, -R160 ;  /* 0x0000002431a09223 */ /* 0x000fe200000108a0 */
[----:B------:R-:W-:Y:S01]  /*45b0*/  @!P1 LOP3.LUT R36, R20, 0xffff0000, RZ, 0xc0, !PT ;  /* 0xffff000014249812 */ /* 0x000fe200078ec0ff */
[----:B------:R-:W-:Y:S04]  /*45c0*/  @!P1 FMUL.FTZ R169, R41, R48 ;  /* 0x0000003029a99220 */ /* 0x000fe80000410000 */
[----:B------:R-:W-:Y:S02]  /*45d0*/  @!P1 FMUL.FTZ R171, R36, R44 ;  /* 0x0000002c24ab9220 */ /* 0x000fe40000410000 */
[----:B------:R-:W-:Y:S01]  /*45e0*/  @!P1 FFMA.FTZ R169, R45, R38, -R169 ;  /* 0x000000262da99223 */ /* 0x000fe200000108a9 */
[----:B------:R-:W-:Y:S01]  /*45f0*/  @!P1 LOP3.LUT R38, R22, 0xffff0000, RZ, 0xc0, !PT ;  /* 0xffff000016269812 */ /* 0x000fe200078ec0ff */
[-C--:B------:R-:W-:Y:S02]  /*4600*/  @!P1 FMUL.FTZ R3, R36, R39.reuse ;  /* 0x0000002724039220 */ /* 0x080fe40000410000 */
[C---:B------:R-:W-:Y:S01]  /*4610*/  @!P1 IMAD.U32 R36, R37.reuse, 0x10000, RZ ;  /* 0x0001000025249824 */ /* 0x040fe200078e00ff */
[----:B------:R-:W-:Y:S01]  /*4620*/  @!P1 LOP3.LUT R37, R37, 0xffff0000, RZ, 0xc0, !PT ;  /* 0xffff000025259812 */ /* 0x000fe200078ec0ff */
[----:B------:R-:W-:Y:S01]  /*4630*/  @!P1 FFMA.FTZ R171, R46, R39, -R171 ;  /* 0x000000272eab9223 */ /* 0x000fe200000108ab */
[----:B------:R-:W-:Y:S01]  /*4640*/  @!P1 F2FP.BF16.PACK_AB R160, R169, R160 ;  /* 0x000000a0a9a0923e */ /* 0x000fe200000010ff */
[----:B------:R-:W-:Y:S02]  /*4650*/  @!P1 IMAD.U32 R39, R22, 0x10000, RZ ;  /* 0x0001000016279824 */ /* 0x000fe400078e00ff */
[C---:B------:R-:W-:Y:S01]  /*4660*/  @!P1 FMUL.FTZ R173, R38.reuse, R52 ;  /* 0x0000003426ad9220 */ /* 0x040fe20000410000 */
[----:B------:R-:W-:Y:S01]  /*4670*/  @!P1 F2FP.BF16.PACK_AB R171, R171, R86 ;  /* 0x00000056abab923e */ /* 0x000fe200000010ff */
[----:B------:R-:W-:Y:S02]  /*4680*/  @!P1 FMUL.FTZ R168, R39, R50 ;  /* 0x0000003227a89220 */ /* 0x000fe40000410000 */
[-C--:B------:R-:W-:Y:S01]  /*4690*/  @!P1 FMUL.FTZ R7, R38, R37.reuse ;  /* 0x0000002526079220 */ /* 0x080fe20000410000 */
[C---:B------:R-:W-:Y:S01]  /*46a0*/  @!P1 LOP3.LUT R38, R23.reuse, 0xffff0000, RZ, 0xc0, !PT ;  /* 0xffff000017269812 */ /* 0x040fe200078ec0ff */
[----:B------:R-:W-:Y:S01]  /*46b0*/  @!P1 FFMA.FTZ R173, R54, R37, -R173 ;  /* 0x0000002536ad9223 */ /* 0x000fe200000108ad */
[----:B------:R-:W-:Y:S01]  /*46c0*/  @!P1 MOV R68, R171 ;  /* 0x000000ab00449202 */ /* 0x000fe20000000f00 */
[----:B------:R-:W-:Y:S02]  /*46d0*/  @!P1 IMAD.U32 R37, R23, 0x10000, RZ ;  /* 0x0001000017259824 */ /* 0x000fe400078e00ff */
[-C--:B------:R-:W-:Y:S02]  /*46e0*/  @!P1 FMUL.FTZ R6, R39, R36.reuse ;  /* 0x0000002427069220 */ /* 0x080fe40000410000 */
[----:B------:R-:W-:Y:S02]  /*46f0*/  @!P1 FFMA.FTZ R168, R51, R36, -R168 ;  /* 0x0000002433a89223 */ /* 0x000fe400000108a8 */
        /* <DEDUP_REMOVED lines=15> */
[----:B------:R-:W-:Y:S02]  /*47f0*/  @!P1 FMUL.FTZ R9, R38, R35 ;  /* 0x0000002326099220 */ /* 0x000fe40000410000 */
[----:B------:R-:W-:Y:S01]  /*4800*/  @!P1 FFMA.FTZ R7, R52, R54, R7 ;  /* 0x0000003634079223 */ /* 0x000fe20000010007 */
[----:B------:R-:W-:Y:S01]  /*4810*/  @!P1 MOV R71, R175 ;  /* 0x000000af00479202 */ /* 0x000fe20000000f00 */
[----:B------:R-:W-:Y:S02]  /*4820*/  @!P1 FFMA.FTZ R8, R53, R55, R8 ;  /* 0x0000003735089223 */ /* 0x000fe40000010008 */
[----:B------:R-:W-:Y:S02]  /*4830*/  @!P1 FFMA.FTZ R9, R56, R58, R9 ;  /* 0x0000003a38099223 */ /* 0x000fe40000010009 */
        /* <DEDUP_REMOVED lines=10> */
.L_x_325:
[----:B-1----:R-:W-:Y:S05]  /*48e0*/  BSYNC B0 ;  /* 0x0000000000007941 */ /* 0x002fea0003800000 */
.L_x_324:
[----:B------:R-:W-:Y:S01]  /*48f0*/  ISETP.GE.OR P0, PT, R122, R82, P4 ;  /* 0x000000527a00720c */ /* 0x000fe20002706670 */
[----:B------:R-:W-:Y:S01]  /*4900*/  @!UPT UIADD3 URZ, URZ, URZ, URZ ;  /* 0x0000003f3f3ff290 */ /* 0x000fe2000fffe03f */
[----:B------:R-:W-:Y:S11]  /*4910*/  BSSY B0, `(.L_x_326) ;  /* 0x0000071000007945 */ /* 0x000ff60003800000 */
[----:B------:R-:W-:-:S05]  /*4920*/  @P0 BRA `(.L_x_327) ;  /* 0x000006f000000947 */ /* 0x000fca0003800000 */
[----:B------:R-:W-:Y:S01]  /*4930*/  IADD3 R69, P0, R152, R162, RZ ;  /* 0x000000a298457210 */ /* 0x000fe20007f1e0ff */
[----:B------:R-:W1:Y:S01]  /*4940*/  LDS.128 R20, [R111+0x8100] ;  /* 0x008100006f147984 */ /* 0x000e620000000c00 */
[--C-:B-----5:R-:W-:Y:S02]  /*4950*/  @!P1 SHF.R.U64 R38, R64, 0x10, R65.reuse ;  /* 0x0000001040269819 */ /* 0x120fe40000001241 */
[----:B------:R-:W-:Y:S01]  /*4960*/  @!P1 SHF.R.U32.HI R65, RZ, 0x10, R65 ;  /* 0x00000010ff419819 */ /* 0x000fe20000011641 */
[----:B------:R-:W-:Y:S01]  /*4970*/  IMAD.X R56, R161, 0x1, R103, P0 ;  /* 0x00000001a1387824 */ /* 0x000fe200000e0667 */
[-C--:B------:R-:W-:Y:S02]  /*4980*/  IADD3 R71, P2, P0, R144, R69.reuse, R120 ;  /* 0x0000004590477210 */ /* 0x080fe4000785e078 */
[--C-:B------:R-:W-:Y:S01]  /*4990*/  @!P1 SHF.R.U64 R35, R24, 0x10, R25.reuse ;  /* 0x0000001018239819 */ /* 0x100fe20000001219 */
[----:B------:R-:W2:Y:S01]  /*49a0*/  LDS.128 R52, [R113+0x8100] ;  /* 0x0081000071347984 */ /* 0x000ea20000000c00 */
[-C--:B------:R-:W-:Y:S02]  /*49b0*/  IADD3.X R58, R97, R56.reuse, R114, P2, P0 ;  /* 0x00000038613a7210 */ /* 0x080fe400017e0472 */
[----:B------:R-:W-:Y:S02]  /*49c0*/  ISETP.GE.AND P0, PT, R119, c[0x0][0x1d4], PT ;  /* 0x0000750077007a0c */ /* 0x000fe40003f06270 */
[----:B------:R-:W-:Y:S02]  /*49d0*/  @!P1 PRMT R77, R77, 0x5410, R38 ;  /* 0x000054104d4d9816 */ /* 0x000fe40000000026 */
[----:B------:R-:W-:Y:S02]  /*49e0*/  @!P1 SHF.R.U32.HI R24, RZ, 0x10, R25 ;  /* 0x00000010ff189819 */ /* 0x000fe40000011619 */
[--C-:B------:R-:W-:Y:S01]  /*49f0*/  @!P1 SHF.R.U32.HI R36, RZ, 0x10, R27.reuse ;  /* 0x00000010ff249819 */ /* 0x100fe2000001161b */
[----:B------:R-:W-:Y:S01]  /*4a00*/  @!P1 IMAD.U32 R37, R77, 0x10000, RZ ;  /* 0x000100004d259824 */ /* 0x000fe200078e00ff */
[----:B------:R-:W-:Y:S02]  /*4a10*/  @!P1 SHF.R.U64 R27, R26, 0x10, R27 ;  /* 0x000000101a1b9819 */ /* 0x000fe4000000121b */
[----:B------:R-:W-:Y:S02]  /*4a20*/  @!P1 PRMT R32, R32, 0x5410, R35 ;  /* 0x0000541020209816 */ /* 0x000fe40000000023 */
[----:B------:R-:W-:Y:S02]  /*4a30*/  @!P1 PRMT R34, R34, 0x5410, R27 ;  /* 0x0000541022229816 */ /* 0x000fe4000000001b */
[----:B------:R-:W-:Y:S01]  /*4a40*/  @!P0 IADD3 R69, P3, P2, R144, R69, R119 ;  /* 0x0000004590458210 */ /* 0x000fe20007a7e077 */
[----:B------:R-:W-:Y:S01]  /*4a50*/  @!P1 IMAD.U32 R25, R32, 0x10000, RZ ;  /* 0x0001000020199824 */ /* 0x000fe200078e00ff */
[----:B------:R-:W-:Y:S02]  /*4a60*/  @!P1 PRMT R31, R31, 0x5410, R24 ;  /* 0x000054101f1f9816 */ /* 0x000fe40000000018 */
[----:B------:R-:W-:Y:S02]  /*4a70*/  @!P0 IADD3.X R56, R97, R56, R112, P3, P2 ;  /* 0x0000003861388210 */ /* 0x000fe40001fe4470 */
[----:B------:R-:W-:Y:S01]  /*4a80*/  LEA R70, P2, R71, c[0x0][0x1c8], 0x1 ;  /* 0x0000720047467a11 */ /* 0x000fe200078408ff */
[----:B------:R-:W-:Y:S01]  /*4a90*/  @!P1 IMAD.U32 R24, R31, 0x10000, RZ ;  /* 0x000100001f189824 */ /* 0x000fe200078e00ff */
[----:B------:R-:W-:Y:S02]  /*4aa0*/  @!P1 PRMT R76, R76, 0x5410, R65 ;  /* 0x000054104c4c9816 */ /* 0x000fe40000000041 */
[----:B------:R-:W-:Y:S02]  /*4ab0*/  LEA.HI.X R71, R71, c[0x0][0x1cc], R58, 0x1, P2 ;  /* 0x0000730047477a11 */ /* 0x000fe400010f0c3a */
[C---:B------:R-:W-:Y:S01]  /*4ac0*/  @!P0 LEA R68, P2, R69.reuse, c[0x0][0x1c8], 0x1 ;  /* 0x0000720045448a11 */ /* 0x040fe200078408ff */
[----:B------:R-:W-:Y:S01]  /*4ad0*/  @!P1 IMAD.U32 R39, R76, 0x10000, RZ ;  /* 0x000100004c279824 */ /* 0x000fe200078e00ff */
[----:B------:R-:W-:Y:S01]  /*4ae0*/  @!P1 SHF.R.U32.HI R40, RZ, 0x10, R67 ;  /* 0x00000010ff289819 */ /* 0x000fe20000011643 */
[----:B-1----:R-:W-:Y:S01]  /*4af0*/  @!P1 IMAD.U32 R26, R20, 0x10000, RZ ;  /* 0x00010000141a9824 */ /* 0x002fe200078e00ff */
[----:B------:R-:W-:Y:S02]  /*4b00*/  @!P0 LEA.HI.X R69, R69, c[0x0][0x1cc], R56, 0x1, P2 ;  /* 0x0000730045458a11 */ /* 0x000fe400010f0c38 */
[----:B------:R-:W-:Y:S01]  /*4b10*/  @!P1 SHF.L.U32 R27, R21, 0x10, RZ ;  /* 0x00000010151b9819 */ /* 0x000fe200000006ff */
[C---:B------:R-:W-:Y:S01]  /*4b20*/  @!P1 FMUL.FTZ R2, R26.reuse, R25 ;  /* 0x000000191a029220 */ /* 0x040fe20000410000 */
[----:B------:R-:W-:Y:S01]  /*4b30*/  @!P1 PRMT R75, R75, 0x5410, R40 ;  /* 0x000054104b4b9816 */ /* 0x000fe20000000028 */
[----:B------:R-:W-:Y:S01]  /*4b40*/  @!P1 FMUL.FTZ R56, R26, R37 ;  /* 0x000000251a389220 */ /* 0x000fe20000410000 */
[----:B------:R-:W-:Y:S01]  /*4b50*/  @!P1 LOP3.LUT R26, R21, 0xffff0000, RZ, 0xc0, !PT ;  /* 0xffff0000151a9812 */ /* 0x000fe200078ec0ff */
[----:B--2---:R-:W-:Y:S01]  /*4b60*/  @!P1 IMAD.U32 R38, R52, 0x10000, RZ ;  /* 0x0001000034269824 */ /* 0x004fe200078e00ff */
[C---:B------:R-:W-:Y:S01]  /*4b70*/  @!P1 LOP3.LUT R42, R53.reuse, 0xffff0000, RZ, 0xc0, !PT ;  /* 0xffff0000352a9812 */ /* 0x040fe200078ec0ff */
[----:B------:R-:W-:Y:S01]  /*4b80*/  @!P1 IMAD.U32 R41, R53, 0x10000, RZ ;  /* 0x0001000035299824 */ /* 0x000fe200078e00ff */
[----:B------:R-:W-:Y:S01]  /*4b90*/  @!P1 LOP3.LUT R51, R55, 0xffff0000, RZ, 0xc0, !PT ;  /* 0xffff000037339812 */ /* 0x000fe200078ec0ff */
[----:B------:R-:W-:Y:S01]  /*4ba0*/  @!P1 FMUL.FTZ R58, R27, R39 ;  /* 0x000000271b3a9220 */ /* 0x000fe20000410000 */
[----:B------:R-:W-:Y:S01]  /*4bb0*/  @!P1 LOP3.LUT R47, R54, 0xffff0000, RZ, 0xc0, !PT ;  /* 0xffff0000362f9812 */ /* 0x000fe200078ec0ff */
[----:B------:R-:W-:Y:S01]  /*4bc0*/  @!P1 FFMA.FTZ R2, R37, R38, R2 ;  /* 0x0000002625029223 */ /* 0x000fe20000010002 */
[----:B------:R-:W-:Y:S01]  /*4bd0*/  @!P1 LOP3.LUT R37, R77, 0xffff0000, RZ, 0xc0, !PT ;  /* 0xffff00004d259812 */ /* 0x000fe200078ec0ff */
[-C--:B------:R-:W-:Y:S01]  /*4be0*/  @!P1 FMUL.FTZ R4, R27, R24.reuse ;  /* 0x000000181b049220 */ /* 0x080fe20000410000 */
[----:B------:R-:W-:Y:S01]  /*4bf0*/  @!P1 LOP3.LUT R27, R32, 0xffff0000, RZ, 0xc0, !PT ;  /* 0xffff0000201b9812 */ /* 0x000fe200078ec0ff */
[----:B------:R-:W-:Y:S01]  /*4c00*/  @!P1 FFMA.FTZ R58, R41, R24, -R58 ;  /* 0x00000018293a9223 */ /* 0x000fe2000001083a */
[----:B------:R-:W-:Y:S01]  /*4c10*/  @!P1 LOP3.LUT R24, R20, 0xffff0000, RZ, 0xc0, !PT ;  /* 0xffff000014189812 */ /* 0x000fe200078ec0ff */
[----:B------:R-:W-:Y:S01]  /*4c20*/  @!P1 FFMA.FTZ R56, R38, R25, -R56 ;  /* 0x0000001926389223 */ /* 0x000fe20000010838 */
[----:B------:R-:W-:Y:S01]  /*4c30*/  @!P1 LOP3.LUT R38, R52, 0xffff0000, RZ, 0xc0, !PT ;  /* 0xffff000034269812 */ /* 0x000fe200078ec0ff */
[----:B------:R-:W-:Y:S01]  /*4c40*/  @!P1 IMAD.U32 R49, R75, 0x10000, RZ ;  /* 0x000100004b319824 */ /* 0x000fe200078e00ff */
[----:B------:R-:W-:Y:S01]  /*4c50*/  @!P1 LOP3.LUT R40, R76, 0xffff0000, RZ, 0xc0, !PT ;  /* 0xffff00004c289812 */ /* 0x000fe200078ec0ff */
[C---:B------:R-:W-:Y:S01]  /*4c60*/  @!P1 FMUL.FTZ R167, R24.reuse, R37 ;  /* 0x0000002518a79220 */ /* 0x040fe20000410000 */
[----:B------:R-:W-:Y:S01]  /*4c70*/  @!P1 LOP3.LUT R25, R31, 0xffff0000, RZ, 0xc0, !PT ;  /* 0xffff00001f199812 */ /* 0x000fe200078ec0ff */
[----:B------:R-:W-:Y:S01]  /*4c80*/  @!P1 FMUL.FTZ R3, R24, R27 ;  /* 0x0000001b18039220 */ /* 0x000fe20000410000 */
[----:B------:R-:W-:Y:S01]  /*4c90*/  @!P1 LOP3.LUT R50, R75, 0xffff0000, RZ, 0xc0, !PT ;  /* 0xffff00004b329812 */ /* 0x000fe200078ec0ff */
[C---:B------:R-:W-:Y:S01]  /*4ca0*/  @!P1 FMUL.FTZ R165, R26.reuse, R40 ;  /* 0x000000281aa59220 */ /* 0x040fe20000410000 */
[----:B------:R-:W-:Y:S01]  /*4cb0*/  @!P1 PRMT R33, R33, 0x5410, R36 ;  /* 0x0000541021219816 */ /* 0x000fe20000000024 */
[----:B------:R-:W-:Y:S01]  /*4cc0*/  @!P1 FMUL.FTZ R5, R26, R25 ;  /* 0x000000191a059220 */ /* 0x000fe20000410000 */
[C---:B------:R-:W-:Y:S01]  /*4cd0*/  @!P1 SHF.L.U32 R26, R23.reuse, 0x10, RZ ;  /* 0x00000010171a9819 */ /* 0x040fe200000006ff */
[----:B------:R-:W-:Y:S01]  /*4ce0*/  @!P1 FFMA.FTZ R167, R38, R27, -R167 ;  /* 0x0000001b26a79223 */ /* 0x000fe200000108a7 */
[----:B------:R-:W-:Y:S01]  /*4cf0*/  @!P1 SHF.R.U64 R67, R66, 0x10, R67 ;  /* 0x0000001042439819 */ /* 0x000fe20000001243 */
[----:B------:R-:W-:Y:S01]  /*4d00*/  @!P1 FFMA.FTZ R165, R42, R25, -R165 ;  /* 0x000000192aa59223 */ /* 0x000fe200000108a5 */
[----:B------:R-:W-:Y:S01]  /*4d10*/  @!P1 LOP3.LUT R27, R23, 0xffff0000, RZ, 0xc0, !PT ;  /* 0xffff0000171b9812 */ /* 0x000fe200078ec0ff */
[C---:B------:R-:W-:Y:S01]  /*4d20*/  @!P1 IMAD.U32 R25, R33.reuse, 0x10000, RZ ;  /* 0x0001000021199824 */ /* 0x040fe200078e00ff */
[----:B------:R-:W-:Y:S01]  /*4d30*/  @!P1 LOP3.LUT R24, R33, 0xffff0000, RZ, 0xc0, !PT ;  /* 0xffff000021189812 */ /* 0x000fe200078ec0ff */
[----:B------:R-:W-:Y:S01]  /*4d40*/  @!P1 IMAD.U32 R48, R55, 0x10000, RZ ;  /* 0x0001000037309824 */ /* 0x000fe200078e00ff */
[----:B------:R-:W-:Y:S01]  /*4d50*/  @!P1 PRMT R74, R74, 0x5410, R67 ;  /* 0x000054104a4a9816 */ /* 0x000fe20000000043 */
[C---:B------:R-:W-:Y:S01]  /*4d60*/  @!P1 FMUL.FTZ R86, R26.reuse, R49 ;  /* 0x000000311a569220 */ /* 0x040fe20000410000 */
[----:B------:R-:W-:Y:S01]  /*4d70*/  @!P1 F2FP.BF16.PACK_AB R167, R167, R56 ;  /* 0x00000038a7a7923e */ /* 0x000fe200000010ff */
[----:B------:R-:W-:Y:S01]  /*4d80*/  @!P1 FMUL.FTZ R169, R27, R50 ;  /* 0x000000321ba99220 */ /* 0x000fe20000410000 */
[----:B------:R-:W-:Y:S01]  /*4d90*/  @!P1 F2FP.BF16.PACK_AB R58, R165, R58 ;  /* 0x0000003aa53a923e */ /* 0x000fe200000010ff */
[-C--:B------:R-:W-:Y:S01]  /*4da0*/  @!P1 FMUL.FTZ R8, R26, R25.reuse ;  /* 0x000000191a089220 */ /* 0x080fe20000410000 */
[C---:B------:R-:W-:Y:S01]  /*4db0*/  @!P1 SHF.L.U32 R26, R22.reuse, 0x10, RZ ;  /* 0x00000010161a9819 */ /* 0x040fe200000006ff */
[----:B------:R-:W-:Y:S01]  /*4dc0*/  @!P1 FMUL.FTZ R9, R27, R24 ;  /* 0x000000181b099220 */ /* 0x000fe20000410000 */
[----:B------:R-:W-:Y:S01]  /*4dd0*/  @!P1 LOP3.LUT R27, R22, 0xffff0000, RZ, 0xc0, !PT ;  /* 0xffff0000161b9812 */ /* 0x000fe200078ec0ff */
[C---:B------:R-:W-:Y:S01]  /*4de0*/  @!P1 IMAD.U32 R45, R74.reuse, 0x10000, RZ ;  /* 0x000100004a2d9824 */ /* 0x040fe200078e00ff */
[----:B------:R-:W-:Y:S01]  /*4df0*/  @!P1 LOP3.LUT R46, R74, 0xffff0000, RZ, 0xc0, !PT ;  /* 0xffff00004a2e9812 */ /* 0x000fe200078ec0ff */
[----:B------:R-:W-:Y:S01]  /*4e00*/  @!P1 FFMA.FTZ R86, R48, R25, -R86 ;  /* 0x0000001930569223 */ /* 0x000fe20000010856 */
[----:B------:R-:W-:Y:S01]  /*4e10*/  @!P1 MOV R53, R58 ;  /* 0x0000003a00359202 */ /* 0x000fe20000000f00 */
[C---:B------:R-:W-:Y:S02]  /*4e20*/  @!P1 IMAD.U32 R25, R34.reuse, 0x10000, RZ ;  /* 0x0001000022199824 */ /* 0x040fe400078e00ff */
[----:B------:R-:W-:Y:S01]  /*4e30*/  @!P1 FFMA.FTZ R169, R51, R24, -R169 ;  /* 0x0000001833a99223 */ /* 0x000fe200000108a9 */
[----:B------:R-:W-:Y:S01]  /*4e40*/  @!P1 LOP3.LUT R24, R34, 0xffff0000, RZ, 0xc0, !PT ;  /* 0xffff000022189812 */ /* 0x000fe200078ec0ff */
[----:B------:R-:W-:Y:S02]  /*4e50*/  @!P1 IMAD.U32 R44, R54, 0x10000, RZ ;  /* 0x00010000362c9824 */ /* 0x000fe400078e00ff */
[C---:B------:R-:W-:Y:S01]  /*4e60*/  @!P1 FMUL.FTZ R171, R26.reuse, R45 ;  /* 0x0000002d1aab9220 */ /* 0x040fe20000410000 */
[----:B------:R-:W-:Y:S01]  /*4e70*/  @!P1 F2FP.BF16.PACK_AB R86, R169, R86 ;  /* 0x00000056a956923e */ /* 0x000fe200000010ff */
[----:B------:R-:W-:Y:S02]  /*4e80*/  @!P1 FMUL.FTZ R160, R27, R46 ;  /* 0x0000002e1ba09220 */ /* 0x000fe40000410000 */
[----:B------:R-:W-:Y:S02]  /*4e90*/  @!P1 FFMA.FTZ R3, R37, R38, R3 ;  /* 0x0000002625039223 */ /* 0x000fe40000010003 */
[----:B------:R-:W-:Y:S02]  /*4ea0*/  @!P1 FMUL.FTZ R6, R26, R25 ;  /* 0x000000191a069220 */ /* 0x000fe40000410000 */
[----:B------:R-:W-:Y:S01]  /*4eb0*/  @!P1 FFMA.FTZ R4, R39, R41, R4 ;  /* 0x0000002927049223 */ /* 0x000fe20000010004 */
[----:B------:R-:W-:Y:S01]  /*4ec0*/  @!P1 F2FP.BF16.PACK_AB R56, R3, R2 ;  /* 0x000000020338923e */ /* 0x000fe200000010ff */
[----:B------:R-:W-:Y:S02]  /*4ed0*/  @!P1 FFMA.FTZ R171, R44, R25, -R171 ;  /* 0x000000192cab9223 */ /* 0x000fe400000108ab */
[-C--:B------:R-:W-:Y:S02]  /*4ee0*/  @!P1 FMUL.FTZ R7, R27, R24.reuse ;  /* 0x000000181b079220 */ /* 0x080fe40000410000 */
[----:B------:R-:W-:Y:S02]  /*4ef0*/  @!P1 FFMA.FTZ R160, R47, R24, -R160 ;  /* 0x000000182fa09223 */ /* 0x000fe400000108a0 */
[----:B------:R-:W-:Y:S02]  /*4f00*/  @!P1 FFMA.FTZ R5, R40, R42, R5 ;  /* 0x0000002a28059223 */ /* 0x000fe40000010005 */
[----:B------:R-:W-:Y:S01]  /*4f10*/  @!P1 FFMA.FTZ R6, R45, R44, R6 ;  /* 0x0000002c2d069223 */ /* 0x000fe20000010006 */
[----:B------:R-:W-:Y:S01]  /*4f20*/  @!P1 F2FP.BF16.PACK_AB R171, R160, R171 ;  /* 0x000000aba0ab923e */ /* 0x000fe200000010ff */
[----:B------:R-:W-:Y:S01]  /*4f30*/  @!P1 FFMA.FTZ R7, R46, R47, R7 ;  /* 0x0000002f2e079223 */ /* 0x000fe20000010007 */
[----:B------:R-:W-:Y:S01]  /*4f40*/  @!P1 F2FP.BF16.PACK_AB R165, R5, R4 ;  /* 0x0000000405a5923e */ /* 0x000fe200000010ff */
[----:B------:R-:W-:Y:S02]  /*4f50*/  @!P1 FFMA.FTZ R8, R49, R48, R8 ;  /* 0x0000003031089223 */ /* 0x000fe40000010008 */
        /* <DEDUP_REMOVED lines=12> */
.L_x_327:
[----:B------:R-:W-:Y:S05]  /*5020*/  BSYNC B0 ;  /* 0x0000000000007941 */ /* 0x000fea0003800000 */
.L_x_326:
[----:B------:R-:W-:Y:S05]  /*5030*/  IADD3 R163, P0, R150, R162, RZ ;  /* 0x000000a296a37210 */ /* 0x000fea0007f1e0ff */
[----:B------:R-:W-:Y:S01]  /*5040*/  IMAD.X R161, R161, 0x1, R104, P0 ;  /* 0x00000001a1a17824 */ /* 0x000fe200000e0668 */
[----:B------:R-:W-:Y:S11]  /*5050*/  ISETP.GE.OR P0, PT, R121, R82, P4 ;  /* 0x000000527900720c */ /* 0x000ff60002706670 */
[----:B------:R-:W-:Y:S02]  /*5060*/  @!UPT UIADD3 URZ, URZ, URZ, URZ ;  /* 0x0000003f3f3ff290 */ /* 0x000fe4000fffe03f */
[----:B------:R-:W-:-:S05]  /*5070*/  @P0 BRA `(.L_x_321) ;  /* 0x0000090000000947 */ /* 0x000fca0003800000 */
[----:B------:R-:W-:Y:S01]  /*5080*/  @!P1 SHF.R.U64 R25, R16, 0x10, R17 ;  /* 0x0000001010199819 */ /* 0x000fe20000001211 */
[----:B-1----:R-:W1:Y:S01]  /*5090*/  LDS.128 R20, [R107+0x8100] ;  /* 0x008100006b147984 */ /* 0x002e620000000c00 */
[--C-:B------:R-:W-:Y:S02]  /*50a0*/  @!P1 SHF.R.U64 R26, R60, 0x10, R61.reuse ;  /* 0x000000103c1a9819 */ /* 0x100fe4000000123d */
[----:B------:R-:W-:Y:S02]  /*50b0*/  @!P1 SHF.R.U32.HI R61, RZ, 0x10, R61 ;  /* 0x00000010ff3d9819 */ /* 0x000fe4000001163d */
[----:B------:R-:W-:Y:S02]  /*50c0*/  @!P1 PRMT R28, R28, 0x5410, R25 ;  /* 0x000054101c1c9816 */ /* 0x000fe40000000019 */
[----:B------:R-:W-:Y:S01]  /*50d0*/  IADD3 R50, P2, P0, R144, R163, R120 ;  /* 0x000000a390327210 */ /* 0x000fe2000785e078 */
[----:B-----5:R-:W2:Y:S01]  /*50e0*/  LDS.128 R44, [R109+0x8100] ;  /* 0x008100006d2c7984 */ /* 0x020ea20000000c00 */
[----:B------:R-:W-:Y:S02]  /*50f0*/  @!P1 PRMT R73, R73, 0x5410, R26 ;  /* 0x0000541049499816 */ /* 0x000fe4000000001a */
[----:B------:R-:W-:Y:S02]  /*5100*/  IADD3.X R49, R97, R161, R114, P2, P0 ;  /* 0x000000a161317210 */ /* 0x000fe400017e0472 */
[C---:B------:R-:W-:Y:S01]  /*5110*/  LEA R48, P0, R50.reuse, c[0x0][0x1c8], 0x1 ;  /* 0x0000720032307a11 */ /* 0x040fe200078008ff */
[----:B------:R-:W-:Y:S01]  /*5120*/  @!P1 IMAD.U32 R27, R73, 0x10000, RZ ;  /* 0x00010000491b9824 */ /* 0x000fe200078e00ff */
[----:B------:R-:W-:Y:S02]  /*5130*/  @!P1 SHF.R.U32.HI R32, RZ, 0x10, R63 ;  /* 0x00000010ff209819 */ /* 0x000fe4000001163f */
[----:B------:R-:W-:Y:S02]  /*5140*/  LEA.HI.X R49, R50, c[0x0][0x1cc], R49, 0x1, P0 ;  /* 0x0000730032317a11 */ /* 0x000fe400000f0c31 */
[----:B------:R-:W-:Y:S02]  /*5150*/  @!P1 PRMT R59, R59, 0x5410, R32 ;  /* 0x000054103b3b9816 */ /* 0x000fe40000000020 */
[----:B------:R-:W-:Y:S02]  /*5160*/  @!P1 SHF.R.U32.HI R16, RZ, 0x10, R17 ;  /* 0x00000010ff109819 */ /* 0x000fe40000011611 */
[----:B------:R-:W-:Y:S02]  /*5170*/  @!P1 SHF.L.U32 R17, R28, 0x10, RZ ;  /* 0x000000101c119819 */ /* 0x000fe400000006ff */
[----:B------:R-:W-:Y:S02]  /*5180*/  @!P1 PRMT R11, R11, 0x5410, R16 ;  /* 0x000054100b0b9816 */ /* 0x000fe40000000010 */
[C---:B------:R-:W-:Y:S02]  /*5190*/  @!P1 SHF.L.U32 R39, R59.reuse, 0x10, RZ ;  /* 0x000000103b279819 */ /* 0x040fe400000006ff */
[----:B------:R-:W-:Y:S01]  /*51a0*/  @!P1 LOP3.LUT R40, R59, 0xffff0000, RZ, 0xc0, !PT ;  /* 0xffff00003b289812 */ /* 0x000fe200078ec0ff */
[C---:B------:R-:W-:Y:S01]  /*51b0*/  @!P1 IMAD.U32 R16, R11.reuse, 0x10000, RZ ;  /* 0x000100000b109824 */ /* 0x040fe200078e00ff */
[----:B------:R-:W-:Y:S02]  /*51c0*/  @!P1 LOP3.LUT R11, R11, 0xffff0000, RZ, 0xc0, !PT ;  /* 0xffff00000b0b9812 */ /* 0x000fe400078ec0ff */
[----:B------:R-:W-:Y:S02]  /*51d0*/  @!P1 PRMT R72, R72, 0x5410, R61 ;  /* 0x0000541048489816 */ /* 0x000fe4000000003d */
[--C-:B------:R-:W-:Y:S02]  /*51e0*/  @!P1 SHF.R.U32.HI R24, RZ, 0x10, R19.reuse ;  /* 0x00000010ff189819 */ /* 0x100fe40000011613 */
[----:B------:R-:W-:Y:S01]  /*51f0*/  @!P1 SHF.R.U64 R19, R18, 0x10, R19 ;  /* 0x0000001012139819 */ /* 0x000fe20000001213 */
[----:B------:R-:W-:Y:S01]  /*5200*/  @!P1 IMAD.U32 R31, R72, 0x10000, RZ ;  /* 0x00010000481f9824 */ /* 0x000fe200078e00ff */
[----:B------:R-:W-:Y:S01]  /*5210*/  @!P1 PRMT R29, R29, 0x5410, R24 ;  /* 0x000054101d1d9816 */ /* 0x000fe20000000018 */
[----:B-1----:R-:W-:Y:S01]  /*5220*/  @!P1 IMAD.U32 R18, R20, 0x10000, RZ ;  /* 0x0001000014129824 */ /* 0x002fe200078e00ff */
[----:B------:R-:W-:Y:S01]  /*5230*/  @!P1 PRMT R30, R30, 0x5410, R19 ;  /* 0x000054101e1e9816 */ /* 0x000fe20000000013 */
[----:B------:R-:W-:Y:S01]  /*5240*/  @!P1 IMAD.U32 R19, R21, 0x10000, RZ ;  /* 0x0001000015139824 */ /* 0x000fe200078e00ff */
[----:B------:R-:W-:Y:S01]  /*5250*/  @!P1 SHF.R.U64 R62, R62, 0x10, R63 ;  /* 0x000000103e3e9819 */ /* 0x000fe2000000123f */
[C---:B------:R-:W-:Y:S01]  /*5260*/  @!P1 FMUL.FTZ R2, R18.reuse, R17 ;  /* 0x0000001112029220 */ /* 0x040fe20000410000 */
[----:B------:R-:W-:Y:S01]  /*5270*/  ISETP.GE.AND P0, PT, R119, c[0x0][0x1d4], PT ;  /* 0x0000750077007a0c */ /* 0x000fe20003f06270 */
[----:B------:R-:W-:Y:S01]  /*5280*/  @!P1 FMUL.FTZ R50, R18, R27 ;  /* 0x0000001b12329220 */ /* 0x000fe20000410000 */
[----:B------:R-:W-:Y:S01]  /*5290*/  @!P1 LOP3.LUT R18, R21, 0xffff0000, RZ, 0xc0, !PT ;  /* 0xffff000015129812 */ /* 0x000fe200078ec0ff */
[C---:B--2---:R-:W-:Y:S01]  /*52a0*/  @!P1 IMAD.U32 R26, R44.reuse, 0x10000, RZ ;  /* 0x000100002c1a9824 */ /* 0x044fe200078e00ff */
[----:B------:R-:W-:Y:S01]  /*52b0*/  @!P1 SHF.L.U32 R33, R45, 0x10, RZ ;  /* 0x000000102d219819 */ /* 0x000fe200000006ff */
[----:B------:R-:W-:Y:S01]  /*52c0*/  @!P1 FMUL.FTZ R51, R19, R31 ;  /* 0x0000001f13339220 */ /* 0x000fe20000410000 */
[----:B------:R-:W-:Y:S01]  /*52d0*/  @!P1 LOP3.LUT R34, R45, 0xffff0000, RZ, 0xc0, !PT ;  /* 0xffff00002d229812 */ /* 0x000fe200078ec0ff */
[----:B------:R-:W-:Y:S01]  /*52e0*/  @!P1 FFMA.FTZ R2, R27, R26, R2 ;  /* 0x0000001a1b029223 */ /* 0x000fe20000010002 */
[----:B------:R-:W-:Y:S01]  /*52f0*/  @!P1 LOP3.LUT R32, R44, 0xffff0000, RZ, 0xc0, !PT ;  /* 0xffff00002c209812 */ /* 0x000fe200078ec0ff */
[----:B------:R-:W-:Y:S01]  /*5300*/  @!P1 FFMA.FTZ R50, R26, R17, -R50 ;  /* 0x000000111a329223 */ /* 0x000fe20000010832 */
[----:B------:R-:W-:Y:S01]  /*5310*/  @!P1 LOP3.LUT R42, R47, 0xffff0000, RZ, 0xc0, !PT ;  /* 0xffff00002f2a9812 */ /* 0x000fe200078ec0ff */
[-C--:B------:R-:W-:Y:S01]  /*5320*/  @!P1 FMUL.FTZ R4, R19, R16.reuse ;  /* 0x0000001013049220 */ /* 0x080fe20000410000 */
[----:B------:R-:W-:Y:S01]  /*5330*/  @!P1 LOP3.LUT R38, R46, 0xffff0000, RZ, 0xc0, !PT ;  /* 0xffff00002e269812 */ /* 0x000fe200078ec0ff */
[----:B------:R-:W-:Y:S01]  /*5340*/  @!P1 FFMA.FTZ R51, R33, R16, -R51 ;  /* 0x0000001021339223 */ /* 0x000fe20000010833 */
[----:B------:R-:W-:Y:S01]  /*5350*/  @!P1 LOP3.LUT R17, R28, 0xffff0000, RZ, 0xc0, !PT ;  /* 0xffff00001c119812 */ /* 0x000fe200078ec0ff */
[----:B------:R-:W-:Y:S01]  /*5360*/  @!P1 FMUL.FTZ R5, R18, R11 ;  /* 0x0000000b12059220 */ /* 0x000fe20000410000 */
[----:B------:R-:W-:Y:S01]  /*5370*/  @!P1 LOP3.LUT R27, R72, 0xffff0000, RZ, 0xc0, !PT ;  /* 0xffff0000481b9812 */ /* 0x000fe200078ec0ff */
[----:B------:R-:W-:Y:S01]  /*5380*/  @!P1 IMAD.U32 R41, R47, 0x10000, RZ ;  /* 0x000100002f299824 */ /* 0x000fe200078e00ff */
[----:B------:R-:W-:Y:S01]  /*5390*/  @!P1 LOP3.LUT R16, R20, 0xffff0000, RZ, 0xc0, !PT ;  /* 0xffff000014109812 */ /* 0x000fe200078ec0ff */
[----:B------:R-:W-:Y:S01]  /*53a0*/  @!P1 IMAD.U32 R37, R46, 0x10000, RZ ;  /* 0x000100002e259824 */ /* 0x000fe200078e00ff */
[----:B------:R-:W-:Y:S01]  /*53b0*/  @!P1 LOP3.LUT R26, R73, 0xffff0000, RZ, 0xc0, !PT ;  /* 0xffff0000491a9812 */ /* 0x000fe200078ec0ff */
[----:B------:R-:W-:Y:S01]  /*53c0*/  @!P1 FMUL.FTZ R52, R18, R27 ;  /* 0x0000001b12349220 */ /* 0x000fe20000410000 */
[----:B------:R-:W-:Y:S01]  /*53d0*/  @!P1 LOP3.LUT R18, R23, 0xffff0000, RZ, 0xc0, !PT ;  /* 0xffff000017129812 */ /* 0x000fe200078ec0ff */
[C---:B------:R-:W-:Y:S01]  /*53e0*/  @!P1 FMUL.FTZ R3, R16.reuse, R17 ;  /* 0x0000001110039220 */ /* 0x040fe20000410000 */
[----:B------:R-:W-:Y:S01]  /*53f0*/  @!P1 PRMT R57, R57, 0x5410, R62 ;  /* 0x0000541039399816 */ /* 0x000fe2000000003e */
[----:B------:R-:W-:Y:S02]  /*5400*/  @!P1 FMUL.FTZ R53, R16, R26 ;  /* 0x0000001a10359220 */ /* 0x000fe40000410000 */
[----:B------:R-:W-:Y:S01]  /*5410*/  @!P1 FFMA.FTZ R52, R34, R11, -R52 ;  /* 0x0000000b22349223 */ /* 0x000fe20000010834 */
[----:B------:R-:W-:Y:S01]  /*5420*/  @!P1 LOP3.LUT R11, R29, 0xffff0000, RZ, 0xc0, !PT ;  /* 0xffff00001d0b9812 */ /* 0x000fe200078ec0ff */
[----:B------:R-:W-:Y:S01]  /*5430*/  @!P1 FFMA.FTZ R53, R32, R17, -R53 ;  /* 0x0000001120359223 */ /* 0x000fe20000010835 */
[----:B------:R-:W-:Y:S01]  /*5440*/  @!P1 LOP3.LUT R36, R57, 0xffff0000, RZ, 0xc0, !PT ;  /* 0xffff000039249812 */ /* 0x000fe200078ec0ff */
[----:B------:R-:W-:Y:S01]  /*5450*/  @!P1 IMAD.U32 R17, R23, 0x10000, RZ ;  /* 0x0001000017119824 */ /* 0x000fe200078e00ff */
[----:B------:R-:W-:Y:S01]  /*5460*/  @!P1 F2FP.BF16.PACK_AB R51, R52, R51 ;  /* 0x000000333433923e */ /* 0x000fe200000010ff */
[----:B------:R-:W-:Y:S01]  /*5470*/  @!P1 IMAD.U32 R16, R29, 0x10000, RZ ;  /* 0x000100001d109824 */ /* 0x000fe200078e00ff */
[----:B------:R-:W-:Y:S01]  /*5480*/  @!P1 F2FP.BF16.PACK_AB R50, R53, R50 ;  /* 0x000000323532923e */ /* 0x000fe200000010ff */
[C---:B------:R-:W-:Y:S02]  /*5490*/  @!P1 FMUL.FTZ R54, R17.reuse, R39 ;  /* 0x0000002711369220 */ /* 0x040fe40000410000 */
[----:B------:R-:W-:Y:S01]  /*54a0*/  @!P1 FMUL.FTZ R65, R18, R40 ;  /* 0x0000002812419220 */ /* 0x000fe20000410000 */
[----:B------:R-:W-:Y:S01]  /*54b0*/  @!P1 MOV R44, R50 ;  /* 0x00000032002c9202 */ /* 0x000fe20000000f00 */
[-C--:B------:R-:W-:Y:S01]  /*54c0*/  @!P1 FMUL.FTZ R8, R17, R16.reuse ;  /* 0x0000001011089220 */ /* 0x080fe20000410000 */
[----:B------:R-:W-:Y:S01]  /*54d0*/  @!P1 SHF.L.U32 R17, R22, 0x10, RZ ;  /* 0x0000001016119819 */ /* 0x000fe200000006ff */
[-C--:B------:R-:W-:Y:S01]  /*54e0*/  @!P1 FMUL.FTZ R9, R18, R11.reuse ;  /* 0x0000000b12099220 */ /* 0x080fe20000410000 */
[----:B------:R-:W-:Y:S01]  /*54f0*/  @!P1 LOP3.LUT R18, R22, 0xffff0000, RZ, 0xc0, !PT ;  /* 0xffff000016129812 */ /* 0x000fe200078ec0ff */
[----:B------:R-:W-:Y:S02]  /*5500*/  @!P1 IMAD.U32 R35, R57, 0x10000, RZ ;  /* 0x0001000039239824 */ /* 0x000fe400078e00ff */
[----:B------:R-:W-:Y:S01]  /*5510*/  @!P1 FFMA.FTZ R65, R42, R11, -R65 ;  /* 0x0000000b2a419223 */ /* 0x000fe20000010841 */
[C---:B------:R-:W-:Y:S01]  /*5520*/  @!P1 LOP3.LUT R11, R30.reuse, 0xffff0000, RZ, 0xc0, !PT ;  /* 0xffff00001e0b9812 */ /* 0x040fe200078ec0ff */
[----:B------:R-:W-:Y:S02]  /*5530*/  @!P1 FFMA.FTZ R54, R41, R16, -R54 ;  /* 0x0000001029369223 */ /* 0x000fe40000010836 */
[----:B------:R-:W-:Y:S02]  /*5540*/  @!P1 IMAD.U32 R16, R30, 0x10000, RZ ;  /* 0x000100001e109824 */ /* 0x000fe400078e00ff */
[----:B------:R-:W-:Y:S01]  /*5550*/  @!P1 FMUL.FTZ R55, R17, R35 ;  /* 0x0000002311379220 */ /* 0x000fe20000410000 */
[----:B------:R-:W-:Y:S01]  /*5560*/  @!P1 F2FP.BF16.PACK_AB R54, R65, R54 ;  /* 0x000000364136923e */ /* 0x000fe200000010ff */
[----:B------:R-:W-:Y:S02]  /*5570*/  @!P1 FMUL.FTZ R56, R18, R36 ;  /* 0x0000002412389220 */ /* 0x000fe40000410000 */
[----:B------:R-:W-:Y:S01]  /*5580*/  @!P1 FFMA.FTZ R55, R37, R16, -R55 ;  /* 0x0000001025379223 */ /* 0x000fe20000010837 */
[----:B------:R-:W-:Y:S01]  /*5590*/  @!P1 MOV R47, R54 ;  /* 0x00000036002f9202 */ /* 0x000fe20000000f00 */
[----:B------:R-:W-:Y:S02]  /*55a0*/  @!P1 FFMA.FTZ R56, R38, R11, -R56 ;  /* 0x0000000b26389223 */ /* 0x000fe40000010838 */
[----:B------:R-:W-:Y:S02]  /*55b0*/  @!P1 IMAD.MOV.U32 R45, RZ, RZ, R51 ;  /* 0x000000ffff2d9224 */ /* 0x000fe400078e0033 */
[----:B------:R-:W-:Y:S01]  /*55c0*/  @!P1 FFMA.FTZ R3, R26, R32, R3 ;  /* 0x000000201a039223 */ /* 0x000fe20000010003 */
[----:B------:R-:W-:Y:S01]  /*55d0*/  @!P1 F2FP.BF16.PACK_AB R55, R56, R55 ;  /* 0x000000373837923e */ /* 0x000fe200000010ff */
[----:B------:R-:W-:Y:S02]  /*55e0*/  @!P1 FMUL.FTZ R6, R17, R16 ;  /* 0x0000001011069220 */ /* 0x000fe40000410000 */
[----:B------:R-:W-:Y:S01]  /*55f0*/  @!P1 FFMA.FTZ R4, R31, R33, R4 ;  /* 0x000000211f049223 */ /* 0x000fe20000010004 */
[----:B------:R-:W-:Y:S01]  /*5600*/  @!P1 F2FP.BF16.PACK_AB R52, R3, R2 ;  /* 0x000000020334923e */ /* 0x000fe200000010ff */
[----:B------:R-:W-:Y:S02]  /*5610*/  @!P1 IMAD.MOV.U32 R46, RZ, RZ, R55 ;  /* 0x000000ffff2e9224 */ /* 0x000fe400078e0037 */
[----:B------:R-:W-:Y:S02]  /*5620*/  @!P1 FMUL.FTZ R7, R18, R11 ;  /* 0x0000000b12079220 */ /* 0x000fe40000410000 */
[----:B------:R-:W-:Y:S01]  /*5630*/  @!P1 FFMA.FTZ R5, R27, R34, R5 ;  /* 0x000000221b059223 */ /* 0x000fe20000010005 */
[----:B------:R1:W-:Y:S01]  /*5640*/  STG.E.128 [R48.64], R44 ;  /* 0x0000002c30007986 */ /* 0x0003e2000c101d10 */
[----:B------:R-:W-:Y:S02]  /*5650*/  @!P1 FFMA.FTZ R6, R35, R37, R6 ;  /* 0x0000002523069223 */ /* 0x000fe40000010006 */
[----:B------:R-:W-:Y:S01]  /*5660*/  @!P1 FFMA.FTZ R7, R36, R38, R7 ;  /* 0x0000002624079223 */ /* 0x000fe20000010007 */
[----:B------:R-:W-:Y:S01]  /*5670*/  @!P1 F2FP.BF16.PACK_AB R53, R5, R4 ;  /* 0x000000040535923e */ /* 0x000fe200000010ff */
        /* <DEDUP_REMOVED lines=15> */
.L_x_305:
[----:B------:R-:W-:Y:S01]  /*5770*/  IMAD R2, R43, -0x60, R0 ;  /* 0xffffffa02b027824 */ /* 0x000fe200078e0200 */
[----:B------:R-:W-:Y:S04]  /*5780*/  BSSY B0, `(.L_x_328) ;  /* 0x000000b000007945 */ /* 0x000fe80003800000 */
[----:B------:R-:W-:Y:S04]  /*5790*/  IMNMX R8, R2, 0x60, PT ;  /* 0x0000006002087817 */ /* 0x000fe80003800200 */
[----:B------:R-:W-:Y:S11]  /*57a0*/  ISETP.GE.AND P0, PT, R125, R8, PT ;  /* 0x000000087d00720c */ /* 0x000ff60003f06270 */
[----:B------:R-:W-:Y:S02]  /*57b0*/  @!UPT UIADD3 URZ, URZ, URZ, URZ ;  /* 0x0000003f3f3ff290 */ /* 0x000fe4000fffe03f */
[----:B------:R-:W-:-:S05]  /*57c0*/  @P0 BRA `(.L_x_329) ;  /* 0x0000006000000947 */ /* 0x000fca0003800000 */
[----:B------:R-:W1:Y:S01]  /*57d0*/  @!P4 LDS.128 R16, [R124+0x8100] ;  /* 0x008100007c10c984 */ /* 0x000e620000000c00 */
[----:B------:R-:W-:Y:S11]  /*57e0*/  ISETP.GE.AND P0, PT, R123, c[0x0][0x1d4], PT ;  /* 0x000075007b007a0c */ /* 0x000ff60003f06270 */
[----:B------:R-:W-:Y:S02]  /*57f0*/  @!UPT UIADD3 URZ, URZ, URZ, URZ ;  /* 0x0000003f3f3ff290 */ /* 0x000fe4000fffe03f */
[----:B------:R-:W2:Y:S04]  /*5800*/  @!P0 LDS.128 R4, [R124+0xb100] ;  /* 0x00b100007c048984 */ /* 0x000ea80000000c00 */
[----:B-1----:R1:W-:Y:S04]  /*5810*/  @!P4 STG.E.128 [R74.64], R16 ;  /* 0x000000104a00c986 */ /* 0x0023e8000c101d10 */
[----:B--2---:R1:W-:Y:S02]  /*5820*/  @!P0 STG.E.128 [R74.64+0x80], R4 ;  /* 0x000080044a008986 */ /* 0x0043e4000c101d10 */
.L_x_329:
[----:B------:R-:W-:Y:S05]  /*5830*/  BSYNC B0 ;  /* 0x0000000000007941 */ /* 0x000fea0003800000 */
.L_x_328:
[----:B------:R-:W-:Y:S01]  /*5840*/  ISETP.GE.AND P0, PT, R122, R8, PT ;  /* 0x000000087a00720c */ /* 0x000fe20003f06270 */
[----:B------:R-:W-:Y:S01]  /*5850*/  @!UPT UIADD3 URZ, URZ, URZ, URZ ;  /* 0x0000003f3f3ff290 */ /* 0x000fe2000fffe03f */
[----:B------:R-:W-:Y:S11]  /*5860*/  BSSY B0, `(.L_x_330) ;  /* 0x0000008000007945 */ /* 0x000ff60003800000 */
[----:B------:R-:W-:-:S05]  /*5870*/  @P0 BRA `(.L_x_331) ;  /* 0x0000006000000947 */ /* 0x000fca0003800000 */
[----:B-1----:R-:W1:Y:S01]  /*5880*/  @!P4 LDS.128 R16, [R124+0x9100] ;  /* 0x009100007c10c984 */ /* 0x002e620000000c00 */
[----:B------:R-:W-:Y:S11]  /*5890*/  ISETP.GE.AND P0, PT, R123, c[0x0][0x1d4], PT ;  /* 0x000075007b007a0c */ /* 0x000ff60003f06270 */
[----:B------:R-:W-:Y:S02]  /*58a0*/  @!UPT UIADD3 URZ, URZ, URZ, URZ ;  /* 0x0000003f3f3ff290 */ /* 0x000fe4000fffe03f */
[----:B------:R-:W2:Y:S04]  /*58b0*/  @!P0 LDS.128 R4, [R124+0xc100] ;  /* 0x00c100007c048984 */ /* 0x000ea80000000c00 */
[----:B-1----:R1:W-:Y:S04]  /*58c0*/  @!P4 STG.E.128 [R72.64], R16 ;  /* 0x000000104800c986 */ /* 0x0023e8000c101d10 */
[----:B--2---:R1:W-:Y:S02]  /*58d0*/  @!P0 STG.E.128 [R72.64+0x80], R4 ;  /* 0x0000800448008986 */ /* 0x0043e4000c101d10 */
.L_x_331:
[----:B------:R-:W-:Y:S05]  /*58e0*/  BSYNC B0 ;  /* 0x0000000000007941 */ /* 0x000fea0003800000 */
.L_x_330:
[----:B------:R-:W-:Y:S11]  /*58f0*/  ISETP.GE.AND P0, PT, R121, R8, PT ;  /* 0x000000087900720c */ /* 0x000ff60003f06270 */
[----:B------:R-:W-:Y:S02]  /*5900*/  @!UPT UIADD3 URZ, URZ, URZ, URZ ;  /* 0x0000003f3f3ff290 */ /* 0x000fe4000fffe03f */
[----:B------:R-:W-:-:S05]  /*5910*/  @P0 BRA `(.L_x_321) ;  /* 0x0000006000000947 */ /* 0x000fca0003800000 */
[----:B-1----:R-:W1:Y:S01]  /*5920*/  @!P4 LDS.128 R16, [R124+0xa100] ;  /* 0x00a100007c10c984 */ /* 0x002e620000000c00 */
[----:B------:R-:W-:Y:S11]  /*5930*/  ISETP.GE.AND P0, PT, R123, c[0x0][0x1d4], PT ;  /* 0x000075007b007a0c */ /* 0x000ff60003f06270 */
[----:B------:R-:W-:Y:S02]  /*5940*/  @!UPT UIADD3 URZ, URZ, URZ, URZ ;  /* 0x0000003f3f3ff290 */ /* 0x000fe4000fffe03f */
[----:B------:R-:W2:Y:S04]  /*5950*/  @!P0 LDS.128 R4, [R124+0xd100] ;  /* 0x00d100007c048984 */ /* 0x000ea80000000c00 */
[----:B-1----:R1:W-:Y:S04]  /*5960*/  @!P4 STG.E.128 [R70.64], R16 ;  /* 0x000000104600c986 */ /* 0x0023e8000c101d10 */
[----:B--2---:R1:W-:Y:S02]  /*5970*/  @!P0 STG.E.128 [R70.64+0x80], R4 ;  /* 0x0000800446008986 */ /* 0x0043e4000c101d10 */
.L_x_321:
[----:B------:R-:W-:Y:S05]  /*5980*/  BSYNC B2 ;  /* 0x0000000000027941 */ /* 0x000fea0003800000 */
.L_x_304:
[----:B-12---:R-:W-:Y:S01]  /*5990*/  IMAD R5, R43, -0x60, RZ ;  /* 0xffffffa02b057824 */ /* 0x006fe200078e02ff */
[----:B------:R-:W-:Y:S01]  /*59a0*/  ISETP.NE.AND P5, PT, R129, RZ, PT ;  /* 0x000000ff8100720c */ /* 0x000fe20003fa5270 */
[----:B------:R-:W-:Y:S01]  /*59b0*/  IMAD.WIDE.U32 R16, R43, 0x60, RZ ;  /* 0x000000602b107825 */ /* 0x000fe200078e00ff */
[----:B------:R-:W-:Y:S02]  /*59c0*/  BSSY B0, `(.L_x_332) ;  /* 0x0000041000007945 */ /* 0x000fe40003800000 */
[----:B------:R-:W-:Y:S01]  /*59d0*/  IADD3 R4, R90, R5, RZ ;  /* 0x000000055a047210 */ /* 0x000fe20007ffe0ff */
[----:B------:R-:W-:Y:S01]  /*59e0*/  IMAD R81, R81, 0x60, RZ ;  /* 0x0000006051517824 */ /* 0x000fe200078e02ff */
[----:B------:R-:W-:Y:S02]  /*59f0*/  IADD3 R7, P0, R93, R16, RZ ;  /* 0x000000105d077210 */ /* 0x000fe40007f1e0ff */
[----:B------:R-:W-:Y:S01]  /*5a00*/  ISETP.GE.AND P1, PT, R4, 0x21, PT ;  /* 0x000000210400780c */ /* 0x000fe20003f26270 */
[----:B------:R-:W-:Y:S04]  /*5a10*/  IMAD.IADD R2, R17, 0x1, R81 ;  /* 0x0000000111027824 */ /* 0x000fe800078e0251 */
[----:B------:R-:W-:Y:S08]  /*5a20*/  IMAD.X R3, R2, 0x1, R91, P0 ;  /* 0x0000000102037824 */ /* 0x000ff000000e065b */
[----:B------:R-:W-:Y:S05]  /*5a30*/  @P1 IADD3 R9, P0, R7, 0x20, RZ ;  /* 0x0000002007091810 */ /* 0x000fea0007f1e0ff */
[----:B------:R-:W-:Y:S01]  /*5a40*/  @P1 IMAD.X R6, RZ, RZ, R3, P0 ;  /* 0x000000ffff061224 */ /* 0x000fe200000e0603 */
[----:B------:R-:W-:Y:S03]  /*5a50*/  ISETP.GE.AND P0, PT, R4, 0x41, PT ;  /* 0x000000410400780c */ /* 0x000fe60003f06270 */
[----:B------:R-:W-:Y:S04]  /*5a60*/  @P1 IMAD R6, R6, c[0x0][0x258], RZ ;  /* 0x0000960006061a24 */ /* 0x000fe800078e02ff */
[----:B------:R-:W-:Y:S06]  /*5a70*/  @P1 IMAD R6, R9, c[0x0][0x25c], R6 ;  /* 0x0000970009061a24 */ /* 0x000fec00078e0206 */
[----:B------:R-:W-:Y:S04]  /*5a80*/  @P0 IADD3 R11, P2, R7, 0x40, RZ ;  /* 0x00000040070b0810 */ /* 0x000fe80007f5e0ff */
[----:B------:R-:W-:Y:S02]  /*5a90*/  @P0 IADD3.X R8, RZ, R3, RZ, P2, !PT ;  /* 0x00000003ff080210 */ /* 0x000fe400017fe4ff */
[----:B------:R-:W-:Y:S03]  /*5aa0*/  ISETP.GE.AND P2, PT, R4, 0x1, PT ;  /* 0x000000010400780c */ /* 0x000fe60003f46270 */
[----:B------:R-:W-:Y:S04]  /*5ab0*/  @P0 IMAD R8, R8, c[0x0][0x258], RZ ;  /* 0x0000960008080a24 */ /* 0x000fe800078e02ff */
[----:B------:R-:W-:Y:S06]  /*5ac0*/  @P0 IMAD R8, R11, c[0x0][0x25c], R8 ;  /* 0x000097000b080a24 */ /* 0x000fec00078e0208 */
[----:B------:R-:W-:Y:S02]  /*5ad0*/  @P2 IMAD.MOV.U32 R86, RZ, RZ, R132 ;  /* 0x000000ffff562224 */ /* 0x000fe400078e0084 */
[----:B------:R-:W-:Y:S02]  /*5ae0*/  @P2 IMAD R4, R3, c[0x0][0x258], RZ ;  /* 0x0000960003042a24 */ /* 0x000fe400078e02ff */
[C---:B------:R-:W-:Y:S04]  /*5af0*/  @P2 IMAD.WIDE.U32 R20, R7.reuse, c[0x0][0x258], R86 ;  /* 0x0000960007142a25 */ /* 0x040fe800078e0056 */
[----:B------:R-:W-:Y:S01]  /*5b00*/  @P2 IMAD R4, R7, c[0x0][0x25c], R4 ;  /* 0x0000970007042a24 */ /* 0x000fe200078e0204 */
[C---:B------:R-:W-:Y:S01]  /*5b10*/  @P2 LEA R18, P3, R20.reuse, c[0x0][0x250], 0x1 ;  /* 0x0000940014122a11 */ /* 0x040fe200078608ff */
[----:B------:R-:W-:Y:S03]  /*5b20*/  @P1 IMAD.MOV.U32 R86, RZ, RZ, R132 ;  /* 0x000000ffff561224 */ /* 0x000fe600078e0084 */
[----:B------:R-:W-:Y:S01]  /*5b30*/  @P2 IADD3 R4, R21, R4, RZ ;  /* 0x0000000415042210 */ /* 0x000fe20007ffe0ff */
[----:B------:R-:W-:Y:S03]  /*5b40*/  @P1 IMAD.WIDE.U32 R22, R9, c[0x0][0x258], R86 ;  /* 0x0000960009161a25 */ /* 0x000fe600078e0056 */
[----:B------:R-:W-:Y:S01]  /*5b50*/  @P2 LEA.HI.X R19, R20, c[0x0][0x254], R4, 0x1, P3 ;  /* 0x0000950014132a11 */ /* 0x000fe200018f0c04 */
[----:B------:R-:W-:Y:S01]  /*5b60*/  @P0 IMAD.MOV.U32 R86, RZ, RZ, R132 ;  /* 0x000000ffff560224 */ /* 0x000fe200078e0084 */
[C---:B------:R-:W-:Y:S02]  /*5b70*/  @P1 LEA R20, P3, R22.reuse, c[0x0][0x250], 0x1 ;  /* 0x0000940016141a11 */ /* 0x040fe400078608ff */
[----:B------:R-:W-:Y:S01]  /*5b80*/  @P1 IADD3 R6, R23, R6, RZ ;  /* 0x0000000617061210 */ /* 0x000fe20007ffe0ff */
[----:B------:R-:W-:Y:S01]  /*5b90*/  @!PT LDS RZ, [RZ] ;  /* 0x00000000fffff984 */ /* 0x000fe20000000800 */
[----:B------:R-:W-:Y:S01]  /*5ba0*/  @!PT LDS RZ, [RZ] ;  /* 0x00000000fffff984 */ /* 0x000fe20000000800 */
[----:B------:R-:W-:Y:S01]  /*5bb0*/  @!PT LDS RZ, [RZ] ;  /* 0x00000000fffff984 */ /* 0x000fe20000000800 */
[----:B------:R1:W-:Y:S03]  /*5bc0*/  @P2 LDGSTS.E.BYPASS.LTC128B.128 [R124+0x100], [R18.64], !P5 ;  /* 0x00100000127c2fae */ /* 0x0003e6000e901d50 */
[----:B------:R-:W-:Y:S01]  /*5bd0*/  @P1 LEA.HI.X R21, R22, c[0x0][0x254], R6, 0x1, P3 ;  /* 0x0000950016151a11 */ /* 0x000fe200018f0c06 */
[----:B------:R-:W-:Y:S01]  /*5be0*/  @P0 IMAD.WIDE.U32 R6, R11, c[0x0][0x258], R86 ;  /* 0x000096000b060a25 */ /* 0x000fe200078e0056 */
[----:B------:R1:W-:Y:S01]  /*5bf0*/  @P2 LDGSTS.E.BYPASS.LTC128B.128 [R124+0x3100], [R18.64+0x80], !P6 ;  /* 0x03100080127c2fae */ /* 0x0003e2000f101d50 */
[----:B------:R-:W-:Y:S03]  /*5c00*/  IADD3 R3, P2, R85, R16, RZ ;  /* 0x0000001055037210 */ /* 0x000fe60007f5e0ff */
[----:B------:R-:W-:Y:S01]  /*5c10*/  @P0 LEA R22, P3, R6, c[0x0][0x250], 0x1 ;  /* 0x0000940006160a11 */ /* 0x000fe200078608ff */
[----:B------:R1:W-:Y:S01]  /*5c20*/  @P1 LDGSTS.E.BYPASS.LTC128B.128 [R124+0x1100], [R20.64], !P5 ;  /* 0x01100000147c1fae */ /* 0x0003e2000e901d50 */
[----:B------:R-:W-:Y:S01]  /*5c30*/  @P0 IADD3 R8, R7, R8, RZ ;  /* 0x0000000807080210 */ /* 0x000fe20007ffe0ff */
[----:B------:R-:W-:Y:S03]  /*5c40*/  IMAD.X R2, R2, 0x1, R84, P2 ;  /* 0x0000000102027824 */ /* 0x000fe600010e0654 */
[----:B------:R1:W-:Y:S01]  /*5c50*/  @P1 LDGSTS.E.BYPASS.LTC128B.128 [R124+0x4100], [R20.64+0x80], !P6 ;  /* 0x04100080147c1fae */ /* 0x0003e2000f101d50 */
[----:B------:R-:W-:Y:S02]  /*5c60*/  @P0 LEA.HI.X R23, R6, c[0x0][0x254], R8, 0x1, P3 ;  /* 0x0000950006170a11 */ /* 0x000fe400018f0c08 */
[----:B------:R-:W-:Y:S03]  /*5c70*/  IADD3 R8, R5, R0, RZ ;  /* 0x0000000005087210 */ /* 0x000fe60007ffe0ff */
[----:B------:R1:W-:Y:S01]  /*5c80*/  @P0 LDGSTS.E.BYPASS.LTC128B.128 [R124+0x2100], [R22.64], !P5 ;  /* 0x02100000167c0fae */ /* 0x0003e2000e901d50 */
[----:B------:R-:W-:Y:S04]  /*5c90*/  IMNMX R8, R8, 0x60, PT ;  /* 0x0000006008087817 */ /* 0x000fe80003800200 */
[----:B------:R1:W-:Y:S01]  /*5ca0*/  @P0 LDGSTS.E.BYPASS.LTC128B.128 [R124+0x5100], [R22.64+0x80], !P6 ;  /* 0x05100080167c0fae */ /* 0x0003e2000f101d50 */
[----:B------:R-:W-:Y:S04]  /*5cb0*/  ISETP.GE.AND P0, PT, R125, R8, PT ;  /* 0x000000087d00720c */ /* 0x000fe80003f06270 */
[----:B------:R-:W0:Y:S01]  /*5cc0*/  LDGDEPBAR ;  /* 0x00000000000079af */ /* 0x000e220000000000 */
[----:B------:R-:W-:Y:S04]  /*5cd0*/  DEPBAR.LE SB0, 0x0 ;  /* 0x000080000000791a */ /* 0x000fe80000000000 */
[----:B------:R-:W-:Y:S06]  /*5ce0*/  BAR.SYNC.DEFER_BLOCKING 0x0 ;  /* 0x0000000000007b1d */ /* 0x000fec0000010000 */
[----:B------:R-:W-:-:S05]  /*5cf0*/  @P0 BRA `(.L_x_333) ;  /* 0x000000d000000947 */ /* 0x000fca0003800000 */
[----:B-1----:R-:W1:Y:S01]  /*5d00*/  @!P4 LDS.128 R16, [R124+0x100] ;  /* 0x000100007c10c984 */ /* 0x002e620000000c00 */
[----:B------:R-:W-:Y:S01]  /*5d10*/  MOV R82, R130 ;  /* 0x0000008200527202 */ /* 0x000fe20000000f00 */
[----:B------:R-:W-:Y:S04]  /*5d20*/  IMAD R9, R2, c[0x0][0x208], RZ ;  /* 0x0000820002097a24 */ /* 0x000fe800078e02ff */
[C---:B------:R-:W-:Y:S04]  /*5d30*/  IMAD.WIDE.U32 R22, R3.reuse, c[0x0][0x208], R82 ;  /* 0x0000820003167a25 */ /* 0x040fe800078e0052 */
[----:B------:R-:W-:Y:S01]  /*5d40*/  IMAD R9, R3, c[0x0][0x20c], R9 ;  /* 0x0000830003097a24 */ /* 0x000fe200078e0209 */
[C---:B------:R-:W-:Y:S04]  /*5d50*/  LEA R20, P0, R22.reuse, c[0x0][0x1f8], 0x1 ;  /* 0x00007e0016147a11 */ /* 0x040fe800078008ff */
[----:B------:R-:W-:Y:S04]  /*5d60*/  IADD3 R9, R23, R9, RZ ;  /* 0x0000000917097210 */ /* 0x000fe80007ffe0ff */
[----:B------:R-:W-:Y:S02]  /*5d70*/  LEA.HI.X R21, R22, c[0x0][0x1fc], R9, 0x1, P0 ;  /* 0x00007f0016157a11 */ /* 0x000fe400000f0c09 */
[----:B------:R-:W-:Y:S11]  /*5d80*/  ISETP.GE.AND P0, PT, R123, c[0x0][0x1d4], PT ;  /* 0x000075007b007a0c */ /* 0x000ff60003f06270 */
[----:B------:R-:W-:Y:S02]  /*5d90*/  @!UPT UIADD3 URZ, URZ, URZ, URZ ;  /* 0x0000003f3f3ff290 */ /* 0x000fe4000fffe03f */
[----:B------:R-:W2:Y:S04]  /*5da0*/  @!P0 LDS.128 R4, [R124+0x3100] ;  /* 0x003100007c048984 */ /* 0x000ea80000000c00 */
[----:B-1----:R1:W-:Y:S04]  /*5db0*/  @!P4 STG.E.128 [R20.64], R16 ;  /* 0x000000101400c986 */ /* 0x0023e8000c101d10 */
[----:B--2---:R1:W-:Y:S02]  /*5dc0*/  @!P0 STG.E.128 [R20.64+0x80], R4 ;  /* 0x0000800414008986 */ /* 0x0043e4000c101d10 */
.L_x_333:
[----:B-1----:R-:W-:Y:S05]  /*5dd0*/  BSYNC B0 ;  /* 0x0000000000007941 */ /* 0x002fea0003800000 */
.L_x_332:
[----:B------:R-:W-:Y:S01]  /*5de0*/  ISETP.GE.AND P0, PT, R122, R8, PT ;  /* 0x000000087a00720c */ /* 0x000fe20003f06270 */
[----:B------:R-:W-:Y:S01]  /*5df0*/  @!UPT UIADD3 URZ, URZ, URZ, URZ ;  /* 0x0000003f3f3ff290 */ /* 0x000fe2000fffe03f */
[----:B------:R-:W-:Y:S11]  /*5e00*/  BSSY B0, `(.L_x_334) ;  /* 0x0000011000007945 */ /* 0x000ff60003800000 */
[----:B------:R-:W-:-:S05]  /*5e10*/  @P0 BRA `(.L_x_335) ;  /* 0x000000f000000947 */ /* 0x000fca0003800000 */
[----:B------:R-:W1:Y:S01]  /*5e20*/  @!P4 LDS.128 R16, [R124+0x1100] ;  /* 0x001100007c10c984 */ /* 0x000e620000000c00 */
[----:B------:R-:W-:Y:S02]  /*5e30*/  IADD3 R4, P0, R3, 0x20, RZ ;  /* 0x0000002003047810 */ /* 0x000fe40007f1e0ff */
[----:B------:R-:W-:Y:S03]  /*5e40*/  MOV R82, R130 ;  /* 0x0000008200527202 */ /* 0x000fe60000000f00 */
[----:B------:R-:W-:Y:S02]  /*5e50*/  IMAD.X R9, RZ, RZ, R2, P0 ;  /* 0x000000ffff097224 */ /* 0x000fe400000e0602 */
[----:B------:R-:W-:Y:S04]  /*5e60*/  IMAD.WIDE.U32 R22, R4, c[0x0][0x208], R82 ;  /* 0x0000820004167a25 */ /* 0x000fe800078e0052 */
[----:B------:R-:W-:Y:S01]  /*5e70*/  IMAD R9, R9, c[0x0][0x208], RZ ;  /* 0x0000820009097a24 */ /* 0x000fe200078e02ff */
[----:B------:R-:W-:Y:S03]  /*5e80*/  LEA R20, P0, R22, c[0x0][0x1f8], 0x1 ;  /* 0x00007e0016147a11 */ /* 0x000fe600078008ff */
[----:B------:R-:W-:Y:S04]  /*5e90*/  IMAD R9, R4, c[0x0][0x20c], R9 ;  /* 0x0000830004097a24 */ /* 0x000fe800078e0209 */
[----:B------:R-:W-:Y:S05]  /*5ea0*/  IMAD.IADD R9, R23, 0x1, R9 ;  /* 0x0000000117097824 */ /* 0x000fea00078e0209 */
[----:B------:R-:W-:Y:S02]  /*5eb0*/  LEA.HI.X R21, R22, c[0x0][0x1fc], R9, 0x1, P0 ;  /* 0x00007f0016157a11 */ /* 0x000fe400000f0c09 */
[----:B------:R-:W-:Y:S11]  /*5ec0*/  ISETP.GE.AND P0, PT, R123, c[0x0][0x1d4], PT ;  /* 0x000075007b007a0c */ /* 0x000ff60003f06270 */
[----:B------:R-:W-:Y:S02]  /*5ed0*/  @!UPT UIADD3 URZ, URZ, URZ, URZ ;  /* 0x0000003f3f3ff290 */ /* 0x000fe4000fffe03f */
[----:B------:R-:W2:Y:S04]  /*5ee0*/  @!P0 LDS.128 R4, [R124+0x4100] ;  /* 0x004100007c048984 */ /* 0x000ea80000000c00 */
[----:B-1----:R1:W-:Y:S04]  /*5ef0*/  @!P4 STG.E.128 [R20.64], R16 ;  /* 0x000000101400c986 */ /* 0x0023e8000c101d10 */
[----:B--2---:R1:W-:Y:S02]  /*5f00*/  @!P0 STG.E.128 [R20.64+0x80], R4 ;  /* 0x0000800414008986 */ /* 0x0043e4000c101d10 */
.L_x_335:
[----:B------:R-:W-:Y:S05]  /*5f10*/  BSYNC B0 ;  /* 0x0000000000007941 */ /* 0x000fea0003800000 */
.L_x_334:
[----:B------:R-:W-:Y:S01]  /*5f20*/  ISETP.GE.AND P0, PT, R121, R8, PT ;  /* 0x000000087900720c */ /* 0x000fe20003f06270 */
[----:B------:R-:W-:Y:S01]  /*5f30*/  @!UPT UIADD3 URZ, URZ, URZ, URZ ;  /* 0x0000003f3f3ff290 */ /* 0x000fe2000fffe03f */
[----:B------:R-:W-:Y:S11]  /*5f40*/  BSSY B0, `(.L_x_336) ;  /* 0x0000011000007945 */ /* 0x000ff60003800000 */
[----:B------:R-:W-:-:S05]  /*5f50*/  @P0 BRA `(.L_x_337) ;  /* 0x000000f000000947 */ /* 0x000fca0003800000 */
[----:B-1----:R-:W1:Y:S01]  /*5f60*/  @!P4 LDS.128 R16, [R124+0x2100] ;  /* 0x002100007c10c984 */ /* 0x002e620000000c00 */
[----:B------:R-:W-:Y:S02]  /*5f70*/  IADD3 R3, P0, R3, 0x40, RZ ;  /* 0x0000004003037810 */ /* 0x000fe40007f1e0ff */
[----:B------:R-:W-:Y:S03]  /*5f80*/  MOV R82, R130 ;  /* 0x0000008200527202 */ /* 0x000fe60000000f00 */
[----:B------:R-:W-:Y:S02]  /*5f90*/  IMAD.X R2, RZ, RZ, R2, P0 ;  /* 0x000000ffff027224 */ /* 0x000fe400000e0602 */
[C---:B------:R-:W-:Y:S04]  /*5fa0*/  IMAD.WIDE.U32 R20, R3.reuse, c[0x0][0x208], R82 ;  /* 0x0000820003147a25 */ /* 0x040fe800078e0052 */
[----:B------:R-:W-:Y:S01]  /*5fb0*/  IMAD R2, R2, c[0x0][0x208], RZ ;  /* 0x0000820002027a24 */ /* 0x000fe200078e02ff */
[C---:B------:R-:W-:Y:S03]  /*5fc0*/  LEA R8, P0, R20.reuse, c[0x0][0x1f8], 0x1 ;  /* 0x00007e0014087a11 */ /* 0x040fe600078008ff */
        /* <DEDUP_REMOVED lines=8> */
.L_x_337:
[----:B------:R-:W-:Y:S05]  /*6050*/  BSYNC B0 ;  /* 0x0000000000007941 */ /* 0x000fea0003800000 */
.L_x_336:
[C---:B------:R-:W-:Y:S02]  /*6060*/  ISETP.GT.AND P0, PT, R43.reuse, R98, PT ;  /* 0x000000622b00720c */ /* 0x040fe40003f04270 */
[----:B------:R-:W-:Y:S11]  /*6070*/  IADD3 R43, R43, -0x1, RZ ;  /* 0xffffffff2b2b7810 */ /* 0x000ff60007ffe0ff */
[----:B------:R-:W-:Y:S01]  /*6080*/  @P0 SHF.R.S32.HI R2, RZ, 0x1f, R43 ;  /* 0x0000001fff020819 */ /* 0x000fe2000001142b */
[----:B-1----:R-:W-:Y:S02]  /*6090*/  @P0 IMAD.MOV.U32 R4, RZ, RZ, R134 ;  /* 0x000000ffff040224 */ /* 0x002fe400078e0086 */
[----:B------:R-:W-:Y:S02]  /*60a0*/  @P0 IMAD.MOV.U32 R5, RZ, RZ, R157 ;  /* 0x000000ffff050224 */ /* 0x000fe400078e009d */
[----:B------:R-:W-:Y:S02]  /*60b0*/  @P0 IMAD R3, R102, R43, RZ ;  /* 0x0000002b66030224 */ /* 0x000fe400078e02ff */
[-C--:B------:R-:W-:Y:S04]  /*60c0*/  @P0 IMAD.WIDE.U32 R4, R43, R158.reuse, R4 ;  /* 0x0000009e2b040225 */ /* 0x080fe800078e0004 */
[----:B------:R-:W-:Y:S01]  /*60d0*/  @P0 IMAD R3, R2, R158, R3 ;  /* 0x0000009e02030224 */ /* 0x000fe200078e0203 */
[C---:B------:R-:W-:Y:S01]  /*60e0*/  @P0 LEA R6, P1, R4.reuse, c[0x0][0x220], 0x1 ;  /* 0x0000880004060a11 */ /* 0x040fe200078208ff */
[----:B------:R-:W-:Y:S02]  /*60f0*/  IMAD.U32 R2, RZ, RZ, UR10 ;  /* 0x0000000aff027e24 */ /* 0x000fe4000f8e00ff */
[----:B------:R-:W-:Y:S05]  /*6100*/  @P0 IMAD.IADD R3, R5, 0x1, R3 ;  /* 0x0000000105030824 */ /* 0x000fea00078e0203 */
[----:B------:R-:W-:Y:S02]  /*6110*/  @P0 LEA.HI.X R7, R4, c[0x0][0x224], R3, 0x1, P1 ;  /* 0x0000890004070a11 */ /* 0x000fe400008f0c03 */
[----:B------:R-:W-:Y:S03]  /*6120*/  @P0 IADD3 R8, P2, P1, R2, 0x80, R6 ;  /* 0x0000008002080810 */ /* 0x000fe6000795e006 */
[----:B------:R-:W-:Y:S01]  /*6130*/  @!PT LDS RZ, [RZ] ;  /* 0x00000000fffff984 */ /* 0x000fe20000000800 */
[----:B------:R-:W-:Y:S01]  /*6140*/  @!PT LDS RZ, [RZ] ;  /* 0x00000000fffff984 */ /* 0x000fe20000000800 */
[----:B------:R-:W-:Y:S01]  /*6150*/  @!PT LDS RZ, [RZ] ;  /* 0x00000000fffff984 */ /* 0x000fe20000000800 */
[----:B------:R1:W-:Y:S01]  /*6160*/  @P0 LDGSTS.E.BYPASS.LTC128B.128 [R124+0x8100], [R6.64], !P5 ;  /* 0x08100000067c0fae */ /* 0x0003e2000e901d50 */
[----:B------:R-:W-:Y:S02]  /*6170*/  @P0 IADD3.X R9, RZ, UR9, R7, P2, P1 ;  /* 0x00000009ff090c10 */ /* 0x000fe400097e2407 */
[----:B------:R-:W-:Y:S01]  /*6180*/  @P0 IADD3 R16, P1, R6, UR10, RZ ;  /* 0x0000000a06100c10 */ /* 0x000fe2000ff3e0ff */
[----:B------:R1:W-:Y:S03]  /*6190*/  @P0 LDGSTS.E.BYPASS.LTC128B.128 [R124+0xb100], [R6.64+0x80], !P6 ;  /* 0x0b100080067c0fae */ /* 0x0003e6000f101d50 */
[----:B------:R-:W-:Y:S02]  /*61a0*/  @P0 IADD3.X R17, R7, UR9, RZ, P1, !PT ;  /* 0x0000000907110c10 */ /* 0x000fe40008ffe4ff */
[C---:B------:R-:W-:Y:S03]  /*61b0*/  @P0 IADD3 R4, P1, R16.reuse, UR10, RZ ;  /* 0x0000000a10040c10 */ /* 0x040fe6000ff3e0ff */
[----:B------:R1:W-:Y:S01]  /*61c0*/  @P0 LDGSTS.E.BYPASS.LTC128B.128 [R124+0x9100], [R16.64], !P5 ;  /* 0x09100000107c0fae */ /* 0x0003e2000e901d50 */
[C---:B------:R-:W-:Y:S02]  /*61d0*/  @P0 IADD3.X R5, R17.reuse, UR9, RZ, P1, !PT ;  /* 0x0000000911050c10 */ /* 0x040fe40008ffe4ff */
[----:B------:R-:W-:Y:S01]  /*61e0*/  @P0 IADD3 R2, P1, R16, UR12, RZ ;  /* 0x0000000c10020c10 */ /* 0x000fe2000ff3e0ff */
[----:B------:R1:W-:Y:S03]  /*61f0*/  @P0 LDGSTS.E.BYPASS.LTC128B.128 [R124+0xc100], [R8.64], !P6 ;  /* 0x0c100000087c0fae */ /* 0x0003e6000f101d50 */
[----:B------:R-:W-:Y:S01]  /*6200*/  @P0 IADD3.X R3, R17, UR8, RZ, P1, !PT ;  /* 0x0000000811030c10 */ /* 0x000fe20008ffe4ff */
[----:B------:R1:W-:Y:S04]  /*6210*/  @P0 LDGSTS.E.BYPASS.LTC128B.128 [R124+0xa100], [R4.64], !P5 ;  /* 0x0a100000047c0fae */ /* 0x0003e8000e901d50 */
[----:B------:R1:W-:Y:S04]  /*6220*/  @P0 LDGSTS.E.BYPASS.LTC128B.128 [R124+0xd100], [R2.64], !P6 ;  /* 0x0d100000027c0fae */ /* 0x0003e8000f101d50 */
[----:B------:R-:W0:Y:S01]  /*6230*/  LDGDEPBAR ;  /* 0x00000000000079af */ /* 0x000e220000000000 */
[----:B------:R-:W-:-:S05]  /*6240*/  @P0 BRA `(.L_x_338) ;  /* 0xffffba8000000947 */ /* 0x000fca000383ffff */
[----:B------:R-:W-:Y:S06]  /*6250*/  BAR.SYNC.DEFER_BLOCKING 0x0 ;  /* 0x0000000000007b1d */ /* 0x000fec0000010000 */
.L_x_303:
[----:B------:R-:W-:Y:S01]  /*6260*/  ISETP.NE.AND P3, PT, R209, 0x1, PT ;  /* 0x00000001d100780c */ /* 0x000fe20003f65270 */
[----:B------:R-:W-:Y:S01]  /*6270*/  IMAD.IADD R127, R126, 0x1, R127 ;  /* 0x000000017e7f7824 */ /* 0x000fe200078e027f */
[----:B-1----:R-:W-:-:S02]  /*6280*/  IADD3 R2, R117, 0x7f, RZ ;  /* 0x0000007f75027810 */ /* 0x002fc40007ffe0ff */
[----:B------:R-:W-:-:S09]  /*6290*/  ISETP.GE.AND P1, PT, R208, 0x1, PT ;  /* 0x00000001d000780c */ /* 0x000fd20003f26270 */
[----:B------:R-:W-:-:S05]  /*62a0*/  @P3 IMAD.HI.U32 R0, R2, c[0x0][0x2c8], RZ ;  /* 0x0000b20002003a27 */ /* 0x000fca00078e00ff */
[----:B------:R-:W-:-:S05]  /*62b0*/  @P3 SHF.R.U32.HI R2, RZ, c[0x0][0x2cc], R0 ;  /* 0x0000b300ff023a19 */ /* 0x000fca0000011600 */
[----:B------:R-:W-:-:S05]  /*62c0*/  IMAD.IADD R100, R100, 0x1, R2 ;  /* 0x0000000164647824 */ /* 0x000fca00078e0202 */
[----:B------:R-:W-:Y:S01]  /*62d0*/  IADD3 R2, R100, c[0x0][0x328], RZ ;  /* 0x0000ca0064027a10 */ /* 0x000fe20007ffe0ff */
[----:B------:R-:W-:Y:S05]  /*62e0*/  @!P1 BRA `(.L_x_339) ;  /* 0x000000f000009947 */ /* 0x000fea0003800000 */
        /* <DEDUP_REMOVED lines=10> */
.L_x_340:
[----:B------:R-:W-:-:S13]  /*6390*/  ISETP.NE.AND P0, PT, R0, 0x1, PT ;  /* 0x000000010000780c */ /* 0x000fda0003f05270 */
[----:B------:R-:W-:-:S05]  /*63a0*/  @P0 IMAD.HI.U32 R4, R3, c[0x0][0x330], RZ ;  /* 0x0000cc0003040a27 */ /* 0x000fca00078e00ff */
[----:B------:R-:W-:-:S05]  /*63b0*/  @P0 SHF.R.U32.HI R3, RZ, c[0x0][0x334], R4 ;  /* 0x0000cd00ff030a19 */ /* 0x000fca0000011604 */
.L_x_341:
[----:B------:R-:W-:-:S05]  /*63c0*/  IMAD R3, R3, R0, c[0x0][0x32c] ;  /* 0x0000cb0003037624 */ /* 0x000fca00078e0200 */
[----:B------:R-:W-:-:S04]  /*63d0*/  IMNMX R2, R2, R3, PT ;  /* 0x0000000302027217 */ /* 0x000fc80003800200 */
.L_x_339:
[----:B------:R-:W-:Y:S01]  /*63e0*/  IADD3 R5, R2, 0x5f, RZ ;  /* 0x0000005f02057810 */ /* 0x000fe20007ffe0ff */
[----:B------:R-:W-:-:S04]  /*63f0*/  @P3 IMAD.HI.U32 R0, R117, c[0x0][0x2c8], RZ ;  /* 0x0000b20075003a27 */ /* 0x000fc800078e00ff */
[----:B------:R-:W-:-:S04]  /*6400*/  IMAD.HI R5, R5, 0x2aaaaaab, RZ ;  /* 0x2aaaaaab05057827 */ /* 0x000fc800078e02ff */
[----:B------:R-:W-:Y:S01]  /*6410*/  IMAD.MOV.U32 R3, RZ, RZ, R117 ;  /* 0x000000ffff037224 */ /* 0x000fe200078e0075 */
[----:B------:R-:W-:Y:S02]  /*6420*/  @P3 SHF.R.U32.HI R3, RZ, c[0x0][0x2cc], R0 ;  /* 0x0000b300ff033a19 */ /* 0x000fe40000011600 */
[----:B------:R-:W-:-:S03]  /*6430*/  SHF.R.U32.HI R0, RZ, 0x1f, R5 ;  /* 0x0000001fff007819 */ /* 0x000fc60000011605 */
[----:B------:R-:W-:Y:S01]  /*6440*/  IMAD.IADD R3, R116, 0x1, R3 ;  /* 0x0000000174037824 */ /* 0x000fe200078e0203 */
[----:B------:R-:W-:-:S04]  /*6450*/  LEA.HI.SX32 R14, R5, R0, 0x1c ;  /* 0x00000000050e7211 */ /* 0x000fc800078fe2ff */
[----:B------:R-:W-:Y:S02]  /*6460*/  IADD3 R0, R3, -c[0x0][0x324], RZ ;  /* 0x8000c90003007a10 */ /* 0x000fe40007ffe0ff */
[----:B------:R-:W-:Y:S01]  /*6470*/  IMNMX R14, R14, R99, PT ;  /* 0x000000630e0e7217 */ /* 0x000fe20003800200 */
        /* <DEDUP_REMOVED lines=10> */
.L_x_343:
[----:B------:R-:W-:-:S04]  /*6520*/  MOV R2, c[0x0][0x32c] ;  /* 0x0000cb0000027a02 */ /* 0x000fc80000000f00 */
[----:B------:R-:W-:-:S13]  /*6530*/  ISETP.NE.AND P0, PT, R2, 0x1, PT ;  /* 0x000000010200780c */ /* 0x000fda0003f05270 */
[----:B------:R-:W-:-:S05]  /*6540*/  @P0 IMAD.HI.U32 R2, R3, c[0x0][0x330], RZ ;  /* 0x0000cc0003020a27 */ /* 0x000fca00078e00ff */
[----:B------:R-:W-:-:S05]  /*6550*/  @P0 SHF.R.U32.HI R3, RZ, c[0x0][0x334], R2 ;  /* 0x0000cd00ff030a19 */ /* 0x000fca0000011602 */
.L_x_344:
[----:B------:R-:W-:-:S05]  /*6560*/  IMAD R3, R3, c[0x0][0x32c], RZ ;  /* 0x0000cb0003037a24 */ /* 0x000fca00078e02ff */
[----:B------:R-:W-:-:S05]  /*6570*/  IMNMX R0, R0, R3, !PT ;  /* 0x0000000300007217 */ /* 0x000fca0007800200 */
.L_x_342:
[----:B------:R-:W-:Y:S01]  /*6580*/  IMAD.HI R0, R0, 0x2aaaaaab, RZ ;  /* 0x2aaaaaab00007827 */ /* 0x000fe200078e02ff */
[----:B------:R-:W-:Y:S01]  /*6590*/  PLOP3.LUT P2, PT, PT, PT, PT, 0x80, 0x0 ;  /* 0x000000000000781c */ /* 0x000fe20003f4f070 */
[----:B------:R-:W-:Y:S01]  /*65a0*/  CS2R R66, SRZ ;  /* 0x0000000000427805 */ /* 0x000fe2000001ff00 */
        /* <DEDUP_REMOVED lines=38> */
[----:B------:R-:W-:Y:S05]  /*6810*/  @!P0 BRA `(.L_x_345) ;  /* 0x0001439000008947 */ /* 0x000fea0003800000 */
[----:B------:R-:W-:Y:S02]  /*6820*/  ISETP.NE.U32.AND P0, PT, RZ, c[0x0][0x340], PT ;  /* 0x0000d000ff007a0c */ /* 0x000fe40003f05070 */
[----:B------:R-:W-:-:S02]  /*6830*/  SHF.R.S32.HI R13, RZ, 0x1f, R78 ;  /* 0x0000001fff0d7819 */ /* 0x000fc4000001144e */
[----:B------:R-:W-:Y:S01]  /*6840*/  SHF.R.S32.HI R3, RZ, 0x1f, R80 ;  /* 0x0000001fff037819 */ /* 0x000fe20000011450 */
[----:B------:R-:W-:Y:S01]  /*6850*/  IMAD R0, R210, c[0x0][0x1b8], RZ ;  /* 0x00006e00d2007a24 */ /* 0x000fe200078e02ff */
[----:B------:R-:W-:Y:S01]  /*6860*/  ISETP.NE.AND.EX P1, PT, RZ, c[0x0][0x344], PT, P0 ;  /* 0x0000d100ff007a0c */ /* 0x000fe20003f25300 */
[----:B------:R-:W-:Y:S01]  /*6870*/  IMAD.WIDE.U32 R10, R80, c[0x0][0x178], RZ ;  /* 0x00005e00500a7a25 */ /* 0x000fe200078e00ff */
[----:B------:R-:W-:Y:S01]  /*6880*/  ISETP.NE.U32.AND P2, PT, RZ, c[0x0][0x350], PT ;  /* 0x0000d400ff007a0c */ /* 0x000fe20003f45070 */
[----:B------:R-:W-:-:S10]  /*6890*/  ULDC.64 UR10, c[0x0][0x1e0] ;  /* 0x00007800000a7ab9 */ /* 0x000fd40000000a00 */
[----:B------:R-:W-:-:S04]  /*68a0*/  @P1 IMAD.MOV.U32 R6, RZ, RZ, 0x4 ;  /* 0x00000004ff061424 */ /* 0x000fc800078e00ff */
[----:B------:R-:W-:-:S05]  /*68b0*/  @P1 IMAD.WIDE R6, R213, R6, c[0x0][0x340] ;  /* 0x0000d000d5061625 */ /* 0x000fca00078e0206 */
[----:B------:R1:W2:Y:S01]  /*68c0*/  @P1 LDG.E R2, [R6.64] ;  /* 0x0000001006021981 */ /* 0x0002a2000c1e1900 */
[----:B------:R-:W-:Y:S01]  /*68d0*/  LEA.HI R4, R13, R78, RZ, 0x3 ;  /* 0x0000004e0d047211 */ /* 0x000fe200078f18ff */
[----:B------:R-:W-:Y:S01]  /*68e0*/  IMAD R3, R3, c[0x0][0x178], RZ ;  /* 0x00005e0003037a24 */ /* 0x000fe200078e02ff */
[----:B------:R-:W-:Y:S01]  /*68f0*/  ISETP.NE.U32.AND P0, PT, RZ, c[0x0][0x348], PT ;  /* 0x0000d200ff007a0c */ /* 0x000fe20003f05070 */
[----:B------:R-:W-:Y:S01]  /*6900*/  IMAD R5, R211, c[0x0][0x1bc], R0 ;  /* 0x00006f00d3057a24 */ /* 0x000fe200078e0200 */
[----:B------:R-:W-:Y:S01]  /*6910*/  LOP3.LUT R33, R4, 0xfffffff8, RZ, 0xc0, !PT ;  /* 0xfffffff804217812 */ /* 0x000fe200078ec0ff */
[----:B------:R-:W-:Y:S01]  /*6920*/  IMAD R3, R80, c[0x0][0x17c], R3 ;  /* 0x00005f0050037a24 */ /* 0x000fe200078e0203 */
[----:B------:R-:W-:Y:S01]  /*6930*/  SHF.R.S32.HI R4, RZ, 0x3, R4 ;  /* 0x00000003ff047819 */ /* 0x000fe20000011404 */
[----:B------:R-:W-:Y:S01]  /*6940*/  UIMAD.WIDE.U32 UR12, UR10, 0x40, URZ ;  /* 0x000000400a0c78a5 */ /* 0x000fe2000f8e003f */
[----:B------:R-:W-:Y:S01]  /*6950*/  ISETP.NE.AND.EX P0, PT, RZ, c[0x0][0x34c], PT, P0 ;  /* 0x0000d300ff007a0c */ /* 0x000fe20003f05300 */
[----:B------:R-:W-:Y:S01]  /*6960*/  IMAD.IADD R33, R78, 0x1, -R33 ;  /* 0x000000014e217824 */ /* 0x000fe200078e0a21 */
[----:B------:R-:W-:Y:S01]  /*6970*/  IADD3 R110, R14, -0x1, RZ ;  /* 0xffffffff0e6e7810 */ /* 0x000fe20007ffe0ff */
[----:B------:R-:W-:Y:S01]  /*6980*/  IMAD.IADD R11, R11, 0x1, R3 ;  /* 0x000000010b0b7824 */ /* 0x000fe200078e0203 */
[----:B------:R-:W-:Y:S01]  /*6990*/  SEL R16, R213, RZ, !P0 ;  /* 0x000000ffd5107207 */ /* 0x000fe20004000000 */
[----:B------:R-:W-:Y:S01]  /*69a0*/  IMAD R0, R33, 0x20, R4 ;  /* 0x0000002021007824 */ /* 0x000fe200078e0204 */
[----:B------:R-:W-:Y:S01]  /*69b0*/  SHF.R.S32.HI R35, RZ, 0x1f, R110 ;  /* 0x0000001fff237819 */ /* 0x000fe2000001146e */
[----:B------:R-:W-:Y:S01]  /*69c0*/  IMAD.WIDE.U32 R10, R211, c[0x0][0x1b8], R10 ;  /* 0x00006e00d30a7a25 */ /* 0x000fe200078e000a */
[----:B------:R-:W-:Y:S01]  /*69d0*/  USHF.L.U32 UR6, UR11, 0x6, URZ ;  /* 0x000000060b067899 */ /* 0x000fe2000800063f */
[----:B------:R-:W-:-:S02]  /*69e0*/  LOP3.LUT R214, R214, 0xfffbffff, RZ, 0xc0, !PT ;  /* 0xfffbffffd6d67812 */ /* 0x000fc400078ec0ff */
[----:B------:R-:W-:Y:S01]  /*69f0*/  IMAD.IADD R3, R117, 0x1, R0 ;  /* 0x0000000175037824 */ /* 0x000fe200078e0200 */
[----:B------:R-:W-:Y:S01]  /*6a00*/  UIADD3 UR6, UR13, UR6, URZ ;  /* 0x000000060d067290 */ /* 0x000fe2000fffe03f */
[----:B------:R-:W-:Y:S02]  /*6a10*/  IMAD.IADD R11, R11, 0x1, R5 ;  /* 0x000000010b0b7824 */ /* 0x000fe400078e0205 */
[----:B------:R-:W-:Y:S01]  /*6a20*/  @P3 IMAD.HI.U32 R0, R3, c[0x0][0x2c8], RZ ;  /* 0x0000b20003003a27 */ /* 0x000fe200078e00ff */
[----:B-1----:R-:W-:Y:S02]  /*6a30*/  SHF.R.S32.HI R6, RZ, 0x1f, R213 ;  /* 0x0000001fff067819 */ /* 0x002fe400000114d5 */
[----:B------:R-:W-:Y:S01]  /*6a40*/  SHF.R.S32.HI R7, RZ, 0x1f, R127 ;  /* 0x0000001fff077819 */ /* 0x000fe2000001147f */
[----:B------:R-:W-:Y:S01]  /*6a50*/  IMAD.MOV.U32 R5, RZ, RZ, R3 ;  /* 0x000000ffff057224 */ /* 0x000fe200078e0003 */
[----:B------:R-:W-:Y:S01]  /*6a60*/  SEL R9, R6, RZ, !P0 ;  /* 0x000000ff06097207 */ /* 0x000fe20004000000 */
[----:B------:R-:W-:Y:S01]  /*6a70*/  IMAD.SHL.U32 R82, R33, 0x8, RZ ;  /* 0x0000000821527824 */ /* 0x000fe200078e00ff */
[----:B------:R-:W-:Y:S01]  /*6a80*/  @P3 SHF.R.U32.HI R5, RZ, c[0x0][0x2cc], R0 ;  /* 0x0000b300ff053a19 */ /* 0x000fe20000011600 */
[----:B------:R-:W-:Y:S01]  /*6a90*/  BAR.SYNC.DEFER_BLOCKING 0x0 ;  /* 0x0000000000007b1d */ /* 0x000fe20000010000 */
[C---:B------:R-:W-:Y:S01]  /*6aa0*/  IADD3 R127, P0, R4.reuse, R127, RZ ;  /* 0x0000007f047f7210 */ /* 0x040fe20007f1e0ff */
[----:B------:R-:W-:Y:S01]  /*6ab0*/  IMAD R9, R9, c[0x0][0x1c0], RZ ;  /* 0x0000700009097a24 */ /* 0x000fe200078e02ff */
[----:B------:R-:W-:Y:S01]  /*6ac0*/  SHF.R.S32.HI R83, RZ, 0x1f, R82 ;  /* 0x0000001fff537819 */ /* 0x000fe20000011452 */
[----:B------:R-:W-:Y:S01]  /*6ad0*/  IMAD.MOV R8, RZ, RZ, -R5 ;  /* 0x000000ffff087224 */ /* 0x000fe200078e0a05 */
[----:B------:R-:W-:Y:S01]  /*6ae0*/  LEA.HI.X.SX32 R0, R4, R7, 0x1, P0 ;  /* 0x0000000704007211 */ /* 0x000fe200000f0eff */
[C---:B------:R-:W-:Y:S01]  /*6af0*/  IMAD R9, R16.reuse, c[0x0][0x1c4], R9 ;  /* 0x0000710010097a24 */ /* 0x040fe200078e0209 */
[----:B------:R-:W-:Y:S01]  /*6b00*/  SHF.R.S32.HI R7, RZ, 0x1f, R5 ;  /* 0x0000001fff077819 */ /* 0x000fe20000011405 */
[----:B------:R-:W-:-:S04]  /*6b10*/  IMAD.WIDE.U32 R16, R16, c[0x0][0x1c0], R10 ;  /* 0x0000700010107a25 */ /* 0x000fc800078e000a */
[----:B------:R-:W-:Y:S02]  /*6b20*/  IMAD R3, R8, c[0x0][0x2c4], R3 ;  /* 0x0000b10008037a24 */ /* 0x000fe400078e0203 */
[----:B------:R-:W-:Y:S02]  /*6b30*/  IMAD.IADD R9, R17, 0x1, R9 ;  /* 0x0000000111097824 */ /* 0x000fe400078e0209 */
[----:B------:R-:W-:Y:S02]  /*6b40*/  IMAD.MOV.U32 R8, RZ, RZ, R16 ;  /* 0x000000ffff087224 */ /* 0x000fe400078e0010 */
[----:B------:R-:W-:Y:S02]  /*6b50*/  IMAD R12, R7, c[0x0][0x1b0], RZ ;  /* 0x00006c00070c7a24 */ /* 0x000fe400078e02ff */
[----:B------:R-:W-:Y:S02]  /*6b60*/  IMAD R10, R0, c[0x0][0x1e0], RZ ;  /* 0x00007800000a7a24 */ /* 0x000fe400078e02ff */
[----:B------:R-:W-:-:S02]  /*6b70*/  IMAD R12, R5, c[0x0][0x1b4], R12 ;  /* 0x00006d00050c7a24 */ /* 0x000fc400078e020c */
[----:B------:R-:W-:Y:S01]  /*6b80*/  IMAD.WIDE.U32 R18, R5, c[0x0][0x1b0], R8 ;  /* 0x00006c0005127a25 */ /* 0x000fe200078e0008 */
[----:B------:R-:W-:-:S03]  /*6b90*/  SHF.R.S32.HI R5, RZ, 0x1f, R3 ;  /* 0x0000001fff057819 */ /* 0x000fc60000011403 */
[C---:B------:R-:W-:Y:S02]  /*6ba0*/  IMAD R10, R127.reuse, c[0x0][0x1e4], R10 ;  /* 0x000079007f0a7a24 */ /* 0x040fe400078e020a */
[----:B------:R-:W-:-:S04]  /*6bb0*/  IMAD.WIDE.U32 R16, R127, c[0x0][0x1e0], R82 ;  /* 0x000078007f107a25 */ /* 0x000fc800078e0052 */
[----:B------:R-:W-:Y:S02]  /*6bc0*/  IMAD.IADD R17, R17, 0x1, R10 ;  /* 0x0000000111117824 */ /* 0x000fe400078e020a */
[----:B------:R-:W-:Y:S02]  /*6bd0*/  IMAD.IADD R19, R19, 0x1, R12 ;  /* 0x0000000113137824 */ /* 0x000fe400078e020c */
[----:B------:R-:W-:Y:S02]  /*6be0*/  IMAD R10, R5, c[0x0][0x1a8], RZ ;  /* 0x00006a00050a7a24 */ /* 0x000fe400078e02ff */
[----:B------:R-:W-:-:S04]  /*6bf0*/  IMAD.WIDE.U32 R18, R3, c[0x0][0x1a8], R18 ;  /* 0x00006a0003127a25 */ /* 0x000fc800078e0012 */
[----:B------:R-:W-:Y:S01]  /*6c00*/  IMAD R10, R3, c[0x0][0x1ac], R10 ;  /* 0x00006b00030a7a24 */ /* 0x000fe200078e020a */
[----:B------:R-:W-:Y:S01]  /*6c10*/  LEA R7, P0, R18, c[0x0][0x160], 0x1 ;  /* 0x0000580012077a11 */ /* 0x000fe200078008ff */
[----:B------:R-:W-:Y:S02]  /*6c20*/  IMAD R8, R210, c[0x0][0x1e8], RZ ;  /* 0x00007a00d2087a24 */ /* 0x000fe400078e02ff */
[----:B------:R-:W-:Y:S02]  /*6c30*/  IMAD.IADD R5, R19, 0x1, R10 ;  /* 0x0000000113057824 */ /* 0x000fe400078e020a */
[C---:B------:R-:W-:Y:S01]  /*6c40*/  IMAD R8, R211.reuse, c[0x0][0x1ec], R8 ;  /* 0x00007b00d3087a24 */ /* 0x040fe200078e0208 */
[----:B-----5:R-:W1:Y:S01]  /*6c50*/  SHFL.IDX PT, R44, R7, RZ, 0x181f ;  /* 0x00181fff072c7589 */ /* 0x020e6200000e0000 */
[----:B------:R-:W-:Y:S01]  /*6c60*/  IMAD.WIDE.U32 R216, R211, c[0x0][0x1e8], R16 ;  /* 0x00007a00d3d87a25 */ /* 0x000fe200078e0010 */
[----:B------:R-:W-:Y:S02]  /*6c70*/  LEA.HI.X R5, R18, c[0x0][0x164], R5, 0x1, P0 ;  /* 0x0000590012057a11 */ /* 0x000fe400000f0c05 */
[----:B------:R-:W-:Y:S01]  /*6c80*/  ISETP.NE.AND.EX P0, PT, RZ, c[0x0][0x354], PT, P2 ;  /* 0x0000d500ff007a0c */ /* 0x000fe20003f05320 */
[----:B------:R-:W-:Y:S01]  /*6c90*/  IMAD.MOV.U32 R3, RZ, RZ, 0x60 ;  /* 0x00000060ff037424 */ /* 0x000fe200078e00ff */
[----:B------:R-:W-:Y:S01]  /*6ca0*/  SHFL.IDX PT, R42, R7, 0x1, 0x181f ;  /* 0x00381f00072a7f89 */ /* 0x000fe200000e0000 */
[----:B------:R-:W-:-:S02]  /*6cb0*/  IMAD.IADD R217, R8, 0x1, R217 ;  /* 0x0000000108d97824 */ /* 0x000fc400078e02d9 */
[----:B------:R-:W-:Y:S01]  /*6cc0*/  IMAD R12, R14, -0x60, R3 ;  /* 0xffffffa00e0c7824 */ /* 0x000fe200078e0203 */
[----:B------:R-:W3:Y:S01]  /*6cd0*/  SHFL.IDX PT, R45, R5, RZ, 0x181f ;  /* 0x00181fff052d7589 */ /* 0x000ee200000e0000 */
[C---:B------:R-:W-:Y:S02]  /*6ce0*/  IMAD R15, R3.reuse, c[0x0][0x1e4], RZ ;  /* 0x00007900030f7a24 */ /* 0x040fe400078e02ff */
[----:B------:R-:W-:Y:S01]  /*6cf0*/  IMAD.WIDE.U32 R108, R3, c[0x0][0x1e0], RZ ;  /* 0x00007800036c7a25 */ /* 0x000fe200078e00ff */
[----:B------:R-:W-:Y:S01]  /*6d00*/  IADD3 R32, R12, R207, -R4 ;  /* 0x000000cf0c207210 */ /* 0x000fe20007ffe804 */
[----:B------:R-:W4:Y:S02]  /*6d10*/  SHFL.IDX PT, R43, R5, 0x1, 0x181f ;  /* 0x00381f00052b7f89 */ /* 0x000f2400000e0000 */
[----:B------:R-:W-:Y:S01]  /*6d20*/  IMAD.IADD R15, R15, 0x1, R109 ;  /* 0x000000010f0f7824 */ /* 0x000fe200078e026d */
[C---:B------:R-:W-:Y:S01]  /*6d30*/  ISETP.GE.AND P2, PT, R32.reuse, 0x1, PT ;  /* 0x000000012000780c */ /* 0x040fe20003f46270 */
[----:B------:R-:W-:Y:S01]  /*6d40*/  IMAD.MOV.U32 R11, RZ, RZ, c[0x0][0x1e4] ;  /* 0x00007900ff0b7624 */ /* 0x000fe200078e00ff */
[C---:B------:R-:W-:Y:S01]  /*6d50*/  ISETP.GE.AND P5, PT, R32.reuse, 0x21, PT ;  /* 0x000000212000780c */ /* 0x040fe20003fa6270 */
[----:B------:R-:W-:Y:S01]  /*6d60*/  IMAD R3, R15, R110, RZ ;  /* 0x0000006e0f037224 */ /* 0x000fe200078e02ff */
[----:B------:R-:W-:Y:S01]  /*6d70*/  ISETP.GE.AND P3, PT, R32, 0x41, PT ;  /* 0x000000412000780c */ /* 0x000fe20003f66270 */
[----:B------:R-:W-:Y:S01]  /*6d80*/  IMAD R10, R212, c[0x0][0x2c4], RZ ;  /* 0x0000b100d40a7a24 */ /* 0x000fe200078e02ff */
[----:B------:R-:W1:Y:S01]  /*6d90*/  SHFL.IDX PT, R40, R7, 0x2, 0x181f ;  /* 0x00581f0007287f89 */ /* 0x000e6200000e0000 */
[----:B------:R-:W-:-:S02]  /*6da0*/  IMAD R3, R35, R108, R3 ;  /* 0x0000006c23037224 */ /* 0x000fc400078e0203 */
[----:B------:R-:W-:Y:S01]  /*6db0*/  IMAD R0, R0, c[0x0][0x208], RZ ;  /* 0x0000820000007a24 */ /* 0x000fe200078e02ff */
[----:B------:R-:W1:Y:S03]  /*6dc0*/  SHFL.IDX PT, R41, R5, 0x2, 0x181f ;  /* 0x00581f0005297f89 */ /* 0x000e6600000e0000 */
[----:B------:R-:W-:Y:S01]  /*6dd0*/  IMAD R0, R127, c[0x0][0x20c], R0 ;  /* 0x000083007f007a24 */ /* 0x000fe200078e0200 */
[----:B------:R1:W1:Y:S04]  /*6de0*/  SHFL.IDX PT, R22, R7, 0x3, 0x181f ;  /* 0x00781f0007167f89 */ /* 0x00026800000e0000 */
[----:B------:R1:W1:Y:S01]  /*6df0*/  SHFL.IDX PT, R23, R5, 0x3, 0x181f ;  /* 0x00781f0005177f89 */ /* 0x00026200000e0000 */
[----:B--2---:R-:W-:Y:S01]  /*6e00*/  @P1 SHF.R.S32.HI R9, RZ, 0x1f, R2 ;  /* 0x0000001fff091819 */ /* 0x004fe20000011402 */
[----:B------:R-:W-:-:S02]  /*6e10*/  @!P1 IMAD.MOV.U32 R9, RZ, RZ, R6 ;  /* 0x000000ffff099224 */ /* 0x000fc400078e0006 */
[----:B------:R-:W-:Y:S02]  /*6e20*/  @P1 IMAD.MOV.U32 R8, RZ, RZ, R2 ;  /* 0x000000ffff081224 */ /* 0x000fe400078e0002 */
[----:B------:R-:W-:Y:S01]  /*6e30*/  @!P1 IMAD.MOV.U32 R8, RZ, RZ, R213 ;  /* 0x000000ffff089224 */ /* 0x000fe200078e00d5 */
[----:B------:R-:W-:Y:S01]  /*6e40*/  SEL R2, R9, RZ, !P0 ;  /* 0x000000ff09027207 */ /* 0x000fe20004000000 */
[----:B------:R-:W-:Y:S02]  /*6e50*/  IMAD.U32 R9, RZ, RZ, UR10 ;  /* 0x0000000aff097e24 */ /* 0x000fe4000f8e00ff */
[----:B------:R-:W-:Y:S01]  /*6e60*/  IMAD.IADD R6, R117, 0x1, R4 ;  /* 0x0000000175067824 */ /* 0x000fe200078e0204 */
[----:B------:R-:W-:Y:S01]  /*6e70*/  SEL R226, R8, RZ, !P0 ;  /* 0x000000ff08e27207 */ /* 0x000fe20004000000 */
[----:B------:R-:W-:Y:S02]  /*6e80*/  IMAD R219, R2, c[0x0][0x1f0], RZ ;  /* 0x00007c0002db7a24 */ /* 0x000fe400078e02ff */
[----:B------:R-:W-:Y:S01]  /*6e90*/  IMAD.U32 R8, RZ, RZ, UR10 ;  /* 0x0000000aff087e24 */ /* 0x000fe2000f8e00ff */
[----:B------:R-:W-:Y:S01]  /*6ea0*/  ISETP.GE.AND P4, PT, R6, R10, PT ;  /* 0x0000000a0600720c */ /* 0x000fe20003f86270 */
[----:B------:R-:W-:-:S02]  /*6eb0*/  IMAD R219, R226, c[0x0][0x1f4], R219 ;  /* 0x00007d00e2db7a24 */ /* 0x000fc400078e02db */
[----:B------:R-:W-:-:S04]  /*6ec0*/  IMAD.WIDE.U32 R216, R226, c[0x0][0x1f0], R216 ;  /* 0x00007c00e2d87a25 */ /* 0x000fc800078e00d8 */
[----:B------:R-:W-:Y:S02]  /*6ed0*/  IMAD.IADD R219, R217, 0x1, R219 ;  /* 0x00000001d9db7824 */ /* 0x000fe400078e02db */
[----:B------:R-:W-:Y:S02]  /*6ee0*/  IMAD.MOV.U32 R218, RZ, RZ, R216 ;  /* 0x000000ffffda7224 */ /* 0x000fe400078e00d8 */
[----:B------:R-:W-:Y:S02]  /*6ef0*/  IMAD R229, R2, c[0x0][0x218], RZ ;  /* 0x0000860002e57a24 */ /* 0x000fe400078e02ff */
[----:B------:R-:W-:Y:S01]  /*6f00*/  IMAD.WIDE.U32 R16, R110, R108, R218 ;  /* 0x0000006c6e107225 */ /* 0x000fe200078e00da */
[----:B-1----:R-:W-:-:S03]  /*6f10*/  @!P4 LEA R38, P1, R82, R44, 0x1 ;  /* 0x0000002c5226c211 */ /* 0x002fc600078208ff */
[----:B------:R-:W-:Y:S01]  /*6f20*/  IMAD.IADD R3, R17, 0x1, R3 ;  /* 0x0000000111037824 */ /* 0x000fe200078e0203 */
[----:B------:R-:W-:Y:S01]  /*6f30*/  @P2 LEA R30, P0, R16, c[0x0][0x1c8], 0x1 ;  /* 0x00007200101e2a11 */ /* 0x000fe200078008ff */
[----:B------:R-:W-:Y:S01]  /*6f40*/  IMAD R229, R226, c[0x0][0x21c], R229 ;  /* 0x00008700e2e57a24 */ /* 0x000fe200078e02e5 */
[----:B---3--:R-:W-:Y:S02]  /*6f50*/  @!P4 LEA.HI.X R39, R82, R45, R83, 0x1, P1 ;  /* 0x0000002d5227c211 */ /* 0x008fe400008f0c53 */
[----:B------:R-:W-:Y:S02]  /*6f60*/  @P2 LEA.HI.X R31, R16, c[0x0][0x1cc], R3, 0x1, P0 ;  /* 0x00007300101f2a11 */ /* 0x000fe400000f0c03 */
[----:B------:R-:W-:Y:S02]  /*6f70*/  @P5 LEA R9, P0, R9, R16, 0x5 ;  /* 0x0000001009095211 */ /* 0x000fe400078028ff */
[----:B------:R-:W-:Y:S02]  /*6f80*/  ISETP.GE.AND P1, PT, R82, c[0x0][0x198], PT ;  /* 0x0000660052007a0c */ /* 0x000fe40003f26270 */
[----:B------:R-:W-:Y:S01]  /*6f90*/  @P5 LEA.HI.X R8, R8, R3, R11, 0x5, P0 ;  /* 0x0000000308085211 */ /* 0x000fe200000f2c0b */
[----:B------:R-:W-:Y:S01]  /*6fa0*/  IMAD.SHL.U32 R11, R4, 0x40, RZ ;  /* 0x00000040040b7824 */ /* 0x000fe200078e00ff */
[----:B------:R-:W-:-:S04]  /*6fb0*/  @P5 LEA R20, P0, R9, c[0x0][0x1c8], 0x1 ;  /* 0x0000720009145a11 */ /* 0x000fc800078008ff */
[----:B------:R-:W-:Y:S02]  /*6fc0*/  @P5 LEA.HI.X R21, R9, c[0x0][0x1cc], R8, 0x1, P0 ;  /* 0x0000730009155a11 */ /* 0x000fe400000f0c08 */
[----:B------:R-:W-:Y:S02]  /*6fd0*/  @P3 IADD3 R8, P0, R16, UR12, RZ ;  /* 0x0000000c10083c10 */ /* 0x000fe4000ff1e0ff */
[----:B------:R-:W-:Y:S02]  /*6fe0*/  IADD3 R9, R6, 0x20, RZ ;  /* 0x0000002006097810 */ /* 0x000fe40007ffe0ff */
[----:B------:R-:W-:Y:S02]  /*6ff0*/  @P3 IADD3.X R3, R3, UR6, RZ, P0, !PT ;  /* 0x0000000603033c10 */ /* 0x000fe400087fe4ff */
[----:B------:R-:W-:Y:S02]  /*7000*/  @P3 LEA R18, P0, R8, c[0x0][0x1c8], 0x1 ;  /* 0x0000720008123a11 */ /* 0x000fe400078008ff */
[----:B------:R-:W-:-:S02]  /*7010*/  LOP3.LUT R11, R11, 0x1c0, RZ, 0xc0, !PT ;  /* 0x000001c00b0b7812 */ /* 0x000fc400078ec0ff */
[----:B------:R-:W-:Y:S02]  /*7020*/  @P3 LEA.HI.X R19, R8, c[0x0][0x1cc], R3, 0x1, P0 ;  /* 0x0000730008133a11 */ /* 0x000fe400000f0c03 */
[----:B------:R-:W-:Y:S02]  /*7030*/  ISETP.GE.AND P3, PT, R9, R10, PT ;  /* 0x0000000a0900720c */ /* 0x000fe40003f66270 */
[C---:B------:R-:W-:Y:S02]  /*7040*/  IADD3 R3, R6.reuse, 0x40, RZ ;  /* 0x0000004006037810 */ /* 0x040fe40007ffe0ff */
[----:B------:R-:W-:Y:S02]  /*7050*/  LEA.HI R9, R13, R78, RZ, 0x6 ;  /* 0x0000004e0d097211 */ /* 0x000fe400078f30ff */
[----:B------:R-:W-:Y:S02]  /*7060*/  ISETP.GE.AND P5, PT, R3, R10, PT ;  /* 0x0000000a0300720c */ /* 0x000fe40003fa6270 */
[----:B------:R-:W-:Y:S01]  /*7070*/  IADD3 R3, R6, 0x60, RZ ;  /* 0x0000006006037810 */ /* 0x000fe20007ffe0ff */
[----:B------:R-:W-:Y:S01]  /*7080*/  IMAD.SHL.U32 R9, R9, 0x8, RZ ;  /* 0x0000000809097824 */ /* 0x000fe200078e00ff */
[----:B------:R-:W-:-:S02]  /*7090*/  LOP3.LUT R34, R11, 0x38, R82, 0xf8, !PT ;  /* 0x000000380b227812 */ /* 0x000fc400078ef852 */
[----:B------:R-:W-:Y:S02]  /*70a0*/  ISETP.GE.AND P6, PT, R3, R10, PT ;  /* 0x0000000a0300720c */ /* 0x000fe40003fc6270 */
[C---:B------:R-:W-:Y:S02]  /*70b0*/  @!P3 LEA R28, P0, R82.reuse, R42, 0x1 ;  /* 0x0000002a521cb211 */ /* 0x040fe400078008ff */
[----:B------:R-:W-:Y:S02]  /*70c0*/  LOP3.LUT R9, R9, 0xfffffe00, RZ, 0xc0, !PT ;  /* 0xfffffe0009097812 */ /* 0x000fe400078ec0ff */
[----:B------:R-:W-:Y:S02]  /*70d0*/  SHF.R.U32.HI R8, RZ, 0x3, R11 ;  /* 0x00000003ff087819 */ /* 0x000fe4000001160b */
[C---:B----4-:R-:W-:Y:S02]  /*70e0*/  @!P3 LEA.HI.X R29, R82.reuse, R43, R83, 0x1, P0 ;  /* 0x0000002b521db211 */ /* 0x050fe400000f0c53 */
[----:B------:R-:W-:-:S02]  /*70f0*/  IADD3 R16, R82, 0x40, RZ ;  /* 0x0000004052107810 */ /* 0x000fc40007ffe0ff */
[C---:B------:R-:W-:Y:S02]  /*7100*/  @!P5 LEA R26, P0, R82.reuse, R40, 0x1 ;  /* 0x00000028521ad211 */ /* 0x040fe400078008ff */
[----:B------:R-:W-:Y:S02]  /*7110*/  LOP3.LUT R34, R9, R34, R8, 0xf6, !PT ;  /* 0x0000002209227212 */ /* 0x000fe400078ef608 */
[--C-:B------:R-:W-:Y:S02]  /*7120*/  @!P4 SHF.R.S32.HI R3, RZ, 0x1f, R16.reuse ;  /* 0x0000001fff03c819 */ /* 0x100fe40000011410 */
[----:B------:R-:W-:Y:S01]  /*7130*/  @!P5 LEA.HI.X R27, R82, R41, R83, 0x1, P0 ;  /* 0x00000029521bd211 */ /* 0x000fe200000f0c53 */
[----:B------:R-:W-:Y:S01]  /*7140*/  @!P4 IMAD.SHL.U32 R7, R34, 0x2, RZ ;  /* 0x000000022207c824 */ /* 0x000fe200078e00ff */
[----:B------:R-:W-:Y:S02]  /*7150*/  @!P6 LEA R24, P0, R82, R22, 0x1 ;  /* 0x000000165218e211 */ /* 0x000fe400078008ff */
[----:B------:R-:W-:-:S02]  /*7160*/  @!P3 SHF.R.S32.HI R5, RZ, 0x1f, R16 ;  /* 0x0000001fff05b819 */ /* 0x000fc40000011410 */
[-C--:B------:R-:W-:Y:S01]  /*7170*/  @!P4 LEA.HI R36, R3, R16.reuse, RZ, 0x3 ;  /* 0x000000100324c211 */ /* 0x080fe200078f18ff */
[----:B------:R1:W-:Y:S01]  /*7180*/  @!P4 LDGSTS.E.BYPASS.LTC128B.128 [R7+0x100], [R38.64], !P1 ;  /* 0x001000002607cfae */ /* 0x0003e2000c901d50 */
[----:B------:R-:W-:Y:S02]  /*7190*/  @!P5 SHF.R.S32.HI R3, RZ, 0x1f, R16 ;  /* 0x0000001fff03d819 */ /* 0x000fe40000011410 */
[----:B------:R-:W-:Y:S02]  /*71a0*/  @!P6 LEA.HI.X R25, R82, R23, R83, 0x1, P0 ;  /* 0x000000175219e211 */ /* 0x000fe400000f0c53 */
[-C--:B------:R-:W-:Y:S02]  /*71b0*/  @!P3 LEA.HI R5, R5, R16.reuse, RZ, 0x3 ;  /* 0x000000100505b211 */ /* 0x080fe400078f18ff */
[----:B------:R-:W-:Y:S02]  /*71c0*/  ISETP.GE.AND P0, PT, R16, c[0x0][0x198], PT ;  /* 0x0000660010007a0c */ /* 0x000fe40003f06270 */
[----:B------:R-:W-:-:S02]  /*71d0*/  @!P5 LEA.HI R3, R3, R16, RZ, 0x3 ;  /* 0x000000100303d211 */ /* 0x000fc400078f18ff */
[----:B------:R-:W-:Y:S02]  /*71e0*/  @!P4 LOP3.LUT R36, R36, 0xfffffff8, RZ, 0xc0, !PT ;  /* 0xfffffff82424c812 */ /* 0x000fe400078ec0ff */
[----:B------:R-:W-:Y:S02]  /*71f0*/  @!P3 LOP3.LUT R5, R5, 0xfffffff8, RZ, 0xc0, !PT ;  /* 0xfffffff80505b812 */ /* 0x000fe400078ec0ff */
[----:B------:R-:W-:Y:S01]  /*7200*/  @!P5 LOP3.LUT R3, R3, 0xfffffff8, RZ, 0xc0, !PT ;  /* 0xfffffff80303d812 */ /* 0x000fe200078ec0ff */
[----:B------:R-:W-:Y:S01]  /*7210*/  @!P4 IMAD.WIDE R36, R36, 0x2, R44 ;  /* 0x000000022424c825 */ /* 0x000fe200078e022c */
[----:B------:R-:W-:-:S03]  /*7220*/  P2R R17, PR, RZ, 0x8 ;  /* 0x00000008ff117803 */ /* 0x000fc60000000000 */
[----:B------:R-:W-:Y:S01]  /*7230*/  @!P3 IMAD.WIDE R42, R5, 0x2, R42 ;  /* 0x00000002052ab825 */ /* 0x000fe200078e022a */
[----:B------:R2:W-:Y:S03]  /*7240*/  @!P4 LDGSTS.E.BYPASS.LTC128B.128 [R7+0x4100], [R36.64], !P0 ;  /* 0x041000002407cfae */ /* 0x0005e6000c101d50 */
[C---:B------:R-:W-:Y:S02]  /*7250*/  @!P3 IMAD.SHL.U32 R5, R34.reuse, 0x2, RZ ;  /* 0x000000022205b824 */ /* 0x040fe400078e00ff */
[----:B------:R-:W-:Y:S01]  /*7260*/  @!P5 IMAD.WIDE R44, R3, 0x2, R40 ;  /* 0x00000002032cd825 */ /* 0x000fe200078e0228 */
[----:B-1----:R-:W-:Y:S02]  /*7270*/  @!P6 SHF.R.S32.HI R39, RZ, 0x1f, R16 ;  /* 0x0000001fff27e819 */ /* 0x002fe40000011410 */
[----:B------:R1:W-:Y:S01]  /*7280*/  @!P3 LDGSTS.E.BYPASS.LTC128B.128 [R5+0x1100], [R28.64], !P1 ;  /* 0x011000001c05bfae */ /* 0x0003e2000c901d50 */
[C---:B------:R-:W-:Y:S01]  /*7290*/  @!P5 IMAD.SHL.U32 R3, R34.reuse, 0x2, RZ ;  /* 0x000000022203d824 */ /* 0x040fe200078e00ff */
[----:B------:R-:W-:Y:S01]  /*72a0*/  @!P6 LEA.HI R39, R39, R16, RZ, 0x3 ;  /* 0x000000102727e211 */ /* 0x000fe200078f18ff */
[----:B------:R-:W-:Y:S01]  /*72b0*/  @!P6 IMAD.SHL.U32 R41, R34, 0x2, RZ ;  /* 0x000000022229e824 */ /* 0x000fe200078e00ff */
[----:B------:R3:W-:Y:S01]  /*72c0*/  @!P3 LDGSTS.E.BYPASS.LTC128B.128 [R5+0x5100], [R42.64], !P0 ;  /* 0x051000002a05bfae */ /* 0x0007e2000c101d50 */
[----:B------:R-:W-:-:S02]  /*72d0*/  ISETP.GE.AND P3, PT, R32, 0x21, PT ;  /* 0x000000212000780c */ /* 0x000fc40003f66270 */
[----:B------:R-:W-:Y:S01]  /*72e0*/  @!P6 LOP3.LUT R39, R39, 0xfffffff8, RZ, 0xc0, !PT ;  /* 0xfffffff82727e812 */ /* 0x000fe200078ec0ff */
[----:B------:R4:W-:Y:S04]  /*72f0*/  @!P5 LDGSTS.E.BYPASS.LTC128B.128 [R3+0x2100], [R26.64], !P1 ;  /* 0x021000001a03dfae */ /* 0x0009e8000c901d50 */
[----:B------:R4:W-:Y:S04]  /*7300*/  @!P5 LDGSTS.E.BYPASS.LTC128B.128 [R3+0x6100], [R44.64], !P0 ;  /* 0x061000002c03dfae */ /* 0x0009e8000c101d50 */
[----:B------:R4:W-:Y:S01]  /*7310*/  @!P6 LDGSTS.E.BYPASS.LTC128B.128 [R41+0x3100], [R24.64], !P1 ;  /* 0x031000001829efae */ /* 0x0009e2000c901d50 */
[----:B--2---:R-:W-:Y:S01]  /*7320*/  @!P6 IMAD.WIDE R36, R39, 0x2, R22 ;  /* 0x000000022724e825 */ /* 0x004fe200078e0216 */
[----:B------:R-:W-:-:S02]  /*7330*/  LEA.HI R23, R13, R78, RZ, 0x4 ;  /* 0x0000004e0d177211 */ /* 0x000fc400078f20ff */
[----:B------:R-:W-:Y:S02]  /*7340*/  P2R R7, PR, RZ, 0x10 ;  /* 0x00000010ff077803 */ /* 0x000fe40000000000 */
[----:B------:R2:W-:Y:S01]  /*7350*/  @!P6 LDGSTS.E.BYPASS.LTC128B.128 [R41+0x7100], [R36.64], !P0 ;  /* 0x071000002429efae */ /* 0x0005e2000c101d50 */
[----:B------:R-:W-:Y:S02]  /*7360*/  ISETP.GE.AND P0, PT, R16, c[0x0][0x1d4], PT ;  /* 0x0000750010007a0c */ /* 0x000fe40003f06270 */
[----:B------:R-:W-:Y:S01]  /*7370*/  ISETP.GE.AND P4, PT, R82, c[0x0][0x1d4], PT ;  /* 0x0000750052007a0c */ /* 0x000fe20003f86270 */
[----:B-1----:R-:W-:Y:S01]  /*7380*/  @P2 IMAD.SHL.U32 R29, R34, 0x2, RZ ;  /* 0x00000002221d2824 */ /* 0x002fe200078e00ff */
[----:B------:R-:W0:Y:S01]  /*7390*/  LDGDEPBAR ;  /* 0x00000000000079af */ /* 0x000e220000000000 */
[----:B---3--:R-:W-:Y:S02]  /*73a0*/  IMAD.MOV.U32 R5, RZ, RZ, 0x10 ;  /* 0x00000010ff057424 */ /* 0x008fe400078e00ff */
[----:B----4-:R-:W-:Y:S01]  /*73b0*/  IMAD.WIDE.U32 R26, R127, c[0x0][0x208], R82 ;  /* 0x000082007f1a7a25 */ /* 0x010fe200078e0052 */
[----:B------:R-:W-:-:S07]  /*73c0*/  LOP3.LUT R3, R23, 0xfffffff0, RZ, 0xc0, !PT ;  /* 0xfffffff017037812 */ /* 0x000fce00078ec0ff */
[----:B------:R2:W-:Y:S01]  /*73d0*/  @P2 LDGSTS.E.BYPASS.LTC128B.128 [R29+0x8100], [R30.64], !P4 ;  /* 0x081000001e1d2fae */ /* 0x0005e2000e101d50 */
[----:B------:R-:W-:Y:S01]  /*73e0*/  @P4 LOP3.LUT R214, R214, 0x40000, RZ, 0xfc, !PT ;  /* 0x00040000d6d64812 */ /* 0x000fe200078efcff */
[----:B------:R-:W-:Y:S02]  /*73f0*/  @P3 IMAD.SHL.U32 R25, R34, 0x2, RZ ;  /* 0x0000000222193824 */ /* 0x000fe400078e00ff */
[----:B------:R2:W-:Y:S01]  /*7400*/  @P2 LDGSTS.E.BYPASS.LTC128B.128 [R29+0xb100], [R30.64+0x80], !P0 ;  /* 0x0b1000801e1d2fae */ /* 0x0005e2000c101d50 */
[----:B------:R-:W-:Y:S01]  /*7410*/  IMAD.IADD R3, R78, 0x1, -R3 ;  /* 0x000000014e037824 */ /* 0x000fe200078e0a03 */
[----:B------:R-:W-:Y:S02]  /*7420*/  SHF.R.S32.HI R24, RZ, 0x4, R23 ;  /* 0x00000004ff187819 */ /* 0x000fe40000011417 */
[----:B------:R1:W-:Y:S01]  /*7430*/  @P3 LDGSTS.E.BYPASS.LTC128B.128 [R25+0x9100], [R20.64], !P4 ;  /* 0x0910000014193fae */ /* 0x0003e2000e101d50 */
[----:B------:R-:W-:Y:S02]  /*7440*/  LOP3.LUT R214, R214, 0xfffdffff, RZ, 0xc0, !PT ;  /* 0xfffdffffd6d67812 */ /* 0x000fe400078ec0ff */
[----:B------:R-:W-:Y:S01]  /*7450*/  SHF.R.S32.HI R16, RZ, 0x1f, R3 ;  /* 0x0000001fff107819 */ /* 0x000fe20000011403 */
[----:B------:R1:W-:Y:S01]  /*7460*/  @P3 LDGSTS.E.BYPASS.LTC128B.128 [R25+0xc100], [R20.64+0x80], !P0 ;  /* 0x0c10008014193fae */ /* 0x0003e2000c101d50 */
[----:B------:R-:W-:-:S02]  /*7470*/  @P0 LOP3.LUT R214, R214, 0x20000, RZ, 0xfc, !PT ;  /* 0x00020000d6d60812 */ /* 0x000fc400078efcff */
[----:B------:R-:W-:-:S04]  /*7480*/  LEA.HI R16, R16, R3, RZ, 0x3 ;  /* 0x0000000310107211 */ /* 0x000fc800078f18ff */
[----:B------:R-:W-:-:S05]  /*7490*/  LOP3.LUT R22, R16, 0xfffffff8, RZ, 0xc0, !PT ;  /* 0xfffffff810167812 */ /* 0x000fca00078ec0ff */
[----:B------:R-:W-:Y:S02]  /*74a0*/  IMAD.IADD R22, R3, 0x1, -R22 ;  /* 0x0000000103167824 */ /* 0x000fe400078e0a16 */
[----:B------:R-:W-:-:S03]  /*74b0*/  IMAD.MOV.U32 R3, RZ, RZ, 0x20 ;  /* 0x00000020ff037424 */ /* 0x000fc600078e00ff */
[C---:B------:R-:W-:Y:S01]  /*74c0*/  R2P PR, R22.reuse, 0x6 ;  /* 0x0000000616007804 */ /* 0x040fe20000000000 */
[----:B------:R-:W-:Y:S01]  /*74d0*/  IMAD.SHL.U32 R22, R22, 0x40, RZ ;  /* 0x0000004016167824 */ /* 0x000fe200078e00ff */
[----:B------:R-:W-:-:S03]  /*74e0*/  ISETP.NE.AND P3, PT, R17, RZ, PT ;  /* 0x000000ff1100720c */ /* 0x000fc60003f65270 */
[----:B------:R-:W-:Y:S02]  /*74f0*/  SEL R5, R5, 0xfffffff0, !P1 ;  /* 0xfffffff005057807 */ /* 0x000fe40004800000 */
[----:B------:R-:W-:Y:S02]  /*7500*/  ISETP.GE.AND P1, PT, R32, 0x41, PT ;  /* 0x000000412000780c */ /* 0x000fe40003f26270 */
[----:B------:R-:W-:Y:S01]  /*7510*/  LOP3.LUT R22, R22, 0x1c0, RZ, 0xc0, !PT ;  /* 0x000001c016167812 */ /* 0x000fe200078ec0ff */
[----:B-1----:R-:W-:Y:S01]  /*7520*/  IMAD.IADD R25, R27, 0x1, R0 ;  /* 0x000000011b197824 */ /* 0x002fe200078e0200 */
[----:B------:R-:W-:Y:S01]  /*7530*/  SEL R3, R3, 0xffffffe0, !P2 ;  /* 0xffffffe003037807 */ /* 0x000fe20005000000 */
[----:B------:R-:W-:-:S04]  /*7540*/  IMAD R20, R210, c[0x0][0x210], RZ ;  /* 0x00008400d2147a24 */ /* 0x000fc800078e02ff */
[----:B------:R-:W-:-:S04]  /*7550*/  IMAD R20, R211, c[0x0][0x214], R20 ;  /* 0x00008500d3147a24 */ /* 0x000fc800078e0214 */
[----:B------:R-:W-:-:S05]  /*7560*/  @P1 IMAD.SHL.U32 R17, R34, 0x2, RZ ;  /* 0x0000000222111824 */ /* 0x000fca00078e00ff */
[----:B------:R2:W-:Y:S01]  /*7570*/  @P1 LDGSTS.E.BYPASS.LTC128B.128 [R17+0xa100], [R18.64], !P4 ;  /* 0x0a10000012111fae */ /* 0x0005e2000e101d50 */
[----:B------:R-:W-:Y:S02]  /*7580*/  ISETP.NE.AND P4, PT, R7, RZ, PT ;  /* 0x000000ff0700720c */ /* 0x000fe40003f85270 */
[----:B------:R-:W-:Y:S01]  /*7590*/  LEA.HI R7, R23, R24, RZ, 0x1 ;  /* 0x0000001817077211 */ /* 0x000fe200078f08ff */
[----:B------:R2:W-:Y:S01]  /*75a0*/  @P1 LDGSTS.E.BYPASS.LTC128B.128 [R17+0xd100], [R18.64+0x80], !P0 ;  /* 0x0d10008012111fae */ /* 0x0005e2000c101d50 */
[----:B------:R-:W-:Y:S02]  /*75b0*/  ISETP.LT.AND P0, PT, RZ, c[0x0][0x27c], PT ;  /* 0x00009f00ff007a0c */ /* 0x000fe40003f01270 */
[----:B------:R-:W-:Y:S01]  /*75c0*/  LOP3.LUT R7, R7, 0xfffffffe, RZ, 0xc0, !PT ;  /* 0xfffffffe07077812 */ /* 0x000fe200078ec0ff */
[----:B------:R-:W0:Y:S04]  /*75d0*/  LDGDEPBAR ;  /* 0x00000000000079af */ /* 0x000e280000000000 */
[----:B------:R-:W-:-:S02]  /*75e0*/  IMAD.IADD R0, R24, 0x1, -R7 ;  /* 0x0000000118007824 */ /* 0x000fc400078e0a07 */
[----:B------:R-:W-:Y:S02]  /*75f0*/  IMAD.MOV.U32 R24, RZ, RZ, R26 ;  /* 0x000000ffff187224 */ /* 0x000fe400078e001a */
[----:B------:R-:W-:Y:S02]  /*7600*/  IMAD.SHL.U32 R7, R0, 0x8, RZ ;  /* 0x0000000800077824 */ /* 0x000fe400078e00ff */
[----:B------:R-:W-:-:S03]  /*7610*/  IMAD.WIDE.U32 R24, R211, c[0x0][0x210], R24 ;  /* 0x00008400d3187a25 */ /* 0x000fc600078e0018 */
[----:B------:R-:W-:Y:S01]  /*7620*/  LOP3.LUT R7, R22, 0x8, R7, 0xf8, !PT ;  /* 0x0000000816077812 */ /* 0x000fe200078ef807 */
[----:B------:R-:W-:Y:S01]  /*7630*/  IMAD.IADD R25, R20, 0x1, R25 ;  /* 0x0000000114197824 */ /* 0x000fe200078e0219 */
[----:B------:R-:W-:-:S03]  /*7640*/  SHF.R.U32.HI R22, RZ, 0x3, R22 ;  /* 0x00000003ff167819 */ /* 0x000fc60000011616 */
[----:B------:R-:W-:Y:S01]  /*7650*/  IMAD.WIDE.U32 R226, R226, c[0x0][0x218], R24 ;  /* 0x00008600e2e27a25 */ /* 0x000fe200078e0018 */
[----:B------:R-:W-:-:S03]  /*7660*/  LOP3.LUT R2, R7, R22, RZ, 0x3c, !PT ;  /* 0x0000001607027212 */ /* 0x000fc600078e3cff */
[----:B------:R-:W-:Y:S02]  /*7670*/  IMAD.SHL.U32 R7, R16, 0x40, RZ ;  /* 0x0000004010077824 */ /* 0x000fe400078e00ff */
[----:B------:R-:W-:-:S03]  /*7680*/  IMAD.IADD R229, R227, 0x1, R229 ;  /* 0x00000001e3e57824 */ /* 0x000fc600078e02e5 */
[----:B------:R-:W-:Y:S01]  /*7690*/  LOP3.LUT R2, R2, 0xfffffe00, R7, 0xf8, !PT ;  /* 0xfffffe0002027812 */ /* 0x000fe200078ef807 */
[----:B------:R-:W-:Y:S05]  /*76a0*/  @P0 BRA `(.L_x_346) ;  /* 0x0000002000000947 */ /* 0x000fea0003800000 */
[----:B--2---:R-:W-:-:S04]  /*76b0*/  DEPBAR.LE SB0, 0x1 ;  /* 0x000080400000791a */ /* 0x004fc80000000000 */
[----:B------:R-:W-:Y:S05]  /*76c0*/  BRA `(.L_x_347) ;  /* 0x00004ea000007947 */ /* 0x000fea0003800000 */
.L_x_346:
[----:B--2---:R-:W-:Y:S01]  /*76d0*/  ULDC.U8 UR4, c[0x0][0x298] ;  /* 0x0000a60000047ab9 */ /* 0x004fe20000000000 */
[----:B------:R-:W-:Y:S01]  /*76e0*/  SHF.R.S32.HI R16, RZ, 0x1f, R79 ;  /* 0x0000001fff107819 */ /* 0x000fe2000001144f */
[----:B------:R-:W-:Y:S01]  /*76f0*/  IMAD.WIDE.U32 R20, R79, c[0x0][0x280], RZ ;  /* 0x0000a0004f147a25 */ /* 0x000fe200078e00ff */
[----:B------:R-:W-:Y:S01]  /*7700*/  ISETP.NE.AND P0, PT, RZ, UR4, PT ;  /* 0x00000004ff007c0c */ /* 0x000fe2000bf05270 */
[----:B------:R-:W-:Y:S01]  /*7710*/  BSSY B2, `(.L_x_347) ;  /* 0x00004e5000027945 */ /* 0x000fe20003800000 */
[----:B------:R-:W-:Y:S01]  /*7720*/  LEA R7, R33, R6, 0x5 ;  /* 0x0000000621077211 */ /* 0x000fe200078e28ff */
[----:B------:R-:W-:Y:S01]  /*7730*/  IMAD R18, R16, c[0x0][0x280], RZ ;  /* 0x0000a00010127a24 */ /* 0x000fe200078e02ff */
[----:B------:R-:W-:Y:S01]  /*7740*/  SHF.L.U32 R6, R34, 0x1, RZ ;  /* 0x0000000122067819 */ /* 0x000fe200000006ff */
[----:B------:R-:W-:Y:S02]  /*7750*/  IMAD R16, R16, c[0x0][0x290], RZ ;  /* 0x0000a40010107a24 */ /* 0x000fe400078e02ff */
[----:B------:R-:W-:-:S02]  /*7760*/  IMAD R17, R79, c[0x0][0x284], R18 ;  /* 0x0000a1004f117a24 */ /* 0x000fc400078e0212 */
[C---:B------:R-:W-:Y:S02]  /*7770*/  IMAD R16, R79.reuse, c[0x0][0x294], R16 ;  /* 0x0000a5004f107a24 */ /* 0x040fe400078e0210 */
[----:B------:R-:W-:Y:S01]  /*7780*/  IMAD.WIDE.U32 R22, R79, c[0x0][0x290], RZ ;  /* 0x0000a4004f167a25 */ /* 0x000fe200078e00ff */
[----:B------:R-:W-:-:S04]  /*7790*/  IADD3 R25, R17, R21, RZ ;  /* 0x0000001511197210 */ /* 0x000fc80007ffe0ff */
[----:B------:R-:W-:Y:S01]  /*77a0*/  IADD3 R19, R16, R23, RZ ;  /* 0x0000001710137210 */ /* 0x000fe20007ffe0ff */
[----:B------:R-:W-:Y:S05]  /*77b0*/  @!P0 BRA `(.L_x_348) ;  /* 0x0000268000008947 */ /* 0x000fea0003800000 */
[----:B------:R-:W-:Y:S01]  /*77c0*/  ISETP.NE.AND P1, PT, R209, 0x1, PT ;  /* 0x00000001d100780c */ /* 0x000fe20003f25270 */
[----:B------:R-:W-:Y:S01]  /*77d0*/  IMAD.MOV.U32 R18, RZ, RZ, R22 ;  /* 0x000000ffff127224 */ /* 0x000fe200078e0016 */
[----:B------:R-:W-:Y:S01]  /*77e0*/  MOV R24, R20 ;  /* 0x0000001400187202 */ /* 0x000fe20000000f00 */
[----:B------:R-:W-:Y:S01]  /*77f0*/  BSSY B0, `(.L_x_349) ;  /* 0x000002d000007945 */ /* 0x000fe20003800000 */
[----:B------:R-:W-:Y:S01]  /*7800*/  CS2R R68, SRZ ;  /* 0x0000000000447805 */ /* 0x000fe2000001ff00 */
[----:B------:R-:W-:Y:S01]  /*7810*/  CS2R R88, SRZ ;  /* 0x0000000000587805 */ /* 0x000fe2000001ff00 */
[----:B------:R-:W-:Y:S01]  /*7820*/  CS2R R76, SRZ ;  /* 0x00000000004c7805 */ /* 0x000fe2000001ff00 */
[----:B------:R-:W-:Y:S01]  /*7830*/  CS2R R86, SRZ ;  /* 0x0000000000567805 */ /* 0x000fe2000001ff00 */
[----:B------:R-:W-:-:S05]  /*7840*/  CS2R R80, SRZ ;  /* 0x0000000000507805 */ /* 0x000fca000001ff00 */
[----:B------:R-:W-:-:S05]  /*7850*/  @P1 IMAD.HI.U32 R8, R7, c[0x0][0x2c8], RZ ;  /* 0x0000b20007081a27 */ /* 0x000fca00078e00ff */
[----:B------:R-:W-:-:S04]  /*7860*/  @P1 SHF.R.U32.HI R7, RZ, c[0x0][0x2cc], R8 ;  /* 0x0000b300ff071a19 */ /* 0x000fc80000011608 */
[----:B------:R-:W-:Y:S01]  /*7870*/  SHF.R.S32.HI R8, RZ, 0x1f, R7 ;  /* 0x0000001fff087819 */ /* 0x000fe20000011407 */
[----:B------:R-:W-:-:S04]  /*7880*/  IMAD.WIDE.U32 R24, R7, c[0x0][0x280], R24 ;  /* 0x0000a00007187a25 */ /* 0x000fc800078e0018 */
[----:B------:R-:W-:Y:S01]  /*7890*/  IMAD R16, R8, c[0x0][0x280], RZ ;  /* 0x0000a00008107a24 */ /* 0x000fe200078e02ff */
[----:B------:R-:W-:Y:S01]  /*78a0*/  LEA R20, P0, R24, c[0x0][0x270], 0x1 ;  /* 0x00009c0018147a11 */ /* 0x000fe200078008ff */
[----:B------:R-:W-:Y:S02]  /*78b0*/  IMAD R8, R8, c[0x0][0x290], RZ ;  /* 0x0000a40008087a24 */ /* 0x000fe400078e02ff */
[C---:B------:R-:W-:Y:S02]  /*78c0*/  IMAD R16, R7.reuse, c[0x0][0x284], R16 ;  /* 0x0000a10007107a24 */ /* 0x040fe400078e0210 */
[----:B------:R-:W-:-:S03]  /*78d0*/  IMAD.WIDE.U32 R18, R7, c[0x0][0x290], R18 ;  /* 0x0000a40007127a25 */ /* 0x000fc600078e0012 */
[----:B------:R-:W-:Y:S01]  /*78e0*/  IADD3 R23, R25, R16, RZ ;  /* 0x0000001019177210 */ /* 0x000fe20007ffe0ff */
[----:B------:R-:W-:Y:S02]  /*78f0*/  IMAD R8, R7, c[0x0][0x294], R8 ;  /* 0x0000a50007087a24 */ /* 0x000fe400078e0208 */
[----:B------:R-:W-:Y:S01]  /*7900*/  IMAD.SHL.U32 R16, R33, 0x4, RZ ;  /* 0x0000000421107824 */ /* 0x000fe200078e00ff */
[----:B------:R-:W-:Y:S02]  /*7910*/  LEA.HI.X R23, R24, c[0x0][0x274], R23, 0x1, P0 ;  /* 0x00009d0018177a11 */ /* 0x000fe400000f0c17 */
[----:B------:R-:W-:Y:S01]  /*7920*/  IADD3 R22, R19, R8, RZ ;  /* 0x0000000813167210 */ /* 0x000fe20007ffe0ff */
[----:B------:R1:W2:Y:S01]  /*7930*/  SHFL.IDX PT, R24, R20, RZ, 0x181f ;  /* 0x00181fff14187589 */ /* 0x0002a200000e0000 */
[----:B------:R-:W-:-:S03]  /*7940*/  LEA R17, P0, R18, c[0x0][0x288], 0x1 ;  /* 0x0000a20012117a11 */ /* 0x000fc600078008ff */
[----:B------:R1:W3:Y:S01]  /*7950*/  SHFL.IDX PT, R25, R23, RZ, 0x181f ;  /* 0x00181fff17197589 */ /* 0x0002e200000e0000 */
[----:B------:R-:W-:-:S03]  /*7960*/  LEA.HI.X R22, R18, c[0x0][0x28c], R22, 0x1, P0 ;  /* 0x0000a30012167a11 */ /* 0x000fc600000f0c16 */
[----:B------:R1:W4:Y:S04]  /*7970*/  SHFL.IDX PT, R18, R17, RZ, 0x181f ;  /* 0x00181fff11127589 */ /* 0x00032800000e0000 */
[----:B------:R1:W1:Y:S01]  /*7980*/  SHFL.IDX PT, R19, R22, RZ, 0x181f ;  /* 0x00181fff16137589 */ /* 0x00026200000e0000 */
[----:B------:R-:W-:Y:S05]  /*7990*/  @P4 BRA `(.L_x_350) ;  /* 0x0000012000004947 */ /* 0x000fea0003800000 */
[C---:B------:R-:W-:Y:S01]  /*79a0*/  ISETP.GE.AND P0, PT, R16.reuse, c[0x0][0x27c], PT ;  /* 0x00009f0010007a0c */ /* 0x040fe20003f06270 */
[----:B------:R-:W-:Y:S01]  /*79b0*/  CS2R R76, SRZ ;  /* 0x00000000004c7805 */ /* 0x000fe2000001ff00 */
[----:B------:R-:W-:Y:S01]  /*79c0*/  CS2R R80, SRZ ;  /* 0x0000000000507805 */ /* 0x000fe2000001ff00 */
[----:B------:R-:W-:-:S10]  /*79d0*/  IADD3 R7, R16, 0x20, RZ ;  /* 0x0000002010077810 */ /* 0x000fd40007ffe0ff */
[----:B--23--:R-:W-:-:S04]  /*79e0*/  @!P0 IMAD.WIDE R28, R16, 0x2, R24 ;  /* 0x00000002101c8825 */ /* 0x00cfc800078e0218 */
[----:B-1--4-:R-:W-:Y:S01]  /*79f0*/  @!P0 IMAD.WIDE R26, R16, 0x2, R18 ;  /* 0x00000002101a8825 */ /* 0x012fe200078e0212 */
[----:B------:R1:W5:Y:S04]  /*7a00*/  @!P0 LD.E.64 R76, [R28.64] ;  /* 0x000000101c4c8980 */ /* 0x000368000c101b00 */
[----:B------:R1:W5:Y:S01]  /*7a10*/  @!P0 LD.E.64 R80, [R26.64] ;  /* 0x000000101a508980 */ /* 0x000362000c101b00 */
[----:B------:R-:W-:Y:S01]  /*7a20*/  ISETP.GE.AND P0, PT, R7, c[0x0][0x27c], PT ;  /* 0x00009f0007007a0c */ /* 0x000fe20003f06270 */
[----:B------:R-:W-:Y:S01]  /*7a30*/  CS2R R88, SRZ ;  /* 0x0000000000587805 */ /* 0x000fe2000001ff00 */
[----:B------:R-:W-:-:S11]  /*7a40*/  CS2R R86, SRZ ;  /* 0x0000000000567805 */ /* 0x000fd6000001ff00 */
[----:B------:R-:W-:-:S04]  /*7a50*/  @!P0 SHF.R.S32.HI R8, RZ, 0x1f, R7 ;  /* 0x0000001fff088819 */ /* 0x000fc80000011407 */
[----:B------:R-:W-:-:S04]  /*7a60*/  @!P0 LEA.HI R7, R8, R7, RZ, 0x2 ;  /* 0x0000000708078211 */ /* 0x000fc800078f10ff */
[----:B------:R-:W-:-:S05]  /*7a70*/  @!P0 LOP3.LUT R7, R7, 0xfffffffc, RZ, 0xc0, !PT ;  /* 0xfffffffc07078812 */ /* 0x000fca00078ec0ff */
[----:B------:R-:W-:-:S04]  /*7a80*/  @!P0 IMAD.WIDE R24, R7, 0x2, R24 ;  /* 0x0000000207188825 */ /* 0x000fc800078e0218 */
[----:B------:R-:W-:Y:S01]  /*7a90*/  @!P0 IMAD.WIDE R18, R7, 0x2, R18 ;  /* 0x0000000207128825 */ /* 0x000fe200078e0212 */
[----:B------:R1:W5:Y:S04]  /*7aa0*/  @!P0 LD.E.64 R88, [R24.64] ;  /* 0x0000001018588980 */ /* 0x000368000c101b00 */
[----:B------:R1:W5:Y:S02]  /*7ab0*/  @!P0 LD.E.64 R86, [R18.64] ;  /* 0x0000001012568980 */ /* 0x000364000c101b00 */
.L_x_350:
[----:B------:R-:W-:Y:S05]  /*7ac0*/  BSYNC B0 ;  /* 0x0000000000007941 */ /* 0x000fea0003800000 */
.L_x_349:
[----:B-----5:R-:W-:Y:S01]  /*7ad0*/  IMAD.MOV.U32 R11, RZ, RZ, R88 ;  /* 0x000000ffff0b7224 */ /* 0x020fe200078e0058 */
[----:B-1-3--:R1:W3:Y:S01]  /*7ae0*/  SHFL.IDX PT, R25, R23, 0x1, 0x181f ;  /* 0x00381f0017197f89 */ /* 0x00a2e200000e0000 */
[----:B------:R-:W-:Y:S01]  /*7af0*/  IMAD.MOV.U32 R9, RZ, RZ, R89 ;  /* 0x000000ffff097224 */ /* 0x000fe200078e0059 */
[----:B------:R-:W-:Y:S01]  /*7b00*/  BSSY B0, `(.L_x_351) ;  /* 0x0000028000007945 */ /* 0x000fe20003800000 */
        /* <DEDUP_REMOVED lines=9> */
[----:B--2---:R1:W2:Y:S01]  /*7ba0*/  SHFL.IDX PT, R24, R20, 0x1, 0x181f ;  /* 0x00381f0014187f89 */ /* 0x0042a200000e0000 */
[----:B------:R-:W-:Y:S01]  /*7bb0*/  IMAD.MOV.U32 R7, RZ, RZ, R81 ;  /* 0x000000ffff077224 */ /* 0x000fe200078e0051 */
[----:B------:R-:W-:Y:S01]  /*7bc0*/  PRMT R62, R11, 0x7610, R62 ;  /* 0x000076100b3e7816 */ /* 0x000fe2000000003e */
[----:B------:R-:W-:Y:S01]  /*7bd0*/  CS2R R84, SRZ ;  /* 0x0000000000547805 */ /* 0x000fe2000001ff00 */
[----:B------:R1:W4:Y:S01]  /*7be0*/  SHFL.IDX PT, R19, R22, 0x1, 0x181f ;  /* 0x00381f0016137f89 */ /* 0x00032200000e0000 */
[----:B------:R-:W-:Y:S01]  /*7bf0*/  PRMT R53, R9, 0x7610, R53 ;  /* 0x0000761009357816 */ /* 0x000fe20000000035 */
[----:B------:R-:W-:Y:S01]  /*7c00*/  CS2R R66, SRZ ;  /* 0x0000000000427805 */ /* 0x000fe2000001ff00 */
[----:B------:R-:W-:Y:S01]  /*7c10*/  PRMT R70, R8, 0x7610, R70 ;  /* 0x0000761008467816 */ /* 0x000fe20000000046 */
[----:B----4-:R1:W4:Y:S01]  /*7c20*/  SHFL.IDX PT, R18, R17, 0x1, 0x181f ;  /* 0x00381f0011127f89 */ /* 0x01032200000e0000 */
[----:B------:R-:W-:Y:S01]  /*7c30*/  PRMT R65, R7, 0x7610, R65 ;  /* 0x0000761007417816 */ /* 0x000fe20000000041 */
[----:B------:R-:W-:Y:S01]  /*7c40*/  CS2R R82, SRZ ;  /* 0x0000000000527805 */ /* 0x000fe2000001ff00 */
[----:B------:R-:W-:Y:S05]  /*7c50*/  @P3 BRA `(.L_x_352) ;  /* 0x0000012000003947 */ /* 0x000fea0003800000 */
[C---:B------:R-:W-:Y:S01]  /*7c60*/  ISETP.GE.AND P0, PT, R16.reuse, c[0x0][0x27c], PT ;  /* 0x00009f0010007a0c */ /* 0x040fe20003f06270 */
[----:B------:R-:W-:Y:S01]  /*7c70*/  CS2R R84, SRZ ;  /* 0x0000000000547805 */ /* 0x000fe2000001ff00 */
[----:B------:R-:W-:Y:S01]  /*7c80*/  CS2R R82, SRZ ;  /* 0x0000000000527805 */ /* 0x000fe2000001ff00 */
[----:B------:R-:W-:-:S10]  /*7c90*/  IADD3 R8, R16, 0x20, RZ ;  /* 0x0000002010087810 */ /* 0x000fd40007ffe0ff */
[----:B--23--:R-:W-:-:S04]  /*7ca0*/  @!P0 IMAD.WIDE R28, R16, 0x2, R24 ;  /* 0x00000002101c8825 */ /* 0x00cfc800078e0218 */
[----:B----4-:R-:W-:Y:S01]  /*7cb0*/  @!P0 IMAD.WIDE R26, R16, 0x2, R18 ;  /* 0x00000002101a8825 */ /* 0x010fe200078e0212 */
        /* <DEDUP_REMOVED lines=12> */
.L_x_352:
[----:B------:R-:W-:Y:S05]  /*7d80*/  BSYNC B0 ;  /* 0x0000000000007941 */ /* 0x000fea0003800000 */
.L_x_351:
[----:B-----5:R-:W-:Y:S01]  /*7d90*/  IMAD.MOV.U32 R11, RZ, RZ, R68 ;  /* 0x000000ffff0b7224 */ /* 0x020fe200078e0044 */
[----:B--23--:R2:W3:Y:S01]  /*7da0*/  SHFL.IDX PT, R25, R23, 0x2, 0x181f ;  /* 0x00581f0017197f89 */ /* 0x00c4e200000e0000 */
        /* <DEDUP_REMOVED lines=11> */
[----:B------:R2:W1:Y:S01]  /*7e60*/  SHFL.IDX PT, R24, R20, 0x2, 0x181f ;  /* 0x00581f0014187f89 */ /* 0x00046200000e0000 */
        /* <DEDUP_REMOVED lines=10> */
[----:B------:R-:W-:Y:S01]  /*7f10*/  CS2R R54, SRZ ;  /* 0x0000000000367805 */ /* 0x000fe2000001ff00 */
[----:B------:R-:W-:Y:S01]  /*7f20*/  CS2R R58, SRZ ;  /* 0x00000000003a7805 */ /* 0x000fe2000001ff00 */
[----:B------:R-:W-:Y:S05]  /*7f30*/  @P5 BRA `(.L_x_354) ;  /* 0x0000012000005947 */ /* 0x000fea0003800000 */
[C---:B---3--:R-:W-:Y:S01]  /*7f40*/  IADD3 R8, R16.reuse, 0x20, RZ ;  /* 0x0000002010087810 */ /* 0x048fe20007ffe0ff */
[----:B------:R-:W-:Y:S01]  /*7f50*/  CS2R R60, SRZ ;  /* 0x00000000003c7805 */ /* 0x000fe2000001ff00 */
[----:B------:R-:W-:Y:S01]  /*7f60*/  ISETP.GE.AND P1, PT, R16, c[0x0][0x27c], PT ;  /* 0x00009f0010007a0c */ /* 0x000fe20003f26270 */
[----:B------:R-:W-:Y:S01]  /*7f70*/  CS2R R58, SRZ ;  /* 0x00000000003a7805 */ /* 0x000fe2000001ff00 */
[----:B------:R-:W-:Y:S01]  /*7f80*/  ISETP.GE.AND P0, PT, R8, c[0x0][0x27c], PT ;  /* 0x00009f0008007a0c */ /* 0x000fe20003f06270 */
[----:B------:R-:W-:Y:S01]  /*7f90*/  CS2R R56, SRZ ;  /* 0x0000000000387805 */ /* 0x000fe2000001ff00 */
[----:B------:R-:W-:-:S11]  /*7fa0*/  CS2R R54, SRZ ;  /* 0x0000000000367805 */ /* 0x000fd6000001ff00 */
[----:B------:R-:W-:-:S04]  /*7fb0*/  @!P0 SHF.R.S32.HI R7, RZ, 0x1f, R8 ;  /* 0x0000001fff078819 */ /* 0x000fc80000011408 */
[----:B------:R-:W-:Y:S01]  /*7fc0*/  @!P0 LEA.HI R7, R7, R8, RZ, 0x2 ;  /* 0x0000000807078211 */ /* 0x000fe200078f10ff */
[----:B-1----:R-:W-:-:S03]  /*7fd0*/  @!P1 IMAD.WIDE R8, R16, 0x2, R24 ;  /* 0x0000000210089825 */ /* 0x002fc600078e0218 */
[----:B------:R-:W-:Y:S02]  /*7fe0*/  @!P0 LOP3.LUT R7, R7, 0xfffffffc, RZ, 0xc0, !PT ;  /* 0xfffffffc07078812 */ /* 0x000fe400078ec0ff */
[----:B------:R1:W5:Y:S03]  /*7ff0*/  @!P1 LD.E.64 R60, [R8.64] ;  /* 0x00000010083c9980 */ /* 0x000366000c101b00 */
[----:B----4-:R-:W-:-:S04]  /*8000*/  @!P0 IMAD.WIDE R26, R7, 0x2, R18 ;  /* 0x00000002071a8825 */ /* 0x010fc800078e0212 */
[----:B------:R-:W-:Y:S01]  /*8010*/  @!P0 IMAD.WIDE R24, R7, 0x2, R24 ;  /* 0x0000000207188825 */ /* 0x000fe200078e0218 */
[----:B------:R1:W5:Y:S03]  /*8020*/  @!P0 LD.E.64 R54, [R26.64] ;  /* 0x000000101a368980 */ /* 0x000366000c101b00 */
[----:B------:R-:W-:Y:S01]  /*8030*/  @!P1 IMAD.WIDE R18, R16, 0x2, R18 ;  /* 0x0000000210129825 */ /* 0x000fe200078e0212 */
[----:B------:R1:W5:Y:S04]  /*8040*/  @!P0 LD.E.64 R56, [R24.64] ;  /* 0x0000001018388980 */ /* 0x000368000c101b00 */
[----:B------:R1:W5:Y:S02]  /*8050*/  @!P1 LD.E.64 R58, [R18.64] ;  /* 0x00000010123a9980 */ /* 0x000364000c101b00 */
.L_x_354:
[----:B---3--:R-:W-:Y:S05]  /*8060*/  BSYNC B0 ;  /* 0x0000000000007941 */ /* 0x008fea0003800000 */
.L_x_353:
[----:B-----5:R-:W-:Y:S01]  /*8070*/  IMAD.MOV.U32 R11, RZ, RZ, R56 ;  /* 0x000000ffff0b7224 */ /* 0x020fe200078e0038 */
[----:B------:R3:W2:Y:S01]  /*8080*/  SHFL.IDX PT, R21, R23, 0x3, 0x181f ;  /* 0x00781f0017157f89 */ /* 0x0006a200000e0000 */
[----:B-1----:R-:W-:Y:S01]  /*8090*/  IMAD.MOV.U32 R9, RZ, RZ, R57 ;  /* 0x000000ffff097224 */ /* 0x002fe200078e0039 */
        /* <DEDUP_REMOVED lines=10> */
[----:B--2---:R-:W1:Y:S01]  /*8140*/  SHFL.IDX PT, R20, R20, 0x3, 0x181f ;  /* 0x00781f0014147f89 */ /* 0x004e6200000e0000 */
[----:B------:R-:W-:Y:S01]  /*8150*/  IMAD.MOV.U32 R7, RZ, RZ, R59 ;  /* 0x000000ffff077224 */ /* 0x000fe200078e003b */
[----:B------:R-:W-:Y:S01]  /*8160*/  PRMT R26, R11, 0x7610, R26 ;  /* 0x000076100b1a7816 */ /* 0x000fe2000000001a */
[----:B------:R-:W-:Y:S01]  /*8170*/  CS2R R48, SRZ ;  /* 0x0000000000307805 */ /* 0x000fe2000001ff00 */
[----:B------:R3:W2:Y:S01]  /*8180*/  SHFL.IDX PT, R19, R22, 0x3, 0x181f ;  /* 0x00781f0016137f89 */ /* 0x0006a200000e0000 */
[----:B------:R-:W-:Y:S01]  /*8190*/  PRMT R24, R9, 0x7610, R24 ;  /* 0x0000761009187816 */ /* 0x000fe20000000018 */
[----:B------:R-:W-:Y:S01]  /*81a0*/  CS2R R38, SRZ ;  /* 0x0000000000267805 */ /* 0x000fe2000001ff00 */
[----:B------:R-:W-:Y:S01]  /*81b0*/  PRMT R30, R8, 0x7610, R30 ;  /* 0x00007610081e7816 */ /* 0x000fe2000000001e */
[----:B----4-:R3:W4:Y:S01]  /*81c0*/  SHFL.IDX PT, R18, R17, 0x3, 0x181f ;  /* 0x00781f0011127f89 */ /* 0x01072200000e0000 */
[----:B------:R-:W-:Y:S01]  /*81d0*/  PRMT R29, R7, 0x7610, R29 ;  /* 0x00007610071d7816 */ /* 0x000fe2000000001d */
[----:B------:R-:W-:Y:S01]  /*81e0*/  CS2R R46, SRZ ;  /* 0x00000000002e7805 */ /* 0x000fe2000001ff00 */
[----:B------:R-:W-:Y:S05]  /*81f0*/  @P6 BRA `(.L_x_356) ;  /* 0x0000012000006947 */ /* 0x000fea0003800000 */
[C---:B------:R-:W-:Y:S01]  /*8200*/  IADD3 R8, R16.reuse, 0x20, RZ ;  /* 0x0000002010087810 */ /* 0x040fe20007ffe0ff */
        /* <DEDUP_REMOVED lines=11> */
[----:B--234-:R-:W-:-:S04]  /*82c0*/  @!P0 IMAD.WIDE R22, R7, 0x2, R18 ;  /* 0x0000000207168825 */ /* 0x01cfc800078e0212 */
[----:B------:R-:W-:Y:S01]  /*82d0*/  @!P0 IMAD.WIDE R20, R7, 0x2, R20 ;  /* 0x0000000207148825 */ /* 0x000fe200078e0214 */
[----:B------:R1:W5:Y:S03]  /*82e0*/  @!P0 LD.E.64 R38, [R22.64] ;  /* 0x0000001016268980 */ /* 0x000366000c101b00 */
[----:B------:R-:W-:Y:S01]  /*82f0*/  @!P1 IMAD.WIDE R18, R16, 0x2, R18 ;  /* 0x0000000210129825 */ /* 0x000fe200078e0212 */
[----:B------:R1:W5:Y:S04]  /*8300*/  @!P0 LD.E.64 R40, [R20.64] ;  /* 0x0000001014288980 */ /* 0x000368000c101b00 */
[----:B------:R1:W5:Y:S02]  /*8310*/  @!P1 LD.E.64 R46, [R18.64] ;  /* 0x00000010122e9980 */ /* 0x000364000c101b00 */
.L_x_356:
[----:B------:R-:W-:Y:S05]  /*8320*/  BSYNC B0 ;  /* 0x0000000000007941 */ /* 0x000fea0003800000 */
.L_x_355:
[----:B------:R-:W-:Y:S01]  /*8330*/  IMAD.IADD R25, R10, 0x1, -R117 ;  /* 0x000000010a197824 */ /* 0x000fe200078e0a75 */
[----:B------:R-:W-:-:S04]  /*8340*/  DEPBAR.LE SB0, 0x1 ;  /* 0x000080400000791a */ /* 0x000fc80000000000 */
[----:B------:R-:W-:Y:S01]  /*8350*/  IMNMX R25, R25, 0x80, PT ;  /* 0x0000008019197817 */ /* 0x000fe20003800200 */
[----:B-----5:R-:W-:Y:S01]  /*8360*/  IMAD.MOV.U32 R11, RZ, RZ, R41 ;  /* 0x000000ffff0b7224 */ /* 0x020fe200078e0029 */
[----:B------:R-:W-:Y:S01]  /*8370*/  BSSY B1, `(.L_x_357) ;  /* 0x0000075000017945 */ /* 0x000fe20003800000 */
[----:B-1----:R-:W-:Y:S01]  /*8380*/  IMAD.MOV.U32 R9, RZ, RZ, R48 ;  /* 0x000000ffff097224 */ /* 0x002fe200078e0030 */
[----:B------:R-:W-:Y:S01]  /*8390*/  BAR.SYNC.DEFER_BLOCKING 0x0 ;  /* 0x0000000000007b1d */ /* 0x000fe20000010000 */
[----:B------:R-:W-:Y:S01]  /*83a0*/  ISETP.GE.AND P0, PT, R4, R25, PT ;  /* 0x000000190400720c */ /* 0x000fe20003f06270 */
[----:B------:R-:W-:Y:S01]  /*83b0*/  IMAD.MOV.U32 R8, RZ, RZ, R49 ;  /* 0x000000ffff087224 */ /* 0x000fe200078e0031 */
[----:B--2---:R-:W-:Y:S01]  /*83c0*/  PRMT R19, R11, 0x7610, R19 ;  /* 0x000076100b137816 */ /* 0x004fe20000000013 */
[----:B------:R-:W-:Y:S01]  /*83d0*/  IMAD.MOV.U32 R11, RZ, RZ, R38 ;  /* 0x000000ffff0b7224 */ /* 0x000fe200078e0026 */
[----:B---3--:R-:W-:Y:S01]  /*83e0*/  PRMT R23, R9, 0x7610, R23 ;  /* 0x0000761009177816 */ /* 0x008fe20000000017 */
[----:B------:R-:W-:Y:S01]  /*83f0*/  IMAD.MOV.U32 R10, RZ, RZ, R39 ;  /* 0x000000ffff0a7224 */ /* 0x000fe200078e0027 */
[----:B------:R-:W-:Y:S01]  /*8400*/  PRMT R22, R8, 0x7610, R22 ;  /* 0x0000761008167816 */ /* 0x000fe20000000016 */
[----:B------:R-:W-:Y:S01]  /*8410*/  IMAD.MOV.U32 R9, RZ, RZ, R46 ;  /* 0x000000ffff097224 */ /* 0x000fe200078e002e */
[----:B----4-:R-:W-:Y:S01]  /*8420*/  PRMT R18, R11, 0x7610, R18 ;  /* 0x000076100b127816 */ /* 0x010fe20000000012 */
[----:B------:R-:W-:Y:S01]  /*8430*/  IMAD.MOV.U32 R8, RZ, RZ, R47 ;  /* 0x000000ffff087224 */ /* 0x000fe200078e002f */
[----:B------:R-:W-:Y:S01]  /*8440*/  PRMT R17, R10, 0x7610, R17 ;  /* 0x000076100a117816 */ /* 0x000fe20000000011 */
[----:B------:R-:W-:Y:S01]  /*8450*/  IMAD.MOV.U32 R7, RZ, RZ, R40 ;  /* 0x000000ffff077224 */ /* 0x000fe200078e0028 */
[----:B------:R-:W-:-:S02]  /*8460*/  PRMT R21, R9, 0x7610, R21 ;  /* 0x0000761009157816 */ /* 0x000fc40000000015 */
[----:B------:R-:W-:Y:S01]  /*8470*/  PRMT R20, R8, 0x7610, R20 ;  /* 0x0000761008147816 */ /* 0x000fe20000000014 */
[----:B------:R-:W-:Y:S05]  /*8480*/  @P0 BRA `(.L_x_358) ;  /* 0x0000063000000947 */ /* 0x000fea0003800000 */
[----:B------:R-:W-:Y:S01]  /*8490*/  ISETP.GE.AND P0, PT, R16, c[0x0][0x27c], PT ;  /* 0x00009f0010007a0c */ /* 0x000fe20003f06270 */
[----:B------:R-:W-:-:S12]  /*84a0*/  BSSY B0, `(.L_x_359) ;  /* 0x0000030000007945 */ /* 0x000fd80003800000 */
[----:B------:R-:W-:Y:S05]  /*84b0*/  @P0 BRA `(.L_x_360) ;  /* 0x000002e000000947 */ /* 0x000fea0003800000 */
[----:B------:R-:W1:Y:S01]  /*84c0*/  LDS.128 R8, [R6+0x100] ;  /* 0x0001000006087984 */ /* 0x000e620000000c00 */
[----:B------:R-:W-:Y:S02]  /*84d0*/  SHF.R.U64 R75, R76, 0x10, R77 ;  /* 0x000000104c4b7819 */ /* 0x000fe4000000124d */
[----:B------:R-:W-:Y:S02]  /*84e0*/  SHF.R.U32.HI R74, RZ, 0x10, R81 ;  /* 0x00000010ff4a7819 */ /* 0x000fe40000011651 */
[----:B------:R-:W-:Y:S02]  /*84f0*/  SHF.R.U32.HI R76, RZ, 0x10, R77 ;  /* 0x00000010ff4c7819 */ /* 0x000fe4000001164d */
[----:B------:R-:W-:Y:S02]  /*8500*/  SHF.R.U64 R73, R80, 0x10, R81 ;  /* 0x0000001050497819 */ /* 0x000fe40000001251 */
[----:B------:R-:W-:Y:S02]  /*8510*/  PRMT R65, R65, 0x5410, R74 ;  /* 0x0000541041417816 */ /* 0x000fe4000000004a */
[----:B------:R-:W-:-:S02]  /*8520*/  PRMT R71, R71, 0x5410, R76 ;  /* 0x0000541047477816 */ /* 0x000fc4000000004c */
[----:B------:R-:W-:Y:S02]  /*8530*/  PRMT R70, R70, 0x5410, R73 ;  /* 0x0000541046467816 */ /* 0x000fe40000000049 */
[----:B------:R-:W-:Y:S02]  /*8540*/  PRMT R72, R72, 0x5410, R75 ;  /* 0x0000541048487816 */ /* 0x000fe4000000004b */
[----:B------:R-:W-:Y:S01]  /*8550*/  LOP3.LUT R80, R71, 0xffff0000, RZ, 0xc0, !PT ;  /* 0xffff000047507812 */ /* 0x000fe200078ec0ff */
[C---:B-1----:R-:W-:Y:S01]  /*8560*/  IMAD.U32 R74, R10.reuse, 0x10000, RZ ;  /* 0x000100000a4a7824 */ /* 0x042fe200078e00ff */
[----:B------:R-:W-:Y:S01]  /*8570*/  LOP3.LUT R73, R10, 0xffff0000, RZ, 0xc0, !PT ;  /* 0xffff00000a497812 */ /* 0x000fe200078ec0ff */
[----:B------:R-:W-:Y:S01]  /*8580*/  IMAD.U32 R10, R11, 0x10000, RZ ;  /* 0x000100000b0a7824 */ /* 0x000fe200078e00ff */
[C---:B------:R-:W-:Y:S02]  /*8590*/  SHF.L.U32 R79, R8.reuse, 0x10, RZ ;  /* 0x00000010084f7819 */ /* 0x040fe400000006ff */
[----:B------:R-:W-:Y:S01]  /*85a0*/  LOP3.LUT R77, R8, 0xffff0000, RZ, 0xc0, !PT ;  /* 0xffff0000084d7812 */ /* 0x000fe200078ec0ff */
[----:B------:R-:W-:Y:S01]  /*85b0*/  IMAD.U32 R8, R65, 0x10000, RZ ;  /* 0x0001000041087824 */ /* 0x000fe200078e00ff */
[----:B------:R-:W-:Y:S01]  /*85c0*/  LOP3.LUT R75, R11, 0xffff0000, RZ, 0xc0, !PT ;  /* 0xffff00000b4b7812 */ /* 0x000fe200078ec0ff */
[----:B------:R-:W-:Y:S01]  /*85d0*/  IMAD.U32 R11, R71, 0x10000, RZ ;  /* 0x00010000470b7824 */ /* 0x000fe200078e00ff */
[----:B------:R-:W-:Y:S01]  /*85e0*/  LOP3.LUT R65, R65, 0xffff0000, RZ, 0xc0, !PT ;  /* 0xffff000041417812 */ /* 0x000fe200078ec0ff */
[----:B------:R-:W-:Y:S01]  /*85f0*/  FMUL.FTZ R71, R73, R8 ;  /* 0x0000000849477220 */ /* 0x000fe20000410000 */
[----:B------:R-:W-:Y:S01]  /*8600*/  SHF.L.U32 R76, R9, 0x10, RZ ;  /* 0x00000010094c7819 */ /* 0x000fe200000006ff */
[----:B------:R-:W-:Y:S01]  /*8610*/  FMUL.FTZ R73, R73, R11 ;  /* 0x0000000b49497220 */ /* 0x000fe20000410000 */
[----:B------:R-:W-:Y:S01]  /*8620*/  LOP3.LUT R81, R9, 0xffff0000, RZ, 0xc0, !PT ;  /* 0xffff000009517812 */ /* 0x000fe200078ec0ff */
[----:B------:R-:W-:-:S02]  /*8630*/  FMUL.FTZ R9, R75, R65 ;  /* 0x000000414b097220 */ /* 0x000fc40000410000 */
[C---:B------:R-:W-:Y:S02]  /*8640*/  FFMA.FTZ R71, R74.reuse, R11, -R71 ;  /* 0x0000000b4a477223 */ /* 0x040fe40000010847 */
[----:B------:R-:W-:Y:S02]  /*8650*/  FFMA.FTZ R8, R74, R8, R73 ;  /* 0x000000084a087223 */ /* 0x000fe40000010049 */
[-C--:B------:R-:W-:Y:S02]  /*8660*/  FMUL.FTZ R75, R75, R80.reuse ;  /* 0x000000504b4b7220 */ /* 0x080fe40000410000 */
[----:B------:R-:W-:Y:S01]  /*8670*/  FFMA.FTZ R9, R10, R80, -R9 ;  /* 0x000000500a097223 */ /* 0x000fe20000010809 */
[----:B------:R-:W-:Y:S01]  /*8680*/  SHF.L.U32 R80, R72, 0x10, RZ ;  /* 0x0000001048507819 */ /* 0x000fe200000006ff */
[C---:B------:R-:W-:Y:S01]  /*8690*/  IMAD.U32 R74, R70.reuse, 0x10000, RZ ;  /* 0x00010000464a7824 */ /* 0x040fe200078e00ff */
[----:B------:R-:W-:Y:S01]  /*86a0*/  LOP3.LUT R70, R70, 0xffff0000, RZ, 0xc0, !PT ;  /* 0xffff000046467812 */ /* 0x000fe200078ec0ff */
[----:B------:R-:W-:Y:S01]  /*86b0*/  FFMA.FTZ R90, R10, R65, R75 ;  /* 0x000000410a5a7223 */ /* 0x000fe2000001004b */
[----:B------:R-:W-:Y:S01]  /*86c0*/  LOP3.LUT R72, R72, 0xffff0000, RZ, 0xc0, !PT ;  /* 0xffff000048487812 */ /* 0x000fe200078ec0ff */
[----:B------:R-:W-:-:S02]  /*86d0*/  FMUL.FTZ R10, R77, R74 ;  /* 0x0000004a4d0a7220 */ /* 0x000fc40000410000 */
[----:B------:R-:W-:Y:S02]  /*86e0*/  FMUL.FTZ R11, R81, R70 ;  /* 0x00000046510b7220 */ /* 0x000fe40000410000 */
[----:B------:R-:W-:Y:S02]  /*86f0*/  FMUL.FTZ R77, R77, R80 ;  /* 0x000000504d4d7220 */ /* 0x000fe40000410000 */
[----:B------:R-:W-:Y:S02]  /*8700*/  FMUL.FTZ R81, R81, R72 ;  /* 0x0000004851517220 */ /* 0x000fe40000410000 */
[C---:B------:R-:W-:Y:S01]  /*8710*/  FFMA.FTZ R80, R79.reuse, R80, -R10 ;  /* 0x000000504f507223 */ /* 0x040fe2000001080a */
[----:B------:R-:W-:Y:S01]  /*8720*/  F2FP.BF16.PACK_AB R10, R8, R71 ;  /* 0x00000047080a723e */ /* 0x000fe200000010ff */
[----:B------:R-:W-:Y:S02]  /*8730*/  FFMA.FTZ R77, R79, R74, R77 ;  /* 0x0000004a4f4d7223 */ /* 0x000fe4000001004d */
[----:B------:R-:W-:Y:S01]  /*8740*/  FFMA.FTZ R72, R76, R72, -R11 ;  /* 0x000000484c487223 */ /* 0x000fe2000001080b */
[----:B------:R-:W-:Y:S01]  /*8750*/  F2FP.BF16.PACK_AB R11, R90, R9 ;  /* 0x000000095a0b723e */ /* 0x000fe200000010ff */
[----:B------:R-:W-:Y:S01]  /*8760*/  FFMA.FTZ R81, R76, R70, R81 ;  /* 0x000000464c517223 */ /* 0x000fe20000010051 */
[----:B------:R-:W-:-:S04]  /*8770*/  F2FP.BF16.PACK_AB R8, R77, R80 ;  /* 0x000000504d08723e */ /* 0x000fc800000010ff */
[----:B------:R-:W-:-:S05]  /*8780*/  F2FP.BF16.PACK_AB R9, R81, R72 ;  /* 0x000000485109723e */ /* 0x000fca00000010ff */
[----:B------:R1:W-:Y:S02]  /*8790*/  STS.128 [R6+0x100], R8 ;  /* 0x0001000806007388 */ /* 0x0003e40000000c00 */
.L_x_360:
[----:B------:R-:W-:Y:S05]  /*87a0*/  BSYNC B0 ;  /* 0x0000000000007941 */ /* 0x000fea0003800000 */
.L_x_359:
[----:B-1----:R-:W-:-:S04]  /*87b0*/  IADD3 R8, R16, 0x20, RZ ;  /* 0x0000002010087810 */ /* 0x002fc80007ffe0ff */
[----:B------:R-:W-:-:S13]  /*87c0*/  ISETP.GE.AND P0, PT, R8, c[0x0][0x27c], PT ;  /* 0x00009f0008007a0c */ /* 0x000fda0003f06270 */
[----:B------:R-:W-:Y:S05]  /*87d0*/  @P0 BRA `(.L_x_358) ;  /* 0x000002e000000947 */ /* 0x000fea0003800000 */
[----:B------:R-:W1:Y:S01]  /*87e0*/  LDS.128 R8, [R6+0x4100] ;  /* 0x0041000006087984 */ /* 0x000e620000000c00 */
[--C-:B------:R-:W-:Y:S02]  /*87f0*/  SHF.R.U64 R71, R86, 0x10, R87.reuse ;  /* 0x0000001056477819 */ /* 0x100fe40000001257 */
[----:B------:R-:W-:Y:S02]  /*8800*/  SHF.R.U32.HI R86, RZ, 0x10, R87 ;  /* 0x00000010ff567819 */ /* 0x000fe40000011657 */
[--C-:B------:R-:W-:Y:S02]  /*8810*/  SHF.R.U64 R65, R88, 0x10, R89.reuse ;  /* 0x0000001058417819 */ /* 0x100fe40000001259 */
[----:B------:R-:W-:Y:S02]  /*8820*/  SHF.R.U32.HI R88, RZ, 0x10, R89 ;  /* 0x00000010ff587819 */ /* 0x000fe40000011659 */
[----:B------:R-:W-:Y:S02]  /*8830*/  PRMT R53, R53, 0x5410, R86 ;  /* 0x0000541035357816 */ /* 0x000fe40000000056 */
[----:B------:R-:W-:-:S02]  /*8840*/  PRMT R63, R63, 0x5410, R88 ;  /* 0x000054103f3f7816 */ /* 0x000fc40000000058 */
[----:B------:R-:W-:Y:S02]  /*8850*/  PRMT R64, R64, 0x5410, R65 ;  /* 0x0000541040407816 */ /* 0x000fe40000000041 */
[----:B------:R-:W-:Y:S02]  /*8860*/  PRMT R62, R62, 0x5410, R71 ;  /* 0x000054103e3e7816 */ /* 0x000fe40000000047 */
[----:B------:R-:W-:Y:S02]  /*8870*/  LOP3.LUT R75, R63, 0xffff0000, RZ, 0xc0, !PT ;  /* 0xffff00003f4b7812 */ /* 0x000fe400078ec0ff */
[----:B------:R-:W-:Y:S02]  /*8880*/  LOP3.LUT R77, R64, 0xffff0000, RZ, 0xc0, !PT ;  /* 0xffff0000404d7812 */ /* 0x000fe400078ec0ff */
[----:B-1----:R-:W-:Y:S01]  /*8890*/  SHF.L.U32 R74, R8, 0x10, RZ ;  /* 0x00000010084a7819 */ /* 0x002fe200000006ff */
[----:B------:R-:W-:Y:S01]  /*88a0*/  IMAD.U32 R70, R10, 0x10000, RZ ;  /* 0x000100000a467824 */ /* 0x000fe200078e00ff */
[----:B------:R-:W-:Y:S01]  /*88b0*/  LOP3.LUT R73, R8, 0xffff0000, RZ, 0xc0, !PT ;  /* 0xffff000008497812 */ /* 0x000fe200078ec0ff */
[----:B------:R-:W-:Y:S01]  /*88c0*/  IMAD.U32 R8, R53, 0x10000, RZ ;  /* 0x0001000035087824 */ /* 0x000fe200078e00ff */
[----:B------:R-:W-:Y:S01]  /*88d0*/  LOP3.LUT R65, R10, 0xffff0000, RZ, 0xc0, !PT ;  /* 0xffff00000a417812 */ /* 0x000fe200078ec0ff */
[C---:B------:R-:W-:Y:S01]  /*88e0*/  IMAD.U32 R10, R11.reuse, 0x10000, RZ ;  /* 0x000100000b0a7824 */ /* 0x040fe200078e00ff */
        /* <DEDUP_REMOVED lines=8> */
[-C--:B------:R-:W-:Y:S02]  /*8970*/  FMUL.FTZ R71, R71, R75.reuse ;  /* 0x0000004b47477220 */ /* 0x080fe40000410000 */
[----:B------:R-:W-:Y:S01]  /*8980*/  FFMA.FTZ R9, R10, R75, -R9 ;  /* 0x0000004b0a097223 */ /* 0x000fe20000010809 */
[----:B------:R-:W-:Y:S01]  /*8990*/  LOP3.LUT R75, R62, 0xffff0000, RZ, 0xc0, !PT ;  /* 0xffff00003e4b7812 */ /* 0x000fe200078ec0ff */
[C---:B------:R-:W-:Y:S02]  /*89a0*/  FFMA.FTZ R63, R70.reuse, R11, -R63 ;  /* 0x0000000b463f7223 */ /* 0x040fe4000001083f */
[----:B------:R-:W-:Y:S01]  /*89b0*/  FFMA.FTZ R8, R70, R8, R65 ;  /* 0x0000000846087223 */ /* 0x000fe20000010041 */
[----:B------:R-:W-:Y:S01]  /*89c0*/  SHF.L.U32 R65, R64, 0x10, RZ ;  /* 0x0000001040417819 */ /* 0x000fe200000006ff */
[----:B------:R-:W-:Y:S02]  /*89d0*/  IMAD.U32 R11, R62, 0x10000, RZ ;  /* 0x000100003e0b7824 */ /* 0x000fe400078e00ff */
[----:B------:R-:W-:-:S02]  /*89e0*/  FFMA.FTZ R62, R10, R53, R71 ;  /* 0x000000350a3e7223 */ /* 0x000fc40000010047 */
[C---:B------:R-:W-:Y:S02]  /*89f0*/  FMUL.FTZ R10, R73.reuse, R11 ;  /* 0x0000000b490a7220 */ /* 0x040fe40000410000 */
[C---:B------:R-:W-:Y:S02]  /*8a00*/  FMUL.FTZ R53, R76.reuse, R75 ;  /* 0x0000004b4c357220 */ /* 0x040fe40000410000 */
[----:B------:R-:W-:Y:S02]  /*8a10*/  FMUL.FTZ R73, R73, R65 ;  /* 0x0000004149497220 */ /* 0x000fe40000410000 */
        /* <DEDUP_REMOVED lines=10> */
.L_x_358:
[----:B------:R-:W-:Y:S05]  /*8ac0*/  BSYNC B1 ;  /* 0x0000000000017941 */ /* 0x000fea0003800000 */
.L_x_357:
[----:B-1----:R-:W-:Y:S01]  /*8ad0*/  IADD3 R8, R4, 0x20, RZ ;  /* 0x0000002004087810 */ /* 0x002fe20007ffe0ff */
[----:B------:R-:W-:Y:S03]  /*8ae0*/  BSSY B1, `(.L_x_361) ;  /* 0x0000066000017945 */ /* 0x000fe60003800000 */
[----:B------:R-:W-:-:S13]  /*8af0*/  ISETP.GE.AND P0, PT, R8, R25, PT ;  /* 0x000000190800720c */ /* 0x000fda0003f06270 */
[----:B------:R-:W-:Y:S05]  /*8b00*/  @P0 BRA `(.L_x_362) ;  /* 0x0000063000000947 */ /* 0x000fea0003800000 */
[----:B------:R-:W-:Y:S01]  /*8b10*/  ISETP.GE.AND P0, PT, R16, c[0x0][0x27c], PT ;  /* 0x00009f0010007a0c */ /* 0x000fe20003f06270 */
[----:B------:R-:W-:-:S12]  /*8b20*/  BSSY B0, `(.L_x_363) ;  /* 0x0000030000007945 */ /* 0x000fd80003800000 */
        /* <DEDUP_REMOVED lines=47> */
.L_x_364:
[----:B------:R-:W-:Y:S05]  /*8e20*/  BSYNC B0 ;  /* 0x0000000000007941 */ /* 0x000fea0003800000 */
.L_x_363:
        /* <DEDUP_REMOVED lines=49> */
.L_x_362:
[----:B------:R-:W-:Y:S05]  /*9140*/  BSYNC B1 ;  /* 0x0000000000017941 */ /* 0x000fea0003800000 */
.L_x_361:
        /* <DEDUP_REMOVED lines=53> */
.L_x_368:
[----:B------:R-:W-:Y:S05]  /*94a0*/  BSYNC B0 ;  /* 0x0000000000007941 */ /* 0x000fea0003800000 */
.L_x_367:
        /* <DEDUP_REMOVED lines=49> */
.L_x_366:
[----:B------:R-:W-:Y:S05]  /*97c0*/  BSYNC B1 ;  /* 0x0000000000017941 */ /* 0x000fea0003800000 */
.L_x_365:
[----:B-1----:R-:W-:-:S04]  /*97d0*/  IADD3 R8, R4, 0x60, RZ ;  /* 0x0000006004087810 */ /* 0x002fc80007ffe0ff */
[----:B------:R-:W-:-:S13]  /*97e0*/  ISETP.GE.AND P0, PT, R8, R25, PT ;  /* 0x000000190800720c */ /* 0x000fda0003f06270 */
[----:B------:R-:W-:Y:S05]  /*97f0*/  @P0 BRA `(.L_x_369) ;  /* 0x00002d6000000947 */ /* 0x000fea0003800000 */
[----:B------:R-:W-:Y:S01]  /*9800*/  ISETP.GE.AND P0, PT, R16, c[0x0][0x27c], PT ;  /* 0x00009f0010007a0c */ /* 0x000fe20003f06270 */
[----:B------:R-:W-:-:S12]  /*9810*/  BSSY B0, `(.L_x_370) ;  /* 0x0000030000007945 */ /* 0x000fd80003800000 */
[----:B------:R-:W-:Y:S05]  /*9820*/  @P0 BRA `(.L_x_371) ;  /* 0x000002e000000947 */ /* 0x000fea0003800000 */
[----:B------:R-:W1:Y:S01]  /*9830*/  LDS.128 R8, [R6+0x3100] ;  /* 0x0031000006087984 */ /* 0x000e620000000c00 */
[----:B------:R-:W-:Y:S02]  /*9840*/  SHF.R.U64 R26, R46, 0x10, R47 ;  /* 0x000000102e1a7819 */ /* 0x000fe4000000122f */
[----:B------:R-:W-:Y:S02]  /*9850*/  SHF.R.U64 R24, R48, 0x10, R49 ;  /* 0x0000001030187819 */ /* 0x000fe40000001231 */
[----:B------:R-:W-:Y:S02]  /*9860*/  SHF.R.U32.HI R47, RZ, 0x10, R47 ;  /* 0x00000010ff2f7819 */ /* 0x000fe4000001162f */
[----:B------:R-:W-:Y:S02]  /*9870*/  SHF.R.U32.HI R49, RZ, 0x10, R49 ;  /* 0x00000010ff317819 */ /* 0x000fe40000011631 */
[----:B------:R-:W-:Y:S02]  /*9880*/  PRMT R20, R20, 0x5410, R47 ;  /* 0x0000541014147816 */ /* 0x000fe4000000002f */
[----:B------:R-:W-:-:S02]  /*9890*/  PRMT R22, R22, 0x5410, R49 ;  /* 0x0000541016167816 */ /* 0x000fc40000000031 */
[----:B------:R-:W-:Y:S02]  /*98a0*/  PRMT R23, R23, 0x5410, R24 ;  /* 0x0000541017177816 */ /* 0x000fe40000000018 */
[----:B------:R-:W-:Y:S02]  /*98b0*/  PRMT R21, R21, 0x5410, R26 ;  /* 0x0000541015157816 */ /* 0x000fe4000000001a */
[----:B------:R-:W-:Y:S02]  /*98c0*/  LOP3.LUT R31, R20, 0xffff0000, RZ, 0xc0, !PT ;  /* 0xffff0000141f7812 */ /* 0x000fe400078ec0ff */
[----:B------:R-:W-:Y:S01]  /*98d0*/  LOP3.LUT R37, R22, 0xffff0000, RZ, 0xc0, !PT ;  /* 0xffff000016257812 */ /* 0x000fe200078ec0ff */
[C---:B-1----:R-:W-:Y:S01]  /*98e0*/  IMAD.U32 R25, R10.reuse, 0x10000, RZ ;  /* 0x000100000a197824 */ /* 0x042fe200078e00ff */
[----:B------:R-:W-:Y:S01]  /*98f0*/  LOP3.LUT R24, R10, 0xffff0000, RZ, 0xc0, !PT ;  /* 0xffff00000a187812 */ /* 0x000fe200078ec0ff */
[----:B------:R-:W-:Y:S01]  /*9900*/  IMAD.U32 R10, R11, 0x10000, RZ ;  /* 0x000100000b0a7824 */ /* 0x000fe200078e00ff */
[----:B------:R-:W-:-:S02]  /*9910*/  SHF.L.U32 R29, R8, 0x10, RZ ;  /* 0x00000010081d7819 */ /* 0x000fc400000006ff */
[----:B------:R-:W-:Y:S01]  /*9920*/  LOP3.LUT R28, R8, 0xffff0000, RZ, 0xc0, !PT ;  /* 0xffff0000081c7812 */ /* 0x000fe200078ec0ff */
[----:B------:R-:W-:Y:S01]  /*9930*/  IMAD.U32 R8, R20, 0x10000, RZ ;  /* 0x0001000014087824 */ /* 0x000fe200078e00ff */
[----:B------:R-:W-:Y:S01]  /*9940*/  LOP3.LUT R26, R11, 0xffff0000, RZ, 0xc0, !PT ;  /* 0xffff00000b1a7812 */ /* 0x000fe200078ec0ff */
[----:B------:R-:W-:Y:S01]  /*9950*/  IMAD.U32 R11, R22, 0x10000, RZ ;  /* 0x00010000160b7824 */ /* 0x000fe200078e00ff */
[C---:B------:R-:W-:Y:S01]  /*9960*/  SHF.L.U32 R27, R9.reuse, 0x10, RZ ;  /* 0x00000010091b7819 */ /* 0x040fe200000006ff */
[CC--:B------:R-:W-:Y:S01]  /*9970*/  FMUL.FTZ R20, R24.reuse, R8.reuse ;  /* 0x0000000818147220 */ /* 0x0c0fe20000410000 */
[----:B------:R-:W-:Y:S01]  /*9980*/  LOP3.LUT R22, R9, 0xffff0000, RZ, 0xc0, !PT ;  /* 0xffff000009167812 */ /* 0x000fe200078ec0ff */
[-C--:B------:R-:W-:Y:S02]  /*9990*/  FMUL.FTZ R24, R24, R11.reuse ;  /* 0x0000000b18187220 */ /* 0x080fe40000410000 */
[----:B------:R-:W-:Y:S01]  /*99a0*/  FFMA.FTZ R20, R25, R11, -R20 ;  /* 0x0000000b19147223 */ /* 0x000fe20000010814 */
[----:B------:R-:W-:Y:S01]  /*99b0*/  SHF.L.U32 R11, R23, 0x10, RZ ;  /* 0x00000010170b7819 */ /* 0x000fe200000006ff */
[----:B------:R-:W-:Y:S01]  /*99c0*/  FFMA.FTZ R25, R25, R8, R24 ;  /* 0x0000000819197223 */ /* 0x000fe20000010018 */
[----:B------:R-:W-:Y:S01]  /*99d0*/  LOP3.LUT R23, R23, 0xffff0000, RZ, 0xc0, !PT ;  /* 0xffff000017177812 */ /* 0x000fe200078ec0ff */
[----:B------:R-:W-:-:S02]  /*99e0*/  FMUL.FTZ R9, R26, R31 ;  /* 0x0000001f1a097220 */ /* 0x000fc40000410000 */
[C---:B------:R-:W-:Y:S01]  /*99f0*/  IMAD.U32 R8, R21.reuse, 0x10000, RZ ;  /* 0x0001000015087824 */ /* 0x040fe200078e00ff */
[----:B------:R-:W-:Y:S01]  /*9a00*/  LOP3.LUT R21, R21, 0xffff0000, RZ, 0xc0, !PT ;  /* 0xffff000015157812 */ /* 0x000fe200078ec0ff */
[-C--:B------:R-:W-:Y:S02]  /*9a10*/  FMUL.FTZ R26, R26, R37.reuse ;  /* 0x000000251a1a7220 */ /* 0x080fe40000410000 */
[C---:B------:R-:W-:Y:S02]  /*9a20*/  FFMA.FTZ R9, R10.reuse, R37, -R9 ;  /* 0x000000250a097223 */ /* 0x040fe40000010809 */
[----:B------:R-:W-:Y:S02]  /*9a30*/  FFMA.FTZ R26, R10, R31, R26 ;  /* 0x0000001f0a1a7223 */ /* 0x000fe4000001001a */
[----:B------:R-:W-:Y:S02]  /*9a40*/  FMUL.FTZ R10, R28, R8 ;  /* 0x000000081c0a7220 */ /* 0x000fe40000410000 */
[----:B------:R-:W-:-:S02]  /*9a50*/  FMUL.FTZ R24, R22, R21 ;  /* 0x0000001516187220 */ /* 0x000fc40000410000 */
[----:B------:R-:W-:Y:S02]  /*9a60*/  FMUL.FTZ R28, R28, R11 ;  /* 0x0000000b1c1c7220 */ /* 0x000fe40000410000 */
[----:B------:R-:W-:Y:S02]  /*9a70*/  FMUL.FTZ R22, R22, R23 ;  /* 0x0000001716167220 */ /* 0x000fe40000410000 */
[C---:B------:R-:W-:Y:S01]  /*9a80*/  FFMA.FTZ R30, R29.reuse, R11, -R10 ;  /* 0x0000000b1d1e7223 */ /* 0x040fe2000001080a */
[----:B------:R-:W-:Y:S01]  /*9a90*/  F2FP.BF16.PACK_AB R11, R26, R9 ;  /* 0x000000091a0b723e */ /* 0x000fe200000010ff */
[----:B------:R-:W-:Y:S01]  /*9aa0*/  FFMA.FTZ R29, R29, R8, R28 ;  /* 0x000000081d1d7223 */ /* 0x000fe2000001001c */
[----:B------:R-:W-:Y:S01]  /*9ab0*/  F2FP.BF16.PACK_AB R10, R25, R20 ;  /* 0x00000014190a723e */ /* 0x000fe200000010ff */
[C---:B------:R-:W-:Y:S02]  /*9ac0*/  FFMA.FTZ R24, R27.reuse, R23, -R24 ;  /* 0x000000171b187223 */ /* 0x040fe40000010818 */
[----:B------:R-:W-:Y:S01]  /*9ad0*/  FFMA.FTZ R21, R27, R21, R22 ;  /* 0x000000151b157223 */ /* 0x000fe20000010016 */
[----:B------:R-:W-:-:S04]  /*9ae0*/  F2FP.BF16.PACK_AB R8, R29, R30 ;  /* 0x0000001e1d08723e */ /* 0x000fc800000010ff */
[----:B------:R-:W-:-:S05]  /*9af0*/  F2FP.BF16.PACK_AB R9, R21, R24 ;  /* 0x000000181509723e */ /* 0x000fca00000010ff */
[----:B------:R1:W-:Y:S02]  /*9b00*/  STS.128 [R6+0x3100], R8 ;  /* 0x0031000806007388 */ /* 0x0003e40000000c00 */
.L_x_371:
[----:B------:R-:W-:Y:S05]  /*9b10*/  BSYNC B0 ;  /* 0x0000000000007941 */ /* 0x000fea0003800000 */
.L_x_370:
[----:B------:R-:W-:-:S04]  /*9b20*/  IADD3 R16, R16, 0x20, RZ ;  /* 0x0000002010107810 */ /* 0x000fc80007ffe0ff */
[----:B------:R-:W-:-:S13]  /*9b30*/  ISETP.GE.AND P0, PT, R16, c[0x0][0x27c], PT ;  /* 0x00009f0010007a0c */ /* 0x000fda0003f06270 */
[----:B------:R-:W-:Y:S05]  /*9b40*/  @P0 BRA `(.L_x_369) ;  /* 0x00002a1000000947 */ /* 0x000fea0003800000 */
[----:B-1----:R-:W1:Y:S01]  /*9b50*/  LDS.128 R8, [R6+0x7100] ;  /* 0x0071000006087984 */ /* 0x002e620000000c00 */
[----:B------:R-:W-:Y:S02]  /*9b60*/  SHF.R.U64 R21, R38, 0x10, R39 ;  /* 0x0000001026157819 */ /* 0x000fe40000001227 */
[----:B------:R-:W-:Y:S02]  /*9b70*/  SHF.R.U64 R16, R40, 0x10, R41 ;  /* 0x0000001028107819 */ /* 0x000fe40000001229 */
[----:B------:R-:W-:Y:S02]  /*9b80*/  SHF.R.U32.HI R38, RZ, 0x10, R39 ;  /* 0x00000010ff267819 */ /* 0x000fe40000011627 */
[----:B------:R-:W-:Y:S02]  /*9b90*/  SHF.R.U32.HI R40, RZ, 0x10, R41 ;  /* 0x00000010ff287819 */ /* 0x000fe40000011629 */
[----:B------:R-:W-:Y:S02]  /*9ba0*/  PRMT R17, R17, 0x5410, R38 ;  /* 0x0000541011117816 */ /* 0x000fe40000000026 */
[----:B------:R-:W-:-:S02]  /*9bb0*/  PRMT R19, R19, 0x5410, R40 ;  /* 0x0000541013137816 */ /* 0x000fc40000000028 */
[----:B------:R-:W-:Y:S02]  /*9bc0*/  PRMT R7, R7, 0x5410, R16 ;  /* 0x0000541007077816 */ /* 0x000fe40000000010 */
[----:B------:R-:W-:Y:S01]  /*9bd0*/  PRMT R18, R18, 0x5410, R21 ;  /* 0x0000541012127816 */ /* 0x000fe20000000015 */
[C---:B------:R-:W-:Y:S01]  /*9be0*/  IMAD.U32 R21, R19.reuse, 0x10000, RZ ;  /* 0x0001000013157824 */ /* 0x040fe200078e00ff */
[----:B------:R-:W-:Y:S01]  /*9bf0*/  LOP3.LUT R25, R19, 0xffff0000, RZ, 0xc0, !PT ;  /* 0xffff000013197812 */ /* 0x000fe200078ec0ff */
[C---:B-1----:R-:W-:Y:S01]  /*9c00*/  IMAD.U32 R20, R10.reuse, 0x10000, RZ ;  /* 0x000100000a147824 */ /* 0x042fe200078e00ff */
[----:B------:R-:W-:Y:S01]  /*9c10*/  LOP3.LUT R16, R10, 0xffff0000, RZ, 0xc0, !PT ;  /* 0xffff00000a107812 */ /* 0x000fe200078ec0ff */
[C---:B------:R-:W-:Y:S01]  /*9c20*/  IMAD.U32 R10, R11.reuse, 0x10000, RZ ;  /* 0x000100000b0a7824 */ /* 0x040fe200078e00ff */
[----:B------:R-:W-:Y:S01]  /*9c30*/  LOP3.LUT R22, R11, 0xffff0000, RZ, 0xc0, !PT ;  /* 0xffff00000b167812 */ /* 0x000fe200078ec0ff */
[C---:B------:R-:W-:Y:S01]  /*9c40*/  IMAD.U32 R11, R17.reuse, 0x10000, RZ ;  /* 0x00010000110b7824 */ /* 0x040fe200078e00ff */
[----:B------:R-:W-:-:S02]  /*9c50*/  LOP3.LUT R17, R17, 0xffff0000, RZ, 0xc0, !PT ;  /* 0xffff000011117812 */ /* 0x000fc400078ec0ff */
[----:B------:R-:W-:Y:S01]  /*9c60*/  SHF.L.U32 R24, R8, 0x10, RZ ;  /* 0x0000001008187819 */ /* 0x000fe200000006ff */
[----:B------:R-:W-:Y:S01]  /*9c70*/  FMUL.FTZ R19, R16, R11 ;  /* 0x0000000b10137220 */ /* 0x000fe20000410000 */
[----:B------:R-:W-:Y:S01]  /*9c80*/  LOP3.LUT R23, R8, 0xffff0000, RZ, 0xc0, !PT ;  /* 0xffff000008177812 */ /* 0x000fe200078ec0ff */
[-C--:B------:R-:W-:Y:S01]  /*9c90*/  FMUL.FTZ R16, R16, R21.reuse ;  /* 0x0000001510107220 */ /* 0x080fe20000410000 */
[C---:B------:R-:W-:Y:S01]  /*9ca0*/  SHF.L.U32 R8, R9.reuse, 0x10, RZ ;  /* 0x0000001009087819 */ /* 0x040fe200000006ff */
[----:B------:R-:W-:Y:S01]  /*9cb0*/  FFMA.FTZ R19, R20, R21, -R19 ;  /* 0x0000001514137223 */ /* 0x000fe20000010813 */
[----:B------:R-:W-:Y:S01]  /*9cc0*/  LOP3.LUT R26, R9, 0xffff0000, RZ, 0xc0, !PT ;  /* 0xffff0000091a7812 */ /* 0x000fe200078ec0ff */
[----:B------:R-:W-:Y:S01]  /*9cd0*/  FMUL.FTZ R9, R22, R17 ;  /* 0x0000001116097220 */ /* 0x000fe20000410000 */
[----:B------:R-:W-:Y:S01]  /*9ce0*/  LOP3.LUT R21, R18, 0xffff0000, RZ, 0xc0, !PT ;  /* 0xffff000012157812 */ /* 0x000fe200078ec0ff */
[----:B------:R-:W-:Y:S01]  /*9cf0*/  FFMA.FTZ R16, R20, R11, R16 ;  /* 0x0000000b14107223 */ /* 0x000fe20000010010 */
[C---:B------:R-:W-:Y:S01]  /*9d00*/  SHF.L.U32 R20, R7.reuse, 0x10, RZ ;  /* 0x0000001007147819 */ /* 0x040fe200000006ff */
[----:B------:R-:W-:Y:S01]  /*9d10*/  FMUL.FTZ R22, R22, R25 ;  /* 0x0000001916167220 */ /* 0x000fe20000410000 */
[----:B------:R-:W-:Y:S01]  /*9d20*/  LOP3.LUT R7, R7, 0xffff0000, RZ, 0xc0, !PT ;  /* 0xffff000007077812 */ /* 0x000fe200078ec0ff */
[----:B------:R-:W-:-:S02]  /*9d30*/  IMAD.U32 R11, R18, 0x10000, RZ ;  /* 0x00010000120b7824 */ /* 0x000fc400078e00ff */
[C---:B------:R-:W-:Y:S02]  /*9d40*/  FFMA.FTZ R9, R10.reuse, R25, -R9 ;  /* 0x000000190a097223 */ /* 0x040fe40000010809 */
[----:B------:R-:W-:Y:S02]  /*9d50*/  FFMA.FTZ R22, R10, R17, R22 ;  /* 0x000000110a167223 */ /* 0x000fe40000010016 */
[C---:B------:R-:W-:Y:S02]  /*9d60*/  FMUL.FTZ R17, R23.reuse, R11 ;  /* 0x0000000b17117220 */ /* 0x040fe40000410000 */
[C---:B------:R-:W-:Y:S02]  /*9d70*/  FMUL.FTZ R10, R26.reuse, R21 ;  /* 0x000000151a0a7220 */ /* 0x040fe40000410000 */
[----:B------:R-:W-:Y:S02]  /*9d80*/  FMUL.FTZ R23, R23, R20 ;  /* 0x0000001417177220 */ /* 0x000fe40000410000 */
[----:B------:R-:W-:-:S02]  /*9d90*/  FMUL.FTZ R26, R26, R7 ;  /* 0x000000071a1a7220 */ /* 0x000fc40000410000 */
[C---:B------:R-:W-:Y:S02]  /*9da0*/  FFMA.FTZ R17, R24.reuse, R20, -R17 ;  /* 0x0000001418117223 */ /* 0x040fe40000010811 */
[----:B------:R-:W-:Y:S01]  /*9db0*/  FFMA.FTZ R24, R24, R11, R23 ;  /* 0x0000000b18187223 */ /* 0x000fe20000010017 */
[----:B------:R-:W-:Y:S01]  /*9dc0*/  F2FP.BF16.PACK_AB R11, R22, R9 ;  /* 0x00000009160b723e */ /* 0x000fe200000010ff */
[----:B------:R-:W-:Y:S01]  /*9dd0*/  FFMA.FTZ R7, R8, R7, -R10 ;  /* 0x0000000708077223 */ /* 0x000fe2000001080a */
[----:B------:R-:W-:Y:S01]  /*9de0*/  F2FP.BF16.PACK_AB R10, R16, R19 ;  /* 0x00000013100a723e */ /* 0x000fe200000010ff */
[----:B------:R-:W-:Y:S01]  /*9df0*/  FFMA.FTZ R26, R8, R21, R26 ;  /* 0x00000015081a7223 */ /* 0x000fe2000001001a */
[----:B------:R-:W-:-:S04]  /*9e00*/  F2FP.BF16.PACK_AB R8, R24, R17 ;  /* 0x000000111808723e */ /* 0x000fc800000010ff */
[----:B------:R-:W-:-:S05]  /*9e10*/  F2FP.BF16.PACK_AB R9, R26, R7 ;  /* 0x000000071a09723e */ /* 0x000fca00000010ff */
[----:B------:R1:W-:Y:S01]  /*9e20*/  STS.128 [R6+0x7100], R8 ;  /* 0x0071000806007388 */ /* 0x0003e20000000c00 */
[----:B------:R-:W-:Y:S05]  /*9e30*/  BRA `(.L_x_369) ;  /* 0x0000272000007947 */ /* 0x000fea0003800000 */
.L_x_348:
[----:B------:R-:W-:Y:S01]  /*9e40*/  ISETP.NE.AND P0, PT, R209, 0x1, PT ;  /* 0x00000001d100780c */ /* 0x000fe20003f05270 */
[----:B------:R-:W-:Y:S01]  /*9e50*/  IMAD.MOV.U32 R21, RZ, RZ, R25 ;  /* 0x000000ffff157224 */ /* 0x000fe200078e0019 */
[----:B------:R-:W-:Y:S01]  /*9e60*/  CS2R R54, SRZ ;  /* 0x0000000000367805 */ /* 0x000fe2000001ff00 */
[----:B------:R-:W-:-:S10]  /*9e70*/  CS2R R52, SRZ ;  /* 0x0000000000347805 */ /* 0x000fd4000001ff00 */
        /* <DEDUP_REMOVED lines=8> */
[----:B------:R-:W-:Y:S02]  /*9f00*/  IMAD R16, R7, c[0x0][0x294], R16 ;  /* 0x0000a50007107a24 */ /* 0x000fe400078e0210 */
[----:B------:R-:W-:Y:S02]  /*9f10*/  IMAD.IADD R18, R21, 0x1, R18 ;  /* 0x0000000115127824 */ /* 0x000fe400078e0212 */
[----:B------:R-:W-:-:S02]  /*9f20*/  IMAD.MOV.U32 R21, RZ, RZ, R19 ;  /* 0x000000ffff157224 */ /* 0x000fc400078e0013 */
[----:B------:R-:W1:Y:S01]  /*9f30*/  SHFL.IDX PT, R19, R17, RZ, 0x181f ;  /* 0x00181fff11137589 */ /* 0x000e6200000e0000 */
[----:B------:R-:W-:Y:S01]  /*9f40*/  LEA.HI.X R18, R20, c[0x0][0x274], R18, 0x1, P0 ;  /* 0x00009d0014127a11 */ /* 0x000fe200000f0c12 */
[----:B------:R-:W-:-:S04]  /*9f50*/  IMAD.MOV.U32 R20, RZ, RZ, R22 ;  /* 0x000000ffff147224 */ /* 0x000fc800078e0016 */
[----:B------:R-:W-:-:S04]  /*9f60*/  IMAD.WIDE.U32 R20, R7, c[0x0][0x290], R20 ;  /* 0x0000a40007147a25 */ /* 0x000fc800078e0014 */
[----:B------:R-:W-:Y:S01]  /*9f70*/  IMAD.IADD R16, R21, 0x1, R16 ;  /* 0x0000000115107824 */ /* 0x000fe200078e0210 */
[----:B------:R-:W-:-:S04]  /*9f80*/  LEA R7, P0, R20, c[0x0][0x288], 0x1 ;  /* 0x0000a20014077a11 */ /* 0x000fc800078008ff */
[----:B------:R-:W-:Y:S02]  /*9f90*/  LEA.HI.X R16, R20, c[0x0][0x28c], R16, 0x1, P0 ;  /* 0x0000a30014107a11 */ /* 0x000fe400000f0c10 */
[----:B------:R-:W2:Y:S01]  /*9fa0*/  SHFL.IDX PT, R20, R18, RZ, 0x181f ;  /* 0x00181fff12147589 */ /* 0x000ea200000e0000 */
[----:B------:R-:W-:-:S13]  /*9fb0*/  ISETP.GE.OR P0, PT, R82, c[0x0][0x27c], P4 ;  /* 0x00009f0052007a0c */ /* 0x000fda0002706670 */
[C---:B------:R-:W-:Y:S02]  /*9fc0*/  @!P0 SHF.L.U32 R22, R82.reuse, 0x1, RZ ;  /* 0x0000000152168819 */ /* 0x040fe400000006ff */
[----:B------:R-:W-:Y:S02]  /*9fd0*/  @!P0 SHF.L.U64.HI R21, R82, 0x1, R83 ;  /* 0x0000000152158819 */ /* 0x000fe40000010253 */
[----:B-1----:R-:W-:Y:S02]  /*9fe0*/  @!P0 IADD3 R24, P1, R19, R22, RZ ;  /* 0x0000001613188210 */ /* 0x002fe40007f3e0ff */
[----:B------:R-:W1:Y:S03]  /*9ff0*/  SHFL.IDX PT, R19, R7, RZ, 0x181f ;  /* 0x00181fff07137589 */ /* 0x000e6600000e0000 */
[----:B--2---:R-:W-:Y:S02]  /*a000*/  @!P0 IMAD.X R25, R20, 0x1, R21, P1 ;  /* 0x0000000114198824 */ /* 0x004fe400008e0615 */
[----:B------:R-:W2:Y:S01]  /*a010*/  SHFL.IDX PT, R20, R16, RZ, 0x181f ;  /* 0x00181fff10147589 */ /* 0x000ea200000e0000 */
[----:B------:R-:W-:Y:S01]  /*a020*/  CS2R R50, SRZ ;  /* 0x0000000000327805 */ /* 0x000fe2000001ff00 */
[----:B------:R-:W-:-:S02]  /*a030*/  CS2R R48, SRZ ;  /* 0x0000000000307805 */ /* 0x000fc4000001ff00 */
[----:B------:R-:W3:Y:S01]  /*a040*/  @!P0 LD.E.128 R52, [R24.64] ;  /* 0x0000001018348980 */ /* 0x000ee2000c101d00 */
[----:B-1----:R-:W-:-:S05]  /*a050*/  @!P0 IADD3 R26, P1, R19, R22, RZ ;  /* 0x00000016131a8210 */ /* 0x002fca0007f3e0ff */
[----:B--2---:R-:W-:-:S05]  /*a060*/  @!P0 IMAD.X R27, R20, 0x1, R21, P1 ;  /* 0x00000001141b8824 */ /* 0x004fca00008e0615 */
[----:B------:R-:W2:Y:S01]  /*a070*/  @!P0 LD.E.128 R48, [R26.64] ;  /* 0x000000101a308980 */ /* 0x000ea2000c101d00 */
[----:B------:R-:W-:Y:S01]  /*a080*/  BSSY B0, `(.L_x_372) ;  /* 0x0000027000007945 */ /* 0x000fe20003800000 */
[----:B------:R-:W-:Y:S01]  /*a090*/  CS2R R46, SRZ ;  /* 0x00000000002e7805 */ /* 0x000fe2000001ff00 */
[----:B------:R-:W-:Y:S01]  /*a0a0*/  CS2R R44, SRZ ;  /* 0x00000000002c7805 */ /* 0x000fe2000001ff00 */
[----:B------:R-:W-:Y:S01]  /*a0b0*/  CS2R R42, SRZ ;  /* 0x00000000002a7805 */ /* 0x000fe2000001ff00 */
[----:B------:R-:W-:Y:S01]  /*a0c0*/  CS2R R40, SRZ ;  /* 0x0000000000287805 */ /* 0x000fe2000001ff00 */
[----:B------:R-:W-:Y:S01]  /*a0d0*/  ISETP.GE.AND P1, PT, R82, c[0x0][0x27c], PT ;  /* 0x00009f0052007a0c */ /* 0x000fe20003f26270 */
[----:B---3--:R-:W-:Y:S01]  /*a0e0*/  IMAD.MOV.U32 R22, RZ, RZ, R54 ;  /* 0x000000ffff167224 */ /* 0x008fe200078e0036 */
[----:B------:R-:W-:Y:S01]  /*a0f0*/  MOV R21, R55 ;  /* 0x0000003700157202 */ /* 0x000fe20000000f00 */
[----:B------:R-:W-:Y:S02]  /*a100*/  IMAD.MOV.U32 R20, RZ, RZ, R52 ;  /* 0x000000ffff147224 */ /* 0x000fe400078e0034 */
[----:B------:R-:W-:Y:S01]  /*a110*/  IMAD.MOV.U32 R19, RZ, RZ, R53 ;  /* 0x000000ffff137224 */ /* 0x000fe200078e0035 */
[----:B------:R-:W-:-:S02]  /*a120*/  PRMT R91, R22, 0x7610, R91 ;  /* 0x00007610165b7816 */ /* 0x000fc4000000005b */
[----:B------:R-:W-:Y:S01]  /*a130*/  PRMT R90, R21, 0x7610, R90 ;  /* 0x00007610155a7816 */ /* 0x000fe2000000005a */
[----:B------:R1:W3:Y:S01]  /*a140*/  SHFL.IDX PT, R22, R18, 0x1, 0x181f ;  /* 0x00381f0012167f89 */ /* 0x0002e200000e0000 */
[----:B------:R-:W-:Y:S02]  /*a150*/  PRMT R89, R20, 0x7610, R89 ;  /* 0x0000761014597816 */ /* 0x000fe40000000059 */
[----:B------:R-:W-:Y:S01]  /*a160*/  PRMT R88, R19, 0x7610, R88 ;  /* 0x0000761013587816 */ /* 0x000fe20000000058 */
[----:B------:R1:W4:Y:S04]  /*a170*/  SHFL.IDX PT, R21, R17, 0x1, 0x181f ;  /* 0x00381f0011157f89 */ /* 0x00032800000e0000 */
[----:B------:R1:W1:Y:S04]  /*a180*/  SHFL.IDX PT, R19, R7, 0x1, 0x181f ;  /* 0x00381f0007137f89 */ /* 0x00026800000e0000 */
[----:B------:R1:W1:Y:S01]  /*a190*/  SHFL.IDX PT, R20, R16, 0x1, 0x181f ;  /* 0x00381f0010147f89 */ /* 0x00026200000e0000 */
[----:B--2---:R-:W-:Y:S01]  /*a1a0*/  IMAD.MOV.U32 R26, RZ, RZ, R50 ;  /* 0x000000ffff1a7224 */ /* 0x004fe200078e0032 */
[----:B------:R-:W-:Y:S01]  /*a1b0*/  MOV R25, R51 ;  /* 0x0000003300197202 */ /* 0x000fe20000000f00 */
[----:B------:R-:W-:-:S02]  /*a1c0*/  IMAD.MOV.U32 R24, RZ, RZ, R48 ;  /* 0x000000ffff187224 */ /* 0x000fc400078e0030 */
[----:B------:R-:W-:Y:S01]  /*a1d0*/  IMAD.MOV.U32 R23, RZ, RZ, R49 ;  /* 0x000000ffff177224 */ /* 0x000fe200078e0031 */
[----:B------:R-:W-:Y:S02]  /*a1e0*/  PRMT R87, R26, 0x7610, R87 ;  /* 0x000076101a577816 */ /* 0x000fe40000000057 */
[----:B------:R-:W-:Y:S02]  /*a1f0*/  PRMT R86, R25, 0x7610, R86 ;  /* 0x0000761019567816 */ /* 0x000fe40000000056 */
[----:B------:R-:W-:Y:S02]  /*a200*/  PRMT R85, R24, 0x7610, R85 ;  /* 0x0000761018557816 */ /* 0x000fe40000000055 */
[----:B------:R-:W-:Y:S01]  /*a210*/  PRMT R84, R23, 0x7610, R84 ;  /* 0x0000761017547816 */ /* 0x000fe20000000054 */
[----:B------:R-:W-:Y:S05]  /*a220*/  @P3 BRA `(.L_x_373) ;  /* 0x000000c000003947 */ /* 0x000fea0003800000 */
[----:B---34-:R-:W-:Y:S01]  /*a230*/  CS2R R44, SRZ ;  /* 0x00000000002c7805 */ /* 0x018fe2000001ff00 */
[----:B------:R-:W-:Y:S01]  /*a240*/  CS2R R42, SRZ ;  /* 0x00000000002a7805 */ /* 0x000fe2000001ff00 */
[----:B------:R-:W-:Y:S01]  /*a250*/  CS2R R40, SRZ ;  /* 0x0000000000287805 */ /* 0x000fe2000001ff00 */
[----:B------:R-:W-:Y:S05]  /*a260*/  @P1 BRA `(.L_x_373) ;  /* 0x0000008000001947 */ /* 0x000fea0003800000 */
[C---:B------:R-:W-:Y:S01]  /*a270*/  IMAD.SHL.U32 R24, R82.reuse, 0x2, RZ ;  /* 0x0000000252187824 */ /* 0x040fe200078e00ff */
[----:B------:R-:W-:-:S04]  /*a280*/  SHF.L.U64.HI R23, R82, 0x1, R83 ;  /* 0x0000000152177819 */ /* 0x000fc80000010253 */
[----:B------:R-:W-:-:S05]  /*a290*/  IADD3 R44, P0, R21, R24, RZ ;  /* 0x00000018152c7210 */ /* 0x000fca0007f1e0ff */
[----:B------:R-:W-:Y:S01]  /*a2a0*/  IMAD.X R45, R22, 0x1, R23, P0 ;  /* 0x00000001162d7824 */ /* 0x000fe200000e0617 */
[----:B-1----:R-:W-:-:S05]  /*a2b0*/  IADD3 R24, P0, R19, R24, RZ ;  /* 0x0000001813187210 */ /* 0x002fca0007f1e0ff */
[----:B------:R-:W-:Y:S01]  /*a2c0*/  IMAD.X R25, R20, 0x1, R23, P0 ;  /* 0x0000000114197824 */ /* 0x000fe200000e0617 */
[----:B------:R-:W5:Y:S04]  /*a2d0*/  LD.E.128 R44, [R44.64] ;  /* 0x000000102c2c7980 */ /* 0x000f68000c101d00 */
[----:B------:R1:W5:Y:S03]  /*a2e0*/  LD.E.128 R40, [R24.64] ;  /* 0x0000001018287980 */ /* 0x000366000c101d00 */
.L_x_373:
[----:B---34-:R-:W-:Y:S05]  /*a2f0*/  BSYNC B0 ;  /* 0x0000000000007941 */ /* 0x018fea0003800000 */
.L_x_372:
[----:B------:R-:W2:Y:S01]  /*a300*/  SHFL.IDX PT, R22, R17, 0x2, 0x181f ;  /* 0x00581f0011167f89 */ /* 0x000ea200000e0000 */
[C---:B------:R-:W-:Y:S01]  /*a310*/  ISETP.GE.OR P0, PT, R82.reuse, c[0x0][0x27c], P5 ;  /* 0x00009f0052007a0c */ /* 0x040fe20002f06670 */
[----:B------:R-:W-:Y:S01]  /*a320*/  CS2R R38, SRZ ;  /* 0x0000000000267805 */ /* 0x000fe2000001ff00 */
[----:B------:R-:W-:Y:S01]  /*a330*/  CS2R R36, SRZ ;  /* 0x0000000000247805 */ /* 0x000fe2000001ff00 */
[----:B------:R-:W3:Y:S10]  /*a340*/  SHFL.IDX PT, R21, R18, 0x2, 0x181f ;  /* 0x00581f0012157f89 */ /* 0x000ef400000e0000 */
[C---:B-1----:R-:W-:Y:S01]  /*a350*/  @!P0 IMAD.SHL.U32 R19, R82.reuse, 0x2, RZ ;  /* 0x0000000252138824 */ /* 0x042fe200078e00ff */
[----:B------:R-:W-:-:S04]  /*a360*/  @!P0 SHF.L.U64.HI R20, R82, 0x1, R83 ;  /* 0x0000000152148819 */ /* 0x000fc80000010253 */
[-C--:B--2---:R-:W-:Y:S02]  /*a370*/  @!P0 IADD3 R24, P2, R22, R19.reuse, RZ ;  /* 0x0000001316188210 */ /* 0x084fe40007f5e0ff */
[----:B------:R-:W1:Y:S03]  /*a380*/  SHFL.IDX PT, R22, R7, 0x2, 0x181f ;  /* 0x00581f0007167f89 */ /* 0x000e6600000e0000 */
[----:B---3--:R-:W-:Y:S02]  /*a390*/  @!P0 IMAD.X R25, R21, 0x1, R20, P2 ;  /* 0x0000000115198824 */ /* 0x008fe400010e0614 */
[----:B------:R-:W2:Y:S01]  /*a3a0*/  SHFL.IDX PT, R21, R16, 0x2, 0x181f ;  /* 0x00581f0010157f89 */ /* 0x000ea200000e0000 */
[----:B------:R-:W-:Y:S01]  /*a3b0*/  CS2R R30, SRZ ;  /* 0x00000000001e7805 */ /* 0x000fe2000001ff00 */
[----:B------:R-:W-:Y:S02]  /*a3c0*/  CS2R R28, SRZ ;  /* 0x00000000001c7805 */ /* 0x000fe4000001ff00 */
[----:B------:R3:W4:Y:S01]  /*a3d0*/  @!P0 LD.E.128 R36, [R24.64] ;  /* 0x0000001018248980 */ /* 0x000722000c101d00 */
[----:B-1----:R-:W-:-:S05]  /*a3e0*/  @!P0 IADD3 R26, P2, R22, R19, RZ ;  /* 0x00000013161a8210 */ /* 0x002fca0007f5e0ff */
[----:B--2---:R-:W-:-:S05]  /*a3f0*/  @!P0 IMAD.X R27, R21, 0x1, R20, P2 ;  /* 0x00000001151b8824 */ /* 0x004fca00010e0614 */
[----:B------:R1:W2:Y:S01]  /*a400*/  @!P0 LD.E.128 R28, [R26.64] ;  /* 0x000000101a1c8980 */ /* 0x0002a2000c101d00 */
[----:B-----5:R-:W-:Y:S02]  /*a410*/  IMAD.MOV.U32 R22, RZ, RZ, R46 ;  /* 0x000000ffff167224 */ /* 0x020fe400078e002e */
[----:B------:R-:W-:Y:S02]  /*a420*/  IMAD.MOV.U32 R21, RZ, RZ, R47 ;  /* 0x000000ffff157224 */ /* 0x000fe400078e002f */
        /* <DEDUP_REMOVED lines=10> */
[----:B------:R-:W-:-:S02]  /*a4d0*/  PRMT R75, R22, 0x7610, R75 ;  /* 0x00007610164b7816 */ /* 0x000fc4000000004b */
[----:B------:R-:W-:Y:S02]  /*a4e0*/  PRMT R74, R21, 0x7610, R74 ;  /* 0x00007610154a7816 */ /* 0x000fe4000000004a */
[----:B------:R-:W-:Y:S02]  /*a4f0*/  PRMT R73, R20, 0x7610, R73 ;  /* 0x0000761014497816 */ /* 0x000fe40000000049 */
[----:B------:R-:W-:Y:S01]  /*a500*/  PRMT R72, R19, 0x7610, R72 ;  /* 0x0000761013487816 */ /* 0x000fe20000000048 */
[----:B------:R-:W2:Y:S01]  /*a510*/  SHFL.IDX PT, R18, R18, 0x3, 0x181f ;  /* 0x00781f0012127f89 */ /* 0x000ea200000e0000 */
[----:B------:R-:W-:Y:S03]  /*a520*/  BSSY B0, `(.L_x_374) ;  /* 0x0000025000007945 */ /* 0x000fe60003800000 */
[----:B------:R-:W2:Y:S01]  /*a530*/  SHFL.IDX PT, R17, R17, 0x3, 0x181f ;  /* 0x00781f0011117f89 */ /* 0x000ea200000e0000 */
[----:B-1----:R-:W-:-:S03]  /*a540*/  CS2R R26, SRZ ;  /* 0x00000000001a7805 */ /* 0x002fc6000001ff00 */
[----:B------:R-:W1:Y:S01]  /*a550*/  SHFL.IDX PT, R7, R7, 0x3, 0x181f ;  /* 0x00781f0007077f89 */ /* 0x000e6200000e0000 */
[----:B---3--:R-:W-:-:S03]  /*a560*/  CS2R R24, SRZ ;  /* 0x0000000000187805 */ /* 0x008fc6000001ff00 */
[----:B------:R-:W3:Y:S01]  /*a570*/  SHFL.IDX PT, R16, R16, 0x3, 0x181f ;  /* 0x00781f0010107f89 */ /* 0x000ee200000e0000 */
[----:B----4-:R-:W-:Y:S02]  /*a580*/  IMAD.MOV.U32 R22, RZ, RZ, R38 ;  /* 0x000000ffff167224 */ /* 0x010fe400078e0026 */
[----:B------:R-:W-:Y:S02]  /*a590*/  IMAD.MOV.U32 R21, RZ, RZ, R39 ;  /* 0x000000ffff157224 */ /* 0x000fe400078e0027 */
[----:B------:R-:W-:Y:S02]  /*a5a0*/  IMAD.MOV.U32 R20, RZ, RZ, R36 ;  /* 0x000000ffff147224 */ /* 0x000fe400078e0024 */
[----:B------:R-:W-:Y:S01]  /*a5b0*/  IMAD.MOV.U32 R19, RZ, RZ, R37 ;  /* 0x000000ffff137224 */ /* 0x000fe200078e0025 */
[----:B------:R-:W-:Y:S02]  /*a5c0*/  PRMT R71, R22, 0x7610, R71 ;  /* 0x0000761016477816 */ /* 0x000fe40000000047 */
[----:B------:R-:W-:-:S02]  /*a5d0*/  PRMT R70, R21, 0x7610, R70 ;  /* 0x0000761015467816 */ /* 0x000fc40000000046 */
[----:B------:R-:W-:Y:S02]  /*a5e0*/  PRMT R69, R20, 0x7610, R69 ;  /* 0x0000761014457816 */ /* 0x000fe40000000045 */
[----:B------:R-:W-:Y:S01]  /*a5f0*/  PRMT R68, R19, 0x7610, R68 ;  /* 0x0000761013447816 */ /* 0x000fe20000000044 */
[----:B--2---:R-:W-:Y:S02]  /*a600*/  IMAD.MOV.U32 R22, RZ, RZ, R30 ;  /* 0x000000ffff167224 */ /* 0x004fe400078e001e */
[----:B------:R-:W-:Y:S02]  /*a610*/  IMAD.MOV.U32 R21, RZ, RZ, R31 ;  /* 0x000000ffff157224 */ /* 0x000fe400078e001f */
[----:B------:R-:W-:Y:S02]  /*a620*/  IMAD.MOV.U32 R20, RZ, RZ, R28 ;  /* 0x000000ffff147224 */ /* 0x000fe400078e001c */
[----:B------:R-:W-:Y:S01]  /*a630*/  IMAD.MOV.U32 R19, RZ, RZ, R29 ;  /* 0x000000ffff137224 */ /* 0x000fe200078e001d */
[----:B------:R-:W-:-:S02]  /*a640*/  PRMT R67, R22, 0x7610, R67 ;  /* 0x0000761016437816 */ /* 0x000fc40000000043 */
[----:B------:R-:W-:Y:S01]  /*a650*/  PRMT R66, R21, 0x7610, R66 ;  /* 0x0000761015427816 */ /* 0x000fe20000000042 */
[----:B------:R-:W-:Y:S01]  /*a660*/  CS2R R22, SRZ ;  /* 0x0000000000167805 */ /* 0x000fe2000001ff00 */
[----:B------:R-:W-:Y:S02]  /*a670*/  PRMT R65, R20, 0x7610, R65 ;  /* 0x0000761014417816 */ /* 0x000fe40000000041 */
[----:B------:R-:W-:Y:S01]  /*a680*/  PRMT R64, R19, 0x7610, R64 ;  /* 0x0000761013407816 */ /* 0x000fe20000000040 */
[----:B------:R-:W-:Y:S01]  /*a690*/  CS2R R20, SRZ ;  /* 0x0000000000147805 */ /* 0x000fe2000001ff00 */
[----:B------:R-:W-:Y:S05]  /*a6a0*/  @P6 BRA `(.L_x_375) ;  /* 0x000000c000006947 */ /* 0x000fea0003800000 */
[----:B-1-3--:R-:W-:Y:S01]  /*a6b0*/  CS2R R24, SRZ ;  /* 0x0000000000187805 */ /* 0x00afe2000001ff00 */
[----:B------:R-:W-:Y:S01]  /*a6c0*/  CS2R R22, SRZ ;  /* 0x0000000000167805 */ /* 0x000fe2000001ff00 */
[----:B------:R-:W-:Y:S01]  /*a6d0*/  CS2R R20, SRZ ;  /* 0x0000000000147805 */ /* 0x000fe2000001ff00 */
[----:B------:R-:W-:Y:S05]  /*a6e0*/  @P1 BRA `(.L_x_375) ;  /* 0x0000008000001947 */ /* 0x000fea0003800000 */
[C---:B------:R-:W-:Y:S01]  /*a6f0*/  IMAD.SHL.U32 R20, R82.reuse, 0x2, RZ ;  /* 0x0000000252147824 */ /* 0x040fe200078e00ff */
[----:B------:R-:W-:-:S04]  /*a700*/  SHF.L.U64.HI R19, R82, 0x1, R83 ;  /* 0x0000000152137819 */ /* 0x000fc80000010253 */
[-C--:B------:R-:W-:Y:S02]  /*a710*/  IADD3 R24, P2, R17, R20.reuse, RZ ;  /* 0x0000001411187210 */ /* 0x080fe40007f5e0ff */
[----:B------:R-:W-:-:S03]  /*a720*/  IADD3 R20, P0, R7, R20, RZ ;  /* 0x0000001407147210 */ /* 0x000fc60007f1e0ff */
[--C-:B------:R-:W-:Y:S02]  /*a730*/  IMAD.X R25, R18, 0x1, R19.reuse, P2 ;  /* 0x0000000112197824 */ /* 0x100fe400010e0613 */
[----:B------:R-:W-:-:S04]  /*a740*/  IMAD.X R21, R16, 0x1, R19, P0 ;  /* 0x0000000110157824 */ /* 0x000fc800000e0613 */
[----:B------:R-:W5:Y:S04]  /*a750*/  LD.E.128 R24, [R24.64] ;  /* 0x0000001018187980 */ /* 0x000f68000c101d00 */
[----:B------:R-:W5:Y:S02]  /*a760*/  LD.E.128 R20, [R20.64] ;  /* 0x0000001014147980 */ /* 0x000f64000c101d00 */
.L_x_375:
[----:B-1-3--:R-:W-:Y:S05]  /*a770*/  BSYNC B0 ;  /* 0x0000000000007941 */ /* 0x00afea0003800000 */
.L_x_374:
[----:B------:R-:W-:Y:S01]  /*a780*/  IMAD.IADD R63, R10, 0x1, -R117 ;  /* 0x000000010a3f7824 */ /* 0x000fe200078e0a75 */
[----:B------:R-:W-:-:S04]  /*a790*/  DEPBAR.LE SB0, 0x1 ;  /* 0x000080400000791a */ /* 0x000fc80000000000 */
[----:B------:R-:W-:Y:S01]  /*a7a0*/  IMNMX R63, R63, 0x80, PT ;  /* 0x000000803f3f7817 */ /* 0x000fe20003800200 */
[----:B-----5:R-:W-:Y:S01]  /*a7b0*/  IMAD.MOV.U32 R7, RZ, RZ, R26 ;  /* 0x000000ffff077224 */ /* 0x020fe200078e001a */
[----:B------:R-:W-:Y:S01]  /*a7c0*/  BSSY B0, `(.L_x_376) ;  /* 0x0000079000007945 */ /* 0x000fe20003800000 */
[----:B------:R-:W-:Y:S01]  /*a7d0*/  IMAD.MOV.U32 R17, RZ, RZ, R27 ;  /* 0x000000ffff117224 */ /* 0x000fe200078e001b */
[----:B------:R-:W-:Y:S01]  /*a7e0*/  BAR.SYNC.DEFER_BLOCKING 0x0 ;  /* 0x0000000000007b1d */ /* 0x000fe20000010000 */
[----:B------:R-:W-:Y:S01]  /*a7f0*/  ISETP.GE.OR P0, PT, R4, R63, P1 ;  /* 0x0000003f0400720c */ /* 0x000fe20000f06670 */
        /* <DEDUP_REMOVED lines=12> */
[----:B------:R-:W-:Y:S01]  /*a8c0*/  PRMT R56, R10, 0x7610, R56 ;  /* 0x000076100a387816 */ /* 0x000fe20000000038 */
[----:B------:R-:W-:Y:S05]  /*a8d0*/  @P0 BRA `(.L_x_377) ;  /* 0x0000067000000947 */ /* 0x000fea0003800000 */
[----:B------:R-:W-:Y:S01]  /*a8e0*/  IMAD.MOV.U32 R10, RZ, RZ, c[0x0][0x27c] ;  /* 0x00009f00ff0a7624 */ /* 0x000fe200078e00ff */
[----:B------:R-:W-:Y:S02]  /*a8f0*/  SHF.R.U64 R48, R48, 0x10, R49 ;  /* 0x0000001030307819 */ /* 0x000fe40000001231 */
[----:B------:R-:W-:Y:S02]  /*a900*/  SHF.R.U64 R52, R52, 0x10, R53 ;  /* 0x0000001034347819 */ /* 0x000fe40000001235 */
[----:B------:R-:W-:Y:S02]  /*a910*/  LEA.HI R17, R10, R33, RZ, 0x1d ;  /* 0x000000210a117211 */ /* 0x000fe400078fe8ff */
[----:B------:R-:W-:Y:S02]  /*a920*/  SHF.R.U64 R50, R50, 0x10, R51 ;  /* 0x0000001032327819 */ /* 0x000fe40000001233 */
[----:B------:R-:W-:Y:S01]  /*a930*/  SHF.R.S32.HI R10, RZ, 0x1f, R17 ;  /* 0x0000001fff0a7819 */ /* 0x000fe20000011411 */
[----:B------:R-:W-:Y:S01]  /*a940*/  IMAD.SHL.U32 R16, R17, 0x8, RZ ;  /* 0x0000000811107824 */ /* 0x000fe200078e00ff */
[----:B------:R-:W-:-:S02]  /*a950*/  SHF.R.U32.HI R51, RZ, 0x10, R51 ;  /* 0x00000010ff337819 */ /* 0x000fc40000011633 */
[----:B------:R-:W-:Y:S02]  /*a960*/  LEA.HI R10, R10, R17, RZ, 0x3 ;  /* 0x000000110a0a7211 */ /* 0x000fe400078f18ff */
[----:B------:R-:W-:Y:S02]  /*a970*/  LOP3.LUT R11, R11, 0x38, R16, 0xf8, !PT ;  /* 0x000000380b0b7812 */ /* 0x000fe400078ef810 */
[----:B------:R-:W1:Y:S01]  /*a980*/  LDS.128 R16, [R6+0x100] ;  /* 0x0001000006107984 */ /* 0x000e620000000c00 */
[----:B------:R-:W-:Y:S01]  /*a990*/  IMAD.SHL.U32 R10, R10, 0x400, RZ ;  /* 0x000004000a0a7824 */ /* 0x000fe200078e00ff */
[----:B------:R-:W-:Y:S02]  /*a9a0*/  LOP3.LUT R8, R11, R8, RZ, 0x3c, !PT ;  /* 0x000000080b087212 */ /* 0x000fe400078e3cff */
[----:B------:R-:W-:Y:S02]  /*a9b0*/  PRMT R85, R85, 0x5410, R48 ;  /* 0x0000541055557816 */ /* 0x000fe40000000030 */
[----:B------:R-:W-:-:S02]  /*a9c0*/  LOP3.LUT R10, R10, 0x7fffe000, RZ, 0xc0, !PT ;  /* 0x7fffe0000a0a7812 */ /* 0x000fc400078ec0ff */
[----:B------:R-:W-:Y:S01]  /*a9d0*/  PRMT R89, R89, 0x5410, R52 ;  /* 0x0000541059597816 */ /* 0x000fe20000000034 */
[----:B------:R-:W-:Y:S01]  /*a9e0*/  IMAD.U32 R96, R85, 0x10000, RZ ;  /* 0x0001000055607824 */ /* 0x000fe200078e00ff */
[----:B------:R-:W-:Y:S02]  /*a9f0*/  IADD3 R81, R8, R10, R9 ;  /* 0x0000000a08517210 */ /* 0x000fe40007ffe009 */
[----:B------:R-:W-:Y:S01]  /*aa00*/  SHF.R.U64 R54, R54, 0x10, R55 ;  /* 0x0000001036367819 */ /* 0x000fe20000001237 */
[----:B------:R-:W-:Y:S01]  /*aa10*/  IMAD.U32 R92, R89, 0x10000, RZ ;  /* 0x00010000595c7824 */ /* 0x000fe200078e00ff */
[----:B------:R-:W-:Y:S01]  /*aa20*/  SHF.R.U32.HI R53, RZ, 0x10, R53 ;  /* 0x00000010ff357819 */ /* 0x000fe20000011635 */
[----:B------:R-:W-:Y:S01]  /*aa30*/  IMAD.SHL.U32 R81, R81, 0x2, RZ ;  /* 0x0000000251517824 */ /* 0x000fe200078e00ff */
[----:B------:R-:W-:Y:S02]  /*aa40*/  SHF.R.U32.HI R49, RZ, 0x10, R49 ;  /* 0x00000010ff317819 */ /* 0x000fe40000011631 */
[----:B------:R-:W-:-:S02]  /*aa50*/  PRMT R86, R86, 0x5410, R51 ;  /* 0x0000541056567816 */ /* 0x000fc40000000033 */
[----:B------:R-:W2:Y:S01]  /*aa60*/  LDS.128 R8, [R81+0x100] ;  /* 0x0001000051087984 */ /* 0x000ea20000000c00 */
[----:B------:R-:W-:Y:S02]  /*aa70*/  PRMT R91, R91, 0x5410, R54 ;  /* 0x000054105b5b7816 */ /* 0x000fe40000000036 */
[----:B------:R-:W-:Y:S02]  /*aa80*/  SHF.R.U32.HI R55, RZ, 0x10, R55 ;  /* 0x00000010ff377819 */ /* 0x000fe40000011637 */
[----:B------:R-:W-:Y:S02]  /*aa90*/  PRMT R88, R88, 0x5410, R53 ;  /* 0x0000541058587816 */ /* 0x000fe40000000035 */
[----:B------:R-:W-:Y:S02]  /*aaa0*/  PRMT R84, R84, 0x5410, R49 ;  /* 0x0000541054547816 */ /* 0x000fe40000000031 */
[----:B------:R-:W-:Y:S02]  /*aab0*/  PRMT R90, R90, 0x5410, R55 ;  /* 0x000054105a5a7816 */ /* 0x000fe40000000037 */
[----:B------:R-:W-:Y:S01]  /*aac0*/  LOP3.LUT R85, R85, 0xffff0000, RZ, 0xc0, !PT ;  /* 0xffff000055557812 */ /* 0x000fe200078ec0ff */
[----:B------:R-:W-:Y:S01]  /*aad0*/  IMAD.U32 R94, R84, 0x10000, RZ ;  /* 0x00010000545e7824 */ /* 0x000fe200078e00ff */
[----:B------:R-:W-:-:S02]  /*aae0*/  LOP3.LUT R89, R89, 0xffff0000, RZ, 0xc0, !PT ;  /* 0xffff000059597812 */ /* 0x000fc400078ec0ff */
[----:B------:R-:W-:Y:S02]  /*aaf0*/  PRMT R87, R87, 0x5410, R50 ;  /* 0x0000541057577816 */ /* 0x000fe40000000032 */
[----:B------:R-:W-:Y:S02]  /*ab00*/  LOP3.LUT R84, R84, 0xffff0000, RZ, 0xc0, !PT ;  /* 0xffff000054547812 */ /* 0x000fe400078ec0ff */
[C---:B-1----:R-:W-:Y:S01]  /*ab10*/  SHF.L.U32 R48, R17.reuse, 0x10, RZ ;  /* 0x0000001011307819 */ /* 0x042fe200000006ff */
[----:B------:R-:W-:Y:S01]  /*ab20*/  IMAD.U32 R49, R16, 0x10000, RZ ;  /* 0x0001000010317824 */ /* 0x000fe200078e00ff */
[----:B------:R-:W-:Y:S01]  /*ab30*/  LOP3.LUT R51, R17, 0xffff0000, RZ, 0xc0, !PT ;  /* 0xffff000011337812 */ /* 0x000fe200078ec0ff */
[C---:B------:R-:W-:Y:S01]  /*ab40*/  IMAD.U32 R17, R19.reuse, 0x10000, RZ ;  /* 0x0001000013117824 */ /* 0x040fe200078e00ff */
[----:B------:R-:W-:Y:S01]  /*ab50*/  LOP3.LUT R52, R19, 0xffff0000, RZ, 0xc0, !PT ;  /* 0xffff000013347812 */ /* 0x000fe200078ec0ff */
[----:B------:R-:W-:Y:S01]  /*ab60*/  IMAD.U32 R50, R18, 0x10000, RZ ;  /* 0x0001000012327824 */ /* 0x000fe200078e00ff */
[----:B------:R-:W-:-:S02]  /*ab70*/  LOP3.LUT R16, R16, 0xffff0000, RZ, 0xc0, !PT ;  /* 0xffff000010107812 */ /* 0x000fc400078ec0ff */
[----:B------:R-:W-:Y:S01]  /*ab80*/  LOP3.LUT R18, R18, 0xffff0000, RZ, 0xc0, !PT ;  /* 0xffff000012127812 */ /* 0x000fe200078ec0ff */
[----:B--2---:R-:W-:Y:S01]  /*ab90*/  IMAD.U32 R95, R8, 0x10000, RZ ;  /* 0x00010000085f7824 */ /* 0x004fe200078e00ff */
[----:B------:R-:W-:Y:S01]  /*aba0*/  SHF.L.U32 R19, R9, 0x10, RZ ;  /* 0x0000001009137819 */ /* 0x000fe200000006ff */
[----:B------:R-:W-:Y:S01]  /*abb0*/  IMAD.U32 R55, R11, 0x10000, RZ ;  /* 0x000100000b377824 */ /* 0x000fe200078e00ff */
[----:B------:R-:W-:Y:S02]  /*abc0*/  LOP3.LUT R54, R9, 0xffff0000, RZ, 0xc0, !PT ;  /* 0xffff000009367812 */ /* 0x000fe400078ec0ff */
[C---:B------:R-:W-:Y:S01]  /*abd0*/  SHF.L.U32 R53, R10.reuse, 0x10, RZ ;  /* 0x000000100a357819 */ /* 0x040fe200000006ff */
[----:B------:R-:W-:Y:S01]  /*abe0*/  FMUL.FTZ R97, R19, R94 ;  /* 0x0000005e13617220 */ /* 0x000fe20000410000 */
[----:B------:R-:W-:Y:S01]  /*abf0*/  LOP3.LUT R9, R10, 0xffff0000, RZ, 0xc0, !PT ;  /* 0xffff00000a097812 */ /* 0x000fe200078ec0ff */
[----:B------:R-:W-:Y:S01]  /*ac00*/  FMUL.FTZ R10, R95, R96 ;  /* 0x000000605f0a7220 */ /* 0x000fe20000410000 */
[----:B------:R-:W-:Y:S01]  /*ac10*/  LOP3.LUT R93, R11, 0xffff0000, RZ, 0xc0, !PT ;  /* 0xffff00000b5d7812 */ /* 0x000fe200078ec0ff */
[-C--:B------:R-:W-:Y:S01]  /*ac20*/  FMUL.FTZ R95, R95, R92.reuse ;  /* 0x0000005c5f5f7220 */ /* 0x080fe20000410000 */
[----:B------:R-:W-:Y:S01]  /*ac30*/  LOP3.LUT R8, R8, 0xffff0000, RZ, 0xc0, !PT ;  /* 0xffff000008087812 */ /* 0x000fe200078ec0ff */
[----:B------:R-:W-:-:S02]  /*ac40*/  FFMA.FTZ R11, R49, R92, -R10 ;  /* 0x0000005c310b7223 */ /* 0x000fc4000001080a */
[C---:B------:R-:W-:Y:S01]  /*ac50*/  IMAD.U32 R10, R88.reuse, 0x10000, RZ ;  /* 0x00010000580a7824 */ /* 0x040fe200078e00ff */
[----:B------:R-:W-:Y:S01]  /*ac60*/  LOP3.LUT R88, R88, 0xffff0000, RZ, 0xc0, !PT ;  /* 0xffff000058587812 */ /* 0x000fe200078ec0ff */
[----:B------:R-:W-:Y:S01]  /*ac70*/  FFMA.FTZ R49, R49, R96, R95 ;  /* 0x0000006031317223 */ /* 0x000fe2000001005f */
[----:B------:R-:W-:Y:S01]  /*ac80*/  SHF.L.U32 R96, R90, 0x10, RZ ;  /* 0x000000105a607819 */ /* 0x000fe200000006ff */
[C---:B------:R-:W-:Y:S01]  /*ac90*/  IMAD.U32 R92, R86.reuse, 0x10000, RZ ;  /* 0x00010000565c7824 */ /* 0x040fe200078e00ff */
[----:B------:R-:W-:Y:S01]  /*aca0*/  LOP3.LUT R86, R86, 0xffff0000, RZ, 0xc0, !PT ;  /* 0xffff000056567812 */ /* 0x000fe200078ec0ff */
[----:B------:R-:W-:Y:S01]  /*acb0*/  FMUL.FTZ R95, R19, R10 ;  /* 0x0000000a135f7220 */ /* 0x000fe20000410000 */
[----:B------:R-:W-:Y:S01]  /*acc0*/  LOP3.LUT R90, R90, 0xffff0000, RZ, 0xc0, !PT ;  /* 0xffff00005a5a7812 */ /* 0x000fe200078ec0ff */
[C---:B------:R-:W-:Y:S02]  /*acd0*/  FMUL.FTZ R19, R55.reuse, R92 ;  /* 0x0000005c37137220 */ /* 0x040fe40000410000 */
[----:B------:R-:W-:-:S02]  /*ace0*/  FMUL.FTZ R55, R55, R96 ;  /* 0x0000006037377220 */ /* 0x000fc40000410000 */
[C---:B------:R-:W-:Y:S02]  /*acf0*/  FFMA.FTZ R19, R17.reuse, R96, -R19 ;  /* 0x0000006011137223 */ /* 0x040fe40000010813 */
[----:B------:R-:W-:Y:S02]  /*ad00*/  FFMA.FTZ R55, R17, R92, R55 ;  /* 0x0000005c11377223 */ /* 0x000fe40000010037 */
[----:B------:R-:W-:Y:S02]  /*ad10*/  FMUL.FTZ R17, R8, R85 ;  /* 0x0000005508117220 */ /* 0x000fe40000410000 */
[----:B------:R-:W-:Y:S02]  /*ad20*/  FFMA.FTZ R10, R48, R10, -R97 ;  /* 0x0000000a300a7223 */ /* 0x000fe40000010861 */
[-C--:B------:R-:W-:Y:S02]  /*ad30*/  FMUL.FTZ R8, R8, R89.reuse ;  /* 0x0000005908087220 */ /* 0x080fe40000410000 */
[----:B------:R-:W-:-:S02]  /*ad40*/  FFMA.FTZ R92, R16, R89, -R17 ;  /* 0x00000059105c7223 */ /* 0x000fc40000010811 */
[----:B------:R-:W-:Y:S02]  /*ad50*/  FFMA.FTZ R48, R48, R94, R95 ;  /* 0x0000005e30307223 */ /* 0x000fe4000001005f */
[C---:B------:R-:W-:Y:S01]  /*ad60*/  IMAD.U32 R89, R87.reuse, 0x10000, RZ ;  /* 0x0001000057597824 */ /* 0x040fe200078e00ff */
[----:B------:R-:W-:Y:S01]  /*ad70*/  LOP3.LUT R87, R87, 0xffff0000, RZ, 0xc0, !PT ;  /* 0xffff000057577812 */ /* 0x000fe200078ec0ff */
[C---:B------:R-:W-:Y:S01]  /*ad80*/  IMAD.U32 R94, R91.reuse, 0x10000, RZ ;  /* 0x000100005b5e7824 */ /* 0x040fe200078e00ff */
[----:B------:R-:W-:Y:S01]  /*ad90*/  LOP3.LUT R91, R91, 0xffff0000, RZ, 0xc0, !PT ;  /* 0xffff00005b5b7812 */ /* 0x000fe200078ec0ff */
[----:B------:R-:W-:Y:S01]  /*ada0*/  FFMA.FTZ R8, R16, R85, R8 ;  /* 0x0000005510087223 */ /* 0x000fe20000010008 */
[----:B------:R-:W-:Y:S01]  /*adb0*/  F2FP.BF16.PACK_AB R16, R92, R11 ;  /* 0x0000000b5c10723e */ /* 0x000fe200000010ff */
[----:B------:R-:W-:Y:S02]  /*adc0*/  FMUL.FTZ R17, R54, R84 ;  /* 0x0000005436117220 */ /* 0x000fe40000410000 */
[----:B------:R-:W-:Y:S01]  /*add0*/  FMUL.FTZ R85, R53, R89 ;  /* 0x0000005935557220 */ /* 0x000fe20000410000 */
[----:B------:R-:W-:Y:S01]  /*ade0*/  F2FP.BF16.PACK_AB R8, R8, R49 ;  /* 0x000000310808723e */ /* 0x000fe200000010ff */
[----:B------:R-:W-:-:S02]  /*adf0*/  FMUL.FTZ R54, R54, R88 ;  /* 0x0000005836367220 */ /* 0x000fc40000410000 */
[----:B------:R-:W-:Y:S02]  /*ae00*/  FMUL.FTZ R53, R53, R94 ;  /* 0x0000005e35357220 */ /* 0x000fe40000410000 */
[C---:B------:R-:W-:Y:S02]  /*ae10*/  FFMA.FTZ R17, R51.reuse, R88, -R17 ;  /* 0x0000005833117223 */ /* 0x040fe40000010811 */
[----:B------:R-:W-:Y:S02]  /*ae20*/  FFMA.FTZ R51, R51, R84, R54 ;  /* 0x0000005433337223 */ /* 0x000fe40000010036 */
[C---:B------:R-:W-:Y:S01]  /*ae30*/  FFMA.FTZ R85, R50.reuse, R94, -R85 ;  /* 0x0000005e32557223 */ /* 0x040fe20000010855 */
[----:B------:R-:W-:Y:S01]  /*ae40*/  F2FP.BF16.PACK_AB R17, R17, R10 ;  /* 0x0000000a1111723e */ /* 0x000fe200000010ff */
[----:B------:R-:W-:Y:S02]  /*ae50*/  FFMA.FTZ R53, R50, R89, R53 ;  /* 0x0000005932357223 */ /* 0x000fe40000010035 */
[----:B------:R-:W-:-:S02]  /*ae60*/  FMUL.FTZ R50, R9, R87 ;  /* 0x0000005709327220 */ /* 0x000fc40000410000 */
[-C--:B------:R-:W-:Y:S02]  /*ae70*/  FMUL.FTZ R54, R9, R91.reuse ;  /* 0x0000005b09367220 */ /* 0x080fe40000410000 */
[C---:B------:R-:W-:Y:S02]  /*ae80*/  FMUL.FTZ R9, R93.reuse, R86 ;  /* 0x000000565d097220 */ /* 0x040fe40000410000 */
[-C--:B------:R-:W-:Y:S02]  /*ae90*/  FMUL.FTZ R93, R93, R90.reuse ;  /* 0x0000005a5d5d7220 */ /* 0x080fe40000410000 */
[----:B------:R-:W-:Y:S02]  /*aea0*/  FFMA.FTZ R50, R18, R91, -R50 ;  /* 0x0000005b12327223 */ /* 0x000fe40000010832 */
[----:B------:R-:W-:Y:S01]  /*aeb0*/  FFMA.FTZ R90, R52, R90, -R9 ;  /* 0x0000005a345a7223 */ /* 0x000fe20000010809 */
[----:B------:R-:W-:Y:S01]  /*aec0*/  F2FP.BF16.PACK_AB R9, R51, R48 ;  /* 0x000000303309723e */ /* 0x000fe200000010ff */
[----:B------:R-:W-:Y:S01]  /*aed0*/  FFMA.FTZ R54, R18, R87, R54 ;  /* 0x0000005712367223 */ /* 0x000fe20000010036 */
[----:B------:R-:W-:Y:S01]  /*aee0*/  F2FP.BF16.PACK_AB R18, R50, R85 ;  /* 0x000000553212723e */ /* 0x000fe200000010ff */
[----:B------:R-:W-:Y:S01]  /*aef0*/  FFMA.FTZ R52, R52, R86, R93 ;  /* 0x0000005634347223 */ /* 0x000fe2000001005d */
[----:B------:R-:W-:-:S02]  /*af00*/  F2FP.BF16.PACK_AB R19, R90, R19 ;  /* 0x000000135a13723e */ /* 0x000fc400000010ff */
[----:B------:R-:W-:Y:S02]  /*af10*/  F2FP.BF16.PACK_AB R10, R54, R53 ;  /* 0x00000035360a723e */ /* 0x000fe400000010ff */
[----:B------:R-:W-:Y:S01]  /*af20*/  F2FP.BF16.PACK_AB R11, R52, R55 ;  /* 0x00000037340b723e */ /* 0x000fe200000010ff */
[----:B------:R1:W-:Y:S04]  /*af30*/  STS.128 [R6+0x100], R16 ;  /* 0x0001001006007388 */ /* 0x0003e80000000c00 */
[----:B------:R1:W-:Y:S02]  /*af40*/  STS.128 [R81+0x100], R8 ;  /* 0x0001000851007388 */ /* 0x0003e40000000c00 */
.L_x_377:
[----:B------:R-:W-:Y:S05]  /*af50*/  BSYNC B0 ;  /* 0x0000000000007941 */ /* 0x000fea0003800000 */
.L_x_376:
[----:B-1----:R-:W-:Y:S01]  /*af60*/  IADD3 R9, R4, 0x20, RZ ;  /* 0x0000002004097810 */ /* 0x002fe20007ffe0ff */
[----:B------:R-:W-:Y:S03]  /*af70*/  BSSY B0, `(.L_x_378) ;  /* 0x0000074000007945 */ /* 0x000fe60003800000 */
[----:B------:R-:W-:-:S13]  /*af80*/  ISETP.GE.OR P0, PT, R9, R63, P1 ;  /* 0x0000003f0900720c */ /* 0x000fda0000f06670 */
[----:B------:R-:W-:Y:S05]  /*af90*/  @P0 BRA `(.L_x_379) ;  /* 0x0000071000000947 */ /* 0x000fea0003800000 */
[----:B------:R-:W-:Y:S01]  /*afa0*/  IMAD.MOV.U32 R8, RZ, RZ, c[0x0][0x27c] ;  /* 0x00009f00ff087624 */ /* 0x000fe200078e00ff */
[----:B------:R-:W-:Y:S01]  /*afb0*/  SHF.R.S32.HI R6, RZ, 0x1f, R9 ;  /* 0x0000001fff067819 */ /* 0x000fe20000011409 */
[----:B------:R-:W-:Y:S01]  /*afc0*/  IMAD.SHL.U32 R10, R9, 0x40, RZ ;  /* 0x00000040090a7824 */ /* 0x000fe200078e00ff */
[----:B------:R-:W-:Y:S02]  /*afd0*/  SHF.R.U64 R40, R40, 0x10, R41 ;  /* 0x0000001028287819 */ /* 0x000fe40000001229 */
[----:B------:R-:W-:Y:S02]  /*afe0*/  LEA.HI R11, R8, R33, RZ, 0x1d ;  /* 0x00000021080b7211 */ /* 0x000fe400078fe8ff */
[----:B------:R-:W-:Y:S02]  /*aff0*/  LEA.HI R6, R6, R9, RZ, 0x3 ;  /* 0x0000000906067211 */ /* 0x000fe400078f18ff */
[----:B------:R-:W-:Y:S01]  /*b000*/  SHF.R.S32.HI R8, RZ, 0x1f, R11 ;  /* 0x0000001fff087819 */ /* 0x000fe2000001140b */
[----:B------:R-:W-:Y:S01]  /*b010*/  IMAD.SHL.U32 R9, R11, 0x8, RZ ;  /* 0x000000080b097824 */ /* 0x000fe200078e00ff */
[----:B------:R-:W-:Y:S01]  /*b020*/  LOP3.LUT R10, R10, 0x1c0, RZ, 0xc0, !PT ;  /* 0x000001c00a0a7812 */ /* 0x000fe200078ec0ff */
[----:B------:R-:W-:Y:S01]  /*b030*/  IMAD.SHL.U32 R6, R6, 0x40, RZ ;  /* 0x0000004006067824 */ /* 0x000fe200078e00ff */
[----:B------:R-:W-:-:S02]  /*b040*/  LEA.HI R8, R8, R11, RZ, 0x3 ;  /* 0x0000000b08087211 */ /* 0x000fc400078f18ff */
[----:B------:R-:W-:Y:S02]  /*b050*/  LOP3.LUT R16, R10, 0x38, R82, 0xf8, !PT ;  /* 0x000000380a107812 */ /* 0x000fe400078ef852 */
[----:B------:R-:W-:Y:S01]  /*b060*/  SHF.R.U32.HI R17, RZ, 0x3, R10 ;  /* 0x00000003ff117819 */ /* 0x000fe2000001160a */
[----:B------:R-:W-:Y:S01]  /*b070*/  IMAD.SHL.U32 R8, R8, 0x400, RZ ;  /* 0x0000040008087824 */ /* 0x000fe200078e00ff */
[----:B------:R-:W-:Y:S02]  /*b080*/  LOP3.LUT R6, R6, 0xfffffe00, RZ, 0xc0, !PT ;  /* 0xfffffe0006067812 */ /* 0x000fe400078ec0ff */
[----:B------:R-:W-:Y:S02]  /*b090*/  LOP3.LUT R10, R10, 0x38, R9, 0xf8, !PT ;  /* 0x000000380a0a7812 */ /* 0x000fe400078ef809 */
[----:B------:R-:W-:Y:S02]  /*b0a0*/  LOP3.LUT R16, R6, R16, R17, 0xf6, !PT ;  /* 0x0000001006107212 */ /* 0x000fe400078ef611 */
[----:B------:R-:W-:-:S02]  /*b0b0*/  LOP3.LUT R17, R10, R17, RZ, 0x3c, !PT ;  /* 0x000000110a117212 */ /* 0x000fc400078e3cff */
[----:B------:R-:W-:Y:S01]  /*b0c0*/  LOP3.LUT R8, R8, 0x7fffe000, RZ, 0xc0, !PT ;  /* 0x7fffe00008087812 */ /* 0x000fe200078ec0ff */
[----:B------:R-:W-:Y:S01]  /*b0d0*/  IMAD.SHL.U32 R48, R16, 0x2, RZ ;  /* 0x0000000210307824 */ /* 0x000fe200078e00ff */
[----:B------:R-:W-:Y:S02]  /*b0e0*/  SHF.R.U32.HI R41, RZ, 0x10, R41 ;  /* 0x00000010ff297819 */ /* 0x000fe40000011629 */
[----:B------:R-:W-:Y:S02]  /*b0f0*/  IADD3 R6, R17, R8, R6 ;  /* 0x0000000811067210 */ /* 0x000fe40007ffe006 */
[----:B------:R-:W1:Y:S01]  /*b100*/  LDS.128 R16, [R48+0x100] ;  /* 0x0001000030107984 */ /* 0x000e620000000c00 */
[----:B------:R-:W-:Y:S02]  /*b110*/  SHF.R.U64 R42, R42, 0x10, R43 ;  /* 0x000000102a2a7819 */ /* 0x000fe4000000122b */
[----:B------:R-:W-:Y:S01]  /*b120*/  IMAD.SHL.U32 R6, R6, 0x2, RZ ;  /* 0x0000000206067824 */ /* 0x000fe200078e00ff */
[----:B------:R-:W-:-:S02]  /*b130*/  SHF.R.U64 R44, R44, 0x10, R45 ;  /* 0x000000102c2c7819 */ /* 0x000fc4000000122d */
[----:B------:R-:W-:Y:S02]  /*b140*/  SHF.R.U32.HI R43, RZ, 0x10, R43 ;  /* 0x00000010ff2b7819 */ /* 0x000fe4000001162b */
[----:B------:R-:W2:Y:S01]  /*b150*/  LDS.128 R8, [R6+0x100] ;  /* 0x0001000006087984 */ /* 0x000ea20000000c00 */
[----:B------:R-:W-:Y:S02]  /*b160*/  SHF.R.U32.HI R45, RZ, 0x10, R45 ;  /* 0x00000010ff2d7819 */ /* 0x000fe4000001162d */
[----:B------:R-:W-:Y:S02]  /*b170*/  PRMT R73, R73, 0x5410, R40 ;  /* 0x0000541049497816 */ /* 0x000fe40000000028 */
[----:B------:R-:W-:Y:S02]  /*b180*/  PRMT R72, R72, 0x5410, R41 ;  /* 0x0000541048487816 */ /* 0x000fe40000000029 */
[----:B------:R-:W-:Y:S02]  /*b190*/  PRMT R74, R74, 0x5410, R43 ;  /* 0x000054104a4a7816 */ /* 0x000fe4000000002b */
[----:B------:R-:W-:Y:S01]  /*b1a0*/  PRMT R77, R77, 0x5410, R44 ;  /* 0x000054104d4d7816 */ /* 0x000fe2000000002c */
[----:B------:R-:W-:Y:S01]  /*b1b0*/  IMAD.U32 R53, R72, 0x10000, RZ ;  /* 0x0001000048357824 */ /* 0x000fe200078e00ff */
[----:B------:R-:W-:-:S02]  /*b1c0*/  PRMT R76, R76, 0x5410, R45 ;  /* 0x000054104c4c7816 */ /* 0x000fc4000000002d */
[--C-:B------:R-:W-:Y:S02]  /*b1d0*/  SHF.R.U64 R49, R46, 0x10, R47.reuse ;  /* 0x000000102e317819 */ /* 0x100fe4000000122f */
[----:B------:R-:W-:Y:S01]  /*b1e0*/  SHF.R.U32.HI R46, RZ, 0x10, R47 ;  /* 0x00000010ff2e7819 */ /* 0x000fe2000001162f */
[C---:B------:R-:W-:Y:S01]  /*b1f0*/  IMAD.U32 R47, R77.reuse, 0x10000, RZ ;  /* 0x000100004d2f7824 */ /* 0x040fe200078e00ff */
[----:B------:R-:W-:Y:S02]  /*b200*/  PRMT R80, R80, 0x5410, R49 ;  /* 0x0000541050507816 */ /* 0x000fe40000000031 */
[----:B------:R-:W-:Y:S02]  /*b210*/  LOP3.LUT R52, R77, 0xffff0000, RZ, 0xc0, !PT ;  /* 0xffff00004d347812 */ /* 0x000fe400078ec0ff */
[----:B------:R-:W-:Y:S01]  /*b220*/  PRMT R79, R79, 0x5410, R46 ;  /* 0x000054104f4f7816 */ /* 0x000fe2000000002e */
[----:B------:R-:W-:Y:S01]  /*b230*/  IMAD.U32 R55, R80, 0x10000, RZ ;  /* 0x0001000050377824 */ /* 0x000fe200078e00ff */
[----:B------:R-:W-:-:S02]  /*b240*/  LOP3.LUT R72, R72, 0xffff0000, RZ, 0xc0, !PT ;  /* 0xffff000048487812 */ /* 0x000fc400078ec0ff */
[----:B------:R-:W-:Y:S02]  /*b250*/  PRMT R75, R75, 0x5410, R42 ;  /* 0x000054104b4b7816 */ /* 0x000fe4000000002a */
[----:B------:R-:W-:Y:S01]  /*b260*/  LOP3.LUT R80, R80, 0xffff0000, RZ, 0xc0, !PT ;  /* 0xffff000050507812 */ /* 0x000fe200078ec0ff */
[C---:B-1----:R-:W-:Y:S01]  /*b270*/  IMAD.U32 R41, R16.reuse, 0x10000, RZ ;  /* 0x0001000010297824 */ /* 0x042fe200078e00ff */
[----:B------:R-:W-:Y:S01]  /*b280*/  LOP3.LUT R40, R16, 0xffff0000, RZ, 0xc0, !PT ;  /* 0xffff000010287812 */ /* 0x000fe200078ec0ff */
[C---:B------:R-:W-:Y:S01]  /*b290*/  IMAD.U32 R16, R17.reuse, 0x10000, RZ ;  /* 0x0001000011107824 */ /* 0x040fe200078e00ff */
[----:B------:R-:W-:Y:S01]  /*b2a0*/  LOP3.LUT R43, R17, 0xffff0000, RZ, 0xc0, !PT ;  /* 0xffff0000112b7812 */ /* 0x000fe200078ec0ff */
[C---:B------:R-:W-:Y:S01]  /*b2b0*/  IMAD.U32 R17, R19.reuse, 0x10000, RZ ;  /* 0x0001000013117824 */ /* 0x040fe200078e00ff */
[----:B------:R-:W-:Y:S01]  /*b2c0*/  LOP3.LUT R45, R19, 0xffff0000, RZ, 0xc0, !PT ;  /* 0xffff0000132d7812 */ /* 0x000fe200078ec0ff */
[C---:B------:R-:W-:Y:S01]  /*b2d0*/  IMAD.U32 R42, R18.reuse, 0x10000, RZ ;  /* 0x00010000122a7824 */ /* 0x040fe200078e00ff */
[----:B------:R-:W-:Y:S01]  /*b2e0*/  LOP3.LUT R18, R18, 0xffff0000, RZ, 0xc0, !PT ;  /* 0xffff000012127812 */ /* 0x000fe200078ec0ff */
[----:B--2---:R-:W-:Y:S01]  /*b2f0*/  IMAD.U32 R50, R10, 0x10000, RZ ;  /* 0x000100000a327824 */ /* 0x004fe200078e00ff */
[C---:B------:R-:W-:Y:S01]  /*b300*/  SHF.L.U32 R44, R8.reuse, 0x10, RZ ;  /* 0x00000010082c7819 */ /* 0x040fe200000006ff */
[----:B------:R-:W-:Y:S01]  /*b310*/  IMAD.U32 R46, R11, 0x10000, RZ ;  /* 0x000100000b2e7824 */ /* 0x000fe200078e00ff */
[----:B------:R-:W-:Y:S01]  /*b320*/  LOP3.LUT R19, R8, 0xffff0000, RZ, 0xc0, !PT ;  /* 0xffff000008137812 */ /* 0x000fe200078ec0ff */
[C---:B------:R-:W-:Y:S01]  /*b330*/  IMAD.U32 R8, R9.reuse, 0x10000, RZ ;  /* 0x0001000009087824 */ /* 0x040fe200078e00ff */
[----:B------:R-:W-:Y:S01]  /*b340*/  LOP3.LUT R51, R9, 0xffff0000, RZ, 0xc0, !PT ;  /* 0xffff000009337812 */ /* 0x000fe200078ec0ff */
[----:B------:R-:W-:Y:S01]  /*b350*/  IMAD.U32 R9, R73, 0x10000, RZ ;  /* 0x0001000049097824 */ /* 0x000fe200078e00ff */
[----:B------:R-:W-:-:S02]  /*b360*/  LOP3.LUT R49, R10, 0xffff0000, RZ, 0xc0, !PT ;  /* 0xffff00000a317812 */ /* 0x000fc400078ec0ff */
[----:B------:R-:W-:Y:S01]  /*b370*/  LOP3.LUT R73, R73, 0xffff0000, RZ, 0xc0, !PT ;  /* 0xffff000049497812 */ /* 0x000fe200078ec0ff */
[C---:B------:R-:W-:Y:S01]  /*b380*/  FMUL.FTZ R10, R44.reuse, R9 ;  /* 0x000000092c0a7220 */ /* 0x040fe20000410000 */
[----:B------:R-:W-:Y:S01]  /*b390*/  LOP3.LUT R11, R11, 0xffff0000, RZ, 0xc0, !PT ;  /* 0xffff00000b0b7812 */ /* 0x000fe200078ec0ff */
[-C--:B------:R-:W-:Y:S02]  /*b3a0*/  FMUL.FTZ R44, R44, R47.reuse ;  /* 0x0000002f2c2c7220 */ /* 0x080fe40000410000 */
[C---:B------:R-:W-:Y:S02]  /*b3b0*/  FFMA.FTZ R10, R41.reuse, R47, -R10 ;  /* 0x0000002f290a7223 */ /* 0x040fe4000001080a */
[----:B------:R-:W-:Y:S01]  /*b3c0*/  FFMA.FTZ R44, R41, R9, R44 ;  /* 0x00000009292c7223 */ /* 0x000fe2000001002c */
[C---:B------:R-:W-:Y:S01]  /*b3d0*/  SHF.L.U32 R9, R76.reuse, 0x10, RZ ;  /* 0x000000104c097819 */ /* 0x040fe200000006ff */
[C---:B------:R-:W-:Y:S01]  /*b3e0*/  FMUL.FTZ R47, R19.reuse, R73 ;  /* 0x00000049132f7220 */ /* 0x040fe20000410000 */
[----:B------:R-:W-:Y:S01]  /*b3f0*/  LOP3.LUT R76, R76, 0xffff0000, RZ, 0xc0, !PT ;  /* 0xffff00004c4c7812 */ /* 0x000fe200078ec0ff */
[----:B------:R-:W-:-:S02]  /*b400*/  FMUL.FTZ R19, R19, R52 ;  /* 0x0000003413137220 */ /* 0x000fc40000410000 */
[----:B------:R-:W-:Y:S02]  /*b410*/  FMUL.FTZ R41, R8, R53 ;  /* 0x0000003508297220 */ /* 0x000fe40000410000 */
[----:B------:R-:W-:Y:S02]  /*b420*/  FFMA.FTZ R47, R40, R52, -R47 ;  /* 0x00000034282f7223 */ /* 0x000fe4000001082f */
[----:B------:R-:W-:Y:S02]  /*b430*/  FMUL.FTZ R8, R8, R9 ;  /* 0x0000000908087220 */ /* 0x000fe40000410000 */
[C---:B------:R-:W-:Y:S01]  /*b440*/  IMAD.U32 R52, R74.reuse, 0x10000, RZ ;  /* 0x000100004a347824 */ /* 0x040fe200078e00ff */
[----:B------:R-:W-:Y:S01]  /*b450*/  LOP3.LUT R74, R74, 0xffff0000, RZ, 0xc0, !PT ;  /* 0xffff00004a4a7812 */ /* 0x000fe200078ec0ff */
[----:B------:R-:W-:Y:S02]  /*b460*/  FFMA.FTZ R19, R40, R73, R19 ;  /* 0x0000004928137223 */ /* 0x000fe40000010013 */
[----:B------:R-:W-:-:S02]  /*b470*/  FFMA.FTZ R41, R16, R9, -R41 ;  /* 0x0000000910297223 */ /* 0x000fc40000010829 */
[----:B------:R-:W-:Y:S02]  /*b480*/  IMAD.U32 R40, R79, 0x10000, RZ ;  /* 0x000100004f287824 */ /* 0x000fe400078e00ff */
[----:B------:R-:W-:Y:S02]  /*b490*/  FFMA.FTZ R9, R16, R53, R8 ;  /* 0x0000003510097223 */ /* 0x000fe40000010008 */
[C---:B------:R-:W-:Y:S02]  /*b4a0*/  FMUL.FTZ R8, R46.reuse, R52 ;  /* 0x000000342e087220 */ /* 0x040fe40000410000 */
[-C--:B------:R-:W-:Y:S02]  /*b4b0*/  FMUL.FTZ R46, R46, R40.reuse ;  /* 0x000000282e2e7220 */ /* 0x080fe40000410000 */
[----:B------:R-:W-:Y:S02]  /*b4c0*/  FFMA.FTZ R40, R17, R40, -R8 ;  /* 0x0000002811287223 */ /* 0x000fe40000010808 */
[----:B------:R-:W-:-:S02]  /*b4d0*/  FMUL.FTZ R8, R51, R72 ;  /* 0x0000004833087220 */ /* 0x000fc40000410000 */
[C---:B------:R-:W-:Y:S01]  /*b4e0*/  IMAD.U32 R53, R75.reuse, 0x10000, RZ ;  /* 0x000100004b357824 */ /* 0x040fe200078e00ff */
[----:B------:R-:W-:Y:S01]  /*b4f0*/  LOP3.LUT R75, R75, 0xffff0000, RZ, 0xc0, !PT ;  /* 0xffff00004b4b7812 */ /* 0x000fe200078ec0ff */
[-C--:B------:R-:W-:Y:S02]  /*b500*/  FMUL.FTZ R51, R51, R76.reuse ;  /* 0x0000004c33337220 */ /* 0x080fe40000410000 */
[----:B------:R-:W-:Y:S01]  /*b510*/  FFMA.FTZ R76, R43, R76, -R8 ;  /* 0x0000004c2b4c7223 */ /* 0x000fe20000010808 */
[----:B------:R-:W-:Y:S01]  /*b520*/  LOP3.LUT R8, R79, 0xffff0000, RZ, 0xc0, !PT ;  /* 0xffff00004f087812 */ /* 0x000fe200078ec0ff */
[----:B------:R-:W-:Y:S02]  /*b530*/  FMUL.FTZ R16, R50, R53 ;  /* 0x0000003532107220 */ /* 0x000fe40000410000 */
[----:B------:R-:W-:Y:S02]  /*b540*/  FFMA.FTZ R52, R17, R52, R46 ;  /* 0x0000003411347223 */ /* 0x000fe4000001002e */
[----:B------:R-:W-:-:S02]  /*b550*/  FFMA.FTZ R72, R43, R72, R51 ;  /* 0x000000482b487223 */ /* 0x000fc40000010033 */
[-C--:B------:R-:W-:Y:S02]  /*b560*/  FMUL.FTZ R50, R50, R55.reuse ;  /* 0x0000003732327220 */ /* 0x080fe40000410000 */
[----:B------:R-:W-:Y:S01]  /*b570*/  FFMA.FTZ R55, R42, R55, -R16 ;  /* 0x000000372a377223 */ /* 0x000fe20000010810 */
[----:B------:R-:W-:Y:S01]  /*b580*/  F2FP.BF16.PACK_AB R9, R72, R9 ;  /* 0x000000094809723e */ /* 0x000fe200000010ff */
[----:B------:R-:W-:Y:S02]  /*b590*/  FMUL.FTZ R43, R49, R75 ;  /* 0x0000004b312b7220 */ /* 0x000fe40000410000 */
[----:B------:R-:W-:Y:S02]  /*b5a0*/  FMUL.FTZ R17, R11, R74 ;  /* 0x0000004a0b117220 */ /* 0x000fe40000410000 */
[----:B------:R-:W-:Y:S02]  /*b5b0*/  FMUL.FTZ R49, R49, R80 ;  /* 0x0000005031317220 */ /* 0x000fe40000410000 */
[----:B------:R-:W-:-:S02]  /*b5c0*/  FMUL.FTZ R16, R11, R8 ;  /* 0x000000080b107220 */ /* 0x000fc40000410000 */
[----:B------:R-:W-:Y:S02]  /*b5d0*/  FFMA.FTZ R80, R18, R80, -R43 ;  /* 0x0000005012507223 */ /* 0x000fe4000001082b */
[----:B------:R-:W-:Y:S01]  /*b5e0*/  FFMA.FTZ R11, R45, R8, -R17 ;  /* 0x000000082d0b7223 */ /* 0x000fe20000010811 */
[----:B------:R-:W-:Y:S01]  /*b5f0*/  F2FP.BF16.PACK_AB R8, R19, R44 ;  /* 0x0000002c1308723e */ /* 0x000fe200000010ff */
[----:B------:R-:W-:Y:S01]  /*b600*/  FFMA.FTZ R50, R42, R53, R50 ;  /* 0x000000352a327223 */ /* 0x000fe20000010032 */
[----:B------:R-:W-:Y:S01]  /*b610*/  F2FP.BF16.PACK_AB R17, R76, R41 ;  /* 0x000000294c11723e */ /* 0x000fe200000010ff */
[----:B------:R-:W-:Y:S01]  /*b620*/  FFMA.FTZ R75, R18, R75, R49 ;  /* 0x0000004b124b7223 */ /* 0x000fe20000010031 */
[----:B------:R-:W-:Y:S01]  /*b630*/  F2FP.BF16.PACK_AB R18, R80, R55 ;  /* 0x000000375012723e */ /* 0x000fe200000010ff */
[----:B------:R-:W-:Y:S01]  /*b640*/  FFMA.FTZ R45, R45, R74, R16 ;  /* 0x0000004a2d2d7223 */ /* 0x000fe20000010010 */
[----:B------:R-:W-:Y:S02]  /*b650*/  F2FP.BF16.PACK_AB R16, R47, R10 ;  /* 0x0000000a2f10723e */ /* 0x000fe400000010ff */
[----:B------:R-:W-:-:S02]  /*b660*/  F2FP.BF16.PACK_AB R19, R11, R40 ;  /* 0x000000280b13723e */ /* 0x000fc400000010ff */
[----:B------:R-:W-:Y:S02]  /*b670*/  F2FP.BF16.PACK_AB R10, R75, R50 ;  /* 0x000000324b0a723e */ /* 0x000fe400000010ff */
[----:B------:R-:W-:Y:S01]  /*b680*/  F2FP.BF16.PACK_AB R11, R45, R52 ;  /* 0x000000342d0b723e */ /* 0x000fe200000010ff */
[----:B------:R1:W-:Y:S04]  /*b690*/  STS.128 [R48+0x100], R16 ;  /* 0x0001001030007388 */ /* 0x0003e80000000c00 */
[----:B------:R1:W-:Y:S02]  /*b6a0*/  STS.128 [R6+0x100], R8 ;  /* 0x0001000806007388 */ /* 0x0003e40000000c00 */
.L_x_379:
[----:B------:R-:W-:Y:S05]  /*b6b0*/  BSYNC B0 ;  /* 0x0000000000007941 */ /* 0x000fea0003800000 */
.L_x_378:
        /* <DEDUP_REMOVED lines=35> */
[----:B------:R-:W-:Y:S02]  /*b8f0*/  SHF.R.U64 R38, R38, 0x10, R39 ;  /* 0x0000001026267819 */ /* 0x000fe40000001227 */
[----:B------:R-:W-:Y:S01]  /*b900*/  PRMT R66, R66, 0x5410, R31 ;  /* 0x0000541042427816 */ /* 0x000fe2000000001f */
[----:B------:R-:W-:Y:S01]  /*b910*/  IMAD.U32 R45, R64, 0x10000, RZ ;  /* 0x00010000402d7824 */ /* 0x000fe200078e00ff */
[----:B------:R-:W-:-:S02]  /*b920*/  SHF.R.U32.HI R39, RZ, 0x10, R39 ;  /* 0x00000010ff277819 */ /* 0x000fc40000011627 */
[----:B------:R-:W-:Y:S02]  /*b930*/  PRMT R69, R69, 0x5410, R36 ;  /* 0x0000541045457816 */ /* 0x000fe40000000024 */
[----:B------:R-:W-:Y:S02]  /*b940*/  PRMT R68, R68, 0x5410, R37 ;  /* 0x0000541044447816 */ /* 0x000fe40000000025 */
[----:B------:R-:W-:Y:S01]  /*b950*/  PRMT R70, R70, 0x5410, R39 ;  /* 0x0000541046467816 */ /* 0x000fe20000000027 */
[C---:B------:R-:W-:Y:S01]  /*b960*/  IMAD.U32 R39, R69.reuse, 0x10000, RZ ;  /* 0x0001000045277824 */ /* 0x040fe200078e00ff */
[----:B------:R-:W-:Y:S02]  /*b970*/  LOP3.LUT R44, R69, 0xffff0000, RZ, 0xc0, !PT ;  /* 0xffff0000452c7812 */ /* 0x000fe400078ec0ff */
[----:B------:R-:W-:Y:S02]  /*b980*/  PRMT R67, R67, 0x5410, R30 ;  /* 0x0000541043437816 */ /* 0x000fe4000000001e */
[----:B------:R-:W-:-:S02]  /*b990*/  PRMT R71, R71, 0x5410, R38 ;  /* 0x0000541047477816 */ /* 0x000fc40000000026 */
[----:B------:R-:W-:-:S03]  /*b9a0*/  LOP3.LUT R64, R64, 0xffff0000, RZ, 0xc0, !PT ;  /* 0xffff000040407812 */ /* 0x000fc600078ec0ff */
[C---:B------:R-:W-:Y:S01]  /*b9b0*/  IMAD.U32 R47, R71.reuse, 0x10000, RZ ;  /* 0x00010000472f7824 */ /* 0x040fe200078e00ff */
        /* <DEDUP_REMOVED lines=24> */
[----:B------:R-:W-:Y:S01]  /*bb40*/  FMUL.FTZ R39, R19, R65 ;  /* 0x0000004113277220 */ /* 0x000fe20000410000 */
[----:B------:R-:W-:Y:S01]  /*bb50*/  LOP3.LUT R68, R68, 0xffff0000, RZ, 0xc0, !PT ;  /* 0xffff000044447812 */ /* 0x000fe200078ec0ff */
[----:B------:R-:W-:-:S02]  /*bb60*/  FMUL.FTZ R29, R8, R45 ;  /* 0x0000002d081d7220 */ /* 0x000fc40000410000 */
[-C--:B------:R-:W-:Y:S02]  /*bb70*/  FMUL.FTZ R19, R19, R44.reuse ;  /* 0x0000002c13137220 */ /* 0x080fe40000410000 */
[-C--:B------:R-:W-:Y:S02]  /*bb80*/  FMUL.FTZ R8, R8, R9.reuse ;  /* 0x0000000908087220 */ /* 0x080fe40000410000 */
[----:B------:R-:W-:Y:S02]  /*bb90*/  FFMA.FTZ R39, R28, R44, -R39 ;  /* 0x0000002c1c277223 */ /* 0x000fe40000010827 */
[C---:B------:R-:W-:Y:S01]  /*bba0*/  IMAD.U32 R44, R66.reuse, 0x10000, RZ ;  /* 0x00010000422c7824 */ /* 0x040fe200078e00ff */
[----:B------:R-:W-:Y:S01]  /*bbb0*/  LOP3.LUT R66, R66, 0xffff0000, RZ, 0xc0, !PT ;  /* 0xffff000042427812 */ /* 0x000fe200078ec0ff */
[----:B------:R-:W-:Y:S02]  /*bbc0*/  FFMA.FTZ R29, R16, R9, -R29 ;  /* 0x00000009101d7223 */ /* 0x000fe4000001081d */
[----:B------:R-:W-:-:S02]  /*bbd0*/  FFMA.FTZ R19, R28, R65, R19 ;  /* 0x000000411c137223 */ /* 0x000fc40000010013 */
[----:B------:R-:W-:Y:S02]  /*bbe0*/  FFMA.FTZ R9, R16, R45, R8 ;  /* 0x0000002d10097223 */ /* 0x000fe40000010008 */
[C---:B------:R-:W-:Y:S01]  /*bbf0*/  IMAD.U32 R28, R70.reuse, 0x10000, RZ ;  /* 0x00010000461c7824 */ /* 0x040fe200078e00ff */
[----:B------:R-:W-:Y:S01]  /*bc00*/  LOP3.LUT R70, R70, 0xffff0000, RZ, 0xc0, !PT ;  /* 0xffff000046467812 */ /* 0x000fe200078ec0ff */
[C---:B------:R-:W-:Y:S01]  /*bc10*/  IMAD.U32 R45, R67.reuse, 0x10000, RZ ;  /* 0x00010000432d7824 */ /* 0x040fe200078e00ff */
[----:B------:R-:W-:Y:S01]  /*bc20*/  LOP3.LUT R67, R67, 0xffff0000, RZ, 0xc0, !PT ;  /* 0xffff000043437812 */ /* 0x000fe200078ec0ff */
[C---:B------:R-:W-:Y:S02]  /*bc30*/  FMUL.FTZ R8, R38.reuse, R44 ;  /* 0x0000002c26087220 */ /* 0x040fe40000410000 */
[----:B------:R-:W-:Y:S02]  /*bc40*/  FMUL.FTZ R38, R38, R28 ;  /* 0x0000001c26267220 */ /* 0x000fe40000410000 */
[----:B------:R-:W-:-:S02]  /*bc50*/  FMUL.FTZ R16, R42, R45 ;  /* 0x0000002d2a107220 */ /* 0x000fc40000410000 */
[----:B------:R-:W-:Y:S02]  /*bc60*/  FFMA.FTZ R28, R17, R28, -R8 ;  /* 0x0000001c111c7223 */ /* 0x000fe40000010808 */
[-C--:B------:R-:W-:Y:S02]  /*bc70*/  FMUL.FTZ R42, R42, R47.reuse ;  /* 0x0000002f2a2a7220 */ /* 0x080fe40000410000 */
[C---:B------:R-:W-:Y:S02]  /*bc80*/  FMUL.FTZ R8, R43.reuse, R64 ;  /* 0x000000402b087220 */ /* 0x040fe40000410000 */
[----:B------:R-:W-:Y:S02]  /*bc90*/  FMUL.FTZ R43, R43, R68 ;  /* 0x000000442b2b7220 */ /* 0x000fe40000410000 */
[C---:B------:R-:W-:Y:S02]  /*bca0*/  FFMA.FTZ R47, R30.reuse, R47, -R16 ;  /* 0x0000002f1e2f7223 */ /* 0x040fe40000010810 */
[----:B------:R-:W-:-:S02]  /*bcb0*/  FFMA.FTZ R42, R30, R45, R42 ;  /* 0x0000002d1e2a7223 */ /* 0x000fc4000001002a */
[----:B------:R-:W-:Y:S02]  /*bcc0*/  FFMA.FTZ R68, R31, R68, -R8 ;  /* 0x000000441f447223 */ /* 0x000fe40000010808 */
[----:B------:R-:W-:Y:S02]  /*bcd0*/  FMUL.FTZ R30, R41, R67 ;  /* 0x00000043291e7220 */ /* 0x000fe40000410000 */
[----:B------:R-:W-:Y:S02]  /*bce0*/  FMUL.FTZ R16, R11, R66 ;  /* 0x000000420b107220 */ /* 0x000fe40000410000 */
[-C--:B------:R-:W-:Y:S02]  /*bcf0*/  FMUL.FTZ R41, R41, R71.reuse ;  /* 0x0000004729297220 */ /* 0x080fe40000410000 */
[----:B------:R-:W-:Y:S02]  /*bd00*/  FMUL.FTZ R8, R11, R70 ;  /* 0x000000460b087220 */ /* 0x000fe40000410000 */
[----:B------:R-:W-:-:S02]  /*bd10*/  FFMA.FTZ R30, R18, R71, -R30 ;  /* 0x00000047121e7223 */ /* 0x000fc4000001081e */
[----:B------:R-:W-:Y:S01]  /*bd20*/  FFMA.FTZ R11, R37, R70, -R16 ;  /* 0x00000046250b7223 */ /* 0x000fe20000010810 */
[----:B------:R-:W-:Y:S01]  /*bd30*/  F2FP.BF16.PACK_AB R16, R39, R10 ;  /* 0x0000000a2710723e */ /* 0x000fe200000010ff */
[----:B------:R-:W-:Y:S01]  /*bd40*/  FFMA.FTZ R44, R17, R44, R38 ;  /* 0x0000002c112c7223 */ /* 0x000fe20000010026 */
[----:B------:R-:W-:Y:S01]  /*bd50*/  F2FP.BF16.PACK_AB R17, R68, R29 ;  /* 0x0000001d4411723e */ /* 0x000fe200000010ff */
[----:B------:R-:W-:Y:S02]  /*bd60*/  FFMA.FTZ R64, R31, R64, R43 ;  /* 0x000000401f407223 */ /* 0x000fe4000001002b */
[----:B------:R-:W-:Y:S01]  /*bd70*/  FFMA.FTZ R67, R18, R67, R41 ;  /* 0x0000004312437223 */ /* 0x000fe20000010029 */
[----:B------:R-:W-:Y:S01]  /*bd80*/  F2FP.BF16.PACK_AB R18, R30, R47 ;  /* 0x0000002f1e12723e */ /* 0x000fe200000010ff */
[----:B------:R-:W-:Y:S01]  /*bd90*/  FFMA.FTZ R37, R37, R66, R8 ;  /* 0x0000004225257223 */ /* 0x000fe20000010008 */
[----:B------:R-:W-:Y:S02]  /*bda0*/  F2FP.BF16.PACK_AB R8, R19, R36 ;  /* 0x000000241308723e */ /* 0x000fe400000010ff */
[----:B------:R-:W-:-:S02]  /*bdb0*/  F2FP.BF16.PACK_AB R19, R11, R28 ;  /* 0x0000001c0b13723e */ /* 0x000fc400000010ff */
[----:B------:R-:W-:Y:S02]  /*bdc0*/  F2FP.BF16.PACK_AB R9, R64, R9 ;  /* 0x000000094009723e */ /* 0x000fe400000010ff */
[----:B------:R-:W-:Y:S01]  /*bdd0*/  F2FP.BF16.PACK_AB R10, R67, R42 ;  /* 0x0000002a430a723e */ /* 0x000fe200000010ff */
[----:B------:R1:W-:Y:S01]  /*bde0*/  STS.128 [R40+0x100], R16 ;  /* 0x0001001028007388 */ /* 0x0003e20000000c00 */
[----:B------:R-:W-:-:S05]  /*bdf0*/  F2FP.BF16.PACK_AB R11, R37, R44 ;  /* 0x0000002c250b723e */ /* 0x000fca00000010ff */
[----:B------:R1:W-:Y:S02]  /*be00*/  STS.128 [R6+0x100], R8 ;  /* 0x0001000806007388 */ /* 0x0003e40000000c00 */
.L_x_381:
[----:B------:R-:W-:Y:S05]  /*be10*/  BSYNC B0 ;  /* 0x0000000000007941 */ /* 0x000fea0003800000 */
.L_x_380:
[----:B-1----:R-:W-:-:S04]  /*be20*/  IADD3 R8, R4, 0x60, RZ ;  /* 0x0000006004087810 */ /* 0x002fc80007ffe0ff */
        /* <DEDUP_REMOVED lines=25> */
[--C-:B------:R-:W-:Y:S02]  /*bfc0*/  SHF.R.U64 R25, R26, 0x10, R27.reuse ;  /* 0x000000101a197819 */ /* 0x100fe4000000121b */
[----:B------:R-:W-:Y:S01]  /*bfd0*/  IMAD.SHL.U32 R6, R6, 0x2, RZ ;  /* 0x0000000206067824 */ /* 0x000fe200078e00ff */
[----:B------:R-:W-:-:S02]  /*bfe0*/  SHF.R.U32.HI R26, RZ, 0x10, R27 ;  /* 0x00000010ff1a7819 */ /* 0x000fc4000001161b */
[--C-:B------:R-:W-:Y:S02]  /*bff0*/  SHF.R.U64 R27, R20, 0x10, R21.reuse ;  /* 0x00000010141b7819 */ /* 0x100fe40000001215 */
[----:B------:R-:W2:Y:S01]  /*c000*/  LDS.128 R8, [R6+0x100] ;  /* 0x0001000006087984 */ /* 0x000ea20000000c00 */
[----:B------:R-:W-:Y:S02]  /*c010*/  SHF.R.U32.HI R20, RZ, 0x10, R21 ;  /* 0x00000010ff147819 */ /* 0x000fe40000011615 */
[----:B------:R-:W-:Y:S02]  /*c020*/  SHF.R.U64 R21, R22, 0x10, R23 ;  /* 0x0000001016157819 */ /* 0x000fe40000001217 */
[----:B------:R-:W-:Y:S02]  /*c030*/  PRMT R7, R7, 0x5410, R20 ;  /* 0x0000541007077816 */ /* 0x000fe40000000014 */
[----:B------:R-:W-:Y:S02]  /*c040*/  PRMT R58, R58, 0x5410, R21 ;  /* 0x000054103a3a7816 */ /* 0x000fe40000000015 */
[----:B------:R-:W-:Y:S01]  /*c050*/  SHF.R.U32.HI R22, RZ, 0x10, R23 ;  /* 0x00000010ff167819 */ /* 0x000fe20000011617 */
[----:B------:R-:W-:Y:S01]  /*c060*/  IMAD.U32 R37, R7, 0x10000, RZ ;  /* 0x0001000007257824 */ /* 0x000fe200078e00ff */
[----:B------:R-:W-:-:S02]  /*c070*/  PRMT R56, R56, 0x5410, R27 ;  /* 0x0000541038387816 */ /* 0x000fc4000000001b */
[----:B------:R-:W-:Y:S02]  /*c080*/  PRMT R60, R60, 0x5410, R29 ;  /* 0x000054103c3c7816 */ /* 0x000fe4000000001d */
[----:B------:R-:W-:Y:S02]  /*c090*/  PRMT R62, R62, 0x5410, R25 ;  /* 0x000054103e3e7816 */ /* 0x000fe40000000019 */
[----:B------:R-:W-:Y:S01]  /*c0a0*/  PRMT R59, R59, 0x5410, R24 ;  /* 0x000054103b3b7816 */ /* 0x000fe20000000018 */
[C---:B------:R-:W-:Y:S01]  /*c0b0*/  IMAD.U32 R27, R60.reuse, 0x10000, RZ ;  /* 0x000100003c1b7824 */ /* 0x040fe200078e00ff */
[----:B------:R-:W-:Y:S01]  /*c0c0*/  LOP3.LUT R60, R60, 0xffff0000, RZ, 0xc0, !PT ;  /* 0xffff00003c3c7812 */ /* 0x000fe200078ec0ff */
[----:B------:R-:W-:Y:S01]  /*c0d0*/  IMAD.U32 R39, R62, 0x10000, RZ ;  /* 0x000100003e277824 */ /* 0x000fe200078e00ff */
[----:B------:R-:W-:Y:S02]  /*c0e0*/  PRMT R57, R57, 0x5410, R22 ;  /* 0x0000541039397816 */ /* 0x000fe40000000016 */
[----:B------:R-:W-:-:S02]  /*c0f0*/  PRMT R61, R61, 0x5410, R26 ;  /* 0x000054103d3d7816 */ /* 0x000fc4000000001a */
[----:B------:R-:W-:Y:S01]  /*c100*/  LOP3.LUT R38, R7, 0xffff0000, RZ, 0xc0, !PT ;  /* 0xffff000007267812 */ /* 0x000fe200078ec0ff */
[----:B------:R-:W-:Y:S01]  /*c110*/  IMAD.U32 R36, R57, 0x10000, RZ ;  /* 0x0001000039247824 */ /* 0x000fe200078e00ff */
        /* <DEDUP_REMOVED lines=23> */
[----:B------:R-:W-:Y:S01]  /*c290*/  SHF.L.U32 R9, R59, 0x10, RZ ;  /* 0x000000103b097819 */ /* 0x000fe200000006ff */
[----:B------:R-:W-:Y:S02]  /*c2a0*/  FMUL.FTZ R27, R19, R56 ;  /* 0x00000038131b7220 */ /* 0x000fe40000410000 */
[----:B------:R-:W-:-:S02]  /*c2b0*/  FMUL.FTZ R21, R8, R37 ;  /* 0x0000002508157220 */ /* 0x000fc40000410000 */
[-C--:B------:R-:W-:Y:S02]  /*c2c0*/  FMUL.FTZ R19, R19, R60.reuse ;  /* 0x0000003c13137220 */ /* 0x080fe40000410000 */
[-C--:B------:R-:W-:Y:S02]  /*c2d0*/  FMUL.FTZ R8, R8, R9.reuse ;  /* 0x0000000908087220 */ /* 0x080fe40000410000 */
[----:B------:R-:W-:Y:S02]  /*c2e0*/  FFMA.FTZ R21, R16, R9, -R21 ;  /* 0x0000000910157223 */ /* 0x000fe40000010815 */
[C---:B------:R-:W-:Y:S02]  /*c2f0*/  FFMA.FTZ R27, R20.reuse, R60, -R27 ;  /* 0x0000003c141b7223 */ /* 0x040fe4000001081b */
[----:B------:R-:W-:Y:S02]  /*c300*/  FFMA.FTZ R19, R20, R56, R19 ;  /* 0x0000003814137223 */ /* 0x000fe40000010013 */
[----:B------:R-:W-:Y:S01]  /*c310*/  FFMA.FTZ R9, R16, R37, R8 ;  /* 0x0000002510097223 */ /* 0x000fe20000010008 */
[----:B------:R-:W-:Y:S01]  /*c320*/  LOP3.LUT R8, R59, 0xffff0000, RZ, 0xc0, !PT ;  /* 0xffff00003b087812 */ /* 0x000fe200078ec0ff */
[----:B------:R-:W-:-:S02]  /*c330*/  IMAD.U32 R20, R61, 0x10000, RZ ;  /* 0x000100003d147824 */ /* 0x000fc400078e00ff */
[C---:B------:R-:W-:Y:S02]  /*c340*/  FMUL.FTZ R16, R26.reuse, R36 ;  /* 0x000000241a107220 */ /* 0x040fe40000410000 */
[-C--:B------:R-:W-:Y:S02]  /*c350*/  FMUL.FTZ R26, R26, R20.reuse ;  /* 0x000000141a1a7220 */ /* 0x080fe40000410000 */
[----:B------:R-:W-:Y:S02]  /*c360*/  FFMA.FTZ R7, R17, R20, -R16 ;  /* 0x0000001411077223 */ /* 0x000fe40000010810 */
[C---:B------:R-:W-:Y:S01]  /*c370*/  IMAD.U32 R37, R58.reuse, 0x10000, RZ ;  /* 0x000100003a257824 */ /* 0x040fe200078e00ff */
[----:B------:R-:W-:Y:S01]  /*c380*/  LOP3.LUT R58, R58, 0xffff0000, RZ, 0xc0, !PT ;  /* 0xffff00003a3a7812 */ /* 0x000fe200078ec0ff */
[----:B------:R-:W-:Y:S02]  /*c390*/  FMUL.FTZ R16, R31, R38 ;  /* 0x000000261f107220 */ /* 0x000fe40000410000 */
[----:B------:R-:W-:-:S02]  /*c3a0*/  FFMA.FTZ R36, R17, R36, R26 ;  /* 0x0000002411247223 */ /* 0x000fc4000001001a */
[-C--:B------:R-:W-:Y:S02]  /*c3b0*/  FMUL.FTZ R31, R31, R8.reuse ;  /* 0x000000081f1f7220 */ /* 0x080fe40000410000 */
[C---:B------:R-:W-:Y:S02]  /*c3c0*/  FMUL.FTZ R17, R30.reuse, R37 ;  /* 0x000000251e117220 */ /* 0x040fe40000410000 */
[----:B------:R-:W-:Y:S01]  /*c3d0*/  FFMA.FTZ R20, R23, R8, -R16 ;  /* 0x0000000817147223 */ /* 0x000fe20000010810 */
[----:B------:R-:W-:Y:S01]  /*c3e0*/  LOP3.LUT R8, R57, 0xffff0000, RZ, 0xc0, !PT ;  /* 0xffff000039087812 */ /* 0x000fe200078ec0ff */
[-C--:B------:R-:W-:Y:S01]  /*c3f0*/  FMUL.FTZ R30, R30, R39.reuse ;  /* 0x000000271e1e7220 */ /* 0x080fe20000410000 */
[----:B------:R-:W-:Y:S01]  /*c400*/  LOP3.LUT R16, R61, 0xffff0000, RZ, 0xc0, !PT ;  /* 0xffff00003d107812 */ /* 0x000fe200078ec0ff */
[----:B------:R-:W-:Y:S02]  /*c410*/  FFMA.FTZ R38, R23, R38, R31 ;  /* 0x0000002617267223 */ /* 0x000fe4000001001f */
[----:B------:R-:W-:-:S02]  /*c420*/  FFMA.FTZ R39, R22, R39, -R17 ;  /* 0x0000002716277223 */ /* 0x000fc40000010811 */
[----:B------:R-:W-:Y:S01]  /*c430*/  FFMA.FTZ R30, R22, R37, R30 ;  /* 0x00000025161e7223 */ /* 0x000fe2000001001e */
[----:B------:R-:W-:Y:S01]  /*c440*/  F2FP.BF16.PACK_AB R9, R38, R9 ;  /* 0x000000092609723e */ /* 0x000fe200000010ff */
[C---:B------:R-:W-:Y:S02]  /*c450*/  FMUL.FTZ R23, R29.reuse, R58 ;  /* 0x0000003a1d177220 */ /* 0x040fe40000410000 */
[----:B------:R-:W-:Y:S02]  /*c460*/  FMUL.FTZ R29, R29, R62 ;  /* 0x0000003e1d1d7220 */ /* 0x000fe40000410000 */
[C---:B------:R-:W-:Y:S02]  /*c470*/  FMUL.FTZ R22, R11.reuse, R8 ;  /* 0x000000080b167220 */ /* 0x040fe40000410000 */
[----:B------:R-:W-:Y:S02]  /*c480*/  FMUL.FTZ R17, R11, R16 ;  /* 0x000000100b117220 */ /* 0x000fe40000410000 */
[----:B------:R-:W-:-:S02]  /*c490*/  FFMA.FTZ R62, R18, R62, -R23 ;  /* 0x0000003e123e7223 */ /* 0x000fc40000010817 */
[----:B------:R-:W-:Y:S02]  /*c4a0*/  FFMA.FTZ R11, R18, R58, R29 ;  /* 0x0000003a120b7223 */ /* 0x000fe4000001001d */
[----:B------:R-:W-:Y:S01]  /*c4b0*/  FFMA.FTZ R22, R25, R16, -R22 ;  /* 0x0000001019167223 */ /* 0x000fe20000010816 */
[----:B------:R-:W-:Y:S01]  /*c4c0*/  F2FP.BF16.PACK_AB R16, R27, R10 ;  /* 0x0000000a1b10723e */ /* 0x000fe200000010ff */
[----:B------:R-:W-:Y:S01]  /*c4d0*/  FFMA.FTZ R25, R25, R8, R17 ;  /* 0x0000000819197223 */ /* 0x000fe20000010011 */
[----:B------:R-:W-:Y:S02]  /*c4e0*/  F2FP.BF16.PACK_AB R8, R19, R24 ;  /* 0x000000181308723e */ /* 0x000fe400000010ff */
[----:B------:R-:W-:Y:S02]  /*c4f0*/  F2FP.BF16.PACK_AB R17, R20, R21 ;  /* 0x000000151411723e */ /* 0x000fe400000010ff */
[----:B------:R-:W-:Y:S02]  /*c500*/  F2FP.BF16.PACK_AB R18, R62, R39 ;  /* 0x000000273e12723e */ /* 0x000fe400000010ff */
[----:B------:R-:W-:-:S02]  /*c510*/  F2FP.BF16.PACK_AB R10, R11, R30 ;  /* 0x0000001e0b0a723e */ /* 0x000fc400000010ff */
[----:B------:R-:W-:Y:S02]  /*c520*/  F2FP.BF16.PACK_AB R19, R22, R7 ;  /* 0x000000071613723e */ /* 0x000fe400000010ff */
[----:B------:R-:W-:-:S03]  /*c530*/  F2FP.BF16.PACK_AB R11, R25, R36 ;  /* 0x00000024190b723e */ /* 0x000fc600000010ff */
[----:B------:R1:W-:Y:S04]  /*c540*/  STS.128 [R28+0x100], R16 ;  /* 0x000100101c007388 */ /* 0x0003e80000000c00 */
[----:B------:R1:W-:Y:S02]  /*c550*/  STS.128 [R6+0x100], R8 ;  /* 0x0001000806007388 */ /* 0x0003e40000000c00 */
.L_x_369:
[----:B------:R-:W-:Y:S05]  /*c560*/  BSYNC B2 ;  /* 0x0000000000027941 */ /* 0x000fea0003800000 */
.L_x_347:
[----:B-1----:R-:W-:Y:S01]  /*c570*/  IMAD.SHL.U32 R6, R33, 0x40, RZ ;  /* 0x0000004021067824 */ /* 0x002fe200078e00ff */
[----:B------:R-:W-:Y:S01]  /*c580*/  LEA.HI R76, R13, R78, RZ, 0x5 ;  /* 0x0000004e0d4c7211 */ /* 0x000fe200078f28ff */
[----:B------:R-:W-:Y:S01]  /*c590*/  IMAD.SHL.U32 R9, R4, 0x8, RZ ;  /* 0x0000000804097824 */ /* 0x000fe200078e00ff */
[----:B------:R-:W-:Y:S01]  /*c5a0*/  BAR.SYNC.DEFER_BLOCKING 0x0 ;  /* 0x0000000000007b1d */ /* 0x000fe20000010000 */
[----:B------:R-:W-:Y:S01]  /*c5b0*/  LOP3.LUT P0, RZ, R33, 0x2, RZ, 0xc0, !PT ;  /* 0x0000000221ff7812 */ /* 0x000fe2000780c0ff */
[----:B------:R-:W-:Y:S01]  /*c5c0*/  IMAD.MOV.U32 R228, RZ, RZ, R226 ;  /* 0x000000ffffe47224 */ /* 0x000fe200078e00e2 */
[----:B------:R-:W-:Y:S01]  /*c5d0*/  LOP3.LUT R4, R6, 0x1c0, RZ, 0xc0, !PT ;  /* 0x000001c006047812 */ /* 0x000fe200078ec0ff */
[----:B------:R-:W-:Y:S01]  /*c5e0*/  IMAD.SHL.U32 R220, R34, 0x2, RZ ;  /* 0x0000000222dc7824 */ /* 0x000fe200078e00ff */
[----:B------:R-:W-:Y:S01]  /*c5f0*/  SHF.R.S32.HI R77, RZ, 0x5, R76 ;  /* 0x00000005ff4d7819 */ /* 0x000fe2000001144c */
[----:B------:R-:W-:Y:S01]  /*c600*/  ULDC.64 UR4, c[0x0][0x208] ;  /* 0x0000820000047ab9 */ /* 0x000fe20000000a00 */
[----:B------:R-:W-:Y:S01]  /*c610*/  LOP3.LUT R9, R4, 0x8, R9, 0xf8, !PT ;  /* 0x0000000804097812 */ /* 0x000fe200078ef809 */
[----:B------:R-:W-:Y:S01]  /*c620*/  USHF.L.U32 UR8, UR4, 0x6, URZ ;  /* 0x0000000604087899 */ /* 0x000fe2000800063f */
[----:B------:R-:W-:Y:S01]  /*c630*/  SHF.R.U32.HI R4, RZ, 0x3, R4 ;  /* 0x00000003ff047819 */ /* 0x000fe20000011604 */
[----:B------:R-:W-:Y:S01]  /*c640*/  IMAD R7, R77, 0x400, R2 ;  /* 0x000004004d077824 */ /* 0x000fe200078e0202 */
[----:B------:R-:W-:Y:S01]  /*c650*/  UMOV UR9, 0x6 ;  /* 0x0000000600097882 */ /* 0x000fe20000000000 */
[----:B------:R-:W-:Y:S01]  /*c660*/  LOP3.LUT P5, RZ, R214, 0x40000, RZ, 0xc0, !PT ;  /* 0x00040000d6ff7812 */ /* 0x000fe200078ac0ff */
[----:B------:R-:W-:Y:S01]  /*c670*/  USHF.L.U64.HI UR7, UR4, UR9, UR5 ;  /* 0x0000000904077299 */ /* 0x000fe20008010205 */
[----:B------:R-:W-:-:S02]  /*c680*/  LOP3.LUT R9, R9, R4, RZ, 0x3c, !PT ;  /* 0x0000000409097212 */ /* 0x000fc400078e3cff */
[C---:B------:R-:W-:Y:S01]  /*c690*/  LEA R4, R7.reuse, 0x100, 0x1 ;  /* 0x0000010007047811 */ /* 0x040fe200078e08ff */
[----:B------:R-:W-:Y:S01]  /*c6a0*/  IMAD.SHL.U32 R7, R7, 0x2, RZ ;  /* 0x0000000207077824 */ /* 0x000fe200078e00ff */
[----:B------:R-:W-:Y:S01]  /*c6b0*/  LOP3.LUT P4, RZ, R214, 0x20000, RZ, 0xc0, !PT ;  /* 0x00020000d6ff7812 */ /* 0x000fe2000788c0ff */
[----:B------:R-:W-:Y:S01]  /*c6c0*/  IMAD R206, R0, 0x200, R9 ;  /* 0x0000020000ce7824 */ /* 0x000fe200078e0209 */
[C---:B------:R-:W-:Y:S01]  /*c6d0*/  ISETP.LT.OR P3, PT, R32.reuse, 0x1, P5 ;  /* 0x000000012000780c */ /* 0x040fe20002f61670 */
[--C-:B------:R-:W-:Y:S01]  /*c6e0*/  IMAD R6, R5, 0x2, R4.reuse ;  /* 0x0000000205067824 */ /* 0x100fe200078e0204 */
[----:B------:R-:W-:Y:S01]  /*c6f0*/  ISETP.LT.OR P2, PT, R32, 0x1, P4 ;  /* 0x000000012000780c */ /* 0x000fe20002741670 */
[C---:B------:R-:W-:Y:S01]  /*c700*/  IMAD R4, R3.reuse, 0x2, R4 ;  /* 0x0000000203047824 */ /* 0x040fe200078e0204 */
[----:B------:R-:W-:Y:S01]  /*c710*/  LDSM.16.M88.4 R124, [R7+0x100] ;  /* 0x00010000077c783b */ /* 0x000fe20000000200 */
[----:B------:R-:W-:Y:S02]  /*c720*/  IMAD R0, R3, 0x2, R6 ;  /* 0x0000000203007824 */ /* 0x000fe400078e0206 */
[----:B------:R-:W-:Y:S01]  /*c730*/  IMAD.SHL.U32 R206, R206, 0x2, RZ ;  /* 0x00000002cece7824 */ /* 0x000fe200078e00ff */
[----:B------:R1:W-:Y:S04]  /*c740*/  LDSM.16.M88.4 R168, [R7+0x4100] ;  /* 0x0041000007a8783b */ /* 0x0003e80000000200 */
[----:B------:R-:W-:Y:S01]  /*c750*/  LDSM.16.M88.4 R136, [R6] ;  /* 0x000000000688783b */ /* 0x000fe20000000200 */
[----:B------:R-:W-:-:S03]  /*c760*/  IADD3 R205, R206, 0x8120, RZ ;  /* 0x00008120cecd7810 */ /* 0x000fc60007ffe0ff */
[----:B------:R2:W-:Y:S04]  /*c770*/  LDSM.16.M88.4 R172, [R6+0x4000] ;  /* 0x0040000006ac783b */ /* 0x0005e80000000200 */
[----:B------:R-:W-:Y:S04]  /*c780*/  LDSM.16.M88.4 R156, [R4] ;  /* 0x00000000049c783b */ /* 0x000fe80000000200 */
[----:B------:R-:W-:Y:S04]  /*c790*/  LDSM.16.M88.4 R176, [R4+0x4000] ;  /* 0x0040000004b0783b */ /* 0x000fe80000000200 */
[----:B------:R-:W-:Y:S01]  /*c7a0*/  LDSM.16.M88.4 R164, [R0] ;  /* 0x0000000000a4783b */ /* 0x000fe20000000200 */
[----:B-1----:R-:W-:-:S03]  /*c7b0*/  IMAD R7, R35, c[0x0][0x208], RZ ;  /* 0x0000820023077a24 */ /* 0x002fc600078e02ff */
[----:B------:R-:W-:Y:S01]  /*c7c0*/  LDSM.16.M88.4 R180, [R0+0x4000] ;  /* 0x0040000000b4783b */ /* 0x000fe20000000200 */
[----:B------:R-:W-:-:S03]  /*c7d0*/  IMAD R7, R110, c[0x0][0x20c], R7 ;  /* 0x000083006e077a24 */ /* 0x000fc600078e0207 */
[----:B------:R-:W-:Y:S01]  /*c7e0*/  BAR.SYNC.DEFER_BLOCKING 0x0 ;  /* 0x0000000000007b1d */ /* 0x000fe20000010000 */
[----:B--2---:R-:W-:-:S04]  /*c7f0*/  IADD3 R6, R206, 0x8100, RZ ;  /* 0x00008100ce067810 */ /* 0x004fc80007ffe0ff */
[----:B------:R-:W-:-:S04]  /*c800*/  @P0 IADD3 R205, R6, -0x20, RZ ;  /* 0xffffffe006cd0810 */ /* 0x000fc80007ffe0ff */
[C---:B------:R-:W-:Y:S02]  /*c810*/  IADD3 R199, R205.reuse, 0x800, RZ ;  /* 0x00000800cdc77810 */ /* 0x040fe40007ffe0ff */
[C---:B------:R-:W-:Y:S02]  /*c820*/  IADD3 R198, R205.reuse, 0x1000, RZ ;  /* 0x00001000cdc67810 */ /* 0x040fe40007ffe0ff */
[C---:B------:R-:W-:Y:S02]  /*c830*/  IADD3 R197, R205.reuse, 0x1800, RZ ;  /* 0x00001800cdc57810 */ /* 0x040fe40007ffe0ff */
[C---:B------:R-:W-:Y:S02]  /*c840*/  IADD3 R196, R205.reuse, 0x2000, RZ ;  /* 0x00002000cdc47810 */ /* 0x040fe40007ffe0ff */
[C---:B------:R-:W-:Y:S02]  /*c850*/  IADD3 R195, R205.reuse, 0x2800, RZ ;  /* 0x00002800cdc37810 */ /* 0x040fe40007ffe0ff */
[----:B------:R-:W-:-:S02]  /*c860*/  IADD3 R193, R205, 0x3000, RZ ;  /* 0x00003000cdc17810 */ /* 0x000fc40007ffe0ff */
[----:B------:R-:W-:Y:S01]  /*c870*/  IADD3 R192, R205, 0x3800, RZ ;  /* 0x00003800cdc07810 */ /* 0x000fe20007ffe0ff */
[----:B------:R-:W-:-:S04]  /*c880*/  DEPBAR.LE SB0, 0x0 ;  /* 0x000080000000791a */ /* 0x000fc80000000000 */
[----:B------:R-:W-:Y:S01]  /*c890*/  BAR.SYNC.DEFER_BLOCKING 0x0 ;  /* 0x0000000000007b1d */ /* 0x000fe20000010000 */
[C---:B------:R-:W-:Y:S02]  /*c8a0*/  IADD3 R191, R205.reuse, 0x4000, RZ ;  /* 0x00004000cdbf7810 */ /* 0x040fe40007ffe0ff */
[C---:B------:R-:W-:Y:S02]  /*c8b0*/  IADD3 R190, R205.reuse, 0x4800, RZ ;  /* 0x00004800cdbe7810 */ /* 0x040fe40007ffe0ff */
[C---:B------:R-:W-:Y:S02]  /*c8c0*/  IADD3 R189, R205.reuse, 0x5000, RZ ;  /* 0x00005000cdbd7810 */ /* 0x040fe40007ffe0ff */
[----:B------:R-:W-:Y:S01]  /*c8d0*/  IADD3 R188, R205, 0x5800, RZ ;  /* 0x00005800cdbc7810 */ /* 0x000fe20007ffe0ff */
[----:B------:R-:W1:Y:S04]  /*c8e0*/  LDSM.16.M88.4 R8, [R206+0x8100] ;  /* 0x00810000ce08783b */ /* 0x000e680000000200 */
[----:B------:R-:W2:Y:S04]  /*c8f0*/  LDSM.16.M88.4 R68, [R206+0x9100] ;  /* 0x00910000ce44783b */ /* 0x000ea80000000200 */
[----:B------:R-:W3:Y:S04]  /*c900*/  LDSM.16.M88.4 R28, [R205] ;  /* 0x00000000cd1c783b */ /* 0x000ee80000000200 */
[----:B------:R-:W4:Y:S04]  /*c910*/  LDSM.16.M88.4 R80, [R206+0x8900] ;  /* 0x00890000ce50783b */ /* 0x000f280000000200 */
[----:B------:R-:W5:Y:S04]  /*c920*/  LDSM.16.M88.4 R20, [R205+0x1000] ;  /* 0x00100000cd14783b */ /* 0x000f680000000200 */
[----:B------:R-:W3:Y:S04]  /*c930*/  LDSM.16.M88.4 R24, [R205+0x800] ;  /* 0x00080000cd18783b */ /* 0x000ee80000000200 */
[----:B------:R-:W3:Y:S04]  /*c940*/  LDSM.16.M88.4 R60, [R206+0x9900] ;  /* 0x00990000ce3c783b */ /* 0x000ee80000000200 */
[----:B------:R-:W4:Y:S04]  /*c950*/  LDSM.16.M88.4 R52, [R206+0xa100] ;  /* 0x00a10000ce34783b */ /* 0x000f280000000200 */
[----:B------:R-:W4:Y:S04]  /*c960*/  LDSM.16.M88.4 R44, [R206+0xa900] ;  /* 0x00a90000ce2c783b */ /* 0x000f280000000200 */
[----:B------:R-:W-:Y:S01]  /*c970*/  LDSM.16.M88.4 R40, [R205+0x2800] ;  /* 0x00280000cd28783b */ /* 0x000fe20000000200 */
[C---:B-1----:R-:W-:Y:S08]  /*c980*/  HMMA.16816.F32.BF16 R16, R124.reuse, R8, RZ ;  /* 0x000000087c10723c */ /* 0x042ff000000418ff */
[C---:B--2---:R-:W-:Y:S08]  /*c990*/  HMMA.16816.F32.BF16 R72, R124.reuse, R68, RZ ;  /* 0x000000447c48723c */ /* 0x044ff000000418ff */
[----:B------:R-:W-:Y:S08]  /*c9a0*/  HMMA.16816.F32.BF16 R8, R124, R10, RZ ;  /* 0x0000000a7c08723c */ /* 0x000ff000000418ff */
[----:B---3--:R-:W-:Y:S07]  /*c9b0*/  HMMA.16816.F32.BF16 R16, R136, R28, R16 ;  /* 0x0000001c8810723c */ /* 0x008fee0000041810 */
[----:B------:R-:W-:Y:S01]  /*c9c0*/  IMAD.WIDE.U32 R28, R110, c[0x0][0x208], RZ ;  /* 0x000082006e1c7a25 */ /* 0x000fe200078e00ff */
[----:B----4-:R-:W-:Y:S03]  /*c9d0*/  HMMA.16816.F32.BF16 R84, R124, R80, RZ ;  /* 0x000000507c54723c */ /* 0x010fe600000418ff */
[----:B------:R-:W-:-:S02]  /*c9e0*/  IMAD.IADD R7, R29, 0x1, R7 ;  /* 0x000000011d077824 */ /* 0x000fc400078e0207 */
[----:B------:R-:W-:Y:S02]  /*c9f0*/  IMAD.U32 R29, RZ, RZ, UR8 ;  /* 0x00000008ff1d7e24 */ /* 0x000fe4000f8e00ff */
[----:B------:R-:W-:Y:S01]  /*ca00*/  IMAD R7, R7, 0x60, RZ ;  /* 0x0000006007077824 */ /* 0x000fe200078e02ff */
[----:B------:R-:W-:Y:S08]  /*ca10*/  HMMA.16816.F32.BF16 R80, R124, R82, RZ ;  /* 0x000000527c50723c */ /* 0x000ff000000418ff */
[----:B-----5:R-:W-:Y:S07]  /*ca20*/  HMMA.16816.F32.BF16 R72, R136, R20, R72 ;  /* 0x000000148848723c */ /* 0x020fee0000041848 */
[----:B------:R-:W-:Y:S01]  /*ca30*/  IMAD.WIDE.U32 R20, R28, 0x60, R228 ;  /* 0x000000601c147825 */ /* 0x000fe200078e00e4 */
[----:B------:R-:W-:Y:S03]  /*ca40*/  HMMA.16816.F32.BF16 R68, R124, R70, RZ ;  /* 0x000000467c44723c */ /* 0x000fe600000418ff */
[----:B------:R-:W-:Y:S01]  /*ca50*/  IMAD.IADD R0, R21, 0x1, R7 ;  /* 0x0000000115007824 */ /* 0x000fe200078e0207 */
[----:B------:R-:W-:-:S04]  /*ca60*/  LEA R6, P0, R20, c[0x0][0x1f8], 0x1 ;  /* 0x00007e0014067a11 */ /* 0x000fc800078008ff */
[----:B------:R-:W-:Y:S01]  /*ca70*/  LEA.HI.X R7, R20, c[0x0][0x1fc], R0, 0x1, P0 ;  /* 0x00007f0014077a11 */ /* 0x000fe200000f0c00 */
[----:B------:R-:W-:Y:S01]  /*ca80*/  HMMA.16816.F32.BF16 R8, R136, R30, R8 ;  /* 0x0000001e8808723c */ /* 0x000fe20000041808 */
[----:B------:R-:W-:Y:S01]  /*ca90*/  IADD3 R28, P1, P0, R29, 0x80, R6 ;  /* 0x000000801d1c7810 */ /* 0x000fe2000783e006 */
[----:B------:R-:W-:-:S03]  /*caa0*/  IMAD.MOV.U32 R0, RZ, RZ, 0x40 ;  /* 0x00000040ff007424 */ /* 0x000fc600078e00ff */
[----:B------:R-:W-:Y:S02]  /*cab0*/  IADD3.X R29, RZ, UR7, R7, P1, P0 ;  /* 0x00000007ff1d7c10 */ /* 0x000fe40008fe0407 */
[----:B------:R-:W-:Y:S01]  /*cac0*/  IADD3 R30, P0, R6, UR8, RZ ;  /* 0x00000008061e7c10 */ /* 0x000fe2000ff1e0ff */
[----:B------:R-:W-:Y:S01]  /*cad0*/  HMMA.16816.F32.BF16 R84, R136, R24, R84 ;  /* 0x000000188854723c */ /* 0x000fe20000041854 */
[C---:B------:R-:W-:Y:S02]  /*cae0*/  ISETP.LT.OR P1, PT, R32.reuse, 0x21, P4 ;  /* 0x000000212000780c */ /* 0x040fe40002721670 */
[----:B------:R-:W-:Y:S02]  /*caf0*/  IADD3.X R31, R7, UR7, RZ, P0, !PT ;  /* 0x00000007071f7c10 */ /* 0x000fe400087fe4ff */
[----:B------:R-:W-:-:S03]  /*cb00*/  ISETP.LT.OR P0, PT, R32, 0x21, P5 ;  /* 0x000000212000780c */ /* 0x000fc60002f01670 */
[C---:B------:R-:W-:Y:S01]  /*cb10*/  HMMA.16816.F32.BF16 R80, R136.reuse, R26, R80 ;  /* 0x0000001a8850723c */ /* 0x040fe20000041850 */
[----:B------:R-:W1:Y:S07]  /*cb20*/  LDSM.16.M88.4 R24, [R205+0x1800] ;  /* 0x00180000cd18783b */ /* 0x000e6e0000000200 */
[----:B------:R-:W-:Y:S01]  /*cb30*/  HMMA.16816.F32.BF16 R68, R136, R22, R68 ;  /* 0x000000168844723c */ /* 0x000fe20000041844 */
[----:B------:R-:W2:Y:S04]  /*cb40*/  LDSM.16.M88.4 R20, [R205+0x2000] ;  /* 0x00200000cd14783b */ /* 0x000ea80000000200 */
[----:B------:R-:W-:Y:S01]  /*cb50*/  @!PT LDS RZ, [RZ] ;  /* 0x00000000fffff984 */ /* 0x000fe20000000800 */
[----:B------:R-:W-:Y:S01]  /*cb60*/  @!PT LDS RZ, [RZ] ;  /* 0x00000000fffff984 */ /* 0x000fe20000000800 */
[----:B------:R-:W-:Y:S01]  /*cb70*/  @!PT LDS RZ, [RZ] ;  /* 0x00000000fffff984 */ /* 0x000fe20000000800 */
[----:B------:R3:W-:Y:S03]  /*cb80*/  LDGSTS.E.BYPASS.LTC128B.128 [R220+0x100], [R6.64], !P3 ;  /* 0x0010000006dc7fae */ /* 0x0007e6000d901d50 */
[----:B------:R-:W-:Y:S01]  /*cb90*/  HMMA.16816.F32.BF16 R64, R124, R60, RZ ;  /* 0x0000003c7c40723c */ /* 0x000fe200000418ff */
[----:B------:R3:W-:Y:S01]  /*cba0*/  LDGSTS.E.BYPASS.LTC128B.128 [R220+0x3100], [R6.64+0x80], !P2 ;  /* 0x0310008006dc7fae */ /* 0x0007e2000d101d50 */
[----:B------:R-:W-:-:S03]  /*cbb0*/  LOP3.LUT P2, RZ, R33, 0x4, RZ, 0xc0, !PT ;  /* 0x0000000421ff7812 */ /* 0x000fc6000784c0ff */
[----:B------:R4:W-:Y:S01]  /*cbc0*/  LDGSTS.E.BYPASS.LTC128B.128 [R220+0x1100], [R30.64], !P0 ;  /* 0x011000001edc7fae */ /* 0x0009e2000c101d50 */
[----:B------:R-:W-:Y:S02]  /*cbd0*/  IADD3 R88, P0, R30, UR8, RZ ;  /* 0x000000081e587c10 */ /* 0x000fe4000ff1e0ff */
[C---:B------:R-:W-:Y:S01]  /*cbe0*/  HMMA.16816.F32.BF16 R60, R124.reuse, R62, RZ ;  /* 0x0000003e7c3c723c */ /* 0x040fe200000418ff */
[----:B------:R4:W-:Y:S01]  /*cbf0*/  LDGSTS.E.BYPASS.LTC128B.128 [R220+0x4100], [R28.64], !P1 ;  /* 0x041000001cdc7fae */ /* 0x0009e2000c901d50 */
[----:B------:R-:W-:Y:S02]  /*cc00*/  IADD3.X R89, R31, UR7, RZ, P0, !PT ;  /* 0x000000071f597c10 */ /* 0x000fe400087fe4ff */
[C---:B------:R-:W-:Y:S02]  /*cc10*/  ISETP.LT.OR P1, PT, R32.reuse, 0x41, P5 ;  /* 0x000000412000780c */ /* 0x040fe40002f21670 */
[----:B------:R-:W-:Y:S02]  /*cc20*/  ISETP.LT.OR P0, PT, R32, 0x41, P4 ;  /* 0x000000412000780c */ /* 0x000fe40002701670 */
[----:B------:R-:W-:Y:S01]  /*cc30*/  HMMA.16816.F32.BF16 R56, R124, R52, RZ ;  /* 0x000000347c38723c */ /* 0x000fe200000418ff */
[----:B------:R-:W-:-:S05]  /*cc40*/  SEL R0, R0, 0xffffffc0, !P2 ;  /* 0xffffffc000007807 */ /* 0x000fca0005000000 */
[----:B------:R-:W-:Y:S02]  /*cc50*/  IMAD.IADD R203, R206, 0x1, R0 ;  /* 0x00000001cecb7824 */ /* 0x000fe400078e0200 */
[----:B------:R-:W-:Y:S01]  /*cc60*/  HMMA.16816.F32.BF16 R52, R124, R54, RZ ;  /* 0x000000367c34723c */ /* 0x000fe200000418ff */
[----:B------:R5:W-:Y:S01]  /*cc70*/  LDGSTS.E.BYPASS.LTC128B.128 [R220+0x2100], [R88.64], !P1 ;  /* 0x0210000058dc7fae */ /* 0x000be2000c901d50 */
[----:B------:R-:W-:-:S03]  /*cc80*/  IMAD.IADD R194, R0, 0x1, R205 ;  /* 0x0000000100c27824 */ /* 0x000fc600078e02cd */
[----:B------:R5:W-:Y:S01]  /*cc90*/  LDGSTS.E.BYPASS.LTC128B.128 [R220+0x5100], [R88.64+0x80], !P0 ;  /* 0x0510008058dc7fae */ /* 0x000be2000c101d50 */
[----:B------:R-:W-:Y:S02]  /*cca0*/  ISETP.GT.AND P0, PT, R110, R215, PT ;  /* 0x000000d76e00720c */ /* 0x000fe40003f04270 */
[----:B------:R-:W-:Y:S01]  /*ccb0*/  HMMA.16816.F32.BF16 R48, R124, R44, RZ ;  /* 0x0000002c7c30723c */ /* 0x000fe200000418ff */
[----:B------:R-:W3:Y:S04]  /*ccc0*/  LDSM.16.M88.4 R36, [R203+0x8100] ;  /* 0x00810000cb24783b */ /* 0x000ee80000000200 */
[----:B------:R-:W3:Y:S03]  /*ccd0*/  LDSM.16.M88.4 R100, [R203+0x8900] ;  /* 0x00890000cb64783b */ /* 0x000ee60000000200 */
[C---:B-1----:R-:W-:Y:S01]  /*cce0*/  HMMA.16816.F32.BF16 R64, R136.reuse, R24, R64 ;  /* 0x000000188840723c */ /* 0x042fe20000041840 */
[----:B------:R-:W1:Y:S04]  /*ccf0*/  LDSM.16.M88.4 R32, [R203+0x9100] ;  /* 0x00910000cb20783b */ /* 0x000e680000000200 */
[----:B----4-:R-:W4:Y:S03]  /*cd00*/  LDSM.16.M88.4 R28, [R203+0x9900] ;  /* 0x00990000cb1c783b */ /* 0x010f260000000200 */
[----:B------:R-:W-:Y:S01]  /*cd10*/  HMMA.16816.F32.BF16 R60, R136, R26, R60 ;  /* 0x0000001a883c723c */ /* 0x000fe2000004183c */
[----:B------:R-:W1:Y:S04]  /*cd20*/  LDSM.16.M88.4 R24, [R203+0xa100] ;  /* 0x00a10000cb18783b */ /* 0x000e680000000200 */
[----:B------:R-:W-:Y:S03]  /*cd30*/  LDSM.16.M88.4 R96, [R194] ;  /* 0x00000000c260783b */ /* 0x000fe60000000200 */
[----:B------:R-:W-:Y:S01]  /*cd40*/  HMMA.16816.F32.BF16 R44, R124, R46, RZ ;  /* 0x0000002e7c2c723c */ /* 0x000fe200000418ff */
[----:B------:R-:W-:Y:S04]  /*cd50*/  LDSM.16.M88.4 R92, [R194+0x800] ;  /* 0x00080000c25c783b */ /* 0x000fe80000000200 */
[----:B-----5:R-:W-:Y:S03]  /*cd60*/  LDSM.16.M88.4 R88, [R194+0x1000] ;  /* 0x00100000c258783b */ /* 0x020fe60000000200 */
[C---:B--2---:R-:W-:Y:S01]  /*cd70*/  HMMA.16816.F32.BF16 R56, R136.reuse, R20, R56 ;  /* 0x000000148838723c */ /* 0x044fe20000041838 */
[----:B------:R-:W-:Y:S04]  /*cd80*/  LDSM.16.M88.4 R104, [R203+0xb900] ;  /* 0x00b90000cb68783b */ /* 0x000fe80000000200 */
[----:B------:R-:W0:Y:S03]  /*cd90*/  LDGDEPBAR ;  /* 0x00000000000079af */ /* 0x000e260000000000 */
[C---:B------:R-:W-:Y:S01]  /*cda0*/  HMMA.16816.F32.BF16 R52, R136.reuse, R22, R52 ;  /* 0x000000168834723c */ /* 0x040fe20000041834 */
[----:B------:R-:W2:Y:S07]  /*cdb0*/  LDSM.16.M88.4 R20, [R203+0xa900] ;  /* 0x00a90000cb14783b */ /* 0x000eae0000000200 */
[C---:B------:R-:W-:Y:S08]  /*cdc0*/  HMMA.16816.F32.BF16 R48, R136.reuse, R40, R48 ;  /* 0x000000288830723c */ /* 0x040ff00000041830 */
[----:B------:R-:W-:Y:S01]  /*cdd0*/  HMMA.16816.F32.BF16 R44, R136, R42, R44 ;  /* 0x0000002a882c723c */ /* 0x000fe2000004182c */
[----:B------:R-:W5:Y:S07]  /*cde0*/  LDSM.16.M88.4 R40, [R194+0x1800] ;  /* 0x00180000c228783b */ /* 0x000f6e0000000200 */
[C---:B---3--:R-:W-:Y:S08]  /*cdf0*/  HMMA.16816.F32.BF16 R16, R156.reuse, R36, R16 ;  /* 0x000000249c10723c */ /* 0x048ff00000041810 */
[C---:B------:R-:W-:Y:S01]  /*ce00*/  HMMA.16816.F32.BF16 R8, R156.reuse, R38, R8 ;  /* 0x000000269c08723c */ /* 0x040fe20000041808 */
[----:B------:R-:W3:Y:S07]  /*ce10*/  LDSM.16.M88.4 R36, [R194+0x2000] ;  /* 0x00200000c224783b */ /* 0x000eee0000000200 */
[C---:B------:R-:W-:Y:S08]  /*ce20*/  HMMA.16816.F32.BF16 R84, R156.reuse, R100, R84 ;  /* 0x000000649c54723c */ /* 0x040ff00000041854 */
[C---:B------:R-:W-:Y:S01]  /*ce30*/  HMMA.16816.F32.BF16 R80, R156.reuse, R102, R80 ;  /* 0x000000669c50723c */ /* 0x040fe20000041850 */
[----:B------:R-:W2:Y:S07]  /*ce40*/  LDSM.16.M88.4 R100, [R194+0x2800] ;  /* 0x00280000c264783b */ /* 0x000eae0000000200 */
[C---:B-1----:R-:W-:Y:S08]  /*ce50*/  HMMA.16816.F32.BF16 R72, R156.reuse, R32, R72 ;  /* 0x000000209c48723c */ /* 0x042ff00000041848 */
[C---:B------:R-:W-:Y:S01]  /*ce60*/  HMMA.16816.F32.BF16 R68, R156.reuse, R34, R68 ;  /* 0x000000229c44723c */ /* 0x040fe20000041844 */
[----:B------:R-:W1:Y:S07]  /*ce70*/  LDSM.16.M88.4 R32, [R206+0xb100] ;  /* 0x00b10000ce20783b */ /* 0x000e6e0000000200 */
[C---:B----4-:R-:W-:Y:S08]  /*ce80*/  HMMA.16816.F32.BF16 R64, R156.reuse, R28, R64 ;  /* 0x0000001c9c40723c */ /* 0x050ff00000041840 */
[C---:B------:R-:W-:Y:S01]  /*ce90*/  HMMA.16816.F32.BF16 R60, R156.reuse, R30, R60 ;  /* 0x0000001e9c3c723c */ /* 0x040fe2000004183c */
[----:B------:R-:W4:Y:S07]  /*cea0*/  LDSM.16.M88.4 R28, [R206+0xb900] ;  /* 0x00b90000ce1c783b */ /* 0x000f2e0000000200 */
[C---:B------:R-:W-:Y:S08]  /*ceb0*/  HMMA.16816.F32.BF16 R56, R156.reuse, R24, R56 ;  /* 0x000000189c38723c */ /* 0x040ff00000041838 */
[C---:B------:R-:W-:Y:S01]  /*cec0*/  HMMA.16816.F32.BF16 R52, R156.reuse, R26, R52 ;  /* 0x0000001a9c34723c */ /* 0x040fe20000041834 */
[----:B------:R-:W1:Y:S07]  /*ced0*/  LDSM.16.M88.4 R24, [R206+0xc100] ;  /* 0x00c10000ce18783b */ /* 0x000e6e0000000200 */
[C---:B--2---:R-:W-:Y:S08]  /*cee0*/  HMMA.16816.F32.BF16 R48, R156.reuse, R20, R48 ;  /* 0x000000149c30723c */ /* 0x044ff00000041830 */
[----:B------:R-:W-:Y:S01]  /*cef0*/  HMMA.16816.F32.BF16 R44, R156, R22, R44 ;  /* 0x000000169c2c723c */ /* 0x000fe2000004182c */
[----:B------:R-:W2:Y:S07]  /*cf00*/  LDSM.16.M88.4 R20, [R206+0xc900] ;  /* 0x00c90000ce14783b */ /* 0x000eae0000000200 */
[C---:B------:R-:W-:Y:S08]  /*cf10*/  HMMA.16816.F32.BF16 R16, R164.reuse, R96, R16 ;  /* 0x00000060a410723c */ /* 0x040ff00000041810 */
[C---:B------:R-:W-:Y:S01]  /*cf20*/  HMMA.16816.F32.BF16 R8, R164.reuse, R98, R8 ;  /* 0x00000062a408723c */ /* 0x040fe20000041808 */
[----:B------:R-:W1:Y:S07]  /*cf30*/  LDSM.16.M88.4 R96, [R206+0xd100] ;  /* 0x00d10000ce60783b */ /* 0x000e6e0000000200 */
[C---:B------:R-:W-:Y:S08]  /*cf40*/  HMMA.16816.F32.BF16 R84, R164.reuse, R92, R84 ;  /* 0x0000005ca454723c */ /* 0x040ff00000041854 */
        /* <DEDUP_REMOVED lines=8> */
[C---:B---3--:R-:W-:Y:S08]  /*cfd0*/  HMMA.16816.F32.BF16 R56, R164.reuse, R36, R56 ;  /* 0x00000024a438723c */ /* 0x048ff00000041838 */
[C---:B------:R-:W-:Y:S01]  /*cfe0*/  HMMA.16816.F32.BF16 R52, R164.reuse, R38, R52 ;  /* 0x00000026a434723c */ /* 0x040fe20000041834 */
[----:B------:R-:W3:Y:S07]  /*cff0*/  LDSM.16.M88.4 R36, [R205+0x4000] ;  /* 0x00400000cd24783b */ /* 0x000eee0000000200 */
[C---:B------:R-:W-:Y:S08]  /*d000*/  HMMA.16816.F32.BF16 R48, R164.reuse, R100, R48 ;  /* 0x00000064a430723c */ /* 0x040ff00000041830 */
[----:B------:R-:W-:Y:S01]  /*d010*/  HMMA.16816.F32.BF16 R44, R164, R102, R44 ;  /* 0x00000066a42c723c */ /* 0x000fe2000004182c */
[----:B------:R-:W-:Y:S07]  /*d020*/  LDSM.16.M88.4 R100, [R203+0xc100] ;  /* 0x00c10000cb64783b */ /* 0x000fee0000000200 */
        /* <DEDUP_REMOVED lines=20> */
[----:B------:R-:W2:Y:S07]  /*d170*/  LDSM.16.M88.4 R88, [R203+0xd900] ;  /* 0x00d90000cb58783b */ /* 0x000eae0000000200 */
[C---:B-----5:R-:W-:Y:S08]  /*d180*/  HMMA.16816.F32.BF16 R84, R172.reuse, R40, R84 ;  /* 0x00000028ac54723c */ /* 0x060ff00000041854 */
[C---:B------:R-:W-:Y:S01]  /*d190*/  HMMA.16816.F32.BF16 R80, R172.reuse, R42, R80 ;  /* 0x0000002aac50723c */ /* 0x040fe20000041850 */
[----:B------:R-:W5:Y:S07]  /*d1a0*/  LDSM.16.M88.4 R40, [R194+0x3000] ;  /* 0x00300000c228783b */ /* 0x000f6e0000000200 */
        /* <DEDUP_REMOVED lines=9> */
[C---:B------:R-:W-:Y:S08]  /*d240*/  HMMA.16816.F32.BF16 R48, R172.reuse, R24, R48 ;  /* 0x00000018ac30723c */ /* 0x040ff00000041830 */
[----:B------:R-:W-:Y:S01]  /*d250*/  HMMA.16816.F32.BF16 R44, R172, R26, R44 ;  /* 0x0000001aac2c723c */ /* 0x000fe2000004182c */
[----:B------:R-:W1:Y:S07]  /*d260*/  LDSM.16.M88.4 R24, [R194+0x5000] ;  /* 0x00500000c218783b */ /* 0x000e6e0000000200 */
[C---:B--2---:R-:W-:Y:S08]  /*d270*/  HMMA.16816.F32.BF16 R16, R176.reuse, R20, R16 ;  /* 0x00000014b010723c */ /* 0x044ff00000041810 */
[----:B------:R-:W-:Y:S01]  /*d280*/  HMMA.16816.F32.BF16 R8, R176, R22, R8 ;  /* 0x00000016b008723c */ /* 0x000fe20000041808 */
[----:B------:R-:W2:Y:S01]  /*d290*/  LDSM.16.M88.4 R20, [R194+0x5800] ;  /* 0x00580000c214783b */ /* 0x000ea20000000200 */
        /* <DEDUP_REMOVED lines=11> */
[C---:B-----5:R-:W-:Y:S08]  /*d350*/  HMMA.16816.F32.BF16 R16, R180.reuse, R40, R16 ;  /* 0x00000028b410723c */ /* 0x060ff00000041810 */
[C---:B------:R-:W-:Y:S08]  /*d360*/  HMMA.16816.F32.BF16 R8, R180.reuse, R42, R8 ;  /* 0x0000002ab408723c */ /* 0x040ff00000041808 */
[C---:B---3--:R-:W-:Y:S08]  /*d370*/  HMMA.16816.F32.BF16 R84, R180.reuse, R36, R84 ;  /* 0x00000024b454723c */ /* 0x048ff00000041854 */
[C---:B------:R-:W-:Y:S08]  /*d380*/  HMMA.16816.F32.BF16 R80, R180.reuse, R38, R80 ;  /* 0x00000026b450723c */ /* 0x040ff00000041850 */
[C---:B-1----:R-:W-:Y:S08]  /*d390*/  HMMA.16816.F32.BF16 R72, R180.reuse, R32, R72 ;  /* 0x00000020b448723c */ /* 0x042ff00000041848 */
[C---:B------:R-:W-:Y:S08]  /*d3a0*/  HMMA.16816.F32.BF16 R68, R180.reuse, R34, R68 ;  /* 0x00000022b444723c */ /* 0x040ff00000041844 */
[C---:B----4-:R-:W-:Y:S08]  /*d3b0*/  HMMA.16816.F32.BF16 R64, R180.reuse, R28, R64 ;  /* 0x0000001cb440723c */ /* 0x050ff00000041840 */
[C---:B------:R-:W-:Y:S08]  /*d3c0*/  HMMA.16816.F32.BF16 R60, R180.reuse, R30, R60 ;  /* 0x0000001eb43c723c */ /* 0x040ff0000004183c */
[C---:B------:R-:W-:Y:S08]  /*d3d0*/  HMMA.16816.F32.BF16 R56, R180.reuse, R24, R56 ;  /* 0x00000018b438723c */ /* 0x040ff00000041838 */
[C---:B------:R-:W-:Y:S08]  /*d3e0*/  HMMA.16816.F32.BF16 R52, R180.reuse, R26, R52 ;  /* 0x0000001ab434723c */ /* 0x040ff00000041834 */
[C---:B--2---:R-:W-:Y:S08]  /*d3f0*/  HMMA.16816.F32.BF16 R48, R180.reuse, R20, R48 ;  /* 0x00000014b430723c */ /* 0x044ff00000041830 */
[----:B------:R-:W-:Y:S01]  /*d400*/  HMMA.16816.F32.BF16 R44, R180, R22, R44 ;  /* 0x00000016b42c723c */ /* 0x000fe2000004182c */
[----:B------:R-:W-:Y:S06]  /*d410*/  BAR.SYNC.DEFER_BLOCKING 0x0 ;  /* 0x0000000000007b1d */ /* 0x000fec0000010000 */
[----:B------:R-:W-:Y:S05]  /*d420*/  @!P0 BRA `(.L_x_382) ;  /* 0x000001b000008947 */ /* 0x000fea0003800000 */
[----:B------:R-:W-:Y:S01]  /*d430*/  IADD3 R21, R14, -0x2, RZ ;  /* 0xfffffffe0e157810 */ /* 0x000fe20007ffe0ff */
[----:B------:R-:W-:-:S02]  /*d440*/  USHF.L.U32 UR5, UR10, 0x6, URZ ;  /* 0x000000060a057899 */ /* 0x000fc4000800063f */
[----:B------:R-:W-:Y:S01]  /*d450*/  ULDC UR4, c[0x0][0x1e4] ;  /* 0x0000790000047ab9 */ /* 0x000fe20000000800 */
[----:B------:R-:W-:Y:S01]  /*d460*/  SHF.R.S32.HI R7, RZ, 0x1f, R21 ;  /* 0x0000001fff077819 */ /* 0x000fe20000011415 */
[----:B------:R-:W-:Y:S01]  /*d470*/  IMAD R15, R15, R21, RZ ;  /* 0x000000150f0f7224 */ /* 0x000fe200078e02ff */
[----:B------:R-:W-:Y:S01]  /*d480*/  USHF.L.U64.HI UR4, UR10, UR9, UR4 ;  /* 0x000000090a047299 */ /* 0x000fe20008010204 */
        /* <DEDUP_REMOVED lines=21> */
.L_x_382:
        /* <DEDUP_REMOVED lines=17> */
[----:B------:R-:W-:Y:S01]  /*d6f0*/  ISETP.NE.AND P0, PT, R209, 0x1, PT ;  /* 0x00000001d100780c */ /* 0x000fe20003f05270 */
[----:B------:R-:W-:Y:S02]  /*d700*/  IMAD R7, R20, 0x10, R7 ;  /* 0x0000001014077824 */ /* 0x000fe400078e0207 */
[----:B------:R-:W-:Y:S01]  /*d710*/  IMAD.IADD R78, R78, 0x1, -R13 ;  /* 0x000000014e4e7824 */ /* 0x000fe200078e0a0d */
[----:B------:R-:W-:-:S03]  /*d720*/  LOP3.LUT R13, R4, 0x7ffffffc, RZ, 0xc0, !PT ;  /* 0x7ffffffc040d7812 */ /* 0x000fc600078ec0ff */
[----:B------:R-:W-:Y:S02]  /*d730*/  IMAD R221, R78, 0x8, R7 ;  /* 0x000000084edd7824 */ /* 0x000fe400078e0207 */
[----:B------:R-:W-:Y:S01]  /*d740*/  IMAD.IADD R222, R0, 0x1, -R13 ;  /* 0x0000000100de7824 */ /* 0x000fe200078e0a0d */
[----:B------:R-:W-:Y:S01]  /*d750*/  IADD3 R13, R207, 0x1, R12 ;  /* 0x00000001cf0d7810 */ /* 0x000fe20007ffe00c */
[----:B------:R-:W-:Y:S02]  /*d760*/  IMAD.MOV.U32 R24, RZ, RZ, R221 ;  /* 0x000000ffff187224 */ /* 0x000fe400078e00dd */
[----:B------:R-:W-:-:S04]  /*d770*/  @P0 IMAD.HI.U32 R6, R221, c[0x0][0x2c8], RZ ;  /* 0x0000b200dd060a27 */ /* 0x000fc800078e00ff */
[----:B------:R-:W-:Y:S01]  /*d780*/  IMAD.SHL.U32 R222, R222, 0x2, RZ ;  /* 0x00000002dede7824 */ /* 0x000fe200078e00ff */
[----:B------:R-:W-:Y:S02]  /*d790*/  @P0 SHF.R.U32.HI R24, RZ, c[0x0][0x2cc], R6 ;  /* 0x0000b300ff180a19 */ /* 0x000fe40000011606 */
[----:B------:R-:W-:Y:S01]  /*d7a0*/  ISETP.GE.AND P0, PT, R208, 0x1, PT ;  /* 0x00000001d000780c */ /* 0x000fe20003f06270 */
[--C-:B------:R-:W-:Y:S01]  /*d7b0*/  IMAD.IADD R4, R12, 0x1, -R222.reuse ;  /* 0x000000010c047824 */ /* 0x100fe200078e0ade */
[----:B------:R-:W-:Y:S01]  /*d7c0*/  IADD3 R20, -R212, R13, -R222 ;  /* 0x0000000dd4147210 */ /* 0x000fe20007ffe9de */
[----:B------:R-:W1:Y:S01]  /*d7d0*/  SHFL.IDX PT, R7, R24, RZ, 0x1c1f ;  /* 0x001c1fff18077589 */ /* 0x000e6200000e0000 */
[----:B------:R-:W-:Y:S02]  /*d7e0*/  IADD3 R6, -R222, R207, R12 ;  /* 0x000000cfde067210 */ /* 0x000fe40007ffe10c */
[C---:B------:R-:W-:Y:S02]  /*d7f0*/  IADD3 R23, R20.reuse, c[0x0][0x328], RZ ;  /* 0x0000ca0014177a10 */ /* 0x040fe40007ffe0ff */
[----:B------:R-:W-:-:S03]  /*d800*/  IADD3 R20, R20, UR10, RZ ;  /* 0x0000000a14147c10 */ /* 0x000fc6000fffe0ff */
        /* <DEDUP_REMOVED lines=15> */
.L_x_385:
[----:B------:R-:W-:-:S04]  /*d900*/  MOV R0, c[0x0][0x32c] ;  /* 0x0000cb0000007a02 */ /* 0x000fc80000000f00 */
[----:B------:R-:W-:-:S13]  /*d910*/  ISETP.NE.AND P0, PT, R0, 0x1, PT ;  /* 0x000000010000780c */ /* 0x000fda0003f05270 */
[----:B------:R-:W-:-:S05]  /*d920*/  @P0 IMAD.HI.U32 R0, R7, c[0x0][0x330], RZ ;  /* 0x0000cc0007000a27 */ /* 0x000fca00078e00ff */
[----:B------:R-:W-:Y:S02]  /*d930*/  @P0 SHF.R.U32.HI R7, RZ, c[0x0][0x334], R0 ;  /* 0x0000cd00ff070a19 */ /* 0x000fe40000011600 */
.L_x_386:
[----:B------:R-:W-:Y:S05]  /*d940*/  BSYNC B0 ;  /* 0x0000000000007941 */ /* 0x000fea0003800000 */
.L_x_384:
[----:B------:R-:W-:-:S05]  /*d950*/  IMAD R0, R7, c[0x0][0x32c], R4 ;  /* 0x0000cb0007007a24 */ /* 0x000fca00078e0204 */
[----:B------:R-:W-:Y:S02]  /*d960*/  IADD3 R7, R0, c[0x0][0x32c], RZ ;  /* 0x0000cb0000077a10 */ /* 0x000fe40007ffe0ff */
[----:B------:R-:W-:Y:S02]  /*d970*/  IMNMX R25, R25, R0, !PT ;  /* 0x0000000019197217 */ /* 0x000fe40007800200 */
[----:B------:R-:W-:Y:S02]  /*d980*/  IMNMX R26, R26, R7, PT ;  /* 0x000000071a1a7217 */ /* 0x000fe40003800200 */
.L_x_383:
[C---:B------:R-:W-:Y:S02]  /*d990*/  ISETP.GE.AND P0, PT, R12.reuse, 0x2, PT ;  /* 0x000000020c00780c */ /* 0x040fe40003f06270 */
[----:B------:R-:W-:Y:S02]  /*d9a0*/  ISETP.GE.AND P1, PT, R12, 0x9, PT ;  /* 0x000000090c00780c */ /* 0x000fe40003f26270 */
[----:B------:R-:W-:Y:S02]  /*d9b0*/  P2R R0, PR, RZ, 0x1 ;  /* 0x00000001ff007803 */ /* 0x000fe40000000000 */
[----:B------:R-:W-:-:S02]  /*d9c0*/  ISETP.GT.AND P0, PT, R25, 0x1, !P0 ;  /* 0x000000011900780c */ /* 0x000fc40004704270 */
[----:B------:R-:W-:Y:S02]  /*d9d0*/  P2R R41, PR, RZ, 0x2 ;  /* 0x00000002ff297803 */ /* 0x000fe40000000000 */
[----:B------:R-:W-:Y:S02]  /*d9e0*/  ISETP.LT.OR P0, PT, R26, 0x2, P0 ;  /* 0x000000021a00780c */ /* 0x000fe40000701670 */
[C---:B------:R-:W-:Y:S02]  /*d9f0*/  ISETP.GE.AND P6, PT, R12.reuse, 0x3a, PT ;  /* 0x0000003a0c00780c */ /* 0x040fe40003fc6270 */
        /* <DEDUP_REMOVED lines=21> */
[C---:B------:R-:W-:Y:S02]  /*db50*/  ISETP.GT.AND P0, PT, R25.reuse, 0x18, !P1 ;  /* 0x000000181900780c */ /* 0x040fe40004f04270 */
        /* <DEDUP_REMOVED lines=37> */
[C---:B------:R-:W-:Y:S02]  /*ddb0*/  ISETP.GE.AND P5, PT, R12.reuse, 0x41, PT ;  /* 0x000000410c00780c */ /* 0x040fe40003fa6270 */
[----:B------:R-:W-:Y:S02]  /*ddc0*/  FSEL R155, R65, -INF , !P0 ;  /* 0xff800000419b7808 */ /* 0x000fe40004000000 */
[----:B------:R-:W-:Y:S02]  /*ddd0*/  ISETP.GT.AND P0, PT, R25, 0x38, !P1 ;  /* 0x000000381900780c */ /* 0x000fe40004f04270 */
[----:B------:R-:W-:-:S02]  /*dde0*/  ISETP.GE.AND P4, PT, R12, 0x42, PT ;  /* 0x000000420c00780c */ /* 0x000fc40003f86270 */
[----:B------:R-:W-:Y:S02]  /*ddf0*/  ISETP.LT.OR P0, PT, R26, 0x39, P0 ;  /* 0x000000391a00780c */ /* 0x000fe40000701670 */
[----:B------:R-:W-:Y:S02]  /*de00*/  ISETP.GE.AND P3, PT, R12, 0x49, PT ;  /* 0x000000490c00780c */ /* 0x000fe40003f66270 */
        /* <DEDUP_REMOVED lines=10> */
[----:B------:R-:W-:-:S04]  /*deb0*/  ISETP.GT.AND P0, PT, R25, 0x41, !P4 ;  /* 0x000000411900780c */ /* 0x000fc80006704270 */
[----:B------:R-:W-:-:S04]  /*dec0*/  ISETP.LT.OR P0, PT, R26, 0x42, P0 ;  /* 0x000000421a00780c */ /* 0x000fc80000701670 */
[----:B------:R-:W-:Y:S02]  /*ded0*/  FSEL R151, R57, -INF , !P0 ;  /* 0xff80000039977808 */ /* 0x000fe40004000000 */
[----:B------:R-:W-:-:S04]  /*dee0*/  ISETP.GT.AND P0, PT, R25, 0x48, !P3 ;  /* 0x000000481900780c */ /* 0x000fc80005f04270 */
[----:B------:R-:W-:-:S04]  /*def0*/  ISETP.LT.OR P0, PT, R26, 0x49, P0 ;  /* 0x000000491a00780c */ /* 0x000fc80000701670 */
[----:B------:R-:W-:Y:S02]  /*df00*/  FSEL R153, R52, -INF , !P0 ;  /* 0xff80000034997808 */ /* 0x000fe40004000000 */
[----:B------:R-:W-:Y:S02]  /*df10*/  ISETP.GT.AND P0, PT, R25, 0x49, !P2 ;  /* 0x000000491900780c */ /* 0x000fe40005704270 */
[----:B------:R-:W-:Y:S02]  /*df20*/  P2R R52, PR, RZ, 0x2 ;  /* 0x00000002ff347803 */ /* 0x000fe40000000000 */
[----:B------:R-:W-:-:S04]  /*df30*/  ISETP.LT.OR P0, PT, R26, 0x4a, P0 ;  /* 0x0000004a1a00780c */ /* 0x000fc80000701670 */
        /* <DEDUP_REMOVED lines=13> */
[----:B------:R-:W-:-:S04]  /*e010*/  ISETP.LT.OR P0, PT, R26, 0x59, P0 ;  /* 0x000000591a00780c */ /* 0x000fc80000701670 */
[----:B------:R-:W-:Y:S02]  /*e020*/  FSEL R133, R44, -INF , !P0 ;  /* 0xff8000002c857808 */ /* 0x000fe40004000000 */
[----:B------:R-:W-:-:S04]  /*e030*/  ISETP.GT.AND P0, PT, R25, RZ, !P1 ;  /* 0x000000ff1900720c */ /* 0x000fc80004f04270 */
[----:B------:R-:W-:-:S04]  /*e040*/  ISETP.LT.OR P0, PT, R26, 0x1, P0 ;  /* 0x000000011a00780c */ /* 0x000fc80000701670 */
[----:B------:R-:W-:Y:S02]  /*e050*/  FSEL R22, R16, -INF , !P0 ;  /* 0xff80000010167808 */ /* 0x000fe40004000000 */
[----:B------:R-:W-:Y:S01]  /*e060*/  ISETP.GE.AND P0, PT, R12, 0x5a, PT ;  /* 0x0000005a0c00780c */ /* 0x000fe20003f06270 */
[----:B------:R-:W1:Y:S03]  /*e070*/  SHFL.IDX PT, R16, R24, 0x1, 0x1c1f ;  /* 0x003c1f0018107f89 */ /* 0x000e6600000e0000 */
[----:B------:R-:W-:Y:S02]  /*e080*/  P2R R12, PR, RZ, 0x1 ;  /* 0x00000001ff0c7803 */ /* 0x000fe40000000000 */
[----:B------:R-:W-:-:S04]  /*e090*/  ISETP.GT.AND P0, PT, R25, 0x59, !P0 ;  /* 0x000000591900780c */ /* 0x000fc80004704270 */
[----:B------:R-:W-:-:S04]  /*e0a0*/  ISETP.LT.OR P0, PT, R26, 0x5a, P0 ;  /* 0x0000005a1a00780c */ /* 0x000fc80000701670 */
[----:B------:R-:W-:Y:S02]  /*e0b0*/  FSEL R131, R45, -INF , !P0 ;  /* 0xff8000002d837808 */ /* 0x000fe40004000000 */
[----:B------:R-:W-:Y:S01]  /*e0c0*/  ISETP.GE.AND P0, PT, R208, 0x1, PT ;  /* 0x00000001d000780c */ /* 0x000fe20003f06270 */
[--C-:B-1----:R-:W-:Y:S02]  /*e0d0*/  IMAD.IADD R23, R23, 0x1, R16.reuse ;  /* 0x0000000117177824 */ /* 0x102fe400078e0210 */
[----:B------:R-:W-:-:S03]  /*e0e0*/  IMAD.IADD R25, R20, 0x1, R16 ;  /* 0x0000000114197824 */ /* 0x000fc600078e0210 */
[----:B------:R-:W-:-:S07]  /*e0f0*/  IMNMX R23, R23, R6, PT ;  /* 0x0000000617177217 */ /* 0x000fce0003800200 */
        /* <DEDUP_REMOVED lines=12> */
.L_x_389:
[----:B------:R-:W-:-:S04]  /*e1c0*/  MOV R6, c[0x0][0x32c] ;  /* 0x0000cb0000067a02 */ /* 0x000fc80000000f00 */
[----:B------:R-:W-:-:S13]  /*e1d0*/  ISETP.NE.AND P0, PT, R6, 0x1, PT ;  /* 0x000000010600780c */ /* 0x000fda0003f05270 */
[----:B------:R-:W-:-:S05]  /*e1e0*/  @P0 IMAD.HI.U32 R6, R45, c[0x0][0x330], RZ ;  /* 0x0000cc002d060a27 */ /* 0x000fca00078e00ff */
[----:B------:R-:W-:Y:S02]  /*e1f0*/  @P0 SHF.R.U32.HI R45, RZ, c[0x0][0x334], R6 ;  /* 0x0000cd00ff2d0a19 */ /* 0x000fe40000011606 */
.L_x_390:
[----:B------:R-:W-:Y:S05]  /*e200*/  BSYNC B0 ;  /* 0x0000000000007941 */ /* 0x000fea0003800000 */
.L_x_388:
[----:B------:R-:W-:-:S05]  /*e210*/  IMAD R6, R45, c[0x0][0x32c], R4 ;  /* 0x0000cb002d067a24 */ /* 0x000fca00078e0204 */
[----:B------:R-:W-:Y:S02]  /*e220*/  IADD3 R4, R6, c[0x0][0x32c], RZ ;  /* 0x0000cb0006047a10 */ /* 0x000fe40007ffe0ff */
[----:B------:R-:W-:Y:S02]  /*e230*/  IMNMX R25, R25, R6, !PT ;  /* 0x0000000619197217 */ /* 0x000fe40007800200 */
[----:B------:R-:W-:Y:S02]  /*e240*/  IMNMX R23, R23, R4, PT ;  /* 0x0000000417177217 */ /* 0x000fe40003800200 */
.L_x_387:
[----:B------:R-:W-:Y:S01]  /*e250*/  ISETP.NE.AND P0, PT, R41, RZ, PT ;  /* 0x000000ff2900720c */ /* 0x000fe20003f05270 */
[----:B------:R-:W-:-:S03]  /*e260*/  IMAD.SHL.U32 R204, R2, 0x2, RZ ;  /* 0x0000000202cc7824 */ /* 0x000fc600078e00ff */
[----:B------:R-:W-:Y:S01]  /*e270*/  ISETP.GT.AND P0, PT, R25, 0x8, !P0 ;  /* 0x000000081900780c */ /* 0x000fe20004704270 */
[--C-:B------:R-:W-:Y:S01]  /*e280*/  IMAD R202, R5, 0x2, R204.reuse ;  /* 0x0000000205ca7824 */ /* 0x100fe200078e02cc */
[----:B------:R-:W-:Y:S01]  /*e290*/  LDSM.16.MT88.4 R96, [R204+0x3100] ;  /* 0x00310000cc60783b */ /* 0x000fe20000004200 */
[----:B------:R-:W-:Y:S01]  /*e2a0*/  IMAD R201, R3, 0x2, R204 ;  /* 0x0000000203c97824 */ /* 0x000fe200078e02cc */
[----:B------:R-:W-:Y:S01]  /*e2b0*/  ISETP.LT.OR P0, PT, R23, 0x9, P0 ;  /* 0x000000091700780c */ /* 0x000fe20000701670 */
[----:B------:R-:W-:Y:S01]  /*e2c0*/  IMAD R200, R3, 0x2, R202 ;  /* 0x0000000203c87824 */ /* 0x000fe200078e02ca */
[----:B------:R-:W-:Y:S02]  /*e2d0*/  LDSM.16.MT88.4 R108, [R204+0x100] ;  /* 0x00010000cc6c783b */ /* 0x000fe40000004200 */
[----:B------:R-:W-:Y:S02]  /*e2e0*/  FSEL R6, R10, -INF , !P0 ;  /* 0xff8000000a067808 */ /* 0x000fe40004000000 */
[----:B------:R-:W-:Y:S01]  /*e2f0*/  ISETP.NE.AND P0, PT, R40, RZ, PT ;  /* 0x000000ff2800720c */ /* 0x000fe20003f05270 */
[----:B------:R-:W-:Y:S03]  /*e300*/  LDSM.16.MT88.4 R88, [R200+0x100] ;  /* 0x00010000c858783b */ /* 0x000fe60000004200 */
[----:B------:R-:W-:Y:S01]  /*e310*/  ISETP.GT.AND P0, PT, R25, 0x9, !P0 ;  /* 0x000000091900780c */ /* 0x000fe20004704270 */
[----:B------:R-:W-:Y:S03]  /*e320*/  LDSM.16.MT88.4 R104, [R202+0x3100] ;  /* 0x00310000ca68783b */ /* 0x000fe60000004200 */
        /* <DEDUP_REMOVED lines=49> */
[----:B------:R-:W-:Y:S02]  /*e640*/  ISETP.GT.AND P0, PT, R25, 0x39, !P6 ;  /* 0x000000391900780c */ /* 0x000fe40007704270 */
[----:B------:R-:W-:Y:S02]  /*e650*/  ISETP.NE.AND P6, PT, R52, RZ, PT ;  /* 0x000000ff3400720c */ /* 0x000fe40003fc5270 */
[----:B------:R-:W-:-:S04]  /*e660*/  ISETP.LT.OR P0, PT, R23, 0x3a, P0 ;  /* 0x0000003a1700780c */ /* 0x000fc80000701670 */
[----:B------:R-:W-:Y:S02]  /*e670*/  FSEL R160, R63, -INF , !P0 ;  /* 0xff8000003fa07808 */ /* 0x000fe40004000000 */
[----:B------:R-:W-:Y:S02]  /*e680*/  ISETP.GT.AND P0, PT, R25, 0x40, !P5 ;  /* 0x000000401900780c */ /* 0x000fe40006f04270 */
[----:B------:R-:W-:Y:S02]  /*e690*/  ISETP.NE.AND P5, PT, R0, RZ, PT ;  /* 0x000000ff0000720c */ /* 0x000fe40003fa5270 */
[----:B------:R-:W-:Y:S02]  /*e6a0*/  ISETP.LT.OR P0, PT, R23, 0x41, P0 ;  /* 0x000000411700780c */ /* 0x000fe40000701670 */
[----:B------:R-:W-:Y:S02]  /*e6b0*/  FMNMX.FTZ R0, R22, R21, !PT ;  /* 0x0000001516007209 */ /* 0x000fe40007810000 */
[----:B------:R-:W-:-:S02]  /*e6c0*/  FSEL R162, R58, -INF , !P0 ;  /* 0xff8000003aa27808 */ /* 0x000fc40004000000 */
[----:B------:R-:W-:Y:S02]  /*e6d0*/  ISETP.GT.AND P0, PT, R25, 0x41, !P4 ;  /* 0x000000411900780c */ /* 0x000fe40006704270 */
[----:B------:R-:W-:Y:S02]  /*e6e0*/  FMNMX.FTZ R0, R17, R0, !PT ;  /* 0x0000000011007209 */ /* 0x000fe40007810000 */
[----:B------:R-:W-:Y:S02]  /*e6f0*/  ISETP.LT.OR P0, PT, R23, 0x42, P0 ;  /* 0x000000421700780c */ /* 0x000fe40000701670 */
[----:B------:R-:W-:Y:S02]  /*e700*/  FMNMX.FTZ R0, R15, R0, !PT ;  /* 0x000000000f007209 */ /* 0x000fe40007810000 */
[----:B------:R-:W-:Y:S02]  /*e710*/  FSEL R184, R59, -INF , !P0 ;  /* 0xff8000003bb87808 */ /* 0x000fe40004000000 */
[----:B------:R-:W-:Y:S01]  /*e720*/  ISETP.GT.AND P0, PT, R25, 0x48, !P3 ;  /* 0x000000481900780c */ /* 0x000fe20005f04270 */
[----:B------:R-:W-:Y:S01]  /*e730*/  LDSM.16.MT88.4 R56, [R201+0x3100] ;  /* 0x00310000c938783b */ /* 0x000fe20000004200 */
[----:B------:R-:W-:-:S02]  /*e740*/  FMNMX.FTZ R0, R13, R0, !PT ;  /* 0x000000000d007209 */ /* 0x000fc40007810000 */
[----:B------:R-:W-:Y:S02]  /*e750*/  ISETP.LT.OR P0, PT, R23, 0x49, P0 ;  /* 0x000000491700780c */ /* 0x000fe40000701670 */
[----:B------:R-:W-:Y:S02]  /*e760*/  FMNMX.FTZ R0, R85, R0, !PT ;  /* 0x0000000055007209 */ /* 0x000fe40007810000 */
[----:B------:R-:W-:Y:S02]  /*e770*/  FSEL R152, R54, -INF , !P0 ;  /* 0xff80000036987808 */ /* 0x000fe40004000000 */
[----:B------:R-:W-:Y:S02]  /*e780*/  ISETP.GT.AND P0, PT, R25, 0x49, !P2 ;  /* 0x000000491900780c */ /* 0x000fe40005704270 */
[----:B------:R-:W-:Y:S02]  /*e790*/  FMNMX.FTZ R0, R7, R0, !PT ;  /* 0x0000000007007209 */ /* 0x000fe40007810000 */
[----:B------:R-:W-:-:S02]  /*e7a0*/  ISETP.LT.OR P0, PT, R23, 0x4a, P0 ;  /* 0x0000004a1700780c */ /* 0x000fc40000701670 */
[----:B------:R-:W-:Y:S02]  /*e7b0*/  FMNMX.FTZ R0, R9, R0, !PT ;  /* 0x0000000009007209 */ /* 0x000fe40007810000 */
[----:B------:R-:W-:Y:S02]  /*e7c0*/  FSEL R150, R55, -INF , !P0 ;  /* 0xff80000037967808 */ /* 0x000fe40004000000 */
[----:B------:R-:W-:Y:S02]  /*e7d0*/  ISETP.GT.AND P0, PT, R25, 0x1, !P5 ;  /* 0x000000011900780c */ /* 0x000fe40006f04270 */
[----:B------:R-:W-:Y:S02]  /*e7e0*/  FMNMX.FTZ R0, R37, R0, !PT ;  /* 0x0000000025007209 */ /* 0x000fe40007810000 */
[----:B------:R-:W-:Y:S02]  /*e7f0*/  ISETP.LT.OR P0, PT, R23, 0x2, P0 ;  /* 0x000000021700780c */ /* 0x000fe40000701670 */
[----:B------:R-:W-:-:S02]  /*e800*/  FMNMX.FTZ R0, R35, R0, !PT ;  /* 0x0000000023007209 */ /* 0x000fc40007810000 */
[----:B------:R-:W-:Y:S02]  /*e810*/  FSEL R24, R19, -INF , !P0 ;  /* 0xff80000013187808 */ /* 0x000fe40004000000 */
[----:B------:R-:W-:Y:S02]  /*e820*/  ISETP.GT.AND P0, PT, R25, RZ, !P1 ;  /* 0x000000ff1900720c */ /* 0x000fe40004f04270 */
[----:B------:R-:W-:Y:S02]  /*e830*/  FMNMX.FTZ R0, R33, R0, !PT ;  /* 0x0000000021007209 */ /* 0x000fe40007810000 */
[----:B------:R-:W-:Y:S02]  /*e840*/  ISETP.LT.OR P0, PT, R23, 0x1, P0 ;  /* 0x000000011700780c */ /* 0x000fe40000701670 */
[----:B------:R-:W-:Y:S02]  /*e850*/  FMNMX.FTZ R0, R119, R0, !PT ;  /* 0x0000000077007209 */ /* 0x000fe40007810000 */
[----:B------:R-:W-:-:S02]  /*e860*/  FSEL R18, R18, -INF , !P0 ;  /* 0xff80000012127808 */ /* 0x000fc40004000000 */
        /* <DEDUP_REMOVED lines=10> */
[----:B------:R-:W-:Y:S02]  /*e910*/  ISETP.GT.AND P0, PT, R25, 0x50, !P6 ;  /* 0x000000501900780c */ /* 0x000fe40007704270 */
[----:B------:R-:W-:-:S02]  /*e920*/  FMNMX.FTZ R19, R10, R19, !PT ;  /* 0x000000130a137209 */ /* 0x000fc40007810000 */
[----:B------:R-:W-:Y:S02]  /*e930*/  FMNMX.FTZ R0, R151, R0, !PT ;  /* 0x0000000097007209 */ /* 0x000fe40007810000 */
[----:B------:R-:W-:Y:S02]  /*e940*/  FMNMX.FTZ R19, R8, R19, !PT ;  /* 0x0000001308137209 */ /* 0x000fe40007810000 */
[----:B------:R-:W-:Y:S02]  /*e950*/  ISETP.LT.OR P0, PT, R23, 0x51, P0 ;  /* 0x000000511700780c */ /* 0x000fe40000701670 */
[----:B------:R-:W-:Y:S02]  /*e960*/  FMNMX.FTZ R19, R148, R19, !PT ;  /* 0x0000001394137209 */ /* 0x000fe40007810000 */
[----:B------:R-:W-:Y:S02]  /*e970*/  ISETP.NE.AND P4, PT, R42, RZ, PT ;  /* 0x000000ff2a00720c */ /* 0x000fe40003f85270 */
[----:B------:R-:W-:-:S02]  /*e980*/  FMNMX.FTZ R19, R128, R19, !PT ;  /* 0x0000001380137209 */ /* 0x000fc40007810000 */
[----:B------:R-:W-:Y:S02]  /*e990*/  FMNMX.FTZ R0, R153, R0, !PT ;  /* 0x0000000099007209 */ /* 0x000fe40007810000 */
[----:B------:R-:W-:Y:S02]  /*e9a0*/  FMNMX.FTZ R19, R146, R19, !PT ;  /* 0x0000001392137209 */ /* 0x000fe40007810000 */
[----:B------:R-:W-:Y:S02]  /*e9b0*/  FSEL R142, R50, -INF , !P0 ;  /* 0xff800000328e7808 */ /* 0x000fe40004000000 */
[----:B------:R-:W-:Y:S02]  /*e9c0*/  FMNMX.FTZ R19, R134, R19, !PT ;  /* 0x0000001386137209 */ /* 0x000fe40007810000 */
[----:B------:R-:W-:Y:S02]  /*e9d0*/  FMNMX.FTZ R0, R149, R0, !PT ;  /* 0x0000000095007209 */ /* 0x000fe40007810000 */
[----:B------:R-:W-:-:S02]  /*e9e0*/  FMNMX.FTZ R19, R224, R19, !PT ;  /* 0x00000013e0137209 */ /* 0x000fc40007810000 */
[----:B------:R-:W-:Y:S02]  /*e9f0*/  ISETP.GT.AND P0, PT, R25, 0x51, !P4 ;  /* 0x000000511900780c */ /* 0x000fe40006704270 */
[----:B------:R-:W-:Y:S02]  /*ea00*/  FMNMX.FTZ R19, R154, R19, !PT ;  /* 0x000000139a137209 */ /* 0x000fe40007810000 */
[----:B------:R-:W-:Y:S02]  /*ea10*/  ISETP.NE.AND P5, PT, R43, RZ, PT ;  /* 0x000000ff2b00720c */ /* 0x000fe40003fa5270 */
[----:B------:R-:W-:Y:S02]  /*ea20*/  FMNMX.FTZ R19, R186, R19, !PT ;  /* 0x00000013ba137209 */ /* 0x000fe40007810000 */
[----:B------:R-:W-:Y:S02]  /*ea30*/  FMNMX.FTZ R0, R141, R0, !PT ;  /* 0x000000008d007209 */ /* 0x000fe40007810000 */
[----:B------:R-:W-:-:S02]  /*ea40*/  FMNMX.FTZ R19, R160, R19, !PT ;  /* 0x00000013a0137209 */ /* 0x000fc40007810000 */
[----:B------:R-:W-:Y:S02]  /*ea50*/  ISETP.LT.OR P1, PT, R23, 0x52, P0 ;  /* 0x000000521700780c */ /* 0x000fe40000721670 */
[----:B------:R-:W-:Y:S02]  /*ea60*/  FMNMX.FTZ R19, R162, R19, !PT ;  /* 0x00000013a2137209 */ /* 0x000fe40007810000 */
[----:B------:R-:W-:Y:S02]  /*ea70*/  ISETP.NE.AND P6, PT, R12, RZ, PT ;  /* 0x000000ff0c00720c */ /* 0x000fe40003fc5270 */
[----:B------:R-:W-:Y:S02]  /*ea80*/  FMNMX.FTZ R19, R184, R19, !PT ;  /* 0x00000013b8137209 */ /* 0x000fe40007810000 */
[----:B------:R-:W-:Y:S02]  /*ea90*/  ISETP.GT.AND P0, PT, R25, 0x58, !P5 ;  /* 0x000000581900780c */ /* 0x000fe40006f04270 */
[----:B------:R-:W-:-:S02]  /*eaa0*/  FMNMX.FTZ R19, R152, R19, !PT ;  /* 0x0000001398137209 */ /* 0x000fc40007810000 */
[----:B------:R-:W-:Y:S02]  /*eab0*/  FMNMX.FTZ R0, R135, R0, !PT ;  /* 0x0000000087007209 */ /* 0x000fe40007810000 */
[----:B------:R-:W-:Y:S02]  /*eac0*/  FMNMX.FTZ R19, R150, R19, !PT ;  /* 0x0000001396137209 */ /* 0x000fe40007810000 */
[----:B------:R-:W-:Y:S02]  /*ead0*/  FSEL R140, R51, -INF , !P1 ;  /* 0xff800000338c7808 */ /* 0x000fe40004800000 */
[----:B------:R-:W-:Y:S02]  /*eae0*/  ISETP.GT.AND P2, PT, R25, 0x59, !P6 ;  /* 0x000000591900780c */ /* 0x000fe40007744270 */
[----:B------:R-:W-:Y:S02]  /*eaf0*/  ISETP.LT.OR P1, PT, R23, 0x59, P0 ;  /* 0x000000591700780c */ /* 0x000fe40000721670 */
[----:B------:R-:W-:-:S02]  /*eb00*/  FMNMX.FTZ R19, R142, R19, !PT ;  /* 0x000000138e137209 */ /* 0x000fc40007810000 */
[----:B------:R-:W-:Y:S02]  /*eb10*/  FMNMX.FTZ R0, R133, R0, !PT ;  /* 0x0000000085007209 */ /* 0x000fe40007810000 */
[----:B------:R-:W-:Y:S02]  /*eb20*/  ISETP.LT.OR P0, PT, R23, 0x5a, P2 ;  /* 0x0000005a1700780c */ /* 0x000fe40001701670 */
[----:B------:R-:W-:Y:S02]  /*eb30*/  FSEL R132, R46, -INF , !P1 ;  /* 0xff8000002e847808 */ /* 0x000fe40004800000 */
[----:B------:R-:W-:Y:S02]  /*eb40*/  FMNMX.FTZ R19, R140, R19, !PT ;  /* 0x000000138c137209 */ /* 0x000fe40007810000 */
[----:B------:R-:W-:Y:S02]  /*eb50*/  FMNMX.FTZ R11, R131, R0, !PT ;  /* 0x00000000830b7209 */ /* 0x000fe40007810000 */
[----:B------:R-:W-:-:S02]  /*eb60*/  FSEL R130, R47, -INF , !P0 ;  /* 0xff8000002f827808 */ /* 0x000fc40004000000 */
[----:B------:R-:W-:Y:S01]  /*eb70*/  FMNMX.FTZ R19, R132, R19, !PT ;  /* 0x0000001384137209 */ /* 0x000fe20007810000 */
[----:B------:R-:W1:Y:S01]  /*eb80*/  SHFL.BFLY PT, R0, R11, 0x2, 0x1f ;  /* 0x0c401f000b007f89 */ /* 0x000e6200000e0000 */
[----:B------:R-:W-:Y:S02]  /*eb90*/  ISETP.NE.AND P6, PT, R209, 0x1, PT ;  /* 0x00000001d100780c */ /* 0x000fe40003fc5270 */
[----:B------:R-:W-:Y:S02]  /*eba0*/  FMNMX.FTZ R19, R130, R19, !PT ;  /* 0x0000001382137209 */ /* 0x000fe40007810000 */
[----:B------:R-:W-:-:S03]  /*ebb0*/  ISETP.GE.AND P5, PT, R208, 0x1, PT ;  /* 0x00000001d000780c */ /* 0x000fc60003fa6270 */
[----:B------:R-:W2:Y:S01]  /*ebc0*/  SHFL.BFLY PT, R12, R19, 0x2, 0x1f ;  /* 0x0c401f00130c7f89 */ /* 0x000ea200000e0000 */
[----:B-1----:R-:W-:-:S05]  /*ebd0*/  FMNMX.FTZ R23, R11, R0, !PT ;  /* 0x000000000b177209 */ /* 0x002fca0007810000 */
[----:B------:R-:W1:Y:S01]  /*ebe0*/  SHFL.BFLY PT, R0, R23, 0x1, 0x1f ;  /* 0x0c201f0017007f89 */ /* 0x000e6200000e0000 */
[----:B--2---:R-:W-:-:S05]  /*ebf0*/  FMNMX.FTZ R11, R19, R12, !PT ;  /* 0x0000000c130b7209 */ /* 0x004fca0007810000 */
[----:B------:R-:W2:Y:S01]  /*ec00*/  SHFL.BFLY PT, R12, R11, 0x1, 0x1f ;  /* 0x0c201f000b0c7f89 */ /* 0x000ea200000e0000 */
[----:B-1----:R-:W-:-:S04]  /*ec10*/  FMNMX.FTZ R0, R23, R0, !PT ;  /* 0x0000000017007209 */ /* 0x002fc80007810000 */
[C---:B------:R-:W-:Y:S01]  /*ec20*/  FSETP.NEU.FTZ.AND P0, PT, R0.reuse, -INF , PT ;  /* 0xff8000000000780b */ /* 0x040fe20003f1d000 */
[----:B------:R-:W-:Y:S01]  /*ec30*/  FMUL.FTZ R144, R0, c[0x0][0x2d0] ;  /* 0x0000b40000907a20 */ /* 0x000fe20000410000 */
[----:B--2---:R-:W-:-:S04]  /*ec40*/  FMNMX.FTZ R12, R11, R12, !PT ;  /* 0x0000000c0b0c7209 */ /* 0x004fc80007810000 */
[----:B------:R-:W-:Y:S02]  /*ec50*/  FSEL R144, R144, RZ, P0 ;  /* 0x000000ff90907208 */ /* 0x000fe40000000000 */
[C---:B------:R-:W-:Y:S01]  /*ec60*/  FSETP.NEU.FTZ.AND P0, PT, R12.reuse, -INF , PT ;  /* 0xff8000000c00780b */ /* 0x040fe20003f1d000 */
[----:B------:R-:W-:Y:S02]  /*ec70*/  FMUL.FTZ R123, R12, c[0x0][0x2d0] ;  /* 0x0000b4000c7b7a20 */ /* 0x000fe40000410000 */
[--C-:B------:R-:W-:Y:S02]  /*ec80*/  FFMA.FTZ R50, R22, c[0x0][0x2d0], -R144.reuse ;  /* 0x0000b40016327a23 */ /* 0x100fe40000010890 */
[--C-:B------:R-:W-:Y:S01]  /*ec90*/  FFMA.FTZ R47, R21, c[0x0][0x2d0], -R144.reuse ;  /* 0x0000b400152f7a23 */ /* 0x100fe20000010890 */
[----:B------:R-:W-:Y:S01]  /*eca0*/  FSEL R123, R123, RZ, P0 ;  /* 0x000000ff7b7b7208 */ /* 0x000fe20000000000 */
[--C-:B------:R-:W-:Y:S02]  /*ecb0*/  FFMA.FTZ R46, R17, c[0x0][0x2d0], -R144.reuse ;  /* 0x0000b400112e7a23 */ /* 0x100fe40000010890 */
[----:B------:R-:W-:Y:S01]  /*ecc0*/  FFMA.FTZ R43, R15, c[0x0][0x2d0], -R144 ;  /* 0x0000b4000f2b7a23 */ /* 0x000fe20000010890 */
[----:B------:R-:W-:Y:S01]  /*ecd0*/  MUFU.EX2 R50, R50 ;  /* 0x0000003200327308 */ /* 0x000fe20000000800 */
[----:B------:R-:W-:-:S02]  /*ece0*/  FFMA.FTZ R49, R18, c[0x0][0x2d0], -R123 ;  /* 0x0000b40012317a23 */ /* 0x000fc4000001087b */
[--C-:B------:R-:W-:Y:S02]  /*ecf0*/  FFMA.FTZ R118, R24, c[0x0][0x2d0], -R123.reuse ;  /* 0x0000b40018767a23 */ /* 0x100fe4000001087b */
[--C-:B------:R-:W-:Y:S01]  /*ed00*/  FFMA.FTZ R48, R6, c[0x0][0x2d0], -R123.reuse ;  /* 0x0000b40006307a23 */ /* 0x100fe2000001087b */
[----:B------:R-:W-:Y:S01]  /*ed10*/  LDSM.16.MT88.4 R24, [R202+0x900] ;  /* 0x00090000ca18783b */ /* 0x000fe20000004200 */
[--C-:B------:R-:W-:Y:S01]  /*ed20*/  FFMA.FTZ R45, R4, c[0x0][0x2d0], -R123.reuse ;  /* 0x0000b400042d7a23 */ /* 0x100fe2000001087b */
[----:B------:R-:W1:Y:S01]  /*ed30*/  MUFU.EX2 R47, R47 ;  /* 0x0000002f002f7308 */ /* 0x000e620000000800 */
[--C-:B------:R-:W-:Y:S02]  /*ed40*/  FFMA.FTZ R40, R7, c[0x0][0x2d0], -R144.reuse ;  /* 0x0000b40007287a23 */ /* 0x100fe40000010890 */
[----:B------:R-:W2:Y:S01]  /*ed50*/  LDSM.16.MT88.4 R4, [R200+0x3100] ;  /* 0x00310000c804783b */ /* 0x000ea20000004200 */
[----:B------:R-:W-:Y:S02]  /*ed60*/  FFMA.FTZ R15, R16, c[0x0][0x2d0], -R123 ;  /* 0x0000b400100f7a23 */ /* 0x000fe4000001087b */
[--C-:B------:R-:W-:Y:S01]  /*ed70*/  FFMA.FTZ R44, R13, c[0x0][0x2d0], -R144.reuse ;  /* 0x0000b4000d2c7a23 */ /* 0x100fe20000010890 */
[----:B------:R-:W3:Y:S01]  /*ed80*/  LDSM.16.MT88.4 R16, [R200+0x900] ;  /* 0x00090000c810783b */ /* 0x000ee20000004200 */
[----:B------:R-:W-:Y:S01]  /*ed90*/  MUFU.EX2 R46, R46 ;  /* 0x0000002e002e7308 */ /* 0x000fe20000000800 */
[----:B------:R-:W-:-:S02]  /*eda0*/  FFMA.FTZ R13, R9, c[0x0][0x2d0], -R144 ;  /* 0x0000b400090d7a23 */ /* 0x000fc40000010890 */
[--C-:B------:R-:W-:Y:S02]  /*edb0*/  FFMA.FTZ R3, R10, c[0x0][0x2d0], -R123.reuse ;  /* 0x0000b4000a037a23 */ /* 0x100fe4000001087b */
[--C-:B------:R-:W-:Y:S02]  /*edc0*/  FFMA.FTZ R2, R8, c[0x0][0x2d0], -R123.reuse ;  /* 0x0000b40008027a23 */ /* 0x100fe4000001087b */
[----:B------:R-:W4:Y:S01]  /*edd0*/  LDSM.16.MT88.4 R8, [R204+0x3900] ;  /* 0x00390000cc08783b */ /* 0x000f220000004200 */
[----:B------:R-:W5:Y:S01]  /*ede0*/  MUFU.EX2 R43, R43 ;  /* 0x0000002b002b7308 */ /* 0x000f620000000800 */
[----:B-1----:R-:W-:Y:S01]  /*edf0*/  F2FP.BF16.PACK_AB R64, R47, R50 ;  /* 0x000000322f40723e */ /* 0x002fe200000010ff */
[--C-:B------:R-:W-:Y:S02]  /*ee00*/  FFMA.FTZ R41, R85, c[0x0][0x2d0], -R144.reuse ;  /* 0x0000b40055297a23 */ /* 0x100fe40000010890 */
[----:B------:R-:W-:Y:S02]  /*ee10*/  FFMA.FTZ R42, R20, c[0x0][0x2d0], -R123 ;  /* 0x0000b400142a7a23 */ /* 0x000fe4000001087b */
[--C-:B------:R-:W-:Y:S01]  /*ee20*/  FFMA.FTZ R51, R37, c[0x0][0x2d0], -R144.reuse ;  /* 0x0000b40025337a23 */ /* 0x100fe20000010890 */
[----:B------:R-:W1:Y:S01]  /*ee30*/  LDSM.16.MT88.4 R20, [R201+0x900] ;  /* 0x00090000c914783b */ /* 0x000e620000004200 */
[----:B------:R-:W-:Y:S01]  /*ee40*/  MUFU.EX2 R49, R49 ;  /* 0x0000003100317308 */ /* 0x000fe20000000800 */
[----:B------:R-:W-:-:S02]  /*ee50*/  FFMA.FTZ R120, R35, c[0x0][0x2d0], -R144 ;  /* 0x0000b40023787a23 */ /* 0x000fc40000010890 */
[--C-:B------:R-:W-:Y:S01]  /*ee60*/  FFMA.FTZ R122, R33, c[0x0][0x2d0], -R144.reuse ;  /* 0x0000b400217a7a23 */ /* 0x100fe20000010890 */
[----:B------:R-:W1:Y:S01]  /*ee70*/  LDSM.16.MT88.4 R36, [R202+0x3900] ;  /* 0x00390000ca24783b */ /* 0x000e620000004200 */
[----:B------:R-:W-:Y:S02]  /*ee80*/  FFMA.FTZ R119, R119, c[0x0][0x2d0], -R144 ;  /* 0x0000b40077777a23 */ /* 0x000fe40000010890 */
[--C-:B------:R-:W-:Y:S01]  /*ee90*/  FFMA.FTZ R121, R148, c[0x0][0x2d0], -R123.reuse ;  /* 0x0000b40094797a23 */ /* 0x100fe2000001087b */
[----:B------:R-:W2:Y:S01]  /*eea0*/  MUFU.EX2 R118, R118 ;  /* 0x0000007600767308 */ /* 0x000ea20000000800 */
[----:B-----5:R-:W-:Y:S01]  /*eeb0*/  F2FP.BF16.PACK_AB R66, R43, R46 ;  /* 0x0000002e2b42723e */ /* 0x020fe200000010ff */
[----:B------:R-:W5:Y:S01]  /*eec0*/  LDSM.16.MT88.4 R32, [R201+0x3900] ;  /* 0x00390000c920783b */ /* 0x000f620000004200 */
[--C-:B------:R-:W-:Y:S02]  /*eed0*/  FFMA.FTZ R128, R128, c[0x0][0x2d0], -R123.reuse ;  /* 0x0000b40080807a23 */ /* 0x100fe4000001087b */
[----:B------:R-:W-:-:S02]  /*eee0*/  FFMA.FTZ R129, R146, c[0x0][0x2d0], -R123 ;  /* 0x0000b40092817a23 */ /* 0x000fc4000001087b */
[--C-:B------:R-:W-:Y:S01]  /*eef0*/  FFMA.FTZ R134, R134, c[0x0][0x2d0], -R123.reuse ;  /* 0x0000b40086867a23 */ /* 0x100fe2000001087b */
[----:B------:R-:W-:Y:S01]  /*ef00*/  MUFU.EX2 R48, R48 ;  /* 0x0000003000307308 */ /* 0x000fe20000000800 */
[--C-:B------:R-:W-:Y:S02]  /*ef10*/  FFMA.FTZ R146, R155, c[0x0][0x2d0], -R144.reuse ;  /* 0x0000b4009b927a23 */ /* 0x100fe40000010890 */
[--C-:B------:R-:W-:Y:S02]  /*ef20*/  FFMA.FTZ R148, R147, c[0x0][0x2d0], -R144.reuse ;  /* 0x0000b40093947a23 */ /* 0x100fe40000010890 */
[--C-:B------:R-:W-:Y:S02]  /*ef30*/  FFMA.FTZ R143, R143, c[0x0][0x2d0], -R144.reuse ;  /* 0x0000b4008f8f7a23 */ /* 0x100fe40000010890 */
[----:B------:R-:W-:Y:S01]  /*ef40*/  FFMA.FTZ R145, R145, c[0x0][0x2d0], -R144 ;  /* 0x0000b40091917a23 */ /* 0x000fe20000010890 */
[----:B------:R-:W3:Y:S01]  /*ef50*/  MUFU.EX2 R45, R45 ;  /* 0x0000002d002d7308 */ /* 0x000ee20000000800 */
[----:B--2---:R-:W-:Y:S01]  /*ef60*/  F2FP.BF16.PACK_AB R65, R118, R49 ;  /* 0x000000317641723e */ /* 0x004fe200000010ff */
[----:B------:R-:W-:-:S02]  /*ef70*/  FFMA.FTZ R147, R224, c[0x0][0x2d0], -R123 ;  /* 0x0000b400e0937a23 */ /* 0x000fc4000001087b */
[--C-:B------:R-:W-:Y:S02]  /*ef80*/  FFMA.FTZ R154, R154, c[0x0][0x2d0], -R123.reuse ;  /* 0x0000b4009a9a7a23 */ /* 0x100fe4000001087b */
[--C-:B------:R-:W-:Y:S02]  /*ef90*/  FFMA.FTZ R155, R186, c[0x0][0x2d0], -R123.reuse ;  /* 0x0000b400ba9b7a23 */ /* 0x100fe4000001087b */
        /* <DEDUP_REMOVED lines=13> */
[----:B------:R-:W-:Y:S01]  /*f070*/  FFMA.FTZ R153, R150, c[0x0][0x2d0], -R123 ;  /* 0x0000b40096997a23 */ /* 0x000fe2000001087b */
[----:B------:R-:W-:Y:S01]  /*f080*/  IADD3 R184, R14, -0x2, RZ ;  /* 0xfffffffe0eb87810 */ /* 0x000fe20007ffe0ff */
        /* <DEDUP_REMOVED lines=9> */
[----:B------:R-:W-:Y:S01]  /*f120*/  FFMA.FTZ R223, R130, c[0x0][0x2d0], -R123 ;  /* 0x0000b40082df7a23 */ /* 0x000fe2000001087b */
[----:B------:R-:W-:Y:S01]  /*f130*/  MUFU.EX2 R42, R42 ;  /* 0x0000002a002a7308 */ /* 0x000fe20000000800 */
[----:B------:R-:W-:Y:S02]  /*f140*/  FADD.FTZ R49, R49, R118 ;  /* 0x0000007631317221 */ /* 0x000fe40000010000 */
[----:B------:R-:W-:Y:S02]  /*f150*/  FADD.FTZ R47, R50, R47 ;  /* 0x0000002f322f7221 */ /* 0x000fe40000010000 */
[----:B------:R-:W-:Y:S01]  /*f160*/  FADD.FTZ R48, R48, R49 ;  /* 0x0000003130307221 */ /* 0x000fe20000010000 */
[----:B------:R-:W-:Y:S01]  /*f170*/  HMMA.16816.F32.BF16 R96, R64, R98, RZ ;  /* 0x000000624060723c */ /* 0x000fe200000418ff */
[----:B------:R-:W-:Y:S01]  /*f180*/  FADD.FTZ R46, R46, R47 ;  /* 0x0000002f2e2e7221 */ /* 0x000fe20000010000 */
[----:B------:R-:W3:Y:S01]  /*f190*/  MUFU.EX2 R15, R15 ;  /* 0x0000000f000f7308 */ /* 0x000ee20000000800 */
[----:B------:R-:W-:-:S02]  /*f1a0*/  FADD.FTZ R45, R45, R48 ;  /* 0x000000302d2d7221 */ /* 0x000fc40000010000 */
[----:B------:R-:W-:-:S03]  /*f1b0*/  FADD.FTZ R43, R43, R46 ;  /* 0x0000002e2b2b7221 */ /* 0x000fc60000010000 */
        /* <DEDUP_REMOVED lines=32> */
[C---:B------:R-:W-:Y:S02]  /*f3c0*/  HMMA.16816.F32.BF16 R84, R4.reuse, R16, R84 ;  /* 0x000000100454723c */ /* 0x040fe40000041854 */
[----:B------:R-:W1:Y:S06]  /*f3d0*/  MUFU.EX2 R145, R145 ;  /* 0x0000009100917308 */ /* 0x000e6c0000000800 */
[C---:B------:R-:W-:Y:S01]  /*f3e0*/  HMMA.16816.F32.BF16 R88, R4.reuse, R18, R88 ;  /* 0x000000120458723c */ /* 0x040fe20000041858 */
[----:B------:R-:W3:Y:S01]  /*f3f0*/  LDSM.16.MT88.4 R16, [R200+0x3900] ;  /* 0x00390000c810783b */ /* 0x000ee20000004200 */
[----:B------:R-:W-:Y:S06]  /*f400*/  MUFU.EX2 R147, R147 ;  /* 0x0000009300937308 */ /* 0x000fec0000000800 */
[C---:B----4-:R-:W-:Y:S02]  /*f410*/  HMMA.16816.F32.BF16 R92, R4.reuse, R8, R92 ;  /* 0x00000008045c723c */ /* 0x050fe4000004185c */
        /* <DEDUP_REMOVED lines=24> */
[C---:B-----5:R-:W-:Y:S02]  /*f5a0*/  HMMA.16816.F32.BF16 R52, R4.reuse, R32, R52 ;  /* 0x000000200434723c */ /* 0x060fe40000041834 */
[----:B------:R-:W5:Y:S06]  /*f5b0*/  MUFU.EX2 R153, R153 ;  /* 0x0000009900997308 */ /* 0x000f6c0000000800 */
        /* <DEDUP_REMOVED lines=69> */
[----:B------:R-:W-:Y:S02]  /*fa10*/  F2FP.BF16.PACK_AB R6, R224, R151 ;  /* 0x00000097e006723e */ /* 0x000fe400000010ff */
[----:B------:R-:W-:Y:S02]  /*fa20*/  F2FP.BF16.PACK_AB R5, R162, R149 ;  /* 0x00000095a205723e */ /* 0x000fe400000010ff */
[----:B-----5:R-:W-:-:S07]  /*fa30*/  F2FP.BF16.PACK_AB R7, R153, R152 ;  /* 0x000000989907723e */ /* 0x020fce00000010ff */
        /* <DEDUP_REMOVED lines=99> */
.L_x_392:
[----:B------:R-:W-:-:S13]  /*10070*/  ISETP.NE.AND P0, PT, R2, 0x1, PT ;  /* 0x000000010200780c */ /* 0x000fda0003f05270 */
[----:B------:R-:W-:-:S05]  /*10080*/  @P0 IMAD.HI.U32 R4, R5, c[0x0][0x330], RZ ;  /* 0x0000cc0005040a27 */ /* 0x000fca00078e00ff */
[----:B------:R-:W-:-:S05]  /*10090*/  @P0 SHF.R.U32.HI R5, RZ, c[0x0][0x334], R4 ;  /* 0x0000cd00ff050a19 */ /* 0x000fca0000011604 */
.L_x_393:
[----:B------:R-:W-:-:S05]  /*100a0*/  IMAD R2, R5, R2, c[0x0][0x32c] ;  /* 0x0000cb0005027624 */ /* 0x000fca00078e0202 */
[----:B------:R-:W-:-:S05]  /*100b0*/  IMNMX R3, R3, R2, PT ;  /* 0x0000000203037217 */ /* 0x000fca0003800200 */
.L_x_391:
        /* <DEDUP_REMOVED lines=11> */
[----:B------:R-:W-:Y:S01]  /*10170*/  IMAD.MOV.U32 R186, RZ, RZ, 0x6 ;  /* 0x00000006ffba7424 */ /* 0x000fe200078e00ff */
[----:B------:R-:W-:Y:S02]  /*10180*/  MOV R187, c[0x0][0x1e0] ;  /* 0x0000780000bb7a02 */ /* 0x000fe40000000f00 */
.L_x_403:
[----:B------:R-:W-:Y:S04]  /*10190*/  DEPBAR.LE SB0, 0x0 ;  /* 0x000080000000791a */ /* 0x000fe80000000000 */
[----:B------:R-:W-:Y:S01]  /*101a0*/  BAR.SYNC.DEFER_BLOCKING 0x0 ;  /* 0x0000000000007b1d */ /* 0x000fe20000010000 */
[----:B------:R-:W-:Y:S02]  /*101b0*/  ISETP.GT.AND P0, PT, R215, R230, PT ;  /* 0x000000e6d700720c */ /* 0x000fe40003f04270 */
[C---:B------:R-:W-:Y:S02]  /*101c0*/  LOP3.LUT P4, RZ, R214.reuse, 0x40000, RZ, 0xc0, !PT ;  /* 0x00040000d6ff7812 */ /* 0x040fe4000788c0ff */
[----:B------:R-:W-:Y:S02]  /*101d0*/  LOP3.LUT P3, RZ, R214, 0x20000, RZ, 0xc0, !PT ;  /* 0x00020000d6ff7812 */ /* 0x000fe4000786c0ff */
[----:B------:R-:W-:Y:S07]  /*101e0*/  ISETP.NE.AND P5, PT, R209, 0x1, PT ;  /* 0x00000001d100780c */ /* 0x000fee0003fa5270 */
        /* <DEDUP_REMOVED lines=49> */
[----:B------:R1:W-:Y:S05]  /*10500*/  @!P0 LDGSTS.E.BYPASS.LTC128B.128 [R220+0x4100], [R232.64+0x80], !P3 ;  /* 0x04100080e8dc8fae */ /* 0x0003ea000d901d50 */
[----:B------:R1:W-:Y:S05]  /*10510*/  @!P0 LDGSTS.E.BYPASS.LTC128B.128 [R220+0x2100], [R236.64], !P4 ;  /* 0x02100000ecdc8fae */ /* 0x0003ea000e101d50 */
[----:B------:R1:W-:Y:S01]  /*10520*/  @!P0 LDGSTS.E.BYPASS.LTC128B.128 [R220+0x5100], [R236.64+0x80], !P3 ;  /* 0x05100080ecdc8fae */ /* 0x0003e2000d901d50 */
[C---:B--2---:R-:W-:Y:S01]  /*10530*/  HMMA.16816.F32.BF16 R44, R124.reuse, R120, RZ ;  /* 0x000000787c2c723c */ /* 0x044fe200000418ff */
[C---:B------:R-:W-:Y:S03]  /*10540*/  ISETP.GT.AND P0, PT, R230.reuse, R215, PT ;  /* 0x000000d7e600720c */ /* 0x040fe60003f04270 */
[----:B------:R-:W2:Y:S04]  /*10550*/  LDSM.16.M88.4 R160, [R203+0x8100] ;  /* 0x00810000cba0783b */ /* 0x000ea80000000200 */
[----:B------:R-:W-:Y:S01]  /*10560*/  HMMA.16816.F32.BF16 R48, R124, R122, RZ ;  /* 0x0000007a7c30723c */ /* 0x000fe200000418ff */
[----:B------:R-:W0:Y:S05]  /*10570*/  LDGDEPBAR ;  /* 0x00000000000079af */ /* 0x000e2a0000000000 */
[----:B------:R-:W5:Y:S01]  /*10580*/  LDSM.16.M88.4 R116, [R203+0x8900] ;  /* 0x00890000cb74783b */ /* 0x000f620000000200 */
[----:B------:R-:W-:Y:S01]  /*10590*/  @P0 IADD3 R0, R230, -0x1, RZ ;  /* 0xffffffffe6000810 */ /* 0x000fe20007ffe0ff */
[C---:B---3--:R-:W-:Y:S03]  /*105a0*/  HMMA.16816.F32.BF16 R4, R136.reuse, R128, R4 ;  /* 0x000000808804723c */ /* 0x048fe60000041804 */
[----:B------:R-:W3:Y:S05]  /*105b0*/  LDSM.16.M88.4 R120, [R203+0x9100] ;  /* 0x00910000cb78783b */ /* 0x000eea0000000200 */
[C---:B------:R-:W-:Y:S01]  /*105c0*/  HMMA.16816.F32.BF16 R8, R136.reuse, R130, R8 ;  /* 0x000000828808723c */ /* 0x040fe20000041808 */
[----:B------:R-:W1:Y:S07]  /*105d0*/  LDSM.16.M88.4 R128, [R203+0x9900] ;  /* 0x00990000cb80783b */ /* 0x000e6e0000000200 */
[C---:B------:R-:W-:Y:S08]  /*105e0*/  HMMA.16816.F32.BF16 R12, R136.reuse, R140, R12 ;  /* 0x0000008c880c723c */ /* 0x040ff0000004180c */
[C---:B------:R-:W-:Y:S01]  /*105f0*/  HMMA.16816.F32.BF16 R16, R136.reuse, R142, R16 ;  /* 0x0000008e8810723c */ /* 0x040fe20000041810 */
[----:B------:R-:W-:Y:S07]  /*10600*/  LDSM.16.M88.4 R140, [R194] ;  /* 0x00000000c28c783b */ /* 0x000fee0000000200 */
        /* <DEDUP_REMOVED lines=9> */
[C---:B----4-:R-:W-:Y:S08]  /*106a0*/  HMMA.16816.F32.BF16 R44, R136.reuse, R132, R44 ;  /* 0x00000084882c723c */ /* 0x050ff0000004182c */
[----:B------:R-:W-:Y:S01]  /*106b0*/  HMMA.16816.F32.BF16 R48, R136, R134, R48 ;  /* 0x000000868830723c */ /* 0x000fe20000041830 */
[----:B------:R-:W4:Y:S07]  /*106c0*/  LDSM.16.M88.4 R132, [R203+0xa100] ;  /* 0x00a10000cb84783b */ /* 0x000f2e0000000200 */
[C---:B--2---:R-:W-:Y:S08]  /*106d0*/  HMMA.16816.F32.BF16 R4, R156.reuse, R160, R4 ;  /* 0x000000a09c04723c */ /* 0x044ff00000041804 */
[C---:B------:R-:W-:Y:S01]  /*106e0*/  HMMA.16816.F32.BF16 R8, R156.reuse, R162, R8 ;  /* 0x000000a29c08723c */ /* 0x040fe20000041808 */
[----:B------:R-:W-:Y:S07]  /*106f0*/  LDSM.16.M88.4 R160, [R194+0x4000] ;  /* 0x00400000c2a0783b */ /* 0x000fee0000000200 */
[C---:B-----5:R-:W-:Y:S08]  /*10700*/  HMMA.16816.F32.BF16 R12, R156.reuse, R116, R12 ;  /* 0x000000749c0c723c */ /* 0x060ff0000004180c */
        /* <DEDUP_REMOVED lines=11> */
[C---:B--2---:R-:W-:Y:S08]  /*107c0*/  HMMA.16816.F32.BF16 R44, R156.reuse, R116, R44 ;  /* 0x000000749c2c723c */ /* 0x044ff0000004182c */
[----:B------:R-:W-:Y:S01]  /*107d0*/  HMMA.16816.F32.BF16 R48, R156, R118, R48 ;  /* 0x000000769c30723c */ /* 0x000fe20000041830 */
[----:B------:R-:W2:Y:S07]  /*107e0*/  LDSM.16.M88.4 R116, [R206+0xb900] ;  /* 0x00b90000ce74783b */ /* 0x000eae0000000200 */
[C---:B------:R-:W-:Y:S08]  /*107f0*/  HMMA.16816.F32.BF16 R4, R164.reuse, R140, R4 ;  /* 0x0000008ca404723c */ /* 0x040ff00000041804 */
[C---:B------:R-:W-:Y:S01]  /*10800*/  HMMA.16816.F32.BF16 R8, R164.reuse, R142, R8 ;  /* 0x0000008ea408723c */ /* 0x040fe20000041808 */
[----:B------:R-:W5:Y:S07]  /*10810*/  LDSM.16.M88.4 R140, [R206+0xc100] ;  /* 0x00c10000ce8c783b */ /* 0x000f6e0000000200 */
[C---:B------:R-:W-:Y:S08]  /*10820*/  HMMA.16816.F32.BF16 R12, R164.reuse, R144, R12 ;  /* 0x00000090a40c723c */ /* 0x040ff0000004180c */
[C---:B------:R-:W-:Y:S01]  /*10830*/  HMMA.16816.F32.BF16 R16, R164.reuse, R146, R16 ;  /* 0x00000092a410723c */ /* 0x040fe20000041810 */
[----:B------:R-:W-:Y:S07]  /*10840*/  LDSM.16.M88.4 R144, [R206+0xd900] ;  /* 0x00d90000ce90783b */ /* 0x000fee0000000200 */
[C---:B---3--:R-:W-:Y:S08]  /*10850*/  HMMA.16816.F32.BF16 R20, R164.reuse, R120, R20 ;  /* 0x00000078a414723c */ /* 0x048ff00000041814 */
[C---:B------:R-:W-:Y:S01]  /*10860*/  HMMA.16816.F32.BF16 R24, R164.reuse, R122, R24 ;  /* 0x0000007aa418723c */ /* 0x040fe20000041818 */
[----:B------:R-:W3:Y:S07]  /*10870*/  LDSM.16.M88.4 R120, [R206+0xc900] ;  /* 0x00c90000ce78783b */ /* 0x000eee0000000200 */
[C---:B------:R-:W-:Y:S08]  /*10880*/  HMMA.16816.F32.BF16 R28, R164.reuse, R148, R28 ;  /* 0x00000094a41c723c */ /* 0x040ff0000004181c */
[C---:B------:R-:W-:Y:S01]  /*10890*/  HMMA.16816.F32.BF16 R32, R164.reuse, R150, R32 ;  /* 0x00000096a420723c */ /* 0x040fe20000041820 */
[----:B------:R-:W-:Y:S07]  /*108a0*/  LDSM.16.M88.4 R148, [R191] ;  /* 0x00000000bf94783b */ /* 0x000fee0000000200 */
[C---:B------:R-:W-:Y:S08]  /*108b0*/  HMMA.16816.F32.BF16 R36, R164.reuse, R152, R36 ;  /* 0x00000098a424723c */ /* 0x040ff00000041824 */
[C---:B------:R-:W-:Y:S01]  /*108c0*/  HMMA.16816.F32.BF16 R40, R164.reuse, R154, R40 ;  /* 0x0000009aa428723c */ /* 0x040fe20000041828 */
[----:B------:R-:W-:Y:S07]  /*108d0*/  LDSM.16.M88.4 R152, [R203+0xd900] ;  /* 0x00d90000cb98783b */ /* 0x000fee0000000200 */
[C---:B-1----:R-:W-:Y:S08]  /*108e0*/  HMMA.16816.F32.BF16 R44, R164.reuse, R128, R44 ;  /* 0x00000080a42c723c */ /* 0x042ff0000004182c */
[----:B------:R-:W-:Y:S01]  /*108f0*/  HMMA.16816.F32.BF16 R48, R164, R130, R48 ;  /* 0x00000082a430723c */ /* 0x000fe20000041830 */
[----:B------:R-:W1:Y:S07]  /*10900*/  LDSM.16.M88.4 R128, [R206+0xd100] ;  /* 0x00d10000ce80783b */ /* 0x000e6e0000000200 */
[C---:B----4-:R-:W-:Y:S08]  /*10910*/  HMMA.16816.F32.BF16 R4, R168.reuse, R132, R4 ;  /* 0x00000084a804723c */ /* 0x050ff00000041804 */
[C---:B------:R-:W-:Y:S01]  /*10920*/  HMMA.16816.F32.BF16 R8, R168.reuse, R134, R8 ;  /* 0x00000086a808723c */ /* 0x040fe20000041808 */
[----:B------:R-:W4:Y:S07]  /*10930*/  LDSM.16.M88.4 R132, [R193] ;  /* 0x00000000c184783b */ /* 0x000f2e0000000200 */
[C---:B--2---:R-:W-:Y:S08]  /*10940*/  HMMA.16816.F32.BF16 R12, R168.reuse, R116, R12 ;  /* 0x00000074a80c723c */ /* 0x044ff0000004180c */
[C---:B------:R-:W-:Y:S01]  /*10950*/  HMMA.16816.F32.BF16 R16, R168.reuse, R118, R16 ;  /* 0x00000076a810723c */ /* 0x040fe20000041810 */
[----:B------:R-:W2:Y:S07]  /*10960*/  LDSM.16.M88.4 R116, [R192] ;  /* 0x00000000c074783b */ /* 0x000eae0000000200 */
[C---:B-----5:R-:W-:Y:S08]  /*10970*/  HMMA.16816.F32.BF16 R20, R168.reuse, R140, R20 ;  /* 0x0000008ca814723c */ /* 0x060ff00000041814 */
[C---:B------:R-:W-:Y:S01]  /*10980*/  HMMA.16816.F32.BF16 R24, R168.reuse, R142, R24 ;  /* 0x0000008ea818723c */ /* 0x040fe20000041818 */
[----:B------:R-:W5:Y:S07]  /*10990*/  LDSM.16.M88.4 R140, [R190] ;  /* 0x00000000be8c783b */ /* 0x000f6e0000000200 */
        /* <DEDUP_REMOVED lines=12> */
[C---:B--2---:R-:W-:Y:S08]  /*10a60*/  HMMA.16816.F32.BF16 R12, R172.reuse, R116, R12 ;  /* 0x00000074ac0c723c */ /* 0x044ff0000004180c */
[C---:B------:R-:W-:Y:S01]  /*10a70*/  HMMA.16816.F32.BF16 R16, R172.reuse, R118, R16 ;  /* 0x00000076ac10723c */ /* 0x040fe20000041810 */
[----:B------:R-:W2:Y:S07]  /*10a80*/  LDSM.16.M88.4 R116, [R203+0xb900] ;  /* 0x00b90000cb74783b */ /* 0x000eae0000000200 */
        /* <DEDUP_REMOVED lines=10> */
[----:B------:R-:W-:Y:S01]  /*10b30*/  HMMA.16816.F32.BF16 R48, R172, R130, R48 ;  /* 0x00000082ac30723c */ /* 0x000fe20000041830 */
[----:B------:R-:W1:Y:S07]  /*10b40*/  LDSM.16.M88.4 R128, [R194+0x3800] ;  /* 0x00380000c280783b */ /* 0x000e6e0000000200 */
[C---:B----4-:R-:W-:Y:S08]  /*10b50*/  HMMA.16816.F32.BF16 R4, R176.reuse, R132, R4 ;  /* 0x00000084b004723c */ /* 0x050ff00000041804 */
[C---:B------:R-:W-:Y:S08]  /*10b60*/  HMMA.16816.F32.BF16 R8, R176.reuse, R134, R8 ;  /* 0x00000086b008723c */ /* 0x040ff00000041808 */
[C---:B--2---:R-:W-:Y:S08]  /*10b70*/  HMMA.16816.F32.BF16 R12, R176.reuse, R116, R12 ;  /* 0x00000074b00c723c */ /* 0x044ff0000004180c */
[C---:B------:R-:W-:Y:S01]  /*10b80*/  HMMA.16816.F32.BF16 R16, R176.reuse, R118, R16 ;  /* 0x00000076b010723c */ /* 0x040fe20000041810 */
[----:B------:R-:W2:Y:S07]  /*10b90*/  LDSM.16.M88.4 R116, [R194+0x4800] ;  /* 0x00480000c274783b */ /* 0x000eae0000000200 */
[C---:B------:R-:W-:Y:S08]  /*10ba0*/  HMMA.16816.F32.BF16 R20, R176.reuse, R144, R20 ;  /* 0x00000090b014723c */ /* 0x040ff00000041814 */
[C---:B------:R-:W-:Y:S08]  /*10bb0*/  HMMA.16816.F32.BF16 R24, R176.reuse, R146, R24 ;  /* 0x00000092b018723c */ /* 0x040ff00000041818 */
[C---:B------:R-:W-:Y:S07]  /*10bc0*/  HMMA.16816.F32.BF16 R28, R176.reuse, R148, R28 ;  /* 0x00000094b01c723c */ /* 0x040fee000004181c */
[----:B------:R-:W-:Y:S01]  /*10bd0*/  @P0 SHF.R.S32.HI R148, RZ, 0x1f, R0 ;  /* 0x0000001fff940819 */ /* 0x000fe20000011400 */
[C---:B------:R-:W-:Y:S04]  /*10be0*/  HMMA.16816.F32.BF16 R32, R176.reuse, R150, R32 ;  /* 0x00000096b020723c */ /* 0x040fe80000041820 */
[----:B------:R-:W-:Y:S03]  /*10bf0*/  @P0 IMAD R148, R148, c[0x0][0x1e0], RZ ;  /* 0x0000780094940a24 */ /* 0x000fe600078e02ff */
[C---:B------:R-:W-:Y:S01]  /*10c00*/  @P0 IMAD.WIDE.U32 R150, R0.reuse, c[0x0][0x1e0], RZ ;  /* 0x0000780000960a25 */ /* 0x040fe200078e00ff */
[C---:B-----5:R-:W-:Y:S04]  /*10c10*/  HMMA.16816.F32.BF16 R36, R176.reuse, R140, R36 ;  /* 0x0000008cb024723c */ /* 0x060fe80000041824 */
[----:B------:R-:W-:Y:S04]  /*10c20*/  @P0 IMAD R148, R0, c[0x0][0x1e4], R148 ;  /* 0x0000790000940a24 */ /* 0x000fe800078e0294 */
[C---:B------:R-:W-:Y:S04]  /*10c30*/  HMMA.16816.F32.BF16 R40, R176.reuse, R142, R40 ;  /* 0x0000008eb028723c */ /* 0x040fe80000041828 */
[----:B------:R-:W-:Y:S04]  /*10c40*/  @P0 IMAD.IADD R148, R151, 0x1, R148 ;  /* 0x0000000197940824 */ /* 0x000fe800078e0294 */
[C---:B------:R-:W-:Y:S04]  /*10c50*/  HMMA.16816.F32.BF16 R44, R176.reuse, R152, R44 ;  /* 0x00000098b02c723c */ /* 0x040fe8000004182c */
[----:B------:R-:W-:Y:S03]  /*10c60*/  @P0 IMAD R148, R148, 0x60, RZ ;  /* 0x0000006094940824 */ /* 0x000fe600078e02ff */
[----:B------:R-:W-:Y:S01]  /*10c70*/  @P0 IMAD.MOV.U32 R152, RZ, RZ, R216 ;  /* 0x000000ffff980224 */ /* 0x000fe200078e00d8 */
[----:B------:R-:W-:Y:S04]  /*10c80*/  HMMA.16816.F32.BF16 R48, R176, R154, R48 ;  /* 0x0000009ab030723c */ /* 0x000fe80000041830 */
[----:B------:R-:W-:Y:S04]  /*10c90*/  @P0 IMAD.MOV.U32 R153, RZ, RZ, R219 ;  /* 0x000000ffff990224 */ /* 0x000fe800078e00db */
[C---:B---3--:R-:W-:Y:S05]  /*10ca0*/  HMMA.16816.F32.BF16 R4, R180.reuse, R120, R4 ;  /* 0x00000078b404723c */ /* 0x048fea0000041804 */
[----:B------:R-:W-:Y:S03]  /*10cb0*/  @P0 IMAD.WIDE.U32 R150, R150, 0x60, R152 ;  /* 0x0000006096960825 */ /* 0x000fe600078e0098 */
[C---:B------:R-:W-:Y:S01]  /*10cc0*/  HMMA.16816.F32.BF16 R8, R180.reuse, R122, R8 ;  /* 0x0000007ab408723c */ /* 0x040fe20000041808 */
[----:B------:R-:W3:Y:S03]  /*10cd0*/  LDSM.16.M88.4 R120, [R194+0x5000] ;  /* 0x00500000c278783b */ /* 0x000ee60000000200 */
[----:B------:R-:W-:Y:S02]  /*10ce0*/  @P0 IMAD.IADD R149, R151, 0x1, R148 ;  /* 0x0000000197950824 */ /* 0x000fe400078e0294 */
[C---:B------:R-:W-:Y:S02]  /*10cf0*/  @P0 IMAD.SHL.U32 R0, R150.reuse, 0x2, RZ ;  /* 0x0000000296000824 */ /* 0x040fe400078e00ff */
[C---:B-1----:R-:W-:Y:S04]  /*10d00*/  HMMA.16816.F32.BF16 R12, R180.reuse, R128, R12 ;  /* 0x00000080b40c723c */ /* 0x042fe8000004180c */
[----:B------:R-:W-:Y:S01]  /*10d10*/  @P0 SHF.L.U64.HI R148, R150, 0x1, R149 ;  /* 0x0000000196940819 */ /* 0x000fe20000010295 */
[C---:B------:R-:W-:Y:S01]  /*10d20*/  @P0 IMAD.SHL.U32 R153, R187.reuse, 0x40, RZ ;  /* 0x00000040bb990824 */ /* 0x040fe200078e00ff */
[----:B------:R-:W-:Y:S02]  /*10d30*/  @P0 IADD3 R150, P1, R0, c[0x0][0x1c8], RZ ;  /* 0x0000720000960a10 */ /* 0x000fe40007f3e0ff */
[C---:B------:R-:W-:Y:S01]  /*10d40*/  HMMA.16816.F32.BF16 R16, R180.reuse, R130, R16 ;  /* 0x00000082b410723c */ /* 0x040fe20000041810 */
[----:B------:R-:W1:Y:S01]  /*10d50*/  LDSM.16.M88.4 R128, [R194+0x5800] ;  /* 0x00580000c280783b */ /* 0x000e620000000200 */
[----:B------:R-:W-:Y:S04]  /*10d60*/  DEPBAR.LE SB0, 0x0 ;  /* 0x000080000000791a */ /* 0x000fe80000000000 */
[----:B------:R-:W-:Y:S01]  /*10d70*/  BAR.SYNC.DEFER_BLOCKING 0x0 ;  /* 0x0000000000007b1d */ /* 0x000fe20000010000 */
[----:B------:R-:W-:Y:S01]  /*10d80*/  @P0 IADD3.X R151, R148, c[0x0][0x1cc], RZ, P1, !PT ;  /* 0x0000730094970a10 */ /* 0x000fe20000ffe4ff */
[C---:B------:R-:W-:Y:S05]  /*10d90*/  HMMA.16816.F32.BF16 R20, R180.reuse, R160, R20 ;  /* 0x000000a0b414723c */ /* 0x040fea0000041814 */
[----:B------:R-:W-:Y:S02]  /*10da0*/  @P0 IADD3 R0, P2, R0, 0x80, RZ ;  /* 0x0000008000000810 */ /* 0x000fe40007f5e0ff */
[----:B------:R-:W-:Y:S01]  /*10db0*/  @P0 SHF.L.U64.HI R149, R187, R186, c[0x0][0x1e4] ;  /* 0x00007900bb950619 */ /* 0x000fe200000102ba */
[C---:B------:R-:W-:Y:S04]  /*10dc0*/  HMMA.16816.F32.BF16 R24, R180.reuse, R162, R24 ;  /* 0x000000a2b418723c */ /* 0x040fe80000041818 */
[----:B------:R-:W-:Y:S01]  /*10dd0*/  @P0 IADD3 R160, P1, R0, c[0x0][0x1c8], RZ ;  /* 0x0000720000a00a10 */ /* 0x000fe20007f3e0ff */
[----:B------:R-:W-:Y:S02]  /*10de0*/  IMAD.MOV.U32 R0, RZ, RZ, R221 ;  /* 0x000000ffff007224 */ /* 0x000fe400078e00dd */
[----:B------:R-:W-:Y:S01]  /*10df0*/  @P5 IMAD.MOV.U32 R0, RZ, RZ, R185 ;  /* 0x000000ffff005224 */ /* 0x000fe200078e00b9 */
[C---:B--2---:R-:W-:Y:S04]  /*10e00*/  HMMA.16816.F32.BF16 R28, R180.reuse, R116, R28 ;  /* 0x00000074b41c723c */ /* 0x044fe8000004181c */
[----:B------:R-:W-:Y:S01]  /*10e10*/  @P0 IADD3.X R161, RZ, c[0x0][0x1cc], R148, P1, P2 ;  /* 0x00007300ffa10a10 */ /* 0x000fe20000fe4494 */
[----:B------:R-:W-:Y:S01]  /*10e20*/  @!PT LDS RZ, [RZ] ;  /* 0x00000000fffff984 */ /* 0x000fe20000000800 */
[----:B------:R-:W-:Y:S01]  /*10e30*/  @!PT LDS RZ, [RZ] ;  /* 0x00000000fffff984 */ /* 0x000fe20000000800 */
[----:B------:R-:W-:Y:S01]  /*10e40*/  @!PT LDS RZ, [RZ] ;  /* 0x00000000fffff984 */ /* 0x000fe20000000800 */
[----:B------:R2:W-:Y:S01]  /*10e50*/  @P0 LDGSTS.E.BYPASS.LTC128B.128 [R220+0x8100], [R150.64], !P4 ;  /* 0x0810000096dc0fae */ /* 0x0005e2000e101d50 */
[-C--:B------:R-:W-:Y:S02]  /*10e60*/  @P0 IADD3 R154, P2, R150, R153.reuse, RZ ;  /* 0x00000099969a0210 */ /* 0x080fe40007f5e0ff */
[C---:B------:R-:W-:Y:S02]  /*10e70*/  HMMA.16816.F32.BF16 R32, R180.reuse, R118, R32 ;  /* 0x00000076b420723c */ /* 0x040fe40000041820 */
[----:B------:R4:W-:Y:S02]  /*10e80*/  @P0 LDGSTS.E.BYPASS.LTC128B.128 [R220+0xb100], [R160.64], !P3 ;  /* 0x0b100000a0dc0fae */ /* 0x0009e4000d901d50 */
[--C-:B------:R-:W-:Y:S01]  /*10e90*/  @P0 IMAD.X R155, R151, 0x1, R149.reuse, P2 ;  /* 0x00000001979b0824 */ /* 0x100fe200010e0695 */
[----:B------:R-:W-:Y:S01]  /*10ea0*/  @P0 IADD3 R162, P1, R154, R153, RZ ;  /* 0x000000999aa20210 */ /* 0x000fe20007f3e0ff */
[----:B------:R-:W-:Y:S02]  /*10eb0*/  IMAD R153, R230, -0x60, RZ ;  /* 0xffffffa0e6997824 */ /* 0x000fe400078e02ff */
[C---:B---3--:R-:W-:Y:S01]  /*10ec0*/  HMMA.16816.F32.BF16 R36, R180.reuse, R120, R36 ;  /* 0x00000078b424723c */ /* 0x048fe20000041824 */
[----:B------:R3:W-:Y:S03]  /*10ed0*/  @P0 LDGSTS.E.BYPASS.LTC128B.128 [R220+0x9100], [R154.64], !P4 ;  /* 0x091000009adc0fae */ /* 0x0007e6000e101d50 */
[----:B------:R-:W-:Y:S01]  /*10ee0*/  @P0 IMAD.X R163, R155, 0x1, R149, P1 ;  /* 0x000000019ba30824 */ /* 0x000fe200008e0695 */
[----:B------:R-:W-:Y:S01]  /*10ef0*/  IADD3 R149, -R222, 0x1, R153 ;  /* 0x00000001de957810 */ /* 0x000fe20007ffe199 */
[----:B------:R3:W-:Y:S02]  /*10f00*/  @P0 LDGSTS.E.BYPASS.LTC128B.128 [R220+0xc100], [R154.64+0x80], !P3 ;  /* 0x0c1000809adc0fae */ /* 0x0007e4000d901d50 */
[C---:B------:R-:W-:Y:S03]  /*10f10*/  HMMA.16816.F32.BF16 R40, R180.reuse, R122, R40 ;  /* 0x0000007ab428723c */ /* 0x040fe60000041828 */
[----:B------:R3:W-:Y:S01]  /*10f20*/  @P0 LDGSTS.E.BYPASS.LTC128B.128 [R220+0xa100], [R162.64], !P4 ;  /* 0x0a100000a2dc0fae */ /* 0x0007e2000e101d50 */
[----:B------:R-:W-:Y:S04]  /*10f30*/  IADD3 R149, -R212, R149, R207 ;  /* 0x00000095d4957210 */ /* 0x000fe80007ffe1cf */
[C---:B-1----:R-:W-:Y:S01]  /*10f40*/  HMMA.16816.F32.BF16 R44, R180.reuse, R128, R44 ;  /* 0x00000080b42c723c */ /* 0x042fe2000004182c */
[----:B------:R1:W-:Y:S02]  /*10f50*/  @P0 LDGSTS.E.BYPASS.LTC128B.128 [R220+0xd100], [R162.64+0x80], !P3 ;  /* 0x0d100080a2dc0fae */ /* 0x0003e4000d901d50 */
[----:B------:R-:W-:Y:S02]  /*10f60*/  ISETP.GE.AND P3, PT, R208, 0x1, PT ;  /* 0x00000001d000780c */ /* 0x000fe40003f66270 */
[C---:B--2---:R-:W-:Y:S01]  /*10f70*/  IADD3 R151, R149.reuse, c[0x0][0x328], RZ ;  /* 0x0000ca0095977a10 */ /* 0x044fe20007ffe0ff */
[----:B------:R-:W4:Y:S01]  /*10f80*/  SHFL.IDX PT, R148, R0, RZ, 0x1c1f ;  /* 0x001c1fff00947589 */ /* 0x000f2200000e0000 */
[----:B------:R-:W-:Y:S01]  /*10f90*/  IADD3 R149, R149, UR10, RZ ;  /* 0x0000000a95957c10 */ /* 0x000fe2000fffe0ff */
[----:B------:R-:W-:Y:S03]  /*10fa0*/  HMMA.16816.F32.BF16 R48, R180, R130, R48 ;  /* 0x00000082b430723c */ /* 0x000fe60000041830 */
[----:B------:R-:W0:Y:S01]  /*10fb0*/  LDGDEPBAR ;  /* 0x00000000000079af */ /* 0x000e220000000000 */
[----:B----4-:R-:W-:Y:S02]  /*10fc0*/  IMAD.IADD R161, R151, 0x1, R148 ;  /* 0x0000000197a17824 */ /* 0x010fe400078e0294 */
[----:B---3--:R-:W-:Y:S02]  /*10fd0*/  IMAD.IADD R155, R148, 0x1, R149 ;  /* 0x00000001949b7824 */ /* 0x008fe400078e0295 */
[----:B------:R-:W-:-:S05]  /*10fe0*/  @!P3 BRA `(.L_x_395) ;  /* 0x000001800000b947 */ /* 0x000fca0003800000 */
[----:B-1----:R-:W-:Y:S01]  /*10ff0*/  IADD3 R148, -R212, R207, R148 ;  /* 0x000000cfd4947210 */ /* 0x002fe20007ffe194 */
        /* <DEDUP_REMOVED lines=12> */
.L_x_397:
[----:B------:R-:W-:Y:S04]  /*110c0*/  MOV R116, c[0x0][0x32c] ;  /* 0x0000cb0000747a02 */ /* 0x000fe80000000f00 */
[----:B------:R-:W-:Y:S11]  /*110d0*/  ISETP.NE.AND P0, PT, R116, 0x1, PT ;  /* 0x000000017400780c */ /* 0x000ff60003f05270 */
[----:B------:R-:W-:Y:S02]  /*110e0*/  @!UPT UIADD3 URZ, URZ, URZ, URZ ;  /* 0x0000003f3f3ff290 */ /* 0x000fe4000fffe03f */
[----:B------:R-:W-:Y:S05]  /*110f0*/  @P0 IMAD.HI.U32 R116, R148, c[0x0][0x330], RZ ;  /* 0x0000cc0094740a27 */ /* 0x000fea00078e00ff */
[----:B------:R-:W-:Y:S02]  /*11100*/  @P0 SHF.R.U32.HI R148, RZ, c[0x0][0x334], R116 ;  /* 0x0000cd00ff940a19 */ /* 0x000fe40000011674 */
.L_x_398:
[----:B------:R-:W-:Y:S05]  /*11110*/  BSYNC B0 ;  /* 0x0000000000007941 */ /* 0x000fea0003800000 */
.L_x_396:
[----:B------:R-:W-:Y:S04]  /*11120*/  IMAD.IADD R117, R153, 0x1, -R222 ;  /* 0x0000000199757824 */ /* 0x000fe800078e0ade */
[----:B------:R-:W-:Y:S05]  /*11130*/  IMAD R148, R148, c[0x0][0x32c], R117 ;  /* 0x0000cb0094947a24 */ /* 0x000fea00078e0275 */
[----:B------:R-:W-:Y:S02]  /*11140*/  IADD3 R116, R148, c[0x0][0x32c], RZ ;  /* 0x0000cb0094747a10 */ /* 0x000fe40007ffe0ff */
[----:B------:R-:W-:Y:S02]  /*11150*/  IMNMX R155, R155, R148, !PT ;  /* 0x000000949b9b7217 */ /* 0x000fe40007800200 */
[----:B------:R-:W-:Y:S02]  /*11160*/  IMNMX R161, R161, R116, PT ;  /* 0x00000074a1a17217 */ /* 0x000fe40003800200 */
.L_x_395:
[C---:B-1----:R-:W-:Y:S01]  /*11170*/  ISETP.GE.AND P0, PT, R153.reuse, 0x1, PT ;  /* 0x000000019900780c */ /* 0x042fe20003f06270 */
[----:B------:R-:W1:Y:S01]  /*11180*/  SHFL.IDX PT, R0, R0, 0x1, 0x1c1f ;  /* 0x003c1f0000007f89 */ /* 0x000e6200000e0000 */
[C---:B------:R-:W-:Y:S02]  /*11190*/  ISETP.GE.AND P1, PT, R153.reuse, 0x2, PT ;  /* 0x000000029900780c */ /* 0x040fe40003f26270 */
[----:B------:R-:W-:Y:S02]  /*111a0*/  LOP3.LUT R214, R214, 0xffff7fff, RZ, 0xc0, !PT ;  /* 0xffff7fffd6d67812 */ /* 0x000fe400078ec0ff */
[C---:B------:R-:W-:Y:S02]  /*111b0*/  ISETP.GE.AND P6, PT, R153.reuse, 0x42, PT ;  /* 0x000000429900780c */ /* 0x040fe40003fc6270 */
[C---:B------:R-:W-:Y:S02]  /*111c0*/  ISETP.GE.AND P5, PT, R153.reuse, 0x49, PT ;  /* 0x000000499900780c */ /* 0x040fe40003fa6270 */
[C---:B------:R-:W-:Y:S02]  /*111d0*/  ISETP.GE.AND P4, PT, R153.reuse, 0x4a, PT ;  /* 0x0000004a9900780c */ /* 0x040fe40003f86270 */
[----:B------:R-:W-:Y:S02]  /*111e0*/  ISETP.GE.AND P3, PT, R153, 0x51, PT ;  /* 0x000000519900780c */ /* 0x000fe40003f66270 */
[----:B------:R-:W-:Y:S02]  /*111f0*/  @P0 LOP3.LUT R214, R214, 0x8000, RZ, 0xfc, !PT ;  /* 0x00008000d6d60812 */ /* 0x000fe400078efcff */
[----:B------:R-:W-:Y:S02]  /*11200*/  ISETP.GT.AND P0, PT, R155, RZ, !P0 ;  /* 0x000000ff9b00720c */ /* 0x000fe40004704270 */
[----:B------:R-:W-:Y:S02]  /*11210*/  LOP3.LUT R214, R214, 0xfffeffff, RZ, 0xc0, !PT ;  /* 0xfffeffffd6d67812 */ /* 0x000fe400078ec0ff */
[----:B------:R-:W-:Y:S02]  /*11220*/  ISETP.LT.OR P0, PT, R161, 0x1, P0 ;  /* 0x00000001a100780c */ /* 0x000fe40000701670 */
[----:B------:R-:W-:Y:S02]  /*11230*/  @P1 LOP3.LUT R214, R214, 0x10000, RZ, 0xfc, !PT ;  /* 0x00010000d6d61812 */ /* 0x000fe400078efcff */
[----:B------:R-:W-:Y:S01]  /*11240*/  FSEL R120, R4, -INF , !P0 ;  /* 0xff80000004787808 */ /* 0x000fe20004000000 */
[--C-:B-1----:R-:W-:Y:S01]  /*11250*/  IMAD.IADD R151, R151, 0x1, R0.reuse ;  /* 0x0000000197977824 */ /* 0x102fe200078e0200 */
[----:B------:R-:W-:Y:S01]  /*11260*/  ISETP.GT.AND P0, PT, R155, 0x1, !P1 ;  /* 0x000000019b00780c */ /* 0x000fe20004f04270 */
[----:B------:R-:W-:Y:S01]  /*11270*/  IMAD.IADD R4, R149, 0x1, R0 ;  /* 0x0000000195047824 */ /* 0x000fe200078e0200 */
[----:B------:R-:W-:Y:S02]  /*11280*/  ISETP.GE.AND P1, PT, R153, 0x9, PT ;  /* 0x000000099900780c */ /* 0x000fe40003f26270 */
[----:B------:R-:W-:Y:S02]  /*11290*/  ISETP.LT.OR P0, PT, R161, 0x2, P0 ;  /* 0x00000002a100780c */ /* 0x000fe40000701670 */
[----:B------:R-:W-:Y:S02]  /*112a0*/  LOP3.LUT R214, R214, 0xffffbfff, RZ, 0xc0, !PT ;  /* 0xffffbfffd6d67812 */ /* 0x000fe400078ec0ff */
[----:B------:R-:W-:Y:S02]  /*112b0*/  FSEL R118, R5, -INF , !P0 ;  /* 0xff80000005767808 */ /* 0x000fe40004000000 */
[----:B------:R-:W-:Y:S02]  /*112c0*/  ISETP.GT.AND P0, PT, R155, 0x8, !P1 ;  /* 0x000000089b00780c */ /* 0x000fe40004f04270 */
[----:B------:R-:W-:Y:S02]  /*112d0*/  ISETP.GE.AND P2, PT, R153, 0x59, PT ;  /* 0x000000599900780c */ /* 0x000fe40003f46270 */
        /* <DEDUP_REMOVED lines=91> */
[----:B------:R-:W-:Y:S02]  /*11890*/  ISETP.GT.AND P0, PT, R155, 0x48, !P5 ;  /* 0x000000489b00780c */ /* 0x000fe40006f04270 */
[----:B------:R-:W-:Y:S02]  /*118a0*/  LOP3.LUT R214, R214, 0xfff7ffff, RZ, 0xc0, !PT ;  /* 0xfff7ffffd6d67812 */ /* 0x000fe400078ec0ff */
[----:B------:R-:W-:Y:S04]  /*118b0*/  ISETP.LT.OR P0, PT, R161, 0x49, P0 ;  /* 0x00000049a100780c */ /* 0x000fe80000701670 */
[----:B------:R-:W-:Y:S02]  /*118c0*/  FSEL R160, R40, -INF , !P0 ;  /* 0xff80000028a07808 */ /* 0x000fe40004000000 */
[----:B------:R-:W-:Y:S04]  /*118d0*/  ISETP.GT.AND P0, PT, R155, 0x49, !P4 ;  /* 0x000000499b00780c */ /* 0x000fe80006704270 */
        /* <DEDUP_REMOVED lines=11> */
[----:B------:R-:W-:Y:S11]  /*11990*/  ISETP.GE.AND P0, PT, R153, 0x5a, PT ;  /* 0x0000005a9900780c */ /* 0x000ff60003f06270 */
[----:B------:R-:W-:Y:S02]  /*119a0*/  @!UPT UIADD3 URZ, URZ, URZ, URZ ;  /* 0x0000003f3f3ff290 */ /* 0x000fe4000fffe03f */
[----:B------:R-:W-:Y:S02]  /*119b0*/  @P0 LOP3.LUT R214, R214, 0x80000, RZ, 0xfc, !PT ;  /* 0x00080000d6d60812 */ /* 0x000fe400078efcff */
[----:B------:R-:W-:Y:S04]  /*119c0*/  ISETP.GT.AND P0, PT, R155, 0x59, !P0 ;  /* 0x000000599b00780c */ /* 0x000fe80004704270 */
[----:B------:R-:W-:Y:S04]  /*119d0*/  ISETP.LT.OR P0, PT, R161, 0x5a, P0 ;  /* 0x0000005aa100780c */ /* 0x000fe80000701670 */
[----:B------:R-:W-:Y:S02]  /*119e0*/  FSEL R140, R49, -INF , !P0 ;  /* 0xff800000318c7808 */ /* 0x000fe40004000000 */
[----:B------:R-:W-:Y:S11]  /*119f0*/  ISETP.GE.AND P0, PT, R208, 0x1, PT ;  /* 0x00000001d000780c */ /* 0x000ff60003f06270 */
[----:B------:R-:W-:Y:S02]  /*11a00*/  @!UPT UIADD3 URZ, URZ, URZ, URZ ;  /* 0x0000003f3f3ff290 */ /* 0x000fe4000fffe03f */
        /* <DEDUP_REMOVED lines=14> */
.L_x_401:
[----:B------:R-:W-:Y:S04]  /*11af0*/  MOV R0, c[0x0][0x32c] ;  /* 0x0000cb0000007a02 */ /* 0x000fe80000000f00 */
[----:B------:R-:W-:Y:S11]  /*11b00*/  ISETP.NE.AND P0, PT, R0, 0x1, PT ;  /* 0x000000010000780c */ /* 0x000ff60003f05270 */
[----:B------:R-:W-:Y:S02]  /*11b10*/  @!UPT UIADD3 URZ, URZ, URZ, URZ ;  /* 0x0000003f3f3ff290 */ /* 0x000fe4000fffe03f */
[----:B------:R-:W-:Y:S05]  /*11b20*/  @P0 IMAD.HI.U32 R0, R5, c[0x0][0x330], RZ ;  /* 0x0000cc0005000a27 */ /* 0x000fea00078e00ff */
[----:B------:R-:W-:Y:S02]  /*11b30*/  @P0 SHF.R.U32.HI R5, RZ, c[0x0][0x334], R0 ;  /* 0x0000cd00ff050a19 */ /* 0x000fe40000011600 */
.L_x_402:
[----:B------:R-:W-:Y:S05]  /*11b40*/  BSYNC B0 ;  /* 0x0000000000007941 */ /* 0x000fea0003800000 */
.L_x_400:
[----:B------:R-:W-:Y:S04]  /*11b50*/  IMAD.IADD R0, R153, 0x1, -R222 ;  /* 0x0000000199007824 */ /* 0x000fe800078e0ade */
[----:B------:R-:W-:Y:S05]  /*11b60*/  IMAD R0, R5, c[0x0][0x32c], R0 ;  /* 0x0000cb0005007a24 */ /* 0x000fea00078e0200 */
[----:B------:R-:W-:Y:S02]  /*11b70*/  IADD3 R12, R0, c[0x0][0x32c], RZ ;  /* 0x0000cb00000c7a10 */ /* 0x000fe40007ffe0ff */
[----:B------:R-:W-:Y:S02]  /*11b80*/  IMNMX R4, R4, R0, !PT ;  /* 0x0000000004047217 */ /* 0x000fe40007800200 */
[----:B------:R-:W-:Y:S02]  /*11b90*/  IMNMX R151, R151, R12, PT ;  /* 0x0000000c97977217 */ /* 0x000fe40003800200 */
.L_x_399:
[----:B------:R-:W-:Y:S04]  /*11ba0*/  LOP3.LUT P0, RZ, R214, 0x8000, RZ, 0xc0, !PT ;  /* 0x00008000d6ff7812 */ /* 0x000fe8000780c0ff */
[----:B------:R-:W-:Y:S04]  /*11bb0*/  ISETP.GT.AND P0, PT, R4, RZ, !P0 ;  /* 0x000000ff0400720c */ /* 0x000fe80004704270 */
        /* <DEDUP_REMOVED lines=95> */
[----:B------:R-:W-:Y:S04]  /*121b0*/  ISETP.GT.AND P0, PT, R4, 0x38, !P0 ;  /* 0x000000380400780c */ /* 0x000fe80004704270 */
        /* <DEDUP_REMOVED lines=13> */
[----:B------:R-:W-:Y:S02]  /*12290*/  ISETP.GT.AND P0, PT, R4, 0x41, !P6 ;  /* 0x000000410400780c */ /* 0x000fe40007704270 */
[----:B------:R-:W-:Y:S02]  /*122a0*/  FMNMX.FTZ R0, R237, R0, !PT ;  /* 0x00000000ed007209 */ /* 0x000fe40007810000 */
[----:B------:R-:W-:Y:S02]  /*122b0*/  ISETP.LT.OR P0, PT, R151, 0x42, P0 ;  /* 0x000000429700780c */ /* 0x000fe40000701670 */
[----:B------:R-:W-:Y:S02]  /*122c0*/  LOP3.LUT P6, RZ, R214, 0x80000, RZ, 0xc0, !PT ;  /* 0x00080000d6ff7812 */ /* 0x000fe400078cc0ff */
[----:B------:R-:W-:Y:S02]  /*122d0*/  FSEL R231, R39, -INF , !P0 ;  /* 0xff80000027e77808 */ /* 0x000fe40004000000 */
[----:B------:R-:W-:Y:S01]  /*122e0*/  ISETP.GT.AND P0, PT, R4, 0x48, !P5 ;  /* 0x000000480400780c */ /* 0x000fe20006f04270 */
[----:B------:R-:W-:Y:S01]  /*122f0*/  LDSM.16.MT88.4 R36, [R200+0x100] ;  /* 0x00010000c824783b */ /* 0x000fe20000004200 */
[----:B------:R-:W-:Y:S02]  /*12300*/  FMNMX.FTZ R0, R231, R0, !PT ;  /* 0x00000000e7007209 */ /* 0x000fe40007810000 */
[----:B------:R-:W-:Y:S04]  /*12310*/  ISETP.LT.OR P0, PT, R151, 0x49, P0 ;  /* 0x000000499700780c */ /* 0x000fe80000701670 */
[----:B------:R-:W-:Y:S02]  /*12320*/  FSEL R163, R42, -INF , !P0 ;  /* 0xff8000002aa37808 */ /* 0x000fe40004000000 */
[C---:B------:R-:W-:Y:S02]  /*12330*/  ISETP.GT.AND P0, PT, R4.reuse, 0x49, !P4 ;  /* 0x000000490400780c */ /* 0x040fe40006704270 */
[----:B------:R-:W-:Y:S02]  /*12340*/  FMNMX.FTZ R0, R163, R0, !PT ;  /* 0x00000000a3007209 */ /* 0x000fe40007810000 */
[----:B------:R-:W-:Y:S04]  /*12350*/  ISETP.LT.OR P0, PT, R151, 0x4a, P0 ;  /* 0x0000004a9700780c */ /* 0x000fe80000701670 */
[----:B------:R-:W-:Y:S02]  /*12360*/  FSEL R161, R43, -INF , !P0 ;  /* 0xff8000002ba17808 */ /* 0x000fe40004000000 */
[----:B------:R-:W-:Y:S02]  /*12370*/  ISETP.GT.AND P0, PT, R4, 0x50, !P3 ;  /* 0x000000500400780c */ /* 0x000fe40005f04270 */
[----:B------:R-:W-:Y:S02]  /*12380*/  FMNMX.FTZ R0, R161, R0, !PT ;  /* 0x00000000a1007209 */ /* 0x000fe40007810000 */
[----:B------:R-:W-:Y:S04]  /*12390*/  ISETP.LT.OR P0, PT, R151, 0x51, P0 ;  /* 0x000000519700780c */ /* 0x000fe80000701670 */
[----:B------:R-:W-:Y:S02]  /*123a0*/  FSEL R149, R46, -INF , !P0 ;  /* 0xff8000002e957808 */ /* 0x000fe40004000000 */
[C---:B------:R-:W-:Y:S02]  /*123b0*/  ISETP.GT.AND P0, PT, R4.reuse, 0x51, !P1 ;  /* 0x000000510400780c */ /* 0x040fe40004f04270 */
[----:B------:R-:W-:Y:S02]  /*123c0*/  FMNMX.FTZ R0, R149, R0, !PT ;  /* 0x0000000095007209 */ /* 0x000fe40007810000 */
[----:B------:R-:W-:Y:S02]  /*123d0*/  ISETP.LT.OR P1, PT, R151, 0x52, P0 ;  /* 0x000000529700780c */ /* 0x000fe40000721670 */
[C---:B------:R-:W-:Y:S02]  /*123e0*/  ISETP.GT.AND P0, PT, R4.reuse, 0x58, !P2 ;  /* 0x000000580400780c */ /* 0x040fe40005704270 */
[----:B------:R-:W-:Y:S02]  /*123f0*/  FSEL R143, R47, -INF , !P1 ;  /* 0xff8000002f8f7808 */ /* 0x000fe40004800000 */
[C---:B------:R-:W-:Y:S01]  /*12400*/  ISETP.LT.OR P1, PT, R151.reuse, 0x59, P0 ;  /* 0x000000599700780c */ /* 0x040fe20000721670 */
[----:B------:R-:W-:Y:S01]  /*12410*/  LDSM.16.MT88.4 R44, [R204+0x3100] ;  /* 0x00310000cc2c783b */ /* 0x000fe20000004200 */
[----:B------:R-:W-:Y:S02]  /*12420*/  ISETP.GT.AND P2, PT, R4, 0x59, !P6 ;  /* 0x000000590400780c */ /* 0x000fe40007744270 */
[----:B------:R-:W-:Y:S02]  /*12430*/  FSEL R135, R50, -INF , !P1 ;  /* 0xff80000032877808 */ /* 0x000fe40004800000 */
[----:B------:R-:W-:Y:S02]  /*12440*/  ISETP.LT.OR P0, PT, R151, 0x5a, P2 ;  /* 0x0000005a9700780c */ /* 0x000fe40001701670 */
[----:B------:R-:W-:Y:S02]  /*12450*/  FMNMX.FTZ R0, R143, R0, !PT ;  /* 0x000000008f007209 */ /* 0x000fe40007810000 */
[----:B------:R-:W-:Y:S02]  /*12460*/  FSEL R117, R51, -INF , !P0 ;  /* 0xff80000033757808 */ /* 0x000fe40004000000 */
[----:B------:R-:W-:Y:S04]  /*12470*/  FMNMX.FTZ R0, R135, R0, !PT ;  /* 0x0000000087007209 */ /* 0x000fe80007810000 */
[----:B------:R-:W-:Y:S05]  /*12480*/  FMNMX.FTZ R7, R117, R0, !PT ;  /* 0x0000000075077209 */ /* 0x000fea0007810000 */
[----:B------:R-:W2:Y:S01]  /*12490*/  SHFL.BFLY PT, R4, R7, 0x2, 0x1f ;  /* 0x0c401f0007047f89 */ /* 0x000ea200000e0000 */
[----:B-1----:R-:W-:Y:S07]  /*124a0*/  FMNMX.FTZ R6, R5, R6, !PT ;  /* 0x0000000605067209 */ /* 0x002fee0007810000 */
[----:B------:R-:W1:Y:S01]  /*124b0*/  SHFL.BFLY PT, R15, R6, 0x1, 0x1f ;  /* 0x0c201f00060f7f89 */ /* 0x000e6200000e0000 */
[----:B--2---:R-:W-:Y:S07]  /*124c0*/  FMNMX.FTZ R5, R7, R4, !PT ;  /* 0x0000000407057209 */ /* 0x004fee0007810000 */
        /* <DEDUP_REMOVED lines=8> */
[--C-:B------:R-:W-:Y:S02]  /*12550*/  FFMA.FTZ R118, R116, c[0x0][0x2d0], -R151.reuse ;  /* 0x0000b40074767a23 */ /* 0x100fe40000010897 */
[--C-:B------:R-:W-:Y:S01]  /*12560*/  FFMA.FTZ R129, R8, c[0x0][0x2d0], -R151.reuse ;  /* 0x0000b40008817a23 */ /* 0x100fe20000010897 */
[----:B--2---:R-:W-:Y:S01]  /*12570*/  FMNMX.FTZ R116, R5, R4, !PT ;  /* 0x0000000405747209 */ /* 0x004fe20007810000 */
[--C-:B------:R-:W-:Y:S01]  /*12580*/  FFMA.FTZ R128, R120, c[0x0][0x2d0], -R151.reuse ;  /* 0x0000b40078807a23 */ /* 0x100fe20000010897 */
[----:B------:R-:W-:Y:S01]  /*12590*/  MUFU.EX2 R119, R119 ;  /* 0x0000007700777308 */ /* 0x000fe20000000800 */
[----:B------:R-:W-:Y:S01]  /*125a0*/  FMUL.FTZ R4, R3, c[0x0][0x2d0] ;  /* 0x0000b40003047a20 */ /* 0x000fe20000410000 */
[C---:B------:R-:W-:Y:S01]  /*125b0*/  FSETP.NEU.FTZ.AND P0, PT, R116.reuse, -INF , PT ;  /* 0xff8000007400780b */ /* 0x040fe20003f1d000 */
[----:B------:R-:W-:Y:S02]  /*125c0*/  FMUL.FTZ R134, R116, c[0x0][0x2d0] ;  /* 0x0000b40074867a20 */ /* 0x000fe40000410000 */
[--C-:B------:R-:W-:Y:S01]  /*125d0*/  FFMA.FTZ R141, R152, c[0x0][0x2d0], -R151.reuse ;  /* 0x0000b400988d7a23 */ /* 0x100fe20000010897 */
[----:B------:R-:W-:Y:S01]  /*125e0*/  FSEL R5, R116, RZ, P0 ;  /* 0x000000ff74057208 */ /* 0x000fe20000000000 */
[--C-:B------:R-:W-:Y:S01]  /*125f0*/  FFMA.FTZ R144, R144, c[0x0][0x2d0], -R151.reuse ;  /* 0x0000b40090907a23 */ /* 0x100fe20000010897 */
[----:B------:R-:W-:Y:S01]  /*12600*/  FSEL R134, R134, RZ, P0 ;  /* 0x000000ff86867208 */ /* 0x000fe20000000000 */
[--C-:B------:R-:W-:Y:S01]  /*12610*/  FFMA.FTZ R147, R150, c[0x0][0x2d0], -R151.reuse ;  /* 0x0000b40096937a23 */ /* 0x100fe20000010897 */
[----:B------:R-:W1:Y:S01]  /*12620*/  MUFU.EX2 R3, R4 ;  /* 0x0000000400037308 */ /* 0x000e620000000800 */
[----:B------:R-:W-:Y:S01]  /*12630*/  FADD.FTZ R5, -R5, R2 ;  /* 0x0000000205057221 */ /* 0x000fe20000010100 */
[----:B------:R-:W-:Y:S01]  /*12640*/  ISETP.GT.AND P0, PT, R230, R225, PT ;  /* 0x000000e1e600720c */ /* 0x000fe20003f04270 */
[--C-:B------:R-:W-:Y:S02]  /*12650*/  FFMA.FTZ R132, R13, c[0x0][0x2d0], -R134.reuse ;  /* 0x0000b4000d847a23 */ /* 0x100fe40000010886 */
[----:B------:R-:W2:Y:S01]  /*12660*/  LDSM.16.MT88.4 R12, [R204+0x100] ;  /* 0x00010000cc0c783b */ /* 0x000ea20000004200 */
[--C-:B------:R-:W-:Y:S02]  /*12670*/  FFMA.FTZ R133, R17, c[0x0][0x2d0], -R134.reuse ;  /* 0x0000b40011857a23 */ /* 0x100fe40000010886 */
[--C-:B------:R-:W-:Y:S02]  /*12680*/  FFMA.FTZ R131, R9, c[0x0][0x2d0], -R134.reuse ;  /* 0x0000b40009837a23 */ /* 0x100fe40000010886 */
[--C-:B------:R-:W-:Y:S01]  /*12690*/  FFMA.FTZ R130, R11, c[0x0][0x2d0], -R134.reuse ;  /* 0x0000b4000b827a23 */ /* 0x100fe20000010886 */
[----:B------:R-:W3:Y:S01]  /*126a0*/  MUFU.EX2 R128, R128 ;  /* 0x0000008000807308 */ /* 0x000ee20000000800 */
[----:B------:R-:W-:Y:S02]  /*126b0*/  FMUL.FTZ R2, R5, c[0x0][0x2d0] ;  /* 0x0000b40005027a20 */ /* 0x000fe40000410000 */
[--C-:B------:R-:W-:Y:S02]  /*126c0*/  FFMA.FTZ R148, R148, c[0x0][0x2d0], -R151.reuse ;  /* 0x0000b40094947a23 */ /* 0x100fe40000010897 */
[--C-:B------:R-:W-:Y:S02]  /*126d0*/  FFMA.FTZ R150, R235, c[0x0][0x2d0], -R134.reuse ;  /* 0x0000b400eb967a23 */ /* 0x100fe40000010886 */
[--C-:B------:R-:W-:Y:S02]  /*126e0*/  FFMA.FTZ R153, R153, c[0x0][0x2d0], -R134.reuse ;  /* 0x0000b40099997a23 */ /* 0x100fe40000010886 */
[--C-:B------:R-:W-:Y:S01]  /*126f0*/  FFMA.FTZ R152, R233, c[0x0][0x2d0], -R134.reuse ;  /* 0x0000b400e9987a23 */ /* 0x100fe20000010886 */
[----:B------:R-:W4:Y:S01]  /*12700*/  MUFU.EX2 R2, R2 ;  /* 0x0000000200027308 */ /* 0x000f220000000800 */
[--C-:B------:R-:W-:Y:S02]  /*12710*/  FFMA.FTZ R155, R155, c[0x0][0x2d0], -R134.reuse ;  /* 0x0000b4009b9b7a23 */ /* 0x100fe40000010886 */
[C---:B-1----:R-:W-:Y:S02]  /*12720*/  FMUL.FTZ R4, R3.reuse, R112 ;  /* 0x0000007003047220 */ /* 0x042fe40000410000 */
[C---:B------:R-:W-:Y:S02]  /*12730*/  FMUL.FTZ R5, R3.reuse, R113 ;  /* 0x0000007103057220 */ /* 0x040fe40000410000 */
[C---:B------:R-:W-:Y:S02]  /*12740*/  FMUL.FTZ R8, R3.reuse, R108 ;  /* 0x0000006c03087220 */ /* 0x040fe40000410000 */
[C---:B------:R-:W-:Y:S01]  /*12750*/  FMUL.FTZ R9, R3.reuse, R109 ;  /* 0x0000006d03097220 */ /* 0x040fe20000410000 */
[----:B------:R-:W-:Y:S01]  /*12760*/  MUFU.EX2 R118, R118 ;  /* 0x0000007600767308 */ /* 0x000fe20000000800 */
[C---:B------:R-:W-:Y:S02]  /*12770*/  FMUL.FTZ R16, R3.reuse, R72 ;  /* 0x0000004803107220 */ /* 0x040fe40000410000 */
[----:B------:R-:W-:Y:S01]  /*12780*/  FMUL.FTZ R17, R3, R73 ;  /* 0x0000004903117220 */ /* 0x000fe20000410000 */
[----:B---3--:R-:W-:Y:S01]  /*12790*/  F2FP.BF16.PACK_AB R120, R119, R128 ;  /* 0x000000807778723e */ /* 0x008fe200000010ff */
[C---:B------:R-:W-:Y:S02]  /*127a0*/  FMUL.FTZ R24, R3.reuse, R80 ;  /* 0x0000005003187220 */ /* 0x040fe40000410000 */
[C---:B------:R-:W-:Y:S02]  /*127b0*/  FMUL.FTZ R25, R3.reuse, R81 ;  /* 0x0000005103197220 */ /* 0x040fe40000410000 */
[C---:B------:R-:W-:Y:S01]  /*127c0*/  FMUL.FTZ R32, R3.reuse, R88 ;  /* 0x0000005803207220 */ /* 0x040fe20000410000 */
[----:B------:R-:W1:Y:S01]  /*127d0*/  MUFU.EX2 R129, R129 ;  /* 0x0000008100817308 */ /* 0x000e620000000800 */
[C---:B------:R-:W-:Y:S02]  /*127e0*/  FMUL.FTZ R33, R3.reuse, R89 ;  /* 0x0000005903217220 */ /* 0x040fe40000410000 */
[----:B------:R-:W-:Y:S02]  /*127f0*/  FMUL.FTZ R40, R3, R96 ;  /* 0x0000006003287220 */ /* 0x000fe40000410000 */
[C---:B----4-:R-:W-:Y:S02]  /*12800*/  FMUL.FTZ R6, R2.reuse, R114 ;  /* 0x0000007202067220 */ /* 0x050fe40000410000 */
        /* <DEDUP_REMOVED lines=9> */
[----:B------:R-:W3:Y:S01]  /*128a0*/  MUFU.EX2 R132, R132 ;  /* 0x0000008400847308 */ /* 0x000ee20000000800 */
[C---:B------:R-:W-:Y:S01]  /*128b0*/  FMUL.FTZ R34, R2.reuse, R90 ;  /* 0x0000005a02227220 */ /* 0x040fe20000410000 */
[----:B------:R-:W-:Y:S01]  /*128c0*/  LDSM.16.MT88.4 R72, [R201+0x3100] ;  /* 0x00310000c948783b */ /* 0x000fe20000004200 */
[C---:B------:R-:W-:Y:S01]  /*128d0*/  FMUL.FTZ R35, R2.reuse, R91 ;  /* 0x0000005b02237220 */ /* 0x040fe20000410000 */
[----:B-1----:R-:W-:Y:S01]  /*128e0*/  F2FP.BF16.PACK_AB R122, R129, R118 ;  /* 0x00000076817a723e */ /* 0x002fe200000010ff */
[C---:B------:R-:W-:Y:S02]  /*128f0*/  FMUL.FTZ R41, R3.reuse, R97 ;  /* 0x0000006103297220 */ /* 0x040fe40000410000 */
[C---:B------:R-:W-:Y:S02]  /*12900*/  FMUL.FTZ R42, R2.reuse, R98 ;  /* 0x00000062022a7220 */ /* 0x040fe40000410000 */
[C---:B------:R-:W-:Y:S01]  /*12910*/  FMUL.FTZ R43, R2.reuse, R99 ;  /* 0x00000063022b7220 */ /* 0x040fe20000410000 */
[----:B------:R-:W-:Y:S01]  /*12920*/  MUFU.EX2 R131, R131 ;  /* 0x0000008300837308 */ /* 0x000fe20000000800 */
[----:B------:R-:W-:Y:S01]  /*12930*/  LDSM.16.MT88.4 R80, [R204+0x900] ;  /* 0x00090000cc50783b */ /* 0x000fe20000004200 */
[C---:B------:R-:W-:Y:S02]  /*12940*/  FMUL.FTZ R48, R3.reuse, R104 ;  /* 0x0000006803307220 */ /* 0x040fe40000410000 */
[C---:B------:R-:W-:Y:S02]  /*12950*/  FMUL.FTZ R49, R3.reuse, R105 ;  /* 0x0000006903317220 */ /* 0x040fe40000410000 */
[C---:B------:R-:W-:Y:S02]  /*12960*/  FMUL.FTZ R50, R2.reuse, R106 ;  /* 0x0000006a02327220 */ /* 0x040fe40000410000 */
[----:B------:R-:W-:Y:S01]  /*12970*/  FMUL.FTZ R51, R2, R107 ;  /* 0x0000006b02337220 */ /* 0x000fe20000410000 */
[----:B------:R-:W-:Y:S01]  /*12980*/  LDSM.16.MT88.4 R88, [R200+0x900] ;  /* 0x00090000c858783b */ /* 0x000fe20000004200 */
[----:B------:R-:W1:Y:S01]  /*12990*/  MUFU.EX2 R130, R130 ;  /* 0x0000008200827308 */ /* 0x000e620000000800 */
[C---:B------:R-:W-:Y:S02]  /*129a0*/  FMUL.FTZ R52, R3.reuse, R52 ;  /* 0x0000003403347220 */ /* 0x040fe40000410000 */
[C---:B------:R-:W-:Y:S01]  /*129b0*/  FMUL.FTZ R53, R3.reuse, R53 ;  /* 0x0000003503357220 */ /* 0x040fe20000410000 */
[----:B---3--:R-:W-:Y:S01]  /*129c0*/  F2FP.BF16.PACK_AB R121, R132, R133 ;  /* 0x000000858479723e */ /* 0x008fe200000010ff */
[C---:B------:R-:W-:Y:S02]  /*129d0*/  FMUL.FTZ R54, R2.reuse, R54 ;  /* 0x0000003602367220 */ /* 0x040fe40000410000 */
        /* <DEDUP_REMOVED lines=11> */
[----:B------:R-:W-:Y:S01]  /*12a90*/  FMUL.FTZ R62, R2, R62 ;  /* 0x0000003e023e7220 */ /* 0x000fe20000410000 */
[----:B-1----:R-:W-:Y:S01]  /*12aa0*/  F2FP.BF16.PACK_AB R123, R130, R131 ;  /* 0x00000083827b723e */ /* 0x002fe200000010ff */
[C---:B------:R-:W-:Y:S02]  /*12ab0*/  FMUL.FTZ R63, R2.reuse, R63 ;  /* 0x0000003f023f7220 */ /* 0x040fe40000410000 */
[C---:B------:R-:W-:Y:S02]  /*12ac0*/  FMUL.FTZ R64, R3.reuse, R64 ;  /* 0x0000004003407220 */ /* 0x040fe40000410000 */
[C---:B------:R-:W-:Y:S02]  /*12ad0*/  FMUL.FTZ R65, R3.reuse, R65 ;  /* 0x0000004103417220 */ /* 0x040fe40000410000 */
[C---:B--2---:R-:W-:Y:S01]  /*12ae0*/  HMMA.16816.F32.BF16 R4, R120.reuse, R12, R4 ;  /* 0x0000000c7804723c */ /* 0x044fe20000041804 */
[----:B------:R-:W-:Y:S04]  /*12af0*/  MUFU.EX2 R147, R147 ;  /* 0x0000009300937308 */ /* 0x000fe80000000800 */
[C---:B------:R-:W-:Y:S02]  /*12b00*/  FMUL.FTZ R66, R2.reuse, R66 ;  /* 0x0000004202427220 */ /* 0x040fe40000410000 */
[C---:B------:R-:W-:Y:S01]  /*12b10*/  FMUL.FTZ R12, R3.reuse, R68 ;  /* 0x00000044030c7220 */ /* 0x040fe20000410000 */
[C---:B------:R-:W-:Y:S03]  /*12b20*/  HMMA.16816.F32.BF16 R8, R120.reuse, R14, R8 ;  /* 0x0000000e7808723c */ /* 0x040fe60000041808 */
[----:B------:R-:W-:Y:S01]  /*12b30*/  MUFU.EX2 R148, R148 ;  /* 0x0000009400947308 */ /* 0x000fe20000000800 */
[C---:B------:R-:W-:Y:S02]  /*12b40*/  FMUL.FTZ R13, R3.reuse, R69 ;  /* 0x00000045030d7220 */ /* 0x040fe40000410000 */
[C---:B------:R-:W-:Y:S02]  /*12b50*/  FMUL.FTZ R67, R2.reuse, R67 ;  /* 0x0000004302437220 */ /* 0x040fe40000410000 */
[C---:B------:R-:W-:Y:S04]  /*12b60*/  FMUL.FTZ R14, R2.reuse, R70 ;  /* 0x00000046020e7220 */ /* 0x040fe80000410000 */
[----:B------:R-:W-:Y:S01]  /*12b70*/  FMUL.FTZ R15, R2, R71 ;  /* 0x00000047020f7220 */ /* 0x000fe20000410000 */
[----:B------:R-:W-:Y:S01]  /*12b80*/  MUFU.EX2 R150, R150 ;  /* 0x0000009600967308 */ /* 0x000fe20000000800 */
[----:B------:R-:W1:Y:S01]  /*12b90*/  LDSM.16.MT88.4 R68, [R202+0x3100] ;  /* 0x00310000ca44783b */ /* 0x000e620000004200 */
[--C-:B------:R-:W-:Y:S02]  /*12ba0*/  FFMA.FTZ R233, R238, c[0x0][0x2d0], -R151.reuse ;  /* 0x0000b400eee97a23 */ /* 0x100fe40000010897 */
[--C-:B------:R-:W-:Y:S02]  /*12bb0*/  FFMA.FTZ R162, R162, c[0x0][0x2d0], -R151.reuse ;  /* 0x0000b400a2a27a23 */ /* 0x100fe40000010897 */
[C---:B------:R-:W-:Y:S03]  /*12bc0*/  HMMA.16816.F32.BF16 R12, R120.reuse, R20, R12 ;  /* 0x00000014780c723c */ /* 0x040fe6000004180c */
[--C-:B------:R-:W-:Y:S01]  /*12bd0*/  FFMA.FTZ R232, R232, c[0x0][0x2d0], -R151.reuse ;  /* 0x0000b400e8e87a23 */ /* 0x100fe20000010897 */
[----:B------:R-:W2:Y:S01]  /*12be0*/  MUFU.EX2 R153, R153 ;  /* 0x0000009900997308 */ /* 0x000ea20000000800 */
[--C-:B------:R-:W-:Y:S02]  /*12bf0*/  FFMA.FTZ R235, R236, c[0x0][0x2d0], -R151.reuse ;  /* 0x0000b400eceb7a23 */ /* 0x100fe40000010897 */
[C---:B------:R-:W-:Y:S01]  /*12c00*/  FMUL.FTZ R20, R3.reuse, R76 ;  /* 0x0000004c03147220 */ /* 0x040fe20000410000 */
[C---:B------:R-:W-:Y:S04]  /*12c10*/  HMMA.16816.F32.BF16 R16, R120.reuse, R22, R16 ;  /* 0x000000167810723c */ /* 0x040fe80000041810 */
[----:B------:R-:W-:Y:S02]  /*12c20*/  FMUL.FTZ R21, R3, R77 ;  /* 0x0000004d03157220 */ /* 0x000fe40000410000 */
[----:B------:R-:W-:Y:S01]  /*12c30*/  MUFU.EX2 R152, R152 ;  /* 0x0000009800987308 */ /* 0x000fe20000000800 */
[C---:B------:R-:W-:Y:S02]  /*12c40*/  FMUL.FTZ R22, R2.reuse, R78 ;  /* 0x0000004e02167220 */ /* 0x040fe40000410000 */
[----:B------:R-:W-:Y:S02]  /*12c50*/  FMUL.FTZ R23, R2, R79 ;  /* 0x0000004f02177220 */ /* 0x000fe40000410000 */
[----:B------:R-:W4:Y:S01]  /*12c60*/  LDSM.16.MT88.4 R76, [R200+0x3100] ;  /* 0x00310000c84c783b */ /* 0x000f220000004200 */
[--C-:B------:R-:W-:Y:S02]  /*12c70*/  FFMA.FTZ R236, R247, c[0x0][0x2d0], -R134.reuse ;  /* 0x0000b400f7ec7a23 */ /* 0x100fe40000010886 */
[--C-:B------:R-:W-:Y:S02]  /*12c80*/  FFMA.FTZ R239, R239, c[0x0][0x2d0], -R134.reuse ;  /* 0x0000b400efef7a23 */ /* 0x100fe40000010886 */
[C---:B------:R-:W-:Y:S01]  /*12c90*/  HMMA.16816.F32.BF16 R20, R120.reuse, R28, R20 ;  /* 0x0000001c7814723c */ /* 0x040fe20000041814 */
[----:B------:R-:W5:Y:S02]  /*12ca0*/  MUFU.EX2 R155, R155 ;  /* 0x0000009b009b7308 */ /* 0x000f640000000800 */
[--C-:B------:R-:W-:Y:S02]  /*12cb0*/  FFMA.FTZ R238, R243, c[0x0][0x2d0], -R134.reuse ;  /* 0x0000b400f3ee7a23 */ /* 0x100fe40000010886 */
[--C-:B------:R-:W-:Y:S02]  /*12cc0*/  FFMA.FTZ R241, R241, c[0x0][0x2d0], -R134.reuse ;  /* 0x0000b400f1f17a23 */ /* 0x100fe40000010886 */
[C---:B------:R-:W-:Y:S01]  /*12cd0*/  FMUL.FTZ R28, R3.reuse, R84 ;  /* 0x00000054031c7220 */ /* 0x040fe20000410000 */
[C---:B------:R-:W-:Y:S03]  /*12ce0*/  HMMA.16816.F32.BF16 R24, R120.reuse, R30, R24 ;  /* 0x0000001e7818723c */ /* 0x040fe60000041818 */
[----:B------:R-:W-:Y:S01]  /*12cf0*/  MUFU.EX2 R233, R233 ;  /* 0x000000e900e97308 */ /* 0x000fe20000000800 */
[C---:B------:R-:W-:Y:S02]  /*12d00*/  FMUL.FTZ R29, R3.reuse, R85 ;  /* 0x00000055031d7220 */ /* 0x040fe40000410000 */
[--C-:B------:R-:W-:Y:S02]  /*12d10*/  FFMA.FTZ R240, R240, c[0x0][0x2d0], -R151.reuse ;  /* 0x0000b400f0f07a23 */ /* 0x100fe40000010897 */
[C---:B------:R-:W-:Y:S04]  /*12d20*/  FMUL.FTZ R30, R2.reuse, R86 ;  /* 0x00000056021e7220 */ /* 0x040fe80000410000 */
[----:B------:R-:W-:Y:S01]  /*12d30*/  FMUL.FTZ R31, R2, R87 ;  /* 0x00000057021f7220 */ /* 0x000fe20000410000 */
[----:B------:R-:W1:Y:S01]  /*12d40*/  MUFU.EX2 R162, R162 ;  /* 0x000000a200a27308 */ /* 0x000e620000000800 */
[----:B------:R-:W-:Y:S01]  /*12d50*/  LDSM.16.MT88.4 R84, [R201+0x900] ;  /* 0x00090000c954783b */ /* 0x000fe20000004200 */
[--C-:B------:R-:W-:Y:S02]  /*12d60*/  FFMA.FTZ R243, R248, c[0x0][0x2d0], -R151.reuse ;  /* 0x0000b400f8f37a23 */ /* 0x100fe40000010897 */
[--C-:B------:R-:W-:Y:S02]  /*12d70*/  FFMA.FTZ R242, R242, c[0x0][0x2d0], -R151.reuse ;  /* 0x0000b400f2f27a23 */ /* 0x100fe40000010897 */
[C---:B------:R-:W-:Y:S03]  /*12d80*/  HMMA.16816.F32.BF16 R28, R120.reuse, R36, R28 ;  /* 0x00000024781c723c */ /* 0x040fe6000004181c */
[--C-:B------:R-:W-:Y:S01]  /*12d90*/  FFMA.FTZ R247, R244, c[0x0][0x2d0], -R151.reuse ;  /* 0x0000b400f4f77a23 */ /* 0x100fe20000010897 */
[----:B------:R-:W-:Y:S01]  /*12da0*/  MUFU.EX2 R232, R232 ;  /* 0x000000e800e87308 */ /* 0x000fe20000000800 */
[--C-:B------:R-:W-:Y:S02]  /*12db0*/  FFMA.FTZ R244, R246, c[0x0][0x2d0], -R134.reuse ;  /* 0x0000b400f6f47a23 */ /* 0x100fe40000010886 */
[C---:B------:R-:W-:Y:S01]  /*12dc0*/  FMUL.FTZ R36, R3.reuse, R92 ;  /* 0x0000005c03247220 */ /* 0x040fe20000410000 */
[C---:B------:R-:W-:Y:S04]  /*12dd0*/  HMMA.16816.F32.BF16 R32, R120.reuse, R38, R32 ;  /* 0x000000267820723c */ /* 0x040fe80000041820 */
[----:B------:R-:W-:Y:S02]  /*12de0*/  FMUL.FTZ R37, R3, R93 ;  /* 0x0000005d03257220 */ /* 0x000fe40000410000 */
[----:B------:R-:W1:Y:S01]  /*12df0*/  MUFU.EX2 R235, R235 ;  /* 0x000000eb00eb7308 */ /* 0x000e620000000800 */
[C---:B------:R-:W-:Y:S02]  /*12e00*/  FMUL.FTZ R38, R2.reuse, R94 ;  /* 0x0000005e02267220 */ /* 0x040fe40000410000 */
[----:B------:R-:W-:Y:S02]  /*12e10*/  FMUL.FTZ R39, R2, R95 ;  /* 0x0000005f02277220 */ /* 0x000fe40000410000 */
[----:B------:R-:W-:Y:S01]  /*12e20*/  LDSM.16.MT88.4 R92, [R200+0x4900] ;  /* 0x00490000c85c783b */ /* 0x000fe20000004200 */
[--C-:B------:R-:W-:Y:S02]  /*12e30*/  FFMA.FTZ R251, R251, c[0x0][0x2d0], -R134.reuse ;  /* 0x0000b400fbfb7a23 */ /* 0x100fe40000010886 */
[--C-:B------:R-:W-:Y:S02]  /*12e40*/  FFMA.FTZ R246, R249, c[0x0][0x2d0], -R134.reuse ;  /* 0x0000b400f9f67a23 */ /* 0x100fe40000010886 */
[C---:B------:R-:W-:Y:S01]  /*12e50*/  HMMA.16816.F32.BF16 R36, R120.reuse, R44, R36 ;  /* 0x0000002c7824723c */ /* 0x040fe20000041824 */
[----:B------:R-:W-:Y:S02]  /*12e60*/  MUFU.EX2 R236, R236 ;  /* 0x000000ec00ec7308 */ /* 0x000fe40000000800 */
[--C-:B------:R-:W-:Y:S02]  /*12e70*/  FFMA.FTZ R245, R245, c[0x0][0x2d0], -R134.reuse ;  /* 0x0000b400f5f57a23 */ /* 0x100fe40000010886 */
[--C-:B------:R-:W-:Y:S02]  /*12e80*/  FFMA.FTZ R234, R234, c[0x0][0x2d0], -R151.reuse ;  /* 0x0000b400eaea7a23 */ /* 0x100fe40000010897 */
[C---:B------:R-:W-:Y:S01]  /*12e90*/  FMUL.FTZ R44, R3.reuse, R100 ;  /* 0x00000064032c7220 */ /* 0x040fe20000410000 */
[C---:B------:R-:W-:Y:S03]  /*12ea0*/  HMMA.16816.F32.BF16 R40, R120.reuse, R46, R40 ;  /* 0x0000002e7828723c */ /* 0x040fe60000041828 */
[----:B------:R-:W2:Y:S01]  /*12eb0*/  MUFU.EX2 R239, R239 ;  /* 0x000000ef00ef7308 */ /* 0x000ea20000000800 */
[----:B------:R-:W-:Y:S02]  /*12ec0*/  FMUL.FTZ R45, R3, R101 ;  /* 0x00000065032d7220 */ /* 0x000fe40000410000 */
[--C-:B------:R-:W-:Y:S02]  /*12ed0*/  FFMA.FTZ R249, R184, c[0x0][0x2d0], -R151.reuse ;  /* 0x0000b400b8f97a23 */ /* 0x100fe40000010897 */
[C---:B------:R-:W-:Y:S04]  /*12ee0*/  FMUL.FTZ R46, R2.reuse, R102 ;  /* 0x00000066022e7220 */ /* 0x040fe80000410000 */
[----:B------:R-:W-:Y:S01]  /*12ef0*/  FMUL.FTZ R47, R2, R103 ;  /* 0x00000067022f7220 */ /* 0x000fe20000410000 */
[----:B------:R-:W-:Y:S01]  /*12f00*/  MUFU.EX2 R238, R238 ;  /* 0x000000ee00ee7308 */ /* 0x000fe20000000800 */
[----:B------:R-:W-:Y:S01]  /*12f10*/  LDSM.16.MT88.4 R100, [R204+0x5900] ;  /* 0x00590000cc64783b */ /* 0x000fe20000004200 */
[--C-:B------:R-:W-:Y:S02]  /*12f20*/  FFMA.FTZ R160, R160, c[0x0][0x2d0], -R151.reuse ;  /* 0x0000b400a0a07a23 */ /* 0x100fe40000010897 */
[--C-:B------:R-:W-:Y:S02]  /*12f30*/  FFMA.FTZ R154, R154, c[0x0][0x2d0], -R151.reuse ;  /* 0x0000b4009a9a7a23 */ /* 0x100fe40000010897 */
[C---:B-1----:R-:W-:Y:S03]  /*12f40*/  HMMA.16816.F32.BF16 R44, R120.reuse, R68, R44 ;  /* 0x00000044782c723c */ /* 0x042fe6000004182c */
[--C-:B------:R-:W-:Y:S01]  /*12f50*/  FFMA.FTZ R184, R237, c[0x0][0x2d0], -R134.reuse ;  /* 0x0000b400edb87a23 */ /* 0x100fe20000010886 */
[----:B------:R-:W1:Y:S01]  /*12f60*/  MUFU.EX2 R241, R241 ;  /* 0x000000f100f17308 */ /* 0x000e620000000800 */
[--C-:B------:R-:W-:Y:S02]  /*12f70*/  FFMA.FTZ R231, R231, c[0x0][0x2d0], -R134.reuse ;  /* 0x0000b400e7e77a23 */ /* 0x100fe40000010886 */
[----:B---3--:R-:W-:Y:S01]  /*12f80*/  F2FP.BF16.PACK_AB R68, R144, R141 ;  /* 0x0000008d9044723e */ /* 0x008fe200000010ff */
[C---:B------:R-:W-:Y:S04]  /*12f90*/  HMMA.16816.F32.BF16 R48, R120.reuse, R70, R48 ;  /* 0x000000467830723c */ /* 0x040fe80000041830 */
[----:B--2---:R-:W-:Y:S01]  /*12fa0*/  F2FP.BF16.PACK_AB R69, R153, R150 ;  /* 0x000000969945723e */ /* 0x004fe200000010ff */
[--C-:B------:R-:W-:Y:S01]  /*12fb0*/  FFMA.FTZ R163, R163, c[0x0][0x2d0], -R134.reuse ;  /* 0x0000b400a3a37a23 */ /* 0x100fe20000010886 */
[----:B------:R-:W-:Y:S01]  /*12fc0*/  MUFU.EX2 R240, R240 ;  /* 0x000000f000f07308 */ /* 0x000fe20000000800 */
[----:B------:R-:W-:Y:S01]  /*12fd0*/  F2FP.BF16.PACK_AB R70, R148, R147 ;  /* 0x000000939446723e */ /* 0x000fe200000010ff */
[C---:B------:R-:W-:Y:S04]  /*12fe0*/  HMMA.16816.F32.BF16 R52, R120.reuse, R72, R52 ;  /* 0x000000487834723c */ /* 0x040fe80000041834 */
[----:B-----5:R-:W-:Y:S01]  /*12ff0*/  F2FP.BF16.PACK_AB R71, R155, R152 ;  /* 0x000000989b47723e */ /* 0x020fe200000010ff */
[--C-:B------:R-:W-:Y:S02]  /*13000*/  FFMA.FTZ R248, R161, c[0x0][0x2d0], -R134.reuse ;  /* 0x0000b400a1f87a23 */ /* 0x100fe40000010886 */
[--C-:B------:R-:W-:Y:S01]  /*13010*/  FFMA.FTZ R146, R146, c[0x0][0x2d0], -R151.reuse ;  /* 0x0000b40092927a23 */ /* 0x100fe20000010897 */
[C---:B------:R-:W-:Y:S01]  /*13020*/  HMMA.16816.F32.BF16 R56, R120.reuse, R74, R56 ;  /* 0x0000004a7838723c */ /* 0x040fe20000041838 */
[----:B------:R-:W2:Y:S01]  /*13030*/  LDSM.16.MT88.4 R72, [R202+0x900] ;  /* 0x00090000ca48783b */ /* 0x000ea20000004200 */
[----:B------:R-:W-:Y:S02]  /*13040*/  MUFU.EX2 R243, R243 ;  /* 0x000000f300f37308 */ /* 0x000fe40000000800 */
[--C-:B------:R-:W-:Y:S02]  /*13050*/  FFMA.FTZ R145, R145, c[0x0][0x2d0], -R151.reuse ;  /* 0x0000b40091917a23 */ /* 0x100fe40000010897 */
[--C-:B------:R-:W-:Y:S02]  /*13060*/  FFMA.FTZ R142, R142, c[0x0][0x2d0], -R151.reuse ;  /* 0x0000b4008e8e7a23 */ /* 0x100fe40000010897 */
[C---:B----4-:R-:W-:Y:S04]  /*13070*/  HMMA.16816.F32.BF16 R60, R120.reuse, R76, R60 ;  /* 0x0000004c783c723c */ /* 0x050fe8000004183c */
[----:B------:R-:W-:Y:S01]  /*13080*/  MUFU.EX2 R242, R242 ;  /* 0x000000f200f27308 */ /* 0x000fe20000000800 */
[----:B------:R-:W-:Y:S02]  /*13090*/  FFMA.FTZ R151, R140, c[0x0][0x2d0], -R151 ;  /* 0x0000b4008c977a23 */ /* 0x000fe40000010897 */
[--C-:B------:R-:W-:Y:S01]  /*130a0*/  FFMA.FTZ R140, R149, c[0x0][0x2d0], -R134.reuse ;  /* 0x0000b400958c7a23 */ /* 0x100fe20000010886 */
[----:B------:R-:W-:Y:S01]  /*130b0*/  HMMA.16816.F32.BF16 R64, R120, R78, R64 ;  /* 0x0000004e7840723c */ /* 0x000fe20000041840 */
[----:B------:R-:W3:Y:S03]  /*130c0*/  LDSM.16.MT88.4 R76, [R204+0x3900] ;  /* 0x00390000cc4c783b */ /* 0x000ee60000004200 */
[--C-:B------:R-:W-:Y:S02]  /*130d0*/  FFMA.FTZ R143, R143, c[0x0][0x2d0], -R134.reuse ;  /* 0x0000b4008f8f7a23 */ /* 0x100fe40000010886 */
[----:B------:R-:W-:Y:S01]  /*130e0*/  MUFU.EX2 R247, R247 ;  /* 0x000000f700f77308 */ /* 0x000fe20000000800 */
[--C-:B------:R-:W-:Y:S01]  /*130f0*/  FFMA.FTZ R135, R135, c[0x0][0x2d0], -R134.reuse ;  /* 0x0000b40087877a23 */ /* 0x100fe20000010886 */
[C---:B------:R-:W-:Y:S05]  /*13100*/  HMMA.16816.F32.BF16 R4, R68.reuse, R80, R4 ;  /* 0x000000504404723c */ /* 0x040fea0000041804 */
[----:B------:R-:W-:Y:S02]  /*13110*/  FFMA.FTZ R134, R117, c[0x0][0x2d0], -R134 ;  /* 0x0000b40075867a23 */ /* 0x000fe40000010886 */
[----:B------:R-:W-:Y:S01]  /*13120*/  FFMA.FTZ R128, R3, R224, R128 ;  /* 0x000000e003807223 */ /* 0x000fe20000010080 */
[C---:B------:R-:W-:Y:S01]  /*13130*/  HMMA.16816.F32.BF16 R8, R68.reuse, R82, R8 ;  /* 0x000000524408723c */ /* 0x040fe20000041808 */
[----:B------:R-:W-:Y:S01]  /*13140*/  LDSM.16.MT88.4 R80, [R201+0x3900] ;  /* 0x00390000c950783b */ /* 0x000fe20000004200 */
[----:B------:R-:W-:Y:S02]  /*13150*/  MUFU.EX2 R244, R244 ;  /* 0x000000f400f47308 */ /* 0x000fe40000000800 */
[----:B------:R-:W-:Y:S02]  /*13160*/  FFMA.FTZ R133, R2, R223, R133 ;  /* 0x000000df02857223 */ /* 0x000fe40000010085 */
[----:B------:R-:W-:Y:S02]  /*13170*/  FADD.FTZ R119, R119, R128 ;  /* 0x0000008077777221 */ /* 0x000fe40000010000 */
[----:B------:R-:W-:Y:S01]  /*13180*/  FADD.FTZ R132, R132, R133 ;  /* 0x0000008584847221 */ /* 0x000fe20000010000 */
[C---:B--2---:R-:W-:Y:S03]  /*13190*/  HMMA.16816.F32.BF16 R12, R68.reuse, R72, R12 ;  /* 0x00000048440c723c */ /* 0x044fe6000004180c */
[----:B------:R-:W-:Y:S01]  /*131a0*/  MUFU.EX2 R251, R251 ;  /* 0x000000fb00fb7308 */ /* 0x000fe20000000800 */
[----:B------:R-:W-:Y:S02]  /*131b0*/  FADD.FTZ R118, R118, R119 ;  /* 0x0000007776767221 */ /* 0x000fe40000010000 */
[----:B------:R-:W-:Y:S02]  /*131c0*/  FADD.FTZ R3, R131, R132 ;  /* 0x0000008483037221 */ /* 0x000fe40000010000 */
[C---:B------:R-:W-:Y:S01]  /*131d0*/  HMMA.16816.F32.BF16 R16, R68.reuse, R74, R16 ;  /* 0x0000004a4410723c */ /* 0x040fe20000041810 */
[----:B------:R-:W2:Y:S03]  /*131e0*/  LDSM.16.MT88.4 R72, [R202+0x3900] ;  /* 0x00390000ca48783b */ /* 0x000ea60000004200 */
[----:B------:R-:W-:Y:S01]  /*131f0*/  FADD.FTZ R118, R129, R118 ;  /* 0x0000007681767221 */ /* 0x000fe20000010000 */
[----:B------:R-:W-:Y:S01]  /*13200*/  MUFU.EX2 R246, R246 ;  /* 0x000000f600f67308 */ /* 0x000fe20000000800 */
[----:B------:R-:W-:Y:S02]  /*13210*/  FADD.FTZ R3, R130, R3 ;  /* 0x0000000382037221 */ /* 0x000fe40000010000 */
[C---:B------:R-:W-:Y:S04]  /*13220*/  HMMA.16816.F32.BF16 R20, R68.reuse, R84, R20 ;  /* 0x000000544414723c */ /* 0x040fe80000041814 */
[----:B------:R-:W-:Y:S02]  /*13230*/  FADD.FTZ R141, R141, R118 ;  /* 0x000000768d8d7221 */ /* 0x000fe40000010000 */
[----:B------:R-:W-:Y:S01]  /*13240*/  FADD.FTZ R150, R150, R3 ;  /* 0x0000000396967221 */ /* 0x000fe20000010000 */
[----:B------:R-:W-:Y:S01]  /*13250*/  MUFU.EX2 R245, R245 ;  /* 0x000000f500f57308 */ /* 0x000fe20000000800 */
[C---:B------:R-:W-:Y:S01]  /*13260*/  HMMA.16816.F32.BF16 R24, R68.reuse, R86, R24 ;  /* 0x000000564418723c */ /* 0x040fe20000041818 */
[----:B------:R-:W4:Y:S03]  /*13270*/  LDSM.16.MT88.4 R84, [R200+0x3900] ;  /* 0x00390000c854783b */ /* 0x000f260000004200 */
[----:B------:R-:W-:Y:S02]  /*13280*/  FADD.FTZ R144, R144, R141 ;  /* 0x0000008d90907221 */ /* 0x000fe40000010000 */
[----:B------:R-:W-:Y:S02]  /*13290*/  FADD.FTZ R153, R153, R150 ;  /* 0x0000009699997221 */ /* 0x000fe40000010000 */
[C---:B------:R-:W-:Y:S01]  /*132a0*/  HMMA.16816.F32.BF16 R28, R68.reuse, R88, R28 ;  /* 0x00000058441c723c */ /* 0x040fe2000004181c */
[----:B------:R-:W-:Y:S03]  /*132b0*/  MUFU.EX2 R234, R234 ;  /* 0x000000ea00ea7308 */ /* 0x000fe60000000800 */
[----:B------:R-:W-:Y:S02]  /*132c0*/  FADD.FTZ R147, R147, R144 ;  /* 0x0000009093937221 */ /* 0x000fe40000010000 */
[----:B------:R-:W-:Y:S02]  /*132d0*/  FADD.FTZ R152, R152, R153 ;  /* 0x0000009998987221 */ /* 0x000fe40000010000 */
[C---:B------:R-:W-:Y:S01]  /*132e0*/  HMMA.16816.F32.BF16 R32, R68.reuse, R90, R32 ;  /* 0x0000005a4420723c */ /* 0x040fe20000041820 */
[----:B------:R-:W-:Y:S02]  /*132f0*/  LDSM.16.MT88.4 R88, [R200+0x4100] ;  /* 0x00410000c858783b */ /* 0x000fe40000004200 */
[----:B------:R-:W-:Y:S01]  /*13300*/  MUFU.EX2 R249, R249 ;  /* 0x000000f900f97308 */ /* 0x000fe20000000800 */
[----:B------:R-:W-:Y:S02]  /*13310*/  FADD.FTZ R148, R148, R147 ;  /* 0x0000009394947221 */ /* 0x000fe40000010000 */
[----:B------:R-:W-:Y:S02]  /*13320*/  FADD.FTZ R155, R155, R152 ;  /* 0x000000989b9b7221 */ /* 0x000fe40000010000 */
[C---:B---3--:R-:W-:Y:S05]  /*13330*/  HMMA.16816.F32.BF16 R36, R68.reuse, R76, R36 ;  /* 0x0000004c4424723c */ /* 0x048fea0000041824 */
[----:B------:R-:W-:Y:S03]  /*13340*/  MUFU.EX2 R160, R160 ;  /* 0x000000a000a07308 */ /* 0x000fe60000000800 */
[C---:B------:R-:W-:Y:S01]  /*13350*/  HMMA.16816.F32.BF16 R40, R68.reuse, R78, R40 ;  /* 0x0000004e4428723c */ /* 0x040fe20000041828 */
[----:B------:R-:W-:Y:S06]  /*13360*/  LDSM.16.MT88.4 R76, [R202+0x1100] ;  /* 0x00110000ca4c783b */ /* 0x000fec0000004200 */
[----:B------:R-:W-:Y:S01]  /*13370*/  MUFU.EX2 R154, R154 ;  /* 0x0000009a009a7308 */ /* 0x000fe20000000800 */
[C---:B--2---:R-:W-:Y:S08]  /*13380*/  HMMA.16816.F32.BF16 R44, R68.reuse, R72, R44 ;  /* 0x00000048442c723c */ /* 0x044ff0000004182c */
[C---:B------:R-:W-:Y:S01]  /*13390*/  HMMA.16816.F32.BF16 R48, R68.reuse, R74, R48 ;  /* 0x0000004a4430723c */ /* 0x040fe20000041830 */
[----:B------:R-:W2:Y:S01]  /*133a0*/  LDSM.16.MT88.4 R72, [R204+0x1100] ;  /* 0x00110000cc48783b */ /* 0x000ea20000004200 */
[----:B------:R-:W-:Y:S06]  /*133b0*/  MUFU.EX2 R184, R184 ;  /* 0x000000b800b87308 */ /* 0x000fec0000000800 */
[C---:B------:R-:W-:Y:S04]  /*133c0*/  HMMA.16816.F32.BF16 R52, R68.reuse, R80, R52 ;  /* 0x000000504434723c */ /* 0x040fe80000041834 */
[----:B------:R-:W-:Y:S04]  /*133d0*/  MUFU.EX2 R231, R231 ;  /* 0x000000e700e77308 */ /* 0x000fe80000000800 */
[C---:B------:R-:W-:Y:S01]  /*133e0*/  HMMA.16816.F32.BF16 R56, R68.reuse, R82, R56 ;  /* 0x000000524438723c */ /* 0x040fe20000041838 */
[----:B------:R-:W3:Y:S05]  /*133f0*/  LDSM.16.MT88.4 R80, [R201+0x1100] ;  /* 0x00110000c950783b */ /* 0x000eea0000004200 */
[----:B------:R-:W-:Y:S02]  /*13400*/  MUFU.EX2 R163, R163 ;  /* 0x000000a300a37308 */ /* 0x000fe40000000800 */
[C---:B----4-:R-:W-:Y:S08]  /*13410*/  HMMA.16816.F32.BF16 R60, R68.reuse, R84, R60 ;  /* 0x00000054443c723c */ /* 0x050ff0000004183c */
[----:B------:R-:W-:Y:S01]  /*13420*/  HMMA.16816.F32.BF16 R64, R68, R86, R64 ;  /* 0x000000564440723c */ /* 0x000fe20000041840 */
[----:B------:R-:W4:Y:S01]  /*13430*/  LDSM.16.MT88.4 R84, [R200+0x1100] ;  /* 0x00110000c854783b */ /* 0x000f220000004200 */
[----:B------:R-:W-:Y:S05]  /*13440*/  MUFU.EX2 R248, R248 ;  /* 0x000000f800f87308 */ /* 0x000fea0000000800 */
[----:B------:R-:W-:Y:S01]  /*13450*/  F2FP.BF16.PACK_AB R68, R162, R233 ;  /* 0x000000e9a244723e */ /* 0x000fe200000010ff */
[----:B------:R-:W-:Y:S01]  /*13460*/  FADD.FTZ R233, R233, R148 ;  /* 0x00000094e9e97221 */ /* 0x000fe20000010000 */
[----:B------:R-:W-:Y:S03]  /*13470*/  F2FP.BF16.PACK_AB R70, R235, R232 ;  /* 0x000000e8eb46723e */ /* 0x000fe600000010ff */
[----:B------:R-:W-:Y:S01]  /*13480*/  F2FP.BF16.PACK_AB R69, R239, R236 ;  /* 0x000000ecef45723e */ /* 0x000fe200000010ff */
[----:B------:R-:W-:Y:S01]  /*13490*/  MUFU.EX2 R146, R146 ;  /* 0x0000009200927308 */ /* 0x000fe20000000800 */
[----:B-1----:R-:W-:Y:S01]  /*134a0*/  F2FP.BF16.PACK_AB R71, R241, R238 ;  /* 0x000000eef147723e */ /* 0x002fe200000010ff */
[----:B------:R-:W-:Y:S02]  /*134b0*/  FADD.FTZ R236, R236, R155 ;  /* 0x0000009becec7221 */ /* 0x000fe40000010000 */
[----:B------:R-:W-:Y:S02]  /*134c0*/  FADD.FTZ R233, R162, R233 ;  /* 0x000000e9a2e97221 */ /* 0x000fe40000010000 */
[----:B------:R-:W-:Y:S02]  /*134d0*/  FADD.FTZ R239, R239, R236 ;  /* 0x000000ecefef7221 */ /* 0x000fe40000010000 */
[C---:B--2---:R-:W-:Y:S02]  /*134e0*/  HMMA.16816.F32.BF16 R4, R68.reuse, R72, R4 ;  /* 0x000000484404723c */ /* 0x044fe40000041804 */
[----:B------:R-:W1:Y:S01]  /*134f0*/  MUFU.EX2 R145, R145 ;  /* 0x0000009100917308 */ /* 0x000e620000000800 */
[----:B------:R-:W-:Y:S02]  /*13500*/  FADD.FTZ R232, R232, R233 ;  /* 0x000000e9e8e87221 */ /* 0x000fe40000010000 */
[----:B------:R-:W-:Y:S02]  /*13510*/  FADD.FTZ R238, R238, R239 ;  /* 0x000000efeeee7221 */ /* 0x000fe40000010000 */
[----:B------:R-:W-:Y:S01]  /*13520*/  FADD.FTZ R235, R235, R232 ;  /* 0x000000e8ebeb7221 */ /* 0x000fe20000010000 */
[C---:B------:R-:W-:Y:S01]  /*13530*/  HMMA.16816.F32.BF16 R8, R68.reuse, R74, R8 ;  /* 0x0000004a4408723c */ /* 0x040fe20000041808 */
[----:B------:R-:W2:Y:S03]  /*13540*/  LDSM.16.MT88.4 R72, [R204+0x4100] ;  /* 0x00410000cc48783b */ /* 0x000ea60000004200 */
[----:B------:R-:W-:Y:S01]  /*13550*/  MUFU.EX2 R142, R142 ;  /* 0x0000008e008e7308 */ /* 0x000fe20000000800 */
[----:B------:R-:W-:Y:S03]  /*13560*/  FADD.FTZ R241, R241, R238 ;  /* 0x000000eef1f17221 */ /* 0x000fe60000010000 */
[C---:B------:R-:W-:Y:S06]  /*13570*/  HMMA.16816.F32.BF16 R12, R68.reuse, R76, R12 ;  /* 0x0000004c440c723c */ /* 0x040fec000004180c */
[----:B------:R-:W5:Y:S02]  /*13580*/  MUFU.EX2 R151, R151 ;  /* 0x0000009700977308 */ /* 0x000f640000000800 */
[C---:B------:R-:W-:Y:S01]  /*13590*/  HMMA.16816.F32.BF16 R16, R68.reuse, R78, R16 ;  /* 0x0000004e4410723c */ /* 0x040fe20000041810 */
[----:B------:R-:W2:Y:S03]  /*135a0*/  LDSM.16.MT88.4 R76, [R202+0x4100] ;  /* 0x00410000ca4c783b */ /* 0x000ea60000004200 */
[----:B-1----:R-:W-:Y:S04]  /*135b0*/  F2FP.BF16.PACK_AB R120, R145, R146 ;  /* 0x000000929178723e */ /* 0x002fe800000010ff */
[C---:B---3--:R-:W-:Y:S01]  /*135c0*/  HMMA.16816.F32.BF16 R20, R68.reuse, R80, R20 ;  /* 0x000000504414723c */ /* 0x048fe20000041814 */
[----:B------:R-:W-:Y:S07]  /*135d0*/  MUFU.EX2 R140, R140 ;  /* 0x0000008c008c7308 */ /* 0x000fee0000000800 */
[C---:B------:R-:W-:Y:S01]  /*135e0*/  HMMA.16816.F32.BF16 R24, R68.reuse, R82, R24 ;  /* 0x000000524418723c */ /* 0x040fe20000041818 */
[----:B------:R-:W1:Y:S02]  /*135f0*/  LDSM.16.MT88.4 R80, [R201+0x4100] ;  /* 0x00410000c950783b */ /* 0x000e640000004200 */
[----:B------:R-:W3:Y:S01]  /*13600*/  MUFU.EX2 R143, R143 ;  /* 0x0000008f008f7308 */ /* 0x000ee20000000800 */
[----:B-----5:R-:W-:Y:S04]  /*13610*/  F2FP.BF16.PACK_AB R122, R151, R142 ;  /* 0x0000008e977a723e */ /* 0x020fe800000010ff */
[C---:B----4-:R-:W-:Y:S05]  /*13620*/  HMMA.16816.F32.BF16 R28, R68.reuse, R84, R28 ;  /* 0x00000054441c723c */ /* 0x050fea000004181c */
[----:B------:R-:W-:Y:S03]  /*13630*/  MUFU.EX2 R135, R135 ;  /* 0x0000008700877308 */ /* 0x000fe60000000800 */
[C---:B------:R-:W-:Y:S01]  /*13640*/  HMMA.16816.F32.BF16 R32, R68.reuse, R86, R32 ;  /* 0x000000564420723c */ /* 0x040fe20000041820 */
[----:B------:R-:W4:Y:S06]  /*13650*/  LDSM.16.MT88.4 R84, [R204+0x1900] ;  /* 0x00190000cc54783b */ /* 0x000f2c0000004200 */
[----:B------:R-:W5:Y:S01]  /*13660*/  MUFU.EX2 R134, R134 ;  /* 0x0000008600867308 */ /* 0x000f620000000800 */
[C---:B--2---:R-:W-:Y:S04]  /*13670*/  HMMA.16816.F32.BF16 R36, R68.reuse, R72, R36 ;  /* 0x000000484424723c */ /* 0x044fe80000041824 */
[----:B---3--:R-:W-:Y:S04]  /*13680*/  F2FP.BF16.PACK_AB R121, R143, R140 ;  /* 0x0000008c8f79723e */ /* 0x008fe800000010ff */
[C---:B------:R-:W-:Y:S01]  /*13690*/  HMMA.16816.F32.BF16 R40, R68.reuse, R74, R40 ;  /* 0x0000004a4428723c */ /* 0x040fe20000041828 */
[----:B------:R-:W2:Y:S07]  /*136a0*/  LDSM.16.MT88.4 R72, [R202+0x1900] ;  /* 0x00190000ca48783b */ /* 0x000eae0000004200 */
[C---:B------:R-:W-:Y:S04]  /*136b0*/  HMMA.16816.F32.BF16 R44, R68.reuse, R76, R44 ;  /* 0x0000004c442c723c */ /* 0x040fe8000004182c */
[----:B-----5:R-:W-:Y:S04]  /*136c0*/  F2FP.BF16.PACK_AB R123, R134, R135 ;  /* 0x00000087867b723e */ /* 0x020fe800000010ff */
[C---:B------:R-:W-:Y:S01]  /*136d0*/  HMMA.16816.F32.BF16 R48, R68.reuse, R78, R48 ;  /* 0x0000004e4430723c */ /* 0x040fe20000041830 */
[----:B------:R-:W3:Y:S07]  /*136e0*/  LDSM.16.MT88.4 R76, [R201+0x1900] ;  /* 0x00190000c94c783b */ /* 0x000eee0000004200 */
[C---:B-1----:R-:W-:Y:S08]  /*136f0*/  HMMA.16816.F32.BF16 R52, R68.reuse, R80, R52 ;  /* 0x000000504434723c */ /* 0x042ff00000041834 */
[C---:B------:R-:W-:Y:S01]  /*13700*/  HMMA.16816.F32.BF16 R56, R68.reuse, R82, R56 ;  /* 0x000000524438723c */ /* 0x040fe20000041838 */
[----:B------:R-:W1:Y:S07]  /*13710*/  LDSM.16.MT88.4 R80, [R200+0x1900] ;  /* 0x00190000c850783b */ /* 0x000e6e0000004200 */
        /* <DEDUP_REMOVED lines=12> */
[C---:B----4-:R-:W-:Y:S03]  /*137e0*/  HMMA.16816.F32.BF16 R4, R68.reuse, R84, R4 ;  /* 0x000000544404723c */ /* 0x050fe60000041804 */
        /* <DEDUP_REMOVED lines=9> */
[----:B------:R-:W2:Y:S07]  /*13880*/  LDSM.16.MT88.4 R72, [R202+0x4900] ;  /* 0x00490000ca48783b */ /* 0x000eae0000004200 */
[C---:B---3--:R-:W-:Y:S08]  /*13890*/  HMMA.16816.F32.BF16 R20, R68.reuse, R76, R20 ;  /* 0x0000004c4414723c */ /* 0x048ff00000041814 */
[C---:B------:R-:W-:Y:S01]  /*138a0*/  HMMA.16816.F32.BF16 R24, R68.reuse, R78, R24 ;  /* 0x0000004e4418723c */ /* 0x040fe20000041818 */
[----:B------:R-:W3:Y:S07]  /*138b0*/  LDSM.16.MT88.4 R76, [R204+0x2100] ;  /* 0x00210000cc4c783b */ /* 0x000eee0000004200 */
[C---:B-1----:R-:W-:Y:S08]  /*138c0*/  HMMA.16816.F32.BF16 R28, R68.reuse, R80, R28 ;  /* 0x00000050441c723c */ /* 0x042ff0000004181c */
[C---:B------:R-:W-:Y:S01]  /*138d0*/  HMMA.16816.F32.BF16 R32, R68.reuse, R82, R32 ;  /* 0x000000524420723c */ /* 0x040fe20000041820 */
[----:B------:R-:W1:Y:S07]  /*138e0*/  LDSM.16.MT88.4 R80, [R202+0x2100] ;  /* 0x00210000ca50783b */ /* 0x000e6e0000004200 */
[C---:B----4-:R-:W-:Y:S08]  /*138f0*/  HMMA.16816.F32.BF16 R36, R68.reuse, R84, R36 ;  /* 0x000000544424723c */ /* 0x050ff00000041824 */
        /* <DEDUP_REMOVED lines=17> */
[----:B------:R-:W-:Y:S01]  /*13a10*/  FADD.FTZ R163, R163, R2 ;  /* 0x00000002a3a37221 */ /* 0x000fe20000010000 */
[----:B------:R-:W-:Y:S01]  /*13a20*/  IADD3 R184, R230, -0x1, RZ ;  /* 0xffffffffe6b87810 */ /* 0x000fe20007ffe0ff */
[----:B------:R-:W-:Y:S02]  /*13a30*/  FADD.FTZ R3, R160, R3 ;  /* 0x00000003a0037221 */ /* 0x000fe40000010000 */
[----:B------:R-:W-:Y:S02]  /*13a40*/  IMAD.MOV.U32 R2, RZ, RZ, R116 ;  /* 0x000000ffff027224 */ /* 0x000fe400078e0074 */
[C---:B---3--:R-:W-:Y:S03]  /*13a50*/  HMMA.16816.F32.BF16 R4, R68.reuse, R76, R4 ;  /* 0x0000004c4404723c */ /* 0x048fe60000041804 */
[----:B------:R-:W-:Y:S05]  /*13a60*/  IMAD.MOV.U32 R230, RZ, RZ, R184 ;  /* 0x000000ffffe67224 */ /* 0x000fea00078e00b8 */
[C---:B------:R-:W-:Y:S01]  /*13a70*/  HMMA.16816.F32.BF16 R8, R68.reuse, R78, R8 ;  /* 0x0000004e4408723c */ /* 0x040fe20000041808 */
[----:B------:R-:W3:Y:S07]  /*13a80*/  LDSM.16.MT88.4 R76, [R204+0x5100] ;  /* 0x00510000cc4c783b */ /* 0x000eee0000004200 */
        /* <DEDUP_REMOVED lines=8> */
[----:B------:R-:W4:Y:S07]  /*13b10*/  LDSM.16.MT88.4 R84, [R202+0x2900] ;  /* 0x00290000ca54783b */ /* 0x000f2e0000004200 */
[C---:B---3--:R-:W-:Y:S08]  /*13b20*/  HMMA.16816.F32.BF16 R36, R68.reuse, R76, R36 ;  /* 0x0000004c4424723c */ /* 0x048ff00000041824 */
[C---:B------:R-:W-:Y:S08]  /*13b30*/  HMMA.16816.F32.BF16 R40, R68.reuse, R78, R40 ;  /* 0x0000004e4428723c */ /* 0x040ff00000041828 */
[C---:B-1----:R-:W-:Y:S08]  /*13b40*/  HMMA.16816.F32.BF16 R44, R68.reuse, R80, R44 ;  /* 0x00000050442c723c */ /* 0x042ff0000004182c */
        /* <DEDUP_REMOVED lines=20> */
[C---:B-1----:R-:W-:Y:S07]  /*13c90*/  HMMA.16816.F32.BF16 R52, R120.reuse, R4, R52 ;  /* 0x000000047834723c */ /* 0x042fee0000041834 */
[----:B------:R-:W-:Y:S01]  /*13ca0*/  FADD.FTZ R5, R154, R3 ;  /* 0x000000039a057221 */ /* 0x000fe20000010000 */
[C---:B------:R-:W-:Y:S04]  /*13cb0*/  HMMA.16816.F32.BF16 R56, R120.reuse, R6, R56 ;  /* 0x000000067838723c */ /* 0x040fe80000041838 */
[----:B------:R-:W-:Y:S02]  /*13cc0*/  FADD.FTZ R3, R248, R163 ;  /* 0x000000a3f8037221 */ /* 0x000fe40000010000 */
[----:B------:R-:W-:Y:S02]  /*13cd0*/  FADD.FTZ R146, R146, R5 ;  /* 0x0000000592927221 */ /* 0x000fe40000010000 */
[C---:B--2---:R-:W-:Y:S04]  /*13ce0*/  HMMA.16816.F32.BF16 R60, R120.reuse, R8, R60 ;  /* 0x00000008783c723c */ /* 0x044fe8000004183c */
[----:B------:R-:W-:Y:S02]  /*13cf0*/  FADD.FTZ R140, R140, R3 ;  /* 0x000000038c8c7221 */ /* 0x000fe40000010000 */
[----:B------:R-:W-:Y:S02]  /*13d00*/  FADD.FTZ R145, R145, R146 ;  /* 0x0000009291917221 */ /* 0x000fe40000010000 */
[----:B------:R-:W-:Y:S01]  /*13d10*/  FADD.FTZ R140, R143, R140 ;  /* 0x0000008c8f8c7221 */ /* 0x000fe20000010000 */
[----:B------:R-:W-:Y:S03]  /*13d20*/  HMMA.16816.F32.BF16 R64, R120, R10, R64 ;  /* 0x0000000a7840723c */ /* 0x000fe60000041840 */
[----:B------:R-:W-:Y:S02]  /*13d30*/  FADD.FTZ R142, R142, R145 ;  /* 0x000000918e8e7221 */ /* 0x000fe40000010000 */
[----:B------:R-:W-:Y:S02]  /*13d40*/  FADD.FTZ R135, R135, R140 ;  /* 0x0000008c87877221 */ /* 0x000fe40000010000 */
[----:B------:R-:W-:Y:S02]  /*13d50*/  FADD.FTZ R224, R151, R142 ;  /* 0x0000008e97e07221 */ /* 0x000fe40000010000 */
[----:B------:R-:W-:Y:S03]  /*13d60*/  FADD.FTZ R223, R134, R135 ;  /* 0x0000008786df7221 */ /* 0x000fe60000010000 */
[----:B------:R-:W-:Y:S01]  /*13d70*/  IMAD.MOV.U32 R3, RZ, RZ, R0 ;  /* 0x000000ffff037224 */ /* 0x000fe200078e0000 */
[----:B------:R-:W-:-:S05]  /*13d80*/  @P0 BRA `(.L_x_403) ;  /* 0xffffc40000000947 */ /* 0x000fca000383ffff */
.L_x_394:
[----:B------:R-:W1:Y:S01]  /*13d90*/  S2R R5, SR_CTAID.X ;  /* 0x0000000000057919 */ /* 0x000e620000002500 */
[----:B------:R-:W-:-:S02]  /*13da0*/  ISETP.NE.AND P1, PT, R209, 0x1, PT ;  /* 0x00000001d100780c */ /* 0x000fc40003f25270 */
[----:B------:R-:W-:Y:S02]  /*13db0*/  ISETP.GE.AND P0, PT, R208, 0x1, PT ;  /* 0x00000001d000780c */ /* 0x000fe40003f06270 */
[----:B------:R-:W-:Y:S02]  /*13dc0*/  IADD3 R2, R207, 0x1, -R212 ;  /* 0x00000001cf027810 */ /* 0x000fe40007ffe8d4 */
[----:B-1----:R-:W-:-:S07]  /*13dd0*/  LEA R5, R5, 0x7f, 0x7 ;  /* 0x0000007f05057811 */ /* 0x002fce00078e38ff */
        /* <DEDUP_REMOVED lines=14> */
.L_x_405:
[----:B------:R-:W-:-:S04]  /*13ec0*/  MOV R2, c[0x0][0x32c] ;  /* 0x0000cb0000027a02 */ /* 0x000fc80000000f00 */
[----:B------:R-:W-:-:S13]  /*13ed0*/  ISETP.NE.AND P0, PT, R2, 0x1, PT ;  /* 0x000000010200780c */ /* 0x000fda0003f05270 */
[----:B------:R-:W-:-:S05]  /*13ee0*/  @P0 IMAD.HI.U32 R2, R4, c[0x0][0x330], RZ ;  /* 0x0000cc0004020a27 */ /* 0x000fca00078e00ff */
[----:B------:R-:W-:-:S05]  /*13ef0*/  @P0 SHF.R.U32.HI R4, RZ, c[0x0][0x334], R2 ;  /* 0x0000cd00ff040a19 */ /* 0x000fca0000011602 */
.L_x_406:
[----:B------:R-:W-:-:S05]  /*13f00*/  IMAD R4, R4, c[0x0][0x32c], RZ ;  /* 0x0000cb0004047a24 */ /* 0x000fca00078e02ff */
[----:B------:R-:W-:-:S04]  /*13f10*/  IMNMX R3, R3, R4, !PT ;  /* 0x0000000403037217 */ /* 0x000fc80007800200 */
.L_x_404:
        /* <DEDUP_REMOVED lines=10> */
[----:B------:R-:W-:Y:S01]  /*13fc0*/  IMAD.MOV.U32 R118, RZ, RZ, 0x6 ;  /* 0x00000006ff767424 */ /* 0x000fe200078e00ff */
[----:B------:R-:W-:Y:S02]  /*13fd0*/  MOV R225, c[0x0][0x1e0] ;  /* 0x0000780000e17a02 */ /* 0x000fe40000000f00 */
.L_x_408:
[----:B------:R-:W-:Y:S04]  /*13fe0*/  DEPBAR.LE SB0, 0x0 ;  /* 0x000080000000791a */ /* 0x000fe80000000000 */
[----:B------:R-:W-:Y:S01]  /*13ff0*/  BAR.SYNC.DEFER_BLOCKING 0x0 ;  /* 0x0000000000007b1d */ /* 0x000fe20000010000 */
[----:B------:R-:W-:Y:S02]  /*14000*/  ISETP.GT.AND P0, PT, R215, R230, PT ;  /* 0x000000e6d700720c */ /* 0x000fe40003f04270 */
[C---:B------:R-:W-:Y:S02]  /*14010*/  LOP3.LUT P4, RZ, R214.reuse, 0x40000, RZ, 0xc0, !PT ;  /* 0x00040000d6ff7812 */ /* 0x040fe4000788c0ff */
[----:B------:R-:W-:Y:S09]  /*14020*/  LOP3.LUT P3, RZ, R214, 0x20000, RZ, 0xc0, !PT ;  /* 0x00020000d6ff7812 */ /* 0x000ff2000786c0ff */
        /* <DEDUP_REMOVED lines=281> */
[----:B------:R-:W-:Y:S01]  /*151c0*/  @P0 SHF.L.U64.HI R4, R225, R118, c[0x0][0x1e4] ;  /* 0x00007900e1040619 */ /* 0x000fe20000010276 */
        /* <DEDUP_REMOVED lines=16> */
[C---:B------:R-:W-:Y:S02]  /*152d0*/  FMUL.FTZ R78, R2.reuse, R78 ;  /* 0x0000004e024e7220 */ /* 0x040fe40000410000 */
[C---:B------:R-:W-:Y:S02]  /*152e0*/  FMUL.FTZ R79, R2.reuse, R79 ;  /* 0x0000004f024f7220 */ /* 0x040fe40000410000 */
        /* <DEDUP_REMOVED lines=12> */
[----:B------:R-:W-:Y:S01]  /*153b0*/  FMUL.FTZ R87, R2, R87 ;  /* 0x0000005702577220 */ /* 0x000fe20000410000 */
[----:B------:R-:W-:Y:S01]  /*153c0*/  ISETP.GT.AND P0, PT, R230, R231, PT ;  /* 0x000000e7e600720c */ /* 0x000fe20003f04270 */
[--C-:B------:R-:W-:Y:S01]  /*153d0*/  FFMA.FTZ R149, R15, c[0x0][0x2d0], -R145.reuse ;  /* 0x0000b4000f957a23 */ /* 0x100fe20000010891 */
[----:B------:R-:W-:Y:S01]  /*153e0*/  MOV R230, R184 ;  /* 0x000000b800e67202 */ /* 0x000fe20000000f00 */
        /* <DEDUP_REMOVED lines=339> */
.L_x_407:
[----:B------:R-:W-:-:S13]  /*16920*/  ISETP.GE.AND P0, PT, R184, R215, PT ;  /* 0x000000d7b800720c */ /* 0x000fda0003f06270 */
[----:B------:R-:W-:Y:S05]  /*16930*/  @!P0 BRA `(.L_x_409) ;  /* 0x00003cd000008947 */ /* 0x000fea0003800000 */
[----:B------:R-:W-:Y:S01]  /*16940*/  ISETP.NE.AND P1, PT, R209, 0x1, PT ;  /* 0x00000001d100780c */ /* 0x000fe20003f25270 */
[----:B------:R-:W-:Y:S01]  /*16950*/  UMOV UR11, 0x6 ;  /* 0x00000006000b7882 */ /* 0x000fe20000000000 */
[----:B------:R-:W-:Y:S01]  /*16960*/  IADD3 R186, P0, R226, 0x40, RZ ;  /* 0x00000040e2ba7810 */ /* 0x000fe20007f1e0ff */
[----:B------:R-:W-:Y:S01]  /*16970*/  ULDC.64 UR4, c[0x0][0x1e0] ;  /* 0x0000780000047ab9 */ /* 0x000fe20000000a00 */
[----:B------:R-:W-:Y:S01]  /*16980*/  IMAD.MOV.U32 R2, RZ, RZ, R12 ;  /* 0x000000ffff027224 */ /* 0x000fe200078e000c */
[----:B------:R-:W-:Y:S01]  /*16990*/  UIADD3 UR9, UP1, UR12, 0x80, URZ ;  /* 0x000000800c097890 */ /* 0x000fe2000ff3e03f */
[----:B------:R-:W-:Y:S01]  /*169a0*/  IMAD.MOV.U32 R3, RZ, RZ, R0 ;  /* 0x000000ffff037224 */ /* 0x000fe200078e0000 */
[----:B------:R-:W-:Y:S01]  /*169b0*/  USHF.L.U64.HI UR11, UR4, UR11, UR5 ;  /* 0x0000000b040b7299 */ /* 0x000fe20008010205 */
[-C--:B------:R-:W-:Y:S01]  /*169c0*/  IADD3.X R187, RZ, R229.reuse, RZ, P0, !PT ;  /* 0x000000e5ffbb7210 */ /* 0x080fe200007fe4ff */
[----:B------:R-:W-:Y:S01]  /*169d0*/  USHF.L.U32 UR13, UR4, 0x6, URZ ;  /* 0x00000006040d7899 */ /* 0x000fe2000800063f */
[----:B------:R-:W-:Y:S01]  /*169e0*/  MOV R227, R229 ;  /* 0x000000e500e37202 */ /* 0x000fe20000000f00 */
[----:B------:R-:W-:-:S02]  /*169f0*/  UMOV UR12, 0x60 ;  /* 0x00000060000c7882 */ /* 0x000fc40000000000 */
[----:B------:R-:W-:Y:S01]  /*16a00*/  ULDC.64 UR4, c[0x0][0x208] ;  /* 0x0000820000047ab9 */ /* 0x000fe20000000a00 */
[----:B------:R-:W-:Y:S01]  /*16a10*/  @P1 IMAD.HI.U32 R185, R221, c[0x0][0x2c8], RZ ;  /* 0x0000b200ddb91a27 */ /* 0x000fe200078e00ff */
[----:B------:R-:W-:Y:S02]  /*16a20*/  UIADD3 UR14, UP0, UR8, 0x80, URZ ;  /* 0x00000080080e7890 */ /* 0x000fe4000ff1e03f */
[----:B------:R-:W-:Y:S02]  /*16a30*/  UIMAD.WIDE.U32 UR18, UR12, UR4, URZ ;  /* 0x000000040c1272a5 */ /* 0x000fe4000f8e003f */
[----:B------:R-:W-:Y:S02]  /*16a40*/  UIMAD UR5, UR12, UR5, URZ ;  /* 0x000000050c0572a4 */ /* 0x000fe4000f8e023f */
[----:B------:R-:W-:Y:S02]  /*16a50*/  UIADD3.X UR6, URZ, UR6, URZ, UP1, !UPT ;  /* 0x000000063f067290 */ /* 0x000fe40008ffe43f */
[----:B------:R-:W-:-:S02]  /*16a60*/  UIADD3.X UR4, URZ, UR7, URZ, UP0, !UPT ;  /* 0x000000073f047290 */ /* 0x000fc400087fe43f */
[----:B------:R-:W-:Y:S02]  /*16a70*/  UIADD3 UR5, UR19, UR5, URZ ;  /* 0x0000000513057290 */ /* 0x000fe4000fffe03f */
.L_x_418:
[----:B------:R-:W-:Y:S04]  /*16a80*/  DEPBAR.LE SB0, 0x0 ;  /* 0x000080000000791a */ /* 0x000fe80000000000 */
[----:B------:R-:W-:Y:S01]  /*16a90*/  BAR.SYNC.DEFER_BLOCKING 0x0 ;  /* 0x0000000000007b1d */ /* 0x000fe20000010000 */
[----:B------:R-:W-:Y:S01]  /*16aa0*/  SHF.R.S32.HI R0, RZ, 0x1f, R184 ;  /* 0x0000001fff007819 */ /* 0x000fe200000114b8 */
[----:B------:R-:W-:Y:S01]  /*16ab0*/  IMAD R31, R184, UR5, RZ ;  /* 0x00000005b81f7c24 */ /* 0x000fe2000f8e02ff */
[----:B------:R-:W-:Y:S01]  /*16ac0*/  LOP3.LUT P4, RZ, R214, 0x40000, RZ, 0xc0, !PT ;  /* 0x00040000d6ff7812 */ /* 0x000fe2000788c0ff */
[----:B------:R-:W-:Y:S01]  /*16ad0*/  IMAD.WIDE.U32 R38, R184, UR18, R226 ;  /* 0x00000012b8267c25 */ /* 0x000fe2000f8e00e2 */
[----:B------:R-:W-:Y:S02]  /*16ae0*/  LOP3.LUT P3, RZ, R214, 0x20000, RZ, 0xc0, !PT ;  /* 0x00020000d6ff7812 */ /* 0x000fe4000786c0ff */
[----:B------:R-:W-:Y:S01]  /*16af0*/  ISETP.NE.AND P5, PT, R209, 0x1, PT ;  /* 0x00000001d100780c */ /* 0x000fe20003fa5270 */
[----:B------:R-:W-:Y:S01]  /*16b00*/  IMAD R31, R0, UR18, R31 ;  /* 0x00000012001f7c24 */ /* 0x000fe2000f8e021f */
[----:B------:R-:W-:Y:S01]  /*16b10*/  LEA R36, P1, R38, c[0x0][0x1f8], 0x1 ;  /* 0x00007e0026247a11 */ /* 0x000fe200078208ff */
[----:B------:R-:W-:Y:S04]  /*16b20*/  IMAD.WIDE.U32 R28, R184, UR18, R186 ;  /* 0x00000012b81c7c25 */ /* 0x000fe8000f8e00ba */
[----:B------:R-:W-:Y:S01]  /*16b30*/  IMAD.IADD R0, R31, 0x1, R29 ;  /* 0x000000011f007824 */ /* 0x000fe200078e021d */
[C---:B------:R-:W-:Y:S04]  /*16b40*/  LEA R44, P0, R28.reuse, c[0x0][0x1f8], 0x1 ;  /* 0x00007e001c2c7a11 */ /* 0x040fe800078008ff */
[----:B------:R-:W-:Y:S02]  /*16b50*/  LEA.HI.X R45, R28, c[0x0][0x1fc], R0, 0x1, P0 ;  /* 0x00007f001c2d7a11 */ /* 0x000fe400000f0c00 */
        /* <DEDUP_REMOVED lines=33> */
[C---:B------:R-:W-:Y:S01]  /*16d70*/  HMMA.16816.F32.BF16 R32, R124.reuse, R34, RZ ;  /* 0x000000227c20723c */ /* 0x040fe200000418ff */
[C---:B------:R-:W-:Y:S02]  /*16d80*/  ISETP.GT.AND P0, PT, R184.reuse, R215, PT ;  /* 0x000000d7b800720c */ /* 0x040fe40003f04270 */
[----:B------:R4:W-:Y:S05]  /*16d90*/  LDGSTS.E.BYPASS.LTC128B.128 [R220+0x4100], [R152.64+0x80], !P3 ;  /* 0x0410008098dc7fae */ /* 0x0009ea000d901d50 */
[----:B------:R1:W-:Y:S05]  /*16da0*/  LDGSTS.E.BYPASS.LTC128B.128 [R220+0x2100], [R160.64], !P4 ;  /* 0x02100000a0dc7fae */ /* 0x0003ea000e101d50 */
[----:B------:R4:W-:Y:S01]  /*16db0*/  LDGSTS.E.BYPASS.LTC128B.128 [R220+0x5100], [R154.64], !P3 ;  /* 0x051000009adc7fae */ /* 0x0009e2000d901d50 */
[C---:B-----5:R-:W-:Y:S01]  /*16dc0*/  HMMA.16816.F32.BF16 R36, R124.reuse, R40, RZ ;  /* 0x000000287c24723c */ /* 0x060fe200000418ff */
[----:B------:R-:W-:Y:S03]  /*16dd0*/  @P0 IADD3 R0, R184, -0x1, RZ ;  /* 0xffffffffb8000810 */ /* 0x000fe60007ffe0ff */
        /* <DEDUP_REMOVED lines=136> */
[----:B------:R-:W-:Y:S01]  /*17660*/  @P0 IADD3 R120, P2, R120, 0x80, RZ ;  /* 0x0000008078780810 */ /* 0x000fe20007f5e0ff */
[----:B------:R-:W-:Y:S01]  /*17670*/  IMAD R129, R184, -0x60, RZ ;  /* 0xffffffa0b8817824 */ /* 0x000fe200078e02ff */
        /* <DEDUP_REMOVED lines=16> */
[C---:B------:R-:W-:Y:S01]  /*17780*/  @P0 IADD3 R132, P2, R130.reuse, UR13, RZ ;  /* 0x0000000d82840c10 */ /* 0x040fe2000ff5e0ff */
[----:B------:R-:W-:Y:S01]  /*17790*/  IMAD.IADD R117, R129, 0x1, -R222 ;  /* 0x0000000181757824 */ /* 0x000fe200078e0ade */
[----:B------:R-:W-:Y:S02]  /*177a0*/  @P0 IADD3 R134, P1, R130, UR9, RZ ;  /* 0x0000000982860c10 */ /* 0x000fe4000ff3e0ff */
[----:B------:R4:W-:Y:S01]  /*177b0*/  @P0 LDGSTS.E.BYPASS.LTC128B.128 [R220+0x9100], [R130.64], !P4 ;  /* 0x0910000082dc0fae */ /* 0x0009e2000e101d50 */
[C---:B------:R-:W-:Y:S03]  /*177c0*/  @P0 IADD3.X R133, R131.reuse, UR11, RZ, P2, !PT ;  /* 0x0000000b83850c10 */ /* 0x040fe600097fe4ff */
[----:B------:R-:W-:Y:S01]  /*177d0*/  @P0 IADD3.X R135, R131, UR6, RZ, P1, !PT ;  /* 0x0000000683870c10 */ /* 0x000fe20008ffe4ff */
[----:B------:R4:W-:Y:S01]  /*177e0*/  @P0 LDGSTS.E.BYPASS.LTC128B.128 [R220+0xc100], [R130.64+0x80], !P3 ;  /* 0x0c10008082dc0fae */ /* 0x0009e2000d901d50 */
[----:B------:R-:W-:Y:S04]  /*177f0*/  IADD3 R119, -R222, 0x1, R129 ;  /* 0x00000001de777810 */ /* 0x000fe80007ffe181 */
[----:B------:R1:W-:Y:S01]  /*17800*/  @P0 LDGSTS.E.BYPASS.LTC128B.128 [R220+0xa100], [R132.64], !P4 ;  /* 0x0a10000084dc0fae */ /* 0x0003e2000e101d50 */
[----:B------:R-:W-:Y:S04]  /*17810*/  IADD3 R119, -R212, R119, R207 ;  /* 0x00000077d4777210 */ /* 0x000fe80007ffe1cf */
[----:B------:R1:W-:Y:S01]  /*17820*/  @P0 LDGSTS.E.BYPASS.LTC128B.128 [R220+0xd100], [R134.64], !P3 ;  /* 0x0d10000086dc0fae */ /* 0x0003e2000d901d50 */
[----:B------:R-:W-:Y:S02]  /*17830*/  ISETP.GE.AND P3, PT, R208, 0x1, PT ;  /* 0x00000001d000780c */ /* 0x000fe40003f66270 */
[C---:B--2---:R-:W-:Y:S02]  /*17840*/  IADD3 R123, R119.reuse, c[0x0][0x328], RZ ;  /* 0x0000ca00777b7a10 */ /* 0x044fe40007ffe0ff */
[----:B------:R-:W0:Y:S01]  /*17850*/  LDGDEPBAR ;  /* 0x00000000000079af */ /* 0x000e220000000000 */
[----:B------:R-:W-:Y:S05]  /*17860*/  IADD3 R119, R119, UR10, RZ ;  /* 0x0000000a77777c10 */ /* 0x000fea000fffe0ff */
        /* <DEDUP_REMOVED lines=16> */
.L_x_412:
[----:B------:R-:W-:Y:S04]  /*17970*/  MOV R118, c[0x0][0x32c] ;  /* 0x0000cb0000767a02 */ /* 0x000fe80000000f00 */
[----:B------:R-:W-:Y:S11]  /*17980*/  ISETP.NE.AND P0, PT, R118, 0x1, PT ;  /* 0x000000017600780c */ /* 0x000ff60003f05270 */
[----:B------:R-:W-:Y:S02]  /*17990*/  @!UPT UIADD3 URZ, URZ, URZ, URZ ;  /* 0x0000003f3f3ff290 */ /* 0x000fe4000fffe03f */
[----:B------:R-:W-:Y:S05]  /*179a0*/  @P0 IMAD.HI.U32 R118, R128, c[0x0][0x330], RZ ;  /* 0x0000cc0080760a27 */ /* 0x000fea00078e00ff */
[----:B------:R-:W-:Y:S02]  /*179b0*/  @P0 SHF.R.U32.HI R128, RZ, c[0x0][0x334], R118 ;  /* 0x0000cd00ff800a19 */ /* 0x000fe40000011676 */
.L_x_413:
[----:B------:R-:W-:Y:S05]  /*179c0*/  BSYNC B0 ;  /* 0x0000000000007941 */ /* 0x000fea0003800000 */
.L_x_411:
[----:B-1----:R-:W-:Y:S05]  /*179d0*/  IMAD R121, R128, c[0x0][0x32c], R117 ;  /* 0x0000cb0080797a24 */ /* 0x002fea00078e0275 */
[----:B------:R-:W-:Y:S02]  /*179e0*/  IADD3 R118, R121, c[0x0][0x32c], RZ ;  /* 0x0000cb0079767a10 */ /* 0x000fe40007ffe0ff */
[----:B------:R-:W-:Y:S02]  /*179f0*/  IMNMX R116, R116, R121, !PT ;  /* 0x0000007974747217 */ /* 0x000fe40007800200 */
[----:B------:R-:W-:Y:S02]  /*17a00*/  IMNMX R131, R131, R118, PT ;  /* 0x0000007683837217 */ /* 0x000fe40003800200 */
.L_x_410:
[C---:B------:R-:W-:Y:S01]  /*17a10*/  ISETP.GE.AND P0, PT, R129.reuse, 0x2, PT ;  /* 0x000000028100780c */ /* 0x040fe20003f06270 */
[----:B------:R-:W2:Y:S01]  /*17a20*/  SHFL.IDX PT, R0, R0, 0x1, 0x1c1f ;  /* 0x003c1f0000007f89 */ /* 0x000ea200000e0000 */
[C---:B------:R-:W-:Y:S02]  /*17a30*/  ISETP.GE.AND P1, PT, R129.reuse, 0x9, PT ;  /* 0x000000098100780c */ /* 0x040fe40003f26270 */
[----:B------:R-:W-:Y:S02]  /*17a40*/  LOP3.LUT R214, R214, 0xffff7fff, RZ, 0xc0, !PT ;  /* 0xffff7fffd6d67812 */ /* 0x000fe400078ec0ff */
[C---:B------:R-:W-:Y:S02]  /*17a50*/  ISETP.GE.AND P6, PT, R129.reuse, 0x49, PT ;  /* 0x000000498100780c */ /* 0x040fe40003fc6270 */
[C---:B------:R-:W-:Y:S02]  /*17a60*/  ISETP.GE.AND P5, PT, R129.reuse, 0x4a, PT ;  /* 0x0000004a8100780c */ /* 0x040fe40003fa6270 */
[C---:B------:R-:W-:Y:S02]  /*17a70*/  ISETP.GE.AND P4, PT, R129.reuse, 0x51, PT ;  /* 0x000000518100780c */ /* 0x040fe40003f86270 */
[----:B------:R-:W-:Y:S02]  /*17a80*/  ISETP.GE.AND P3, PT, R129, 0x52, PT ;  /* 0x000000528100780c */ /* 0x000fe40003f66270 */
[----:B------:R-:W-:Y:S02]  /*17a90*/  @P0 LOP3.LUT R214, R214, 0x8000, RZ, 0xfc, !PT ;  /* 0x00008000d6d60812 */ /* 0x000fe400078efcff */
[----:B------:R-:W-:Y:S02]  /*17aa0*/  ISETP.GT.AND P0, PT, R116, 0x1, !P0 ;  /* 0x000000017400780c */ /* 0x000fe40004704270 */
[----:B------:R-:W-:Y:S02]  /*17ab0*/  LOP3.LUT R214, R214, 0xfffeffff, RZ, 0xc0, !PT ;  /* 0xfffeffffd6d67812 */ /* 0x000fe400078ec0ff */
[----:B------:R-:W-:Y:S02]  /*17ac0*/  ISETP.LT.OR P0, PT, R131, 0x2, P0 ;  /* 0x000000028300780c */ /* 0x000fe40000701670 */
[----:B------:R-:W-:Y:S02]  /*17ad0*/  @P1 LOP3.LUT R214, R214, 0x10000, RZ, 0xfc, !PT ;  /* 0x00010000d6d61812 */ /* 0x000fe400078efcff */
[----:B------:R-:W-:Y:S01]  /*17ae0*/  FSEL R230, R5, -INF , !P0 ;  /* 0xff80000005e67808 */ /* 0x000fe20004000000 */
[--C-:B--2---:R-:W-:Y:S01]  /*17af0*/  IMAD.IADD R123, R123, 0x1, R0.reuse ;  /* 0x000000017b7b7824 */ /* 0x104fe200078e0200 */
[----:B------:R-:W-:Y:S02]  /*17b00*/  ISETP.GT.AND P0, PT, R116, 0x8, !P1 ;  /* 0x000000087400780c */ /* 0x000fe40004f04270 */
        /* <DEDUP_REMOVED lines=102> */
[C---:B------:R-:W-:Y:S04]  /*18170*/  ISETP.LT.OR P0, PT, R131.reuse, 0x51, P0 ;  /* 0x000000518300780c */ /* 0x040fe80000701670 */
[----:B------:R-:W-:Y:S02]  /*18180*/  FSEL R122, R44, -INF , !P0 ;  /* 0xff8000002c7a7808 */ /* 0x000fe40004000000 */
[C---:B------:R-:W-:Y:S04]  /*18190*/  ISETP.GT.AND P0, PT, R116.reuse, 0x51, !P3 ;  /* 0x000000517400780c */ /* 0x040fe80005f04270 */
[----:B------:R-:W-:Y:S04]  /*181a0*/  ISETP.LT.OR P0, PT, R131, 0x52, P0 ;  /* 0x000000528300780c */ /* 0x000fe80000701670 */
[----:B------:R-:W-:Y:S02]  /*181b0*/  FSEL R121, R45, -INF , !P0 ;  /* 0xff8000002d797808 */ /* 0x000fe40004000000 */
[----:B------:R-:W-:Y:S04]  /*181c0*/  ISETP.GT.AND P0, PT, R116, 0x58, !P2 ;  /* 0x000000587400780c */ /* 0x000fe80005704270 */
[C---:B------:R-:W-:Y:S04]  /*181d0*/  ISETP.LT.OR P0, PT, R131.reuse, 0x59, P0 ;  /* 0x000000598300780c */ /* 0x040fe80000701670 */
[----:B------:R-:W-:Y:S02]  /*181e0*/  FSEL R118, R48, -INF , !P0 ;  /* 0xff80000030767808 */ /* 0x000fe40004000000 */
[----:B------:R-:W-:Y:S04]  /*181f0*/  ISETP.GT.AND P0, PT, R116, RZ, !P1 ;  /* 0x000000ff7400720c */ /* 0x000fe80004f04270 */
[----:B------:R-:W-:Y:S04]  /*18200*/  ISETP.LT.OR P0, PT, R131, 0x1, P0 ;  /* 0x000000018300780c */ /* 0x000fe80000701670 */
[----:B------:R-:W-:Y:S01]  /*18210*/  FSEL R12, R4, -INF , !P0 ;  /* 0xff800000040c7808 */ /* 0x000fe20004000000 */
[----:B------:R-:W-:Y:S01]  /*18220*/  IMAD.IADD R4, R119, 0x1, R0 ;  /* 0x0000000177047824 */ /* 0x000fe200078e0200 */
        /* <DEDUP_REMOVED lines=22> */
.L_x_416:
[----:B------:R-:W-:Y:S04]  /*18390*/  MOV R0, c[0x0][0x32c] ;  /* 0x0000cb0000007a02 */ /* 0x000fe80000000f00 */
[----:B------:R-:W-:Y:S11]  /*183a0*/  ISETP.NE.AND P0, PT, R0, 0x1, PT ;  /* 0x000000010000780c */ /* 0x000ff60003f05270 */
[----:B------:R-:W-:Y:S02]  /*183b0*/  @!UPT UIADD3 URZ, URZ, URZ, URZ ;  /* 0x0000003f3f3ff290 */ /* 0x000fe4000fffe03f */
[----:B------:R-:W-:Y:S05]  /*183c0*/  @P0 IMAD.HI.U32 R0, R16, c[0x0][0x330], RZ ;  /* 0x0000cc0010000a27 */ /* 0x000fea00078e00ff */
[----:B------:R-:W-:Y:S02]  /*183d0*/  @P0 SHF.R.U32.HI R16, RZ, c[0x0][0x334], R0 ;  /* 0x0000cd00ff100a19 */ /* 0x000fe40000011600 */
.L_x_417:
[----:B------:R-:W-:Y:S05]  /*183e0*/  BSYNC B0 ;  /* 0x0000000000007941 */ /* 0x000fea0003800000 */
.L_x_415:
[----:B------:R-:W-:Y:S05]  /*183f0*/  IMAD R117, R16, c[0x0][0x32c], R117 ;  /* 0x0000cb0010757a24 */ /* 0x000fea00078e0275 */
[----:B------:R-:W-:Y:S02]  /*18400*/  IADD3 R0, R117, c[0x0][0x32c], RZ ;  /* 0x0000cb0075007a10 */ /* 0x000fe40007ffe0ff */
[----:B------:R-:W-:Y:S02]  /*18410*/  IMNMX R4, R4, R117, !PT ;  /* 0x0000007504047217 */ /* 0x000fe40007800200 */
[----:B------:R-:W-:Y:S02]  /*18420*/  IMNMX R123, R123, R0, PT ;  /* 0x000000007b7b7217 */ /* 0x000fe40003800200 */
.L_x_414:
[----:B------:R-:W-:Y:S02]  /*18430*/  ISETP.GT.AND P0, PT, R4, RZ, !P1 ;  /* 0x000000ff0400720c */ /* 0x000fe40004f04270 */
[----:B------:R-:W-:Y:S02]  /*18440*/  LOP3.LUT P1, RZ, R214, 0x800, RZ, 0xc0, !PT ;  /* 0x00000800d6ff7812 */ /* 0x000fe4000782c0ff */
        /* <DEDUP_REMOVED lines=57> */
[----:B------:R-:W-:Y:S02]  /*187e0*/  LOP3.LUT P1, RZ, R214, 0x1, RZ, 0xc0, !PT ;  /* 0x00000001d6ff7812 */ /* 0x000fe4000782c0ff */
        /* <DEDUP_REMOVED lines=51> */
[C---:B------:R-:W-:Y:S02]  /*18b20*/  ISETP.GT.AND P0, PT, R4.reuse, 0x41, !P1 ;  /* 0x000000410400780c */ /* 0x040fe40004f04270 */
[----:B------:R-:W-:Y:S02]  /*18b30*/  FMNMX.FTZ R0, R41, R0, !PT ;  /* 0x0000000029007209 */ /* 0x000fe40007810000 */
[----:B------:R-:W-:Y:S02]  /*18b40*/  ISETP.LT.OR P0, PT, R123, 0x42, P0 ;  /* 0x000000427b00780c */ /* 0x000fe40000701670 */
[----:B-1----:R-:W-:Y:S02]  /*18b50*/  FMNMX.FTZ R6, R5, R6, !PT ;  /* 0x0000000605067209 */ /* 0x002fe40007810000 */
[----:B------:R-:W-:Y:S02]  /*18b60*/  FSEL R145, R39, -INF , !P0 ;  /* 0xff80000027917808 */ /* 0x000fe40004000000 */
[----:B------:R-:W-:Y:S01]  /*18b70*/  ISETP.GT.AND P0, PT, R4, 0x48, !P6 ;  /* 0x000000480400780c */ /* 0x000fe20007704270 */
[----:B------:R-:W1:Y:S01]  /*18b80*/  SHFL.BFLY PT, R15, R6, 0x1, 0x1f ;  /* 0x0c201f00060f7f89 */ /* 0x000e6200000e0000 */
[----:B------:R-:W-:Y:S02]  /*18b90*/  FMNMX.FTZ R0, R145, R0, !PT ;  /* 0x0000000091007209 */ /* 0x000fe40007810000 */
[----:B------:R-:W-:Y:S02]  /*18ba0*/  ISETP.LT.OR P0, PT, R123, 0x49, P0 ;  /* 0x000000497b00780c */ /* 0x000fe40000701670 */
[----:B------:R-:W-:Y:S02]  /*18bb0*/  LOP3.LUT P6, RZ, R214, 0x80000, RZ, 0xc0, !PT ;  /* 0x00080000d6ff7812 */ /* 0x000fe400078cc0ff */
        /* <DEDUP_REMOVED lines=14> */
[----:B------:R-:W-:Y:S02]  /*18ca0*/  ISETP.GT.AND P2, PT, R4, 0x59, !P6 ;  /* 0x000000590400780c */ /* 0x000fe40007744270 */
[C---:B------:R-:W-:Y:S02]  /*18cb0*/  ISETP.LT.OR P1, PT, R123.reuse, 0x59, P0 ;  /* 0x000000597b00780c */ /* 0x040fe40000721670 */
[----:B------:R-:W-:Y:S02]  /*18cc0*/  ISETP.LT.OR P0, PT, R123, 0x5a, P2 ;  /* 0x0000005a7b00780c */ /* 0x000fe40001701670 */
[----:B------:R-:W-:Y:S02]  /*18cd0*/  FSEL R117, R50, -INF , !P1 ;  /* 0xff80000032757808 */ /* 0x000fe40004800000 */
[----:B------:R-:W-:Y:S02]  /*18ce0*/  FMNMX.FTZ R0, R119, R0, !PT ;  /* 0x0000000077007209 */ /* 0x000fe40007810000 */
[----:B------:R-:W-:Y:S02]  /*18cf0*/  FSEL R13, R51, -INF , !P0 ;  /* 0xff800000330d7808 */ /* 0x000fe40004000000 */
        /* <DEDUP_REMOVED lines=401> */
.L_x_409:
        /* <DEDUP_REMOVED lines=15> */
[----:B------:R-:W-:-:S05]  /*1a700*/  @P0 MOV R13, 0x3f317218 ;  /* 0x3f317218000d0802 */ /* 0x000fca0000000f00 */
[----:B------:R-:W2:Y:S01]  /*1a710*/  @P1 MUFU.LG2 R6, R6 ;  /* 0x0000000600061308 */ /* 0x000ea20000000c00 */
[----:B------:R-:W-:-:S07]  /*1a720*/  @P0 FMUL.FTZ R13, R13, c[0x0][0x2d0] ;  /* 0x0000b4000d0d0a20 */ /* 0x000fce0000410000 */
[----:B------:R-:W3:Y:S01]  /*1a730*/  @P0 MUFU.LG2 R10, R3 ;  /* 0x00000003000a0308 */ /* 0x000ee20000000c00 */
[C---:B-1----:R-:W-:Y:S02]  /*1a740*/  FMUL.FTZ R112, R5.reuse, R112 ;  /* 0x0000007005707220 */ /* 0x042fe40000410000 */
[C---:B------:R-:W-:Y:S02]  /*1a750*/  FMUL.FTZ R113, R5.reuse, R113 ;  /* 0x0000007105717220 */ /* 0x040fe40000410000 */
[C---:B------:R-:W-:Y:S02]  /*1a760*/  FMUL.FTZ R108, R5.reuse, R108 ;  /* 0x0000006c056c7220 */ /* 0x040fe40000410000 */
[----:B------:R-:W-:Y:S01]  /*1a770*/  FMUL.FTZ R109, R5, R109 ;  /* 0x0000006d056d7220 */ /* 0x000fe20000410000 */
[----:B------:R1:W4:Y:S01]  /*1a780*/  @P0 MUFU.RCP R4, R3 ;  /* 0x0000000300040308 */ /* 0x0003220000001000 */
[----:B--2---:R-:W-:Y:S02]  /*1a790*/  @P1 FMUL.FTZ R11, R6, 0.69314718246459960938 ;  /* 0x3f317218060b1820 */ /* 0x004fe40000410000 */
[----:B------:R-:W-:-:S02]  /*1a7a0*/  @P1 FMUL.FTZ R6, R14, c[0x0][0x2d0] ;  /* 0x0000b4000e061a20 */ /* 0x000fc40000410000 */
[C---:B------:R-:W-:Y:S02]  /*1a7b0*/  FMUL.FTZ R68, R5.reuse, R68 ;  /* 0x0000004405447220 */ /* 0x040fe40000410000 */
[C---:B------:R-:W-:Y:S02]  /*1a7c0*/  FMUL.FTZ R69, R5.reuse, R69 ;  /* 0x0000004505457220 */ /* 0x040fe40000410000 */
        /* <DEDUP_REMOVED lines=28> */
[C---:B----4-:R-:W-:Y:S02]  /*1a990*/  FMUL.FTZ R114, R4.reuse, R114 ;  /* 0x0000007204727220 */ /* 0x050fe40000410000 */
        /* <DEDUP_REMOVED lines=33> */
.L_x_345:
        /* <DEDUP_REMOVED lines=38> */
[----:B------:R-:W-:Y:S02]  /*1ae10*/  R2P PR, R13, 0x6 ;  /* 0x000000060d007804 */ /* 0x000fe40000000000 */
[----:B------:R-:W-:Y:S01]  /*1ae20*/  F2FP.BF16.PACK_AB R94, R95, R94 ;  /* 0x0000005e5f5e723e */ /* 0x000fe200000010ff */
[----:B------:R-:W-:Y:S01]  /*1ae30*/  IMAD.U32 R8, R8, 0x2, R17 ;  /* 0x0000000208087824 */ /* 0x000fe200078e0011 */
[----:B------:R-:W-:Y:S02]  /*1ae40*/  F2FP.BF16.PACK_AB R96, R97, R96 ;  /* 0x000000606160723e */ /* 0x000fe400000010ff */
[----:B------:R-:W-:Y:S01]  /*1ae50*/  F2FP.BF16.PACK_AB R98, R99, R98 ;  /* 0x000000626362723e */ /* 0x000fe200000010ff */
[----:B------:R-:W-:Y:S01]  /*1ae60*/  IMAD.SHL.U32 R17, R8, 0x2, RZ ;  /* 0x0000000208117824 */ /* 0x000fe200078e00ff */
[----:B------:R-:W-:Y:S01]  /*1ae70*/  F2FP.BF16.PACK_AB R100, R101, R100 ;  /* 0x000000646564723e */ /* 0x000fe200000010ff */
[----:B------:R-:W-:Y:S01]  /*1ae80*/  IMAD.MOV.U32 R8, RZ, RZ, 0x20 ;  /* 0x00000020ff087424 */ /* 0x000fe200078e00ff */
[----:B------:R-:W-:-:S02]  /*1ae90*/  F2FP.BF16.PACK_AB R102, R103, R102 ;  /* 0x000000666766723e */ /* 0x000fc400000010ff */
[C---:B------:R-:W-:Y:S01]  /*1aea0*/  IADD3 R6, R17.reuse, 0x80, RZ ;  /* 0x0000008011067810 */ /* 0x040fe20007ffe0ff */
[----:B------:R-:W-:Y:S01]  /*1aeb0*/  STS [R17+0x80], R112 ;  /* 0x0000807011007388 */ /* 0x000fe20000000800 */
[----:B------:R-:W-:Y:S02]  /*1aec0*/  IADD3 R5, R17, 0x70, RZ ;  /* 0x0000007011057810 */ /* 0x000fe40007ffe0ff */
[----:B------:R-:W-:Y:S01]  /*1aed0*/  @P0 IADD3 R5, R6, 0x10, RZ ;  /* 0x0000001006050810 */ /* 0x000fe20007ffe0ff */
[----:B------:R-:W-:Y:S01]  /*1aee0*/  IMAD.MOV.U32 R6, RZ, RZ, 0x40 ;  /* 0x00000040ff067424 */ /* 0x000fe200078e00ff */
[----:B------:R-:W-:Y:S01]  /*1aef0*/  SEL R8, R8, 0xffffffe0, !P1 ;  /* 0xffffffe008087807 */ /* 0x000fe20004800000 */
[----:B------:R-:W-:Y:S01]  /*1af00*/  STS [R17+0x480], R114 ;  /* 0x0004807211007388 */ /* 0x000fe20000000800 */
[----:B------:R-:W-:Y:S02]  /*1af10*/  F2FP.BF16.PACK_AB R104, R105, R104 ;  /* 0x000000686968723e */ /* 0x000fe400000010ff */
[----:B------:R-:W-:Y:S01]  /*1af20*/  SEL R6, R6, 0xffffffc0, !P2 ;  /* 0xffffffc006067807 */ /* 0x000fe20005000000 */
[----:B------:R-:W-:Y:S01]  /*1af30*/  IMAD.IADD R13, R17, 0x1, R8 ;  /* 0x00000001110d7824 */ /* 0x000fe200078e0208 */
[----:B------:R-:W-:Y:S01]  /*1af40*/  STS [R5], R108 ;  /* 0x0000006c05007388 */ /* 0x000fe20000000800 */
[--C-:B------:R-:W-:Y:S01]  /*1af50*/  IMAD.IADD R19, R8, 0x1, R5.reuse ;  /* 0x0000000108137824 */ /* 0x100fe200078e0205 */
        /* <DEDUP_REMOVED lines=8> */
[----:B------:R-:W-:Y:S01]  /*1afe0*/  F2FP.BF16.PACK_AB R54, R55, R54 ;  /* 0x000000363736723e */ /* 0x000fe200000010ff */
[----:B------:R-:W-:Y:S01]  /*1aff0*/  IMAD.MOV.U32 R6, RZ, RZ, 0x4 ;  /* 0x00000004ff067424 */ /* 0x000fe200078e00ff */
        /* <DEDUP_REMOVED lines=27> */
[----:B------:R2:W-:Y:S04]  /*1b1b0*/  STS [R19+0x4400], R106 ;  /* 0x0044006a13007388 */ /* 0x0005e80000000800 */
[----:B------:R3:W-:Y:S04]  /*1b1c0*/  STS [R21+0x4080], R52 ;  /* 0x0040803415007388 */ /* 0x0007e80000000800 */
[----:B------:R3:W-:Y:S04]  /*1b1d0*/  STS [R21+0x4480], R54 ;  /* 0x0044803615007388 */ /* 0x0007e80000000800 */
[----:B------:R3:W-:Y:S04]  /*1b1e0*/  STS [R23+0x4000], R56 ;  /* 0x0040003817007388 */ /* 0x0007e80000000800 */
[----:B------:R3:W-:Y:S01]  /*1b1f0*/  STS [R23+0x4400], R58 ;  /* 0x0044003a17007388 */ /* 0x0007e20000000800 */
[----:B-1----:R-:W-:-:S03]  /*1b200*/  IMAD.WIDE R12, R213, R6, c[0x0][0x500] ;  /* 0x00014000d50c7625 */ /* 0x002fc600078e0206 */
[----:B------:R3:W-:Y:S04]  /*1b210*/  STS [R25+0x4080], R60 ;  /* 0x0040803c19007388 */ /* 0x0007e80000000800 */
[----:B------:R3:W-:Y:S04]  /*1b220*/  STS [R25+0x4480], R62 ;  /* 0x0044803e19007388 */ /* 0x0007e80000000800 */
[----:B------:R3:W-:Y:S04]  /*1b230*/  STS [R27+0x4000], R64 ;  /* 0x004000401b007388 */ /* 0x0007e80000000800 */
[----:B------:R3:W-:Y:S04]  /*1b240*/  STS [R27+0x4400], R66 ;  /* 0x004400421b007388 */ /* 0x0007e80000000800 */
[----:B------:R-:W-:Y:S01]  /*1b250*/  BAR.SYNC.DEFER_BLOCKING 0x1, 0x100 ;  /* 0x0044000000007b1d */ /* 0x000fe20000010000 */
[----:B------:R-:W-:-:S02]  /*1b260*/  IMAD.MOV.U32 R5, RZ, RZ, c[0x0][0x388] ;  /* 0x0000e200ff057624 */ /* 0x000fc400078e00ff */
[----:B------:R-:W-:-:S03]  /*1b270*/  @P1 IMAD.WIDE R16, R213, R6, c[0x0][0x508] ;  /* 0x00014200d5101625 */ /* 0x000fc600078e0206 */
[----:B------:R-:W4:Y:S04]  /*1b280*/  @P0 LDG.E R7, [R12.64] ;  /* 0x000000100c070981 */ /* 0x000f28000c1e1900 */
[----:B------:R3:W5:Y:S01]  /*1b290*/  @P1 LDG.E R5, [R16.64] ;  /* 0x0000001010051981 */ /* 0x000762000c1e1900 */
[----:B--2---:R-:W-:Y:S02]  /*1b2a0*/  CS2R R18, SRZ ;  /* 0x0000000000127805 */ /* 0x004fe4000001ff00 */
[--C-:B----4-:R-:W-:Y:S01]  /*1b2b0*/  @P0 SHF.R.S32.HI R19, RZ, 0x1f, R7.reuse ;  /* 0x0000001fff130819 */ /* 0x110fe20000011407 */
[----:B------:R-:W-:Y:S01]  /*1b2c0*/  @P0 IMAD.MOV.U32 R18, RZ, RZ, R7 ;  /* 0x000000ffff120224 */ /* 0x000fe200078e0007 */
[----:B------:R-:W-:Y:S05]  /*1b2d0*/  @P1 BRA `(.L_x_420) ;  /* 0x0000004000001947 */ /* 0x000fea0003800000 */
[----:B---3--:R-:W-:Y:S05]  /*1b2e0*/  @!P0 BRA `(.L_x_420) ;  /* 0x0000003000008947 */ /* 0x008fea0003800000 */
[----:B-----5:R-:W2:Y:S04]  /*1b2f0*/  LDG.E R5, [R12.64] ;  /* 0x000000100c057981 */ /* 0x020ea8000c1e1900 */
[----:B------:R-:W2:Y:S02]  /*1b300*/  LDG.E R6, [R12.64+0x4] ;  /* 0x000004100c067981 */ /* 0x000ea4000c1e1900 */
[----:B--2---:R-:W-:-:S02]  /*1b310*/  IADD3 R5, -R5, R6, RZ ;  /* 0x0000000605057210 */ /* 0x004fc40007ffe1ff */
.L_x_420:
[----:B---3--:R-:W-:Y:S01]  /*1b320*/  LOP3.LUT R13, R2, 0xffffffe0, RZ, 0xc0, !PT ;  /* 0xffffffe0020d7812 */ /* 0x008fe200078ec0ff */
[----:B-----5:R-:W1:Y:S01]  /*1b330*/  S2R R39, SR_CTAID.X ;  /* 0x0000000000277919 */ /* 0x020e620000002500 */
[----:B------:R-:W-:Y:S01]  /*1b340*/  SHF.R.S32.HI R7, RZ, 0x1f, R4 ;  /* 0x0000001fff077819 */ /* 0x000fe20000011404 */
[----:B------:R-:W-:Y:S01]  /*1b350*/  IMAD.MOV.U32 R10, RZ, RZ, c[0x0][0x4e8] ;  /* 0x00013a00ff0a7624 */ /* 0x000fe200078e00ff */
[----:B------:R-:W-:Y:S01]  /*1b360*/  LEA.HI R2, R15, R15, RZ, 0x1 ;  /* 0x0000000f0f027211 */ /* 0x000fe200078f08ff */
[----:B------:R-:W-:Y:S01]  /*1b370*/  IMAD.IADD R8, R0, 0x1, -R13 ;  /* 0x0000000100087824 */ /* 0x000fe200078e0a0d */
[----:B------:R-:W-:Y:S01]  /*1b380*/  LEA.HI R7, R7, R4, RZ, 0x3 ;  /* 0x0000000407077211 */ /* 0x000fe200078f18ff */
[----:B------:R-:W-:Y:S01]  /*1b390*/  IMAD.MOV.U32 R23, RZ, RZ, R19 ;  /* 0x000000ffff177224 */ /* 0x000fe200078e0013 */
[----:B------:R-:W-:Y:S01]  /*1b3a0*/  LOP3.LUT R2, R2, 0x1ffffffe, RZ, 0xc0, !PT ;  /* 0x1ffffffe02027812 */ /* 0x000fe200078ec0ff */
[----:B------:R-:W-:Y:S01]  /*1b3b0*/  BSSY B0, `(.L_x_421) ;  /* 0x0000075000007945 */ /* 0x000fe20003800000 */
[----:B------:R-:W-:-:S02]  /*1b3c0*/  SHF.R.S32.HI R13, RZ, 0x1f, R8 ;  /* 0x0000001fff0d7819 */ /* 0x000fc40000011408 */
[----:B------:R-:W-:Y:S01]  /*1b3d0*/  LOP3.LUT R7, R7, 0xffffff8, RZ, 0xc0, !PT ;  /* 0x0ffffff807077812 */ /* 0x000fe200078ec0ff */
[----:B------:R-:W-:Y:S01]  /*1b3e0*/  IMAD.IADD R15, R15, 0x1, -R2 ;  /* 0x000000010f0f7824 */ /* 0x000fe200078e0a02 */
[----:B------:R-:W-:Y:S01]  /*1b3f0*/  LEA.HI R6, R13, R8, RZ, 0x2 ;  /* 0x000000080d067211 */ /* 0x000fe200078f10ff */
[----:B------:R-:W-:Y:S01]  /*1b400*/  IMAD R13, R19, c[0x0][0x3a0], RZ ;  /* 0x0000e800130d7a24 */ /* 0x000fe200078e02ff */
[----:B------:R-:W-:Y:S02]  /*1b410*/  IADD3 R7, R4, -R7, RZ ;  /* 0x8000000704077210 */ /* 0x000fe40007ffe0ff */
[----:B------:R-:W-:Y:S01]  /*1b420*/  SHF.R.S32.HI R6, RZ, 0x2, R6 ;  /* 0x00000002ff067819 */ /* 0x000fe20000011406 */
[----:B------:R-:W-:Y:S01]  /*1b430*/  IMAD R13, R18, c[0x0][0x3a4], R13 ;  /* 0x0000e900120d7a24 */ /* 0x000fe200078e020d */
[----:B------:R-:W-:Y:S02]  /*1b440*/  ISETP.NE.AND P1, PT, R10, 0x1, PT ;  /* 0x000000010a00780c */ /* 0x000fe40003f25270 */
[----:B------:R-:W-:Y:S01]  /*1b450*/  LOP3.LUT P2, RZ, R8, 0x3, RZ, 0xc0, !PT ;  /* 0x0000000308ff7812 */ /* 0x000fe2000784c0ff */
[----:B------:R-:W-:Y:S01]  /*1b460*/  IMAD R2, R7, 0x10, R6 ;  /* 0x0000001007027824 */ /* 0x000fe200078e0206 */
[----:B------:R-:W-:Y:S01]  /*1b470*/  LEA.HI R8, R11, R0, RZ, 0x3 ;  /* 0x000000000b087211 */ /* 0x000fe200078f18ff */
[----:B------:R-:W-:Y:S01]  /*1b480*/  IMAD R6, R210, c[0x0][0x490], RZ ;  /* 0x00012400d2067a24 */ /* 0x000fe200078e02ff */
[----:B------:R-:W-:Y:S01]  /*1b490*/  MOV R22, R18 ;  /* 0x0000001200167202 */ /* 0x000fe20000000f00 */
[----:B------:R-:W-:Y:S01]  /*1b4a0*/  IMAD R4, R15, 0x8, R2 ;  /* 0x000000080f047824 */ /* 0x000fe200078e0202 */
[----:B------:R-:W-:Y:S01]  /*1b4b0*/  LOP3.LUT R7, R8, 0xfffffff8, RZ, 0xc0, !PT ;  /* 0xfffffff808077812 */ /* 0x000fe200078ec0ff */
[----:B------:R-:W-:Y:S01]  /*1b4c0*/  IMAD.WIDE.U32 R18, R18, c[0x0][0x3a0], RZ ;  /* 0x0000e80012127a25 */ /* 0x000fe200078e00ff */
[----:B------:R-:W-:-:S02]  /*1b4d0*/  LEA.HI R11, R11, R0, RZ, 0x6 ;  /* 0x000000000b0b7211 */ /* 0x000fc400078f30ff */
[----:B------:R-:W-:Y:S01]  /*1b4e0*/  SHF.R.S32.HI R15, RZ, 0x1f, R213 ;  /* 0x0000001fff0f7819 */ /* 0x000fe200000114d5 */
[----:B-1----:R-:W-:Y:S01]  /*1b4f0*/  IMAD R4, R39, 0x80, R4 ;  /* 0x0000008027047824 */ /* 0x002fe200078e0204 */
[----:B------:R-:W-:Y:S01]  /*1b500*/  IADD3 R19, R19, R13, RZ ;  /* 0x0000000d13137210 */ /* 0x000fe20007ffe0ff */
[----:B------:R-:W-:Y:S01]  /*1b510*/  IMAD.IADD R7, R0, 0x1, -R7 ;  /* 0x0000000100077824 */ /* 0x000fe200078e0a07 */
[----:B------:R-:W-:Y:S01]  /*1b520*/  SEL R15, R15, RZ, !P0 ;  /* 0x000000ff0f0f7207 */ /* 0x000fe20004000000 */
[----:B------:R-:W-:Y:S01]  /*1b530*/  @P1 IMAD.HI.U32 R0, R4, c[0x0][0x4ec], RZ ;  /* 0x00013b0004001a27 */ /* 0x000fe200078e00ff */
[----:B------:R-:W-:Y:S02]  /*1b540*/  SEL R14, R213, RZ, !P0 ;  /* 0x000000ffd50e7207 */ /* 0x000fe40004000000 */
[----:B------:R-:W-:Y:S01]  /*1b550*/  SHF.R.S32.HI R8, RZ, 0x3, R8 ;  /* 0x00000003ff087819 */ /* 0x000fe20000011408 */
[----:B------:R-:W-:-:S04]  /*1b560*/  IMAD.WIDE.U32 R22, R211, c[0x0][0x490], R22 ;  /* 0x00012400d3167a25 */ /* 0x000fc800078e0016 */
[----:B------:R-:W-:Y:S02]  /*1b570*/  IMAD R13, R211, c[0x0][0x494], R6 ;  /* 0x00012500d30d7a24 */ /* 0x000fe400078e0206 */
[----:B------:R-:W-:Y:S01]  /*1b580*/  IMAD.MOV.U32 R16, RZ, RZ, R4 ;  /* 0x000000ffff107224 */ /* 0x000fe200078e0004 */
[----:B------:R-:W-:Y:S01]  /*1b590*/  @P1 SHF.R.U32.HI R16, RZ, c[0x0][0x4f0], R0 ;  /* 0x00013c00ff101a19 */ /* 0x000fe20000011600 */
[----:B------:R-:W-:Y:S01]  /*1b5a0*/  IMAD R17, R15, c[0x0][0x498], RZ ;  /* 0x000126000f117a24 */ /* 0x000fe200078e02ff */
[----:B------:R-:W-:Y:S01]  /*1b5b0*/  IADD3 R23, R23, R13, RZ ;  /* 0x0000000d17177210 */ /* 0x000fe20007ffe0ff */
[----:B------:R-:W-:Y:S01]  /*1b5c0*/  IMAD R210, R210, c[0x0][0x3e8], RZ ;  /* 0x0000fa00d2d27a24 */ /* 0x000fe200078e02ff */
[----:B------:R-:W-:Y:S01]  /*1b5d0*/  LEA R0, R7, R8, 0x5 ;  /* 0x0000000807007211 */ /* 0x000fe200078e28ff */
[----:B------:R-:W-:Y:S02]  /*1b5e0*/  IMAD.MOV R21, RZ, RZ, -R16 ;  /* 0x000000ffff157224 */ /* 0x000fe400078e0a10 */
[----:B------:R-:W-:-:S04]  /*1b5f0*/  IMAD.WIDE.U32 R22, R14, c[0x0][0x498], R22 ;  /* 0x000126000e167a25 */ /* 0x000fc800078e0016 */
[----:B------:R-:W-:Y:S02]  /*1b600*/  IMAD R4, R21, c[0x0][0x4e8], R4 ;  /* 0x00013a0015047a24 */ /* 0x000fe400078e0204 */
[----:B------:R-:W-:Y:S01]  /*1b610*/  IMAD R10, R14, c[0x0][0x49c], R17 ;  /* 0x000127000e0a7a24 */ /* 0x000fe200078e0211 */
[----:B------:R-:W-:Y:S01]  /*1b620*/  SHF.R.S32.HI R17, RZ, 0x1f, R16 ;  /* 0x0000001fff117819 */ /* 0x000fe20000011410 */
[C---:B------:R-:W-:Y:S01]  /*1b630*/  IMAD R13, R211.reuse, c[0x0][0x3ec], R210 ;  /* 0x0000fb00d30d7a24 */ /* 0x040fe200078e02d2 */
[----:B------:R-:W-:Y:S01]  /*1b640*/  IADD3 R16, P0, R16, R22, RZ ;  /* 0x0000001610107210 */ /* 0x000fe20007f1e0ff */
[----:B------:R-:W-:Y:S01]  /*1b650*/  IMAD.WIDE.U32 R18, R211, c[0x0][0x3e8], R18 ;  /* 0x0000fa00d3127a25 */ /* 0x000fe200078e0012 */
[----:B------:R-:W-:Y:S02]  /*1b660*/  SHF.R.S32.HI R21, RZ, 0x1f, R4 ;  /* 0x0000001fff157819 */ /* 0x000fe40000011404 */
[----:B------:R-:W-:Y:S01]  /*1b670*/  IADD3.X R17, R17, R23, R10, P0, !PT ;  /* 0x0000001711117210 */ /* 0x000fe200007fe40a */
[----:B------:R-:W-:-:S02]  /*1b680*/  IMAD.IADD R19, R19, 0x1, R13 ;  /* 0x0000000113137824 */ /* 0x000fc400078e020d */
[----:B------:R-:W-:Y:S02]  /*1b690*/  IMAD R21, R21, c[0x0][0x488], RZ ;  /* 0x0001220015157a24 */ /* 0x000fe400078e02ff */
[----:B------:R-:W-:Y:S02]  /*1b6a0*/  IMAD R13, R39, 0x80, R0 ;  /* 0x00000080270d7824 */ /* 0x000fe400078e0200 */
[----:B------:R-:W-:-:S03]  /*1b6b0*/  IMAD.WIDE.U32 R16, R4, c[0x0][0x488], R16 ;  /* 0x0001220004107a25 */ /* 0x000fc600078e0010 */
[----:B------:R-:W-:Y:S01]  /*1b6c0*/  MOV R6, R13 ;  /* 0x0000000d00067202 */ /* 0x000fe20000000f00 */
[----:B------:R-:W-:Y:S01]  /*1b6d0*/  IMAD R21, R4, c[0x0][0x48c], R21 ;  /* 0x0001230004157a24 */ /* 0x000fe200078e0215 */
[----:B------:R-:W-:Y:S01]  /*1b6e0*/  LEA R12, P0, R16, c[0x0][0x450], 0x2 ;  /* 0x00011400100c7a11 */ /* 0x000fe200078010ff */
[----:B------:R-:W-:-:S03]  /*1b6f0*/  @P1 IMAD.HI.U32 R0, R13, c[0x0][0x4ec], RZ ;  /* 0x00013b000d001a27 */ /* 0x000fc600078e00ff */
[----:B------:R-:W-:Y:S01]  /*1b700*/  IADD3 R10, R17, R21, RZ ;  /* 0x00000015110a7210 */ /* 0x000fe20007ffe0ff */
[----:B------:R-:W-:Y:S01]  /*1b710*/  IMAD.SHL.U32 R23, R8, 0x40, RZ ;  /* 0x0000004008177824 */ /* 0x000fe200078e00ff */
[----:B------:R-:W-:Y:S01]  /*1b720*/  @P1 SHF.R.U32.HI R6, RZ, c[0x0][0x4f0], R0 ;  /* 0x00013c00ff061a19 */ /* 0x000fe20000011600 */
[----:B------:R-:W-:Y:S01]  /*1b730*/  IMAD.SHL.U32 R0, R7, 0x8, RZ ;  /* 0x0000000807007824 */ /* 0x000fe200078e00ff */
[----:B------:R-:W-:Y:S01]  /*1b740*/  LEA.HI.X R10, R16, c[0x0][0x454], R10, 0x2, P0 ;  /* 0x00011500100a7a11 */ /* 0x000fe200000f140a */
[----:B------:R-:W-:Y:S01]  /*1b750*/  SHFL.IDX PT, R42, R12, RZ, 0x1c1f ;  /* 0x001c1fff0c2a7589 */ /* 0x000fe200000e0000 */
[----:B------:R-:W-:Y:S01]  /*1b760*/  LOP3.LUT R23, R23, 0x1c0, RZ, 0xc0, !PT ;  /* 0x000001c017177812 */ /* 0x000fe200078ec0ff */
[----:B------:R-:W-:Y:S01]  /*1b770*/  IMAD.MOV R32, RZ, RZ, -R6 ;  /* 0x000000ffff207224 */ /* 0x000fe200078e0a06 */
[----:B------:R-:W-:Y:S01]  /*1b780*/  IADD3 R36, R0, 0x40, RZ ;  /* 0x0000004000247810 */ /* 0x000fe20007ffe0ff */
[----:B------:R-:W1:Y:S01]  /*1b790*/  SHFL.IDX PT, R43, R10, RZ, 0x1c1f ;  /* 0x001c1fff0a2b7589 */ /* 0x000e6200000e0000 */
[----:B------:R-:W-:Y:S01]  /*1b7a0*/  LOP3.LUT R7, R23, 0x38, R0, 0xf8, !PT ;  /* 0x0000003817077812 */ /* 0x000fe200078ef800 */
[----:B------:R-:W-:Y:S01]  /*1b7b0*/  IMAD R15, R15, c[0x0][0x3f0], RZ ;  /* 0x0000fc000f0f7a24 */ /* 0x000fe200078e02ff */
[----:B------:R-:W-:Y:S01]  /*1b7c0*/  SHF.R.U32.HI R4, RZ, 0x3, R23 ;  /* 0x00000003ff047819 */ /* 0x000fe20000011617 */
[----:B------:R-:W-:Y:S01]  /*1b7d0*/  SHFL.IDX PT, R34, R12, 0x1, 0x1c1f ;  /* 0x003c1f000c227f89 */ /* 0x000fe200000e0000 */
[----:B------:R-:W-:Y:S01]  /*1b7e0*/  IMAD R32, R32, c[0x0][0x4e8], R13 ;  /* 0x00013a0020207a24 */ /* 0x000fe200078e020d */
[----:B------:R-:W-:Y:S01]  /*1b7f0*/  LEA R13, R39, R2, 0x7 ;  /* 0x00000002270d7211 */ /* 0x000fe200078e38ff */
[C---:B------:R-:W-:Y:S01]  /*1b800*/  IMAD R17, R14.reuse, c[0x0][0x3f4], R15 ;  /* 0x0000fd000e117a24 */ /* 0x040fe200078e020f */
[----:B------:R2:W3:Y:S01]  /*1b810*/  SHFL.IDX PT, R35, R10, 0x1, 0x1c1f ;  /* 0x003c1f000a237f89 */ /* 0x0004e200000e0000 */
[----:B------:R-:W-:Y:S01]  /*1b820*/  LOP3.LUT R4, R7, R4, RZ, 0x3c, !PT ;  /* 0x0000000407047212 */ /* 0x000fe200078e3cff */
[----:B------:R-:W-:Y:S01]  /*1b830*/  IMAD.WIDE.U32 R14, R14, c[0x0][0x3f0], R18 ;  /* 0x0000fc000e0e7a25 */ /* 0x000fe200078e0012 */
[----:B------:R-:W-:-:S02]  /*1b840*/  SHF.R.S32.HI R7, RZ, 0x1f, R6 ;  /* 0x0000001fff077819 */ /* 0x000fc40000011406 */
[----:B------:R-:W-:Y:S01]  /*1b850*/  LEA R39, R39, R8, 0x7 ;  /* 0x0000000827277211 */ /* 0x000fe200078e38ff */
[----:B------:R-:W-:Y:S01]  /*1b860*/  IMAD R2, R5, c[0x0][0x4e8], RZ ;  /* 0x00013a0005027a24 */ /* 0x000fe200078e02ff */
[----:B------:R-:W-:Y:S01]  /*1b870*/  IADD3 R5, R13, 0x8, RZ ;  /* 0x000000080d057810 */ /* 0x000fe20007ffe0ff */
[----:B------:R-:W-:Y:S02]  /*1b880*/  IMAD.IADD R15, R15, 0x1, R17 ;  /* 0x000000010f0f7824 */ /* 0x000fe400078e0211 */
[----:B------:R-:W-:Y:S01]  /*1b890*/  IMAD R7, R7, c[0x0][0x3e0], RZ ;  /* 0x0000f80007077a24 */ /* 0x000fe200078e02ff */
[-C--:B------:R-:W-:Y:S01]  /*1b8a0*/  ISETP.GE.OR P1, PT, R13, R2.reuse, P2 ;  /* 0x000000020d00720c */ /* 0x080fe20001726670 */
[----:B------:R-:W-:Y:S01]  /*1b8b0*/  IMAD.SHL.U32 R11, R11, 0x8, RZ ;  /* 0x000000080b0b7824 */ /* 0x000fe200078e00ff */
[----:B------:R-:W-:Y:S01]  /*1b8c0*/  ISETP.GE.OR P0, PT, R5, R2, P2 ;  /* 0x000000020500720c */ /* 0x000fe20001706670 */
[C---:B------:R-:W-:Y:S02]  /*1b8d0*/  IMAD R7, R6.reuse, c[0x0][0x3e4], R7 ;  /* 0x0000f90006077a24 */ /* 0x040fe400078e0207 */
[----:B------:R-:W-:Y:S01]  /*1b8e0*/  IMAD.WIDE.U32 R14, R6, c[0x0][0x3e0], R14 ;  /* 0x0000f800060e7a25 */ /* 0x000fe200078e000e */
[----:B------:R-:W-:-:S02]  /*1b8f0*/  SHF.R.S32.HI R6, RZ, 0x1f, R32 ;  /* 0x0000001fff067819 */ /* 0x000fc40000011420 */
[----:B------:R-:W-:Y:S01]  /*1b900*/  LOP3.LUT R4, R4, 0x7ffffe00, R11, 0xf8, !PT ;  /* 0x7ffffe0004047812 */ /* 0x000fe200078ef80b */
[----:B------:R-:W-:Y:S02]  /*1b910*/  IMAD.IADD R15, R15, 0x1, R7 ;  /* 0x000000010f0f7824 */ /* 0x000fe400078e0207 */
[----:B------:R-:W-:Y:S01]  /*1b920*/  IMAD R5, R6, c[0x0][0x3d8], RZ ;  /* 0x0000f60006057a24 */ /* 0x000fe200078e02ff */
[----:B------:R-:W-:Y:S01]  /*1b930*/  SHF.L.U32 R40, R4, 0x1, RZ ;  /* 0x0000000104287819 */ /* 0x000fe200000006ff */
[----:B-1----:R1:W-:Y:S02]  /*1b940*/  @!P1 ST.E [R42.64], R3 ;  /* 0x000000032a009985 */ /* 0x0023e4000c101910 */
[C---:B--2---:R-:W-:Y:S02]  /*1b950*/  IMAD R10, R32.reuse, c[0x0][0x3dc], R5 ;  /* 0x0000f700200a7a24 */ /* 0x044fe400078e0205 */
[----:B------:R-:W-:Y:S01]  /*1b960*/  IMAD.WIDE.U32 R32, R32, c[0x0][0x3d8], R14 ;  /* 0x0000f60020207a25 */ /* 0x000fe200078e000e */
[----:B---3--:R1:W-:Y:S03]  /*1b970*/  @!P0 ST.E [R34.64], R9 ;  /* 0x0000000922008985 */ /* 0x0083e6000c101910 */
[----:B------:R-:W-:Y:S01]  /*1b980*/  IMAD.IADD R10, R33, 0x1, R10 ;  /* 0x00000001210a7824 */ /* 0x000fe200078e020a */
[----:B------:R1:W2:Y:S01]  /*1b990*/  LDS.128 R28, [R40+0x1080] ;  /* 0x00108000281c7984 */ /* 0x0002a20000000c00 */
[----:B------:R-:W-:-:S03]  /*1b9a0*/  LEA R38, P0, R32, c[0x0][0x380], 0x1 ;  /* 0x0000e00020267a11 */ /* 0x000fc600078008ff */
[----:B------:R1:W3:Y:S01]  /*1b9b0*/  LDS.128 R24, [R40+0x2080] ;  /* 0x0020800028187984 */ /* 0x0002e20000000c00 */
[----:B------:R-:W-:Y:S02]  /*1b9c0*/  LEA.HI.X R37, R32, c[0x0][0x384], R10, 0x1, P0 ;  /* 0x0000e10020257a11 */ /* 0x000fe400000f0c0a */
[----:B------:R-:W-:Y:S01]  /*1b9d0*/  ISETP.GE.AND P0, PT, R39, R2, PT ;  /* 0x000000022700720c */ /* 0x000fe20003f06270 */
[----:B------:R1:W4:Y:S04]  /*1b9e0*/  LDS.128 R20, [R40+0x3080] ;  /* 0x0030800028147984 */ /* 0x0003280000000c00 */
        /* <DEDUP_REMOVED lines=17> */
.L_x_422:
[----:B------:R-:W-:Y:S05]  /*1bb00*/  BSYNC B0 ;  /* 0x0000000000007941 */ /* 0x000fea0003800000 */
.L_x_421:
        /* <DEDUP_REMOVED lines=15> */
.L_x_424:
[----:B------:R-:W-:Y:S05]  /*1bc00*/  BSYNC B0 ;  /* 0x0000000000007941 */ /* 0x000fea0003800000 */
.L_x_423:
        /* <DEDUP_REMOVED lines=15> */
.L_x_426:
[----:B------:R-:W-:Y:S05]  /*1bd00*/  BSYNC B0 ;  /* 0x0000000000007941 */ /* 0x000fea0003800000 */
.L_x_425:
        /* <DEDUP_REMOVED lines=16> */
.L_x_419:
        /* <DEDUP_REMOVED lines=18> */
.L_x_427:
        /* <DEDUP_REMOVED lines=19> */
[----:B------:R-:W-:-:S04]  /*1c060*/  IMAD.WIDE.U32 R12, R211, c[0x0][0x490], R12 ;  /* 0x00012400d30c7a25 */ /* 0x000fc800078e000c */
[----:B------:R-:W-:Y:S01]  /*1c070*/  IMAD R14, R4, c[0x0][0x498], RZ ;  /* 0x00012600040e7a24 */ /* 0x000fe200078e02ff */
[----:B------:R-:W-:-:S03]  /*1c080*/  IADD3 R13, R3, R13, RZ ;  /* 0x0000000d030d7210 */ /* 0x000fc60007ffe0ff */
[----:B------:R-:W-:Y:S02]  /*1c090*/  IMAD R3, R213, c[0x0][0x49c], R14 ;  /* 0x00012700d5037a24 */ /* 0x000fe400078e020e */
[----:B------:R-:W-:-:S04]  /*1c0a0*/  @P0 IMAD.HI.U32 R5, R7, c[0x0][0x4ec], RZ ;  /* 0x00013b0007050a27 */ /* 0x000fc800078e00ff */
[----:B------:R-:W-:Y:S01]  /*1c0b0*/  IMAD.WIDE.U32 R12, R213, c[0x0][0x498], R12 ;  /* 0x00012600d50c7a25 */ /* 0x000fe200078e000c */
[----:B------:R-:W-:-:S04]  /*1c0c0*/  @P0 SHF.R.U32.HI R6, RZ, c[0x0][0x4f0], R5 ;  /* 0x00013c00ff060a19 */ /* 0x000fc80000011605 */
[--C-:B------:R-:W-:Y:S01]  /*1c0d0*/  SHF.R.S32.HI R5, RZ, 0x1f, R6.reuse ;  /* 0x0000001fff057819 */ /* 0x100fe20000011406 */
[----:B------:R-:W-:Y:S01]  /*1c0e0*/  IMAD.MOV R10, RZ, RZ, -R6 ;  /* 0x000000ffff0a7224 */ /* 0x000fe200078e0a06 */
[----:B------:R-:W-:-:S03]  /*1c0f0*/  IADD3 R12, P0, R6, R12, RZ ;  /* 0x0000000c060c7210 */ /* 0x000fc60007f1e0ff */
[----:B------:R-:W-:Y:S01]  /*1c100*/  IMAD R10, R10, c[0x0][0x4e8], R7 ;  /* 0x00013a000a0a7a24 */ /* 0x000fe200078e0207 */
[----:B------:R-:W-:-:S04]  /*1c110*/  IADD3.X R13, R5, R13, R3, P0, !PT ;  /* 0x0000000d050d7210 */ /* 0x000fc800007fe403 */
[----:B------:R-:W-:Y:S01]  /*1c120*/  SHF.R.S32.HI R6, RZ, 0x1f, R10 ;  /* 0x0000001fff067819 */ /* 0x000fe2000001140a */
[----:B------:R-:W-:-:S04]  /*1c130*/  IMAD.WIDE.U32 R12, R10, c[0x0][0x488], R12 ;  /* 0x000122000a0c7a25 */ /* 0x000fc800078e000c */
[----:B------:R-:W-:Y:S01]  /*1c140*/  IMAD R3, R6, c[0x0][0x488], RZ ;  /* 0x0001220006037a24 */ /* 0x000fe200078e02ff */
[----:B------:R-:W-:-:S03]  /*1c150*/  LEA R6, P0, R12, c[0x0][0x450], 0x2 ;  /* 0x000114000c067a11 */ /* 0x000fc600078010ff */
[----:B------:R-:W-:-:S05]  /*1c160*/  IMAD R3, R10, c[0x0][0x48c], R3 ;  /* 0x000123000a037a24 */ /* 0x000fca00078e0203 */
[----:B------:R-:W-:-:S04]  /*1c170*/  IADD3 R3, R13, R3, RZ ;  /* 0x000000030d037210 */ /* 0x000fc80007ffe0ff */
[----:B------:R-:W-:Y:S02]  /*1c180*/  LEA.HI.X R7, R12, c[0x0][0x454], R3, 0x2, P0 ;  /* 0x000115000c077a11 */ /* 0x000fe400000f1403 */
[----:B------:R-:W-:-:S05]  /*1c190*/  MOV R3, 0xff800000 ;  /* 0xff80000000037802 */ /* 0x000fca0000000f00 */
[----:B------:R1:W-:Y:S02]  /*1c1a0*/  STG.E [R6.64], R3 ;  /* 0x0000000306007986 */ /* 0x0003e4000c101910 */
.L_x_429:
[----:B------:R-:W-:Y:S05]  /*1c1b0*/  BSYNC B0 ;  /* 0x0000000000007941 */ /* 0x000fea0003800000 */
.L_x_428:
[----:B------:R-:W2:Y:S01]  /*1c1c0*/  S2R R5, SR_CTAID.X ;  /* 0x0000000000057919 */ /* 0x000ea20000002500 */
[----:B-1----:R-:W-:Y:S01]  /*1c1d0*/  SHF.R.S32.HI R3, RZ, 0x1f, R0 ;  /* 0x0000001fff037819 */ /* 0x002fe20000011400 */
[----:B------:R-:W-:Y:S01]  /*1c1e0*/  IMAD R7, R9, c[0x0][0x3a0], RZ ;  /* 0x0000e80009077a24 */ /* 0x000fe200078e02ff */
[----:B------:R-:W-:Y:S01]  /*1c1f0*/  BSSY B0, `(.L_x_430) ;  /* 0x0000036000007945 */ /* 0x000fe20003800000 */
[----:B------:R-:W-:Y:S01]  /*1c200*/  IMAD.WIDE.U32 R10, R8, c[0x0][0x3a0], RZ ;  /* 0x0000e800080a7a25 */ /* 0x000fe200078e00ff */
[----:B------:R-:W-:-:S03]  /*1c210*/  LEA.HI R3, R3, R0, RZ, 0x3 ;  /* 0x0000000003037211 */ /* 0x000fc600078f18ff */
[----:B------:R-:W-:Y:S01]  /*1c220*/  IMAD R6, R8, c[0x0][0x3a4], R7 ;  /* 0x0000e90008067a24 */ /* 0x000fe200078e0207 */
[----:B------:R-:W-:Y:S01]  /*1c230*/  LOP3.LUT R9, R3, 0xfffffff8, RZ, 0xc0, !PT ;  /* 0xfffffff803097812 */ /* 0x000fe200078ec0ff */
[----:B------:R-:W-:Y:S01]  /*1c240*/  IMAD R210, R210, c[0x0][0x3e8], RZ ;  /* 0x0000fa00d2d27a24 */ /* 0x000fe200078e02ff */
[----:B------:R-:W-:Y:S01]  /*1c250*/  MOV R7, c[0x0][0x4e8] ;  /* 0x00013a0000077a02 */ /* 0x000fe20000000f00 */
[----:B------:R-:W-:Y:S01]  /*1c260*/  IMAD R4, R4, c[0x0][0x3f0], RZ ;  /* 0x0000fc0004047a24 */ /* 0x000fe200078e02ff */
[----:B------:R-:W-:Y:S01]  /*1c270*/  IADD3 R9, -R9, R0, RZ ;  /* 0x0000000009097210 */ /* 0x000fe20007ffe1ff */
[----:B------:R-:W-:Y:S01]  /*1c280*/  IMAD R210, R211, c[0x0][0x3ec], R210 ;  /* 0x0000fb00d3d27a24 */ /* 0x000fe200078e02d2 */
[----:B------:R-:W-:Y:S01]  /*1c290*/  SHF.R.S32.HI R0, RZ, 0x3, R3 ;  /* 0x00000003ff007819 */ /* 0x000fe20000011403 */
[----:B------:R-:W-:Y:S01]  /*1c2a0*/  IMAD R4, R213, c[0x0][0x3f4], R4 ;  /* 0x0000fd00d5047a24 */ /* 0x000fe200078e0204 */
[----:B------:R-:W-:Y:S01]  /*1c2b0*/  ISETP.NE.AND P0, PT, R7, 0x1, PT ;  /* 0x000000010700780c */ /* 0x000fe20003f05270 */
[----:B-----5:R-:W-:Y:S01]  /*1c2c0*/  IMAD R2, R2, c[0x0][0x4e8], RZ ;  /* 0x00013a0002027a24 */ /* 0x020fe200078e02ff */
[----:B------:R-:W-:Y:S01]  /*1c2d0*/  IADD3 R11, R11, R6, RZ ;  /* 0x000000060b0b7210 */ /* 0x000fe20007ffe0ff */
[C---:B------:R-:W-:Y:S01]  /*1c2e0*/  IMAD R6, R9.reuse, 0x20, R0 ;  /* 0x0000002009067824 */ /* 0x040fe200078e0200 */
[----:B------:R-:W-:-:S03]  /*1c2f0*/  SHF.L.U32 R9, R9, 0x3, RZ ;  /* 0x0000000309097819 */ /* 0x000fc600000006ff */
[----:B------:R-:W-:Y:S01]  /*1c300*/  IMAD.WIDE.U32 R10, R211, c[0x0][0x3e8], R10 ;  /* 0x0000fa00d30a7a25 */ /* 0x000fe200078e000a */
[C---:B--2---:R-:W-:Y:S02]  /*1c310*/  LEA R6, R5.reuse, R6, 0x7 ;  /* 0x0000000605067211 */ /* 0x044fe400078e38ff */
[----:B------:R-:W-:Y:S02]  /*1c320*/  LEA R5, R5, R0, 0x7 ;  /* 0x0000000005057211 */ /* 0x000fe400078e38ff */
[----:B------:R-:W-:Y:S01]  /*1c330*/  IADD3 R11, R210, R11, RZ ;  /* 0x0000000bd20b7210 */ /* 0x000fe20007ffe0ff */
[----:B------:R-:W-:Y:S01]  /*1c340*/  @P0 IMAD.HI.U32 R3, R6, c[0x0][0x4ec], RZ ;  /* 0x00013b0006030a27 */ /* 0x000fe200078e00ff */
[----:B------:R-:W-:-:S03]  /*1c350*/  IADD3 R0, R9, 0x40, RZ ;  /* 0x0000004009007810 */ /* 0x000fc60007ffe0ff */
        /* <DEDUP_REMOVED lines=14> */
[----:B------:R-:W-:-:S05]  /*1c440*/  IMAD.WIDE.U32 R10, R3, c[0x0][0x3d8], R10 ;  /* 0x0000f600030a7a25 */ /* 0x000fca00078e000a */
[----:B------:R-:W-:Y:S02]  /*1c450*/  IADD3 R3, R11, R4, RZ ;  /* 0x000000040b037210 */ /* 0x000fe40007ffe0ff */
        /* <DEDUP_REMOVED lines=15> */
.L_x_431:
[----:B------:R-:W-:Y:S05]  /*1c550*/  BSYNC B0 ;  /* 0x0000000000007941 */ /* 0x000fea0003800000 */
.L_x_430:
        /* <DEDUP_REMOVED lines=15> */
.L_x_433:
[----:B------:R-:W-:Y:S05]  /*1c650*/  BSYNC B0 ;  /* 0x0000000000007941 */ /* 0x000fea0003800000 */
.L_x_432:
        /* <DEDUP_REMOVED lines=15> */
.L_x_435:
[----:B------:R-:W-:Y:S05]  /*1c750*/  BSYNC B0 ;  /* 0x0000000000007941 */ /* 0x000fea0003800000 */
.L_x_434:
        /* <DEDUP_REMOVED lines=16> */
.L_x_436:
        /* <DEDUP_REMOVED lines=10> */
.L_x_1829:


//--------------------- .text._ZN7cutlass13device_kernelIN5flash19enable_sm80_to_sm89INS1_16FlashAttnFwdSm80INS1_25CollectiveMainloopFwdSm80ILi8ELi1ELb1EN4cute5tupleIJNS5_1CILi128EEES8_S8_EEELi128ENS_10bfloat16_tEfNS_4arch4Sm80ELb1ELb0ELb0ELb0ELb0ELb0ELb1ELb0EEENS1_21CollectiveEpilogueFwdIS9_NS6_IJNS7_ILi1EEESF_SF_EEESA_SC_Li256ELb0ELb1ELb0ELb0EEENS1_30DynamicPersistentTileSchedulerILi256ELi256ELb0ELb1ELb0EEEEEEEEEvNT_6ParamsE --------------------------
	.section	.text._ZN7cutlass13device_kernelIN5flash19enable_sm80_to_sm89INS1_16FlashAttnFwdSm80INS1_25CollectiveMainloopFwdSm80ILi8ELi1ELb1EN4cute5tupleIJNS5_1CILi128EEES8_S8_EEELi128ENS_10bfloat16_tEfNS_4arch4Sm80ELb1ELb0ELb0ELb0ELb0ELb0ELb1ELb0EEENS1_21CollectiveEpilogueFwdIS9_NS6_IJNS7_ILi1EEESF_SF_EEESA_SC_Li256ELb0ELb1ELb0ELb0EEENS1_30DynamicPersistentTileSchedulerILi256ELi256ELb0ELb1ELb0EEEEEEEEEvNT_6ParamsE,"ax",@progbits
	.sectioninfo	@"SHI_REGISTERS=255"
	.align	128
.text._ZN7cutlass13device_kernelIN5flash19enable_sm80_to_sm89INS1_16FlashAttnFwdSm80INS1_25CollectiveMainloopFwdSm80ILi8ELi1ELb1EN4cute5tupleIJNS5_1CILi128EEES8_S8_EEELi128ENS_10bfloat16_tEfNS_4arch4Sm80ELb1ELb0ELb0ELb0ELb0ELb0ELb1ELb0EEENS1_21CollectiveEpilogueFwdIS9_NS6_IJNS7_ILi1EEESF_SF_EEESA_SC_Li256ELb0ELb1ELb0ELb0EEENS1_30DynamicPersistentTileSchedulerILi256ELi256ELb0ELb1ELb0EEEEEEEEEvNT_6ParamsE:
        .type           _ZN7cutlass13device_kernelIN5flash19enable_sm80_to_sm89INS1_16FlashAttnFwdSm80INS1_25CollectiveMainloopFwdSm80ILi8ELi1ELb1EN4cute5tupleIJNS5_1CILi128EEES8_S8_EEELi128ENS_10bfloat16_tEfNS_4arch4Sm80ELb1ELb0ELb0ELb0ELb0ELb0ELb1ELb0EEENS1_21CollectiveEpilogueFwdIS9_NS6_IJNS7_ILi1EEESF_SF_EEESA_SC_Li256ELb0ELb1ELb0ELb0EEENS1_30DynamicPersistentTileSchedulerILi256ELi256ELb0ELb1ELb0EEEEEEEEEvNT_6ParamsE,@function
        .size           _ZN7cutlass13device_kernelIN5flash19enable_sm80_to_sm89INS1_16FlashAttnFwdSm80INS1_25CollectiveMainloopFwdSm80ILi8ELi1ELb1EN4cute5tupleIJNS5_1CILi128EEES8_S8_EEELi128ENS_10bfloat16_tEfNS_4arch4Sm80ELb1ELb0ELb0ELb0ELb0ELb0ELb1ELb0EEENS1_21CollectiveEpilogueFwdIS9_NS6_IJNS7_ILi1EEESF_SF_EEESA_SC_Li256ELb0ELb1ELb0ELb0EEENS1_30DynamicPersistentTileSchedulerILi256ELi256ELb0ELb1ELb0EEEEEEEEEvNT_6ParamsE,(.L_x_1830 - _ZN7cutlass13device_kernelIN5flash19enable_sm80_to_sm89INS1_16FlashAttnFwdSm80INS1_25CollectiveMainloopFwdSm80ILi8ELi1ELb1EN4cute5tupleIJNS5_1CILi128EEES8_S8_EEELi128ENS_10bfloat16_tEfNS_4arch4Sm80ELb1ELb0ELb0ELb0ELb0ELb0ELb1ELb0EEENS1_21CollectiveEpilogueFwdIS9_NS6_IJNS7_ILi1EEESF_SF_EEESA_SC_Li256ELb0ELb1ELb0ELb0EEENS1_30DynamicPersistentTileSchedulerILi256ELi256ELb0ELb1ELb0EEEEEEEEEvNT_6ParamsE)
        .other          _ZN7cutlass13device_kernelIN5flash19enable_sm80_to_sm89INS1_16FlashAttnFwdSm80INS1_25CollectiveMainloopFwdSm80ILi8ELi1ELb1EN4cute5tupleIJNS5_1CILi128EEES8_S8_EEELi128ENS_10bfloat16_tEfNS_4arch4Sm80ELb1ELb0ELb0ELb0ELb0ELb0ELb1ELb0EEENS1_21CollectiveEpilogueFwdIS9_NS6_IJNS7_ILi1EEESF_SF_EEESA_SC_Li256ELb0ELb1ELb0ELb0EEENS1_30DynamicPersistentTileSchedulerILi256ELi256ELb0ELb1ELb0EEEEEEEEEvNT_6ParamsE,@"STO_CUDA_ENTRY STV_DEFAULT"
_ZN7cutlass13device_kernelIN5flash19enable_sm80_to_sm89INS1_16FlashAttnFwdSm80INS1_25CollectiveMainloopFwdSm80ILi8ELi1ELb1EN4cute5tupleIJNS5_1CILi128EEES8_S8_EEELi128ENS_10bfloat16_tEfNS_4arch4Sm80ELb1ELb0ELb0ELb0ELb0ELb0ELb1ELb0EEENS1_21CollectiveEpilogueFwdIS9_NS6_IJNS7_ILi1EEESF_SF_EEESA_SC_Li256ELb0ELb1ELb0ELb0EEENS1_30DynamicPersistentTileSchedulerILi256ELi256ELb0ELb1ELb0EEEEEEEEEvNT_6ParamsE:
[----:B------:R-:W-:-:S03]  /*0000*/  MOV R1, c[0x0][0x28] ;  /* 0x00000a0000017a02 */ /* 0x000fc60000000f00 */
[----:B------:R-:W1:Y:S01]  /*0010*/  S2R R20, SR_TID.X ;  /* 0x0000000000147919 */ /* 0x000e620000002100 */
[----:B------:R-:W-:-:S03]  /*0020*/  IADD3 R1, R1, -0x80, RZ ;  /* 0xffffff8001017810 */ /* 0x000fc60007ffe0ff */
[----:B------:R-:W2:Y:S01]  /*0030*/  S2R R14, SR_CTAID.X ;  /* 0x00000000000e7919 */ /* 0x000ea20000002500 */
[----:B-1----:R-:W-:-:S05]  /*0040*/  SHF.R.U32.HI R2, RZ, 0x5, R20 ;  /* 0x00000005ff027819 */ /* 0x002fca0000011614 */
[----:B------:R-:W1:Y:S02]  /*0050*/  SHFL.IDX PT, R0, R2, RZ, 0x1f ;  /* 0x00001fff02007589 */ /* 0x000e6400000e0000 */
[----:B-1----:R-:W-:Y:S02]  /*0060*/  ISETP.GE.AND P0, PT, R0, 0x1, PT ;  /* 0x000000010000780c */ /* 0x002fe40003f06270 */
[----:B------:R1:W-:Y:S11]  /*0070*/  STL [R1+0x74], R0 ;  /* 0x0000740001007387 */ /* 0x0003f60000100800 */
[----:B------:R-:W-:Y:S06]  /*0080*/  @P0 BAR.ARV 0x4, 0x100 ;  /* 0x0104000000000b1d */ /* 0x000fec0000002000 */
[----:B--2---:R-:W-:-:S13]  /*0090*/  ISETP.GE.AND P0, PT, R14, c[0x0][0x538], PT ;  /* 0x00014e000e007a0c */ /* 0x004fda0003f06270 */
[----:B------:R-:W-:Y:S05]  /*00a0*/  @P0 EXIT ;  /* 0x000000000000094d */ /* 0x000fea0003800000 */
[----:B-1----:R-:W-:Y:S01]  /*00b0*/  SHF.R.S32.HI R11, RZ, 0x1f, R20 ;  /* 0x0000001fff0b7819 */ /* 0x002fe20000011414 */
[----:B------:R-:W-:-:S03]  /*00c0*/  ULDC.64 UR6, c[0x0][0x118] ;  /* 0x0000460000067ab9 */ /* 0x000fc60000000a00 */
[CC--:B------:R-:W-:Y:S02]  /*00d0*/  LEA.HI R12, R11.reuse, R20.reuse, RZ, 0x3 ;  /* 0x000000140b0c7211 */ /* 0x0c0fe400078f18ff */
[CC--:B------:R-:W-:Y:S02]  /*00e0*/  LEA.HI R2, R11.reuse, R20.reuse, RZ, 0x4 ;  /* 0x000000140b027211 */ /* 0x0c0fe400078f20ff */
[----:B------:R-:W-:Y:S02]  /*00f0*/  LEA.HI R13, R11, R20, RZ, 0x2 ;  /* 0x000000140b0d7211 */ /* 0x000fe400078f10ff */
[----:B------:R-:W-:Y:S02]  /*0100*/  SHF.R.S32.HI R17, RZ, 0x3, R12 ;  /* 0x00000003ff117819 */ /* 0x000fe4000001140c */
[----:B------:R-:W-:Y:S02]  /*0110*/  SHF.R.S32.HI R4, RZ, 0x4, R2 ;  /* 0x00000004ff047819 */ /* 0x000fe40000011402 */
[----:B------:R-:W-:Y:S01]  /*0120*/  LOP3.LUT R0, R2, 0xfffffff0, RZ, 0xc0, !PT ;  /* 0xfffffff002007812 */ /* 0x000fe200078ec0ff */
[----:B------:R-:W-:Y:S01]  /*0130*/  IMAD.SHL.U32 R7, R17, 0x40, RZ ;  /* 0x0000004011077824 */ /* 0x000fe200078e00ff */
[----:B------:R-:W-:-:S02]  /*0140*/  LOP3.LUT R3, R12, 0xfffffff8, RZ, 0xc0, !PT ;  /* 0xfffffff80c037812 */ /* 0x000fc400078ec0ff */
[--C-:B------:R-:W-:Y:S01]  /*0150*/  SHF.R.S32.HI R8, RZ, 0x2, R13.reuse ;  /* 0x00000002ff087819 */ /* 0x100fe2000001140d */
[C---:B------:R-:W-:Y:S01]  /*0160*/  IMAD.IADD R0, R20.reuse, 0x1, -R0 ;  /* 0x0000000114007824 */ /* 0x040fe200078e0a00 */
[----:B------:R-:W-:Y:S01]  /*0170*/  SHF.R.S32.HI R5, RZ, 0x1f, R13 ;  /* 0x0000001fff057819 */ /* 0x000fe2000001140d */
[----:B------:R-:W-:Y:S01]  /*0180*/  IMAD.IADD R6, R20, 0x1, -R3 ;  /* 0x0000000114067824 */ /* 0x000fe200078e0a03 */
[----:B------:R-:W-:Y:S02]  /*0190*/  LEA.HI R2, R2, R4, RZ, 0x1 ;  /* 0x0000000402027211 */ /* 0x000fe400078f08ff */
[----:B------:R-:W-:Y:S01]  /*01a0*/  LEA.HI R3, R5, R8, RZ, 0x3 ;  /* 0x0000000805037211 */ /* 0x000fe200078f18ff */
[----:B------:R-:W-:Y:S01]  /*01b0*/  IMAD.SHL.U32 R18, R6, 0x8, RZ ;  /* 0x0000000806127824 */ /* 0x000fe200078e00ff */
[----:B------:R-:W-:Y:S01]  /*01c0*/  LOP3.LUT R5, R2, 0xfffffffe, RZ, 0xc0, !PT ;  /* 0xfffffffe02057812 */ /* 0x000fe200078ec0ff */
[----:B------:R-:W-:Y:S01]  /*01d0*/  IMAD.SHL.U32 R9, R6, 0x40, RZ ;  /* 0x0000004006097824 */ /* 0x000fe200078e00ff */
[----:B------:R-:W-:-:S02]  /*01e0*/  LOP3.LUT R2, R7, 0x1c0, RZ, 0xc0, !PT ;  /* 0x000001c007027812 */ /* 0x000fc400078ec0ff */
[----:B------:R-:W-:Y:S01]  /*01f0*/  SHF.R.S32.HI R7, RZ, 0x1f, R0 ;  /* 0x0000001fff077819 */ /* 0x000fe20000011400 */
[----:B------:R-:W-:Y:S01]  /*0200*/  IMAD.IADD R201, R4, 0x1, -R5 ;  /* 0x0000000104c97824 */ /* 0x000fe200078e0a05 */
[----:B------:R-:W-:Y:S02]  /*0210*/  LOP3.LUT R3, R3, 0xfffffff8, RZ, 0xc0, !PT ;  /* 0xfffffff803037812 */ /* 0x000fe400078ec0ff */
[----:B------:R-:W-:Y:S02]  /*0220*/  LEA.HI R200, R7, R0, RZ, 0x3 ;  /* 0x0000000007c87211 */ /* 0x000fe400078f18ff */
[----:B------:R-:W-:Y:S01]  /*0230*/  LOP3.LUT R4, R2, 0x38, R18, 0xf8, !PT ;  /* 0x0000003802047812 */ /* 0x000fe200078ef812 */
[----:B------:R-:W-:Y:S01]  /*0240*/  IMAD.IADD R7, R8, 0x1, -R3 ;  /* 0x0000000108077824 */ /* 0x000fe200078e0a03 */
[----:B------:R-:W-:Y:S02]  /*0250*/  SHF.R.U32.HI R3, RZ, 0x3, R2 ;  /* 0x00000003ff037819 */ /* 0x000fe40000011602 */
[C---:B------:R-:W-:Y:S01]  /*0260*/  LOP3.LUT R2, R200.reuse, 0xfffffff8, RZ, 0xc0, !PT ;  /* 0xfffffff8c8027812 */ /* 0x040fe200078ec0ff */
[----:B------:R-:W-:Y:S01]  /*0270*/  IMAD.SHL.U32 R200, R200, 0x40, RZ ;  /* 0x00000040c8c87824 */ /* 0x000fe200078e00ff */
[----:B------:R-:W-:-:S02]  /*0280*/  LEA.HI R10, R11, R20, RZ, 0x5 ;  /* 0x000000140b0a7211 */ /* 0x000fc400078f28ff */
[----:B------:R-:W-:Y:S01]  /*0290*/  LOP3.LUT R8, R4, R3, RZ, 0x3c, !PT ;  /* 0x0000000304087212 */ /* 0x000fe200078e3cff */
[----:B------:R-:W-:Y:S01]  /*02a0*/  IMAD.IADD R5, R0, 0x1, -R2 ;  /* 0x0000000100057824 */ /* 0x000fe200078e0a02 */
[----:B------:R-:W-:Y:S02]  /*02b0*/  LOP3.LUT R2, R10, 0xffffffe0, RZ, 0xc0, !PT ;  /* 0xffffffe00a027812 */ /* 0x000fe400078ec0ff */
[----:B------:R-:W-:Y:S02]  /*02c0*/  LOP3.LUT R0, R9, 0x1c0, RZ, 0xc0, !PT ;  /* 0x000001c009007812 */ /* 0x000fe400078ec0ff */
[----:B------:R-:W-:Y:S01]  /*02d0*/  SHF.R.S32.HI R224, RZ, 0x5, R10 ;  /* 0x00000005ffe07819 */ /* 0x000fe2000001140a */
[----:B------:R-:W-:Y:S01]  /*02e0*/  IMAD.IADD R16, R20, 0x1, -R2 ;  /* 0x0000000114107824 */ /* 0x000fe200078e0a02 */
[----:B------:R-:W-:Y:S02]  /*02f0*/  SHF.R.S32.HI R3, RZ, 0x1f, R10 ;  /* 0x0000001fff037819 */ /* 0x000fe4000001140a */
[----:B------:R-:W-:Y:S01]  /*0300*/  LOP3.LUT R4, R0, 0x8, R12, 0xf8, !PT ;  /* 0x0000000800047812 */ /* 0x000fe200078ef80c */
[----:B------:R-:W-:Y:S01]  /*0310*/  IMAD.MOV.U32 R12, RZ, RZ, 0x10 ;  /* 0x00000010ff0c7424 */ /* 0x000fe200078e00ff */
[----:B------:R-:W-:-:S02]  /*0320*/  SHF.R.U32.HI R2, RZ, 0x3, R0 ;  /* 0x00000003ff027819 */ /* 0x000fc40000011600 */
[----:B------:R-:W-:Y:S01]  /*0330*/  LEA.HI R9, R11, R20, RZ, 0x6 ;  /* 0x000000140b097211 */ /* 0x000fe200078f30ff */
[----:B------:R-:W-:Y:S01]  /*0340*/  IMAD.MOV.U32 R11, RZ, RZ, 0x20 ;  /* 0x00000020ff0b7424 */ /* 0x000fe200078e00ff */
[----:B------:R-:W-:Y:S02]  /*0350*/  LEA.HI R0, R3, R224, RZ, 0x3 ;  /* 0x000000e003007211 */ /* 0x000fe400078f18ff */
[----:B------:R-:W-:Y:S02]  /*0360*/  SHF.R.S32.HI R3, RZ, 0x1f, R16 ;  /* 0x0000001fff037819 */ /* 0x000fe40000011410 */
[----:B------:R-:W-:Y:S01]  /*0370*/  LOP3.LUT R10, R4, R2, RZ, 0x3c, !PT ;  /* 0x00000002040a7212 */ /* 0x000fe200078e3cff */
[----:B------:R-:W-:Y:S01]  /*0380*/  IMAD.SHL.U32 R2, R9, 0x8, RZ ;  /* 0x0000000809027824 */ /* 0x000fe200078e00ff */
[----:B------:R-:W-:Y:S02]  /*0390*/  LOP3.LUT R0, R0, 0xffffff8, RZ, 0xc0, !PT ;  /* 0x0ffffff800007812 */ /* 0x000fe400078ec0ff */
[----:B------:R-:W-:-:S02]  /*03a0*/  LEA.HI R9, R3, R16, RZ, 0x2 ;  /* 0x0000001003097211 */ /* 0x000fc400078f10ff */
[----:B------:R-:W-:Y:S02]  /*03b0*/  LOP3.LUT R3, R7, 0x1, RZ, 0xc0, !PT ;  /* 0x0000000107037812 */ /* 0x000fe400078ec0ff */
[----:B------:R-:W-:Y:S01]  /*03c0*/  LOP3.LUT R8, R8, 0x7ffffe00, R2, 0xf8, !PT ;  /* 0x7ffffe0008087812 */ /* 0x000fe200078ef802 */
[----:B------:R-:W-:Y:S01]  /*03d0*/  IMAD.IADD R2, R224, 0x1, -R0 ;  /* 0x00000001e0027824 */ /* 0x000fe200078e0a00 */
[----:B------:R-:W-:Y:S02]  /*03e0*/  SHF.R.S32.HI R0, RZ, 0x2, R9 ;  /* 0x00000002ff007819 */ /* 0x000fe40000011409 */
[----:B------:R-:W-:Y:S01]  /*03f0*/  ISETP.NE.U32.AND P0, PT, R3, 0x1, PT ;  /* 0x000000010300780c */ /* 0x000fe20003f05070 */
[----:B------:R-:W-:Y:S01]  /*0400*/  IMAD.SHL.U32 R3, R5, 0x40, RZ ;  /* 0x0000004005037824 */ /* 0x000fe200078e00ff */
[----:B------:R-:W-:Y:S01]  /*0410*/  LOP3.LUT R4, R13, 0xfffffffc, RZ, 0xc0, !PT ;  /* 0xfffffffc0d047812 */ /* 0x000fe200078ec0ff */
[----:B------:R-:W-:Y:S01]  /*0420*/  IMAD R15, R2, 0x10, R0 ;  /* 0x00000010020f7824 */ /* 0x000fe200078e0200 */
[----:B------:R-:W-:Y:S01]  /*0430*/  LOP3.LUT P4, RZ, R5, 0x2, RZ, 0xc0, !PT ;  /* 0x0000000205ff7812 */ /* 0x000fe2000788c0ff */
[----:B------:R-:W-:Y:S01]  /*0440*/  IMAD.SHL.U32 R2, R201, 0x8, RZ ;  /* 0x00000008c9027824 */ /* 0x000fe200078e00ff */
[----:B------:R-:W-:Y:S01]  /*0450*/  LOP3.LUT R0, R3, 0x1c0, RZ, 0xc0, !PT ;  /* 0x000001c003007812 */ /* 0x000fe200078ec0ff */
[----:B------:R-:W-:Y:S01]  /*0460*/  IMAD.IADD R3, R20, 0x1, -R4 ;  /* 0x0000000114037824 */ /* 0x000fe200078e0a04 */
[----:B------:R-:W-:Y:S01]  /*0470*/  LOP3.LUT P3, RZ, R5, 0x4, RZ, 0xc0, !PT ;  /* 0x0000000405ff7812 */ /* 0x000fe2000786c0ff */
[----:B------:R-:W-:Y:S01]  /*0480*/  IMAD.SHL.U32 R4, R7, 0x40, RZ ;  /* 0x0000004007047824 */ /* 0x000fe200078e00ff */
[----:B------:R-:W-:Y:S01]  /*0490*/  LOP3.LUT R5, R0, 0x8, R2, 0xf8, !PT ;  /* 0x0000000800057812 */ /* 0x000fe200078ef802 */
[----:B------:R-:W-:Y:S01]  /*04a0*/  STL [R1+0x78], R15 ;  /* 0x0000780f01007387 */ /* 0x000fe20000100800 */
[----:B------:R-:W-:Y:S01]  /*04b0*/  SHF.R.U32.HI R2, RZ, 0x3, R0 ;  /* 0x00000003ff027819 */ /* 0x000fe20000011600 */
[----:B------:R-:W-:Y:S01]  /*04c0*/  IMAD R201, R201, 0x200, R10 ;  /* 0x00000200c9c97824 */ /* 0x000fe200078e020a */
[----:B------:R-:W-:Y:S01]  /*04d0*/  LEA.HI R0, R3, R3, RZ, 0x1 ;  /* 0x0000000303007211 */ /* 0x000fe200078f08ff */
[----:B------:R-:W-:Y:S01]  /*04e0*/  STL [R1+0x4c], R14 ;  /* 0x00004c0e01007387 */ /* 0x000fe20000100800 */
[----:B------:R-:W-:Y:S01]  /*04f0*/  LOP3.LUT R5, R5, R2, RZ, 0x3c, !PT ;  /* 0x0000000205057212 */ /* 0x000fe200078e3cff */
[----:B------:R-:W-:Y:S01]  /*0500*/  IMAD.MOV.U32 R10, RZ, RZ, 0x40 ;  /* 0x00000040ff0a7424 */ /* 0x000fe200078e00ff */
[----:B------:R-:W-:Y:S01]  /*0510*/  LOP3.LUT R0, R0, 0x1ffffffe, RZ, 0xc0, !PT ;  /* 0x1ffffffe00007812 */ /* 0x000fe200078ec0ff */
[----:B------:R-:W-:Y:S01]  /*0520*/  IMAD.SHL.U32 R228, R8, 0x2, RZ ;  /* 0x0000000208e47824 */ /* 0x000fe200078e00ff */
[----:B------:R-:W-:-:S02]  /*0530*/  LOP3.LUT R2, R4, 0x1c0, RZ, 0xc0, !PT ;  /* 0x000001c004027812 */ /* 0x000fc400078ec0ff */
[----:B------:R-:W-:Y:S01]  /*0540*/  R2P PR, R7, 0x6 ;  /* 0x0000000607007804 */ /* 0x000fe20000000000 */
[----:B------:R-:W-:Y:S01]  /*0550*/  IMAD.IADD R7, R3, 0x1, -R0 ;  /* 0x0000000103077824 */ /* 0x000fe200078e0a00 */
[----:B------:R-:W-:Y:S01]  /*0560*/  LEA.HI R0, R2, R2, RZ, 0x1d ;  /* 0x0000000202007211 */ /* 0x000fe200078fe8ff */
[----:B------:R-:W-:Y:S01]  /*0570*/  IMAD R3, R224, 0x200, R3 ;  /* 0x00000200e0037824 */ /* 0x000fe200078e0203 */
[----:B------:R-:W-:Y:S02]  /*0580*/  SEL R2, R12, 0xfffffff0, !P4 ;  /* 0xfffffff00c027807 */ /* 0x000fe40006000000 */
[----:B------:R-:W-:Y:S01]  /*0590*/  SEL R223, R11, 0xffffffe0, !P3 ;  /* 0xffffffe00bdf7807 */ /* 0x000fe20005800000 */
[----:B------:R-:W-:Y:S01]  /*05a0*/  IMAD.U32 R4, R3, 0x2, R0 ;  /* 0x0000000203047824 */ /* 0x000fe200078e0000 */
[----:B------:R-:W-:Y:S01]  /*05b0*/  LOP3.LUT R0, R9, 0x7ffffffc, RZ, 0xc0, !PT ;  /* 0x7ffffffc09007812 */ /* 0x000fe200078ec0ff */
[----:B------:R-:W-:Y:S01]  /*05c0*/  IMAD R3, R6, 0x20, R17 ;  /* 0x0000002006037824 */ /* 0x000fe200078e0211 */
[----:B------:R-:W-:Y:S01]  /*05d0*/  LOP3.LUT R200, R5, 0x7ffffe00, R200, 0xf8, !PT ;  /* 0x7ffffe0005c87812 */ /* 0x000fe200078ef8c8 */
[----:B------:R-:W-:Y:S01]  /*05e0*/  IMAD.IADD R223, R2, 0x1, R223 ;  /* 0x0000000102df7824 */ /* 0x000fe200078e02df */
[----:B------:R-:W-:Y:S01]  /*05f0*/  IADD3 R2, R18, 0x40, RZ ;  /* 0x0000004012027810 */ /* 0x000fe20007ffe0ff */
[----:B------:R-:W-:Y:S01]  /*0600*/  IMAD.IADD R0, R16, 0x1, -R0 ;  /* 0x0000000110007824 */ /* 0x000fe200078e0a00 */
[----:B------:R1:W-:Y:S01]  /*0610*/  STL [R1+0x70], R3 ;  /* 0x0000700301007387 */ /* 0x0003e20000100800 */
[----:B------:R-:W-:-:S02]  /*0620*/  SHF.R.S32.HI R19, RZ, 0x1f, R18 ;  /* 0x0000001fff137819 */ /* 0x000fc40000011412 */
[C---:B------:R-:W-:Y:S01]  /*0630*/  LOP3.LUT P6, RZ, R6.reuse, 0x2, RZ, 0xc0, !PT ;  /* 0x0000000206ff7812 */ /* 0x040fe200078cc0ff */
[----:B------:R2:W-:Y:S01]  /*0640*/  STL [R1+0x30], R2 ;  /* 0x0000300201007387 */ /* 0x0005e20000100800 */
[----:B------:R-:W-:Y:S01]  /*0650*/  LOP3.LUT P5, RZ, R6, 0x4, RZ, 0xc0, !PT ;  /* 0x0000000406ff7812 */ /* 0x000fe200078ac0ff */
[----:B------:R-:W-:Y:S01]  /*0660*/  IMAD.SHL.U32 R6, R0, 0x2, RZ ;  /* 0x0000000200067824 */ /* 0x000fe200078e00ff */
[----:B------:R-:W-:Y:S01]  /*0670*/  SEL R5, R11, 0xffffffe0, !P1 ;  /* 0xffffffe00b057807 */ /* 0x000fe20004800000 */
[----:B------:R-:W-:Y:S01]  /*0680*/  IMAD R0, R7, 0x8, R15 ;  /* 0x0000000807007824 */ /* 0x000fe200078e020f */
[----:B------:R-:W-:Y:S01]  /*0690*/  LEA R4, R4, 0x80, 0x1 ;  /* 0x0000008004047811 */ /* 0x000fe200078e08ff */
[----:B------:R-:W-:Y:S01]  /*06a0*/  STL.64 [R1+0x8], R18 ;  /* 0x0000081201007387 */ /* 0x000fe20000100a00 */
[----:B------:R-:W-:Y:S02]  /*06b0*/  LEA R200, R200, 0x100, 0x1 ;  /* 0x00000100c8c87811 */ /* 0x000fe400078e08ff */
[----:B------:R-:W-:Y:S01]  /*06c0*/  LEA R201, R201, 0x8100, 0x1 ;  /* 0x00008100c9c97811 */ /* 0x000fe200078e08ff */
[----:B------:R-:W-:Y:S01]  /*06d0*/  IMAD.IADD R8, R4, 0x1, R5 ;  /* 0x0000000104087824 */ /* 0x000fe200078e0205 */
[----:B------:R-:W-:Y:S01]  /*06e0*/  SEL R202, R10, 0xffffffc0, !P5 ;  /* 0xffffffc00aca7807 */ /* 0x000fe20006800000 */
[--C-:B------:R-:W-:Y:S01]  /*06f0*/  IMAD R224, R224, 0x800, R200.reuse ;  /* 0x00000800e0e07824 */ /* 0x100fe200078e02c8 */
[----:B------:R-:W-:Y:S01]  /*0700*/  IADD3 R207, R201, 0x20, RZ ;  /* 0x00000020c9cf7810 */ /* 0x000fe20007ffe0ff */
[----:B------:R-:W-:Y:S01]  /*0710*/  IMAD R223, R223, 0x2, R200 ;  /* 0x00000002dfdf7824 */ /* 0x000fe200078e02c8 */
[C---:B------:R-:W-:Y:S01]  /*0720*/  @P6 IADD3 R207, R201.reuse, -0x20, RZ ;  /* 0xffffffe0c9cf6810 */ /* 0x040fe20007ffe0ff */
[----:B------:R-:W-:-:S03]  /*0730*/  IMAD.IADD R205, R201, 0x1, R202 ;  /* 0x00000001c9cd7824 */ /* 0x000fc600078e02ca */
[C---:B------:R-:W-:Y:S01]  /*0740*/  IADD3 R222, R207.reuse, 0x800, RZ ;  /* 0x00000800cfde7810 */ /* 0x040fe20007ffe0ff */
[----:B------:R-:W-:Y:S01]  /*0750*/  IMAD.IADD R202, R202, 0x1, R207 ;  /* 0x00000001caca7824 */ /* 0x000fe200078e02cf */
[----:B-1----:R-:W-:Y:S02]  /*0760*/  SEL R3, R10, 0xffffffc0, !P2 ;  /* 0xffffffc00a037807 */ /* 0x002fe40005000000 */
[C---:B------:R-:W-:Y:S02]  /*0770*/  IADD3 R221, R207.reuse, 0x1000, RZ ;  /* 0x00001000cfdd7810 */ /* 0x040fe40007ffe0ff */
[----:B--2---:R-:W-:Y:S01]  /*0780*/  SHF.R.S32.HI R2, RZ, 0x1f, R2 ;  /* 0x0000001fff027819 */ /* 0x004fe20000011402 */
[----:B------:R-:W-:Y:S01]  /*0790*/  IMAD.IADD R7, R4, 0x1, R3 ;  /* 0x0000000104077824 */ /* 0x000fe200078e0203 */
[C---:B------:R-:W-:Y:S02]  /*07a0*/  IADD3 R220, R207.reuse, 0x1800, RZ ;  /* 0x00001800cfdc7810 */ /* 0x040fe40007ffe0ff */
[C---:B------:R-:W-:Y:S01]  /*07b0*/  IADD3 R219, R207.reuse, 0x2000, RZ ;  /* 0x00002000cfdb7810 */ /* 0x040fe20007ffe0ff */
[----:B------:R1:W-:Y:S01]  /*07c0*/  STL [R1+0x48], R2 ;  /* 0x0000480201007387 */ /* 0x0003e20000100800 */
[----:B------:R-:W-:-:S02]  /*07d0*/  IADD3 R218, R207, 0x2800, RZ ;  /* 0x00002800cfda7810 */ /* 0x000fc40007ffe0ff */
[C---:B------:R-:W-:Y:S01]  /*07e0*/  IADD3 R217, R207.reuse, 0x3000, RZ ;  /* 0x00003000cfd97810 */ /* 0x040fe20007ffe0ff */
[----:B------:R2:W-:Y:S01]  /*07f0*/  STL [R1+0x44], R6 ;  /* 0x0000440601007387 */ /* 0x0005e20000100800 */
[C---:B------:R-:W-:Y:S02]  /*0800*/  IADD3 R216, R207.reuse, 0x3800, RZ ;  /* 0x00003800cfd87810 */ /* 0x040fe40007ffe0ff */
[C---:B------:R-:W-:Y:S01]  /*0810*/  IADD3 R215, R207.reuse, 0x4000, RZ ;  /* 0x00004000cfd77810 */ /* 0x040fe20007ffe0ff */
[----:B------:R3:W-:Y:S01]  /*0820*/  STL [R1+0x40], R0 ;  /* 0x0000400001007387 */ /* 0x0007e20000100800 */
[C---:B------:R-:W-:Y:S02]  /*0830*/  IADD3 R214, R207.reuse, 0x4800, RZ ;  /* 0x00004800cfd67810 */ /* 0x040fe40007ffe0ff */
[C---:B------:R-:W-:Y:S01]  /*0840*/  IADD3 R213, R207.reuse, 0x5000, RZ ;  /* 0x00005000cfd57810 */ /* 0x040fe20007ffe0ff */
[----:B------:R4:W-:Y:S01]  /*0850*/  STL [R1+0x50], R4 ;  /* 0x0000500401007387 */ /* 0x0009e20000100800 */
[----:B------:R-:W-:-:S02]  /*0860*/  IADD3 R212, R207, 0x5800, RZ ;  /* 0x00005800cfd47810 */ /* 0x000fc40007ffe0ff */
[C---:B------:R-:W-:Y:S01]  /*0870*/  IADD3 R211, R207.reuse, 0x6000, RZ ;  /* 0x00006000cfd37810 */ /* 0x040fe20007ffe0ff */
[----:B------:R-:W-:Y:S01]  /*0880*/  STL [R1+0x6c], R7 ;  /* 0x00006c0701007387 */ /* 0x000fe20000100800 */
[C---:B------:R-:W-:Y:S02]  /*0890*/  IADD3 R210, R207.reuse, 0x6800, RZ ;  /* 0x00006800cfd27810 */ /* 0x040fe40007ffe0ff */
[C---:B------:R-:W-:Y:S01]  /*08a0*/  IADD3 R209, R207.reuse, 0x7000, RZ ;  /* 0x00007000cfd17810 */ /* 0x040fe20007ffe0ff */
[----:B------:R-:W-:Y:S01]  /*08b0*/  STL [R1+0x5c], R8 ;  /* 0x00005c0801007387 */ /* 0x000fe20000100800 */
[----:B------:R-:W-:Y:S02]  /*08c0*/  IADD3 R208, R207, 0x7800, RZ ;  /* 0x00007800cfd07810 */ /* 0x000fe40007ffe0ff */
[----:B-1----:R-:W-:Y:S02]  /*08d0*/  SEL R2, R11, 0xffffffe0, !P4 ;  /* 0xffffffe00b027807 */ /* 0x002fe40006000000 */
[----:B--2---:R-:W-:-:S03]  /*08e0*/  IADD3 R6, R4, -0x10, RZ ;  /* 0xfffffff004067810 */ /* 0x004fc60007ffe0ff */
[----:B------:R-:W-:Y:S01]  /*08f0*/  IMAD.IADD R204, R200, 0x1, R2 ;  /* 0x00000001c8cc7824 */ /* 0x000fe200078e0202 */
[----:B------:R-:W-:Y:S01]  /*0900*/  @P0 IADD3 R6, R4, 0x10, RZ ;  /* 0x0000001004060810 */ /* 0x000fe20007ffe0ff */
[----:B------:R-:W-:Y:S01]  /*0910*/  IMAD.IADD R225, R2, 0x1, R224 ;  /* 0x0000000102e17824 */ /* 0x000fe200078e02e0 */
[----:B---3--:R-:W-:Y:S01]  /*0920*/  SEL R0, R10, 0xffffffc0, !P3 ;  /* 0xffffffc00a007807 */ /* 0x008fe20005800000 */
[----:B----4-:R-:W-:-:S03]  /*0930*/  IMAD.IADD R4, R8, 0x1, R3 ;  /* 0x0000000108047824 */ /* 0x010fc600078e0203 */
[----:B------:R-:W-:Y:S01]  /*0940*/  IADD3 R206, R0, R200, R2 ;  /* 0x000000c800ce7210 */ /* 0x000fe20007ffe002 */
[----:B------:R-:W-:Y:S02]  /*0950*/  IMAD.IADD R203, R200, 0x1, R0 ;  /* 0x00000001c8cb7824 */ /* 0x000fe400078e0200 */
[C---:B------:R-:W-:Y:S01]  /*0960*/  IMAD.IADD R227, R0.reuse, 0x1, R224 ;  /* 0x0000000100e37824 */ /* 0x040fe200078e02e0 */
[----:B------:R1:W-:Y:S01]  /*0970*/  STL [R1+0x68], R4 ;  /* 0x0000680401007387 */ /* 0x0003e20000100800 */
[----:B------:R-:W-:-:S03]  /*0980*/  IMAD.IADD R226, R0, 0x1, R225 ;  /* 0x0000000100e27824 */ /* 0x000fc600078e02e1 */
[----:B------:R2:W-:Y:S01]  /*0990*/  STL [R1+0x54], R6 ;  /* 0x0000540601007387 */ /* 0x0005e20000100800 */
[--C-:B-1----:R-:W-:Y:S02]  /*09a0*/  IMAD.IADD R4, R5, 0x1, R6.reuse ;  /* 0x0000000105047824 */ /* 0x102fe400078e0206 */
[----:B------:R-:W-:Y:S02]  /*09b0*/  IMAD.IADD R5, R3, 0x1, R6 ;  /* 0x0000000103057824 */ /* 0x000fe400078e0206 */
[----:B------:R-:W-:-:S03]  /*09c0*/  IMAD.IADD R2, R4, 0x1, R3 ;  /* 0x0000000104027824 */ /* 0x000fc600078e0203 */
[----:B------:R2:W-:Y:S04]  /*09d0*/  STL [R1+0x64], R5 ;  /* 0x0000640501007387 */ /* 0x0005e80000100800 */
[----:B------:R2:W-:Y:S04]  /*09e0*/  STL [R1+0x58], R4 ;  /* 0x0000580401007387 */ /* 0x0005e80000100800 */
[----:B------:R2:W-:Y:S02]  /*09f0*/  STL [R1+0x60], R2 ;  /* 0x0000600201007387 */ /* 0x0005e40000100800 */
.L_x_478:
[----:B--2---:R-:W2:Y:S01]  /*0a00*/  LDL R4, [R1+0x4c] ;  /* 0x00004c0001047983 */ /* 0x004ea20000100800 */
[----:B------:R-:W-:Y:S01]  /*0a10*/  IMAD.MOV.U32 R0, RZ, RZ, c[0x0][0x560] ;  /* 0x00015800ff007624 */ /* 0x000fe200078e00ff */
[----:B------:R-:W-:Y:S01]  /*0a20*/  YIELD ;  /* 0x0000000000007946 */ /* 0x000fe20003800000 */
[----:B------:R-:W-:Y:S03]  /*0a30*/  BSSY B0, `(.L_x_437) ;  /* 0x0000016000007945 */ /* 0x000fe60003800000 */
[----:B------:R-:W-:-:S13]  /*0a40*/  ISETP.NE.AND P0, PT, R0, 0x1, PT ;  /* 0x000000010000780c */ /* 0x000fda0003f05270 */
[----:B--2---:R-:W-:Y:S01]  /*0a50*/  @P0 IMAD.HI.U32 R0, R4, c[0x0][0x564], RZ ;  /* 0x0001590004000a27 */ /* 0x004fe200078e00ff */
[----:B------:R-:W-:-:S04]  /*0a60*/  MOV R3, R4 ;  /* 0x0000000400037202 */ /* 0x000fc80000000f00 */
[----:B------:R-:W-:-:S04]  /*0a70*/  @P0 SHF.R.U32.HI R3, RZ, c[0x0][0x568], R0 ;  /* 0x00015a00ff030a19 */ /* 0x000fc80000011600 */
[----:B------:R-:W-:Y:S01]  /*0a80*/  ISETP.GE.AND P0, PT, R3, c[0x0][0x578], PT ;  /* 0x00015e0003007a0c */ /* 0x000fe20003f06270 */
[----:B------:R-:W-:-:S04]  /*0a90*/  IMAD.MOV R2, RZ, RZ, -R3 ;  /* 0x000000ffff027224 */ /* 0x000fc800078e0a03 */
[----:B------:R-:W-:-:S08]  /*0aa0*/  IMAD R2, R2, c[0x0][0x560], R4 ;  /* 0x0001580002027a24 */ /* 0x000fd000078e0204 */
[----:B------:R-:W-:Y:S05]  /*0ab0*/  @!P0 BRA `(.L_x_438) ;  /* 0x0000007000008947 */ /* 0x000fea0003800000 */
[----:B------:R-:W-:-:S04]  /*0ac0*/  MOV R0, c[0x0][0x56c] ;  /* 0x00015b0000007a02 */ /* 0x000fc80000000f00 */
[----:B------:R-:W-:Y:S02]  /*0ad0*/  ISETP.NE.AND P0, PT, R0, 0x1, PT ;  /* 0x000000010000780c */ /* 0x000fe40003f05270 */
[----:B------:R-:W-:-:S11]  /*0ae0*/  MOV R0, R2 ;  /* 0x0000000200007202 */ /* 0x000fd60000000f00 */
[----:B------:R-:W-:-:S05]  /*0af0*/  @P0 IMAD.HI.U32 R4, R2, c[0x0][0x570], RZ ;  /* 0x00015c0002040a27 */ /* 0x000fca00078e00ff */
[----:B------:R-:W-:-:S05]  /*0b00*/  @P0 SHF.R.U32.HI R0, RZ, c[0x0][0x574], R4 ;  /* 0x00015d00ff000a19 */ /* 0x000fca0000011604 */
[----:B------:R-:W-:Y:S01]  /*0b10*/  IMAD R4, R0, c[0x0][0x56c], RZ ;  /* 0x00015b0000047a24 */ /* 0x000fe200078e02ff */
[----:B------:R-:W-:Y:S05]  /*0b20*/  BRA `(.L_x_439) ;  /* 0x0000006000007947 */ /* 0x000fea0003800000 */
.L_x_438:
[----:B------:R-:W-:-:S04]  /*0b30*/  MOV R0, c[0x0][0x554] ;  /* 0x0001550000007a02 */ /* 0x000fc80000000f00 */
[----:B------:R-:W-:Y:S02]  /*0b40*/  ISETP.NE.AND P0, PT, R0, 0x1, PT ;  /* 0x000000010000780c */ /* 0x000fe40003f05270 */
[----:B------:R-:W-:-:S11]  /*0b50*/  MOV R0, R2 ;  /* 0x0000000200007202 */ /* 0x000fd60000000f00 */
[----:B------:R-:W-:-:S05]  /*0b60*/  @P0 IMAD.HI.U32 R4, R2, c[0x0][0x558], RZ ;  /* 0x0001560002040a27 */ /* 0x000fca00078e00ff */
[----:B------:R-:W-:-:S05]  /*0b70*/  @P0 SHF.R.U32.HI R0, RZ, c[0x0][0x55c], R4 ;  /* 0x00015700ff000a19 */ /* 0x000fca0000011604 */
[----:B------:R-:W-:Y:S02]  /*0b80*/  IMAD R4, R0, c[0x0][0x554], RZ ;  /* 0x0001550000047a24 */ /* 0x000fe400078e02ff */
.L_x_439:
[----:B------:R-:W-:Y:S05]  /*0b90*/  BSYNC B0 ;  /* 0x0000000000007941 */ /* 0x000fea0003800000 */
.L_x_437:
[----:B------:R-:W-:Y:S01]  /*0ba0*/  IMAD.MOV.U32 R35, RZ, RZ, c[0x0][0x2c4] ;  /* 0x0000b100ff237624 */ /* 0x000fe200078e00ff */
[----:B------:R-:W-:Y:S01]  /*0bb0*/  LOP3.LUT R0, RZ, R0, RZ, 0x33, !PT ;  /* 0x00000000ff007212 */ /* 0x000fe200078e33ff */
[----:B------:R-:W-:Y:S01]  /*0bc0*/  IMAD.MOV.U32 R5, RZ, RZ, c[0x0][0x548] ;  /* 0x00015200ff057624 */ /* 0x000fe200078e00ff */
[----:B------:R-:W-:Y:S01]  /*0bd0*/  ULDC UR5, c[0x0][0x1d0] ;  /* 0x0000740000057ab9 */ /* 0x000fe20000000800 */
[----:B------:R-:W-:Y:S01]  /*0be0*/  IMAD.IADD R2, R2, 0x1, -R4 ;  /* 0x0000000102027824 */ /* 0x000fe200078e0a04 */
[----:B------:R-:W-:Y:S01]  /*0bf0*/  IADD3 R0, R0, c[0x0][0x53c], RZ ;  /* 0x00014f0000007a10 */ /* 0x000fe20007ffe0ff */
[----:B------:R-:W-:Y:S01]  /*0c00*/  UIADD3 UR5, UR5, 0x7f, URZ ;  /* 0x0000007f05057890 */ /* 0x000fe2000fffe03f */
[----:B------:R-:W-:Y:S01]  /*0c10*/  ISETP.NE.AND P4, PT, R35, 0x1, PT ;  /* 0x000000012300780c */ /* 0x000fe20003f85270 */
[----:B------:R-:W-:Y:S01]  /*0c20*/  IMAD R2, R3, c[0x0][0x554], R2 ;  /* 0x0001550003027a24 */ /* 0x000fe200078e0202 */
[----:B------:R-:W-:Y:S01]  /*0c30*/  ISETP.NE.AND P0, PT, R5, 0x1, PT ;  /* 0x000000010500780c */ /* 0x000fe20003f05270 */
[----:B------:R-:W-:Y:S01]  /*0c40*/  IMAD.MOV.U32 R5, RZ, RZ, 0x80 ;  /* 0x00000080ff057424 */ /* 0x000fe200078e00ff */
[----:B------:R-:W-:Y:S01]  /*0c50*/  SHF.L.U32 R153, R0, 0x7, RZ ;  /* 0x0000000700997819 */ /* 0x000fe200000006ff */
[----:B------:R-:W-:Y:S01]  /*0c60*/  USHF.R.S32.HI UR4, URZ, 0x1f, UR5 ;  /* 0x0000001f3f047899 */ /* 0x000fe20008011405 */
[----:B------:R-:W-:Y:S01]  /*0c70*/  MOV R36, R2 ;  /* 0x0000000200247202 */ /* 0x000fe20000000f00 */
[----:B------:R-:W-:Y:S01]  /*0c80*/  CS2R R114, SRZ ;  /* 0x0000000000727805 */ /* 0x000fe2000001ff00 */
[----:B------:R-:W-:Y:S01]  /*0c90*/  IADD3 R0, R153, 0x7f, RZ ;  /* 0x0000007f99007810 */ /* 0x000fe20007ffe0ff */
[----:B------:R-:W-:Y:S01]  /*0ca0*/  ULEA.HI UR4, UR4, UR5, URZ, 0x7 ;  /* 0x0000000504047291 */ /* 0x000fe2000f8f383f */
[----:B------:R1:W-:Y:S01]  /*0cb0*/  STL [R1+0x34], R153 ;  /* 0x0000349901007387 */ /* 0x0003e20000100800 */
[----:B------:R-:W-:Y:S01]  /*0cc0*/  CS2R R112, SRZ ;  /* 0x0000000000707805 */ /* 0x000fe2000001ff00 */
[----:B------:R-:W-:Y:S01]  /*0cd0*/  CS2R R134, SRZ ;  /* 0x0000000000867805 */ /* 0x000fe2000001ff00 */
[----:B------:R-:W-:Y:S01]  /*0ce0*/  @P4 IMAD.HI.U32 R3, R0, c[0x0][0x2c8], RZ ;  /* 0x0000b20000034a27 */ /* 0x000fe200078e00ff */
[----:B------:R-:W-:Y:S01]  /*0cf0*/  USHF.R.S32.HI UR4, URZ, 0x7, UR4 ;  /* 0x000000073f047899 */ /* 0x000fe20008011404 */
[----:B------:R-:W-:Y:S01]  /*0d00*/  MOV R110, RZ ;  /* 0x000000ff006e7202 */ /* 0x000fe20000000f00 */
[----:B------:R-:W-:Y:S01]  /*0d10*/  CS2R R6, SRZ ;  /* 0x0000000000067805 */ /* 0x000fe2000001ff00 */
[----:B------:R-:W-:Y:S01]  /*0d20*/  @P0 IMAD.HI.U32 R4, R2, c[0x0][0x54c], RZ ;  /* 0x0001530002040a27 */ /* 0x000fe200078e00ff */
[----:B------:R-:W-:Y:S01]  /*0d30*/  @P4 SHF.R.U32.HI R0, RZ, c[0x0][0x2cc], R3 ;  /* 0x0000b300ff004a19 */ /* 0x000fe20000011603 */
[----:B------:R-:W-:Y:S01]  /*0d40*/  CS2R R8, SRZ ;  /* 0x0000000000087805 */ /* 0x000fe2000001ff00 */
[----:B------:R-:W-:Y:S01]  /*0d50*/  IADD3 R3, R5, -c[0x0][0x168], RZ ;  /* 0x80005a0005037a10 */ /* 0x000fe20007ffe0ff */
[----:B------:R-:W-:Y:S01]  /*0d60*/  IMAD.MOV.U32 R132, RZ, RZ, RZ ;  /* 0x000000ffff847224 */ /* 0x000fe200078e00ff */
[----:B------:R-:W-:Y:S01]  /*0d70*/  @P0 SHF.R.U32.HI R36, RZ, c[0x0][0x550], R4 ;  /* 0x00015400ff240a19 */ /* 0x000fe20000011604 */
[----:B------:R-:W-:Y:S01]  /*0d80*/  IMAD.MOV.U32 R108, RZ, RZ, RZ ;  /* 0x000000ffff6c7224 */ /* 0x000fe200078e00ff */
[----:B------:R-:W-:Y:S01]  /*0d90*/  IADD3 R0, R0, c[0x0][0x1d0], R3 ;  /* 0x0000740000007a10 */ /* 0x000fe20007ffe003 */
[----:B------:R-:W-:Y:S01]  /*0da0*/  IMAD.MOV.U32 R106, RZ, RZ, RZ ;  /* 0x000000ffff6a7224 */ /* 0x000fe200078e00ff */
[----:B------:R-:W-:Y:S01]  /*0db0*/  MOV R104, RZ ;  /* 0x000000ff00687202 */ /* 0x000fe20000000f00 */
[----:B------:R-:W-:Y:S01]  /*0dc0*/  IMAD.MOV R3, RZ, RZ, -R36 ;  /* 0x000000ffff037224 */ /* 0x000fe200078e0a24 */
[----:B------:R-:W-:Y:S01]  /*0dd0*/  SHF.R.S32.HI R4, RZ, 0x1f, R0 ;  /* 0x0000001fff047819 */ /* 0x000fe20000011400 */
[----:B------:R1:W-:Y:S01]  /*0de0*/  STL [R1+0x3c], R36 ;  /* 0x00003c2401007387 */ /* 0x0003e20000100800 */
[----:B------:R-:W-:Y:S01]  /*0df0*/  IMAD.MOV.U32 R102, RZ, RZ, RZ ;  /* 0x000000ffff667224 */ /* 0x000fe200078e00ff */
[----:B------:R-:W-:Y:S01]  /*0e00*/  CS2R R10, SRZ ;  /* 0x00000000000a7805 */ /* 0x000fe2000001ff00 */
[----:B------:R-:W-:Y:S01]  /*0e10*/  IMAD R37, R3, c[0x0][0x548], R2 ;  /* 0x0001520003257a24 */ /* 0x000fe200078e0202 */
[----:B------:R-:W-:Y:S01]  /*0e20*/  LEA.HI R2, R4, R0, RZ, 0x7 ;  /* 0x0000000004027211 */ /* 0x000fe200078f38ff */
[----:B------:R-:W-:Y:S01]  /*0e30*/  IMAD.MOV.U32 R100, RZ, RZ, RZ ;  /* 0x000000ffff647224 */ /* 0x000fe200078e00ff */
[----:B------:R-:W-:Y:S01]  /*0e40*/  PRMT R0, RZ, 0x7610, R0 ;  /* 0x00007610ff007816 */ /* 0x000fe20000000000 */
[----:B------:R-:W-:Y:S01]  /*0e50*/  CS2R R4, SRZ ;  /* 0x0000000000047805 */ /* 0x000fe2000001ff00 */
[----:B------:R-:W-:Y:S01]  /*0e60*/  SHF.R.S32.HI R2, RZ, 0x7, R2 ;  /* 0x00000007ff027819 */ /* 0x000fe20000011402 */
[----:B------:R1:W-:Y:S01]  /*0e70*/  STL [R1+0x38], R37 ;  /* 0x0000382501007387 */ /* 0x0003e20000100800 */
[----:B------:R-:W-:Y:S01]  /*0e80*/  MOV R130, RZ ;  /* 0x000000ff00827202 */ /* 0x000fe20000000f00 */
[----:B------:R-:W-:Y:S01]  /*0e90*/  CS2R R12, SRZ ;  /* 0x00000000000c7805 */ /* 0x000fe2000001ff00 */
[----:B------:R-:W-:Y:S01]  /*0ea0*/  IMNMX R168, R2, UR4, PT ;  /* 0x0000000402a87c17 */ /* 0x000fe2000b800200 */
[----:B------:R-:W-:Y:S01]  /*0eb0*/  IMAD.MOV.U32 R128, RZ, RZ, RZ ;  /* 0x000000ffff807224 */ /* 0x000fe200078e00ff */
[----:B------:R-:W-:Y:S01]  /*0ec0*/  CS2R R14, SRZ ;  /* 0x00000000000e7805 */ /* 0x000fe2000001ff00 */
[----:B------:R-:W-:Y:S01]  /*0ed0*/  IMAD.MOV.U32 R98, RZ, RZ, RZ ;  /* 0x000000ffff627224 */ /* 0x000fe200078e00ff */
[----:B------:R-:W-:Y:S01]  /*0ee0*/  ISETP.GE.AND P0, PT, R168, 0x1, PT ;  /* 0x00000001a800780c */ /* 0x000fe20003f06270 */
[----:B------:R-:W-:Y:S01]  /*0ef0*/  IMAD.MOV.U32 R94, RZ, RZ, RZ ;  /* 0x000000ffff5e7224 */ /* 0x000fe200078e00ff */
[----:B------:R-:W-:Y:S01]  /*0f00*/  MOV R96, RZ ;  /* 0x000000ff00607202 */ /* 0x000fe20000000f00 */
[----:B------:R-:W-:Y:S01]  /*0f10*/  CS2R R16, SRZ ;  /* 0x0000000000107805 */ /* 0x000fe2000001ff00 */
[----:B------:R-:W-:Y:S01]  /*0f20*/  IMAD.MOV.U32 R92, RZ, RZ, RZ ;  /* 0x000000ffff5c7224 */ /* 0x000fe200078e00ff */
[----:B------:R-:W-:Y:S01]  /*0f30*/  MOV R90, RZ ;  /* 0x000000ff005a7202 */ /* 0x000fe20000000f00 */
[----:B------:R-:W-:Y:S01]  /*0f40*/  CS2R R18, SRZ ;  /* 0x0000000000127805 */ /* 0x000fe2000001ff00 */
[----:B------:R-:W-:Y:S01]  /*0f50*/  IMAD.MOV.U32 R88, RZ, RZ, RZ ;  /* 0x000000ffff587224 */ /* 0x000fe200078e00ff */
[----:B------:R-:W-:Y:S01]  /*0f60*/  CS2R R20, SRZ ;  /* 0x0000000000147805 */ /* 0x000fe2000001ff00 */
[----:B------:R-:W-:Y:S01]  /*0f70*/  IMAD.MOV.U32 R86, RZ, RZ, RZ ;  /* 0x000000ffff567224 */ /* 0x000fe200078e00ff */
[----:B------:R-:W-:Y:S01]  /*0f80*/  MOV R84, RZ ;  /* 0x000000ff00547202 */ /* 0x000fe20000000f00 */
[----:B------:R-:W-:Y:S01]  /*0f90*/  IMAD.MOV.U32 R82, RZ, RZ, RZ ;  /* 0x000000ffff527224 */ /* 0x000fe200078e00ff */
        /* <DEDUP_REMOVED lines=18> */
[----:B------:R-:W-:Y:S05]  /*10c0*/  @!P0 BRA `(.L_x_440) ;  /* 0x0000c41000008947 */ /* 0x000fea0003800000 */
[----:B-1----:R-:W-:Y:S01]  /*10d0*/  ISETP.NE.U32.AND P0, PT, RZ, c[0x0][0x340], PT ;  /* 0x0000d000ff007a0c */ /* 0x002fe20003f05070 */
[----:B------:R-:W2:Y:S03]  /*10e0*/  LDL.64 R148, [R1+0x8] ;  /* 0x0000080001947983 */ /* 0x000ea60000100a00 */
[----:B------:R-:W-:Y:S01]  /*10f0*/  ISETP.NE.AND.EX P0, PT, RZ, c[0x0][0x344], PT, P0 ;  /* 0x0000d100ff007a0c */ /* 0x000fe20003f05300 */
[----:B------:R-:W1:-:S12]  /*1100*/  S2R R38, SR_TID.X ;  /* 0x0000000000267919 */ /* 0x000e580000002100 */
[----:B------:R-:W-:-:S05]  /*1110*/  @P0 MOV R2, 0x4 ;  /* 0x0000000400020802 */ /* 0x000fca0000000f00 */
[----:B------:R-:W-:-:S05]  /*1120*/  @P0 IMAD.WIDE R2, R36, R2, c[0x0][0x340] ;  /* 0x0000d00024020625 */ /* 0x000fca00078e0202 */
[----:B------:R3:W4:Y:S01]  /*1130*/  @P0 LDG.E R0, [R2.64] ;  /* 0x0000000602000981 */ /* 0x000722000c1e1900 */
[----:B-1----:R-:W-:-:S04]  /*1140*/  SHF.R.S32.HI R73, RZ, 0x1f, R38 ;  /* 0x0000001fff497819 */ /* 0x002fc80000011426 */
[----:B------:R-:W-:-:S04]  /*1150*/  LEA.HI R73, R73, R38, RZ, 0x3 ;  /* 0x0000002649497211 */ /* 0x000fc800078f18ff */
[----:B------:R-:W-:-:S04]  /*1160*/  SHF.R.S32.HI R73, RZ, 0x3, R73 ;  /* 0x00000003ff497819 */ /* 0x000fc80000011449 */
[----:B------:R-:W-:-:S05]  /*1170*/  SHF.R.S32.HI R7, RZ, 0x1f, R73 ;  /* 0x0000001fff077819 */ /* 0x000fca0000011449 */
[C---:B------:R-:W-:Y:S02]  /*1180*/  IMAD R6, R7.reuse, c[0x0][0x1e0], RZ ;  /* 0x0000780007067a24 */ /* 0x040fe400078e02ff */
[----:B------:R-:W-:Y:S02]  /*1190*/  IMAD R7, R7, c[0x0][0x208], RZ ;  /* 0x0000820007077a24 */ /* 0x000fe400078e02ff */
[----:B------:R-:W-:Y:S01]  /*11a0*/  IMAD R6, R73, c[0x0][0x1e4], R6 ;  /* 0x0000790049067a24 */ /* 0x000fe200078e0206 */
[----:B------:R-:W-:Y:S02]  /*11b0*/  SHF.R.S32.HI R8, RZ, 0x1f, R37 ;  /* 0x0000001fff087819 */ /* 0x000fe40000011425 */
[----:B------:R-:W-:-:S03]  /*11c0*/  SHF.R.S32.HI R10, RZ, 0x1f, R36 ;  /* 0x0000001fff0a7819 */ /* 0x000fc60000011424 */
[----:B------:R-:W-:Y:S01]  /*11d0*/  IMAD R11, R8, c[0x0][0x1b8], RZ ;  /* 0x00006e00080b7a24 */ /* 0x000fe200078e02ff */
[----:B------:R-:W-:Y:S03]  /*11e0*/  WARPSYNC 0xffffffff ;  /* 0xffffffff00007948 */ /* 0x000fe60003800000 */
[----:B------:R-:W-:Y:S02]  /*11f0*/  IMAD R11, R37, c[0x0][0x1bc], R11 ;  /* 0x00006f00250b7a24 */ /* 0x000fe400078e020b */
[----:B--2---:R-:W-:-:S04]  /*1200*/  IMAD.WIDE.U32 R4, R73, c[0x0][0x1e0], R148 ;  /* 0x0000780049047a25 */ /* 0x004fc800078e0094 */
[----:B---3--:R-:W-:Y:S01]  /*1210*/  IMAD.WIDE.U32 R2, R73, c[0x0][0x208], R148 ;  /* 0x0000820049027a25 */ /* 0x008fe200078e0094 */
[----:B------:R-:W-:-:S03]  /*1220*/  IADD3 R5, R5, R6, RZ ;  /* 0x0000000605057210 */ /* 0x000fc60007ffe0ff */
[----:B------:R-:W-:Y:S02]  /*1230*/  IMAD R6, R73, c[0x0][0x20c], R7 ;  /* 0x0000830049067a24 */ /* 0x000fe400078e0207 */
[----:B------:R-:W-:-:S03]  /*1240*/  IMAD R7, R8, c[0x0][0x1e8], RZ ;  /* 0x00007a0008077a24 */ /* 0x000fc600078e02ff */
[----:B------:R-:W-:Y:S01]  /*1250*/  IADD3 R3, R3, R6, RZ ;  /* 0x0000000603037210 */ /* 0x000fe20007ffe0ff */
[----:B------:R-:W-:Y:S02]  /*1260*/  IMAD R6, R8, c[0x0][0x210], RZ ;  /* 0x0000840008067a24 */ /* 0x000fe400078e02ff */
[C---:B------:R-:W-:Y:S02]  /*1270*/  IMAD R7, R37.reuse, c[0x0][0x1ec], R7 ;  /* 0x00007b0025077a24 */ /* 0x040fe400078e0207 */
[----:B------:R-:W-:-:S04]  /*1280*/  IMAD.WIDE.U32 R4, R37, c[0x0][0x1e8], R4 ;  /* 0x00007a0025047a25 */ /* 0x000fc800078e0004 */
[C---:B------:R-:W-:Y:S02]  /*1290*/  IMAD R6, R37.reuse, c[0x0][0x214], R6 ;  /* 0x0000850025067a24 */ /* 0x040fe400078e0206 */
[----:B------:R-:W-:Y:S01]  /*12a0*/  IMAD.WIDE.U32 R2, R37, c[0x0][0x210], R2 ;  /* 0x0000840025027a25 */ /* 0x000fe200078e0002 */
[----:B------:R-:W-:-:S04]  /*12b0*/  IADD3 R7, R5, R7, RZ ;  /* 0x0000000705077210 */ /* 0x000fc80007ffe0ff */
[----:B------:R-:W-:Y:S02]  /*12c0*/  IADD3 R5, R3, R6, RZ ;  /* 0x0000000603057210 */ /* 0x000fe40007ffe0ff */
[----:B----4-:R-:W-:Y:S02]  /*12d0*/  @P0 SHF.R.S32.HI R3, RZ, 0x1f, R0 ;  /* 0x0000001fff030819 */ /* 0x010fe40000011400 */
[----:B------:R-:W-:Y:S02]  /*12e0*/  @!P0 MOV R3, R10 ;  /* 0x0000000a00038202 */ /* 0x000fe40000000f00 */
[----:B------:R-:W-:Y:S02]  /*12f0*/  MOV R6, R4 ;  /* 0x0000000400067202 */ /* 0x000fe40000000f00 */
[----:B------:R-:W-:Y:S02]  /*1300*/  MOV R4, R2 ;  /* 0x0000000200047202 */ /* 0x000fe40000000f00 */
[----:B------:R-:W-:Y:S01]  /*1310*/  @P0 MOV R2, R0 ;  /* 0x0000000000020202 */ /* 0x000fe20000000f00 */
[C---:B------:R-:W-:Y:S01]  /*1320*/  IMAD R0, R3.reuse, c[0x0][0x1f0], RZ ;  /* 0x00007c0003007a24 */ /* 0x040fe200078e02ff */
[----:B------:R-:W-:Y:S01]  /*1330*/  @!P0 MOV R2, R36 ;  /* 0x0000002400028202 */ /* 0x000fe20000000f00 */
[----:B------:R-:W-:-:S04]  /*1340*/  IMAD R3, R3, c[0x0][0x218], RZ ;  /* 0x0000860003037a24 */ /* 0x000fc800078e02ff */
[----:B------:R-:W-:-:S04]  /*1350*/  IMAD.WIDE.U32 R154, R2, c[0x0][0x1f0], R6 ;  /* 0x00007c00029a7a25 */ /* 0x000fc800078e0006 */
[----:B------:R-:W-:-:S04]  /*1360*/  IMAD.WIDE.U32 R26, R2, c[0x0][0x218], R4 ;  /* 0x00008600021a7a25 */ /* 0x000fc800078e0004 */
[C---:B------:R-:W-:Y:S02]  /*1370*/  IMAD R0, R2.reuse, c[0x0][0x1f4], R0 ;  /* 0x00007d0002007a24 */ /* 0x040fe400078e0200 */
[----:B------:R-:W-:-:S03]  /*1380*/  IMAD R2, R2, c[0x0][0x21c], R3 ;  /* 0x0000870002027a24 */ /* 0x000fc600078e0203 */
[----:B------:R-:W-:Y:S02]  /*1390*/  IADD3 R150, R155, R0, RZ ;  /* 0x000000009b967210 */ /* 0x000fe40007ffe0ff */
[----:B------:R-:W-:Y:S01]  /*13a0*/  IADD3 R25, R27, R2, RZ ;  /* 0x000000021b197210 */ /* 0x000fe20007ffe0ff */
[----:B------:R1:W-:Y:S04]  /*13b0*/  STL.64 [R1+0x18], R154 ;  /* 0x0000189a01007387 */ /* 0x0003e80000100a00 */
[----:B------:R1:W-:Y:S04]  /*13c0*/  STL.64 [R1+0x20], R26 ;  /* 0x0000201a01007387 */ /* 0x0003e80000100a00 */
[----:B------:R1:W-:Y:S04]  /*13d0*/  STL [R1+0x14], R150 ;  /* 0x0000149601007387 */ /* 0x0003e80000100800 */
[----:B------:R1:W-:Y:S01]  /*13e0*/  STL [R1+0x28], R25 ;  /* 0x0000281901007387 */ /* 0x0003e20000100800 */
[----:B------:R-:W-:-:S05]  /*13f0*/  IMAD.WIDE.U32 R8, R37, c[0x0][0x1b8], RZ ;  /* 0x00006e0025087a25 */ /* 0x000fca00078e00ff */
[----:B------:R-:W-:Y:S02]  /*1400*/  IADD3 R6, R9, R11, RZ ;  /* 0x0000000b09067210 */ /* 0x000fe40007ffe0ff */
[----:B------:R-:W2:Y:S04]  /*1410*/  LDL R12, [R1+0x70] ;  /* 0x00007000010c7983 */ /* 0x000ea80000100800 */
[----:B------:R-:W3:Y:S04]  /*1420*/  LDL R14, [R1+0x30] ;  /* 0x00003000010e7983 */ /* 0x000ee80000100800 */
[----:B------:R-:W4:Y:S01]  /*1430*/  LDL R15, [R1+0x48] ;  /* 0x00004800010f7983 */ /* 0x000f220000100800 */
[----:B------:R-:W-:Y:S02]  /*1440*/  IMAD.MOV.U32 R7, RZ, RZ, R6 ;  /* 0x000000ffff077224 */ /* 0x000fe400078e0006 */
[----:B------:R-:W-:-:S02]  /*1450*/  IMAD R3, R10, c[0x0][0x1c0], RZ ;  /* 0x000070000a037a24 */ /* 0x000fc400078e02ff */
[----:B------:R-:W-:Y:S02]  /*1460*/  IMAD.MOV.U32 R6, RZ, RZ, R8 ;  /* 0x000000ffff067224 */ /* 0x000fe400078e0008 */
[C---:B------:R-:W-:Y:S02]  /*1470*/  IMAD R3, R36.reuse, c[0x0][0x1c4], R3 ;  /* 0x0000710024037a24 */ /* 0x040fe400078e0203 */
[----:B------:R-:W-:-:S04]  /*1480*/  IMAD.WIDE.U32 R6, R36, c[0x0][0x1c0], R6 ;  /* 0x0000700024067a25 */ /* 0x000fc800078e0006 */
[----:B------:R-:W-:Y:S02]  /*1490*/  IMAD.IADD R3, R7, 0x1, R3 ;  /* 0x0000000107037824 */ /* 0x000fe400078e0203 */
[----:B------:R-:W-:Y:S01]  /*14a0*/  IMAD R13, R35, c[0x0][0x168], RZ ;  /* 0x00005a00230d7a24 */ /* 0x000fe200078e02ff */
[----:B------:R-:W-:Y:S01]  /*14b0*/  BAR.SYNC.DEFER_BLOCKING 0x0 ;  /* 0x0000000000007b1d */ /* 0x000fe20000010000 */
[----:B------:R-:W-:Y:S01]  /*14c0*/  ISETP.GE.AND P3, PT, R148, c[0x0][0x198], PT ;  /* 0x0000660094007a0c */ /* 0x000fe20003f66270 */
[----:B------:R-:W-:Y:S02]  /*14d0*/  IMAD.MOV.U32 R145, RZ, RZ, c[0x0][0x1e0] ;  /* 0x00007800ff917624 */ /* 0x000fe400078e00ff */
[----:B------:R-:W-:Y:S02]  /*14e0*/  IMAD.MOV.U32 R146, RZ, RZ, c[0x0][0x1e4] ;  /* 0x00007900ff927624 */ /* 0x000fe400078e00ff */
[----:B--2---:R-:W-:-:S04]  /*14f0*/  IMAD.IADD R2, R12, 0x1, R153 ;  /* 0x000000010c027824 */ /* 0x004fc800078e0299 */
[----:B------:R-:W-:-:S04]  /*1500*/  @P4 IMAD.HI.U32 R4, R2, c[0x0][0x2c8], RZ ;  /* 0x0000b20002044a27 */ /* 0x000fc800078e00ff */
[----:B------:R-:W-:Y:S01]  /*1510*/  IMAD.MOV.U32 R0, RZ, RZ, R2 ;  /* 0x000000ffff007224 */ /* 0x000fe200078e0002 */
[----:B------:R-:W-:-:S04]  /*1520*/  @P4 SHF.R.U32.HI R0, RZ, c[0x0][0x2cc], R4 ;  /* 0x0000b300ff004a19 */ /* 0x000fc80000011604 */
[--C-:B------:R-:W-:Y:S01]  /*1530*/  SHF.R.S32.HI R5, RZ, 0x1f, R0.reuse ;  /* 0x0000001fff057819 */ /* 0x100fe20000011400 */
[----:B------:R-:W-:-:S04]  /*1540*/  IMAD.MOV R4, RZ, RZ, -R0 ;  /* 0x000000ffff047224 */ /* 0x000fc800078e0a00 */
[----:B------:R-:W-:Y:S02]  /*1550*/  IMAD R4, R4, c[0x0][0x2c4], R2 ;  /* 0x0000b10004047a24 */ /* 0x000fe400078e0202 */
[----:B------:R-:W-:Y:S02]  /*1560*/  IMAD.MOV.U32 R2, RZ, RZ, R6 ;  /* 0x000000ffff027224 */ /* 0x000fe400078e0006 */
[----:B------:R-:W-:Y:S02]  /*1570*/  IMAD R5, R5, c[0x0][0x1b0], RZ ;  /* 0x00006c0005057a24 */ /* 0x000fe400078e02ff */
[----:B------:R-:W-:-:S04]  /*1580*/  IMAD.WIDE.U32 R2, R0, c[0x0][0x1b0], R2 ;  /* 0x00006c0000027a25 */ /* 0x000fc800078e0002 */
[----:B------:R-:W-:Y:S01]  /*1590*/  IMAD R0, R0, c[0x0][0x1b4], R5 ;  /* 0x00006d0000007a24 */ /* 0x000fe200078e0205 */
[----:B------:R-:W-:-:S03]  /*15a0*/  SHF.R.S32.HI R5, RZ, 0x1f, R4 ;  /* 0x0000001fff057819 */ /* 0x000fc60000011404 */
[----:B------:R-:W-:Y:S02]  /*15b0*/  IMAD.IADD R3, R3, 0x1, R0 ;  /* 0x0000000103037824 */ /* 0x000fe400078e0200 */
[----:B------:R-:W-:-:S04]  /*15c0*/  IMAD R0, R5, c[0x0][0x1a8], RZ ;  /* 0x00006a0005007a24 */ /* 0x000fc800078e02ff */
[C---:B------:R-:W-:Y:S02]  /*15d0*/  IMAD R0, R4.reuse, c[0x0][0x1ac], R0 ;  /* 0x00006b0004007a24 */ /* 0x040fe400078e0200 */
[----:B------:R-:W-:-:S04]  /*15e0*/  IMAD.WIDE.U32 R4, R4, c[0x0][0x1a8], R2 ;  /* 0x00006a0004047a25 */ /* 0x000fc800078e0002 */
[----:B------:R-:W-:Y:S01]  /*15f0*/  IMAD.IADD R0, R5, 0x1, R0 ;  /* 0x0000000105007824 */ /* 0x000fe200078e0200 */
[----:B------:R-:W-:-:S04]  /*1600*/  LEA R2, P0, R4, c[0x0][0x160], 0x1 ;  /* 0x0000580004027a11 */ /* 0x000fc800078008ff */
[----:B------:R-:W-:Y:S02]  /*1610*/  LEA.HI.X R0, R4, c[0x0][0x164], R0, 0x1, P0 ;  /* 0x0000590004007a11 */ /* 0x000fe400000f0c00 */
[----:B------:R-:W2:Y:S01]  /*1620*/  SHFL.IDX PT, R4, R2, RZ, 0x181f ;  /* 0x00181fff02047589 */ /* 0x000ea200000e0000 */
[----:B------:R-:W-:-:S03]  /*1630*/  IMAD.IADD R3, R73, 0x1, R153 ;  /* 0x0000000149037824 */ /* 0x000fc600078e0299 */
[----:B------:R-:W5:Y:S02]  /*1640*/  SHFL.IDX PT, R5, R0, RZ, 0x181f ;  /* 0x00181fff00057589 */ /* 0x000f6400000e0000 */
[C---:B------:R-:W-:Y:S02]  /*1650*/  ISETP.GE.AND P5, PT, R3.reuse, R13, PT ;  /* 0x0000000d0300720c */ /* 0x040fe40003fa6270 */
[----:B------:R-:W1:Y:S01]  /*1660*/  SHFL.IDX PT, R8, R2, 0x1, 0x181f ;  /* 0x00381f0002087f89 */ /* 0x000e6200000e0000 */
[----:B------:R-:W-:-:S03]  /*1670*/  IADD3 R6, R3, 0x20, RZ ;  /* 0x0000002003067810 */ /* 0x000fc60007ffe0ff */
[----:B------:R-:W1:Y:S01]  /*1680*/  SHFL.IDX PT, R9, R0, 0x1, 0x181f ;  /* 0x00381f0000097f89 */ /* 0x000e6200000e0000 */
[----:B---3--:R-:W-:Y:S02]  /*1690*/  ISETP.GE.AND P6, PT, R14, c[0x0][0x198], PT ;  /* 0x000066000e007a0c */ /* 0x008fe40003fc6270 */
[----:B------:R-:W-:Y:S01]  /*16a0*/  ISETP.GE.AND P1, PT, R6, R13, PT ;  /* 0x0000000d0600720c */ /* 0x000fe20003f26270 */
[----:B------:R-:W3:Y:S01]  /*16b0*/  SHFL.IDX PT, R10, R2, 0x2, 0x181f ;  /* 0x00581f00020a7f89 */ /* 0x000ee200000e0000 */
[----:B------:R-:W-:-:S03]  /*16c0*/  IADD3 R11, R3, 0x40, RZ ;  /* 0x00000040030b7810 */ /* 0x000fc60007ffe0ff */
[----:B------:R-:W1:Y:S01]  /*16d0*/  SHFL.IDX PT, R12, R0, 0x2, 0x181f ;  /* 0x00581f00000c7f89 */ /* 0x000e6200000e0000 */
[-C--:B--2---:R-:W-:Y:S02]  /*16e0*/  @!P5 LEA R6, P2, R148, R4.reuse, 0x1 ;  /* 0x000000049406d211 */ /* 0x084fe400078408ff */
[----:B------:R-:W-:Y:S02]  /*16f0*/  @!P5 LEA R4, P0, R14, R4, 0x1 ;  /* 0x000000040e04d211 */ /* 0x000fe400078008ff */
[----:B-----5:R-:W-:Y:S02]  /*1700*/  @!P5 LEA.HI.X R7, R148, R5, R149, 0x1, P2 ;  /* 0x000000059407d211 */ /* 0x020fe400010f0c95 */
[----:B------:R-:W-:Y:S02]  /*1710*/  ISETP.GE.AND P2, PT, R11, R13, PT ;  /* 0x0000000d0b00720c */ /* 0x000fe40003f46270 */
[----:B----4-:R-:W-:Y:S01]  /*1720*/  @!P5 LEA.HI.X R5, R14, R5, R15, 0x1, P0 ;  /* 0x000000050e05d211 */ /* 0x010fe200000f0c0f */
[----:B------:R1:W2:Y:S04]  /*1730*/  SHFL.IDX PT, R11, R2, 0x3, 0x181f ;  /* 0x00781f00020b7f89 */ /* 0x0002a800000e0000 */
[----:B------:R4:W-:Y:S01]  /*1740*/  @!P5 LDGSTS.E.BYPASS.LTC128B.128 [R228+0x100], [R6.64], !P3 ;  /* 0x0010000006e4dfae */ /* 0x0009e2000d901d46 */
[----:B------:R-:W-:-:S03]  /*1750*/  IADD3 R3, R3, 0x60, RZ ;  /* 0x0000006003037810 */ /* 0x000fc60007ffe0ff */
[----:B------:R5:W-:Y:S01]  /*1760*/  @!P5 LDGSTS.E.BYPASS.LTC128B.128 [R228+0x4100], [R4.64], !P6 ;  /* 0x0410000004e4dfae */ /* 0x000be2000f101d46 */
[----:B-1----:R-:W-:-:S03]  /*1770*/  @!P1 LEA R2, P0, R14, R8, 0x1 ;  /* 0x000000080e029211 */ /* 0x002fc600078008ff */
[----:B----4-:R1:W4:Y:S01]  /*1780*/  SHFL.IDX PT, R7, R0, 0x3, 0x181f ;  /* 0x00781f0000077f89 */ /* 0x01032200000e0000 */
[----:B-----5:R-:W-:-:S04]  /*1790*/  @!P1 LEA R4, P5, R148, R8, 0x1 ;  /* 0x0000000894049211 */ /* 0x020fc800078a08ff */
[----:B------:R-:W-:Y:S02]  /*17a0*/  @!P1 LEA.HI.X R5, R148, R9, R149, 0x1, P5 ;  /* 0x0000000994059211 */ /* 0x000fe400028f0c95 */
[----:B------:R-:W-:Y:S02]  /*17b0*/  ISETP.GE.AND P5, PT, R3, R13, PT ;  /* 0x0000000d0300720c */ /* 0x000fe40003fa6270 */
[----:B------:R-:W-:Y:S01]  /*17c0*/  @!P1 LEA.HI.X R3, R14, R9, R15, 0x1, P0 ;  /* 0x000000090e039211 */ /* 0x000fe200000f0c0f */
[----:B------:R5:W-:Y:S01]  /*17d0*/  @!P1 LDGSTS.E.BYPASS.LTC128B.128 [R228+0x1100], [R4.64], !P3 ;  /* 0x0110000004e49fae */ /* 0x000be2000d901d46 */
[----:B------:R-:W-:Y:S02]  /*17e0*/  IADD3 R6, -R73, c[0x0][0x1d0], RZ ;  /* 0x0000740049067a10 */ /* 0x000fe40007ffe1ff */
[----:B---3--:R-:W-:Y:S01]  /*17f0*/  @!P2 LEA R8, P0, R148, R10, 0x1 ;  /* 0x0000000a9408a211 */ /* 0x008fe200078008ff */
[----:B------:R2:W-:Y:S01]  /*1800*/  @!P1 LDGSTS.E.BYPASS.LTC128B.128 [R228+0x5100], [R2.64], !P6 ;  /* 0x0510000002e49fae */ /* 0x0005e2000f101d46 */
[----:B-1----:R-:W-:-:S02]  /*1810*/  IADD3 R0, R168, -0x1, RZ ;  /* 0xffffffffa8007810 */ /* 0x002fc40007ffe0ff */
[----:B------:R-:W-:-:S03]  /*1820*/  @!P2 LEA.HI.X R9, R148, R12, R149, 0x1, P0 ;  /* 0x0000000c9409a211 */ /* 0x000fc600000f0c95 */
[----:B------:R-:W-:Y:S01]  /*1830*/  IMAD R6, R0, -0x80, R6 ;  /* 0xffffff8000067824 */ /* 0x000fe200078e0206 */
[----:B------:R-:W-:Y:S01]  /*1840*/  SHF.R.S32.HI R24, RZ, 0x1f, R0 ;  /* 0x0000001fff187819 */ /* 0x000fe20000011400 */
[----:B------:R1:W-:Y:S01]  /*1850*/  @!P2 LDGSTS.E.BYPASS.LTC128B.128 [R228+0x2100], [R8.64], !P3 ;  /* 0x0210000008e4afae */ /* 0x0003e2000d901d46 */
[----:B-----5:R-:W-:-:S04]  /*1860*/  @!P2 LEA R4, P1, R14, R10, 0x1 ;  /* 0x0000000a0e04a211 */ /* 0x020fc800078208ff */
[----:B------:R-:W-:Y:S02]  /*1870*/  @!P2 LEA.HI.X R5, R14, R12, R15, 0x1, P1 ;  /* 0x0000000c0e05a211 */ /* 0x000fe400008f0c0f */
[----:B------:R-:W-:Y:S02]  /*1880*/  ISETP.GE.AND P1, PT, R6, 0x1, PT ;  /* 0x000000010600780c */ /* 0x000fe40003f26270 */
[C---:B--2---:R-:W-:Y:S01]  /*1890*/  @!P5 LEA R2, P0, R148.reuse, R11, 0x1 ;  /* 0x0000000b9402d211 */ /* 0x044fe200078008ff */
[----:B------:R2:W-:Y:S03]  /*18a0*/  @!P2 LDGSTS.E.BYPASS.LTC128B.128 [R228+0x6100], [R4.64], !P6 ;  /* 0x0610000004e4afae */ /* 0x0005e6000f101d46 */
[----:B----4-:R-:W-:Y:S01]  /*18b0*/  @!P5 LEA.HI.X R3, R148, R7, R149, 0x1, P0 ;  /* 0x000000079403d211 */ /* 0x010fe200000f0c95 */
[----:B-1----:R-:W-:-:S04]  /*18c0*/  IMAD R8, R24, c[0x0][0x1e0], RZ ;  /* 0x0000780018087a24 */ /* 0x002fc800078e02ff */
[----:B------:R1:W-:Y:S01]  /*18d0*/  @!P5 LDGSTS.E.BYPASS.LTC128B.128 [R228+0x3100], [R2.64], !P3 ;  /* 0x0310000002e4dfae */ /* 0x0003e2000d901d46 */
[----:B------:R-:W-:Y:S01]  /*18e0*/  IMAD R9, R0, c[0x0][0x1e4], R8 ;  /* 0x0000790000097a24 */ /* 0x000fe200078e0208 */
[----:B------:R-:W-:Y:S02]  /*18f0*/  @!P5 LEA R8, P0, R14, R11, 0x1 ;  /* 0x0000000b0e08d211 */ /* 0x000fe400078008ff */
[----:B------:R-:W-:Y:S01]  /*1900*/  ISETP.GE.AND P2, PT, R6, 0x21, PT ;  /* 0x000000210600780c */ /* 0x000fe20003f46270 */
[----:B--2---:R-:W-:-:S04]  /*1910*/  IMAD.WIDE.U32 R4, R0, c[0x0][0x1e0], RZ ;  /* 0x0000780000047a25 */ /* 0x004fc800078e00ff */
[----:B-1----:R-:W-:Y:S01]  /*1920*/  IMAD.IADD R3, R5, 0x1, R9 ;  /* 0x0000000105037824 */ /* 0x002fe200078e0209 */
[----:B------:R-:W-:Y:S02]  /*1930*/  LEA R2, P3, R4, R154, 0x7 ;  /* 0x0000009a04027211 */ /* 0x000fe400078638ff */
[----:B------:R-:W-:Y:S02]  /*1940*/  @!P5 LEA.HI.X R9, R14, R7, R15, 0x1, P0 ;  /* 0x000000070e09d211 */ /* 0x000fe400000f0c0f */
[----:B------:R-:W-:Y:S02]  /*1950*/  @P1 ISETP.GE.AND P0, PT, R148, c[0x0][0x1d4], PT ;  /* 0x0000750094001a0c */ /* 0x000fe40003f06270 */
[----:B------:R-:W-:Y:S01]  /*1960*/  LEA.HI.X R3, R4, R150, R3, 0x7, P3 ;  /* 0x0000009604037211 */ /* 0x000fe200018f3c03 */
[----:B------:R1:W-:Y:S01]  /*1970*/  @!P5 LDGSTS.E.BYPASS.LTC128B.128 [R228+0x7100], [R8.64], !P6 ;  /* 0x0710000008e4dfae */ /* 0x0003e2000f101d46 */
[----:B------:R-:W-:Y:S02]  /*1980*/  @P1 LEA R4, P3, R2, c[0x0][0x1c8], 0x1 ;  /* 0x0000720002041a11 */ /* 0x000fe400078608ff */
[----:B------:R-:W-:Y:S01]  /*1990*/  ISETP.GE.AND P6, PT, R14, c[0x0][0x1d4], PT ;  /* 0x000075000e007a0c */ /* 0x000fe20003fc6270 */
[----:B------:R-:W0:Y:S01]  /*19a0*/  LDGDEPBAR ;  /* 0x00000000000079af */ /* 0x000e220000000000 */
[----:B------:R-:W-:-:S02]  /*19b0*/  @P1 LEA.HI.X R5, R2, c[0x0][0x1cc], R3, 0x1, P3 ;  /* 0x0000730002051a11 */ /* 0x000fc400018f0c03 */
[----:B------:R-:W-:Y:S02]  /*19c0*/  ISETP.GE.AND P5, PT, R6, 0x41, PT ;  /* 0x000000410600780c */ /* 0x000fe40003fa6270 */
[C---:B------:R-:W-:Y:S01]  /*19d0*/  @P2 LEA R7, P3, R145.reuse, R2, 0x5 ;  /* 0x0000000291072211 */ /* 0x040fe200078628ff */
[----:B------:R2:W-:Y:S01]  /*19e0*/  @P1 LDGSTS.E.BYPASS.LTC128B.128 [R228+0x8100], [R4.64], !P0 ;  /* 0x0810000004e41fae */ /* 0x0005e2000c101d46 */
[----:B------:R-:W-:-:S05]  /*19f0*/  IMAD.WIDE.U32 R10, R145, 0x40, RZ ;  /* 0x00000040910a7825 */ /* 0x000fca00078e00ff */
[----:B------:R2:W-:Y:S01]  /*1a00*/  @P1 LDGSTS.E.BYPASS.LTC128B.128 [R228+0xc100], [R4.64+0x80], !P6 ;  /* 0x0c10008004e41fae */ /* 0x0005e2000f101d46 */
[----:B-1----:R-:W-:Y:S02]  /*1a10*/  @P2 LEA R8, P0, R7, c[0x0][0x1c8], 0x1 ;  /* 0x0000720007082a11 */ /* 0x002fe400078008ff */
[----:B------:R-:W-:Y:S02]  /*1a20*/  @P2 LEA.HI.X R9, R145, R3, R146, 0x5, P3 ;  /* 0x0000000391092211 */ /* 0x000fe400018f2c92 */
[----:B------:R-:W-:Y:S02]  /*1a30*/  ISETP.GE.AND P3, PT, R6, 0x61, PT ;  /* 0x000000610600780c */ /* 0x000fe40003f66270 */
[----:B------:R-:W-:Y:S02]  /*1a40*/  @P2 LEA.HI.X R9, R7, c[0x0][0x1cc], R9, 0x1, P0 ;  /* 0x0000730007092a11 */ /* 0x000fe400000f0c09 */
[----:B------:R-:W-:Y:S01]  /*1a50*/  @P2 ISETP.GE.AND P0, PT, R148, c[0x0][0x1d4], PT ;  /* 0x0000750094002a0c */ /* 0x000fe20003f06270 */
[----:B--2---:R-:W-:Y:S01]  /*1a60*/  IMAD.SHL.U32 R5, R146, 0x40, RZ ;  /* 0x0000004092057824 */ /* 0x004fe200078e00ff */
[----:B------:R-:W-:-:S04]  /*1a70*/  @P5 IADD3 R4, P1, R2, R10, RZ ;  /* 0x0000000a02045210 */ /* 0x000fc80007f3e0ff */
[----:B------:R-:W-:-:S07]  /*1a80*/  @P5 IADD3.X R5, R3, R11, R5, P1, !PT ;  /* 0x0000000b03055210 */ /* 0x000fce0000ffe405 */
[----:B------:R1:W-:Y:S01]  /*1a90*/  @P2 LDGSTS.E.BYPASS.LTC128B.128 [R228+0x9100], [R8.64], !P0 ;  /* 0x0910000008e42fae */ /* 0x0003e2000c101d46 */
[----:B------:R-:W-:Y:S01]  /*1aa0*/  @P5 LEA R6, P1, R4, c[0x0][0x1c8], 0x1 ;  /* 0x0000720004065a11 */ /* 0x000fe200078208ff */
[----:B------:R-:W-:Y:S01]  /*1ab0*/  @P3 IMAD.WIDE.U32 R2, R145, 0x60, R2 ;  /* 0x0000006091023825 */ /* 0x000fe200078e0002 */
[----:B------:R-:W-:Y:S01]  /*1ac0*/  @P3 ISETP.GE.AND P0, PT, R148, c[0x0][0x1d4], PT ;  /* 0x0000750094003a0c */ /* 0x000fe20003f06270 */
[----:B------:R1:W-:Y:S01]  /*1ad0*/  @P2 LDGSTS.E.BYPASS.LTC128B.128 [R228+0xd100], [R8.64+0x80], !P6 ;  /* 0x0d10008008e42fae */ /* 0x0003e2000f101d46 */
[----:B------:R-:W-:Y:S01]  /*1ae0*/  @P5 LEA.HI.X R7, R4, c[0x0][0x1cc], R5, 0x1, P1 ;  /* 0x0000730004075a11 */ /* 0x000fe200008f0c05 */
[----:B------:R-:W-:Y:S01]  /*1af0*/  @P3 IMAD R4, R146, 0x60, RZ ;  /* 0x0000006092043824 */ /* 0x000fe200078e02ff */
[----:B------:R-:W-:-:S03]  /*1b00*/  @P5 ISETP.GE.AND P1, PT, R148, c[0x0][0x1d4], PT ;  /* 0x0000750094005a0c */ /* 0x000fc60003f26270 */
[----:B------:R-:W-:Y:S01]  /*1b10*/  @P3 IMAD.IADD R3, R3, 0x1, R4 ;  /* 0x0000000103033824 */ /* 0x000fe200078e0204 */
[----:B------:R-:W-:-:S04]  /*1b20*/  @P3 LEA R4, P2, R2, c[0x0][0x1c8], 0x1 ;  /* 0x0000720002043a11 */ /* 0x000fc800078408ff */
[----:B------:R-:W-:-:S05]  /*1b30*/  @P3 LEA.HI.X R5, R2, c[0x0][0x1cc], R3, 0x1, P2 ;  /* 0x0000730002053a11 */ /* 0x000fca00010f0c03 */
[----:B------:R2:W-:Y:S04]  /*1b40*/  @P5 LDGSTS.E.BYPASS.LTC128B.128 [R228+0xa100], [R6.64], !P1 ;  /* 0x0a10000006e45fae */ /* 0x0005e8000c901d46 */
[----:B------:R2:W-:Y:S04]  /*1b50*/  @P5 LDGSTS.E.BYPASS.LTC128B.128 [R228+0xe100], [R6.64+0x80], !P6 ;  /* 0x0e10008006e45fae */ /* 0x0005e8000f101d46 */
[----:B------:R2:W-:Y:S04]  /*1b60*/  @P3 LDGSTS.E.BYPASS.LTC128B.128 [R228+0xb100], [R4.64], !P0 ;  /* 0x0b10000004e43fae */ /* 0x0005e8000c101d46 */
[----:B------:R2:W-:Y:S04]  /*1b70*/  @P3 LDGSTS.E.BYPASS.LTC128B.128 [R228+0xf100], [R4.64+0x80], !P6 ;  /* 0x0f10008004e43fae */ /* 0x0005e8000f101d46 */
[----:B------:R-:W0:Y:S01]  /*1b80*/  LDGDEPBAR ;  /* 0x00000000000079af */ /* 0x000e220000000000 */
[----:B------:R-:W-:-:S04]  /*1b90*/  DEPBAR.LE SB0, 0x1 ;  /* 0x000080400000791a */ /* 0x000fc80000000000 */
[----:B------:R-:W-:Y:S06]  /*1ba0*/  BAR.SYNC.DEFER_BLOCKING 0x0 ;  /* 0x0000000000007b1d */ /* 0x000fec0000010000 */
[----:B------:R-:W-:Y:S04]  /*1bb0*/  LDSM.16.M88.4 R136, [R224] ;  /* 0x00000000e088783b */ /* 0x000fe80000000200 */
[----:B------:R-:W-:Y:S04]  /*1bc0*/  LDSM.16.M88.4 R140, [R225] ;  /* 0x00000000e18c783b */ /* 0x000fe80000000200 */
[----:B------:R-:W-:Y:S04]  /*1bd0*/  LDSM.16.M88.4 R164, [R227] ;  /* 0x00000000e3a4783b */ /* 0x000fe80000000200 */
[----:B------:R-:W-:Y:S04]  /*1be0*/  LDSM.16.M88.4 R172, [R226] ;  /* 0x00000000e2ac783b */ /* 0x000fe80000000200 */
[----:B------:R-:W-:Y:S04]  /*1bf0*/  LDSM.16.M88.4 R176, [R224+0x4000] ;  /* 0x00400000e0b0783b */ /* 0x000fe80000000200 */
[----:B------:R-:W-:Y:S04]  /*1c00*/  LDSM.16.M88.4 R180, [R225+0x4000] ;  /* 0x00400000e1b4783b */ /* 0x000fe80000000200 */
[----:B------:R-:W-:Y:S04]  /*1c10*/  LDSM.16.M88.4 R184, [R227+0x4000] ;  /* 0x00400000e3b8783b */ /* 0x000fe80000000200 */
[----:B------:R-:W-:Y:S04]  /*1c20*/  LDSM.16.M88.4 R188, [R226+0x4000] ;  /* 0x00400000e2bc783b */ /* 0x000fe80000000200 */
[----:B------:R-:W-:Y:S06]  /*1c30*/  BAR.SYNC.DEFER_BLOCKING 0x0 ;  /* 0x0000000000007b1d */ /* 0x000fec0000010000 */
[----:B------:R-:W-:-:S04]  /*1c40*/  DEPBAR.LE SB0, 0x0 ;  /* 0x000080000000791a */ /* 0x000fc80000000000 */
[----:B------:R-:W-:Y:S06]  /*1c50*/  BAR.SYNC.DEFER_BLOCKING 0x0 ;  /* 0x0000000000007b1d */ /* 0x000fec0000010000 */
[----:B-1----:R-:W1:Y:S04]  /*1c60*/  LDSM.16.M88.4 R8, [R201+0x800] ;  /* 0x00080000c908783b */ /* 0x002e680000000200 */
[----:B------:R-:W3:Y:S04]  /*1c70*/  LDSM.16.M88.4 R20, [R201+0x1800] ;  /* 0x00180000c914783b */ /* 0x000ee80000000200 */
[----:B------:R-:W4:Y:S04]  /*1c80*/  LDSM.16.M88.4 R12, [R201] ;  /* 0x00000000c90c783b */ /* 0x000f280000000200 */
[----:B--2---:R-:W2:Y:S04]  /*1c90*/  LDSM.16.M88.4 R4, [R201+0x1000] ;  /* 0x00100000c904783b */ /* 0x004ea80000000200 */
[----:B------:R-:W5:Y:S04]  /*1ca0*/  LDSM.16.M88.4 R56, [R201+0x2000] ;  /* 0x00200000c938783b */ /* 0x000f680000000200 */
[----:B------:R-:W2:Y:S04]  /*1cb0*/  LDSM.16.M88.4 R32, [R220] ;  /* 0x00000000dc20783b */ /* 0x000ea80000000200 */
[----:B------:R-:W2:Y:S04]  /*1cc0*/  LDSM.16.M88.4 R44, [R222] ;  /* 0x00000000de2c783b */ /* 0x000ea80000000200 */
[----:B------:R-:W2:Y:S04]  /*1cd0*/  LDSM.16.M88.4 R64, [R219] ;  /* 0x00000000db40783b */ /* 0x000ea80000000200 */
[----:B------:R-:W2:Y:S04]  /*1ce0*/  LDSM.16.M88.4 R48, [R207] ;  /* 0x00000000cf30783b */ /* 0x000ea80000000200 */
[----:B------:R-:W2:Y:S01]  /*1cf0*/  LDSM.16.M88.4 R40, [R221] ;  /* 0x00000000dd28783b */ /* 0x000ea20000000200 */
[C---:B-1----:R-:W-:Y:S03]  /*1d00*/  HMMA.16816.F32.BF16 R36, R136.reuse, R8, RZ ;  /* 0x000000088824723c */ /* 0x042fe600000418ff */
[----:B------:R-:W1:Y:S05]  /*1d10*/  LDSM.16.M88.4 R68, [R201+0x2800] ;  /* 0x00280000c944783b */ /* 0x000e6a0000000200 */
[C---:B------:R-:W-:Y:S08]  /*1d20*/  HMMA.16816.F32.BF16 R28, R136.reuse, R10, RZ ;  /* 0x0000000a881c723c */ /* 0x040ff000000418ff */
[C---:B---3--:R-:W-:Y:S08]  /*1d30*/  HMMA.16816.F32.BF16 R8, R136.reuse, R20, RZ ;  /* 0x000000148808723c */ /* 0x048ff000000418ff */
[C---:B----4-:R-:W-:Y:S08]  /*1d40*/  HMMA.16816.F32.BF16 R60, R136.reuse, R12, RZ ;  /* 0x0000000c883c723c */ /* 0x050ff000000418ff */
[C---:B------:R-:W-:Y:S08]  /*1d50*/  HMMA.16816.F32.BF16 R52, R136.reuse, R14, RZ ;  /* 0x0000000e8834723c */ /* 0x040ff000000418ff */
[C---:B--2---:R-:W-:Y:S08]  /*1d60*/  HMMA.16816.F32.BF16 R16, R136.reuse, R4, RZ ;  /* 0x000000048810723c */ /* 0x044ff000000418ff */
[C---:B------:R-:W-:Y:S08]  /*1d70*/  HMMA.16816.F32.BF16 R12, R136.reuse, R6, RZ ;  /* 0x00000006880c723c */ /* 0x040ff000000418ff */
[C---:B------:R-:W-:Y:S08]  /*1d80*/  HMMA.16816.F32.BF16 R4, R136.reuse, R22, RZ ;  /* 0x000000168804723c */ /* 0x040ff000000418ff */
[----:B-----5:R-:W-:Y:S08]  /*1d90*/  HMMA.16816.F32.BF16 R20, R136, R56, RZ ;  /* 0x000000388814723c */ /* 0x020ff000000418ff */
[----:B------:R-:W-:Y:S01]  /*1da0*/  HMMA.16816.F32.BF16 R76, R140, R32, R8 ;  /* 0x000000208c4c723c */ /* 0x000fe20000041808 */
[----:B------:R-:W-:-:S07]  /*1db0*/  IMAD R2, R24, c[0x0][0x208], RZ ;  /* 0x0000820018027a24 */ /* 0x000fce00078e02ff */
[----:B------:R-:W-:Y:S01]  /*1dc0*/  HMMA.16816.F32.BF16 R8, R136, R58, RZ ;  /* 0x0000003a8808723c */ /* 0x000fe200000418ff */
[----:B------:R-:W-:Y:S02]  /*1dd0*/  IMAD R2, R0, c[0x0][0x20c], R2 ;  /* 0x0000830000027a24 */ /* 0x000fe400078e0202 */
[----:B------:R-:W-:-:S05]  /*1de0*/  IMAD.MOV.U32 R147, RZ, RZ, -0x80 ;  /* 0xffffff80ff937424 */ /* 0x000fca00078e00ff */
[----:B------:R-:W-:Y:S01]  /*1df0*/  HMMA.16816.F32.BF16 R80, R140, R34, R4 ;  /* 0x000000228c50723c */ /* 0x000fe20000041804 */
[----:B------:R-:W-:Y:S01]  /*1e00*/  IMAD R144, R0, R147, c[0x0][0x1d0] ;  /* 0x0000740000907624 */ /* 0x000fe200078e0293 */
[----:B------:R-:W-:Y:S01]  /*1e10*/  ISETP.GE.AND P5, PT, R148, c[0x0][0x1d4], PT ;  /* 0x0000750094007a0c */ /* 0x000fe20003fa6270 */
[----:B------:R-:W-:Y:S04]  /*1e20*/  LDSM.16.M88.4 R32, [R217] ;  /* 0x00000000d920783b */ /* 0x000fe80000000200 */
[----:B------:R-:W-:-:S04]  /*1e30*/  IMAD.WIDE.U32 R4, R0, c[0x0][0x208], RZ ;  /* 0x0000820000047a25 */ /* 0x000fc800078e00ff */
[----:B------:R-:W-:Y:S01]  /*1e40*/  IMAD.IADD R2, R5, 0x1, R2 ;  /* 0x0000000105027824 */ /* 0x000fe200078e0202 */
[----:B------:R-:W-:Y:S01]  /*1e50*/  LEA R3, P0, R4, R26, 0x7 ;  /* 0x0000001a04037211 */ /* 0x000fe200078038ff */
[C---:B------:R-:W-:Y:S01]  /*1e60*/  HMMA.16816.F32.BF16 R104, R140.reuse, R44, R36 ;  /* 0x0000002c8c68723c */ /* 0x040fe20000041824 */
[----:B------:R-:W2:Y:S01]  /*1e70*/  LDSM.16.M88.4 R36, [R218] ;  /* 0x00000000da24783b */ /* 0x000ea20000000200 */
[----:B------:R-:W-:Y:S01]  /*1e80*/  IMAD.IADD R6, R144, 0x1, -R73 ;  /* 0x0000000190067824 */ /* 0x000fe200078e0a49 */
[----:B------:R-:W-:Y:S01]  /*1e90*/  LEA.HI.X R4, R4, R25, R2, 0x7, P0 ;  /* 0x0000001904047211 */ /* 0x000fe200000f3c02 */
[----:B------:R-:W-:Y:S01]  /*1ea0*/  IMAD.MOV.U32 R5, RZ, RZ, c[0x0][0x208] ;  /* 0x00008200ff057624 */ /* 0x000fe200078e00ff */
[----:B------:R-:W-:Y:S03]  /*1eb0*/  LDSM.16.M88.4 R24, [R201+0x3800] ;  /* 0x00380000c918783b */ /* 0x000fe60000000200 */
[----:B------:R-:W-:Y:S01]  /*1ec0*/  HMMA.16816.F32.BF16 R84, R140, R64, R20 ;  /* 0x000000408c54723c */ /* 0x000fe20000041814 */
[----:B------:R-:W3:Y:S01]  /*1ed0*/  LDSM.16.M88.4 R20, [R201+0x3000] ;  /* 0x00300000c914783b */ /* 0x000ee20000000200 */
[----:B------:R-:W-:Y:S01]  /*1ee0*/  IMAD.MOV.U32 R7, RZ, RZ, 0x6 ;  /* 0x00000006ff077424 */ /* 0x000fe200078e00ff */
[----:B------:R-:W-:-:S02]  /*1ef0*/  LEA R2, P0, R3, c[0x0][0x1f8], 0x1 ;  /* 0x00007e0003027a11 */ /* 0x000fc400078008ff */
[----:B------:R-:W-:-:S03]  /*1f00*/  ISETP.LT.OR P3, PT, R6, 0x1, P5 ;  /* 0x000000010600780c */ /* 0x000fc60002f61670 */
[----:B------:R-:W-:Y:S01]  /*1f10*/  HMMA.16816.F32.BF16 R88, R140, R66, R8 ;  /* 0x000000428c58723c */ /* 0x000fe20000041808 */
[C---:B------:R-:W-:Y:S02]  /*1f20*/  ISETP.LT.OR P2, PT, R6.reuse, 0x1, P6 ;  /* 0x000000010600780c */ /* 0x040fe40003741670 */
[----:B------:R-:W-:-:S04]  /*1f30*/  ISETP.LT.OR P1, PT, R6, 0x21, P5 ;  /* 0x000000210600780c */ /* 0x000fc80002f21670 */
[----:B------:R-:W-:Y:S01]  /*1f40*/  IMAD.SHL.U32 R10, R5, 0x40, RZ ;  /* 0x00000040050a7824 */ /* 0x000fe200078e00ff */
[----:B------:R-:W-:Y:S02]  /*1f50*/  LEA.HI.X R3, R3, c[0x0][0x1fc], R4, 0x1, P0 ;  /* 0x00007f0003037a11 */ /* 0x000fe400000f0c04 */
[----:B------:R-:W-:Y:S02]  /*1f60*/  SHF.L.U64.HI R7, R5, R7, c[0x0][0x20c] ;  /* 0x0000830005077619 */ /* 0x000fe40000010207 */
[----:B------:R-:W-:Y:S01]  /*1f70*/  IADD3 R8, P0, R10, R2, RZ ;  /* 0x000000020a087210 */ /* 0x000fe20007f1e0ff */
[----:B------:R-:W-:Y:S04]  /*1f80*/  HMMA.16816.F32.BF16 R108, R140, R48, R60 ;  /* 0x000000308c6c723c */ /* 0x000fe8000004183c */
[----:B------:R-:W-:Y:S01]  /*1f90*/  IMAD.X R9, R7, 0x1, R3, P0 ;  /* 0x0000000107097824 */ /* 0x000fe200000e0603 */
[----:B------:R-:W-:-:S03]  /*1fa0*/  IADD3 R4, P0, R8, R10, RZ ;  /* 0x0000000a08047210 */ /* 0x000fc60007f1e0ff */
[----:B------:R-:W-:Y:S02]  /*1fb0*/  HMMA.16816.F32.BF16 R92, R140, R42, R12 ;  /* 0x0000002a8c5c723c */ /* 0x000fe4000004180c */
[----:B------:R-:W-:-:S06]  /*1fc0*/  IMAD.X R5, R9, 0x1, R7, P0 ;  /* 0x0000000109057824 */ /* 0x000fcc00000e0607 */
[----:B------:R-:W-:Y:S01]  /*1fd0*/  HMMA.16816.F32.BF16 R60, R140, R40, R16 ;  /* 0x000000288c3c723c */ /* 0x000fe20000041810 */
[----:B------:R-:W4:Y:S04]  /*1fe0*/  LDSM.16.M88.4 R40, [R216] ;  /* 0x00000000d828783b */ /* 0x000f280000000200 */
[----:B------:R-:W-:Y:S01]  /*1ff0*/  @!PT LDS RZ, [RZ] ;  /* 0x00000000fffff984 */ /* 0x000fe20000000800 */
[----:B------:R-:W-:Y:S01]  /*2000*/  @!PT LDS RZ, [RZ] ;  /* 0x00000000fffff984 */ /* 0x000fe20000000800 */
[----:B------:R-:W-:Y:S01]  /*2010*/  @!PT LDS RZ, [RZ] ;  /* 0x00000000fffff984 */ /* 0x000fe20000000800 */
[----:B------:R5:W-:Y:S03]  /*2020*/  LDGSTS.E.BYPASS.LTC128B.128 [R228+0x100], [R2.64], !P3 ;  /* 0x0010000002e47fae */ /* 0x000be6000d901d46 */
[----:B-1----:R-:W-:Y:S01]  /*2030*/  HMMA.16816.F32.BF16 R12, R136, R68, RZ ;  /* 0x00000044880c723c */ /* 0x002fe200000418ff */
[----:B------:R5:W-:Y:S04]  /*2040*/  LDGSTS.E.BYPASS.LTC128B.128 [R228+0x4100], [R2.64+0x80], !P2 ;  /* 0x0410008002e47fae */ /* 0x000be8000d101d46 */
[----:B------:R1:W-:Y:S01]  /*2050*/  LDGSTS.E.BYPASS.LTC128B.128 [R228+0x1100], [R8.64], !P1 ;  /* 0x0110000008e47fae */ /* 0x0003e2000c901d46 */
[----:B------:R-:W-:-:S02]  /*2060*/  ISETP.LT.OR P3, PT, R6, 0x21, P6 ;  /* 0x000000210600780c */ /* 0x000fc40003761670 */
[----:B-1----:R-:W-:Y:S02]  /*2070*/  IADD3 R8, P2, P1, R10, 0x80, R2 ;  /* 0x000000800a087810 */ /* 0x002fe4000795e002 */
[----:B-----5:R-:W-:Y:S02]  /*2080*/  IADD3 R2, P0, R4, R10, RZ ;  /* 0x0000000a04027210 */ /* 0x020fe40007f1e0ff */
[----:B------:R-:W-:Y:S02]  /*2090*/  IADD3.X R9, R7, RZ, R3, P2, P1 ;  /* 0x000000ff07097210 */ /* 0x000fe400017e2403 */
[C---:B------:R-:W-:Y:S01]  /*20a0*/  ISETP.LT.OR P1, PT, R6.reuse, 0x41, P5 ;  /* 0x000000410600780c */ /* 0x040fe20002f21670 */
[----:B------:R-:W-:Y:S01]  /*20b0*/  IMAD.X R3, R5, 0x1, R7, P0 ;  /* 0x0000000105037824 */ /* 0x000fe200000e0607 */
[----:B------:R-:W-:-:S03]  /*20c0*/  ISETP.LT.OR P0, PT, R6, 0x41, P6 ;  /* 0x000000410600780c */ /* 0x000fc60003701670 */
[----:B------:R1:W-:Y:S05]  /*20d0*/  LDGSTS.E.BYPASS.LTC128B.128 [R228+0x5100], [R8.64], !P3 ;  /* 0x0510000008e47fae */ /* 0x0003ea000d901d46 */
[----:B--2---:R-:W-:Y:S01]  /*20e0*/  HMMA.16816.F32.BF16 R72, R140, R36, R12 ;  /* 0x000000248c48723c */ /* 0x004fe2000004180c */
[C---:B------:R-:W-:Y:S02]  /*20f0*/  ISETP.LT.OR P5, PT, R6.reuse, 0x61, P5 ;  /* 0x000000610600780c */ /* 0x040fe40002fa1670 */
[----:B------:R-:W-:-:S05]  /*2100*/  ISETP.LT.OR P2, PT, R6, 0x61, P6 ;  /* 0x000000610600780c */ /* 0x000fca0003741670 */
[----:B---3--:R-:W-:Y:S01]  /*2110*/  HMMA.16816.F32.BF16 R12, R136, R22, RZ ;  /* 0x00000016880c723c */ /* 0x008fe200000418ff */
[----:B------:R2:W-:Y:S04]  /*2120*/  LDGSTS.E.BYPASS.LTC128B.128 [R228+0x2100], [R4.64], !P1 ;  /* 0x0210000004e47fae */ /* 0x0005e8000c901d46 */
[----:B------:R2:W-:Y:S03]  /*2130*/  LDGSTS.E.BYPASS.LTC128B.128 [R228+0x6100], [R4.64+0x80], !P0 ;  /* 0x0610008004e47fae */ /* 0x0005e6000c101d46 */
[----:B------:R-:W-:Y:S01]  /*2140*/  HMMA.16816.F32.BF16 R100, R140, R50, R52 ;  /* 0x000000328c64723c */ /* 0x000fe20000041834 */
[----:B------:R3:W-:Y:S04]  /*2150*/  LDGSTS.E.BYPASS.LTC128B.128 [R228+0x3100], [R2.64], !P5 ;  /* 0x0310000002e47fae */ /* 0x0007e8000e901d46 */
[----:B------:R3:W-:Y:S03]  /*2160*/  LDGSTS.E.BYPASS.LTC128B.128 [R228+0x7100], [R2.64+0x80], !P2 ;  /* 0x0710008002e47fae */ /* 0x0007e6000d101d46 */
[C---:B------:R-:W-:Y:S01]  /*2170*/  HMMA.16816.F32.BF16 R16, R136.reuse, R20, RZ ;  /* 0x000000148810723c */ /* 0x040fe200000418ff */
[----:B------:R-:W-:Y:S04]  /*2180*/  LDSM.16.M88.4 R20, [R205] ;  /* 0x00000000cd14783b */ /* 0x000fe80000000200 */
[----:B------:R-:W-:Y:S03]  /*2190*/  LDSM.16.M88.4 R132, [R205+0x4000] ;  /* 0x00400000cd84783b */ /* 0x000fe60000000200 */
[C---:B-1----:R-:W-:Y:S01]  /*21a0*/  HMMA.16816.F32.BF16 R8, R136.reuse, R24, RZ ;  /* 0x000000188808723c */ /* 0x042fe200000418ff */
[----:B------:R-:W0:Y:S07]  /*21b0*/  LDGDEPBAR ;  /* 0x00000000000079af */ /* 0x000e2e0000000000 */
[----:B--2---:R-:W-:Y:S01]  /*21c0*/  HMMA.16816.F32.BF16 R4, R136, R26, RZ ;  /* 0x0000001a8804723c */ /* 0x004fe200000418ff */
[----:B------:R-:W1:Y:S07]  /*21d0*/  LDSM.16.M88.4 R24, [R205+0x800] ;  /* 0x00080000cd18783b */ /* 0x000e6e0000000200 */
[C---:B------:R-:W-:Y:S01]  /*21e0*/  HMMA.16816.F32.BF16 R52, R140.reuse, R34, R12 ;  /* 0x000000228c34723c */ /* 0x040fe2000004180c */
[----:B------:R-:W2:Y:S07]  /*21f0*/  LDSM.16.M88.4 R12, [R205+0x1800] ;  /* 0x00180000cd0c783b */ /* 0x000eae0000000200 */
[C---:B----4-:R-:W-:Y:S01]  /*2200*/  HMMA.16816.F32.BF16 R48, R140.reuse, R40, R8 ;  /* 0x000000288c30723c */ /* 0x050fe20000041808 */
[----:B------:R-:W-:Y:S07]  /*2210*/  LDSM.16.M88.4 R8, [R205+0x2800] ;  /* 0x00280000cd08783b */ /* 0x000fee0000000200 */
[C---:B------:R-:W-:Y:S01]  /*2220*/  HMMA.16816.F32.BF16 R40, R140.reuse, R42, R4 ;  /* 0x0000002a8c28723c */ /* 0x040fe20000041804 */
[----:B------:R-:W4:Y:S07]  /*2230*/  LDSM.16.M88.4 R4, [R205+0x2000] ;  /* 0x00200000cd04783b */ /* 0x000f2e0000000200 */
[----:B------:R-:W-:Y:S01]  /*2240*/  HMMA.16816.F32.BF16 R96, R140, R46, R28 ;  /* 0x0000002e8c60723c */ /* 0x000fe2000004181c */
[----:B------:R-:W5:Y:S07]  /*2250*/  LDSM.16.M88.4 R44, [R205+0x1000] ;  /* 0x00100000cd2c783b */ /* 0x000f6e0000000200 */
[----:B------:R-:W-:Y:S08]  /*2260*/  HMMA.16816.F32.BF16 R28, R136, R70, RZ ;  /* 0x00000046881c723c */ /* 0x000ff000000418ff */
[----:B------:R-:W-:Y:S01]  /*2270*/  HMMA.16816.F32.BF16 R56, R140, R32, R16 ;  /* 0x000000208c38723c */ /* 0x000fe20000041810 */
[----:B------:R-:W2:Y:S07]  /*2280*/  LDSM.16.M88.4 R16, [R205+0x3800] ;  /* 0x00380000cd10783b */ /* 0x000eae0000000200 */
[----:B-1----:R-:W-:Y:S08]  /*2290*/  HMMA.16816.F32.BF16 R32, R164, R26, R96 ;  /* 0x0000001aa420723c */ /* 0x002ff00000041860 */
[----:B------:R-:W-:Y:S08]  /*22a0*/  HMMA.16816.F32.BF16 R64, R140, R38, R28 ;  /* 0x000000268c40723c */ /* 0x000ff0000004181c */
[C---:B------:R-:W-:Y:S08]  /*22b0*/  HMMA.16816.F32.BF16 R28, R164.reuse, R20, R108 ;  /* 0x00000014a41c723c */ /* 0x040ff0000004186c */
[C---:B------:R-:W-:Y:S01]  /*22c0*/  HMMA.16816.F32.BF16 R36, R164.reuse, R24, R104 ;  /* 0x00000018a424723c */ /* 0x040fe20000041868 */
[----:B------:R-:W1:Y:S07]  /*22d0*/  LDSM.16.M88.4 R24, [R205+0x3000] ;  /* 0x00300000cd18783b */ /* 0x000e6e0000000200 */
[C---:B------:R-:W-:Y:S08]  /*22e0*/  HMMA.16816.F32.BF16 R20, R164.reuse, R22, R100 ;  /* 0x00000016a414723c */ /* 0x040ff00000041864 */
[C---:B--2---:R-:W-:Y:S08]  /*22f0*/  HMMA.16816.F32.BF16 R76, R164.reuse, R12, R76 ;  /* 0x0000000ca44c723c */ /* 0x044ff0000004184c */
[C---:B------:R-:W-:Y:S01]  /*2300*/  HMMA.16816.F32.BF16 R80, R164.reuse, R14, R80 ;  /* 0x0000000ea450723c */ /* 0x040fe20000041850 */
[----:B------:R-:W2:Y:S07]  /*2310*/  LDSM.16.M88.4 R12, [R202] ;  /* 0x00000000ca0c783b */ /* 0x000eae0000000200 */
[C---:B----4-:R-:W-:Y:S08]  /*2320*/  HMMA.16816.F32.BF16 R84, R164.reuse, R4, R84 ;  /* 0x00000004a454723c */ /* 0x050ff00000041854 */
[C---:B------:R-:W-:Y:S01]  /*2330*/  HMMA.16816.F32.BF16 R100, R164.reuse, R6, R88 ;  /* 0x00000006a464723c */ /* 0x040fe20000041858 */
[----:B------:R-:W4:Y:S07]  /*2340*/  LDSM.16.M88.4 R4, [R202+0x800] ;  /* 0x00080000ca04783b */ /* 0x000f2e0000000200 */
[C---:B-----5:R-:W-:Y:S08]  /*2350*/  HMMA.16816.F32.BF16 R68, R164.reuse, R46, R92 ;  /* 0x0000002ea444723c */ /* 0x060ff0000004185c */
[C---:B------:R-:W-:Y:S08]  /*2360*/  HMMA.16816.F32.BF16 R92, R164.reuse, R8, R72 ;  /* 0x00000008a45c723c */ /* 0x040ff00000041848 */
[C---:B------:R-:W-:Y:S01]  /*2370*/  HMMA.16816.F32.BF16 R104, R164.reuse, R10, R64 ;  /* 0x0000000aa468723c */ /* 0x040fe20000041840 */
[----:B------:R-:W5:Y:S07]  /*2380*/  LDSM.16.M88.4 R8, [R202+0x1000] ;  /* 0x00100000ca08783b */ /* 0x000f6e0000000200 */
[C---:B------:R-:W-:Y:S08]  /*2390*/  HMMA.16816.F32.BF16 R88, R164.reuse, R16, R48 ;  /* 0x00000010a458723c */ /* 0x040ff00000041830 */
[C---:B------:R-:W-:Y:S01]  /*23a0*/  HMMA.16816.F32.BF16 R72, R164.reuse, R18, R40 ;  /* 0x00000012a448723c */ /* 0x040fe20000041828 */
[----:B------:R-:W3:Y:S07]  /*23b0*/  LDSM.16.M88.4 R16, [R202+0x2800] ;  /* 0x00280000ca10783b */ /* 0x000eee0000000200 */
[C---:B-1----:R-:W-:Y:S08]  /*23c0*/  HMMA.16816.F32.BF16 R108, R164.reuse, R24, R56 ;  /* 0x00000018a46c723c */ /* 0x042ff00000041838 */
[----:B------:R-:W-:Y:S08]  /*23d0*/  HMMA.16816.F32.BF16 R60, R164, R44, R60 ;  /* 0x0000002ca43c723c */ /* 0x000ff0000004183c */
[C---:B--2---:R-:W-:Y:S08]  /*23e0*/  HMMA.16816.F32.BF16 R64, R172.reuse, R12, R28 ;  /* 0x0000000cac40723c */ /* 0x044ff0000004181c */
[----:B------:R-:W-:Y:S01]  /*23f0*/  HMMA.16816.F32.BF16 R56, R172, R14, R20 ;  /* 0x0000000eac38723c */ /* 0x000fe20000041814 */
[----:B------:R-:W1:Y:S04]  /*2400*/  LDSM.16.M88.4 R12, [R202+0x3800] ;  /* 0x00380000ca0c783b */ /* 0x000e680000000200 */
[----:B------:R-:W-:Y:S03]  /*2410*/  LDSM.16.M88.4 R20, [R201+0x4800] ;  /* 0x00480000c914783b */ /* 0x000fe60000000200 */
[----:B------:R-:W-:Y:S01]  /*2420*/  HMMA.16816.F32.BF16 R96, R164, R26, R52 ;  /* 0x0000001aa460723c */ /* 0x000fe20000041834 */
[----:B------:R-:W2:Y:S04]  /*2430*/  LDSM.16.M88.4 R24, [R202+0x1800] ;  /* 0x00180000ca18783b */ /* 0x000ea80000000200 */
[----:B------:R-:W-:Y:S03]  /*2440*/  LDSM.16.M88.4 R52, [R202+0x2000] ;  /* 0x00200000ca34783b */ /* 0x000fe60000000200 */
[C---:B----4-:R-:W-:Y:S01]  /*2450*/  HMMA.16816.F32.BF16 R48, R172.reuse, R4, R36 ;  /* 0x00000004ac30723c */ /* 0x050fe20000041824 */
[----:B------:R-:W-:Y:S07]  /*2460*/  LDSM.16.M88.4 R36, [R201+0x4000] ;  /* 0x00400000c924783b */ /* 0x000fee0000000200 */
[C---:B------:R-:W-:Y:S01]  /*2470*/  HMMA.16816.F32.BF16 R44, R172.reuse, R6, R32 ;  /* 0x00000006ac2c723c */ /* 0x040fe20000041820 */
[----:B------:R-:W4:Y:S07]  /*2480*/  LDSM.16.M88.4 R4, [R202+0x3000] ;  /* 0x00300000ca04783b */ /* 0x000f2e0000000200 */
[C---:B-----5:R-:W-:Y:S01]  /*2490*/  HMMA.16816.F32.BF16 R40, R172.reuse, R8, R60 ;  /* 0x00000008ac28723c */ /* 0x060fe2000004183c */
[----:B------:R-:W-:Y:S07]  /*24a0*/  LDSM.16.M88.4 R60, [R215] ;  /* 0x00000000d73c783b */ /* 0x000fee0000000200 */
[C---:B------:R-:W-:Y:S01]  /*24b0*/  HMMA.16816.F32.BF16 R32, R172.reuse, R10, R68 ;  /* 0x0000000aac20723c */ /* 0x040fe20000041844 */
[----:B------:R-:W-:Y:S07]  /*24c0*/  LDSM.16.M88.4 R8, [R201+0x5800] ;  /* 0x00580000c908783b */ /* 0x000fee0000000200 */
[C---:B---3--:R-:W-:Y:S08]  /*24d0*/  HMMA.16816.F32.BF16 R92, R172.reuse, R16, R92 ;  /* 0x00000010ac5c723c */ /* 0x048ff0000004185c */
[C---:B------:R-:W-:Y:S01]  /*24e0*/  HMMA.16816.F32.BF16 R104, R172.reuse, R18, R104 ;  /* 0x00000012ac68723c */ /* 0x040fe20000041868 */
[----:B------:R-:W3:Y:S07]  /*24f0*/  LDSM.16.M88.4 R16, [R201+0x5000] ;  /* 0x00500000c910783b */ /* 0x000eee0000000200 */
[C---:B-1----:R-:W-:Y:S08]  /*2500*/  HMMA.16816.F32.BF16 R116, R172.reuse, R12, R88 ;  /* 0x0000000cac74723c */ /* 0x042ff00000041858 */
[C---:B------:R-:W-:Y:S01]  /*2510*/  HMMA.16816.F32.BF16 R112, R172.reuse, R14, R72 ;  /* 0x0000000eac70723c */ /* 0x040fe20000041848 */
[----:B------:R-:W1:Y:S07]  /*2520*/  LDSM.16.M88.4 R12, [R201+0x6800] ;  /* 0x00680000c90c783b */ /* 0x000e6e0000000200 */
[C---:B--2---:R-:W-:Y:S08]  /*2530*/  HMMA.16816.F32.BF16 R28, R172.reuse, R24, R76 ;  /* 0x00000018ac1c723c */ /* 0x044ff0000004184c */
[C---:B----4-:R-:W-:Y:S08]  /*2540*/  HMMA.16816.F32.BF16 R120, R172.reuse, R6, R96 ;  /* 0x00000006ac78723c */ /* 0x050ff00000041860 */
[----:B------:R-:W-:Y:S08]  /*2550*/  HMMA.16816.F32.BF16 R24, R172, R26, R80 ;  /* 0x0000001aac18723c */ /* 0x000ff00000041850 */
[----:B------:R-:W-:Y:S01]  /*2560*/  HMMA.16816.F32.BF16 R96, R176, R22, R44 ;  /* 0x00000016b060723c */ /* 0x000fe2000004182c */
[----:B------:R-:W2:Y:S07]  /*2570*/  LDSM.16.M88.4 R44, [R201+0x7000] ;  /* 0x00700000c92c783b */ /* 0x000eae0000000200 */
[C---:B------:R-:W-:Y:S01]  /*2580*/  HMMA.16816.F32.BF16 R124, R172.reuse, R4, R108 ;  /* 0x00000004ac7c723c */ /* 0x040fe2000004186c */
[----:B------:R-:W4:Y:S07]  /*2590*/  LDSM.16.M88.4 R4, [R201+0x6000] ;  /* 0x00600000c904783b */ /* 0x000f2e0000000200 */
[C---:B------:R-:W-:Y:S08]  /*25a0*/  HMMA.16816.F32.BF16 R68, R172.reuse, R52, R84 ;  /* 0x00000034ac44723c */ /* 0x040ff00000041854 */
[----:B------:R-:W-:Y:S01]  /*25b0*/  HMMA.16816.F32.BF16 R84, R172, R54, R100 ;  /* 0x00000036ac54723c */ /* 0x000fe20000041864 */
[----:B------:R-:W5:Y:S07]  /*25c0*/  LDSM.16.M88.4 R52, [R213] ;  /* 0x00000000d534783b */ /* 0x000f6e0000000200 */
[C---:B------:R-:W-:Y:S01]  /*25d0*/  HMMA.16816.F32.BF16 R72, R176.reuse, R36, R64 ;  /* 0x00000024b048723c */ /* 0x040fe20000041840 */
[----:B------:R-:W1:Y:S07]  /*25e0*/  LDSM.16.M88.4 R64, [R201+0x7800] ;  /* 0x00780000c940783b */ /* 0x000e6e0000000200 */
[C---:B------:R-:W-:Y:S01]  /*25f0*/  HMMA.16816.F32.BF16 R108, R176.reuse, R38, R56 ;  /* 0x00000026b06c723c */ /* 0x040fe20000041838 */
[----:B------:R-:W1:Y:S07]  /*2600*/  LDSM.16.M88.4 R56, [R214] ;  /* 0x00000000d638783b */ /* 0x000e6e0000000200 */
[C---:B------:R-:W-:Y:S08]  /*2610*/  HMMA.16816.F32.BF16 R100, R176.reuse, R20, R48 ;  /* 0x00000014b064723c */ /* 0x040ff00000041830 */
[C---:B---3--:R-:W-:Y:S01]  /*2620*/  HMMA.16816.F32.BF16 R88, R176.reuse, R16, R40 ;  /* 0x00000010b058723c */ /* 0x048fe20000041828 */
[----:B------:R-:W3:Y:S07]  /*2630*/  LDSM.16.M88.4 R40, [R212] ;  /* 0x00000000d428783b */ /* 0x000eee0000000200 */
[C---:B------:R-:W-:Y:S01]  /*2640*/  HMMA.16816.F32.BF16 R76, R176.reuse, R8, R28 ;  /* 0x00000008b04c723c */ /* 0x040fe2000004181c */
[----:B------:R-:W3:Y:S07]  /*2650*/  LDSM.16.M88.4 R28, [R210] ;  /* 0x00000000d21c783b */ /* 0x000eee0000000200 */
[C---:B------:R-:W-:Y:S01]  /*2660*/  HMMA.16816.F32.BF16 R48, R176.reuse, R10, R24 ;  /* 0x0000000ab030723c */ /* 0x040fe20000041818 */
[----:B------:R-:W3:Y:S07]  /*2670*/  LDSM.16.M88.4 R24, [R209] ;  /* 0x00000000d118783b */ /* 0x000eee0000000200 */
[C---:B------:R-:W-:Y:S01]  /*2680*/  HMMA.16816.F32.BF16 R80, R176.reuse, R18, R32 ;  /* 0x00000012b050723c */ /* 0x040fe20000041820 */
[----:B------:R-:W3:Y:S07]  /*2690*/  LDSM.16.M88.4 R32, [R211] ;  /* 0x00000000d320783b */ /* 0x000eee0000000200 */
[C---:B-1----:R-:W-:Y:S08]  /*26a0*/  HMMA.16816.F32.BF16 R16, R176.reuse, R12, R92 ;  /* 0x0000000cb010723c */ /* 0x042ff0000004185c */
[C---:B------:R-:W-:Y:S08]  /*26b0*/  HMMA.16816.F32.BF16 R12, R176.reuse, R14, R104 ;  /* 0x0000000eb00c723c */ /* 0x040ff00000041868 */
[C---:B--2---:R-:W-:Y:S08]  /*26c0*/  HMMA.16816.F32.BF16 R8, R176.reuse, R44, R124 ;  /* 0x0000002cb008723c */ /* 0x044ff0000004187c */
[C---:B----4-:R-:W-:Y:S01]  /*26d0*/  HMMA.16816.F32.BF16 R36, R176.reuse, R4, R68 ;  /* 0x00000004b024723c */ /* 0x050fe20000041844 */
[----:B------:R-:W1:Y:S07]  /*26e0*/  LDSM.16.M88.4 R68, [R208] ;  /* 0x00000000d044783b */ /* 0x000e6e0000000200 */
[----:B------:R-:W-:Y:S01]  /*26f0*/  HMMA.16816.F32.BF16 R20, R176, R6, R84 ;  /* 0x00000006b014723c */ /* 0x000fe20000041854 */
[----:B------:R-:W-:Y:S07]  /*2700*/  LDSM.16.M88.4 R84, [R205+0x5000] ;  /* 0x00500000cd54783b */ /* 0x000fee0000000200 */
[----:B-----5:R-:W-:Y:S01]  /*2710*/  HMMA.16816.F32.BF16 R128, R180, R54, R80 ;  /* 0x00000036b480723c */ /* 0x020fe20000041850 */
[----:B------:R-:W2:Y:S07]  /*2720*/  LDSM.16.M88.4 R80, [R205+0x4800] ;  /* 0x00480000cd50783b */ /* 0x000eae0000000200 */
[C---:B------:R-:W-:Y:S08]  /*2730*/  HMMA.16816.F32.BF16 R4, R176.reuse, R46, R120 ;  /* 0x0000002eb004723c */ /* 0x040ff00000041878 */
[C---:B------:R-:W-:Y:S08]  /*2740*/  HMMA.16816.F32.BF16 R44, R176.reuse, R64, R116 ;  /* 0x00000040b02c723c */ /* 0x040ff00000041874 */
[----:B------:R-:W-:Y:S08]  /*2750*/  HMMA.16816.F32.BF16 R64, R176, R66, R112 ;  /* 0x00000042b040723c */ /* 0x000ff00000041870 */
[C---:B------:R-:W-:Y:S08]  /*2760*/  HMMA.16816.F32.BF16 R116, R180.reuse, R56, R100 ;  /* 0x00000038b474723c */ /* 0x040ff00000041864 */
[C---:B------:R-:W-:Y:S01]  /*2770*/  HMMA.16816.F32.BF16 R104, R180.reuse, R58, R96 ;  /* 0x0000003ab468723c */ /* 0x040fe20000041860 */
[----:B------:R-:W-:Y:S07]  /*2780*/  LDSM.16.M88.4 R56, [R202+0x4800] ;  /* 0x00480000ca38783b */ /* 0x000fee0000000200 */
[C---:B---3--:R-:W-:Y:S08]  /*2790*/  HMMA.16816.F32.BF16 R124, R180.reuse, R40, R76 ;  /* 0x00000028b47c723c */ /* 0x048ff0000004184c */
[C---:B------:R-:W-:Y:S01]  /*27a0*/  HMMA.16816.F32.BF16 R100, R180.reuse, R28, R16 ;  /* 0x0000001cb464723c */ /* 0x040fe20000041810 */
[----:B------:R-:W3:Y:S07]  /*27b0*/  LDSM.16.M88.4 R16, [R205+0x6000] ;  /* 0x00600000cd10783b */ /* 0x000eee0000000200 */
[C---:B------:R-:W-:Y:S01]  /*27c0*/  HMMA.16816.F32.BF16 R96, R180.reuse, R30, R12 ;  /* 0x0000001eb460723c */ /* 0x040fe2000004180c */
[----:B------:R-:W4:Y:S04]  /*27d0*/  LDSM.16.M88.4 R12, [R205+0x6800] ;  /* 0x00680000cd0c783b */ /* 0x000f280000000200 */
[----:B------:R-:W-:Y:S03]  /*27e0*/  LDSM.16.M88.4 R28, [R205+0x7800] ;  /* 0x00780000cd1c783b */ /* 0x000fe60000000200 */
[C---:B------:R-:W-:Y:S01]  /*27f0*/  HMMA.16816.F32.BF16 R76, R180.reuse, R24, R8 ;  /* 0x00000018b44c723c */ /* 0x040fe20000041808 */
[----:B------:R-:W5:Y:S07]  /*2800*/  LDSM.16.M88.4 R8, [R205+0x7000] ;  /* 0x00700000cd08783b */ /* 0x000f6e0000000200 */
[C---:B------:R-:W-:Y:S08]  /*2810*/  HMMA.16816.F32.BF16 R72, R180.reuse, R60, R72 ;  /* 0x0000003cb448723c */ /* 0x040ff00000041848 */
[C---:B------:R-:W-:Y:S01]  /*2820*/  HMMA.16816.F32.BF16 R108, R180.reuse, R62, R108 ;  /* 0x0000003eb46c723c */ /* 0x040fe2000004186c */
[----:B------:R-:W-:Y:S07]  /*2830*/  LDSM.16.M88.4 R60, [R202+0x4000] ;  /* 0x00400000ca3c783b */ /* 0x000fee0000000200 */
[C---:B------:R-:W-:Y:S08]  /*2840*/  HMMA.16816.F32.BF16 R88, R180.reuse, R52, R88 ;  /* 0x00000034b458723c */ /* 0x040ff00000041858 */
[C---:B------:R-:W-:Y:S01]  /*2850*/  HMMA.16816.F32.BF16 R92, R180.reuse, R34, R20 ;  /* 0x00000022b45c723c */ /* 0x040fe20000041814 */
[----:B------:R-:W2:Y:S07]  /*2860*/  LDSM.16.M88.4 R20, [R205+0x5800] ;  /* 0x00580000cd14783b */ /* 0x000eae0000000200 */
[C---:B------:R-:W-:Y:S08]  /*2870*/  HMMA.16816.F32.BF16 R112, R180.reuse, R32, R36 ;  /* 0x00000020b470723c */ /* 0x040ff00000041824 */
[C---:B------:R-:W-:Y:S08]  /*2880*/  HMMA.16816.F32.BF16 R4, R180.reuse, R26, R4 ;  /* 0x0000001ab404723c */ /* 0x040ff00000041804 */
[C---:B------:R-:W-:Y:S08]  /*2890*/  HMMA.16816.F32.BF16 R120, R180.reuse, R42, R48 ;  /* 0x0000002ab478723c */ /* 0x040ff00000041830 */
[C---:B-1----:R-:W-:Y:S08]  /*28a0*/  HMMA.16816.F32.BF16 R24, R180.reuse, R68, R44 ;  /* 0x00000044b418723c */ /* 0x042ff0000004182c */
[----:B------:R-:W-:Y:S01]  /*28b0*/  HMMA.16816.F32.BF16 R32, R180, R70, R64 ;  /* 0x00000046b420723c */ /* 0x000fe20000041840 */
[----:B------:R-:W1:Y:S07]  /*28c0*/  LDSM.16.M88.4 R64, [R202+0x5000] ;  /* 0x00500000ca40783b */ /* 0x000e6e0000000200 */
[C---:B------:R-:W-:Y:S08]  /*28d0*/  HMMA.16816.F32.BF16 R52, R184.reuse, R132, R72 ;  /* 0x00000084b834723c */ /* 0x040ff00000041848 */
[C---:B------:R-:W-:Y:S01]  /*28e0*/  HMMA.16816.F32.BF16 R48, R184.reuse, R134, R108 ;  /* 0x00000086b830723c */ /* 0x040fe2000004186c */
[----:B------:R-:W-:Y:S07]  /*28f0*/  LDSM.16.M88.4 R132, [R202+0x7000] ;  /* 0x00700000ca84783b */ /* 0x000fee0000000200 */
[C---:B--2---:R-:W-:Y:S01]  /*2900*/  HMMA.16816.F32.BF16 R44, R184.reuse, R80, R116 ;  /* 0x00000050b82c723c */ /* 0x044fe20000041874 */
[----:B------:R-:W-:Y:S07]  /*2910*/  LDSM.16.M88.4 R116, [R202+0x6800] ;  /* 0x00680000ca74783b */ /* 0x000fee0000000200 */
[C---:B------:R-:W-:Y:S01]  /*2920*/  HMMA.16816.F32.BF16 R40, R184.reuse, R82, R104 ;  /* 0x00000052b828723c */ /* 0x040fe20000041868 */
[----:B------:R-:W-:Y:S07]  /*2930*/  LDSM.16.M88.4 R104, [R202+0x6000] ;  /* 0x00600000ca68783b */ /* 0x000fee0000000200 */
[C---:B------:R-:W-:Y:S01]  /*2940*/  HMMA.16816.F32.BF16 R36, R184.reuse, R84, R88 ;  /* 0x00000054b824723c */ /* 0x040fe20000041858 */
[----:B------:R-:W2:Y:S07]  /*2950*/  LDSM.16.M88.4 R88, [R202+0x5800] ;  /* 0x00580000ca58783b */ /* 0x000eae0000000200 */
[----:B------:R-:W-:Y:S01]  /*2960*/  HMMA.16816.F32.BF16 R68, R184, R86, R128 ;  /* 0x00000056b844723c */ /* 0x000fe20000041880 */
[----:B------:R-:W1:Y:S01]  /*2970*/  LDSM.16.M88.4 R128, [R202+0x7800] ;  /* 0x00780000ca80783b */ /* 0x000e620000000200 */
[----:B------:R-:W-:Y:S01]  /*2980*/  ISETP.GE.AND P0, PT, R168, 0x2, PT ;  /* 0x00000002a800780c */ /* 0x000fe20003f06270 */
[----:B------:R-:W-:-:S05]  /*2990*/  DEPBAR.LE SB0, 0x0 ;  /* 0x000080000000791a */ /* 0x000fca0000000000 */
[C---:B---3--:R-:W-:Y:S08]  /*29a0*/  HMMA.16816.F32.BF16 R84, R184.reuse, R16, R112 ;  /* 0x00000010b854723c */ /* 0x048ff00000041870 */
[C---:B------:R-:W-:Y:S08]  /*29b0*/  HMMA.16816.F32.BF16 R92, R184.reuse, R18, R92 ;  /* 0x00000012b85c723c */ /* 0x040ff0000004185c */
[C---:B----4-:R-:W-:Y:S08]  /*29c0*/  HMMA.16816.F32.BF16 R100, R184.reuse, R12, R100 ;  /* 0x0000000cb864723c */ /* 0x050ff00000041864 */
[C---:B------:R-:W-:Y:S08]  /*29d0*/  HMMA.16816.F32.BF16 R96, R184.reuse, R14, R96 ;  /* 0x0000000eb860723c */ /* 0x040ff00000041860 */
[C---:B-----5:R-:W-:Y:S08]  /*29e0*/  HMMA.16816.F32.BF16 R16, R184.reuse, R8, R76 ;  /* 0x00000008b810723c */ /* 0x060ff0000004184c */
[C---:B------:R-:W-:Y:S08]  /*29f0*/  HMMA.16816.F32.BF16 R12, R184.reuse, R10, R4 ;  /* 0x0000000ab80c723c */ /* 0x040ff00000041804 */
[C---:B------:R-:W-:Y:S08]  /*2a00*/  HMMA.16816.F32.BF16 R72, R184.reuse, R20, R124 ;  /* 0x00000014b848723c */ /* 0x040ff0000004187c */
[C---:B------:R-:W-:Y:S08]  /*2a10*/  HMMA.16816.F32.BF16 R80, R184.reuse, R22, R120 ;  /* 0x00000016b850723c */ /* 0x040ff00000041878 */
[C---:B------:R-:W-:Y:S08]  /*2a20*/  HMMA.16816.F32.BF16 R8, R184.reuse, R28, R24 ;  /* 0x0000001cb808723c */ /* 0x040ff00000041818 */
[----:B------:R-:W-:Y:S01]  /*2a30*/  HMMA.16816.F32.BF16 R4, R184, R30, R32 ;  /* 0x0000001eb804723c */ /* 0x000fe20000041820 */
[----:B------:R-:W-:Y:S07]  /*2a40*/  BSSY B0, `(.L_x_441) ;  /* 0x0000034000007945 */ /* 0x000fee0003800000 */
[C---:B------:R-:W-:Y:S08]  /*2a50*/  HMMA.16816.F32.BF16 R108, R188.reuse, R62, R48 ;  /* 0x0000003ebc6c723c */ /* 0x040ff00000041830 */
[C---:B------:R-:W-:Y:S08]  /*2a60*/  HMMA.16816.F32.BF16 R112, R188.reuse, R60, R52 ;  /* 0x0000003cbc70723c */ /* 0x040ff00000041834 */
[C---:B------:R-:W-:Y:S08]  /*2a70*/  HMMA.16816.F32.BF16 R48, R188.reuse, R56, R44 ;  /* 0x00000038bc30723c */ /* 0x040ff0000004182c */
[C---:B------:R-:W-:Y:S08]  /*2a80*/  HMMA.16816.F32.BF16 R76, R188.reuse, R58, R40 ;  /* 0x0000003abc4c723c */ /* 0x040ff00000041828 */
[C---:B-1----:R-:W-:Y:S08]  /*2a90*/  HMMA.16816.F32.BF16 R28, R188.reuse, R64, R36 ;  /* 0x00000040bc1c723c */ /* 0x042ff00000041824 */
        /* <DEDUP_REMOVED lines=10> */
[----:B------:R-:W-:Y:S01]  /*2b40*/  HMMA.16816.F32.BF16 R64, R188, R130, R4 ;  /* 0x00000082bc40723c */ /* 0x000fe20000041804 */
[----:B------:R-:W-:Y:S06]  /*2b50*/  BAR.SYNC.DEFER_BLOCKING 0x0 ;  /* 0x0000000000007b1d */ /* 0x000fec0000010000 */
[----:B------:R-:W-:Y:S01]  /*2b60*/  @!UPT UIADD3 URZ, URZ, URZ, URZ ;  /* 0x0000003f3f3ff290 */ /* 0x000fe2000fffe03f */
[----:B------:R-:W-:Y:S11]  /*2b70*/  @!P0 BRA `(.L_x_442) ;  /* 0x0000020000008947 */ /* 0x000ff60003800000 */
[----:B------:R-:W-:Y:S01]  /*2b80*/  IADD3 R2, R168, -0x2, RZ ;  /* 0xfffffffea8027810 */ /* 0x000fe20007ffe0ff */
[C---:B------:R-:W-:Y:S01]  /*2b90*/  IMAD.SHL.U32 R8, R145.reuse, 0x40, RZ ;  /* 0x0000004091087824 */ /* 0x040fe200078e00ff */
[----:B------:R-:W-:-:S02]  /*2ba0*/  SHF.L.U64.HI R9, R145, 0x6, R146 ;  /* 0x0000000691097819 */ /* 0x000fc40000010292 */
[----:B------:R-:W-:Y:S01]  /*2bb0*/  SHF.R.S32.HI R3, RZ, 0x1f, R2 ;  /* 0x0000001fff037819 */ /* 0x000fe20000011402 */
[----:B------:R-:W-:-:S04]  /*2bc0*/  IMAD.WIDE.U32 R4, R2, c[0x0][0x1e0], RZ ;  /* 0x0000780002047a25 */ /* 0x000fc800078e00ff */
[----:B------:R-:W-:-:S04]  /*2bd0*/  IMAD R3, R3, c[0x0][0x1e0], RZ ;  /* 0x0000780003037a24 */ /* 0x000fc800078e02ff */
[----:B------:R-:W-:Y:S01]  /*2be0*/  IMAD R2, R2, c[0x0][0x1e4], R3 ;  /* 0x0000790002027a24 */ /* 0x000fe200078e0203 */
[----:B------:R-:W-:-:S03]  /*2bf0*/  LEA R3, P0, R4, R154, 0x7 ;  /* 0x0000009a04037211 */ /* 0x000fc600078038ff */
[----:B------:R-:W-:Y:S01]  /*2c00*/  IMAD.IADD R5, R5, 0x1, R2 ;  /* 0x0000000105057824 */ /* 0x000fe200078e0202 */
[----:B------:R-:W-:-:S04]  /*2c10*/  LEA R2, P2, R3, c[0x0][0x1c8], 0x1 ;  /* 0x0000720003027a11 */ /* 0x000fc800078408ff */
[----:B------:R-:W-:Y:S02]  /*2c20*/  LEA.HI.X R5, R4, R150, R5, 0x7, P0 ;  /* 0x0000009604057211 */ /* 0x000fe400000f3c05 */
[----:B------:R-:W-:Y:S02]  /*2c30*/  ISETP.GE.AND P0, PT, R148, c[0x0][0x1d4], PT ;  /* 0x0000750094007a0c */ /* 0x000fe40003f06270 */
[----:B------:R-:W-:Y:S02]  /*2c40*/  IADD3 R6, P1, R8, R2, RZ ;  /* 0x0000000208067210 */ /* 0x000fe40007f3e0ff */
[----:B------:R-:W-:Y:S02]  /*2c50*/  LEA.HI.X R3, R3, c[0x0][0x1cc], R5, 0x1, P2 ;  /* 0x0000730003037a11 */ /* 0x000fe400010f0c05 */
[-C--:B------:R-:W-:Y:S02]  /*2c60*/  IADD3 R4, P2, R6, R8.reuse, RZ ;  /* 0x0000000806047210 */ /* 0x080fe40007f5e0ff */
[----:B------:R-:W-:Y:S01]  /*2c70*/  IADD3 R10, P5, P3, R8, 0x80, R2 ;  /* 0x00000080080a7810 */ /* 0x000fe20007bbe002 */
[----:B------:R-:W-:Y:S01]  /*2c80*/  IMAD.X R7, R9, 0x1, R3, P1 ;  /* 0x0000000109077824 */ /* 0x000fe200008e0603 */
[----:B------:R-:W-:-:S02]  /*2c90*/  IADD3 R8, P1, R4, R8, RZ ;  /* 0x0000000804087210 */ /* 0x000fc40007f3e0ff */
[----:B------:R-:W-:Y:S01]  /*2ca0*/  IADD3.X R11, R9, RZ, R3, P5, P3 ;  /* 0x000000ff090b7210 */ /* 0x000fe20002fe6403 */
[--C-:B------:R-:W-:Y:S01]  /*2cb0*/  IMAD.X R5, R7, 0x1, R9.reuse, P2 ;  /* 0x0000000107057824 */ /* 0x100fe200010e0609 */
[----:B------:R-:W-:Y:S01]  /*2cc0*/  @!PT LDS RZ, [RZ] ;  /* 0x00000000fffff984 */ /* 0x000fe20000000800 */
[----:B------:R-:W-:Y:S01]  /*2cd0*/  @!PT LDS RZ, [RZ] ;  /* 0x00000000fffff984 */ /* 0x000fe20000000800 */
[----:B------:R-:W-:Y:S01]  /*2ce0*/  @!PT LDS RZ, [RZ] ;  /* 0x00000000fffff984 */ /* 0x000fe20000000800 */
[----:B------:R1:W-:Y:S03]  /*2cf0*/  LDGSTS.E.BYPASS.LTC128B.128 [R228+0x8100], [R2.64], !P0 ;  /* 0x0810000002e47fae */ /* 0x0003e6000c101d46 */
[----:B------:R-:W-:Y:S01]  /*2d00*/  IMAD.X R9, R5, 0x1, R9, P1 ;  /* 0x0000000105097824 */ /* 0x000fe200008e0609 */
[----:B------:R1:W-:Y:S04]  /*2d10*/  LDGSTS.E.BYPASS.LTC128B.128 [R228+0xc100], [R2.64+0x80], !P6 ;  /* 0x0c10008002e47fae */ /* 0x0003e8000f101d46 */
[----:B------:R1:W-:Y:S04]  /*2d20*/  LDGSTS.E.BYPASS.LTC128B.128 [R228+0x9100], [R6.64], !P0 ;  /* 0x0910000006e47fae */ /* 0x0003e8000c101d46 */
[----:B------:R1:W-:Y:S04]  /*2d30*/  LDGSTS.E.BYPASS.LTC128B.128 [R228+0xd100], [R10.64], !P6 ;  /* 0x0d1000000ae47fae */ /* 0x0003e8000f101d46 */
[----:B------:R1:W-:Y:S04]  /*2d40*/  LDGSTS.E.BYPASS.LTC128B.128 [R228+0xa100], [R4.64], !P0 ;  /* 0x0a10000004e47fae */ /* 0x0003e8000c101d46 */
[----:B------:R1:W-:Y:S04]  /*2d50*/  LDGSTS.E.BYPASS.LTC128B.128 [R228+0xe100], [R4.64+0x80], !P6 ;  /* 0x0e10008004e47fae */ /* 0x0003e8000f101d46 */
[----:B------:R1:W-:Y:S04]  /*2d60*/  LDGSTS.E.BYPASS.LTC128B.128 [R228+0xb100], [R8.64], !P0 ;  /* 0x0b10000008e47fae */ /* 0x0003e8000c101d46 */
[----:B------:R1:W-:Y:S02]  /*2d70*/  LDGSTS.E.BYPASS.LTC128B.128 [R228+0xf100], [R8.64+0x80], !P6 ;  /* 0x0f10008008e47fae */ /* 0x0003e4000f101d46 */
.L_x_442:
[----:B------:R-:W-:Y:S05]  /*2d80*/  BSYNC B0 ;  /* 0x0000000000007941 */ /* 0x000fea0003800000 */
.L_x_441:
[----:B-1----:R-:W2:Y:S04]  /*2d90*/  LDL R2, [R1+0x40] ;  /* 0x0000400001027983 */ /* 0x002ea80000100800 */
[----:B------:R-:W3:Y:S01]  /*2da0*/  LDL R6, [R1+0x44] ;  /* 0x0000440001067983 */ /* 0x000ee20000100800 */
[----:B------:R-:W-:-:S03]  /*2db0*/  IMAD R0, R0, R147, 0x1 ;  /* 0x0000000100007424 */ /* 0x000fc600078e0293 */
[----:B------:R-:W0:Y:S01]  /*2dc0*/  LDGDEPBAR ;  /* 0x00000000000079af */ /* 0x000e220000000000 */
[----:B--2---:R-:W-:-:S04]  /*2dd0*/  IMAD.IADD R2, R2, 0x1, R153 ;  /* 0x0000000102027824 */ /* 0x004fc800078e0299 */
[----:B------:R-:W-:Y:S01]  /*2de0*/  @P4 IMAD.HI.U32 R3, R2, c[0x0][0x2c8], RZ ;  /* 0x0000b20002034a27 */ /* 0x000fe200078e00ff */
[----:B---3--:R-:W-:-:S04]  /*2df0*/  IADD3 R0, -R6, c[0x0][0x1d0], R0 ;  /* 0x0000740006007a10 */ /* 0x008fc80007ffe100 */
[----:B------:R-:W-:Y:S01]  /*2e00*/  @P4 SHF.R.U32.HI R2, RZ, c[0x0][0x2cc], R3 ;  /* 0x0000b300ff024a19 */ /* 0x000fe20000011603 */
[----:B------:R-:W-:Y:S01]  /*2e10*/  IMAD.IADD R3, R144, 0x1, -R6 ;  /* 0x0000000190037824 */ /* 0x000fe200078e0a06 */
[----:B------:R-:W-:-:S03]  /*2e20*/  IADD3 R0, R0, -c[0x0][0x168], RZ ;  /* 0x80005a0000007a10 */ /* 0x000fc60007ffe0ff */
[----:B------:R-:W1:Y:S04]  /*2e30*/  SHFL.IDX PT, R5, R2, RZ, 0x1c1f ;  /* 0x001c1fff02057589 */ /* 0x000e6800000e0000 */
[----:B------:R1:W2:Y:S02]  /*2e40*/  SHFL.IDX PT, R4, R2, 0x1, 0x1c1f ;  /* 0x003c1f0002047f89 */ /* 0x0002a400000e0000 */
[C---:B-1----:R-:W-:Y:S02]  /*2e50*/  IMAD.IADD R2, R0.reuse, 0x1, R5 ;  /* 0x0000000100027824 */ /* 0x042fe400078e0205 */
[----:B--2---:R-:W-:-:S03]  /*2e60*/  IMAD.IADD R0, R0, 0x1, R4 ;  /* 0x0000000100007824 */ /* 0x004fc600078e0204 */
[C---:B------:R-:W-:Y:S02]  /*2e70*/  IMNMX R2, R3.reuse, R2, PT ;  /* 0x0000000203027217 */ /* 0x040fe40003800200 */
[----:B------:R-:W-:Y:S02]  /*2e80*/  IMNMX R0, R3, R0, PT ;  /* 0x0000000003007217 */ /* 0x000fe40003800200 */
[C---:B------:R-:W-:Y:S02]  /*2e90*/  ISETP.GT.AND P3, PT, R2.reuse, RZ, PT ;  /* 0x000000ff0200720c */ /* 0x040fe40003f64270 */
[----:B------:R-:W-:Y:S02]  /*2ea0*/  ISETP.GT.AND P2, PT, R2, 0x1, PT ;  /* 0x000000010200780c */ /* 0x000fe40003f44270 */
[----:B------:R-:W-:Y:S02]  /*2eb0*/  FSEL R5, R112, -INF , P3 ;  /* 0xff80000070057808 */ /* 0x000fe40001800000 */
[----:B------:R-:W-:-:S02]  /*2ec0*/  FSEL R6, R113, -INF , P2 ;  /* 0xff80000071067808 */ /* 0x000fc40001000000 */
[C---:B------:R-:W-:Y:S02]  /*2ed0*/  ISETP.GT.AND P3, PT, R2.reuse, 0x8, PT ;  /* 0x000000080200780c */ /* 0x040fe40003f64270 */
[----:B------:R-:W-:Y:S02]  /*2ee0*/  ISETP.GT.AND P2, PT, R2, 0x9, PT ;  /* 0x000000090200780c */ /* 0x000fe40003f44270 */
[----:B------:R-:W-:Y:S02]  /*2ef0*/  FSEL R7, R108, -INF , P3 ;  /* 0xff8000006c077808 */ /* 0x000fe40001800000 */
[----:B------:R-:W-:Y:S02]  /*2f00*/  FMNMX.FTZ R3, R5, R6, !PT ;  /* 0x0000000605037209 */ /* 0x000fe40007810000 */
[----:B------:R-:W-:Y:S02]  /*2f10*/  FSEL R8, R109, -INF , P2 ;  /* 0xff8000006d087808 */ /* 0x000fe40001000000 */
[----:B------:R-:W-:-:S02]  /*2f20*/  ISETP.GT.AND P3, PT, R2, 0x10, PT ;  /* 0x000000100200780c */ /* 0x000fc40003f64270 */
[----:B------:R-:W-:Y:S02]  /*2f30*/  FMNMX.FTZ R3, R7, R3, !PT ;  /* 0x0000000307037209 */ /* 0x000fe40007810000 */
[----:B------:R-:W-:Y:S02]  /*2f40*/  ISETP.GT.AND P1, PT, R0, RZ, PT ;  /* 0x000000ff0000720c */ /* 0x000fe40003f24270 */
[----:B------:R-:W-:Y:S02]  /*2f50*/  ISETP.GT.AND P2, PT, R2, 0x11, PT ;  /* 0x000000110200780c */ /* 0x000fe40003f44270 */
[----:B------:R-:W-:Y:S02]  /*2f60*/  FSEL R36, R48, -INF , P3 ;  /* 0xff80000030247808 */ /* 0x000fe40001800000 */
[----:B------:R-:W-:Y:S02]  /*2f70*/  FMNMX.FTZ R3, R8, R3, !PT ;  /* 0x0000000308037209 */ /* 0x000fe40007810000 */
[----:B------:R-:W-:-:S02]  /*2f80*/  ISETP.GT.AND P0, PT, R0, 0x1, PT ;  /* 0x000000010000780c */ /* 0x000fc40003f04270 */
[----:B------:R-:W-:Y:S02]  /*2f90*/  FSEL R9, R114, -INF , P1 ;  /* 0xff80000072097808 */ /* 0x000fe40000800000 */
[----:B------:R-:W-:Y:S02]  /*2fa0*/  FSEL R37, R49, -INF , P2 ;  /* 0xff80000031257808 */ /* 0x000fe40001000000 */
[----:B------:R-:W-:Y:S02]  /*2fb0*/  ISETP.GT.AND P3, PT, R2, 0x18, PT ;  /* 0x000000180200780c */ /* 0x000fe40003f64270 */
[----:B------:R-:W-:Y:S02]  /*2fc0*/  FMNMX.FTZ R3, R36, R3, !PT ;  /* 0x0000000324037209 */ /* 0x000fe40007810000 */
[----:B------:R-:W-:Y:S02]  /*2fd0*/  FSEL R16, R115, -INF , P0 ;  /* 0xff80000073107808 */ /* 0x000fe40000000000 */
[----:B------:R-:W-:-:S02]  /*2fe0*/  ISETP.GT.AND P1, PT, R0, 0x8, PT ;  /* 0x000000080000780c */ /* 0x000fc40003f24270 */
[----:B------:R-:W-:Y:S02]  /*2ff0*/  ISETP.GT.AND P2, PT, R2, 0x19, PT ;  /* 0x000000190200780c */ /* 0x000fe40003f44270 */
[----:B------:R-:W-:Y:S02]  /*3000*/  FSEL R38, R76, -INF , P3 ;  /* 0xff8000004c267808 */ /* 0x000fe40001800000 */
[----:B------:R-:W-:Y:S02]  /*3010*/  FMNMX.FTZ R3, R37, R3, !PT ;  /* 0x0000000325037209 */ /* 0x000fe40007810000 */
[----:B------:R-:W-:Y:S02]  /*3020*/  ISETP.GT.AND P0, PT, R0, 0x9, PT ;  /* 0x000000090000780c */ /* 0x000fe40003f04270 */
[----:B------:R-:W-:Y:S02]  /*3030*/  FSEL R17, R110, -INF , P1 ;  /* 0xff8000006e117808 */ /* 0x000fe40000800000 */
[----:B------:R-:W-:-:S02]  /*3040*/  FMNMX.FTZ R4, R9, R16, !PT ;  /* 0x0000001009047209 */ /* 0x000fc40007810000 */
[----:B------:R-:W-:Y:S02]  /*3050*/  FSEL R39, R77, -INF , P2 ;  /* 0xff8000004d277808 */ /* 0x000fe40001000000 */
[----:B------:R-:W-:Y:S02]  /*3060*/  ISETP.GT.AND P3, PT, R2, 0x20, PT ;  /* 0x000000200200780c */ /* 0x000fe40003f64270 */
[----:B------:R-:W-:Y:S02]  /*3070*/  FMNMX.FTZ R3, R38, R3, !PT ;  /* 0x0000000326037209 */ /* 0x000fe40007810000 */
[----:B------:R-:W-:Y:S02]  /*3080*/  FSEL R18, R111, -INF , P0 ;  /* 0xff8000006f127808 */ /* 0x000fe40000000000 */
[----:B------:R-:W-:Y:S02]  /*3090*/  ISETP.GT.AND P1, PT, R0, 0x10, PT ;  /* 0x000000100000780c */ /* 0x000fe40003f24270 */
[----:B------:R-:W-:-:S02]  /*30a0*/  FMNMX.FTZ R4, R17, R4, !PT ;  /* 0x0000000411047209 */ /* 0x000fc40007810000 */
        /* <DEDUP_REMOVED lines=34> */
[----:B------:R-:W-:Y:S01]  /*32d0*/  ISETP.GT.AND P1, PT, R0, 0x28, PT ;  /* 0x000000280000780c */ /* 0x000fe20003f24270 */
[----:B------:R-:W-:Y:S01]  /*32e0*/  LDSM.16.MT88.4 R28, [R200+0x4000] ;  /* 0x00400000c81c783b */ /* 0x000fe20000004200 */
        /* <DEDUP_REMOVED lines=38> */
[----:B------:R-:W-:Y:S01]  /*3550*/  LDSM.16.MT88.4 R32, [R223] ;  /* 0x00000000df20783b */ /* 0x000fe20000004200 */
[----:B------:R-:W-:-:S02]  /*3560*/  FMNMX.FTZ R4, R127, R4, !PT ;  /* 0x000000047f047209 */ /* 0x000fc40007810000 */
[----:B------:R-:W-:Y:S02]  /*3570*/  ISETP.GT.AND P2, PT, R2, 0x51, PT ;  /* 0x000000510200780c */ /* 0x000fe40003f44270 */
[----:B------:R-:W-:Y:S02]  /*3580*/  FSEL R149, R52, -INF , P3 ;  /* 0xff80000034957808 */ /* 0x000fe40001800000 */
[----:B------:R-:W-:Y:S02]  /*3590*/  FMNMX.FTZ R3, R130, R3, !PT ;  /* 0x0000000382037209 */ /* 0x000fe40007810000 */
[----:B------:R-:W-:Y:S02]  /*35a0*/  ISETP.GT.AND P0, PT, R0, 0x41, PT ;  /* 0x000000410000780c */ /* 0x000fe40003f04270 */
[----:B------:R-:W-:Y:S02]  /*35b0*/  FSEL R135, R42, -INF , P1 ;  /* 0xff8000002a877808 */ /* 0x000fe40000800000 */
[----:B------:R-:W-:-:S02]  /*35c0*/  FMNMX.FTZ R4, R129, R4, !PT ;  /* 0x0000000481047209 */ /* 0x000fc40007810000 */
[----:B------:R-:W-:Y:S02]  /*35d0*/  ISETP.GT.AND P1, PT, R0, 0x48, PT ;  /* 0x000000480000780c */ /* 0x000fe40003f24270 */
[----:B------:R-:W-:Y:S02]  /*35e0*/  FSEL R148, R53, -INF , P2 ;  /* 0xff80000035947808 */ /* 0x000fe40001000000 */
[----:B------:R-:W-:Y:S02]  /*35f0*/  ISETP.GT.AND P3, PT, R2, 0x58, PT ;  /* 0x000000580200780c */ /* 0x000fe40003f64270 */
[----:B------:R-:W-:Y:S02]  /*3600*/  FMNMX.FTZ R3, R149, R3, !PT ;  /* 0x0000000395037209 */ /* 0x000fe40007810000 */
[----:B------:R-:W-:Y:S02]  /*3610*/  FSEL R144, R43, -INF , P0 ;  /* 0xff8000002b907808 */ /* 0x000fe40000000000 */
[----:B------:R-:W-:-:S02]  /*3620*/  FMNMX.FTZ R4, R135, R4, !PT ;  /* 0x0000000487047209 */ /* 0x000fc40007810000 */
[----:B------:R-:W-:Y:S02]  /*3630*/  FSEL R134, R46, -INF , P1 ;  /* 0xff8000002e867808 */ /* 0x000fe40000800000 */
[----:B------:R-:W-:Y:S02]  /*3640*/  ISETP.GT.AND P1, PT, R0, 0x50, PT ;  /* 0x000000500000780c */ /* 0x000fe40003f24270 */
[----:B------:R-:W-:Y:S02]  /*3650*/  ISETP.GT.AND P2, PT, R2, 0x59, PT ;  /* 0x000000590200780c */ /* 0x000fe40003f44270 */
[----:B------:R-:W-:Y:S02]  /*3660*/  FSEL R147, R56, -INF , P3 ;  /* 0xff80000038937808 */ /* 0x000fe40001800000 */
[----:B------:R-:W-:Y:S02]  /*3670*/  FMNMX.FTZ R3, R148, R3, !PT ;  /* 0x0000000394037209 */ /* 0x000fe40007810000 */
[----:B------:R-:W-:-:S02]  /*3680*/  ISETP.GT.AND P0, PT, R0, 0x49, PT ;  /* 0x000000490000780c */ /* 0x000fc40003f04270 */
[----:B------:R-:W-:Y:S02]  /*3690*/  FMNMX.FTZ R4, R144, R4, !PT ;  /* 0x0000000490047209 */ /* 0x000fe40007810000 */
[----:B------:R-:W-:Y:S02]  /*36a0*/  FSEL R163, R54, -INF , P1 ;  /* 0xff80000036a37808 */ /* 0x000fe40000800000 */
[----:B------:R-:W-:Y:S02]  /*36b0*/  ISETP.GT.AND P1, PT, R0, 0x58, PT ;  /* 0x000000580000780c */ /* 0x000fe40003f24270 */
[----:B------:R-:W-:Y:S02]  /*36c0*/  FSEL R146, R57, -INF , P2 ;  /* 0xff80000039927808 */ /* 0x000fe40001000000 */
[----:B------:R-:W-:Y:S02]  /*36d0*/  ISETP.GT.AND P3, PT, R2, 0x60, PT ;  /* 0x000000600200780c */ /* 0x000fe40003f64270 */
[----:B------:R-:W-:-:S02]  /*36e0*/  FMNMX.FTZ R3, R147, R3, !PT ;  /* 0x0000000393037209 */ /* 0x000fc40007810000 */
[----:B------:R-:W-:Y:S02]  /*36f0*/  FSEL R145, R47, -INF , P0 ;  /* 0xff8000002f917808 */ /* 0x000fe40000000000 */
[----:B------:R-:W-:Y:S02]  /*3700*/  FMNMX.FTZ R4, R134, R4, !PT ;  /* 0x0000000486047209 */ /* 0x000fe40007810000 */
[----:B------:R-:W-:Y:S02]  /*3710*/  ISETP.GT.AND P0, PT, R0, 0x51, PT ;  /* 0x000000510000780c */ /* 0x000fe40003f04270 */
[----:B------:R-:W-:Y:S02]  /*3720*/  FSEL R162, R58, -INF , P1 ;  /* 0xff8000003aa27808 */ /* 0x000fe40000800000 */
[----:B------:R-:W-:Y:S02]  /*3730*/  ISETP.GT.AND P2, PT, R2, 0x61, PT ;  /* 0x000000610200780c */ /* 0x000fe40003f44270 */
[----:B------:R-:W-:-:S02]  /*3740*/  FSEL R232, R60, -INF , P3 ;  /* 0xff8000003ce87808 */ /* 0x000fc40001800000 */
[----:B------:R-:W-:Y:S02]  /*3750*/  FMNMX.FTZ R3, R146, R3, !PT ;  /* 0x0000000392037209 */ /* 0x000fe40007810000 */
[----:B------:R-:W-:Y:S02]  /*3760*/  ISETP.GT.AND P1, PT, R2, 0x68, PT ;  /* 0x000000680200780c */ /* 0x000fe40003f24270 */
[----:B------:R-:W-:Y:S02]  /*3770*/  FMNMX.FTZ R4, R145, R4, !PT ;  /* 0x0000000491047209 */ /* 0x000fe40007810000 */
[----:B------:R-:W-:Y:S02]  /*3780*/  FSEL R171, R55, -INF , P0 ;  /* 0xff80000037ab7808 */ /* 0x000fe40000000000 */
[----:B------:R-:W-:Y:S02]  /*3790*/  ISETP.GT.AND P0, PT, R0, 0x59, PT ;  /* 0x000000590000780c */ /* 0x000fe40003f04270 */
[----:B------:R-:W-:-:S02]  /*37a0*/  FSEL R231, R61, -INF , P2 ;  /* 0xff8000003de77808 */ /* 0x000fc40001000000 */
[----:B------:R-:W-:Y:S02]  /*37b0*/  FMNMX.FTZ R3, R232, R3, !PT ;  /* 0x00000003e8037209 */ /* 0x000fe40007810000 */
[----:B------:R-:W-:Y:S02]  /*37c0*/  FSEL R230, R12, -INF , P1 ;  /* 0xff8000000ce67808 */ /* 0x000fe40000800000 */
[----:B------:R-:W-:Y:S02]  /*37d0*/  FMNMX.FTZ R4, R163, R4, !PT ;  /* 0x00000004a3047209 */ /* 0x000fe40007810000 */
[----:B------:R-:W-:Y:S02]  /*37e0*/  ISETP.GT.AND P1, PT, R0, 0x60, PT ;  /* 0x000000600000780c */ /* 0x000fe40003f24270 */
[----:B------:R-:W-:Y:S02]  /*37f0*/  FSEL R193, R59, -INF , P0 ;  /* 0xff8000003bc17808 */ /* 0x000fe40000000000 */
[----:B------:R-:W-:-:S02]  /*3800*/  ISETP.GT.AND P0, PT, R2, 0x69, PT ;  /* 0x000000690200780c */ /* 0x000fc40003f04270 */
[----:B------:R-:W-:Y:S02]  /*3810*/  FMNMX.FTZ R3, R231, R3, !PT ;  /* 0x00000003e7037209 */ /* 0x000fe40007810000 */
[----:B------:R-:W-:Y:S02]  /*3820*/  FMNMX.FTZ R4, R171, R4, !PT ;  /* 0x00000004ab047209 */ /* 0x000fe40007810000 */
[----:B------:R-:W-:Y:S02]  /*3830*/  FSEL R229, R62, -INF , P1 ;  /* 0xff8000003ee57808 */ /* 0x000fe40000800000 */
[C---:B------:R-:W-:Y:S02]  /*3840*/  ISETP.GT.AND P5, PT, R2.reuse, 0x70, PT ;  /* 0x000000700200780c */ /* 0x040fe40003fa4270 */
[C---:B------:R-:W-:Y:S02]  /*3850*/  ISETP.GT.AND P3, PT, R2.reuse, 0x71, PT ;  /* 0x000000710200780c */ /* 0x040fe40003f64270 */
[----:B------:R-:W-:-:S02]  /*3860*/  ISETP.GT.AND P2, PT, R2, 0x78, PT ;  /* 0x000000780200780c */ /* 0x000fc40003f44270 */
[----:B------:R-:W-:Y:S02]  /*3870*/  ISETP.GT.AND P1, PT, R2, 0x79, PT ;  /* 0x000000790200780c */ /* 0x000fe40003f24270 */
[----:B------:R-:W-:Y:S02]  /*3880*/  FSEL R199, R13, -INF , P0 ;  /* 0xff8000000dc77808 */ /* 0x000fe40000000000 */
[----:B------:R-:W-:Y:S02]  /*3890*/  FMNMX.FTZ R2, R230, R3, !PT ;  /* 0x00000003e6027209 */ /* 0x000fe40007810000 */
[----:B------:R-:W-:Y:S02]  /*38a0*/  FMNMX.FTZ R3, R162, R4, !PT ;  /* 0x00000004a2037209 */ /* 0x000fe40007810000 */
[----:B------:R-:W-:Y:S02]  /*38b0*/  ISETP.GT.AND P0, PT, R0, 0x61, PT ;  /* 0x000000610000780c */ /* 0x000fe40003f04270 */
[----:B------:R-:W-:-:S02]  /*38c0*/  FSEL R247, R68, -INF , P5 ;  /* 0xff80000044f77808 */ /* 0x000fc40002800000 */
[----:B------:R-:W-:Y:S02]  /*38d0*/  FMNMX.FTZ R2, R199, R2, !PT ;  /* 0x00000002c7027209 */ /* 0x000fe40007810000 */
[----:B------:R-:W-:Y:S02]  /*38e0*/  FMNMX.FTZ R3, R193, R3, !PT ;  /* 0x00000003c1037209 */ /* 0x000fe40007810000 */
[----:B------:R-:W-:Y:S02]  /*38f0*/  FSEL R233, R63, -INF , P0 ;  /* 0xff8000003fe97808 */ /* 0x000fe40000000000 */
[----:B------:R-:W-:Y:S02]  /*3900*/  FSEL R245, R69, -INF , P3 ;  /* 0xff80000045f57808 */ /* 0x000fe40001800000 */
[----:B------:R-:W-:Y:S02]  /*3910*/  FMNMX.FTZ R2, R247, R2, !PT ;  /* 0x00000002f7027209 */ /* 0x000fe40007810000 */
[----:B------:R-:W-:-:S02]  /*3920*/  ISETP.GT.AND P0, PT, R0, 0x68, PT ;  /* 0x000000680000780c */ /* 0x000fc40003f04270 */
[----:B------:R-:W-:Y:S02]  /*3930*/  FMNMX.FTZ R3, R229, R3, !PT ;  /* 0x00000003e5037209 */ /* 0x000fe40007810000 */
[----:B------:R-:W-:Y:S02]  /*3940*/  FMNMX.FTZ R117, R245, R2, !PT ;  /* 0x00000002f5757209 */ /* 0x000fe40007810000 */
[----:B------:R-:W-:Y:S02]  /*3950*/  ISETP.GT.AND P3, PT, R0, 0x69, PT ;  /* 0x000000690000780c */ /* 0x000fe40003f64270 */
[----:B------:R-:W-:Y:S02]  /*3960*/  FSEL R198, R14, -INF , P0 ;  /* 0xff8000000ec67808 */ /* 0x000fe40000000000 */
[----:B------:R-:W-:Y:S02]  /*3970*/  FMNMX.FTZ R2, R233, R3, !PT ;  /* 0x00000003e9027209 */ /* 0x000fe40007810000 */
[----:B------:R-:W-:-:S02]  /*3980*/  FSEL R156, R64, -INF , P2 ;  /* 0xff800000409c7808 */ /* 0x000fc40001000000 */
[----:B------:R-:W-:Y:S02]  /*3990*/  FSEL R251, R65, -INF , P1 ;  /* 0xff80000041fb7808 */ /* 0x000fe40000800000 */
[----:B------:R-:W-:Y:S02]  /*39a0*/  FSEL R234, R15, -INF , P3 ;  /* 0xff8000000fea7808 */ /* 0x000fe40001800000 */
[----:B------:R-:W-:Y:S01]  /*39b0*/  ISETP.GT.AND P1, PT, R0, 0x70, PT ;  /* 0x000000700000780c */ /* 0x000fe20003f24270 */
[----:B------:R-:W-:Y:S01]  /*39c0*/  LDSM.16.MT88.4 R12, [R204] ;  /* 0x00000000cc0c783b */ /* 0x000fe20000004200 */
[----:B------:R-:W-:Y:S02]  /*39d0*/  FMNMX.FTZ R2, R198, R2, !PT ;  /* 0x00000002c6027209 */ /* 0x000fe40007810000 */
[----:B------:R-:W-:Y:S02]  /*39e0*/  FMNMX.FTZ R117, R156, R117, !PT ;  /* 0x000000759c757209 */ /* 0x000fe40007810000 */
[----:B------:R-:W-:-:S02]  /*39f0*/  ISETP.GT.AND P0, PT, R0, 0x71, PT ;  /* 0x000000710000780c */ /* 0x000fc40003f04270 */
[----:B------:R-:W-:Y:S02]  /*3a00*/  FSEL R250, R70, -INF , P1 ;  /* 0xff80000046fa7808 */ /* 0x000fe40000800000 */
[----:B------:R-:W-:Y:S02]  /*3a10*/  FMNMX.FTZ R2, R234, R2, !PT ;  /* 0x00000002ea027209 */ /* 0x000fe40007810000 */
[----:B------:R-:W-:Y:S02]  /*3a20*/  FMNMX.FTZ R117, R251, R117, !PT ;  /* 0x00000075fb757209 */ /* 0x000fe40007810000 */
[----:B------:R-:W-:Y:S02]  /*3a30*/  FSEL R249, R71, -INF , P0 ;  /* 0xff80000047f97808 */ /* 0x000fe40000000000 */
[----:B------:R-:W-:Y:S01]  /*3a40*/  ISETP.GT.AND P1, PT, R0, 0x78, PT ;  /* 0x000000780000780c */ /* 0x000fe20003f24270 */
[----:B------:R-:W1:Y:S01]  /*3a50*/  SHFL.BFLY PT, R3, R117, 0x2, 0x1f ;  /* 0x0c401f0075037f89 */ /* 0x000e6200000e0000 */
[----:B------:R-:W-:-:S02]  /*3a60*/  FMNMX.FTZ R2, R250, R2, !PT ;  /* 0x00000002fa027209 */ /* 0x000fc40007810000 */
[----:B------:R-:W-:Y:S02]  /*3a70*/  ISETP.GT.AND P0, PT, R0, 0x79, PT ;  /* 0x000000790000780c */ /* 0x000fe40003f04270 */
[----:B------:R-:W-:Y:S02]  /*3a80*/  FSEL R160, R66, -INF , P1 ;  /* 0xff80000042a07808 */ /* 0x000fe40000800000 */
[----:B------:R-:W-:Y:S02]  /*3a90*/  FMNMX.FTZ R0, R249, R2, !PT ;  /* 0x00000002f9007209 */ /* 0x000fe40007810000 */
[----:B------:R-:W-:Y:S02]  /*3aa0*/  FSEL R157, R67, -INF , P0 ;  /* 0xff800000439d7808 */ /* 0x000fe40000000000 */
        /* <DEDUP_REMOVED lines=11> */
[----:B------:R-:W-:-:S04]  /*3b60*/  FFMA.FTZ R3, R5, c[0x0][0x2d0], -R2 ;  /* 0x0000b40005037a23 */ /* 0x000fc80000010802 */
[----:B------:R1:W-:Y:S01]  /*3b70*/  MUFU.EX2 R248, R3 ;  /* 0x0000000300f87308 */ /* 0x0003e20000000800 */
[----:B--2---:R-:W-:Y:S01]  /*3b80*/  FMNMX.FTZ R116, R0, R116, !PT ;  /* 0x0000007400747209 */ /* 0x004fe20007810000 */
[----:B------:R-:W-:-:S03]  /*3b90*/  FFMA.FTZ R0, R6, c[0x0][0x2d0], -R2 ;  /* 0x0000b40006007a23 */ /* 0x000fc60000010802 */
[----:B------:R-:W-:-:S03]  /*3ba0*/  FSETP.NEU.FTZ.AND P0, PT, R116, -INF , PT ;  /* 0xff8000007400780b */ /* 0x000fc60003f1d000 */
[----:B------:R2:W3:Y:S01]  /*3bb0*/  MUFU.EX2 R243, R0 ;  /* 0x0000000000f37308 */ /* 0x0004e20000000800 */
[----:B-1----:R-:W-:-:S07]  /*3bc0*/  FFMA.FTZ R3, R7, c[0x0][0x2d0], -R2 ;  /* 0x0000b40007037a23 */ /* 0x002fce0000010802 */
[----:B------:R1:W-:Y:S01]  /*3bd0*/  MUFU.EX2 R158, R3 ;  /* 0x00000003009e7308 */ /* 0x0003e20000000800 */
[----:B--2---:R-:W-:Y:S01]  /*3be0*/  FMUL.FTZ R0, R116, c[0x0][0x2d0] ;  /* 0x0000b40074007a20 */ /* 0x004fe20000410000 */
[----:B---3--:R-:W-:-:S04]  /*3bf0*/  F2FP.BF16.PACK_AB R4, R243, R248 ;  /* 0x000000f8f304723e */ /* 0x008fc800000010ff */
[----:B------:R-:W-:Y:S01]  /*3c00*/  FSEL R0, R0, RZ, P0 ;  /* 0x000000ff00007208 */ /* 0x000fe20000000000 */
[----:B-1----:R-:W-:-:S04]  /*3c10*/  FFMA.FTZ R3, R8, c[0x0][0x2d0], -R2 ;  /* 0x0000b40008037a23 */ /* 0x002fc80000010802 */
[----:B------:R1:W2:Y:S02]  /*3c20*/  MUFU.EX2 R159, R3 ;  /* 0x00000003009f7308 */ /* 0x0002a40000000800 */
[--C-:B-1----:R-:W-:Y:S01]  /*3c30*/  FFMA.FTZ R3, R9, c[0x0][0x2d0], -R0.reuse ;  /* 0x0000b40009037a23 */ /* 0x102fe20000010800 */
[----:B--2---:R-:W-:Y:S01]  /*3c40*/  F2FP.BF16.PACK_AB R6, R159, R158 ;  /* 0x0000009e9f06723e */ /* 0x004fe200000010ff */
[----:B------:R-:W1:Y:S04]  /*3c50*/  LDSM.16.MT88.4 R8, [R200] ;  /* 0x00000000c808783b */ /* 0x000e680000004200 */
[----:B------:R2:W-:Y:S02]  /*3c60*/  MUFU.EX2 R246, R3 ;  /* 0x0000000300f67308 */ /* 0x0005e40000000800 */
[----:B--2---:R-:W-:-:S06]  /*3c70*/  FFMA.FTZ R3, R16, c[0x0][0x2d0], -R0 ;  /* 0x0000b40010037a23 */ /* 0x004fcc0000010800 */
[----:B------:R2:W3:Y:S02]  /*3c80*/  MUFU.EX2 R244, R3 ;  /* 0x0000000300f47308 */ /* 0x0004e40000000800 */
[----:B--2---:R-:W-:Y:S01]  /*3c90*/  FFMA.FTZ R3, R17, c[0x0][0x2d0], -R0 ;  /* 0x0000b40011037a23 */ /* 0x004fe20000010800 */
[----:B---3--:R-:W-:-:S05]  /*3ca0*/  F2FP.BF16.PACK_AB R5, R244, R246 ;  /* 0x000000f6f405723e */ /* 0x008fca00000010ff */
[----:B------:R2:W-:Y:S02]  /*3cb0*/  MUFU.EX2 R252, R3 ;  /* 0x0000000300fc7308 */ /* 0x0005e40000000800 */
[----:B--2---:R-:W-:Y:S02]  /*3cc0*/  FFMA.FTZ R3, R18, c[0x0][0x2d0], -R0 ;  /* 0x0000b40012037a23 */ /* 0x004fe40000010800 */
[----:B------:R-:W2:Y:S04]  /*3cd0*/  LDSM.16.MT88.4 R16, [R203] ;  /* 0x00000000cb10783b */ /* 0x000ea80000004200 */
[----:B------:R3:W4:Y:S02]  /*3ce0*/  MUFU.EX2 R154, R3 ;  /* 0x00000003009a7308 */ /* 0x0007240000000800 */
[----:B---3--:R-:W-:Y:S01]  /*3cf0*/  FFMA.FTZ R3, R36, c[0x0][0x2d0], -R2 ;  /* 0x0000b40024037a23 */ /* 0x008fe20000010802 */
[----:B----4-:R-:W-:-:S05]  /*3d00*/  F2FP.BF16.PACK_AB R7, R154, R252 ;  /* 0x000000fc9a07723e */ /* 0x010fca00000010ff */
[----:B------:R3:W-:Y:S02]  /*3d10*/  MUFU.EX2 R155, R3 ;  /* 0x00000003009b7308 */ /* 0x0007e40000000800 */
[C---:B-1----:R-:W-:Y:S08]  /*3d20*/  HMMA.16816.F32.BF16 R60, R4.reuse, R8, RZ ;  /* 0x00000008043c723c */ /* 0x042ff000000418ff */
[----:B------:R-:W-:Y:S01]  /*3d30*/  HMMA.16816.F32.BF16 R52, R4, R10, RZ ;  /* 0x0000000a0434723c */ /* 0x000fe200000418ff */
[----:B------:R-:W-:Y:S01]  /*3d40*/  LDSM.16.MT88.4 R8, [R206+0x4000] ;  /* 0x00400000ce08783b */ /* 0x000fe20000004200 */
[----:B---3--:R-:W-:-:S04]  /*3d50*/  FFMA.FTZ R3, R37, c[0x0][0x2d0], -R2 ;  /* 0x0000b40025037a23 */ /* 0x008fc80000010802 */
[----:B------:R1:W3:Y:S02]  /*3d60*/  MUFU.EX2 R151, R3 ;  /* 0x0000000300977308 */ /* 0x0002e40000000800 */
[C---:B------:R-:W-:Y:S08]  /*3d70*/  HMMA.16816.F32.BF16 R44, R4.reuse, R12, RZ ;  /* 0x0000000c042c723c */ /* 0x040ff000000418ff */
[----:B------:R-:W-:Y:S01]  /*3d80*/  HMMA.16816.F32.BF16 R68, R4, R14, RZ ;  /* 0x0000000e0444723c */ /* 0x000fe200000418ff */
[----:B------:R-:W4:Y:S01]  /*3d90*/  LDSM.16.MT88.4 R12, [R203+0x4000] ;  /* 0x00400000cb0c783b */ /* 0x000f220000004200 */
[----:B-1----:R-:W-:-:S06]  /*3da0*/  FFMA.FTZ R3, R38, c[0x0][0x2d0], -R2 ;  /* 0x0000b40026037a23 */ /* 0x002fcc0000010802 */
[C---:B--2---:R-:W-:Y:S01]  /*3db0*/  HMMA.16816.F32.BF16 R64, R4.reuse, R16, RZ ;  /* 0x000000100440723c */ /* 0x044fe200000418ff */
[----:B------:R1:W-:Y:S07]  /*3dc0*/  MUFU.EX2 R161, R3 ;  /* 0x0000000300a17308 */ /* 0x0003ee0000000800 */
[C---:B------:R-:W-:Y:S01]  /*3dd0*/  HMMA.16816.F32.BF16 R56, R4.reuse, R18, RZ ;  /* 0x000000120438723c */ /* 0x040fe200000418ff */
[----:B------:R-:W2:Y:S07]  /*3de0*/  LDSM.16.MT88.4 R16, [R200+0x800] ;  /* 0x00080000c810783b */ /* 0x000eae0000004200 */
[----:B------:R-:W-:Y:S01]  /*3df0*/  HMMA.16816.F32.BF16 R40, R4, R34, RZ ;  /* 0x000000220428723c */ /* 0x000fe200000418ff */
[----:B-1----:R-:W-:-:S04]  /*3e00*/  FFMA.FTZ R3, R39, c[0x0][0x2d0], -R2 ;  /* 0x0000b40027037a23 */ /* 0x002fc80000010802 */
[----:B------:R1:W-:Y:S03]  /*3e10*/  MUFU.EX2 R192, R3 ;  /* 0x0000000300c07308 */ /* 0x0003e60000000800 */
[C---:B------:R-:W-:Y:S08]  /*3e20*/  HMMA.16816.F32.BF16 R36, R4.reuse, R28, RZ ;  /* 0x0000001c0424723c */ /* 0x040ff000000418ff */
[----:B------:R-:W-:Y:S01]  /*3e30*/  HMMA.16816.F32.BF16 R28, R4, R30, RZ ;  /* 0x0000001e041c723c */ /* 0x000fe200000418ff */
[----:B-1----:R-:W-:-:S07]  /*3e40*/  FFMA.FTZ R3, R48, c[0x0][0x2d0], -R0 ;  /* 0x0000b40030037a23 */ /* 0x002fce0000010800 */
[C---:B----4-:R-:W-:Y:S01]  /*3e50*/  HMMA.16816.F32.BF16 R76, R4.reuse, R12, RZ ;  /* 0x0000000c044c723c */ /* 0x050fe200000418ff */
[----:B------:R1:W-:Y:S07]  /*3e60*/  MUFU.EX2 R152, R3 ;  /* 0x0000000300987308 */ /* 0x0003ee0000000800 */
[C---:B------:R-:W-:Y:S08]  /*3e70*/  HMMA.16816.F32.BF16 R48, R4.reuse, R32, RZ ;  /* 0x000000200430723c */ /* 0x040ff000000418ff */
[----:B------:R-:W-:Y:S01]  /*3e80*/  HMMA.16816.F32.BF16 R32, R4, R20, RZ ;  /* 0x000000140420723c */ /* 0x000fe200000418ff */
[----:B-1----:R-:W-:-:S04]  /*3e90*/  FFMA.FTZ R3, R72, c[0x0][0x2d0], -R0 ;  /* 0x0000b40048037a23 */ /* 0x002fc80000010800 */
[----:B------:R1:W4:Y:S03]  /*3ea0*/  MUFU.EX2 R150, R3 ;  /* 0x0000000300967308 */ /* 0x0003260000000800 */
[C---:B------:R-:W-:Y:S01]  /*3eb0*/  HMMA.16816.F32.BF16 R80, R4.reuse, R14, RZ ;  /* 0x0000000e0450723c */ /* 0x040fe200000418ff */
[----:B------:R-:W5:Y:S07]  /*3ec0*/  LDSM.16.MT88.4 R12, [R206+0x800] ;  /* 0x00080000ce0c783b */ /* 0x000f6e0000004200 */
[----:B------:R-:W-:Y:S01]  /*3ed0*/  HMMA.16816.F32.BF16 R100, R4, R8, RZ ;  /* 0x000000080464723c */ /* 0x000fe200000418ff */
[----:B-1----:R-:W-:-:S07]  /*3ee0*/  FFMA.FTZ R3, R73, c[0x0][0x2d0], -R0 ;  /* 0x0000b40049037a23 */ /* 0x002fce0000010800 */
[----:B------:R-:W-:Y:S01]  /*3ef0*/  HMMA.16816.F32.BF16 R92, R4, R10, RZ ;  /* 0x0000000a045c723c */ /* 0x000fe200000418ff */
[----:B------:R-:W-:Y:S01]  /*3f00*/  LDSM.16.MT88.4 R8, [R200+0x4800] ;  /* 0x00480000c808783b */ /* 0x000fe20000004200 */
[----:B------:R1:W-:Y:S02]  /*3f10*/  MUFU.EX2 R169, R3 ;  /* 0x0000000300a97308 */ /* 0x0003e40000000800 */
[----:B-1----:R-:W-:-:S04]  /*3f20*/  FFMA.FTZ R3, R74, c[0x0][0x2d0], -R0 ;  /* 0x0000b4004a037a23 */ /* 0x002fc80000010800 */
[----:B------:R-:W-:Y:S01]  /*3f30*/  HMMA.16816.F32.BF16 R72, R4, R22, RZ ;  /* 0x000000160448723c */ /* 0x000fe200000418ff */
[----:B------:R-:W1:Y:S01]  /*3f40*/  LDSM.16.MT88.4 R20, [R204+0x4800] ;  /* 0x00480000cc14783b */ /* 0x000e620000004200 */
[----:B------:R-:W2:Y:S05]  /*3f50*/  MUFU.EX2 R170, R3 ;  /* 0x0000000300aa7308 */ /* 0x000eaa0000000800 */
[----:B---3--:R-:W-:Y:S02]  /*3f60*/  F2FP.BF16.PACK_AB R4, R151, R155 ;  /* 0x0000009b9704723e */ /* 0x008fe400000010ff */
[----:B----4-:R-:W-:Y:S02]  /*3f70*/  F2FP.BF16.PACK_AB R5, R150, R152 ;  /* 0x000000989605723e */ /* 0x010fe400000010ff */
[----:B------:R-:W-:-:S02]  /*3f80*/  F2FP.BF16.PACK_AB R6, R192, R161 ;  /* 0x000000a1c006723e */ /* 0x000fc400000010ff */
[----:B--2---:R-:W-:Y:S01]  /*3f90*/  F2FP.BF16.PACK_AB R7, R170, R169 ;  /* 0x000000a9aa07723e */ /* 0x004fe200000010ff */
[--C-:B------:R-:W-:Y:S02]  /*3fa0*/  FFMA.FTZ R3, R115, c[0x0][0x2d0], -R2.reuse ;  /* 0x0000b40073037a23 */ /* 0x100fe40000010802 */
[----:B------:R-:W-:Y:S02]  /*3fb0*/  IMAD.MOV.U32 R115, RZ, RZ, R159 ;  /* 0x000000ffff737224 */ /* 0x000fe400078e009f */
[----:B------:R2:W-:Y:S02]  /*3fc0*/  MUFU.EX2 R239, R3 ;  /* 0x0000000300ef7308 */ /* 0x0005e40000000800 */
[C---:B------:R-:W-:Y:S08]  /*3fd0*/  HMMA.16816.F32.BF16 R96, R4.reuse, R16, R60 ;  /* 0x000000100460723c */ /* 0x040ff0000004183c */
[----:B------:R-:W-:Y:S01]  /*3fe0*/  HMMA.16816.F32.BF16 R88, R4, R18, R52 ;  /* 0x000000120458723c */ /* 0x000fe20000041834 */
[----:B------:R-:W3:Y:S01]  /*3ff0*/  LDSM.16.MT88.4 R16, [R203+0x800] ;  /* 0x00080000cb10783b */ /* 0x000ee20000004200 */
[----:B--2---:R-:W-:-:S06]  /*4000*/  FFMA.FTZ R3, R114, c[0x0][0x2d0], -R2 ;  /* 0x0000b40072037a23 */ /* 0x004fcc0000010802 */
[C---:B-----5:R-:W-:Y:S01]  /*4010*/  HMMA.16816.F32.BF16 R52, R4.reuse, R14, R40 ;  /* 0x0000000e0434723c */ /* 0x060fe20000041828 */
[----:B------:R-:W-:Y:S01]  /*4020*/  IMAD.MOV.U32 R114, RZ, RZ, R158 ;  /* 0x000000ffff727224 */ /* 0x000fe200078e009e */
[----:B------:R2:W4:Y:S06]  /*4030*/  MUFU.EX2 R241, R3 ;  /* 0x0000000300f17308 */ /* 0x00052c0000000800 */
[C---:B------:R-:W-:Y:S08]  /*4040*/  HMMA.16816.F32.BF16 R60, R4.reuse, R24, R44 ;  /* 0x00000018043c723c */ /* 0x040ff0000004182c */
[----:B------:R-:W-:Y:S01]  /*4050*/  HMMA.16816.F32.BF16 R104, R4, R26, R68 ;  /* 0x0000001a0468723c */ /* 0x000fe20000041844 */
[----:B--2---:R-:W-:-:S02]  /*4060*/  FFMA.FTZ R3, R113, c[0x0][0x2d0], -R2 ;  /* 0x0000b40071037a23 */ /* 0x004fc40000010802 */
[----:B------:R-:W-:Y:S02]  /*4070*/  IMAD.MOV.U32 R113, RZ, RZ, R192 ;  /* 0x000000ffff717224 */ /* 0x000fe400078e00c0 */
[----:B------:R2:W-:Y:S03]  /*4080*/  MUFU.EX2 R240, R3 ;  /* 0x0000000300f07308 */ /* 0x0005e60000000800 */
[C---:B-1----:R-:W-:Y:S08]  /*4090*/  HMMA.16816.F32.BF16 R32, R4.reuse, R20, R32 ;  /* 0x000000140420723c */ /* 0x042ff00000041820 */
[----:B---3--:R-:W-:Y:S01]  /*40a0*/  HMMA.16816.F32.BF16 R84, R4, R18, R56 ;  /* 0x000000120454723c */ /* 0x008fe20000041838 */
[----:B--2---:R-:W-:-:S02]  /*40b0*/  FFMA.FTZ R3, R112, c[0x0][0x2d0], -R2 ;  /* 0x0000b40070037a23 */ /* 0x004fc40000010802 */
[----:B------:R-:W-:-:S05]  /*40c0*/  IMAD.MOV.U32 R112, RZ, RZ, R170 ;  /* 0x000000ffff707224 */ /* 0x000fca00078e00aa */
[C---:B------:R-:W-:Y:S01]  /*40d0*/  HMMA.16816.F32.BF16 R56, R4.reuse, R12, R48 ;  /* 0x0000000c0438723c */ /* 0x040fe20000041830 */
[----:B------:R-:W1:Y:S01]  /*40e0*/  LDSM.16.MT88.4 R12, [R206+0x4800] ;  /* 0x00480000ce0c783b */ /* 0x000e620000004200 */
[----:B------:R2:W-:Y:S06]  /*40f0*/  MUFU.EX2 R242, R3 ;  /* 0x0000000300f27308 */ /* 0x0005ec0000000800 */
[C---:B------:R-:W-:Y:S08]  /*4100*/  HMMA.16816.F32.BF16 R48, R4.reuse, R8, R36 ;  /* 0x000000080430723c */ /* 0x040ff00000041824 */
[----:B------:R-:W-:Y:S01]  /*4110*/  HMMA.16816.F32.BF16 R36, R4, R10, R28 ;  /* 0x0000000a0424723c */ /* 0x000fe2000004181c */
[----:B------:R-:W3:Y:S01]  /*4120*/  LDSM.16.MT88.4 R8, [R203+0x4800] ;  /* 0x00480000cb08783b */ /* 0x000ee20000004200 */
[----:B--2---:R-:W-:-:S02]  /*4130*/  FFMA.FTZ R3, R118, c[0x0][0x2d0], -R0 ;  /* 0x0000b40076037a23 */ /* 0x004fc40000010800 */
[----:B------:R-:W-:Y:S02]  /*4140*/  IMAD.MOV.U32 R118, RZ, RZ, R156 ;  /* 0x000000ffff767224 */ /* 0x000fe400078e009c */
[----:B------:R2:W-:Y:S02]  /*4150*/  MUFU.EX2 R238, R3 ;  /* 0x0000000300ee7308 */ /* 0x0005e40000000800 */
[C---:B------:R-:W-:Y:S01]  /*4160*/  HMMA.16816.F32.BF16 R108, R4.reuse, R16, R64 ;  /* 0x00000010046c723c */ /* 0x040fe20000041840 */
[----:B------:R-:W-:Y:S07]  /*4170*/  LDSM.16.MT88.4 R16, [R203+0x1000] ;  /* 0x00100000cb10783b */ /* 0x000fee0000004200 */
[----:B------:R-:W-:Y:S01]  /*4180*/  HMMA.16816.F32.BF16 R28, R4, R22, R72 ;  /* 0x00000016041c723c */ /* 0x000fe20000041848 */
[----:B------:R-:W5:Y:S01]  /*4190*/  LDSM.16.MT88.4 R20, [R204+0x1000] ;  /* 0x00100000cc14783b */ /* 0x000f620000004200 */
[----:B--2---:R-:W-:-:S02]  /*41a0*/  FFMA.FTZ R3, R120, c[0x0][0x2d0], -R0 ;  /* 0x0000b40078037a23 */ /* 0x004fc40000010800 */
[----:B------:R-:W-:-:S04]  /*41b0*/  IMAD.MOV.U32 R120, RZ, RZ, R160 ;  /* 0x000000ffff787224 */ /* 0x000fc800078e00a0 */
[C---:B-1----:R-:W-:Y:S01]  /*41c0*/  HMMA.16816.F32.BF16 R64, R4.reuse, R12, R100 ;  /* 0x0000000c0440723c */ /* 0x042fe20000041864 */
[----:B------:R1:W2:Y:S07]  /*41d0*/  MUFU.EX2 R236, R3 ;  /* 0x0000000300ec7308 */ /* 0x0002ae0000000800 */
[C---:B------:R-:W-:Y:S01]  /*41e0*/  HMMA.16816.F32.BF16 R44, R4.reuse, R14, R92 ;  /* 0x0000000e042c723c */ /* 0x040fe2000004185c */
[----:B------:R-:W-:Y:S07]  /*41f0*/  LDSM.16.MT88.4 R12, [R206+0x1000] ;  /* 0x00100000ce0c783b */ /* 0x000fee0000004200 */
[----:B---3--:R-:W-:Y:S01]  /*4200*/  HMMA.16816.F32.BF16 R24, R4, R8, R76 ;  /* 0x000000080418723c */ /* 0x008fe2000004184c */
[----:B-1----:R-:W-:-:S02]  /*4210*/  FFMA.FTZ R3, R119, c[0x0][0x2d0], -R0 ;  /* 0x0000b40077037a23 */ /* 0x002fc40000010800 */
[----:B------:R-:W-:Y:S02]  /*4220*/  IMAD.MOV.U32 R119, RZ, RZ, R157 ;  /* 0x000000ffff777224 */ /* 0x000fe400078e009d */
[----:B------:R1:W-:Y:S03]  /*4230*/  MUFU.EX2 R235, R3 ;  /* 0x0000000300eb7308 */ /* 0x0003e60000000800 */
[----:B------:R-:W-:Y:S01]  /*4240*/  HMMA.16816.F32.BF16 R40, R4, R10, R80 ;  /* 0x0000000a0428723c */ /* 0x000fe20000041850 */
[----:B------:R-:W3:Y:S06]  /*4250*/  LDSM.16.MT88.4 R8, [R200+0x1000] ;  /* 0x00100000c808783b */ /* 0x000eec0000004200 */
[----:B----4-:R-:W-:-:S02]  /*4260*/  F2FP.BF16.PACK_AB R4, R241, R239 ;  /* 0x000000eff104723e */ /* 0x010fc400000010ff */
[----:B--2---:R-:W-:Y:S02]  /*4270*/  F2FP.BF16.PACK_AB R5, R236, R238 ;  /* 0x000000eeec05723e */ /* 0x004fe400000010ff */
[----:B------:R-:W-:Y:S01]  /*4280*/  F2FP.BF16.PACK_AB R6, R242, R240 ;  /* 0x000000f0f206723e */ /* 0x000fe200000010ff */
[----:B-1----:R-:W-:Y:S02]  /*4290*/  FFMA.FTZ R3, R121, c[0x0][0x2d0], -R0 ;  /* 0x0000b40079037a23 */ /* 0x002fe40000010800 */
[----:B------:R-:W-:Y:S02]  /*42a0*/  IMAD.MOV.U32 R121, RZ, RZ, R155 ;  /* 0x000000ffff797224 */ /* 0x000fe400078e009b */
[----:B------:R-:W1:Y:S02]  /*42b0*/  MUFU.EX2 R237, R3 ;  /* 0x0000000300ed7308 */ /* 0x000e640000000800 */
[----:B-1----:R-:W-:Y:S01]  /*42c0*/  F2FP.BF16.PACK_AB R7, R237, R235 ;  /* 0x000000ebed07723e */ /* 0x002fe200000010ff */
[----:B------:R-:W-:-:S02]  /*42d0*/  FFMA.FTZ R3, R125, c[0x0][0x2d0], -R2 ;  /* 0x0000b4007d037a23 */ /* 0x000fc40000010802 */
[----:B------:R-:W-:-:S03]  /*42e0*/  IMAD.MOV.U32 R125, RZ, RZ, R118 ;  /* 0x000000ffff7d7224 */ /* 0x000fc600078e0076 */
[----:B------:R1:W-:Y:S01]  /*42f0*/  MUFU.EX2 R194, R3 ;  /* 0x0000000300c27308 */ /* 0x0003e20000000800 */
[C---:B-----5:R-:W-:Y:S08]  /*4300*/  HMMA.16816.F32.BF16 R72, R4.reuse, R20, R60 ;  /* 0x000000140448723c */ /* 0x060ff0000004183c */
[----:B---3--:R-:W-:Y:S01]  /*4310*/  HMMA.16816.F32.BF16 R92, R4, R8, R96 ;  /* 0x00000008045c723c */ /* 0x008fe20000041860 */
[----:B-1----:R-:W-:-:S07]  /*4320*/  FFMA.FTZ R3, R124, c[0x0][0x2d0], -R2 ;  /* 0x0000b4007c037a23 */ /* 0x002fce0000010802 */
[C---:B------:R-:W-:Y:S01]  /*4330*/  HMMA.16816.F32.BF16 R68, R4.reuse, R10, R88 ;  /* 0x0000000a0444723c */ /* 0x040fe20000041858 */
[----:B------:R-:W1:Y:S01]  /*4340*/  LDSM.16.MT88.4 R8, [R200+0x5000] ;  /* 0x00500000c808783b */ /* 0x000e620000004200 */
[----:B------:R2:W3:Y:S06]  /*4350*/  MUFU.EX2 R197, R3 ;  /* 0x0000000300c57308 */ /* 0x0004ec0000000800 */
[C---:B------:R-:W-:Y:S08]  /*4360*/  HMMA.16816.F32.BF16 R76, R4.reuse, R14, R52 ;  /* 0x0000000e044c723c */ /* 0x040ff00000041834 */
[----:B------:R-:W-:Y:S01]  /*4370*/  HMMA.16816.F32.BF16 R96, R4, R22, R104 ;  /* 0x000000160460723c */ /* 0x000fe20000041868 */
[----:B------:R-:W4:Y:S01]  /*4380*/  LDSM.16.MT88.4 R20, [R204+0x5000] ;  /* 0x00500000cc14783b */ /* 0x000f220000004200 */
[----:B--2---:R-:W-:-:S04]  /*4390*/  FFMA.FTZ R3, R123, c[0x0][0x2d0], -R2 ;  /* 0x0000b4007b037a23 */ /* 0x004fc80000010802 */
[----:B------:R2:W-:Y:S01]  /*43a0*/  MUFU.EX2 R196, R3 ;  /* 0x0000000300c47308 */ /* 0x0005e20000000800 */
[----:B------:R-:W-:Y:S01]  /*43b0*/  IMAD.MOV.U32 R107, RZ, RZ, R154 ;  /* 0x000000ffff6b7224 */ /* 0x000fe200078e009a */
[----:B------:R-:W-:Y:S01]  /*43c0*/  HMMA.16816.F32.BF16 R88, R4, R18, R84 ;  /* 0x000000120458723c */ /* 0x000fe20000041854 */
[----:B------:R-:W-:Y:S02]  /*43d0*/  IMAD.MOV.U32 R104, RZ, RZ, R151 ;  /* 0x000000ffff687224 */ /* 0x000fe400078e0097 */
[----:B------:R-:W-:Y:S02]  /*43e0*/  IMAD.MOV.U32 R106, RZ, RZ, R153 ;  /* 0x000000ffff6a7224 */ /* 0x000fe400078e0099 */
[----:B------:R-:W-:-:S03]  /*43f0*/  IMAD.MOV.U32 R105, RZ, RZ, R152 ;  /* 0x000000ffff697224 */ /* 0x000fc600078e0098 */
[----:B------:R-:W-:Y:S01]  /*4400*/  HMMA.16816.F32.BF16 R84, R4, R12, R56 ;  /* 0x0000000c0454723c */ /* 0x000fe20000041838 */
[----:B------:R-:W5:Y:S01]  /*4410*/  LDSM.16.MT88.4 R12, [R206+0x5000] ;  /* 0x00500000ce0c783b */ /* 0x000f620000004200 */
[----:B--2---:R-:W-:-:S06]  /*4420*/  FFMA.FTZ R3, R122, c[0x0][0x2d0], -R2 ;  /* 0x0000b4007a037a23 */ /* 0x004fcc0000010802 */
[C---:B------:R-:W-:Y:S01]  /*4430*/  HMMA.16816.F32.BF16 R100, R4.reuse, R16, R108 ;  /* 0x000000100464723c */ /* 0x040fe2000004186c */
[----:B------:R-:W-:Y:S01]  /*4440*/  LDSM.16.MT88.4 R16, [R203+0x1800] ;  /* 0x00180000cb10783b */ /* 0x000fe20000004200 */
[----:B------:R2:W-:Y:S05]  /*4450*/  MUFU.EX2 R195, R3 ;  /* 0x0000000300c37308 */ /* 0x0005ea0000000800 */
[----:B------:R-:W-:Y:S01]  /*4460*/  IMAD.MOV.U32 R109, RZ, RZ, R169 ;  /* 0x000000ffff6d7224 */ /* 0x000fe200078e00a9 */
[----:B-1----:R-:W-:Y:S01]  /*4470*/  HMMA.16816.F32.BF16 R60, R4, R8, R48 ;  /* 0x00000008043c723c */ /* 0x002fe20000041830 */
[----:B------:R-:W-:Y:S02]  /*4480*/  IMAD.MOV.U32 R110, RZ, RZ, R168 ;  /* 0x000000ffff6e7224 */ /* 0x000fe400078e00a8 */
[----:B------:R-:W-:-:S02]  /*4490*/  IMAD.MOV.U32 R108, RZ, RZ, R161 ;  /* 0x000000ffff6c7224 */ /* 0x000fc400078e00a1 */
[----:B------:R-:W-:-:S03]  /*44a0*/  IMAD.MOV.U32 R111, RZ, RZ, R150 ;  /* 0x000000ffff6f7224 */ /* 0x000fc600078e0096 */
[----:B------:R-:W-:Y:S01]  /*44b0*/  HMMA.16816.F32.BF16 R52, R4, R10, R36 ;  /* 0x0000000a0434723c */ /* 0x000fe20000041824 */
[----:B------:R-:W1:Y:S01]  /*44c0*/  LDSM.16.MT88.4 R8, [R203+0x5000] ;  /* 0x00500000cb08783b */ /* 0x000e620000004200 */
[----:B--2---:R-:W-:-:S04]  /*44d0*/  FFMA.FTZ R3, R126, c[0x0][0x2d0], -R0 ;  /* 0x0000b4007e037a23 */ /* 0x004fc80000010800 */
[----:B------:R2:W-:Y:S02]  /*44e0*/  MUFU.EX2 R192, R3 ;  /* 0x0000000300c07308 */ /* 0x0005e40000000800 */
[C---:B----4-:R-:W-:Y:S08]  /*44f0*/  HMMA.16816.F32.BF16 R56, R4.reuse, R20, R32 ;  /* 0x000000140438723c */ /* 0x050ff00000041820 */
[----:B------:R-:W-:Y:S01]  /*4500*/  HMMA.16816.F32.BF16 R48, R4, R22, R28 ;  /* 0x000000160430723c */ /* 0x000fe2000004181c */
[----:B------:R-:W4:Y:S01]  /*4510*/  LDSM.16.MT88.4 R20, [R204+0x1800] ;  /* 0x00180000cc14783b */ /* 0x000f220000004200 */
[----:B--2---:R-:W-:-:S06]  /*4520*/  FFMA.FTZ R3, R128, c[0x0][0x2d0], -R0 ;  /* 0x0000b40080037a23 */ /* 0x004fcc0000010800 */
[C---:B-----5:R-:W-:Y:S01]  /*4530*/  HMMA.16816.F32.BF16 R80, R4.reuse, R12, R64 ;  /* 0x0000000c0450723c */ /* 0x060fe20000041840 */
[----:B------:R2:W5:Y:S07]  /*4540*/  MUFU.EX2 R169, R3 ;  /* 0x0000000300a97308 */ /* 0x00056e0000000800 */
[C---:B------:R-:W-:Y:S01]  /*4550*/  HMMA.16816.F32.BF16 R32, R4.reuse, R14, R44 ;  /* 0x0000000e0420723c */ /* 0x040fe2000004182c */
[----:B------:R-:W-:Y:S07]  /*4560*/  LDSM.16.MT88.4 R12, [R206+0x1800] ;  /* 0x00180000ce0c783b */ /* 0x000fee0000004200 */
[----:B-1----:R-:W-:Y:S01]  /*4570*/  HMMA.16816.F32.BF16 R24, R4, R8, R24 ;  /* 0x000000080418723c */ /* 0x002fe20000041818 */
[----:B--2---:R-:W-:-:S04]  /*4580*/  FFMA.FTZ R3, R127, c[0x0][0x2d0], -R0 ;  /* 0x0000b4007f037a23 */ /* 0x004fc80000010800 */
[----:B------:R1:W-:Y:S03]  /*4590*/  MUFU.EX2 R168, R3 ;  /* 0x0000000300a87308 */ /* 0x0003e60000000800 */
[----:B------:R-:W-:Y:S01]  /*45a0*/  HMMA.16816.F32.BF16 R36, R4, R10, R40 ;  /* 0x0000000a0424723c */ /* 0x000fe20000041828 */
[----:B------:R-:W2:Y:S06]  /*45b0*/  LDSM.16.MT88.4 R8, [R200+0x1800] ;  /* 0x00180000c808783b */ /* 0x000eac0000004200 */
[----:B---3--:R-:W-:-:S02]  /*45c0*/  F2FP.BF16.PACK_AB R4, R197, R194 ;  /* 0x000000c2c504723e */ /* 0x008fc400000010ff */
[----:B-----5:R-:W-:Y:S02]  /*45d0*/  F2FP.BF16.PACK_AB R5, R169, R192 ;  /* 0x000000c0a905723e */ /* 0x020fe400000010ff */
[----:B------:R-:W-:Y:S01]  /*45e0*/  F2FP.BF16.PACK_AB R6, R195, R196 ;  /* 0x000000c4c306723e */ /* 0x000fe200000010ff */
[----:B-1----:R-:W-:-:S04]  /*45f0*/  FFMA.FTZ R3, R129, c[0x0][0x2d0], -R0 ;  /* 0x0000b40081037a23 */ /* 0x002fc80000010800 */
[----:B------:R-:W1:Y:S02]  /*4600*/  MUFU.EX2 R170, R3 ;  /* 0x0000000300aa7308 */ /* 0x000e640000000800 */
[----:B-1----:R-:W-:Y:S01]  /*4610*/  F2FP.BF16.PACK_AB R7, R170, R168 ;  /* 0x000000a8aa07723e */ /* 0x002fe200000010ff */
[----:B------:R-:W-:-:S05]  /*4620*/  FFMA.FTZ R3, R133, c[0x0][0x2d0], -R2 ;  /* 0x0000b40085037a23 */ /* 0x000fca0000010802 */
[----:B------:R1:W-:Y:S01]  /*4630*/  MUFU.EX2 R158, R3 ;  /* 0x00000003009e7308 */ /* 0x0003e20000000800 */
[C---:B----4-:R-:W-:Y:S08]  /*4640*/  HMMA.16816.F32.BF16 R96, R4.reuse, R22, R96 ;  /* 0x000000160460723c */ /* 0x050ff00000041860 */
[----:B--2---:R-:W-:Y:S01]  /*4650*/  HMMA.16816.F32.BF16 R40, R4, R8, R92 ;  /* 0x000000080428723c */ /* 0x004fe2000004185c */
[----:B-1----:R-:W-:-:S07]  /*4660*/  FFMA.FTZ R3, R132, c[0x0][0x2d0], -R2 ;  /* 0x0000b40084037a23 */ /* 0x002fce0000010802 */
[C---:B------:R-:W-:Y:S01]  /*4670*/  HMMA.16816.F32.BF16 R28, R4.reuse, R10, R68 ;  /* 0x0000000a041c723c */ /* 0x040fe20000041844 */
[----:B------:R-:W1:Y:S01]  /*4680*/  LDSM.16.MT88.4 R8, [R200+0x5800] ;  /* 0x00580000c808783b */ /* 0x000e620000004200 */
[----:B------:R2:W3:Y:S06]  /*4690*/  MUFU.EX2 R161, R3 ;  /* 0x0000000300a17308 */ /* 0x0004ec0000000800 */
[C---:B------:R-:W-:Y:S01]  /*46a0*/  HMMA.16816.F32.BF16 R68, R4.reuse, R20, R72 ;  /* 0x000000140444723c */ /* 0x040fe20000041848 */
[----:B------:R-:W4:Y:S07]  /*46b0*/  LDSM.16.MT88.4 R20, [R204+0x5800] ;  /* 0x00580000cc14783b */ /* 0x000f2e0000004200 */
[----:B------:R-:W-:Y:S01]  /*46c0*/  HMMA.16816.F32.BF16 R84, R4, R12, R84 ;  /* 0x0000000c0454723c */ /* 0x000fe20000041854 */
[----:B--2---:R-:W-:-:S04]  /*46d0*/  FFMA.FTZ R3, R131, c[0x0][0x2d0], -R2 ;  /* 0x0000b40083037a23 */ /* 0x004fc80000010802 */
[----:B------:R2:W-:Y:S03]  /*46e0*/  MUFU.EX2 R160, R3 ;  /* 0x0000000300a07308 */ /* 0x0005e60000000800 */
[C---:B------:R-:W-:Y:S01]  /*46f0*/  HMMA.16816.F32.BF16 R76, R4.reuse, R14, R76 ;  /* 0x0000000e044c723c */ /* 0x040fe2000004184c */
[----:B------:R-:W5:Y:S07]  /*4700*/  LDSM.16.MT88.4 R12, [R206+0x5800] ;  /* 0x00580000ce0c783b */ /* 0x000f6e0000004200 */
[----:B------:R-:W-:Y:S01]  /*4710*/  HMMA.16816.F32.BF16 R100, R4, R16, R100 ;  /* 0x000000100464723c */ /* 0x000fe20000041864 */
[----:B--2---:R-:W-:-:S07]  /*4720*/  FFMA.FTZ R3, R130, c[0x0][0x2d0], -R2 ;  /* 0x0000b40082037a23 */ /* 0x004fce0000010802 */
[C---:B------:R-:W-:Y:S01]  /*4730*/  HMMA.16816.F32.BF16 R88, R4.reuse, R18, R88 ;  /* 0x000000120458723c */ /* 0x040fe20000041858 */
[----:B------:R-:W-:Y:S01]  /*4740*/  LDSM.16.MT88.4 R16, [R203+0x2000] ;  /* 0x00200000cb10783b */ /* 0x000fe20000004200 */
[----:B------:R2:W-:Y:S06]  /*4750*/  MUFU.EX2 R159, R3 ;  /* 0x00000003009f7308 */ /* 0x0005ec0000000800 */
[C---:B-1----:R-:W-:Y:S08]  /*4760*/  HMMA.16816.F32.BF16 R72, R4.reuse, R8, R60 ;  /* 0x000000080448723c */ /* 0x042ff0000004183c */
        /* <DEDUP_REMOVED lines=46> */
[----:B--2---:R-:W-:-:S02]  /*4a50*/  FFMA.FTZ R3, R163, c[0x0][0x2d0], -R0 ;  /* 0x0000b400a3037a23 */ /* 0x004fc40000010800 */
[----:B------:R-:W-:Y:S02]  /*4a60*/  IMAD.MOV.U32 R163, RZ, RZ, R111 ;  /* 0x000000ffffa37224 */ /* 0x000fe400078e006f */
[----:B------:R2:W-:Y:S01]  /*4a70*/  MUFU.EX2 R149, R3 ;  /* 0x0000000300957308 */ /* 0x0005e20000000800 */
[----:B------:R-:W-:Y:S01]  /*4a80*/  IMAD.MOV.U32 R111, RZ, RZ, R106 ;  /* 0x000000ffff6f7224 */ /* 0x000fe200078e006a */
[----:B----4-:R-:W-:Y:S01]  /*4a90*/  HMMA.16816.F32.BF16 R40, R4, R22, R56 ;  /* 0x000000160428723c */ /* 0x010fe20000041838 */
[----:B------:R-:W-:Y:S02]  /*4aa0*/  IMAD.MOV.U32 R106, RZ, RZ, R107 ;  /* 0x000000ffff6a7224 */ /* 0x000fe400078e006b */
[----:B------:R-:W-:Y:S02]  /*4ab0*/  IMAD.MOV.U32 R107, RZ, RZ, R119 ;  /* 0x000000ffff6b7224 */ /* 0x000fe400078e0077 */
[----:B------:R-:W-:-:S03]  /*4ac0*/  IMAD.MOV.U32 R119, RZ, RZ, R120 ;  /* 0x000000ffff777224 */ /* 0x000fc600078e0078 */
[----:B------:R-:W-:Y:S01]  /*4ad0*/  HMMA.16816.F32.BF16 R44, R4, R20, R64 ;  /* 0x00000014042c723c */ /* 0x000fe20000041840 */
[----:B------:R-:W4:Y:S01]  /*4ae0*/  LDSM.16.MT88.4 R20, [R204+0x2800] ;  /* 0x00280000cc14783b */ /* 0x000f220000004200 */
[----:B--2---:R-:W-:-:S06]  /*4af0*/  FFMA.FTZ R3, R171, c[0x0][0x2d0], -R0 ;  /* 0x0000b400ab037a23 */ /* 0x004fcc0000010800 */
[C---:B-----5:R-:W-:Y:S01]  /*4b00*/  HMMA.16816.F32.BF16 R80, R4.reuse, R12, R80 ;  /* 0x0000000c0450723c */ /* 0x060fe20000041850 */
[----:B------:R-:W-:Y:S01]  /*4b10*/  IMAD.MOV.U32 R171, RZ, RZ, R104 ;  /* 0x000000ffffab7224 */ /* 0x000fe200078e0068 */
[----:B------:R2:W5:Y:S06]  /*4b20*/  MUFU.EX2 R148, R3 ;  /* 0x0000000300947308 */ /* 0x00056c0000000800 */
[C---:B------:R-:W-:Y:S01]  /*4b30*/  HMMA.16816.F32.BF16 R56, R4.reuse, R14, R52 ;  /* 0x0000000e0438723c */ /* 0x040fe20000041834 */
[----:B------:R-:W-:Y:S07]  /*4b40*/  LDSM.16.MT88.4 R12, [R206+0x2800] ;  /* 0x00280000ce0c783b */ /* 0x000fee0000004200 */
[----:B-1----:R-:W-:Y:S01]  /*4b50*/  HMMA.16816.F32.BF16 R24, R4, R8, R24 ;  /* 0x000000080418723c */ /* 0x002fe20000041818 */
[----:B--2---:R-:W-:-:S02]  /*4b60*/  FFMA.FTZ R3, R162, c[0x0][0x2d0], -R0 ;  /* 0x0000b400a2037a23 */ /* 0x004fc40000010800 */
[----:B------:R-:W-:Y:S02]  /*4b70*/  IMAD.MOV.U32 R162, RZ, RZ, R105 ;  /* 0x000000ffffa27224 */ /* 0x000fe400078e0069 */
[----:B------:R1:W-:Y:S03]  /*4b80*/  MUFU.EX2 R134, R3 ;  /* 0x0000000300867308 */ /* 0x0003e60000000800 */
[----:B------:R-:W-:Y:S01]  /*4b90*/  HMMA.16816.F32.BF16 R48, R4, R10, R48 ;  /* 0x0000000a0430723c */ /* 0x000fe20000041830 */
[----:B------:R-:W2:Y:S06]  /*4ba0*/  LDSM.16.MT88.4 R8, [R200+0x2800] ;  /* 0x00280000c808783b */ /* 0x000eac0000004200 */
[----:B---3--:R-:W-:-:S02]  /*4bb0*/  F2FP.BF16.PACK_AB R4, R151, R150 ;  /* 0x000000969704723e */ /* 0x008fc400000010ff */
[----:B-----5:R-:W-:Y:S02]  /*4bc0*/  F2FP.BF16.PACK_AB R5, R148, R149 ;  /* 0x000000959405723e */ /* 0x020fe400000010ff */
        /* <DEDUP_REMOVED lines=8> */
[C---:B----4-:R-:W-:Y:S08]  /*4c50*/  HMMA.16816.F32.BF16 R52, R4.reuse, R20, R28 ;  /* 0x000000140434723c */ /* 0x050ff0000004181c */
[----:B--2---:R-:W-:Y:S01]  /*4c60*/  HMMA.16816.F32.BF16 R120, R4, R8, R60 ;  /* 0x000000080478723c */ /* 0x004fe2000004183c */
[----:B-1----:R-:W-:-:S07]  /*4c70*/  FFMA.FTZ R3, R231, c[0x0][0x2d0], -R2 ;  /* 0x0000b400e7037a23 */ /* 0x002fce0000010802 */
[----:B------:R-:W-:Y:S01]  /*4c80*/  HMMA.16816.F32.BF16 R60, R4, R10, R36 ;  /* 0x0000000a043c723c */ /* 0x000fe20000041824 */
[----:B------:R-:W1:Y:S01]  /*4c90*/  LDSM.16.MT88.4 R8, [R200+0x6800] ;  /* 0x00680000c808783b */ /* 0x000e620000004200 */
[----:B------:R2:W3:Y:S01]  /*4ca0*/  MUFU.EX2 R145, R3 ;  /* 0x0000000300917308 */ /* 0x0004e20000000800 */
[----:B------:R-:W-:-:S05]  /*4cb0*/  IMAD.MOV.U32 R231, RZ, RZ, R107 ;  /* 0x000000ffffe77224 */ /* 0x000fca00078e006b */
[C---:B------:R-:W-:Y:S01]  /*4cc0*/  HMMA.16816.F32.BF16 R88, R4.reuse, R22, R96 ;  /* 0x000000160458723c */ /* 0x040fe20000041860 */
[----:B------:R-:W4:Y:S07]  /*4cd0*/  LDSM.16.MT88.4 R20, [R204+0x6800] ;  /* 0x00680000cc14783b */ /* 0x000f2e0000004200 */
[----:B------:R-:W-:Y:S01]  /*4ce0*/  HMMA.16816.F32.BF16 R96, R4, R18, R92 ;  /* 0x000000120460723c */ /* 0x000fe2000004185c */
[----:B--2---:R-:W-:Y:S02]  /*4cf0*/  FFMA.FTZ R3, R230, c[0x0][0x2d0], -R2 ;  /* 0x0000b400e6037a23 */ /* 0x004fe40000010802 */
[----:B------:R-:W-:-:S02]  /*4d00*/  IMAD.MOV.U32 R230, RZ, RZ, R119 ;  /* 0x000000ffffe67224 */ /* 0x000fc400078e0077 */
[----:B------:R2:W-:Y:S03]  /*4d10*/  MUFU.EX2 R147, R3 ;  /* 0x0000000300937308 */ /* 0x0005e60000000800 */
[C---:B------:R-:W-:Y:S08]  /*4d20*/  HMMA.16816.F32.BF16 R92, R4.reuse, R12, R84 ;  /* 0x0000000c045c723c */ /* 0x040ff00000041854 */
[----:B------:R-:W-:Y:S01]  /*4d30*/  HMMA.16816.F32.BF16 R84, R4, R14, R76 ;  /* 0x0000000e0454723c */ /* 0x000fe2000004184c */
[----:B------:R-:W5:Y:S01]  /*4d40*/  LDSM.16.MT88.4 R12, [R206+0x6800] ;  /* 0x00680000ce0c783b */ /* 0x000f620000004200 */
[----:B--2---:R-:W-:-:S06]  /*4d50*/  FFMA.FTZ R3, R199, c[0x0][0x2d0], -R2 ;  /* 0x0000b400c7037a23 */ /* 0x004fcc0000010802 */
        /* <DEDUP_REMOVED lines=13> */
[----:B------:R-:W-:Y:S01]  /*4e30*/  LDSM.16.MT88.4 R80, [R203+0x3800] ;  /* 0x00380000cb50783b */ /* 0x000fe20000004200 */
[----:B------:R2:W5:Y:S06]  /*4e40*/  MUFU.EX2 R119, R3 ;  /* 0x0000000300777308 */ /* 0x00056c0000000800 */
        /* <DEDUP_REMOVED lines=13> */
[----:B------:R-:W-:-:S06]  /*4f20*/  FFMA.FTZ R3, R247, c[0x0][0x2d0], -R2 ;  /* 0x0000b400f7037a23 */ /* 0x000fcc0000010802 */
[C---:B----4-:R-:W-:Y:S08]  /*4f30*/  HMMA.16816.F32.BF16 R52, R4.reuse, R20, R52 ;  /* 0x000000140434723c */ /* 0x050ff00000041834 */
[C---:B--2---:R-:W-:Y:S08]  /*4f40*/  HMMA.16816.F32.BF16 R120, R4.reuse, R8, R120 ;  /* 0x000000080478723c */ /* 0x044ff00000041878 */
[C---:B------:R-:W-:Y:S01]  /*4f50*/  HMMA.16816.F32.BF16 R60, R4.reuse, R10, R60 ;  /* 0x0000000a043c723c */ /* 0x040fe2000004183c */
[----:B------:R-:W1:Y:S07]  /*4f60*/  LDSM.16.MT88.4 R8, [R200+0x7000] ;  /* 0x00700000c808783b */ /* 0x000e6e0000004200 */
[C---:B------:R-:W-:Y:S01]  /*4f70*/  HMMA.16816.F32.BF16 R44, R4.reuse, R22, R88 ;  /* 0x00000016042c723c */ /* 0x040fe20000041858 */
[----:B------:R-:W2:Y:S04]  /*4f80*/  LDSM.16.MT88.4 R20, [R204+0x7000] ;  /* 0x00700000cc14783b */ /* 0x000ea80000004200 */
[----:B------:R-:W-:Y:S03]  /*4f90*/  LDSM.16.MT88.4 R88, [R206+0x3800] ;  /* 0x00380000ce58783b */ /* 0x000fe60000004200 */
[C---:B------:R-:W-:Y:S01]  /*4fa0*/  HMMA.16816.F32.BF16 R76, R4.reuse, R16, R100 ;  /* 0x00000010044c723c */ /* 0x040fe20000041864 */
[----:B------:R-:W-:Y:S07]  /*4fb0*/  LDSM.16.MT88.4 R100, [R204+0x7800] ;  /* 0x00780000cc64783b */ /* 0x000fee0000004200 */
[C---:B------:R-:W-:Y:S01]  /*4fc0*/  HMMA.16816.F32.BF16 R48, R4.reuse, R18, R96 ;  /* 0x000000120430723c */ /* 0x040fe20000041860 */
[----:B------:R-:W-:Y:S07]  /*4fd0*/  LDSM.16.MT88.4 R96, [R200+0x7800] ;  /* 0x00780000c860783b */ /* 0x000fee0000004200 */
[C---:B------:R-:W-:Y:S08]  /*4fe0*/  HMMA.16816.F32.BF16 R56, R4.reuse, R12, R92 ;  /* 0x0000000c0438723c */ /* 0x040ff0000004185c */
[C---:B------:R-:W-:Y:S01]  /*4ff0*/  HMMA.16816.F32.BF16 R92, R4.reuse, R14, R84 ;  /* 0x0000000e045c723c */ /* 0x040fe20000041854 */
[----:B------:R-:W3:Y:S07]  /*5000*/  LDSM.16.MT88.4 R12, [R206+0x7000] ;  /* 0x00700000ce0c783b */ /* 0x000eee0000004200 */
[C---:B-1----:R-:W-:Y:S01]  /*5010*/  HMMA.16816.F32.BF16 R104, R4.reuse, R8, R72 ;  /* 0x000000080468723c */ /* 0x042fe20000041848 */
[----:B------:R-:W-:Y:S07]  /*5020*/  LDSM.16.MT88.4 R72, [R204+0x3800] ;  /* 0x00380000cc48783b */ /* 0x000fee0000004200 */
[C---:B------:R-:W-:Y:S01]  /*5030*/  HMMA.16816.F32.BF16 R128, R4.reuse, R10, R68 ;  /* 0x0000000a0480723c */ /* 0x040fe20000041844 */
[----:B------:R-:W1:Y:S07]  /*5040*/  LDSM.16.MT88.4 R8, [R203+0x7000] ;  /* 0x00700000cb08783b */ /* 0x000e6e0000004200 */
[C---:B--2---:R-:W-:Y:S01]  /*5050*/  HMMA.16816.F32.BF16 R64, R4.reuse, R20, R64 ;  /* 0x000000140440723c */ /* 0x044fe20000041840 */
[----:B------:R2:W-:Y:S07]  /*5060*/  MUFU.EX2 R20, R3 ;  /* 0x0000000300147308 */ /* 0x0005ee0000000800 */
[----:B------:R-:W-:Y:S01]  /*5070*/  HMMA.16816.F32.BF16 R40, R4, R22, R40 ;  /* 0x000000160428723c */ /* 0x000fe20000041828 */
[----:B--2---:R-:W-:-:S07]  /*5080*/  FFMA.FTZ R3, R245, c[0x0][0x2d0], -R2 ;  /* 0x0000b400f5037a23 */ /* 0x004fce0000010802 */
[C---:B---3--:R-:W-:Y:S01]  /*5090*/  HMMA.16816.F32.BF16 R36, R4.reuse, R12, R36 ;  /* 0x0000000c0424723c */ /* 0x048fe20000041824 */
[----:B------:R2:W-:Y:S07]  /*50a0*/  MUFU.EX2 R17, R3 ;  /* 0x0000000300117308 */ /* 0x0005ee0000000800 */
[C---:B------:R-:W-:Y:S01]  /*50b0*/  HMMA.16816.F32.BF16 R32, R4.reuse, R14, R32 ;  /* 0x0000000e0420723c */ /* 0x040fe20000041820 */
[----:B------:R-:W-:Y:S07]  /*50c0*/  LDSM.16.MT88.4 R12, [R206+0x7800] ;  /* 0x00780000ce0c783b */ /* 0x000fee0000004200 */
[----:B-1----:R-:W-:Y:S01]  /*50d0*/  HMMA.16816.F32.BF16 R28, R4, R8, R28 ;  /* 0x00000008041c723c */ /* 0x002fe2000004181c */
[----:B--2---:R-:W-:-:S02]  /*50e0*/  FFMA.FTZ R3, R125, c[0x0][0x2d0], -R2 ;  /* 0x0000b4007d037a23 */ /* 0x004fc40000010802 */
[----:B------:R-:W-:Y:S01]  /*50f0*/  FFMA.FTZ R2, R251, c[0x0][0x2d0], -R2 ;  /* 0x0000b400fb027a23 */ /* 0x000fe20000010802 */
[----:B------:R-:W1:Y:S01]  /*5100*/  LDSM.16.MT88.4 R124, [R200+0x3800] ;  /* 0x00380000c87c783b */ /* 0x000e620000004200 */
[----:B------:R2:W-:Y:S03]  /*5110*/  MUFU.EX2 R19, R3 ;  /* 0x0000000300137308 */ /* 0x0005e60000000800 */
[----:B------:R-:W-:Y:S05]  /*5120*/  HMMA.16816.F32.BF16 R24, R4, R10, R24 ;  /* 0x0000000a0418723c */ /* 0x000fea0000041818 */
[----:B------:R3:W-:Y:S02]  /*5130*/  MUFU.EX2 R18, R2 ;  /* 0x0000000200127308 */ /* 0x0007e40000000800 */
[----:B------:R-:W-:-:S02]  /*5140*/  IMAD.MOV.U32 R5, RZ, RZ, c[0x0][0x168] ;  /* 0x00005a00ff057624 */ /* 0x000fc400078e00ff */
[----:B--2---:R-:W-:Y:S02]  /*5150*/  FADD.FTZ R3, R248, R243 ;  /* 0x000000f3f8037221 */ /* 0x004fe40000010000 */
[----:B---3--:R-:W-:-:S04]  /*5160*/  FFMA.FTZ R2, R250, c[0x0][0x2d0], -R0 ;  /* 0x0000b400fa027a23 */ /* 0x008fc80000010800 */
[----:B------:R2:W-:Y:S02]  /*5170*/  MUFU.EX2 R16, R2 ;  /* 0x0000000200107308 */ /* 0x0005e40000000800 */
[----:B--2---:R-:W-:-:S06]  /*5180*/  FFMA.FTZ R2, R249, c[0x0][0x2d0], -R0 ;  /* 0x0000b400f9027a23 */ /* 0x004fcc0000010800 */
[----:B------:R2:W3:Y:S02]  /*5190*/  MUFU.EX2 R9, R2 ;  /* 0x0000000200097308 */ /* 0x0004e40000000800 */
[--C-:B--2---:R-:W-:Y:S02]  /*51a0*/  FFMA.FTZ R2, R230, c[0x0][0x2d0], -R0.reuse ;  /* 0x0000b400e6027a23 */ /* 0x104fe40000010800 */
[----:B------:R-:W-:-:S04]  /*51b0*/  FFMA.FTZ R0, R231, c[0x0][0x2d0], -R0 ;  /* 0x0000b400e7007a23 */ /* 0x000fc80000010800 */
[----:B------:R2:W-:Y:S01]  /*51c0*/  MUFU.EX2 R10, R2 ;  /* 0x00000002000a7308 */ /* 0x0005e20000000800 */
[----:B------:R-:W-:Y:S02]  /*51d0*/  IMAD.MOV.U32 R230, RZ, RZ, R232 ;  /* 0x000000ffffe67224 */ /* 0x000fe400078e00e8 */
[----:B------:R-:W-:Y:S02]  /*51e0*/  IMAD.MOV.U32 R231, RZ, RZ, R193 ;  /* 0x000000ffffe77224 */ /* 0x000fe400078e00c1 */
[----:B------:R-:W-:Y:S02]  /*51f0*/  IMAD.MOV.U32 R232, RZ, RZ, R162 ;  /* 0x000000ffffe87224 */ /* 0x000fe400078e00a2 */
[----:B------:R-:W-:Y:S01]  /*5200*/  IMAD.MOV.U32 R193, RZ, RZ, R171 ;  /* 0x000000ffffc17224 */ /* 0x000fe200078e00ab */
[----:B------:R4:W5:Y:S01]  /*5210*/  MUFU.EX2 R8, R0 ;  /* 0x0000000000087308 */ /* 0x0009620000000800 */
[----:B------:R-:W-:Y:S02]  /*5220*/  IMAD.MOV.U32 R162, RZ, RZ, R163 ;  /* 0x000000ffffa27224 */ /* 0x000fe400078e00a3 */
[----:B------:R-:W-:-:S02]  /*5230*/  IMAD.MOV.U32 R171, RZ, RZ, R108 ;  /* 0x000000ffffab7224 */ /* 0x000fc400078e006c */
[----:B------:R-:W-:Y:S02]  /*5240*/  IMAD.MOV.U32 R163, RZ, RZ, R109 ;  /* 0x000000ffffa37224 */ /* 0x000fe400078e006d */
[----:B------:R-:W-:Y:S01]  /*5250*/  IMAD.MOV.U32 R108, RZ, RZ, R113 ;  /* 0x000000ffff6c7224 */ /* 0x000fe200078e0071 */
[----:B---3--:R-:W-:Y:S01]  /*5260*/  F2FP.BF16.PACK_AB R113, R9, R16 ;  /* 0x000000100971723e */ /* 0x008fe200000010ff */
[----:B--2---:R-:W-:Y:S02]  /*5270*/  FADD.FTZ R2, R246, R244 ;  /* 0x000000f4f6027221 */ /* 0x004fe40000010000 */
[----:B------:R-:W-:Y:S01]  /*5280*/  IMAD.MOV.U32 R109, RZ, RZ, R112 ;  /* 0x000000ffff6d7224 */ /* 0x000fe200078e0070 */
[----:B------:R-:W-:Y:S01]  /*5290*/  F2FP.BF16.PACK_AB R112, R17, R20 ;  /* 0x000000141170723e */ /* 0x000fe200000010ff */
[----:B------:R-:W-:Y:S02]  /*52a0*/  FADD.FTZ R2, R252, R2 ;  /* 0x00000002fc027221 */ /* 0x000fe40000010000 */
[----:B----4-:R-:W-:Y:S01]  /*52b0*/  FADD.FTZ R0, R114, R3 ;  /* 0x0000000372007221 */ /* 0x010fe20000010000 */
[----:B------:R-:W-:Y:S01]  /*52c0*/  F2FP.BF16.PACK_AB R114, R18, R19 ;  /* 0x000000131272723e */ /* 0x000fe200000010ff */
[----:B------:R-:W-:-:S02]  /*52d0*/  FADD.FTZ R2, R230, R2 ;  /* 0x00000002e6027221 */ /* 0x000fc40000010000 */
[----:B------:R-:W-:Y:S01]  /*52e0*/  FADD.FTZ R0, R115, R0 ;  /* 0x0000000073007221 */ /* 0x000fe20000010000 */
[----:B-----5:R-:W-:Y:S01]  /*52f0*/  F2FP.BF16.PACK_AB R115, R8, R10 ;  /* 0x0000000a0873723e */ /* 0x020fe200000010ff */
        /* <DEDUP_REMOVED lines=40> */
[----:B------:R-:W-:Y:S02]  /*5580*/  IMAD.MOV.U32 R171, RZ, RZ, R111 ;  /* 0x000000ffffab7224 */ /* 0x000fe400078e006f */
[----:B------:R-:W-:Y:S02]  /*5590*/  FADD.FTZ R0, R150, R0 ;  /* 0x0000000096007221 */ /* 0x000fe40000010000 */
[----:B------:R-:W-:-:S02]  /*55a0*/  FADD.FTZ R3, R149, R2 ;  /* 0x0000000295037221 */ /* 0x000fc40000010000 */
[----:B------:R-:W-:Y:S01]  /*55b0*/  FADD.FTZ R4, R151, R0 ;  /* 0x0000000097047221 */ /* 0x000fe20000010000 */
[----:B------:R-:W-:Y:S01]  /*55c0*/  HMMA.16816.F32.BF16 R124, R112, R126, R60 ;  /* 0x0000007e707c723c */ /* 0x000fe2000004183c */
[----:B------:R-:W-:-:S04]  /*55d0*/  @P4 IMAD.HI.U32 R2, R171, c[0x0][0x2c8], RZ ;  /* 0x0000b200ab024a27 */ /* 0x000fc800078e00ff */
[----:B------:R-:W-:Y:S02]  /*55e0*/  FADD.FTZ R3, R148, R3 ;  /* 0x0000000394037221 */ /* 0x000fe40000010000 */
[----:B------:R-:W-:Y:S01]  /*55f0*/  FADD.FTZ R4, R153, R4 ;  /* 0x0000000499047221 */ /* 0x000fe20000010000 */
[C---:B------:R-:W-:Y:S01]  /*5600*/  HMMA.16816.F32.BF16 R72, R112.reuse, R74, R44 ;  /* 0x0000004a7048723c */ /* 0x040fe2000004182c */
[----:B------:R-:W-:Y:S01]  /*5610*/  IMAD.MOV.U32 R0, RZ, RZ, R171 ;  /* 0x000000ffff007224 */ /* 0x000fe200078e00ab */
[----:B------:R-:W-:Y:S01]  /*5620*/  @P4 SHF.R.U32.HI R0, RZ, c[0x0][0x2cc], R2 ;  /* 0x0000b300ff004a19 */ /* 0x000fe20000011602 */
[----:B------:R-:W-:Y:S02]  /*5630*/  FADD.FTZ R3, R134, R3 ;  /* 0x0000000386037221 */ /* 0x000fe40000010000 */
[----:B------:R-:W-:Y:S01]  /*5640*/  FADD.FTZ R2, R152, R4 ;  /* 0x0000000498027221 */ /* 0x000fe20000010000 */
[----:B------:R-:W-:Y:S01]  /*5650*/  IADD3 R0, R0, c[0x0][0x1d0], -R5 ;  /* 0x0000740000007a10 */ /* 0x000fe20007ffe805 */
[----:B------:R-:W-:Y:S01]  /*5660*/  FADD.FTZ R3, R135, R3 ;  /* 0x0000000387037221 */ /* 0x000fe20000010000 */
[----:B------:R-:W-:Y:S01]  /*5670*/  HMMA.16816.F32.BF16 R80, R112, R82, R48 ;  /* 0x000000527050723c */ /* 0x000fe20000041830 */
[----:B------:R-:W-:-:S02]  /*5680*/  FADD.FTZ R4, R133, R2 ;  /* 0x0000000285047221 */ /* 0x000fc40000010000 */
[----:B------:R-:W-:Y:S02]  /*5690*/  FADD.FTZ R2, R132, R3 ;  /* 0x0000000384027221 */ /* 0x000fe40000010000 */
[----:B------:R-:W-:Y:S01]  /*56a0*/  FADD.FTZ R3, R145, R4 ;  /* 0x0000000491037221 */ /* 0x000fe20000010000 */
[----:B------:R-:W-:Y:S01]  /*56b0*/  SHF.R.S32.HI R4, RZ, 0x1f, R0 ;  /* 0x0000001fff047819 */ /* 0x000fe20000011400 */
[----:B------:R-:W-:Y:S01]  /*56c0*/  FADD.FTZ R2, R119, R2 ;  /* 0x0000000277027221 */ /* 0x000fe20000010000 */
[C---:B------:R-:W-:Y:S01]  /*56d0*/  HMMA.16816.F32.BF16 R100, R112.reuse, R102, R40 ;  /* 0x000000667064723c */ /* 0x040fe20000041828 */
[----:B------:R-:W-:Y:S01]  /*56e0*/  IMAD.MOV.U32 R163, RZ, RZ, R110 ;  /* 0x000000ffffa37224 */ /* 0x000fe200078e006e */
[----:B------:R-:W-:Y:S01]  /*56f0*/  LEA.HI R4, R4, R0, RZ, 0x7 ;  /* 0x0000000004047211 */ /* 0x000fe200078f38ff */
[----:B------:R-:W-:Y:S01]  /*5700*/  FADD.FTZ R0, R118, R2 ;  /* 0x0000000276007221 */ /* 0x000fe20000010000 */
[----:B------:R-:W1:Y:S01]  /*5710*/  LDSM.16.MT88.4 R108, [R203+0x7800] ;  /* 0x00780000cb6c783b */ /* 0x000e620000004200 */
[----:B------:R-:W-:Y:S01]  /*5720*/  FADD.FTZ R3, R147, R3 ;  /* 0x0000000393037221 */ /* 0x000fe20000010000 */
[----:B------:R-:W-:Y:S01]  /*5730*/  IADD3 R229, R163, -0x2, RZ ;  /* 0xfffffffea3e57810 */ /* 0x000fe20007ffe0ff */
[----:B------:R-:W-:Y:S01]  /*5740*/  FADD.FTZ R0, R144, R0 ;  /* 0x0000000090007221 */ /* 0x000fe20000010000 */
[----:B------:R-:W-:Y:S01]  /*5750*/  HMMA.16816.F32.BF16 R132, R112, R12, R36 ;  /* 0x0000000c7084723c */ /* 0x000fe20000041824 */
[----:B------:R-:W-:Y:S01]  /*5760*/  FADD.FTZ R2, R146, R3 ;  /* 0x0000000392027221 */ /* 0x000fe20000010000 */
[----:B------:R-:W-:Y:S01]  /*5770*/  SHF.R.S32.HI R3, RZ, 0x7, R4 ;  /* 0x00000007ff037819 */ /* 0x000fe20000011404 */
[----:B------:R-:W-:-:S02]  /*5780*/  FADD.FTZ R0, R16, R0 ;  /* 0x0000000010007221 */ /* 0x000fc40000010000 */
[----:B------:R-:W-:Y:S01]  /*5790*/  FADD.FTZ R2, R20, R2 ;  /* 0x0000000214027221 */ /* 0x000fe20000010000 */
[----:B------:R-:W-:Y:S01]  /*57a0*/  IMNMX R3, RZ, R3, !PT ;  /* 0x00000003ff037217 */ /* 0x000fe20007800200 */
[----:B------:R-:W-:Y:S02]  /*57b0*/  FADD.FTZ R0, R9, R0 ;  /* 0x0000000009007221 */ /* 0x000fe40000010000 */
[----:B------:R-:W-:Y:S01]  /*57c0*/  FADD.FTZ R2, R17, R2 ;  /* 0x0000000211027221 */ /* 0x000fe20000010000 */
[----:B------:R-:W-:Y:S01]  /*57d0*/  ISETP.GE.AND P0, PT, R229, R3, PT ;  /* 0x00000003e500720c */ /* 0x000fe20003f06270 */
[----:B------:R-:W-:Y:S01]  /*57e0*/  FADD.FTZ R0, R10, R0 ;  /* 0x000000000a007221 */ /* 0x000fe20000010000 */
[----:B------:R2:W-:Y:S01]  /*57f0*/  STL [R1+0x2c], R3 ;  /* 0x00002c0301007387 */ /* 0x0005e20000100800 */
[----:B------:R-:W-:Y:S02]  /*5800*/  FADD.FTZ R2, R19, R2 ;  /* 0x0000000213027221 */ /* 0x000fe40000010000 */
[----:B------:R-:W-:-:S02]  /*5810*/  FADD.FTZ R0, R8, R0 ;  /* 0x0000000008007221 */ /* 0x000fc40000010000 */
[----:B------:R-:W-:-:S03]  /*5820*/  FADD.FTZ R2, R18, R2 ;  /* 0x0000000212027221 */ /* 0x000fc60000010000 */
[----:B------:R2:W-:Y:S04]  /*5830*/  STL [R1+0x10], R0 ;  /* 0x0000100001007387 */ /* 0x0005e80000100800 */
[----:B------:R2:W-:Y:S01]  /*5840*/  STL [R1], R2 ;  /* 0x0000000201007387 */ /* 0x0005e20000100800 */
[C---:B-1----:R-:W-:Y:S08]  /*5850*/  HMMA.16816.F32.BF16 R104, R112.reuse, R108, R28 ;  /* 0x0000006c7068723c */ /* 0x042ff0000004181c */
[C---:B------:R-:W-:Y:S08]  /*5860*/  HMMA.16816.F32.BF16 R108, R112.reuse, R110, R24 ;  /* 0x0000006e706c723c */ /* 0x040ff00000041818 */
[----:B------:R-:W-:Y:S01]  /*5870*/  HMMA.16816.F32.BF16 R112, R112, R14, R32 ;  /* 0x0000000e7070723c */ /* 0x000fe20000041820 */
[----:B------:R-:W-:Y:S01]  /*5880*/  @!UPT UIADD3 URZ, URZ, URZ, URZ ;  /* 0x0000003f3f3ff290 */ /* 0x000fe2000fffe03f */
[----:B------:R-:W-:Y:S11]  /*5890*/  @!P0 BRA `(.L_x_443) ;  /* 0x0000412000008947 */ /* 0x000ff60003800000 */
[----:B--2---:R-:W-:Y:S02]  /*58a0*/  MOV R118, R116 ;  /* 0x0000007400767202 */ /* 0x004fe40000000f00 */
[----:B------:R-:W-:-:S02]  /*58b0*/  MOV R3, R117 ;  /* 0x0000007500037202 */ /* 0x000fc40000000f00 */
[----:B------:R-:W-:-:S07]  /*58c0*/  MOV R192, R229 ;  /* 0x000000e500c07202 */ /* 0x000fce0000000f00 */
.L_x_444:
[----:B------:R-:W2:Y:S01]  /*58d0*/  LDL.64 R160, [R1+0x20] ;  /* 0x0000200001a07983 */ /* 0x000ea20000100a00 */
[----:B------:R-:W-:Y:S04]  /*58e0*/  DEPBAR.LE SB0, 0x0 ;  /* 0x000080000000791a */ /* 0x000fe80000000000 */
[----:B------:R-:W-:Y:S01]  /*58f0*/  WARPSYNC 0xffffffff ;  /* 0xffffffff00007948 */ /* 0x000fe20003800000 */
[----:B------:R-:W3:Y:S04]  /*5900*/  LDL R170, [R1+0x28] ;  /* 0x0000280001aa7983 */ /* 0x000ee80000100800 */
[----:B------:R-:W-:Y:S01]  /*5910*/  BAR.SYNC.DEFER_BLOCKING 0x0 ;  /* 0x0000000000007b1d */ /* 0x000fe20000010000 */
[C---:B------:R-:W-:Y:S02]  /*5920*/  ISETP.GE.AND P5, PT, R192.reuse, RZ, PT ;  /* 0x000000ffc000720c */ /* 0x040fe40003fa6270 */
[C---:B------:R-:W-:Y:S11]  /*5930*/  IADD3 R229, R192.reuse, -0x1, RZ ;  /* 0xffffffffc0e57810 */ /* 0x040ff60007ffe0ff */
[----:B------:R-:W-:Y:S01]  /*5940*/  @P5 SHF.R.S32.HI R0, RZ, 0x1f, R192 ;  /* 0x0000001fff005819 */ /* 0x000fe200000114c0 */
[----:B------:R-:W-:Y:S04]  /*5950*/  @P5 IMAD.WIDE.U32 R116, R192, c[0x0][0x208], RZ ;  /* 0x00008200c0745a25 */ /* 0x000fe800078e00ff */
[----:B------:R-:W-:Y:S02]  /*5960*/  @P5 IMAD R0, R0, c[0x0][0x208], RZ ;  /* 0x0000820000005a24 */ /* 0x000fe400078e02ff */
[----:B------:R-:W-:Y:S02]  /*5970*/  @P5 IMAD.SHL.U32 R119, R116, 0x80, RZ ;  /* 0x0000008074775824 */ /* 0x000fe400078e00ff */
[----:B------:R-:W-:Y:S01]  /*5980*/  @P5 IMAD R0, R192, c[0x0][0x20c], R0 ;  /* 0x00008300c0005a24 */ /* 0x000fe200078e0200 */
[----:B------:R-:W3:Y:S03]  /*5990*/  LDL.64 R194, [R1+0x8] ;  /* 0x0000080001c27983 */ /* 0x000ee60000100a00 */
[----:B------:R-:W-:Y:S03]  /*59a0*/  @P5 IMAD.IADD R2, R117, 0x1, R0 ;  /* 0x0000000175025824 */ /* 0x000fe600078e0200 */
[----:B------:R-:W1:Y:S02]  /*59b0*/  LDSM.16.M88.4 R8, [R201] ;  /* 0x00000000c908783b */ /* 0x000e640000000200 */
[----:B------:R-:W-:Y:S06]  /*59c0*/  @P5 SHF.L.U64.HI R2, R116, 0x7, R2 ;  /* 0x0000000774025819 */ /* 0x000fec0000010202 */
[----:B------:R-:W5:Y:S08]  /*59d0*/  LDSM.16.M88.4 R16, [R201+0x800] ;  /* 0x00080000c910783b */ /* 0x000f700000000200 */
[----:B------:R-:W5:Y:S08]  /*59e0*/  LDSM.16.M88.4 R24, [R201+0x1000] ;  /* 0x00100000c918783b */ /* 0x000f700000000200 */
[----:B------:R-:W5:Y:S08]  /*59f0*/  LDSM.16.M88.4 R32, [R201+0x1800] ;  /* 0x00180000c920783b */ /* 0x000f700000000200 */
[----:B------:R-:W5:Y:S01]  /*5a00*/  LDSM.16.M88.4 R40, [R201+0x2000] ;  /* 0x00200000c928783b */ /* 0x000f620000000200 */
[C---:B-1----:R-:W-:Y:S07]  /*5a10*/  HMMA.16816.F32.BF16 R4, R136.reuse, R8, RZ ;  /* 0x000000088804723c */ /* 0x042fee00000418ff */
[----:B------:R-:W1:Y:S01]  /*5a20*/  LDSM.16.M88.4 R48, [R201+0x2800] ;  /* 0x00280000c930783b */ /* 0x000e620000000200 */
[C---:B------:R-:W-:Y:S07]  /*5a30*/  HMMA.16816.F32.BF16 R8, R136.reuse, R10, RZ ;  /* 0x0000000a8808723c */ /* 0x040fee00000418ff */
[----:B------:R-:W1:Y:S01]  /*5a40*/  LDSM.16.M88.4 R56, [R201+0x3000] ;  /* 0x00300000c938783b */ /* 0x000e620000000200 */
[C---:B-----5:R-:W-:Y:S07]  /*5a50*/  HMMA.16816.F32.BF16 R12, R136.reuse, R16, RZ ;  /* 0x00000010880c723c */ /* 0x060fee00000418ff */
[----:B------:R-:W5:Y:S01]  /*5a60*/  LDSM.16.M88.4 R64, [R201+0x3800] ;  /* 0x00380000c940783b */ /* 0x000f620000000200 */
[C---:B------:R-:W-:Y:S07]  /*5a70*/  HMMA.16816.F32.BF16 R16, R136.reuse, R18, RZ ;  /* 0x000000128810723c */ /* 0x040fee00000418ff */
[----:B------:R-:W1:Y:S01]  /*5a80*/  LDSM.16.M88.4 R144, [R207] ;  /* 0x00000000cf90783b */ /* 0x000e620000000200 */
[C---:B------:R-:W-:Y:S07]  /*5a90*/  HMMA.16816.F32.BF16 R20, R136.reuse, R24, RZ ;  /* 0x000000188814723c */ /* 0x040fee00000418ff */
[----:B------:R-:W1:Y:S01]  /*5aa0*/  LDSM.16.M88.4 R148, [R222] ;  /* 0x00000000de94783b */ /* 0x000e620000000200 */
[C---:B------:R-:W-:Y:S07]  /*5ab0*/  HMMA.16816.F32.BF16 R24, R136.reuse, R26, RZ ;  /* 0x0000001a8818723c */ /* 0x040fee00000418ff */
[----:B------:R-:W5:Y:S01]  /*5ac0*/  LDSM.16.M88.4 R152, [R221] ;  /* 0x00000000dd98783b */ /* 0x000f620000000200 */
[C---:B------:R-:W-:Y:S07]  /*5ad0*/  HMMA.16816.F32.BF16 R28, R136.reuse, R32, RZ ;  /* 0x00000020881c723c */ /* 0x040fee00000418ff */
[----:B------:R-:W5:Y:S01]  /*5ae0*/  LDSM.16.M88.4 R156, [R220] ;  /* 0x00000000dc9c783b */ /* 0x000f620000000200 */
[C---:B------:R-:W-:Y:S07]  /*5af0*/  HMMA.16816.F32.BF16 R32, R136.reuse, R34, RZ ;  /* 0x000000228820723c */ /* 0x040fee00000418ff */
[----:B------:R-:W4:Y:S04]  /*5b00*/  LDL R196, [R1+0x34] ;  /* 0x0000340001c47983 */ /* 0x000f280000100800 */
[----:B------:R-:W4:Y:S01]  /*5b10*/  LDL R193, [R1+0x40] ;  /* 0x0000400001c17983 */ /* 0x000f220000100800 */
[C---:B------:R-:W-:Y:S08]  /*5b20*/  HMMA.16816.F32.BF16 R36, R136.reuse, R40, RZ ;  /* 0x000000288824723c */ /* 0x040ff000000418ff */
[C---:B------:R-:W-:Y:S08]  /*5b30*/  HMMA.16816.F32.BF16 R40, R136.reuse, R42, RZ ;  /* 0x0000002a8828723c */ /* 0x040ff000000418ff */
[C---:B-1----:R-:W-:Y:S08]  /*5b40*/  HMMA.16816.F32.BF16 R44, R136.reuse, R48, RZ ;  /* 0x00000030882c723c */ /* 0x042ff000000418ff */
[C---:B------:R-:W-:Y:S08]  /*5b50*/  HMMA.16816.F32.BF16 R48, R136.reuse, R50, RZ ;  /* 0x000000328830723c */ /* 0x040ff000000418ff */
[C---:B------:R-:W-:Y:S08]  /*5b60*/  HMMA.16816.F32.BF16 R52, R136.reuse, R56, RZ ;  /* 0x000000388834723c */ /* 0x040ff000000418ff */
[C---:B------:R-:W-:Y:S08]  /*5b70*/  HMMA.16816.F32.BF16 R56, R136.reuse, R58, RZ ;  /* 0x0000003a8838723c */ /* 0x040ff000000418ff */
[C---:B-----5:R-:W-:Y:S08]  /*5b80*/  HMMA.16816.F32.BF16 R60, R136.reuse, R64, RZ ;  /* 0x00000040883c723c */ /* 0x060ff000000418ff */
[----:B------:R-:W-:Y:S08]  /*5b90*/  HMMA.16816.F32.BF16 R64, R136, R66, RZ ;  /* 0x000000428840723c */ /* 0x000ff000000418ff */
[C---:B------:R-:W-:Y:S08]  /*5ba0*/  HMMA.16816.F32.BF16 R4, R140.reuse, R144, R4 ;  /* 0x000000908c04723c */ /* 0x040ff00000041804 */
[C---:B------:R-:W-:Y:S01]  /*5bb0*/  HMMA.16816.F32.BF16 R8, R140.reuse, R146, R8 ;  /* 0x000000928c08723c */ /* 0x040fe20000041808 */
[----:B------:R-:W1:Y:S07]  /*5bc0*/  LDSM.16.M88.4 R144, [R219] ;  /* 0x00000000db90783b */ /* 0x000e6e0000000200 */
[C---:B------:R-:W-:Y:S08]  /*5bd0*/  HMMA.16816.F32.BF16 R12, R140.reuse, R148, R12 ;  /* 0x000000948c0c723c */ /* 0x040ff0000004180c */
[C---:B------:R-:W-:Y:S01]  /*5be0*/  HMMA.16816.F32.BF16 R16, R140.reuse, R150, R16 ;  /* 0x000000968c10723c */ /* 0x040fe20000041810 */
[----:B------:R-:W5:Y:S07]  /*5bf0*/  LDSM.16.M88.4 R148, [R218] ;  /* 0x00000000da94783b */ /* 0x000f6e0000000200 */
[C---:B------:R-:W-:Y:S08]  /*5c00*/  HMMA.16816.F32.BF16 R20, R140.reuse, R152, R20 ;  /* 0x000000988c14723c */ /* 0x040ff00000041814 */
[C---:B------:R-:W-:Y:S01]  /*5c10*/  HMMA.16816.F32.BF16 R24, R140.reuse, R154, R24 ;  /* 0x0000009a8c18723c */ /* 0x040fe20000041818 */
[----:B------:R-:W2:Y:S07]  /*5c20*/  LDSM.16.M88.4 R152, [R217] ;  /* 0x00000000d998783b */ /* 0x000eae0000000200 */
[C---:B------:R-:W-:Y:S08]  /*5c30*/  HMMA.16816.F32.BF16 R28, R140.reuse, R156, R28 ;  /* 0x0000009c8c1c723c */ /* 0x040ff0000004181c */
[C---:B------:R-:W-:Y:S08]  /*5c40*/  HMMA.16816.F32.BF16 R32, R140.reuse, R158, R32 ;  /* 0x0000009e8c20723c */ /* 0x040ff00000041820 */
[C---:B-1----:R-:W-:Y:S08]  /*5c50*/  HMMA.16816.F32.BF16 R36, R140.reuse, R144, R36 ;  /* 0x000000908c24723c */ /* 0x042ff00000041824 */
[C---:B------:R-:W-:Y:S08]  /*5c60*/  HMMA.16816.F32.BF16 R40, R140.reuse, R146, R40 ;  /* 0x000000928c28723c */ /* 0x040ff00000041828 */
[C---:B-----5:R-:W-:Y:S08]  /*5c70*/  HMMA.16816.F32.BF16 R44, R140.reuse, R148, R44 ;  /* 0x000000948c2c723c */ /* 0x060ff0000004182c */
[C---:B------:R-:W-:Y:S04]  /*5c80*/  HMMA.16816.F32.BF16 R48, R140.reuse, R150, R48 ;  /* 0x000000968c30723c */ /* 0x040fe80000041830 */
[C---:B--2---:R-:W-:Y:S04]  /*5c90*/  @P5 IADD3 R0, P2, R119.reuse, R160, RZ ;  /* 0x000000a077005210 */ /* 0x044fe80007f5e0ff */
[C---:B------:R-:W-:Y:S04]  /*5ca0*/  HMMA.16816.F32.BF16 R52, R140.reuse, R152, R52 ;  /* 0x000000988c34723c */ /* 0x040fe80000041834 */
[----:B---3--:R-:W-:Y:S01]  /*5cb0*/  @P5 IMAD.X R117, R2, 0x1, R170, P2 ;  /* 0x0000000102755824 */ /* 0x008fe200010e06aa */
[C---:B------:R-:W-:Y:S03]  /*5cc0*/  @P5 LEA R116, P1, R0.reuse, c[0x0][0x1f8], 0x1 ;  /* 0x00007e0000745a11 */ /* 0x040fe600078208ff */
[C---:B------:R-:W-:Y:S04]  /*5cd0*/  HMMA.16816.F32.BF16 R56, R140.reuse, R154, R56 ;  /* 0x0000009a8c38723c */ /* 0x040fe80000041838 */
[----:B------:R-:W-:Y:S02]  /*5ce0*/  @P5 LEA.HI.X R117, R0, c[0x0][0x1fc], R117, 0x1, P1 ;  /* 0x00007f0000755a11 */ /* 0x000fe400008f0c75 */
[----:B------:R-:W-:Y:S02]  /*5cf0*/  @P5 IADD3 R0, P3, P2, R119, 0x40, R160 ;  /* 0x0000004077005810 */ /* 0x000fe40007a7e0a0 */
[----:B------:R-:W1:Y:S04]  /*5d00*/  LDSM.16.M88.4 R160, [R216] ;  /* 0x00000000d8a0783b */ /* 0x000e680000000200 */
[----:B------:R-:W-:Y:S02]  /*5d10*/  @P5 LEA R168, P1, R0, c[0x0][0x1f8], 0x1 ;  /* 0x00007e0000a85a11 */ /* 0x000fe400078208ff */
[----:B------:R-:W-:Y:S02]  /*5d20*/  @P5 IADD3.X R2, R2, RZ, R170, P3, P2 ;  /* 0x000000ff02025210 */ /* 0x000fe40001fe44aa */
[----:B------:R-:W2:Y:S02]  /*5d30*/  LDL R119, [R1+0x44] ;  /* 0x0000440001777983 */ /* 0x000ea40000100800 */
[----:B------:R-:W-:Y:S01]  /*5d40*/  @P5 LEA.HI.X R169, R0, c[0x0][0x1fc], R2, 0x1, P1 ;  /* 0x00007f0000a95a11 */ /* 0x000fe200008f0c02 */
[----:B------:R-:W-:Y:S02]  /*5d50*/  @P5 IMAD.MOV.U32 R2, RZ, RZ, c[0x0][0x208] ;  /* 0x00008200ff025624 */ /* 0x000fe400078e00ff */
[----:B------:R-:W-:Y:S01]  /*5d60*/  @P5 IMAD.MOV.U32 R0, RZ, RZ, 0x6 ;  /* 0x00000006ff005424 */ /* 0x000fe200078e00ff */
[----:B------:R-:W-:Y:S04]  /*5d70*/  @P5 ISETP.GE.AND P0, PT, R194, c[0x0][0x1d4], PT ;  /* 0x00007500c2005a0c */ /* 0x000fe80003f06270 */
[C---:B------:R-:W-:Y:S01]  /*5d80*/  @P5 SHF.L.U64.HI R0, R2.reuse, R0, c[0x0][0x20c] ;  /* 0x0000830002005619 */ /* 0x040fe20000010200 */
[----:B------:R-:W-:Y:S05]  /*5d90*/  @P5 IMAD.SHL.U32 R2, R2, 0x40, RZ ;  /* 0x0000004002025824 */ /* 0x000fea00078e00ff */
[-C--:B------:R-:W-:Y:S03]  /*5da0*/  @P5 IADD3 R156, P1, R116, R2.reuse, RZ ;  /* 0x00000002749c5210 */ /* 0x080fe60007f3e0ff */
[----:B------:R-:W-:Y:S01]  /*5db0*/  @!PT LDS RZ, [RZ] ;  /* 0x00000000fffff984 */ /* 0x000fe20000000800 */
[----:B------:R-:W-:Y:S01]  /*5dc0*/  @!PT LDS RZ, [RZ] ;  /* 0x00000000fffff984 */ /* 0x000fe20000000800 */
[----:B------:R-:W-:Y:S01]  /*5dd0*/  @!PT LDS RZ, [RZ] ;  /* 0x00000000fffff984 */ /* 0x000fe20000000800 */
[----:B------:R3:W-:Y:S02]  /*5de0*/  @P5 LDGSTS.E.BYPASS.LTC128B.128 [R228+0x100], [R116.64], !P0 ;  /* 0x0010000074e45fae */ /* 0x0007e4000c101d46 */
[--C-:B------:R-:W-:Y:S06]  /*5df0*/  @P5 IMAD.X R157, R117, 0x1, R0.reuse, P1 ;  /* 0x00000001759d5824 */ /* 0x100fec00008e0600 */
[----:B------:R5:W-:Y:S01]  /*5e00*/  @P5 LDGSTS.E.BYPASS.LTC128B.128 [R228+0x4100], [R168.64], !P6 ;  /* 0x04100000a8e45fae */ /* 0x000be2000f101d46 */
[C---:B-1----:R-:W-:Y:S07]  /*5e10*/  HMMA.16816.F32.BF16 R60, R140.reuse, R160, R60 ;  /* 0x000000a08c3c723c */ /* 0x042fee000004183c */
[----:B------:R1:W-:Y:S01]  /*5e20*/  @P5 LDGSTS.E.BYPASS.LTC128B.128 [R228+0x1100], [R156.64], !P0 ;  /* 0x011000009ce45fae */ /* 0x0003e2000c101d46 */
[----:B------:R-:W-:Y:S07]  /*5e30*/  HMMA.16816.F32.BF16 R64, R140, R162, R64 ;  /* 0x000000a28c40723c */ /* 0x000fee0000041840 */
[----:B------:R1:W-:Y:S01]  /*5e40*/  @P5 LDGSTS.E.BYPASS.LTC128B.128 [R228+0x5100], [R156.64+0x80], !P6 ;  /* 0x051000809ce45fae */ /* 0x0003e2000f101d46 */
[-C--:B---3--:R-:W-:Y:S05]  /*5e50*/  @P5 IADD3 R116, P2, R156, R2.reuse, RZ ;  /* 0x000000029c745210 */ /* 0x088fea0007f5e0ff */
[--C-:B------:R-:W-:Y:S01]  /*5e60*/  @P5 IMAD.X R117, R157, 0x1, R0.reuse, P2 ;  /* 0x000000019d755824 */ /* 0x100fe200010e0600 */
[----:B-----5:R-:W-:Y:S04]  /*5e70*/  @P5 IADD3 R168, P1, R116, R2, RZ ;  /* 0x0000000274a85210 */ /* 0x020fe80007f3e0ff */
[----:B------:R3:W-:Y:S01]  /*5e80*/  @P5 LDGSTS.E.BYPASS.LTC128B.128 [R228+0x2100], [R116.64], !P0 ;  /* 0x0210000074e45fae */ /* 0x0007e2000c101d46 */
[----:B------:R-:W-:Y:S07]  /*5e90*/  @P5 IMAD.X R169, R117, 0x1, R0, P1 ;  /* 0x0000000175a95824 */ /* 0x000fee00008e0600 */
[----:B------:R3:W-:Y:S08]  /*5ea0*/  @P5 LDGSTS.E.BYPASS.LTC128B.128 [R228+0x6100], [R116.64+0x80], !P6 ;  /* 0x0610008074e45fae */ /* 0x0007f0000f101d46 */
[----:B------:R5:W-:Y:S08]  /*5eb0*/  @P5 LDGSTS.E.BYPASS.LTC128B.128 [R228+0x3100], [R168.64], !P0 ;  /* 0x03100000a8e45fae */ /* 0x000bf0000c101d46 */
[----:B------:R5:W-:Y:S08]  /*5ec0*/  @P5 LDGSTS.E.BYPASS.LTC128B.128 [R228+0x7100], [R168.64+0x80], !P6 ;  /* 0x07100080a8e45fae */ /* 0x000bf0000f101d46 */
[----:B------:R-:W-:Y:S08]  /*5ed0*/  LDSM.16.M88.4 R144, [R205+0x800] ;  /* 0x00080000cd90783b */ /* 0x000ff00000000200 */
[----:B------:R-:W-:Y:S08]  /*5ee0*/  LDSM.16.M88.4 R148, [R205+0x1000] ;  /* 0x00100000cd94783b */ /* 0x000ff00000000200 */
[----:B------:R-:W-:Y:S08]  /*5ef0*/  LDSM.16.M88.4 R152, [R205+0x1800] ;  /* 0x00180000cd98783b */ /* 0x000ff00000000200 */
[----:B-----5:R-:W5:Y:S01]  /*5f00*/  LDSM.16.M88.4 R168, [R205] ;  /* 0x00000000cda8783b */ /* 0x020f620000000200 */
[----:B----4-:R-:W-:Y:S04]  /*5f10*/  IMAD.IADD R0, R193, 0x1, R196 ;  /* 0x00000001c1007824 */ /* 0x010fe800078e02c4 */
[----:B------:R-:W-:Y:S03]  /*5f20*/  @P4 IMAD.HI.U32 R2, R0, c[0x0][0x2c8], RZ ;  /* 0x0000b20000024a27 */ /* 0x000fe600078e00ff */
[----:B------:R-:W0:Y:S02]  /*5f30*/  LDGDEPBAR ;  /* 0x00000000000079af */ /* 0x000e240000000000 */
[----:B------:R-:W-:Y:S06]  /*5f40*/  @P4 SHF.R.U32.HI R0, RZ, c[0x0][0x2cc], R2 ;  /* 0x0000b300ff004a19 */ /* 0x000fec0000011602 */
[----:B-1----:R-:W1:Y:S08]  /*5f50*/  LDSM.16.M88.4 R156, [R205+0x2000] ;  /* 0x00200000cd9c783b */ /* 0x002e700000000200 */
[----:B------:R-:W4:Y:S08]  /*5f60*/  LDSM.16.M88.4 R160, [R205+0x2800] ;  /* 0x00280000cda0783b */ /* 0x000f300000000200 */
[----:B---3--:R-:W-:Y:S01]  /*5f70*/  SHFL.IDX PT, R116, R0, 0x1, 0x1c1f ;  /* 0x003c1f0000747f89 */ /* 0x008fe200000e0000 */
[C---:B-----5:R-:W-:Y:S07]  /*5f80*/  HMMA.16816.F32.BF16 R4, R164.reuse, R168, R4 ;  /* 0x000000a8a404723c */ /* 0x060fee0000041804 */
[----:B------:R3:W-:Y:S01]  /*5f90*/  SHFL.IDX PT, R2, R0, RZ, 0x1c1f ;  /* 0x001c1fff00027589 */ /* 0x0007e200000e0000 */
[C---:B------:R-:W-:Y:S07]  /*5fa0*/  HMMA.16816.F32.BF16 R8, R164.reuse, R170, R8 ;  /* 0x000000aaa408723c */ /* 0x040fee0000041808 */
[----:B------:R-:W5:Y:S01]  /*5fb0*/  LDSM.16.M88.4 R168, [R205+0x3000] ;  /* 0x00300000cda8783b */ /* 0x000f620000000200 */
[C---:B------:R-:W-:Y:S08]  /*5fc0*/  HMMA.16816.F32.BF16 R12, R164.reuse, R144, R12 ;  /* 0x00000090a40c723c */ /* 0x040ff0000004180c */
[C---:B------:R-:W-:Y:S01]  /*5fd0*/  HMMA.16816.F32.BF16 R16, R164.reuse, R146, R16 ;  /* 0x00000092a410723c */ /* 0x040fe20000041810 */
[----:B------:R-:W4:Y:S03]  /*5fe0*/  LDSM.16.M88.4 R144, [R205+0x3800] ;  /* 0x00380000cd90783b */ /* 0x000f260000000200 */
[----:B---3--:R-:W-:Y:S04]  /*5ff0*/  IMAD.MOV.U32 R0, RZ, RZ, -0x80 ;  /* 0xffffff80ff007424 */ /* 0x008fe800078e00ff */
[C---:B------:R-:W-:Y:S04]  /*6000*/  HMMA.16816.F32.BF16 R20, R164.reuse, R148, R20 ;  /* 0x00000094a414723c */ /* 0x040fe80000041814 */
[----:B------:R-:W-:Y:S04]  /*6010*/  IMAD R0, R192, R0, 0x1 ;  /* 0x00000001c0007424 */ /* 0x000fe800078e0200 */
[C---:B------:R-:W-:Y:S01]  /*6020*/  HMMA.16816.F32.BF16 R24, R164.reuse, R150, R24 ;  /* 0x00000096a418723c */ /* 0x040fe20000041818 */
[----:B------:R-:W3:Y:S07]  /*6030*/  LDSM.16.M88.4 R148, [R202] ;  /* 0x00000000ca94783b */ /* 0x000eee0000000200 */
[C---:B------:R-:W-:Y:S08]  /*6040*/  HMMA.16816.F32.BF16 R28, R164.reuse, R152, R28 ;  /* 0x00000098a41c723c */ /* 0x040ff0000004181c */
        /* <DEDUP_REMOVED lines=12> */
[----:B------:R-:W-:Y:S01]  /*6110*/  HMMA.16816.F32.BF16 R64, R164, R146, R64 ;  /* 0x00000092a440723c */ /* 0x000fe20000041840 */
[----:B------:R-:W4:Y:S07]  /*6120*/  LDSM.16.M88.4 R144, [R202+0x2800] ;  /* 0x00280000ca90783b */ /* 0x000f2e0000000200 */
[C---:B---3--:R-:W-:Y:S08]  /*6130*/  HMMA.16816.F32.BF16 R4, R172.reuse, R148, R4 ;  /* 0x00000094ac04723c */ /* 0x048ff00000041804 */
[C---:B------:R-:W-:Y:S01]  /*6140*/  HMMA.16816.F32.BF16 R8, R172.reuse, R150, R8 ;  /* 0x00000096ac08723c */ /* 0x040fe20000041808 */
[----:B------:R-:W3:Y:S07]  /*6150*/  LDSM.16.M88.4 R148, [R202+0x3000] ;  /* 0x00300000ca94783b */ /* 0x000eee0000000200 */
[C---:B------:R-:W-:Y:S04]  /*6160*/  HMMA.16816.F32.BF16 R12, R172.reuse, R152, R12 ;  /* 0x00000098ac0c723c */ /* 0x040fe8000004180c */
[----:B--2---:R-:W-:Y:S04]  /*6170*/  IADD3 R0, R0, c[0x0][0x1d0], -R119 ;  /* 0x0000740000007a10 */ /* 0x004fe80007ffe877 */
[C---:B------:R-:W-:Y:S01]  /*6180*/  HMMA.16816.F32.BF16 R16, R172.reuse, R154, R16 ;  /* 0x0000009aac10723c */ /* 0x040fe20000041810 */
[----:B------:R-:W2:Y:S03]  /*6190*/  LDSM.16.M88.4 R152, [R202+0x3800] ;  /* 0x00380000ca98783b */ /* 0x000ea60000000200 */
[----:B------:R-:W-:Y:S04]  /*61a0*/  IADD3 R0, R0, -c[0x0][0x168], RZ ;  /* 0x80005a0000007a10 */ /* 0x000fe80007ffe0ff */
[C---:B-1----:R-:W-:Y:S04]  /*61b0*/  HMMA.16816.F32.BF16 R20, R172.reuse, R156, R20 ;  /* 0x0000009cac14723c */ /* 0x042fe80000041814 */
[C---:B------:R-:W-:Y:S02]  /*61c0*/  IMAD.IADD R2, R0.reuse, 0x1, R2 ;  /* 0x0000000100027824 */ /* 0x040fe400078e0202 */
[----:B------:R-:W-:Y:S02]  /*61d0*/  IMAD.IADD R0, R0, 0x1, R116 ;  /* 0x0000000100007824 */ /* 0x000fe400078e0274 */
[C---:B------:R-:W-:Y:S01]  /*61e0*/  HMMA.16816.F32.BF16 R24, R172.reuse, R158, R24 ;  /* 0x0000009eac18723c */ /* 0x040fe20000041818 */
[----:B------:R-:W1:Y:S02]  /*61f0*/  LDSM.16.M88.4 R156, [R201+0x4000] ;  /* 0x00400000c99c783b */ /* 0x000e640000000200 */
[C---:B------:R-:W-:Y:S02]  /*6200*/  ISETP.GT.AND P1, PT, R0.reuse, RZ, PT ;  /* 0x000000ff0000720c */ /* 0x040fe40003f24270 */
[----:B------:R-:W-:Y:S02]  /*6210*/  ISETP.GT.AND P0, PT, R0, 0x1, PT ;  /* 0x000000010000780c */ /* 0x000fe40003f04270 */
[C---:B------:R-:W-:Y:S01]  /*6220*/  ISETP.GT.AND P3, PT, R2.reuse, RZ, PT ;  /* 0x000000ff0200720c */ /* 0x040fe20003f64270 */
[C---:B----4-:R-:W-:Y:S03]  /*6230*/  HMMA.16816.F32.BF16 R28, R172.reuse, R160, R28 ;  /* 0x000000a0ac1c723c */ /* 0x050fe6000004181c */
[C---:B------:R-:W-:Y:S02]  /*6240*/  ISETP.GT.AND P2, PT, R2.reuse, 0x1, PT ;  /* 0x000000010200780c */ /* 0x040fe40003f44270 */
[----:B------:R-:W-:Y:S03]  /*6250*/  ISETP.GT.AND P5, PT, R2, 0x60, PT ;  /* 0x000000600200780c */ /* 0x000fe60003fa4270 */
[C---:B------:R-:W-:Y:S01]  /*6260*/  HMMA.16816.F32.BF16 R32, R172.reuse, R162, R32 ;  /* 0x000000a2ac20723c */ /* 0x040fe20000041820 */
[----:B------:R-:W4:Y:S07]  /*6270*/  LDSM.16.M88.4 R160, [R201+0x4800] ;  /* 0x00480000c9a0783b */ /* 0x000f2e0000000200 */
[C---:B-----5:R-:W-:Y:S08]  /*6280*/  HMMA.16816.F32.BF16 R36, R172.reuse, R168, R36 ;  /* 0x000000a8ac24723c */ /* 0x060ff00000041824 */
[C---:B------:R-:W-:Y:S01]  /*6290*/  HMMA.16816.F32.BF16 R40, R172.reuse, R170, R40 ;  /* 0x000000aaac28723c */ /* 0x040fe20000041828 */
[----:B------:R-:W5:Y:S07]  /*62a0*/  LDSM.16.M88.4 R168, [R201+0x5000] ;  /* 0x00500000c9a8783b */ /* 0x000f6e0000000200 */
[C---:B------:R-:W-:Y:S08]  /*62b0*/  HMMA.16816.F32.BF16 R44, R172.reuse, R144, R44 ;  /* 0x00000090ac2c723c */ /* 0x040ff0000004182c */
        /* <DEDUP_REMOVED lines=16> */
[----:B------:R-:W5:Y:S07]  /*63c0*/  LDSM.16.M88.4 R168, [R215] ;  /* 0x00000000d7a8783b */ /* 0x000f6e0000000200 */
[C---:B------:R-:W-:Y:S08]  /*63d0*/  HMMA.16816.F32.BF16 R28, R176.reuse, R144, R28 ;  /* 0x00000090b01c723c */ /* 0x040ff0000004181c */
[C---:B------:R-:W-:Y:S01]  /*63e0*/  HMMA.16816.F32.BF16 R32, R176.reuse, R146, R32 ;  /* 0x00000092b020723c */ /* 0x040fe20000041820 */
[----:B------:R-:W4:Y:S07]  /*63f0*/  LDSM.16.M88.4 R144, [R214] ;  /* 0x00000000d690783b */ /* 0x000f2e0000000200 */
[C---:B---3--:R-:W-:Y:S08]  /*6400*/  HMMA.16816.F32.BF16 R36, R176.reuse, R148, R36 ;  /* 0x00000094b024723c */ /* 0x048ff00000041824 */
[C---:B------:R-:W-:Y:S01]  /*6410*/  HMMA.16816.F32.BF16 R40, R176.reuse, R150, R40 ;  /* 0x00000096b028723c */ /* 0x040fe20000041828 */
[----:B------:R-:W3:Y:S07]  /*6420*/  LDSM.16.M88.4 R148, [R213] ;  /* 0x00000000d594783b */ /* 0x000eee0000000200 */
[C---:B--2---:R-:W-:Y:S08]  /*6430*/  HMMA.16816.F32.BF16 R44, R176.reuse, R152, R44 ;  /* 0x00000098b02c723c */ /* 0x044ff0000004182c */
[C---:B------:R-:W-:Y:S01]  /*6440*/  HMMA.16816.F32.BF16 R48, R176.reuse, R154, R48 ;  /* 0x0000009ab030723c */ /* 0x040fe20000041830 */
[----:B------:R-:W2:Y:S07]  /*6450*/  LDSM.16.M88.4 R152, [R212] ;  /* 0x00000000d498783b */ /* 0x000eae0000000200 */
[C---:B-1----:R-:W-:Y:S08]  /*6460*/  HMMA.16816.F32.BF16 R52, R176.reuse, R156, R52 ;  /* 0x0000009cb034723c */ /* 0x042ff00000041834 */
[C---:B------:R-:W-:Y:S01]  /*6470*/  HMMA.16816.F32.BF16 R56, R176.reuse, R158, R56 ;  /* 0x0000009eb038723c */ /* 0x040fe20000041838 */
[----:B------:R-:W1:Y:S07]  /*6480*/  LDSM.16.M88.4 R156, [R211] ;  /* 0x00000000d39c783b */ /* 0x000e6e0000000200 */
[C---:B----4-:R-:W-:Y:S08]  /*6490*/  HMMA.16816.F32.BF16 R60, R176.reuse, R160, R60 ;  /* 0x000000a0b03c723c */ /* 0x050ff0000004183c */
[----:B------:R-:W-:Y:S01]  /*64a0*/  HMMA.16816.F32.BF16 R64, R176, R162, R64 ;  /* 0x000000a2b040723c */ /* 0x000fe20000041840 */
[----:B------:R-:W-:Y:S07]  /*64b0*/  LDSM.16.M88.4 R160, [R209] ;  /* 0x00000000d1a0783b */ /* 0x000fee0000000200 */
[C---:B-----5:R-:W-:Y:S08]  /*64c0*/  HMMA.16816.F32.BF16 R4, R180.reuse, R168, R4 ;  /* 0x000000a8b404723c */ /* 0x060ff00000041804 */
[C---:B------:R-:W-:Y:S01]  /*64d0*/  HMMA.16816.F32.BF16 R8, R180.reuse, R170, R8 ;  /* 0x000000aab408723c */ /* 0x040fe20000041808 */
[----:B------:R-:W-:Y:S07]  /*64e0*/  LDSM.16.M88.4 R168, [R208] ;  /* 0x00000000d0a8783b */ /* 0x000fee0000000200 */
[C---:B------:R-:W-:Y:S08]  /*64f0*/  HMMA.16816.F32.BF16 R12, R180.reuse, R144, R12 ;  /* 0x00000090b40c723c */ /* 0x040ff0000004180c */
[C---:B------:R-:W-:Y:S01]  /*6500*/  HMMA.16816.F32.BF16 R16, R180.reuse, R146, R16 ;  /* 0x00000092b410723c */ /* 0x040fe20000041810 */
[----:B------:R-:W4:Y:S07]  /*6510*/  LDSM.16.M88.4 R144, [R210] ;  /* 0x00000000d290783b */ /* 0x000f2e0000000200 */
[C---:B---3--:R-:W-:Y:S08]  /*6520*/  HMMA.16816.F32.BF16 R20, R180.reuse, R148, R20 ;  /* 0x00000094b414723c */ /* 0x048ff00000041814 */
[C---:B------:R-:W-:Y:S01]  /*6530*/  HMMA.16816.F32.BF16 R24, R180.reuse, R150, R24 ;  /* 0x00000096b418723c */ /* 0x040fe20000041818 */
[----:B------:R-:W3:Y:S07]  /*6540*/  LDSM.16.M88.4 R148, [R205+0x4000] ;  /* 0x00400000cd94783b */ /* 0x000eee0000000200 */
[C---:B--2---:R-:W-:Y:S08]  /*6550*/  HMMA.16816.F32.BF16 R28, R180.reuse, R152, R28 ;  /* 0x00000098b41c723c */ /* 0x044ff0000004181c */
        /* <DEDUP_REMOVED lines=10> */
[----:B------:R-:W-:Y:S07]  /*6600*/  LDSM.16.M88.4 R160, [R205+0x6800] ;  /* 0x00680000cda0783b */ /* 0x000fee0000000200 */
[C---:B------:R-:W-:Y:S08]  /*6610*/  HMMA.16816.F32.BF16 R60, R180.reuse, R168, R60 ;  /* 0x000000a8b43c723c */ /* 0x040ff0000004183c */
[----:B------:R-:W-:Y:S01]  /*6620*/  HMMA.16816.F32.BF16 R64, R180, R170, R64 ;  /* 0x000000aab440723c */ /* 0x000fe20000041840 */
[----:B------:R-:W-:Y:S07]  /*6630*/  LDSM.16.M88.4 R168, [R205+0x7000] ;  /* 0x00700000cda8783b */ /* 0x000fee0000000200 */
        /* <DEDUP_REMOVED lines=23> */
[C---:B------:R-:W-:Y:S08]  /*67b0*/  HMMA.16816.F32.BF16 R8, R188.reuse, R158, R8 ;  /* 0x0000009ebc08723c */ /* 0x040ff00000041808 */
[C---:B----4-:R-:W-:Y:S08]  /*67c0*/  HMMA.16816.F32.BF16 R12, R188.reuse, R144, R12 ;  /* 0x00000090bc0c723c */ /* 0x050ff0000004180c */
[C---:B------:R-:W-:Y:S01]  /*67d0*/  HMMA.16816.F32.BF16 R16, R188.reuse, R146, R16 ;  /* 0x00000092bc10723c */ /* 0x040fe20000041810 */
[----:B------:R-:W1:Y:S03]  /*67e0*/  LDSM.16.M88.4 R144, [R202+0x6000] ;  /* 0x00600000ca90783b */ /* 0x000e660000000200 */
[----:B------:R-:W-:Y:S02]  /*67f0*/  FSEL R157, R6, -INF , P1 ;  /* 0xff800000069d7808 */ /* 0x000fe40000800000 */
[----:B------:R-:W-:Y:S02]  /*6800*/  FSEL R159, R7, -INF , P0 ;  /* 0xff800000079f7808 */ /* 0x000fe40000000000 */
[C---:B---3--:R-:W-:Y:S03]  /*6810*/  HMMA.16816.F32.BF16 R20, R188.reuse, R148, R20 ;  /* 0x00000094bc14723c */ /* 0x048fe60000041814 */
[----:B------:R-:W-:Y:S02]  /*6820*/  ISETP.GT.AND P1, PT, R0, 0x8, PT ;  /* 0x000000080000780c */ /* 0x000fe40003f24270 */
[----:B------:R-:W-:Y:S02]  /*6830*/  FSEL R116, R4, -INF , P3 ;  /* 0xff80000004747808 */ /* 0x000fe40001800000 */
[----:B------:R-:W-:Y:S01]  /*6840*/  FSEL R156, R5, -INF , P2 ;  /* 0xff800000059c7808 */ /* 0x000fe20001000000 */
[C---:B------:R-:W-:Y:S01]  /*6850*/  HMMA.16816.F32.BF16 R24, R188.reuse, R150, R24 ;  /* 0x00000096bc18723c */ /* 0x040fe20000041818 */
[----:B------:R-:W3:Y:S02]  /*6860*/  LDSM.16.M88.4 R4, [R202+0x6800] ;  /* 0x00680000ca04783b */ /* 0x000ee40000000200 */
[----:B------:R-:W-:Y:S02]  /*6870*/  ISETP.GT.AND P0, PT, R0, 0x9, PT ;  /* 0x000000090000780c */ /* 0x000fe40003f04270 */
[----:B------:R-:W-:Y:S02]  /*6880*/  ISETP.GT.AND P3, PT, R2, 0x8, PT ;  /* 0x000000080200780c */ /* 0x000fe40003f64270 */
[----:B------:R-:W-:Y:S01]  /*6890*/  FSEL R151, R10, -INF , P1 ;  /* 0xff8000000a977808 */ /* 0x000fe20000800000 */
[C---:B--2---:R-:W-:Y:S03]  /*68a0*/  HMMA.16816.F32.BF16 R28, R188.reuse, R152, R28 ;  /* 0x00000098bc1c723c */ /* 0x044fe6000004181c */
[C---:B------:R-:W-:Y:S02]  /*68b0*/  ISETP.GT.AND P1, PT, R0.reuse, 0x10, PT ;  /* 0x000000100000780c */ /* 0x040fe40003f24270 */
[----:B------:R-:W-:Y:S02]  /*68c0*/  FSEL R158, R11, -INF , P0 ;  /* 0xff8000000b9e7808 */ /* 0x000fe40000000000 */
[----:B------:R-:W-:Y:S01]  /*68d0*/  ISETP.GT.AND P0, PT, R0, 0x11, PT ;  /* 0x000000110000780c */ /* 0x000fe20003f04270 */
[C---:B------:R-:W-:Y:S03]  /*68e0*/  HMMA.16816.F32.BF16 R32, R188.reuse, R154, R32 ;  /* 0x0000009abc20723c */ /* 0x040fe60000041820 */
[----:B------:R-:W-:Y:S02]  /*68f0*/  ISETP.GT.AND P2, PT, R2, 0x9, PT ;  /* 0x000000090200780c */ /* 0x000fe40003f44270 */
[----:B------:R-:W-:Y:S02]  /*6900*/  FSEL R149, R8, -INF , P3 ;  /* 0xff80000008957808 */ /* 0x000fe40001800000 */
[----:B------:R-:W-:Y:S01]  /*6910*/  FSEL R160, R14, -INF , P1 ;  /* 0xff8000000ea07808 */ /* 0x000fe20000800000 */
[----:B------:R-:W-:Y:S01]  /*6920*/  IMAD.MOV.U32 R14, RZ, RZ, R194 ;  /* 0x000000ffff0e7224 */ /* 0x000fe200078e00c2 */
[C---:B-1----:R-:W-:Y:S03]  /*6930*/  HMMA.16816.F32.BF16 R36, R188.reuse, R144, R36 ;  /* 0x00000090bc24723c */ /* 0x042fe60000041824 */
[----:B------:R-:W-:Y:S01]  /*6940*/  FSEL R161, R15, -INF , P0 ;  /* 0xff8000000fa17808 */ /* 0x000fe20000000000 */
[----:B------:R-:W-:Y:S01]  /*6950*/  IMAD.MOV.U32 R15, RZ, RZ, R195 ;  /* 0x000000ffff0f7224 */ /* 0x000fe200078e00c3 */
[C---:B------:R-:W-:Y:S02]  /*6960*/  ISETP.GT.AND P1, PT, R0.reuse, 0x18, PT ;  /* 0x000000180000780c */ /* 0x040fe40003f24270 */
[----:B------:R-:W-:Y:S01]  /*6970*/  ISETP.GT.AND P0, PT, R0, 0x19, PT ;  /* 0x000000190000780c */ /* 0x000fe20003f04270 */
[C---:B------:R-:W-:Y:S03]  /*6980*/  HMMA.16816.F32.BF16 R40, R188.reuse, R146, R40 ;  /* 0x00000092bc28723c */ /* 0x040fe60000041828 */
[----:B------:R-:W-:Y:S02]  /*6990*/  ISETP.GT.AND P3, PT, R2, 0x10, PT ;  /* 0x000000100200780c */ /* 0x000fe40003f64270 */
[----:B------:R-:W-:Y:S02]  /*69a0*/  FSEL R162, R18, -INF , P1 ;  /* 0xff80000012a27808 */ /* 0x000fe40000800000 */
[----:B------:R-:W-:Y:S01]  /*69b0*/  FSEL R163, R19, -INF , P0 ;  /* 0xff80000013a37808 */ /* 0x000fe20000000000 */
[C---:B---3--:R-:W-:Y:S01]  /*69c0*/  HMMA.16816.F32.BF16 R44, R188.reuse, R4, R44 ;  /* 0x00000004bc2c723c */ /* 0x048fe2000004182c */
[----:B------:R-:W2:Y:S02]  /*69d0*/  LDL.64 R18, [R1+0x18] ;  /* 0x0000180001127983 */ /* 0x000ea40000100a00 */
[----:B------:R-:W-:Y:S02]  /*69e0*/  ISETP.GT.AND P1, PT, R0, 0x20, PT ;  /* 0x000000200000780c */ /* 0x000fe40003f24270 */
[----:B------:R-:W-:Y:S02]  /*69f0*/  FSEL R152, R12, -INF , P3 ;  /* 0xff8000000c987808 */ /* 0x000fe40001800000 */
[----:B------:R-:W-:Y:S01]  /*6a00*/  ISETP.GT.AND P3, PT, R2, 0x18, PT ;  /* 0x000000180200780c */ /* 0x000fe20003f64270 */
[C---:B------:R-:W-:Y:S01]  /*6a10*/  HMMA.16816.F32.BF16 R48, R188.reuse, R6, R48 ;  /* 0x00000006bc30723c */ /* 0x040fe20000041830 */
[----:B------:R-:W-:Y:S02]  /*6a20*/  LDSM.16.M88.4 R4, [R202+0x7800] ;  /* 0x00780000ca04783b */ /* 0x000fe40000000200 */
[----:B------:R-:W-:Y:S02]  /*6a30*/  ISETP.GT.AND P0, PT, R0, 0x21, PT ;  /* 0x000000210000780c */ /* 0x000fe40003f04270 */
[----:B------:R-:W-:Y:S02]  /*6a40*/  FSEL R154, R16, -INF , P3 ;  /* 0xff800000109a7808 */ /* 0x000fe40001800000 */
[----:B------:R-:W-:Y:S02]  /*6a50*/  FSEL R150, R9, -INF , P2 ;  /* 0xff80000009967808 */ /* 0x000fe40001000000 */
[----:B------:R-:W3:Y:S01]  /*6a60*/  LDL R16, [R1+0x14] ;  /* 0x0000140001107983 */ /* 0x000ee20000100800 */
[----:B------:R-:W-:Y:S02]  /*6a70*/  ISETP.GT.AND P2, PT, R2, 0x11, PT ;  /* 0x000000110200780c */ /* 0x000fe40003f44270 */
[----:B------:R-:W-:Y:S01]  /*6a80*/  FMNMX.FTZ R12, R116, R3, !PT ;  /* 0x00000003740c7209 */ /* 0x000fe20007810000 */
[----:B------:R-:W1:Y:S01]  /*6a90*/  LDSM.16.M88.4 R8, [R202+0x7000] ;  /* 0x00700000ca08783b */ /* 0x000e620000000200 */
[----:B------:R-:W-:Y:S04]  /*6aa0*/  DEPBAR.LE SB0, 0x0 ;  /* 0x000080000000791a */ /* 0x000fe80000000000 */
[----:B------:R-:W-:Y:S02]  /*6ab0*/  FMNMX.FTZ R12, R156, R12, !PT ;  /* 0x0000000c9c0c7209 */ /* 0x000fe40007810000 */
[----:B------:R-:W-:Y:S01]  /*6ac0*/  FSEL R170, R22, -INF , P1 ;  /* 0xff80000016aa7808 */ /* 0x000fe20000800000 */
[----:B------:R-:W-:Y:S01]  /*6ad0*/  BAR.SYNC.DEFER_BLOCKING 0x0 ;  /* 0x0000000000007b1d */ /* 0x000fe20000010000 */
[----:B------:R-:W-:Y:S02]  /*6ae0*/  FMNMX.FTZ R12, R149, R12, !PT ;  /* 0x0000000c950c7209 */ /* 0x000fe40007810000 */
[----:B------:R-:W-:Y:S02]  /*6af0*/  FSEL R193, R23, -INF , P0 ;  /* 0xff80000017c17808 */ /* 0x000fe40000000000 */
[----:B------:R-:W-:Y:S02]  /*6b00*/  FMNMX.FTZ R12, R150, R12, !PT ;  /* 0x0000000c960c7209 */ /* 0x000fe40007810000 */
[----:B------:R-:W-:Y:S02]  /*6b10*/  FSEL R153, R13, -INF , P2 ;  /* 0xff8000000d997808 */ /* 0x000fe40001000000 */
[----:B------:R-:W-:Y:S02]  /*6b20*/  FMNMX.FTZ R12, R152, R12, !PT ;  /* 0x0000000c980c7209 */ /* 0x000fe40007810000 */
[----:B------:R-:W-:Y:S02]  /*6b30*/  ISETP.GT.AND P3, PT, R2, 0x20, PT ;  /* 0x000000200200780c */ /* 0x000fe40003f64270 */
[----:B------:R-:W-:Y:S02]  /*6b40*/  ISETP.GT.AND P1, PT, R0, 0x28, PT ;  /* 0x000000280000780c */ /* 0x000fe40003f24270 */
[----:B------:R-:W-:Y:S02]  /*6b50*/  FSEL R168, R20, -INF , P3 ;  /* 0xff80000014a87808 */ /* 0x000fe40001800000 */
[----:B------:R-:W-:Y:S02]  /*6b60*/  ISETP.GT.AND P0, PT, R0, 0x29, PT ;  /* 0x000000290000780c */ /* 0x000fe40003f04270 */
[----:B------:R-:W-:Y:S02]  /*6b70*/  FSEL R195, R26, -INF , P1 ;  /* 0xff8000001ac37808 */ /* 0x000fe40000800000 */
[----:B------:R-:W-:Y:S02]  /*6b80*/  ISETP.GT.AND P1, PT, R0, 0x30, PT ;  /* 0x000000300000780c */ /* 0x000fe40003f24270 */
[----:B------:R-:W-:Y:S02]  /*6b90*/  FSEL R196, R27, -INF , P0 ;  /* 0xff8000001bc47808 */ /* 0x000fe40000000000 */
[----:B------:R-:W-:Y:S02]  /*6ba0*/  FSEL R199, R30, -INF , P1 ;  /* 0xff8000001ec77808 */ /* 0x000fe40000800000 */
[C---:B------:R-:W-:Y:S02]  /*6bb0*/  ISETP.GT.AND P0, PT, R0.reuse, 0x31, PT ;  /* 0x000000310000780c */ /* 0x040fe40003f04270 */
[----:B------:R-:W-:Y:S02]  /*6bc0*/  ISETP.GT.AND P1, PT, R0, 0x38, PT ;  /* 0x000000380000780c */ /* 0x000fe40003f24270 */
[----:B------:R-:W-:Y:S01]  /*6bd0*/  FSEL R232, R31, -INF , P0 ;  /* 0xff8000001fe87808 */ /* 0x000fe20000000000 */
[C---:B-1----:R-:W-:Y:S05]  /*6be0*/  HMMA.16816.F32.BF16 R52, R188.reuse, R8, R52 ;  /* 0x00000008bc34723c */ /* 0x042fea0000041834 */
[C---:B------:R-:W-:Y:S02]  /*6bf0*/  ISETP.GT.AND P2, PT, R2.reuse, 0x19, PT ;  /* 0x000000190200780c */ /* 0x040fe40003f44270 */
[----:B------:R-:W-:Y:S01]  /*6c00*/  FMNMX.FTZ R8, R153, R12, !PT ;  /* 0x0000000c99087209 */ /* 0x000fe20007810000 */
[C---:B------:R-:W-:Y:S03]  /*6c10*/  HMMA.16816.F32.BF16 R56, R188.reuse, R10, R56 ;  /* 0x0000000abc38723c */ /* 0x040fe60000041838 */
[----:B------:R-:W-:Y:S02]  /*6c20*/  ISETP.GT.AND P3, PT, R2, 0x28, PT ;  /* 0x000000280200780c */ /* 0x000fe40003f64270 */
[----:B------:R-:W-:Y:S02]  /*6c30*/  FSEL R155, R17, -INF , P2 ;  /* 0xff800000119b7808 */ /* 0x000fe40001000000 */
[----:B------:R-:W-:Y:S01]  /*6c40*/  FMNMX.FTZ R8, R154, R8, !PT ;  /* 0x000000089a087209 */ /* 0x000fe20007810000 */
[C---:B------:R-:W-:Y:S03]  /*6c50*/  HMMA.16816.F32.BF16 R60, R188.reuse, R4, R60 ;  /* 0x00000004bc3c723c */ /* 0x040fe6000004183c */
[C---:B------:R-:W-:Y:S02]  /*6c60*/  ISETP.GT.AND P2, PT, R2.reuse, 0x21, PT ;  /* 0x000000210200780c */ /* 0x040fe40003f44270 */
[----:B------:R-:W-:Y:S02]  /*6c70*/  FMNMX.FTZ R8, R155, R8, !PT ;  /* 0x000000089b087209 */ /* 0x000fe40007810000 */
[----:B------:R-:W-:Y:S01]  /*6c80*/  FSEL R169, R21, -INF , P2 ;  /* 0xff80000015a97808 */ /* 0x000fe20001000000 */
[----:B------:R-:W-:Y:S03]  /*6c90*/  HMMA.16816.F32.BF16 R64, R188, R6, R64 ;  /* 0x00000006bc40723c */ /* 0x000fe60000041840 */
[----:B------:R-:W-:Y:S02]  /*6ca0*/  ISETP.GT.AND P2, PT, R2, 0x29, PT ;  /* 0x000000290200780c */ /* 0x000fe40003f44270 */
[----:B------:R-:W-:Y:S02]  /*6cb0*/  FMNMX.FTZ R8, R168, R8, !PT ;  /* 0x00000008a8087209 */ /* 0x000fe40007810000 */
[----:B------:R-:W-:Y:S02]  /*6cc0*/  FSEL R171, R24, -INF , P3 ;  /* 0xff80000018ab7808 */ /* 0x000fe40001800000 */
[----:B------:R-:W-:Y:S02]  /*6cd0*/  FMNMX.FTZ R8, R169, R8, !PT ;  /* 0x00000008a9087209 */ /* 0x000fe40007810000 */
[----:B------:R-:W-:Y:S02]  /*6ce0*/  ISETP.GT.AND P3, PT, R2, 0x30, PT ;  /* 0x000000300200780c */ /* 0x000fe40003f64270 */
[----:B------:R-:W-:Y:S02]  /*6cf0*/  FSEL R194, R25, -INF , P2 ;  /* 0xff80000019c27808 */ /* 0x000fe40001000000 */
[----:B------:R-:W-:Y:S02]  /*6d00*/  FMNMX.FTZ R8, R171, R8, !PT ;  /* 0x00000008ab087209 */ /* 0x000fe40007810000 */
[----:B------:R-:W-:Y:S02]  /*6d10*/  FSEL R198, R28, -INF , P3 ;  /* 0xff8000001cc67808 */ /* 0x000fe40001800000 */
[----:B------:R-:W-:Y:S02]  /*6d20*/  FMNMX.FTZ R8, R194, R8, !PT ;  /* 0x00000008c2087209 */ /* 0x000fe40007810000 */
[----:B------:R-:W-:Y:S02]  /*6d30*/  ISETP.GT.AND P2, PT, R2, 0x31, PT ;  /* 0x000000310200780c */ /* 0x000fe40003f44270 */
[----:B------:R-:W-:Y:S02]  /*6d40*/  FMNMX.FTZ R8, R198, R8, !PT ;  /* 0x00000008c6087209 */ /* 0x000fe40007810000 */
[----:B------:R-:W-:Y:S02]  /*6d50*/  FSEL R197, R29, -INF , P2 ;  /* 0xff8000001dc57808 */ /* 0x000fe40001000000 */
[C---:B------:R-:W-:Y:S02]  /*6d60*/  ISETP.GT.AND P3, PT, R2.reuse, 0x38, PT ;  /* 0x000000380200780c */ /* 0x040fe40003f64270 */
[----:B------:R-:W-:Y:S02]  /*6d70*/  FMNMX.FTZ R4, R197, R8, !PT ;  /* 0x00000008c5047209 */ /* 0x000fe40007810000 */
[----:B------:R-:W-:Y:S02]  /*6d80*/  ISETP.GT.AND P2, PT, R2, 0x39, PT ;  /* 0x000000390200780c */ /* 0x000fe40003f44270 */
[----:B------:R-:W-:Y:S02]  /*6d90*/  FSEL R230, R32, -INF , P3 ;  /* 0xff80000020e67808 */ /* 0x000fe40001800000 */
[----:B------:R-:W-:Y:S02]  /*6da0*/  ISETP.GT.AND P3, PT, R2, 0x40, PT ;  /* 0x000000400200780c */ /* 0x000fe40003f64270 */
[----:B------:R-:W-:Y:S02]  /*6db0*/  FSEL R231, R33, -INF , P2 ;  /* 0xff80000021e77808 */ /* 0x000fe40001000000 */
[----:B------:R-:W-:Y:S02]  /*6dc0*/  FMNMX.FTZ R9, R157, R118, !PT ;  /* 0x000000769d097209 */ /* 0x000fe40007810000 */
[----:B------:R-:W-:Y:S02]  /*6dd0*/  FMNMX.FTZ R4, R230, R4, !PT ;  /* 0x00000004e6047209 */ /* 0x000fe40007810000 */
[----:B------:R-:W-:Y:S02]  /*6de0*/  FSEL R235, R36, -INF , P3 ;  /* 0xff80000024eb7808 */ /* 0x000fe40001800000 */
[C---:B------:R-:W-:Y:S02]  /*6df0*/  ISETP.GT.AND P2, PT, R2.reuse, 0x41, PT ;  /* 0x000000410200780c */ /* 0x040fe40003f44270 */
[----:B------:R-:W-:Y:S02]  /*6e00*/  FMNMX.FTZ R9, R159, R9, !PT ;  /* 0x000000099f097209 */ /* 0x000fe40007810000 */
[----:B------:R-:W-:Y:S02]  /*6e10*/  FMNMX.FTZ R4, R231, R4, !PT ;  /* 0x00000004e7047209 */ /* 0x000fe40007810000 */
[----:B------:R-:W-:Y:S02]  /*6e20*/  FSEL R236, R37, -INF , P2 ;  /* 0xff80000025ec7808 */ /* 0x000fe40001000000 */
[----:B------:R-:W-:Y:S02]  /*6e30*/  FMNMX.FTZ R9, R151, R9, !PT ;  /* 0x0000000997097209 */ /* 0x000fe40007810000 */
[----:B------:R-:W-:Y:S02]  /*6e40*/  ISETP.GT.AND P3, PT, R2, 0x48, PT ;  /* 0x000000480200780c */ /* 0x000fe40003f64270 */
[----:B------:R-:W-:Y:S02]  /*6e50*/  FMNMX.FTZ R4, R235, R4, !PT ;  /* 0x00000004eb047209 */ /* 0x000fe40007810000 */
[----:B------:R-:W-:Y:S02]  /*6e60*/  ISETP.GT.AND P0, PT, R0, 0x39, PT ;  /* 0x000000390000780c */ /* 0x000fe40003f04270 */
[----:B------:R-:W-:Y:S02]  /*6e70*/  FSEL R233, R34, -INF , P1 ;  /* 0xff80000022e97808 */ /* 0x000fe40000800000 */
[----:B------:R-:W-:Y:S02]  /*6e80*/  ISETP.GT.AND P1, PT, R0, 0x40, PT ;  /* 0x000000400000780c */ /* 0x000fe40003f24270 */
[----:B------:R-:W-:Y:S02]  /*6e90*/  ISETP.GT.AND P2, PT, R2, 0x49, PT ;  /* 0x000000490200780c */ /* 0x000fe40003f44270 */
[----:B------:R-:W-:Y:S02]  /*6ea0*/  FSEL R238, R40, -INF , P3 ;  /* 0xff80000028ee7808 */ /* 0x000fe40001800000 */
[----:B------:R-:W-:Y:S02]  /*6eb0*/  FMNMX.FTZ R9, R158, R9, !PT ;  /* 0x000000099e097209 */ /* 0x000fe40007810000 */
[----:B------:R-:W-:Y:S02]  /*6ec0*/  FMNMX.FTZ R117, R236, R4, !PT ;  /* 0x00000004ec757209 */ /* 0x000fe40007810000 */
[----:B------:R-:W-:Y:S02]  /*6ed0*/  FSEL R237, R38, -INF , P1 ;  /* 0xff80000026ed7808 */ /* 0x000fe40000800000 */
[----:B------:R-:W-:Y:S02]  /*6ee0*/  ISETP.GT.AND P1, PT, R0, 0x48, PT ;  /* 0x000000480000780c */ /* 0x000fe40003f24270 */
[----:B------:R-:W-:Y:S02]  /*6ef0*/  ISETP.GT.AND P3, PT, R2, 0x50, PT ;  /* 0x000000500200780c */ /* 0x000fe40003f64270 */
[----:B------:R-:W-:Y:S02]  /*6f00*/  FMNMX.FTZ R9, R160, R9, !PT ;  /* 0x00000009a0097209 */ /* 0x000fe40007810000 */
[----:B------:R-:W-:Y:S02]  /*6f10*/  FSEL R234, R35, -INF , P0 ;  /* 0xff80000023ea7808 */ /* 0x000fe40000000000 */
[----:B------:R-:W-:Y:S02]  /*6f20*/  ISETP.GT.AND P0, PT, R0, 0x41, PT ;  /* 0x000000410000780c */ /* 0x000fe40003f04270 */
[----:B------:R-:W-:Y:S02]  /*6f30*/  FSEL R239, R41, -INF , P2 ;  /* 0xff80000029ef7808 */ /* 0x000fe40001000000 */
[----:B------:R-:W-:Y:S02]  /*6f40*/  FMNMX.FTZ R117, R238, R117, !PT ;  /* 0x00000075ee757209 */ /* 0x000fe40007810000 */
[----:B------:R-:W-:Y:S02]  /*6f50*/  FSEL R240, R39, -INF , P0 ;  /* 0xff80000027f07808 */ /* 0x000fe40000000000 */
[----:B------:R-:W-:Y:S02]  /*6f60*/  FSEL R248, R44, -INF , P3 ;  /* 0xff8000002cf87808 */ /* 0x000fe40001800000 */
[----:B------:R-:W-:Y:S02]  /*6f70*/  FMNMX.FTZ R9, R161, R9, !PT ;  /* 0x00000009a1097209 */ /* 0x000fe40007810000 */
[----:B------:R-:W-:Y:S02]  /*6f80*/  ISETP.GT.AND P0, PT, R0, 0x49, PT ;  /* 0x000000490000780c */ /* 0x000fe40003f04270 */
[----:B------:R-:W-:Y:S02]  /*6f90*/  ISETP.GT.AND P2, PT, R2, 0x51, PT ;  /* 0x000000510200780c */ /* 0x000fe40003f44270 */
[----:B------:R-:W-:Y:S02]  /*6fa0*/  FSEL R241, R42, -INF , P1 ;  /* 0xff8000002af17808 */ /* 0x000fe40000800000 */
[----:B------:R-:W-:Y:S02]  /*6fb0*/  ISETP.GT.AND P1, PT, R0, 0x50, PT ;  /* 0x000000500000780c */ /* 0x000fe40003f24270 */
[----:B------:R-:W-:Y:S02]  /*6fc0*/  FMNMX.FTZ R117, R239, R117, !PT ;  /* 0x00000075ef757209 */ /* 0x000fe40007810000 */
[----:B------:R-:W-:Y:S02]  /*6fd0*/  FSEL R250, R45, -INF , P2 ;  /* 0xff8000002dfa7808 */ /* 0x000fe40001000000 */
[----:B------:R-:W-:Y:S02]  /*6fe0*/  FSEL R252, R46, -INF , P1 ;  /* 0xff8000002efc7808 */ /* 0x000fe40000800000 */
        /* <DEDUP_REMOVED lines=9> */
[----:B------:R-:W-:Y:S02]  /*7080*/  FMNMX.FTZ R117, R250, R117, !PT ;  /* 0x00000075fa757209 */ /* 0x000fe40007810000 */
[----:B------:R-:W-:Y:S02]  /*7090*/  FSEL R251, R49, -INF , P0 ;  /* 0xff80000031fb7808 */ /* 0x000fe40000000000 */
[----:B------:R-:W-:Y:S02]  /*70a0*/  FMNMX.FTZ R5, R170, R5, !PT ;  /* 0x00000005aa057209 */ /* 0x000fe40007810000 */
[----:B------:R-:W-:Y:S02]  /*70b0*/  FMNMX.FTZ R117, R245, R117, !PT ;  /* 0x00000075f5757209 */ /* 0x000fe40007810000 */
[----:B------:R-:W-:Y:S02]  /*70c0*/  ISETP.GT.AND P3, PT, R2, 0x61, PT ;  /* 0x000000610200780c */ /* 0x000fe40003f64270 */
[----:B------:R-:W-:Y:S02]  /*70d0*/  FSEL R40, R52, -INF , P5 ;  /* 0xff80000034287808 */ /* 0x000fe40002800000 */
[----:B------:R-:W-:Y:S02]  /*70e0*/  FMNMX.FTZ R117, R251, R117, !PT ;  /* 0x00000075fb757209 */ /* 0x000fe40007810000 */
[----:B------:R-:W-:Y:S02]  /*70f0*/  FMNMX.FTZ R5, R193, R5, !PT ;  /* 0x00000005c1057209 */ /* 0x000fe40007810000 */
[----:B------:R-:W-:Y:S02]  /*7100*/  FSEL R49, R53, -INF , P3 ;  /* 0xff80000035317808 */ /* 0x000fe40001800000 */
[----:B------:R-:W-:Y:S02]  /*7110*/  ISETP.GT.AND P2, PT, R2, 0x68, PT ;  /* 0x000000680200780c */ /* 0x000fe40003f44270 */
[----:B------:R-:W-:Y:S02]  /*7120*/  FMNMX.FTZ R117, R40, R117, !PT ;  /* 0x0000007528757209 */ /* 0x000fe40007810000 */
[----:B------:R-:W-:Y:S02]  /*7130*/  FMNMX.FTZ R4, R195, R5, !PT ;  /* 0x00000005c3047209 */ /* 0x000fe40007810000 */
[----:B------:R-:W-:Y:S02]  /*7140*/  ISETP.GT.AND P1, PT, R2, 0x69, PT ;  /* 0x000000690200780c */ /* 0x000fe40003f24270 */
        /* <DEDUP_REMOVED lines=11> */
[----:B------:R-:W-:Y:S02]  /*7200*/  FMNMX.FTZ R117, R60, R117, !PT ;  /* 0x000000753c757209 */ /* 0x000fe40007810000 */
[----:B------:R-:W-:Y:S02]  /*7210*/  FSEL R42, R61, -INF , P5 ;  /* 0xff8000003d2a7808 */ /* 0x000fe40002800000 */
[C---:B------:R-:W-:Y:S02]  /*7220*/  ISETP.GT.AND P3, PT, R2.reuse, 0x78, PT ;  /* 0x000000780200780c */ /* 0x040fe40003f64270 */
[----:B------:R-:W-:Y:S02]  /*7230*/  FMNMX.FTZ R4, R233, R4, !PT ;  /* 0x00000004e9047209 */ /* 0x000fe40007810000 */
[----:B------:R-:W-:Y:S02]  /*7240*/  ISETP.GT.AND P2, PT, R2, 0x79, PT ;  /* 0x000000790200780c */ /* 0x000fe40003f44270 */
[----:B------:R-:W-:Y:S02]  /*7250*/  FMNMX.FTZ R117, R42, R117, !PT ;  /* 0x000000752a757209 */ /* 0x000fe40007810000 */
[----:B------:R-:W-:Y:S01]  /*7260*/  FSEL R41, R64, -INF , P3 ;  /* 0xff80000040297808 */ /* 0x000fe20001800000 */
[----:B------:R-:W-:Y:S01]  /*7270*/  IMAD.MOV.U32 R64, RZ, RZ, R49 ;  /* 0x000000ffff407224 */ /* 0x000fe200078e0031 */
[----:B------:R-:W-:Y:S02]  /*7280*/  FMNMX.FTZ R4, R234, R4, !PT ;  /* 0x00000004ea047209 */ /* 0x000fe40007810000 */
[----:B------:R-:W-:Y:S02]  /*7290*/  FSEL R65, R65, -INF , P2 ;  /* 0xff80000041417808 */ /* 0x000fe40001000000 */
[----:B------:R-:W-:Y:S02]  /*72a0*/  FMNMX.FTZ R117, R41, R117, !PT ;  /* 0x0000007529757209 */ /* 0x000fe40007810000 */
[----:B------:R-:W-:Y:S02]  /*72b0*/  FMNMX.FTZ R4, R237, R4, !PT ;  /* 0x00000004ed047209 */ /* 0x000fe40007810000 */
[----:B------:R-:W-:Y:S02]  /*72c0*/  FMNMX.FTZ R117, R65, R117, !PT ;  /* 0x0000007541757209 */ /* 0x000fe40007810000 */
[----:B------:R-:W-:Y:S02]  /*72d0*/  FMNMX.FTZ R2, R240, R4, !PT ;  /* 0x00000004f0027209 */ /* 0x000fe40007810000 */
[C---:B------:R-:W-:Y:S01]  /*72e0*/  ISETP.GT.AND P1, PT, R0.reuse, 0x58, PT ;  /* 0x000000580000780c */ /* 0x040fe20003f24270 */
[----:B------:R-:W1:Y:S01]  /*72f0*/  SHFL.BFLY PT, R4, R117, 0x2, 0x1f ;  /* 0x0c401f0075047f89 */ /* 0x000e6200000e0000 */
[----:B------:R-:W-:Y:S02]  /*7300*/  FMNMX.FTZ R2, R241, R2, !PT ;  /* 0x00000002f1027209 */ /* 0x000fe40007810000 */
[----:B------:R-:W-:Y:S02]  /*7310*/  ISETP.GT.AND P0, PT, R0, 0x59, PT ;  /* 0x000000590000780c */ /* 0x000fe40003f04270 */
[----:B------:R-:W-:Y:S02]  /*7320*/  FMNMX.FTZ R2, R242, R2, !PT ;  /* 0x00000002f2027209 */ /* 0x000fe40007810000 */
        /* <DEDUP_REMOVED lines=9> */
[----:B------:R-:W-:Y:S02]  /*73c0*/  FSEL R13, R55, -INF , P1 ;  /* 0xff800000370d7808 */ /* 0x000fe40000800000 */
[C---:B------:R-:W-:Y:S02]  /*73d0*/  ISETP.GT.AND P1, PT, R0.reuse, 0x68, PT ;  /* 0x000000680000780c */ /* 0x040fe40003f24270 */
[----:B------:R-:W-:Y:S02]  /*73e0*/  FMNMX.FTZ R2, R43, R2, !PT ;  /* 0x000000022b027209 */ /* 0x000fe40007810000 */
[----:B-1----:R-:W-:Y:S02]  /*73f0*/  FMNMX.FTZ R117, R117, R4, !PT ;  /* 0x0000000475757209 */ /* 0x002fe40007810000 */
[----:B------:R-:W-:Y:S02]  /*7400*/  FMNMX.FTZ R2, R13, R2, !PT ;  /* 0x000000020d027209 */ /* 0x000fe40007810000 */
[----:B------:R-:W-:Y:S01]  /*7410*/  ISETP.GT.AND P0, PT, R0, 0x69, PT ;  /* 0x000000690000780c */ /* 0x000fe20003f04270 */
[----:B------:R-:W1:Y:S01]  /*7420*/  SHFL.BFLY PT, R4, R117, 0x1, 0x1f ;  /* 0x0c201f0075047f89 */ /* 0x000e6200000e0000 */
[----:B------:R-:W-:Y:S02]  /*7430*/  FSEL R58, R58, -INF , P1 ;  /* 0xff8000003a3a7808 */ /* 0x000fe40000800000 */
[----:B------:R-:W-:Y:S02]  /*7440*/  FSEL R59, R59, -INF , P0 ;  /* 0xff8000003b3b7808 */ /* 0x000fe40000000000 */
[----:B------:R-:W-:Y:S02]  /*7450*/  ISETP.GT.AND P1, PT, R0, 0x70, PT ;  /* 0x000000700000780c */ /* 0x000fe40003f24270 */
[----:B------:R-:W-:Y:S02]  /*7460*/  FMNMX.FTZ R2, R58, R2, !PT ;  /* 0x000000023a027209 */ /* 0x000fe40007810000 */
[----:B------:R-:W-:Y:S02]  /*7470*/  FSEL R62, R62, -INF , P1 ;  /* 0xff8000003e3e7808 */ /* 0x000fe40000800000 */
[----:B------:R-:W-:Y:S02]  /*7480*/  ISETP.GT.AND P0, PT, R0, 0x71, PT ;  /* 0x000000710000780c */ /* 0x000fe40003f04270 */
[----:B------:R-:W-:Y:S02]  /*7490*/  FMNMX.FTZ R2, R59, R2, !PT ;  /* 0x000000023b027209 */ /* 0x000fe40007810000 */
[----:B------:R-:W-:Y:S02]  /*74a0*/  FSEL R63, R63, -INF , P0 ;  /* 0xff8000003f3f7808 */ /* 0x000fe40000000000 */
[----:B------:R-:W-:Y:S02]  /*74b0*/  FMNMX.FTZ R2, R62, R2, !PT ;  /* 0x000000023e027209 */ /* 0x000fe40007810000 */
[C---:B------:R-:W-:Y:S02]  /*74c0*/  ISETP.GT.AND P1, PT, R0.reuse, 0x78, PT ;  /* 0x000000780000780c */ /* 0x040fe40003f24270 */
[----:B------:R-:W-:Y:S02]  /*74d0*/  ISETP.GT.AND P0, PT, R0, 0x79, PT ;  /* 0x000000790000780c */ /* 0x000fe40003f04270 */
[----:B------:R-:W-:Y:S02]  /*74e0*/  FMNMX.FTZ R0, R63, R2, !PT ;  /* 0x000000023f007209 */ /* 0x000fe40007810000 */
[----:B------:R-:W-:Y:S02]  /*74f0*/  FSEL R66, R66, -INF , P1 ;  /* 0xff80000042427808 */ /* 0x000fe40000800000 */
[----:B------:R-:W-:Y:S01]  /*7500*/  FSEL R119, R67, -INF , P0 ;  /* 0xff80000043777808 */ /* 0x000fe20000000000 */
[----:B------:R-:W-:Y:S01]  /*7510*/  IMAD.MOV.U32 R67, RZ, RZ, R60 ;  /* 0x000000ffff437224 */ /* 0x000fe200078e003c */
[----:B------:R-:W-:Y:S02]  /*7520*/  FMNMX.FTZ R0, R66, R0, !PT ;  /* 0x0000000042007209 */ /* 0x000fe40007810000 */
[----:B-1----:R-:W-:Y:S02]  /*7530*/  FMNMX.FTZ R117, R117, R4, !PT ;  /* 0x0000000475757209 */ /* 0x002fe40007810000 */
[----:B------:R-:W-:Y:S02]  /*7540*/  FMNMX.FTZ R0, R119, R0, !PT ;  /* 0x0000000077007209 */ /* 0x000fe40007810000 */
[C---:B------:R-:W-:Y:S01]  /*7550*/  FSETP.NEU.FTZ.AND P1, PT, R117.reuse, -INF , PT ;  /* 0xff8000007500780b */ /* 0x040fe20003f3d000 */
[----:B------:R-:W-:Y:S01]  /*7560*/  FMUL.FTZ R148, R117, c[0x0][0x2d0] ;  /* 0x0000b40075947a20 */ /* 0x000fe20000410000 */
[----:B------:R-:W-:Y:S01]  /*7570*/  ISETP.GE.AND P5, PT, R192, 0x1, PT ;  /* 0x00000001c000780c */ /* 0x000fe20003fa6270 */
[----:B------:R-:W1:Y:S03]  /*7580*/  SHFL.BFLY PT, R2, R0, 0x2, 0x1f ;  /* 0x0c401f0000027f89 */ /* 0x000e6600000e0000 */
[----:B------:R-:W-:Y:S05]  /*7590*/  FSEL R148, R148, RZ, P1 ;  /* 0x000000ff94947208 */ /* 0x000fea0000800000 */
[--C-:B------:R-:W-:Y:S02]  /*75a0*/  FFMA.FTZ R6, R156, c[0x0][0x2d0], -R148.reuse ;  /* 0x0000b4009c067a23 */ /* 0x100fe40000010894 */
[--C-:B------:R-:W-:Y:S02]  /*75b0*/  FFMA.FTZ R4, R116, c[0x0][0x2d0], -R148.reuse ;  /* 0x0000b40074047a23 */ /* 0x100fe40000010894 */
[----:B------:R4:W-:Y:S01]  /*75c0*/  MUFU.EX2 R246, R6 ;  /* 0x0000000600f67308 */ /* 0x0009e20000000800 */
[----:B------:R-:W-:Y:S01]  /*75d0*/  @P5 SHF.R.S32.HI R7, RZ, 0x1f, R229 ;  /* 0x0000001fff075819 */ /* 0x000fe200000114e5 */
[----:B------:R-:W-:Y:S04]  /*75e0*/  @P5 IMAD.MOV.U32 R10, RZ, RZ, c[0x0][0x1e0] ;  /* 0x00007800ff0a5624 */ /* 0x000fe800078e00ff */
[----:B------:R-:W-:Y:S02]  /*75f0*/  @P5 IMAD R7, R7, c[0x0][0x1e0], RZ ;  /* 0x0000780007075a24 */ /* 0x000fe400078e02ff */
[----:B------:R-:W-:Y:S02]  /*7600*/  @P5 IMAD.SHL.U32 R11, R10, 0x40, RZ ;  /* 0x000000400a0b5824 */ /* 0x000fe400078e00ff */
[----:B------:R5:W2:Y:S01]  /*7610*/  MUFU.EX2 R243, R4 ;  /* 0x0000000400f37308 */ /* 0x000aa20000000800 */
[----:B-1----:R-:W-:Y:S05]  /*7620*/  FMNMX.FTZ R0, R0, R2, !PT ;  /* 0x0000000200007209 */ /* 0x002fea0007810000 */
[----:B------:R-:W1:Y:S01]  /*7630*/  SHFL.BFLY PT, R2, R0, 0x1, 0x1f ;  /* 0x0c201f0000027f89 */ /* 0x000e6200000e0000 */
[----:B----4-:R-:W-:Y:S02]  /*7640*/  @P5 IMAD R6, R229, c[0x0][0x1e4], R7 ;  /* 0x00007900e5065a24 */ /* 0x010fe400078e0207 */
[----:B------:R-:W-:Y:S04]  /*7650*/  FFMA.FTZ R7, R149, c[0x0][0x2d0], -R148 ;  /* 0x0000b40095077a23 */ /* 0x000fe80000010894 */
[----:B------:R4:W-:Y:S01]  /*7660*/  MUFU.EX2 R52, R7 ;  /* 0x0000000700347308 */ /* 0x0009e20000000800 */
[----:B-----5:R-:W-:Y:S01]  /*7670*/  @P5 IMAD.WIDE.U32 R4, R229, c[0x0][0x1e0], RZ ;  /* 0x00007800e5045a25 */ /* 0x020fe200078e00ff */
[----:B--2---:R-:W-:Y:S03]  /*7680*/  F2FP.BF16.PACK_AB R144, R246, R243 ;  /* 0x000000f3f690723e */ /* 0x004fe600000010ff */
[----:B------:R-:W-:Y:S01]  /*7690*/  @P5 IMAD.SHL.U32 R8, R4, 0x80, RZ ;  /* 0x0000008004085824 */ /* 0x000fe200078e00ff */
[----:B-1----:R-:W-:Y:S01]  /*76a0*/  FMNMX.FTZ R116, R0, R2, !PT ;  /* 0x0000000200747209 */ /* 0x002fe20007810000 */
[----:B------:R-:W-:Y:S03]  /*76b0*/  @P5 IMAD.IADD R0, R5, 0x1, R6 ;  /* 0x0000000105005824 */ /* 0x000fe600078e0206 */
[----:B------:R-:W-:Y:S02]  /*76c0*/  @P5 IADD3 R2, P3, R8, R18, RZ ;  /* 0x0000001208025210 */ /* 0x000fe40007f7e0ff */
[C---:B------:R-:W-:Y:S01]  /*76d0*/  FSETP.NEU.FTZ.AND P0, PT, R116.reuse, -INF , PT ;  /* 0xff8000007400780b */ /* 0x040fe20003f1d000 */
[----:B------:R-:W-:Y:S01]  /*76e0*/  FMUL.FTZ R149, R116, c[0x0][0x2d0] ;  /* 0x0000b40074957a20 */ /* 0x000fe20000410000 */
[----:B------:R-:W-:Y:S01]  /*76f0*/  @P5 SHF.L.U64.HI R0, R4, 0x7, R0 ;  /* 0x0000000704005819 */ /* 0x000fe20000010200 */
[----:B------:R-:W-:Y:S01]  /*7700*/  FFMA.FTZ R4, R150, c[0x0][0x2d0], -R148 ;  /* 0x0000b40096047a23 */ /* 0x000fe20000010894 */
[----:B------:R-:W-:Y:S02]  /*7710*/  @P5 LEA R6, P2, R2, c[0x0][0x1c8], 0x1 ;  /* 0x0000720002065a11 */ /* 0x000fe400078408ff */
[----:B---3--:R-:W-:Y:S01]  /*7720*/  @P5 IADD3.X R5, R0, R16, RZ, P3, !PT ;  /* 0x0000001000055210 */ /* 0x008fe20001ffe4ff */
[----:B------:R-:W1:Y:S01]  /*7730*/  MUFU.EX2 R61, R4 ;  /* 0x00000004003d7308 */ /* 0x000e620000000800 */
[----:B------:R-:W-:Y:S02]  /*7740*/  FSEL R149, R149, RZ, P0 ;  /* 0x000000ff95957208 */ /* 0x000fe40000000000 */
[----:B----4-:R-:W-:Y:S01]  /*7750*/  @P5 LEA.HI.X R7, R2, c[0x0][0x1cc], R5, 0x1, P2 ;  /* 0x0000730002075a11 */ /* 0x010fe200010f0c05 */
[----:B------:R-:W-:Y:S01]  /*7760*/  @P5 IMAD.MOV.U32 R5, RZ, RZ, 0x6 ;  /* 0x00000006ff055424 */ /* 0x000fe200078e00ff */
[----:B------:R-:W-:Y:S04]  /*7770*/  @P5 IADD3 R2, P3, P2, R8, 0x40, R18 ;  /* 0x0000004008025810 */ /* 0x000fe80007a7e012 */
[----:B------:R-:W-:Y:S02]  /*7780*/  @P5 IADD3.X R0, R0, RZ, R16, P3, P2 ;  /* 0x000000ff00005210 */ /* 0x000fe40001fe4410 */
[----:B------:R-:W-:Y:S02]  /*7790*/  @P5 LEA R8, P3, R2, c[0x0][0x1c8], 0x1 ;  /* 0x0000720002085a11 */ /* 0x000fe400078608ff */
[----:B------:R-:W-:Y:S02]  /*77a0*/  @P5 ISETP.GE.AND P2, PT, R14, c[0x0][0x1d4], PT ;  /* 0x000075000e005a0c */ /* 0x000fe40003f46270 */
[----:B------:R-:W-:Y:S01]  /*77b0*/  @P5 LEA.HI.X R9, R2, c[0x0][0x1cc], R0, 0x1, P3 ;  /* 0x0000730002095a11 */ /* 0x000fe200018f0c00 */
[--C-:B------:R-:W-:Y:S01]  /*77c0*/  FFMA.FTZ R0, R151, c[0x0][0x2d0], -R149.reuse ;  /* 0x0000b40097007a23 */ /* 0x100fe20000010895 */
[----:B------:R-:W-:Y:S01]  /*77d0*/  @P5 SHF.L.U64.HI R10, R10, R5, c[0x0][0x1e4] ;  /* 0x000079000a0a5619 */ /* 0x000fe20000010205 */
[--C-:B------:R-:W-:Y:S02]  /*77e0*/  FFMA.FTZ R5, R159, c[0x0][0x2d0], -R149.reuse ;  /* 0x0000b4009f057a23 */ /* 0x100fe40000010895 */
[----:B------:R2:W-:Y:S01]  /*77f0*/  MUFU.EX2 R51, R0 ;  /* 0x0000000000337308 */ /* 0x0005e20000000800 */
[----:B------:R-:W-:Y:S02]  /*7800*/  FFMA.FTZ R2, R158, c[0x0][0x2d0], -R149 ;  /* 0x0000b4009e027a23 */ /* 0x000fe40000010895 */
[----:B------:R-:W-:Y:S01]  /*7810*/  IMAD.MOV.U32 R151, RZ, RZ, R13 ;  /* 0x000000ffff977224 */ /* 0x000fe200078e000d */
[----:B-1----:R-:W-:Y:S01]  /*7820*/  F2FP.BF16.PACK_AB R146, R61, R52 ;  /* 0x000000343d92723e */ /* 0x002fe200000010ff */
[----:B------:R-:W-:Y:S01]  /*7830*/  FFMA.FTZ R4, R157, c[0x0][0x2d0], -R149 ;  /* 0x0000b4009d047a23 */ /* 0x000fe20000010895 */
[----:B------:R1:W-:Y:S04]  /*7840*/  @P5 LDGSTS.E.BYPASS.LTC128B.128 [R228+0x8100], [R6.64], !P2 ;  /* 0x0810000006e45fae */ /* 0x0003e8000d101d46 */
[----:B------:R3:W-:Y:S04]  /*7850*/  MUFU.EX2 R150, R4 ;  /* 0x0000000400967308 */ /* 0x0007e80000000800 */
[----:B------:R4:W-:Y:S06]  /*7860*/  @P5 LDGSTS.E.BYPASS.LTC128B.128 [R228+0xc100], [R8.64], !P6 ;  /* 0x0c10000008e45fae */ /* 0x0009ec000f101d46 */
[----:B------:R5:W1:Y:S01]  /*7870*/  MUFU.EX2 R56, R5 ;  /* 0x0000000500387308 */ /* 0x000a620000000800 */
[----:B--2---:R-:W-:Y:S05]  /*7880*/  FSEL R0, R117, RZ, P1 ;  /* 0x000000ff75007208 */ /* 0x004fea0000800000 */
[----:B------:R-:W-:Y:S04]  /*7890*/  FADD.FTZ R0, -R0, R3 ;  /* 0x0000000300007221 */ /* 0x000fe80000010100 */
[----:B------:R2:W2:Y:S01]  /*78a0*/  MUFU.EX2 R50, R2 ;  /* 0x0000000200327308 */ /* 0x0004a20000000800 */
[----:B------:R-:W-:Y:S01]  /*78b0*/  FMUL.FTZ R0, R0, c[0x0][0x2d0] ;  /* 0x0000b40000007a20 */ /* 0x000fe20000410000 */
[-C--:B---3--:R-:W-:Y:S08]  /*78c0*/  @P5 IADD3 R4, P3, R6, R11.reuse, RZ ;  /* 0x0000000b06045210 */ /* 0x088ff00007f7e0ff */
[----:B------:R3:W3:Y:S01]  /*78d0*/  MUFU.EX2 R3, R0 ;  /* 0x0000000000037308 */ /* 0x0006e20000000800 */
[----:B-----5:R-:W-:Y:S01]  /*78e0*/  @P5 IMAD.X R5, R10, 0x1, R7, P3 ;  /* 0x000000010a055824 */ /* 0x020fe200018e0607 */
[-C--:B-1----:R-:W-:Y:S02]  /*78f0*/  @P5 IADD3 R6, P3, R4, R11.reuse, RZ ;  /* 0x0000000b04065210 */ /* 0x082fe40007f7e0ff */
[----:B------:R-:W-:Y:S02]  /*7900*/  F2FP.BF16.PACK_AB R145, R56, R150 ;  /* 0x000000963891723e */ /* 0x000fe400000010ff */
[----:B------:R1:W-:Y:S01]  /*7910*/  @P5 LDGSTS.E.BYPASS.LTC128B.128 [R228+0x9100], [R4.64], !P2 ;  /* 0x0910000004e45fae */ /* 0x0003e2000d101d46 */
[--C-:B------:R-:W-:Y:S01]  /*7920*/  @P5 IMAD.X R7, R5, 0x1, R10.reuse, P3 ;  /* 0x0000000105075824 */ /* 0x100fe200018e060a */
[----:B----4-:R-:W-:Y:S02]  /*7930*/  @P5 IADD3 R8, P1, R6, R11, RZ ;  /* 0x0000000b06085210 */ /* 0x010fe40007f3e0ff */
[----:B--2---:R-:W-:Y:S03]  /*7940*/  FSEL R2, R116, RZ, P0 ;  /* 0x000000ff74027208 */ /* 0x004fe60000000000 */
[----:B------:R-:W-:Y:S01]  /*7950*/  @P5 IMAD.X R9, R7, 0x1, R10, P1 ;  /* 0x0000000107095824 */ /* 0x000fe200008e060a */
[----:B------:R1:W-:Y:S01]  /*7960*/  @P5 LDGSTS.E.BYPASS.LTC128B.128 [R228+0xd100], [R4.64+0x80], !P6 ;  /* 0x0d10008004e45fae */ /* 0x0003e2000f101d46 */
[----:B------:R-:W-:Y:S01]  /*7970*/  F2FP.BF16.PACK_AB R147, R50, R51 ;  /* 0x000000333293723e */ /* 0x000fe200000010ff */
[----:B---3--:R-:W-:Y:S06]  /*7980*/  FADD.FTZ R0, -R2, R118 ;  /* 0x0000007602007221 */ /* 0x008fec0000010100 */
[----:B------:R2:W-:Y:S01]  /*7990*/  @P5 LDGSTS.E.BYPASS.LTC128B.128 [R228+0xa100], [R6.64], !P2 ;  /* 0x0a10000006e45fae */ /* 0x0005e2000d101d46 */
[----:B------:R-:W-:Y:S01]  /*79a0*/  FFMA.FTZ R2, R152, c[0x0][0x2d0], -R148 ;  /* 0x0000b40098027a23 */ /* 0x000fe20000010894 */
[----:B------:R-:W-:Y:S01]  /*79b0*/  MOV R118, R66 ;  /* 0x0000004200767202 */ /* 0x000fe20000000f00 */
[----:B------:R-:W-:Y:S02]  /*79c0*/  FMUL.FTZ R0, R0, c[0x0][0x2d0] ;  /* 0x0000b40000007a20 */ /* 0x000fe40000410000 */
[----:B------:R-:W-:Y:S02]  /*79d0*/  IMAD.MOV.U32 R66, RZ, RZ, R57 ;  /* 0x000000ffff427224 */ /* 0x000fe400078e0039 */
[----:B------:R-:W-:Y:S01]  /*79e0*/  IMAD.MOV.U32 R57, RZ, RZ, R40 ;  /* 0x000000ffff397224 */ /* 0x000fe200078e0028 */
[----:B------:R2:W-:Y:S01]  /*79f0*/  @P5 LDGSTS.E.BYPASS.LTC128B.128 [R228+0xe100], [R6.64+0x80], !P6 ;  /* 0x0e10008006e45fae */ /* 0x0005e2000f101d46 */
[----:B------:R-:W3:Y:S01]  /*7a00*/  MUFU.EX2 R0, R0 ;  /* 0x0000000000007308 */ /* 0x000ee20000000800 */
[C---:B------:R-:W-:Y:S02]  /*7a10*/  FMUL.FTZ R40, R3.reuse, R96 ;  /* 0x0000006003287220 */ /* 0x040fe40000410000 */
[----:B------:R-:W-:Y:S02]  /*7a20*/  IMAD.MOV.U32 R96, RZ, RZ, R41 ;  /* 0x000000ffff607224 */ /* 0x000fe400078e0029 */
[C---:B------:R-:W-:Y:S02]  /*7a30*/  FMUL.FTZ R41, R3.reuse, R97 ;  /* 0x0000006103297220 */ /* 0x040fe40000410000 */
[----:B------:R4:W-:Y:S01]  /*7a40*/  @P5 LDGSTS.E.BYPASS.LTC128B.128 [R228+0xb100], [R8.64], !P2 ;  /* 0x0b10000008e45fae */ /* 0x0009e2000d101d46 */
[----:B------:R-:W-:Y:S02]  /*7a50*/  IMAD.MOV.U32 R97, RZ, RZ, R42 ;  /* 0x000000ffff617224 */ /* 0x000fe400078e002a */
[C---:B-1----:R-:W-:Y:S02]  /*7a60*/  FMUL.FTZ R5, R3.reuse, R121 ;  /* 0x0000007903057220 */ /* 0x042fe40000410000 */
[C---:B------:R-:W-:Y:S02]  /*7a70*/  FMUL.FTZ R4, R3.reuse, R120 ;  /* 0x0000007803047220 */ /* 0x040fe40000410000 */
[C---:B------:R-:W-:Y:S01]  /*7a80*/  FMUL.FTZ R16, R3.reuse, R72 ;  /* 0x0000004803107220 */ /* 0x040fe20000410000 */
[----:B------:R4:W-:Y:S01]  /*7a90*/  @P5 LDGSTS.E.BYPASS.LTC128B.128 [R228+0xf100], [R8.64+0x80], !P6 ;  /* 0x0f10008008e45fae */ /* 0x0009e2000f101d46 */
[C---:B------:R-:W-:Y:S02]  /*7aa0*/  FMUL.FTZ R17, R3.reuse, R73 ;  /* 0x0000004903117220 */ /* 0x040fe40000410000 */
[C---:B------:R-:W-:Y:S02]  /*7ab0*/  FMUL.FTZ R49, R3.reuse, R101 ;  /* 0x0000006503317220 */ /* 0x040fe40000410000 */
[C---:B------:R-:W-:Y:S02]  /*7ac0*/  FMUL.FTZ R24, R3.reuse, R80 ;  /* 0x0000005003187220 */ /* 0x040fe40000410000 */
[C---:B------:R-:W-:Y:S01]  /*7ad0*/  FMUL.FTZ R25, R3.reuse, R81 ;  /* 0x0000005103197220 */ /* 0x040fe20000410000 */
[----:B------:R-:W1:Y:S01]  /*7ae0*/  LDSM.16.MT88.4 R12, [R200] ;  /* 0x00000000c80c783b */ /* 0x000e620000004200 */
[C---:B---3--:R-:W-:Y:S02]  /*7af0*/  FMUL.FTZ R42, R0.reuse, R98 ;  /* 0x00000062002a7220 */ /* 0x048fe40000410000 */
[C---:B--2---:R-:W-:Y:S02]  /*7b00*/  FMUL.FTZ R7, R0.reuse, R123 ;  /* 0x0000007b00077220 */ /* 0x044fe40000410000 */
[----:B------:R2:W-:Y:S01]  /*7b10*/  MUFU.EX2 R123, R2 ;  /* 0x00000002007b7308 */ /* 0x0005e20000000800 */
[C---:B------:R-:W-:Y:S02]  /*7b20*/  FMUL.FTZ R6, R0.reuse, R122 ;  /* 0x0000007a00067220 */ /* 0x040fe40000410000 */
[----:B------:R-:W3:Y:S01]  /*7b30*/  LDSM.16.MT88.4 R20, [R204] ;  /* 0x00000000cc14783b */ /* 0x000ee20000004200 */
[C---:B------:R-:W-:Y:S02]  /*7b40*/  FMUL.FTZ R18, R0.reuse, R74 ;  /* 0x0000004a00127220 */ /* 0x040fe40000410000 */
[C---:B------:R-:W-:Y:S02]  /*7b50*/  FMUL.FTZ R19, R0.reuse, R75 ;  /* 0x0000004b00137220 */ /* 0x040fe40000410000 */
[C---:B------:R-:W-:Y:S02]  /*7b60*/  FMUL.FTZ R26, R0.reuse, R82 ;  /* 0x00000052001a7220 */ /* 0x040fe40000410000 */
[C---:B------:R-:W-:Y:S01]  /*7b70*/  FMUL.FTZ R27, R0.reuse, R83 ;  /* 0x00000053001b7220 */ /* 0x040fe20000410000 */
[----:B------:R-:W5:Y:S01]  /*7b80*/  LDSM.16.MT88.4 R28, [R203] ;  /* 0x00000000cb1c783b */ /* 0x000f620000004200 */
[C---:B------:R-:W-:Y:S02]  /*7b90*/  FMUL.FTZ R10, R0.reuse, R126 ;  /* 0x0000007e000a7220 */ /* 0x040fe40000410000 */
[C---:B----4-:R-:W-:Y:S02]  /*7ba0*/  FMUL.FTZ R8, R3.reuse, R124 ;  /* 0x0000007c03087220 */ /* 0x050fe40000410000 */
[----:B------:R-:W-:Y:S02]  /*7bb0*/  IMAD.MOV.U32 R124, RZ, RZ, R50 ;  /* 0x000000ffff7c7224 */ /* 0x000fe400078e0032 */
[C---:B------:R-:W-:Y:S01]  /*7bc0*/  FMUL.FTZ R50, R0.reuse, R102 ;  /* 0x0000006600327220 */ /* 0x040fe20000410000 */
[----:B------:R-:W4:Y:S01]  /*7bd0*/  LDSM.16.MT88.4 R36, [R223] ;  /* 0x00000000df24783b */ /* 0x000f220000004200 */
[----:B------:R-:W-:Y:S02]  /*7be0*/  IMAD.MOV.U32 R126, RZ, RZ, R51 ;  /* 0x000000ffff7e7224 */ /* 0x000fe400078e0033 */
[----:B------:R-:W-:Y:S02]  /*7bf0*/  FMUL.FTZ R9, R3, R125 ;  /* 0x0000007d03097220 */ /* 0x000fe40000410000 */
[----:B--2---:R-:W-:Y:S02]  /*7c00*/  FFMA.FTZ R2, R153, c[0x0][0x2d0], -R148 ;  /* 0x0000b40099027a23 */ /* 0x004fe40000010894 */
[----:B------:R-:W-:Y:S01]  /*7c10*/  IMAD.MOV.U32 R153, RZ, RZ, R43 ;  /* 0x000000ffff997224 */ /* 0x000fe200078e002b */
[----:B------:R-:W2:Y:S01]  /*7c20*/  LDSM.16.MT88.4 R44, [R200+0x4000] ;  /* 0x00400000c82c783b */ /* 0x000ea20000004200 */
[----:B------:R3:W2:Y:S01]  /*7c30*/  MUFU.EX2 R122, R2 ;  /* 0x00000002007a7308 */ /* 0x0006a20000000800 */
[C---:B------:R-:W-:Y:S02]  /*7c40*/  FMUL.FTZ R43, R0.reuse, R99 ;  /* 0x00000063002b7220 */ /* 0x040fe40000410000 */
[----:B------:R-:W-:Y:S02]  /*7c50*/  IMAD.MOV.U32 R125, RZ, RZ, R61 ;  /* 0x000000ffff7d7224 */ /* 0x000fe400078e003d */
[C---:B------:R-:W-:Y:S01]  /*7c60*/  FMUL.FTZ R11, R0.reuse, R127 ;  /* 0x0000007f000b7220 */ /* 0x040fe20000410000 */
[C---:B-1----:R-:W-:Y:S01]  /*7c70*/  HMMA.16816.F32.BF16 R4, R144.reuse, R12, R4 ;  /* 0x0000000c9004723c */ /* 0x042fe20000041804 */
[----:B------:R-:W-:Y:S04]  /*7c80*/  LDSM.16.MT88.4 R72, [R200+0x800] ;  /* 0x00080000c848783b */ /* 0x000fe80000004200 */
[C---:B------:R-:W-:Y:S02]  /*7c90*/  FMUL.FTZ R51, R0.reuse, R103 ;  /* 0x0000006700337220 */ /* 0x040fe40000410000 */
[C---:B------:R-:W-:Y:S01]  /*7ca0*/  FMUL.FTZ R12, R3.reuse, R68 ;  /* 0x00000044030c7220 */ /* 0x040fe20000410000 */
[C---:B------:R-:W-:Y:S01]  /*7cb0*/  HMMA.16816.F32.BF16 R8, R144.reuse, R14, R8 ;  /* 0x0000000e9008723c */ /* 0x040fe20000041808 */
[----:B------:R-:W-:Y:S03]  /*7cc0*/  LDSM.16.MT88.4 R80, [R203+0x800] ;  /* 0x00080000cb50783b */ /* 0x000fe60000004200 */
[C---:B------:R-:W-:Y:S02]  /*7cd0*/  FMUL.FTZ R13, R3.reuse, R69 ;  /* 0x00000045030d7220 */ /* 0x040fe40000410000 */
[C---:B------:R-:W-:Y:S02]  /*7ce0*/  FMUL.FTZ R32, R3.reuse, R88 ;  /* 0x0000005803207220 */ /* 0x040fe40000410000 */
[----:B------:R-:W-:Y:S01]  /*7cf0*/  FMUL.FTZ R14, R0, R70 ;  /* 0x00000046000e7220 */ /* 0x000fe20000410000 */
[----:B------:R-:W0:Y:S03]  /*7d00*/  LDGDEPBAR ;  /* 0x00000000000079af */ /* 0x000e260000000000 */
[----:B---3--:R-:W-:Y:S02]  /*7d10*/  FFMA.FTZ R2, R160, c[0x0][0x2d0], -R149 ;  /* 0x0000b400a0027a23 */ /* 0x008fe40000010895 */
[C---:B------:R-:W-:Y:S02]  /*7d20*/  FMUL.FTZ R15, R0.reuse, R71 ;  /* 0x00000047000f7220 */ /* 0x040fe40000410000 */
[----:B------:R1:W-:Y:S01]  /*7d30*/  MUFU.EX2 R121, R2 ;  /* 0x0000000200797308 */ /* 0x0003e20000000800 */
[----:B------:R-:W-:Y:S01]  /*7d40*/  LDSM.16.MT88.4 R68, [R206+0x4000] ;  /* 0x00400000ce44783b */ /* 0x000fe20000004200 */
[----:B------:R-:W-:Y:S02]  /*7d50*/  IMAD.MOV.U32 R88, RZ, RZ, R58 ;  /* 0x000000ffff587224 */ /* 0x000fe400078e003a */
[----:B------:R-:W-:Y:S01]  /*7d60*/  IMAD.MOV.U32 R127, RZ, RZ, R63 ;  /* 0x000000ffff7f7224 */ /* 0x000fe200078e003f */
[C---:B------:R-:W-:Y:S03]  /*7d70*/  HMMA.16816.F32.BF16 R12, R144.reuse, R20, R12 ;  /* 0x00000014900c723c */ /* 0x040fe6000004180c */
[C---:B------:R-:W-:Y:S02]  /*7d80*/  FMUL.FTZ R33, R3.reuse, R89 ;  /* 0x0000005903217220 */ /* 0x040fe40000410000 */
[----:B------:R-:W-:Y:S02]  /*7d90*/  IMAD.MOV.U32 R89, RZ, RZ, R59 ;  /* 0x000000ffff597224 */ /* 0x000fe400078e003b */
[C---:B------:R-:W-:Y:S01]  /*7da0*/  FMUL.FTZ R20, R3.reuse, R76 ;  /* 0x0000004c03147220 */ /* 0x040fe20000410000 */
[C---:B------:R-:W-:Y:S04]  /*7db0*/  HMMA.16816.F32.BF16 R16, R144.reuse, R22, R16 ;  /* 0x000000169010723c */ /* 0x040fe80000041810 */
[----:B------:R-:W-:Y:S02]  /*7dc0*/  FMUL.FTZ R21, R3, R77 ;  /* 0x0000004d03157220 */ /* 0x000fe40000410000 */
[C---:B------:R-:W-:Y:S02]  /*7dd0*/  FMUL.FTZ R34, R0.reuse, R90 ;  /* 0x0000005a00227220 */ /* 0x040fe40000410000 */
[C---:B------:R-:W-:Y:S04]  /*7de0*/  FMUL.FTZ R22, R0.reuse, R78 ;  /* 0x0000004e00167220 */ /* 0x040fe80000410000 */
[----:B-1----:R-:W-:Y:S02]  /*7df0*/  FFMA.FTZ R2, R161, c[0x0][0x2d0], -R149 ;  /* 0x0000b400a1027a23 */ /* 0x002fe40000010895 */
[C---:B------:R-:W-:Y:S02]  /*7e00*/  FMUL.FTZ R23, R0.reuse, R79 ;  /* 0x0000004f00177220 */ /* 0x040fe40000410000 */
[----:B------:R1:W3:Y:S01]  /*7e10*/  MUFU.EX2 R120, R2 ;  /* 0x0000000200787308 */ /* 0x0002e20000000800 */
[----:B------:R-:W-:Y:S01]  /*7e20*/  LDSM.16.MT88.4 R76, [R204+0x800] ;  /* 0x00080000cc4c783b */ /* 0x000fe20000004200 */
[----:B------:R-:W-:Y:S02]  /*7e30*/  IMAD.MOV.U32 R90, RZ, RZ, R56 ;  /* 0x000000ffff5a7224 */ /* 0x000fe400078e0038 */
[C---:B------:R-:W-:Y:S01]  /*7e40*/  FMUL.FTZ R35, R0.reuse, R91 ;  /* 0x0000005b00237220 */ /* 0x040fe20000410000 */
[C---:B-----5:R-:W-:Y:S03]  /*7e50*/  HMMA.16816.F32.BF16 R20, R144.reuse, R28, R20 ;  /* 0x0000001c9014723c */ /* 0x060fe60000041814 */
[----:B------:R-:W-:Y:S02]  /*7e60*/  IMAD.MOV.U32 R91, RZ, RZ, R52 ;  /* 0x000000ffff5b7224 */ /* 0x000fe400078e0034 */
[----:B------:R-:W5:Y:S01]  /*7e70*/  LDSM.16.MT88.4 R52, [R204+0x4000] ;  /* 0x00400000cc34783b */ /* 0x000f620000004200 */
[----:B------:R-:W-:Y:S02]  /*7e80*/  IMAD.MOV.U32 R152, RZ, RZ, R65 ;  /* 0x000000ffff987224 */ /* 0x000fe400078e0041 */
[C---:B------:R-:W-:Y:S04]  /*7e90*/  HMMA.16816.F32.BF16 R24, R144.reuse, R30, R24 ;  /* 0x0000001e9018723c */ /* 0x040fe80000041818 */
[C---:B------:R-:W-:Y:S02]  /*7ea0*/  FMUL.FTZ R28, R3.reuse, R84 ;  /* 0x00000054031c7220 */ /* 0x040fe40000410000 */
[C---:B------:R-:W-:Y:S02]  /*7eb0*/  FMUL.FTZ R29, R3.reuse, R85 ;  /* 0x00000055031d7220 */ /* 0x040fe40000410000 */
[----:B------:R-:W-:Y:S04]  /*7ec0*/  FMUL.FTZ R30, R0, R86 ;  /* 0x00000056001e7220 */ /* 0x000fe80000410000 */
[----:B-1----:R-:W-:Y:S02]  /*7ed0*/  FFMA.FTZ R2, R154, c[0x0][0x2d0], -R148 ;  /* 0x0000b4009a027a23 */ /* 0x002fe40000010894 */
[C---:B------:R-:W-:Y:S02]  /*7ee0*/  FMUL.FTZ R31, R0.reuse, R87 ;  /* 0x00000057001f7220 */ /* 0x040fe40000410000 */
[----:B------:R1:W-:Y:S01]  /*7ef0*/  MUFU.EX2 R102, R2 ;  /* 0x0000000200667308 */ /* 0x0003e20000000800 */
[----:B------:R-:W-:Y:S01]  /*7f00*/  LDSM.16.MT88.4 R84, [R206+0x800] ;  /* 0x00080000ce54783b */ /* 0x000fe20000004200 */
[C---:B------:R-:W-:Y:S02]  /*7f10*/  FMUL.FTZ R59, R0.reuse, R111 ;  /* 0x0000006f003b7220 */ /* 0x040fe40000410000 */
[C---:B------:R-:W-:Y:S01]  /*7f20*/  FMUL.FTZ R58, R0.reuse, R110 ;  /* 0x0000006e003a7220 */ /* 0x040fe20000410000 */
[C---:B----4-:R-:W-:Y:S03]  /*7f30*/  HMMA.16816.F32.BF16 R28, R144.reuse, R36, R28 ;  /* 0x00000024901c723c */ /* 0x050fe6000004181c */
[C---:B------:R-:W-:Y:S02]  /*7f40*/  FMUL.FTZ R56, R3.reuse, R108 ;  /* 0x0000006c03387220 */ /* 0x040fe40000410000 */
[----:B------:R-:W-:Y:S02]  /*7f50*/  IMAD.MOV.U32 R65, RZ, RZ, R48 ;  /* 0x000000ffff417224 */ /* 0x000fe400078e0030 */
[C---:B------:R-:W-:Y:S01]  /*7f60*/  FMUL.FTZ R48, R3.reuse, R100 ;  /* 0x0000006403307220 */ /* 0x040fe20000410000 */
[C---:B------:R-:W-:Y:S04]  /*7f70*/  HMMA.16816.F32.BF16 R32, R144.reuse, R38, R32 ;  /* 0x000000269020723c */ /* 0x040fe80000041820 */
[C---:B------:R-:W-:Y:S02]  /*7f80*/  FMUL.FTZ R36, R3.reuse, R92 ;  /* 0x0000005c03247220 */ /* 0x040fe40000410000 */
[----:B------:R-:W-:Y:S01]  /*7f90*/  FMUL.FTZ R37, R3, R93 ;  /* 0x0000005d03257220 */ /* 0x000fe20000410000 */
[----:B------:R-:W-:Y:S01]  /*7fa0*/  MOV R93, R65 ;  /* 0x00000041005d7202 */ /* 0x000fe20000000f00 */
[C---:B------:R-:W-:Y:S04]  /*7fb0*/  FMUL.FTZ R39, R0.reuse, R95 ;  /* 0x0000005f00277220 */ /* 0x040fe80000410000 */
[----:B-1----:R-:W-:Y:S02]  /*7fc0*/  FFMA.FTZ R2, R155, c[0x0][0x2d0], -R148 ;  /* 0x0000b4009b027a23 */ /* 0x002fe40000010894 */
[----:B------:R-:W-:Y:S02]  /*7fd0*/  IMAD.MOV.U32 R155, RZ, RZ, R251 ;  /* 0x000000ffff9b7224 */ /* 0x000fe400078e00fb */
[----:B------:R1:W4:Y:S01]  /*7fe0*/  MUFU.EX2 R99, R2 ;  /* 0x0000000200637308 */ /* 0x0003220000000800 */
[----:B------:R-:W-:Y:S02]  /*7ff0*/  FMUL.FTZ R38, R0, R94 ;  /* 0x0000005e00267220 */ /* 0x000fe40000410000 */
[----:B------:R-:W-:Y:S02]  /*8000*/  IMAD.MOV.U32 R95, RZ, RZ, R62 ;  /* 0x000000ffff5f7224 */ /* 0x000fe400078e003e */
[----:B------:R-:W3:Y:S01]  /*8010*/  LDSM.16.MT88.4 R60, [R203+0x4000] ;  /* 0x00400000cb3c783b */ /* 0x000ee20000004200 */
[----:B------:R-:W-:Y:S02]  /*8020*/  FFMA.FTZ R93, R93, c[0x0][0x2d0], -R148 ;  /* 0x0000b4005d5d7a23 */ /* 0x000fe40000010894 */
[C---:B--2---:R-:W-:Y:S03]  /*8030*/  HMMA.16816.F32.BF16 R36, R144.reuse, R44, R36 ;  /* 0x0000002c9024723c */ /* 0x044fe60000041824 */
[----:B------:R-:W-:Y:S02]  /*8040*/  IMAD.MOV.U32 R94, RZ, RZ, R66 ;  /* 0x000000ffff5e7224 */ /* 0x000fe400078e0042 */
[----:B------:R-:W-:Y:S02]  /*8050*/  IMAD.MOV.U32 R92, RZ, RZ, R64 ;  /* 0x000000ffff5c7224 */ /* 0x000fe400078e0040 */
[C---:B------:R-:W-:Y:S01]  /*8060*/  FMUL.FTZ R64, R3.reuse, R112 ;  /* 0x0000007003407220 */ /* 0x040fe20000410000 */
[C---:B------:R-:W-:Y:S01]  /*8070*/  HMMA.16816.F32.BF16 R40, R144.reuse, R46, R40 ;  /* 0x0000002e9028723c */ /* 0x040fe20000041828 */
[----:B------:R-:W2:Y:S03]  /*8080*/  LDL.LU R112, [R1] ;  /* 0x0000000001707983 */ /* 0x000ea60000300800 */
[C---:B------:R-:W-:Y:S02]  /*8090*/  FMUL.FTZ R44, R3.reuse, R128 ;  /* 0x00000080032c7220 */ /* 0x040fe40000410000 */
[C---:B------:R-:W-:Y:S02]  /*80a0*/  FMUL.FTZ R45, R3.reuse, R129 ;  /* 0x00000081032d7220 */ /* 0x040fe40000410000 */
[----:B-1----:R-:W-:Y:S04]  /*80b0*/  FFMA.FTZ R2, R162, c[0x0][0x2d0], -R149 ;  /* 0x0000b400a2027a23 */ /* 0x002fe80000010895 */
[----:B------:R1:W-:Y:S01]  /*80c0*/  MUFU.EX2 R98, R2 ;  /* 0x0000000200627308 */ /* 0x0003e20000000800 */
[C---:B------:R-:W-:Y:S02]  /*80d0*/  FMUL.FTZ R46, R0.reuse, R130 ;  /* 0x00000082002e7220 */ /* 0x040fe40000410000 */
[----:B------:R-:W-:Y:S02]  /*80e0*/  FMUL.FTZ R47, R0, R131 ;  /* 0x00000083002f7220 */ /* 0x000fe40000410000 */
[--C-:B------:R-:W-:Y:S02]  /*80f0*/  FFMA.FTZ R92, R92, c[0x0][0x2d0], -R148.reuse ;  /* 0x0000b4005c5c7a23 */ /* 0x100fe40000010894 */
[----:B------:R-:W-:Y:S02]  /*8100*/  FFMA.FTZ R94, R94, c[0x0][0x2d0], -R148 ;  /* 0x0000b4005e5e7a23 */ /* 0x000fe40000010894 */
[C---:B------:R-:W-:Y:S01]  /*8110*/  FMUL.FTZ R65, R3.reuse, R113 ;  /* 0x0000007103417220 */ /* 0x040fe20000410000 */
[C---:B-----5:R-:W-:Y:S03]  /*8120*/  HMMA.16816.F32.BF16 R44, R144.reuse, R52, R44 ;  /* 0x00000034902c723c */ /* 0x060fe6000004182c */
[----:B------:R-:W-:Y:S02]  /*8130*/  IMAD.MOV.U32 R113, RZ, RZ, R90 ;  /* 0x000000ffff717224 */ /* 0x000fe400078e005a */
[C---:B------:R-:W-:Y:S02]  /*8140*/  FMUL.FTZ R66, R0.reuse, R114 ;  /* 0x0000007200427220 */ /* 0x040fe40000410000 */
[----:B------:R-:W-:Y:S01]  /*8150*/  FMUL.FTZ R53, R3, R105 ;  /* 0x0000006903357220 */ /* 0x000fe20000410000 */
[C---:B------:R-:W-:Y:S04]  /*8160*/  HMMA.16816.F32.BF16 R48, R144.reuse, R54, R48 ;  /* 0x000000369030723c */ /* 0x040fe80000041830 */
[----:B------:R-:W-:Y:S02]  /*8170*/  IMAD.MOV.U32 R105, RZ, RZ, R245 ;  /* 0x000000ffff697224 */ /* 0x000fe400078e00f5 */
[----:B-1----:R-:W-:Y:S02]  /*8180*/  FFMA.FTZ R2, R163, c[0x0][0x2d0], -R149 ;  /* 0x0000b400a3027a23 */ /* 0x002fe40000010895 */
[C---:B------:R-:W-:Y:S02]  /*8190*/  FMUL.FTZ R54, R0.reuse, R106 ;  /* 0x0000006a00367220 */ /* 0x040fe40000410000 */
[----:B------:R1:W5:Y:S02]  /*81a0*/  MUFU.EX2 R103, R2 ;  /* 0x0000000200677308 */ /* 0x0003640000000800 */
[----:B------:R-:W-:Y:S02]  /*81b0*/  IMAD.MOV.U32 R106, RZ, RZ, R244 ;  /* 0x000000ffff6a7224 */ /* 0x000fe400078e00f4 */
[C---:B------:R-:W-:Y:S02]  /*81c0*/  FMUL.FTZ R52, R3.reuse, R104 ;  /* 0x0000006803347220 */ /* 0x040fe40000410000 */
[----:B------:R-:W-:Y:S02]  /*81d0*/  IMAD.MOV.U32 R104, RZ, RZ, R57 ;  /* 0x000000ffff687224 */ /* 0x000fe400078e0039 */
[C---:B------:R-:W-:Y:S02]  /*81e0*/  FMUL.FTZ R57, R3.reuse, R109 ;  /* 0x0000006d03397220 */ /* 0x040fe40000410000 */
[----:B------:R-:W-:Y:S02]  /*81f0*/  FMUL.FTZ R55, R0, R107 ;  /* 0x0000006b00377220 */ /* 0x000fe40000410000 */
[----:B------:R-:W-:Y:S02]  /*8200*/  IMAD.MOV.U32 R114, RZ, RZ, R89 ;  /* 0x000000ffff727224 */ /* 0x000fe400078e0059 */
[----:B------:R-:W-:Y:S02]  /*8210*/  FFMA.FTZ R118, R118, c[0x0][0x2d0], -R149 ;  /* 0x0000b40076767a23 */ /* 0x000fe40000010895 */
[----:B------:R-:W-:Y:S01]  /*8220*/  IMAD.MOV.U32 R154, RZ, RZ, R67 ;  /* 0x000000ffff9a7224 */ /* 0x000fe200078e0043 */
[C---:B---3--:R-:W-:Y:S03]  /*8230*/  HMMA.16816.F32.BF16 R52, R144.reuse, R60, R52 ;  /* 0x0000003c9034723c */ /* 0x048fe60000041834 */
[----:B------:R-:W-:Y:S01]  /*8240*/  FMUL.FTZ R67, R0, R115 ;  /* 0x0000007300437220 */ /* 0x000fe20000410000 */
[----:B------:R-:W-:Y:S01]  /*8250*/  MUFU.EX2 R118, R118 ;  /* 0x0000007600767308 */ /* 0x000fe20000000800 */
[----:B-1----:R-:W-:Y:S03]  /*8260*/  FFMA.FTZ R2, R168, c[0x0][0x2d0], -R148 ;  /* 0x0000b400a8027a23 */ /* 0x002fe60000010894 */
[C---:B------:R-:W-:Y:S04]  /*8270*/  HMMA.16816.F32.BF16 R56, R144.reuse, R62, R56 ;  /* 0x0000003e9038723c */ /* 0x040fe80000041838 */
[C---:B------:R-:W-:Y:S02]  /*8280*/  FMUL.FTZ R60, R3.reuse, R132 ;  /* 0x00000084033c7220 */ /* 0x040fe40000410000 */
[----:B------:R1:W-:Y:S01]  /*8290*/  MUFU.EX2 R101, R2 ;  /* 0x0000000200657308 */ /* 0x0003e20000000800 */
[----:B------:R-:W-:Y:S02]  /*82a0*/  FMUL.FTZ R61, R3, R133 ;  /* 0x00000085033d7220 */ /* 0x000fe40000410000 */
[C---:B------:R-:W-:Y:S03]  /*82b0*/  FMUL.FTZ R62, R0.reuse, R134 ;  /* 0x00000086003e7220 */ /* 0x040fe60000410000 */
[----:B------:R-:W-:Y:S02]  /*82c0*/  FMUL.FTZ R63, R0, R135 ;  /* 0x00000087003f7220 */ /* 0x000fe40000410000 */
[----:B------:R-:W-:Y:S02]  /*82d0*/  IMAD.MOV.U32 R132, RZ, RZ, R97 ;  /* 0x000000ffff847224 */ /* 0x000fe400078e0061 */
[----:B------:R-:W-:Y:S01]  /*82e0*/  IMAD.MOV.U32 R97, RZ, RZ, R96 ;  /* 0x000000ffff617224 */ /* 0x000fe200078e0060 */
[----:B------:R-:W-:Y:S01]  /*82f0*/  MOV R96, R153 ;  /* 0x0000009900607202 */ /* 0x000fe20000000f00 */
[----:B------:R-:W-:Y:S01]  /*8300*/  IMAD.MOV.U32 R153, RZ, RZ, R95 ;  /* 0x000000ffff997224 */ /* 0x000fe200078e005f */
[C---:B------:R-:W-:Y:S01]  /*8310*/  HMMA.16816.F32.BF16 R60, R144.reuse, R68, R60 ;  /* 0x00000044903c723c */ /* 0x040fe2000004183c */
[----:B------:R-:W4:Y:S02]  /*8320*/  LDL.LU R95, [R1+0x10] ;  /* 0x00001000015f7983 */ /* 0x000f240000300800 */
[----:B------:R-:W-:Y:S02]  /*8330*/  FFMA.FTZ R97, R97, c[0x0][0x2d0], -R148 ;  /* 0x0000b40061617a23 */ /* 0x000fe40000010894 */
[----:B------:R-:W-:Y:S02]  /*8340*/  IMAD.MOV.U32 R134, RZ, RZ, R104 ;  /* 0x000000ffff867224 */ /* 0x000fe400078e0068 */
[----:B------:R-:W-:Y:S01]  /*8350*/  F2FP.BF16.PACK_AB R68, R122, R123 ;  /* 0x0000007b7a44723e */ /* 0x000fe200000010ff */
[----:B------:R-:W-:Y:S04]  /*8360*/  HMMA.16816.F32.BF16 R64, R144, R70, R64 ;  /* 0x000000469040723c */ /* 0x000fe80000041840 */
[----:B-1----:R-:W-:Y:S01]  /*8370*/  FFMA.FTZ R2, R169, c[0x0][0x2d0], -R148 ;  /* 0x0000b400a9027a23 */ /* 0x002fe20000010894 */
[----:B------:R-:W-:Y:S01]  /*8380*/  F2FP.BF16.PACK_AB R69, R120, R121 ;  /* 0x000000797845723e */ /* 0x000fe200000010ff */
[----:B------:R-:W-:Y:S01]  /*8390*/  IMAD.MOV.U32 R133, RZ, RZ, R154 ;  /* 0x000000ffff857224 */ /* 0x000fe200078e009a */
[----:B----4-:R-:W-:Y:S01]  /*83a0*/  F2FP.BF16.PACK_AB R70, R99, R102 ;  /* 0x000000666346723e */ /* 0x010fe200000010ff */
[----:B------:R1:W4:Y:S01]  /*83b0*/  MUFU.EX2 R251, R2 ;  /* 0x0000000200fb7308 */ /* 0x0003220000000800 */
[----:B-----5:R-:W-:Y:S03]  /*83c0*/  F2FP.BF16.PACK_AB R71, R103, R98 ;  /* 0x000000626747723e */ /* 0x020fe600000010ff */
[----:B------:R-:W-:Y:S02]  /*83d0*/  FFMA.FTZ R146, R132, c[0x0][0x2d0], -R148 ;  /* 0x0000b40084927a23 */ /* 0x000fe40000010894 */
[----:B------:R-:W-:Y:S02]  /*83e0*/  IMAD.MOV.U32 R132, RZ, RZ, R88 ;  /* 0x000000ffff847224 */ /* 0x000fe400078e0058 */
[C---:B------:R-:W-:Y:S02]  /*83f0*/  HMMA.16816.F32.BF16 R4, R68.reuse, R72, R4 ;  /* 0x000000484404723c */ /* 0x040fe40000041804 */
[----:B------:R-:W-:Y:S03]  /*8400*/  MUFU.EX2 R146, R146 ;  /* 0x0000009200927308 */ /* 0x000fe60000000800 */
[----:B------:R-:W-:Y:S02]  /*8410*/  FFMA.FTZ R147, R133, c[0x0][0x2d0], -R148 ;  /* 0x0000b40085937a23 */ /* 0x000fe40000010894 */
[----:B------:R-:W-:Y:S01]  /*8420*/  IMAD.MOV.U32 R133, RZ, RZ, R96 ;  /* 0x000000ffff857224 */ /* 0x000fe200078e0060 */
[C---:B------:R-:W-:Y:S01]  /*8430*/  HMMA.16816.F32.BF16 R8, R68.reuse, R74, R8 ;  /* 0x0000004a4408723c */ /* 0x040fe20000041808 */
[----:B------:R-:W5:Y:S03]  /*8440*/  LDSM.16.MT88.4 R72, [R200+0x4800] ;  /* 0x00480000c848783b */ /* 0x000f660000004200 */
[----:B------:R-:W-:Y:S01]  /*8450*/  IMAD.MOV.U32 R96, RZ, RZ, R153 ;  /* 0x000000ffff607224 */ /* 0x000fe200078e0099 */
[----:B------:R-:W-:Y:S03]  /*8460*/  MUFU.EX2 R147, R147 ;  /* 0x0000009300937308 */ /* 0x000fe60000000800 */
[C---:B------:R-:W-:Y:S04]  /*8470*/  HMMA.16816.F32.BF16 R12, R68.reuse, R76, R12 ;  /* 0x0000004c440c723c */ /* 0x040fe8000004180c */
[--C-:B-1----:R-:W-:Y:S04]  /*8480*/  FFMA.FTZ R2, R170, c[0x0][0x2d0], -R149.reuse ;  /* 0x0000b400aa027a23 */ /* 0x102fe80000010895 */
[C---:B------:R-:W-:Y:S01]  /*8490*/  HMMA.16816.F32.BF16 R16, R68.reuse, R78, R16 ;  /* 0x0000004e4410723c */ /* 0x040fe20000041810 */
[----:B------:R1:W-:Y:S01]  /*84a0*/  MUFU.EX2 R100, R2 ;  /* 0x0000000200647308 */ /* 0x0003e20000000800 */
[----:B------:R-:W4:Y:S06]  /*84b0*/  LDSM.16.MT88.4 R76, [R204+0x4800] ;  /* 0x00480000cc4c783b */ /* 0x000f2c0000004200 */
[C---:B------:R-:W-:Y:S08]  /*84c0*/  HMMA.16816.F32.BF16 R20, R68.reuse, R80, R20 ;  /* 0x000000504414723c */ /* 0x040ff00000041814 */
[C---:B------:R-:W-:Y:S01]  /*84d0*/  HMMA.16816.F32.BF16 R24, R68.reuse, R82, R24 ;  /* 0x000000524418723c */ /* 0x040fe20000041818 */
[----:B------:R-:W4:Y:S07]  /*84e0*/  LDSM.16.MT88.4 R80, [R203+0x4800] ;  /* 0x00480000cb50783b */ /* 0x000f2e0000004200 */
[C---:B------:R-:W-:Y:S04]  /*84f0*/  HMMA.16816.F32.BF16 R28, R68.reuse, R84, R28 ;  /* 0x00000054441c723c */ /* 0x040fe8000004181c */
[--C-:B-1----:R-:W-:Y:S04]  /*8500*/  FFMA.FTZ R2, R193, c[0x0][0x2d0], -R149.reuse ;  /* 0x0000b400c1027a23 */ /* 0x102fe80000010895 */
[C---:B------:R-:W-:Y:S01]  /*8510*/  HMMA.16816.F32.BF16 R32, R68.reuse, R86, R32 ;  /* 0x000000564420723c */ /* 0x040fe20000041820 */
[----:B------:R1:W1:Y:S01]  /*8520*/  MUFU.EX2 R245, R2 ;  /* 0x0000000200f57308 */ /* 0x0002620000000800 */
[----:B------:R-:W1:Y:S06]  /*8530*/  LDSM.16.MT88.4 R84, [R206+0x4800] ;  /* 0x00480000ce54783b */ /* 0x000e6c0000004200 */
[C---:B-----5:R-:W-:Y:S08]  /*8540*/  HMMA.16816.F32.BF16 R36, R68.reuse, R72, R36 ;  /* 0x000000484424723c */ /* 0x060ff00000041824 */
[C---:B------:R-:W-:Y:S01]  /*8550*/  HMMA.16816.F32.BF16 R40, R68.reuse, R74, R40 ;  /* 0x0000004a4428723c */ /* 0x040fe20000041828 */
[----:B------:R-:W5:Y:S07]  /*8560*/  LDSM.16.MT88.4 R72, [R200+0x1000] ;  /* 0x00100000c848783b */ /* 0x000f6e0000004200 */
[C---:B----4-:R-:W-:Y:S04]  /*8570*/  HMMA.16816.F32.BF16 R44, R68.reuse, R76, R44 ;  /* 0x0000004c442c723c */ /* 0x050fe8000004182c */
[--C-:B-1----:R-:W-:Y:S04]  /*8580*/  FFMA.FTZ R2, R171, c[0x0][0x2d0], -R148.reuse ;  /* 0x0000b400ab027a23 */ /* 0x102fe80000010894 */
[C---:B------:R-:W-:Y:S01]  /*8590*/  HMMA.16816.F32.BF16 R48, R68.reuse, R78, R48 ;  /* 0x0000004e4430723c */ /* 0x040fe20000041830 */
[----:B------:R1:W-:Y:S01]  /*85a0*/  MUFU.EX2 R244, R2 ;  /* 0x0000000200f47308 */ /* 0x0003e20000000800 */
[----:B------:R-:W4:Y:S06]  /*85b0*/  LDSM.16.MT88.4 R76, [R204+0x1000] ;  /* 0x00100000cc4c783b */ /* 0x000f2c0000004200 */
[C---:B------:R-:W-:Y:S08]  /*85c0*/  HMMA.16816.F32.BF16 R52, R68.reuse, R80, R52 ;  /* 0x000000504434723c */ /* 0x040ff00000041834 */
[C---:B------:R-:W-:Y:S01]  /*85d0*/  HMMA.16816.F32.BF16 R56, R68.reuse, R82, R56 ;  /* 0x000000524438723c */ /* 0x040fe20000041838 */
[----:B------:R-:W2:Y:S07]  /*85e0*/  LDSM.16.MT88.4 R80, [R203+0x1000] ;  /* 0x00100000cb50783b */ /* 0x000eae0000004200 */
[C---:B------:R-:W-:Y:S04]  /*85f0*/  HMMA.16816.F32.BF16 R60, R68.reuse, R84, R60 ;  /* 0x00000054443c723c */ /* 0x040fe8000004183c */
[--C-:B-1----:R-:W-:Y:S02]  /*8600*/  FFMA.FTZ R2, R194, c[0x0][0x2d0], -R148.reuse ;  /* 0x0000b400c2027a23 */ /* 0x102fe40000010894 */
[----:B------:R-:W3:Y:S02]  /*8610*/  LDL R194, [R1+0x2c] ;  /* 0x00002c0001c27983 */ /* 0x000ee40000100800 */
[----:B------:R-:W-:Y:S01]  /*8620*/  HMMA.16816.F32.BF16 R64, R68, R86, R64 ;  /* 0x000000564440723c */ /* 0x000fe20000041840 */
[----:B------:R1:W1:Y:S01]  /*8630*/  MUFU.EX2 R193, R2 ;  /* 0x0000000200c17308 */ /* 0x0002620000000800 */
[----:B------:R-:W2:Y:S05]  /*8640*/  LDSM.16.MT88.4 R84, [R206+0x1000] ;  /* 0x00100000ce54783b */ /* 0x000eaa0000004200 */
[----:B------:R-:W-:Y:S02]  /*8650*/  F2FP.BF16.PACK_AB R68, R251, R101 ;  /* 0x00000065fb44723e */ /* 0x000fe400000010ff */
[----:B------:R-:W-:Y:S03]  /*8660*/  F2FP.BF16.PACK_AB R69, R245, R100 ;  /* 0x00000064f545723e */ /* 0x000fe600000010ff */
[--C-:B-1----:R-:W-:Y:S01]  /*8670*/  FFMA.FTZ R2, R195, c[0x0][0x2d0], -R149.reuse ;  /* 0x0000b400c3027a23 */ /* 0x102fe20000010895 */
[----:B------:R-:W-:Y:S03]  /*8680*/  F2FP.BF16.PACK_AB R70, R193, R244 ;  /* 0x000000f4c146723e */ /* 0x000fe600000010ff */
[----:B------:R1:W-:Y:S02]  /*8690*/  MUFU.EX2 R111, R2 ;  /* 0x00000002006f7308 */ /* 0x0003e40000000800 */
[----:B-1----:R-:W-:Y:S08]  /*86a0*/  FFMA.FTZ R2, R196, c[0x0][0x2d0], -R149 ;  /* 0x0000b400c4027a23 */ /* 0x002ff00000010895 */
[----:B------:R1:W1:Y:S01]  /*86b0*/  MUFU.EX2 R110, R2 ;  /* 0x00000002006e7308 */ /* 0x0002620000000800 */
[----:B--2---:R-:W-:Y:S02]  /*86c0*/  FFMA.FTZ R3, R3, R112, R243 ;  /* 0x0000007003037223 */ /* 0x004fe400000100f3 */
[----:B------:R-:W-:Y:S02]  /*86d0*/  IMAD.MOV.U32 R112, RZ, RZ, R91 ;  /* 0x000000ffff707224 */ /* 0x000fe400078e005b */
[----:B------:R-:W-:Y:S01]  /*86e0*/  LDSM.16.MT88.4 R88, [R200+0x6800] ;  /* 0x00680000c858783b */ /* 0x000fe20000004200 */
[----:B------:R-:W-:Y:S02]  /*86f0*/  FADD.FTZ R3, R246, R3 ;  /* 0x00000003f6037221 */ /* 0x000fe40000010000 */
[--C-:B-1----:R-:W-:Y:S01]  /*8700*/  FFMA.FTZ R2, R198, c[0x0][0x2d0], -R148.reuse ;  /* 0x0000b400c6027a23 */ /* 0x102fe20000010894 */
[----:B------:R-:W-:Y:S03]  /*8710*/  F2FP.BF16.PACK_AB R71, R110, R111 ;  /* 0x0000006f6e47723e */ /* 0x000fe600000010ff */
[----:B------:R1:W-:Y:S04]  /*8720*/  MUFU.EX2 R109, R2 ;  /* 0x00000002006d7308 */ /* 0x0003e80000000800 */
[C---:B-----5:R-:W-:Y:S08]  /*8730*/  HMMA.16816.F32.BF16 R4, R68.reuse, R72, R4 ;  /* 0x000000484404723c */ /* 0x060ff00000041804 */
[C---:B------:R-:W-:Y:S01]  /*8740*/  HMMA.16816.F32.BF16 R8, R68.reuse, R74, R8 ;  /* 0x0000004a4408723c */ /* 0x040fe20000041808 */
[----:B------:R-:W2:Y:S07]  /*8750*/  LDSM.16.MT88.4 R72, [R200+0x5000] ;  /* 0x00500000c848783b */ /* 0x000eae0000004200 */
[C---:B----4-:R-:W-:Y:S04]  /*8760*/  HMMA.16816.F32.BF16 R12, R68.reuse, R76, R12 ;  /* 0x0000004c440c723c */ /* 0x050fe8000004180c */
[----:B-1----:R-:W-:Y:S04]  /*8770*/  FFMA.FTZ R2, R197, c[0x0][0x2d0], -R148 ;  /* 0x0000b400c5027a23 */ /* 0x002fe80000010894 */
[C---:B------:R-:W-:Y:S01]  /*8780*/  HMMA.16816.F32.BF16 R16, R68.reuse, R78, R16 ;  /* 0x0000004e4410723c */ /* 0x040fe20000041810 */
[----:B------:R1:W4:Y:S01]  /*8790*/  MUFU.EX2 R171, R2 ;  /* 0x0000000200ab7308 */ /* 0x0003220000000800 */
[----:B------:R-:W5:Y:S06]  /*87a0*/  LDSM.16.MT88.4 R76, [R204+0x5000] ;  /* 0x00500000cc4c783b */ /* 0x000f6c0000004200 */
[C---:B------:R-:W-:Y:S08]  /*87b0*/  HMMA.16816.F32.BF16 R20, R68.reuse, R80, R20 ;  /* 0x000000504414723c */ /* 0x040ff00000041814 */
[C---:B------:R-:W-:Y:S01]  /*87c0*/  HMMA.16816.F32.BF16 R24, R68.reuse, R82, R24 ;  /* 0x000000524418723c */ /* 0x040fe20000041818 */
[----:B------:R-:W4:Y:S07]  /*87d0*/  LDSM.16.MT88.4 R80, [R203+0x5000] ;  /* 0x00500000cb50783b */ /* 0x000f2e0000004200 */
[C---:B------:R-:W-:Y:S04]  /*87e0*/  HMMA.16816.F32.BF16 R28, R68.reuse, R84, R28 ;  /* 0x00000054441c723c */ /* 0x040fe8000004181c */
[--C-:B-1----:R-:W-:Y:S04]  /*87f0*/  FFMA.FTZ R2, R199, c[0x0][0x2d0], -R149.reuse ;  /* 0x0000b400c7027a23 */ /* 0x102fe80000010895 */
[C---:B------:R-:W-:Y:S01]  /*8800*/  HMMA.16816.F32.BF16 R32, R68.reuse, R86, R32 ;  /* 0x000000564420723c */ /* 0x040fe20000041820 */
[----:B------:R1:W-:Y:S01]  /*8810*/  MUFU.EX2 R108, R2 ;  /* 0x00000002006c7308 */ /* 0x0003e20000000800 */
[----:B------:R-:W4:Y:S06]  /*8820*/  LDSM.16.MT88.4 R84, [R206+0x5000] ;  /* 0x00500000ce54783b */ /* 0x000f2c0000004200 */
[C---:B--2---:R-:W-:Y:S04]  /*8830*/  HMMA.16816.F32.BF16 R36, R68.reuse, R72, R36 ;  /* 0x000000484424723c */ /* 0x044fe80000041824 */
[----:B------:R-:W-:Y:S02]  /*8840*/  FFMA.FTZ R95, R0, R95, R150 ;  /* 0x0000005f005f7223 */ /* 0x000fe40000010096 */
[--C-:B------:R-:W-:Y:S02]  /*8850*/  FFMA.FTZ R0, R133, c[0x0][0x2d0], -R149.reuse ;  /* 0x0000b40085007a23 */ /* 0x100fe40000010895 */
[C---:B------:R-:W-:Y:S01]  /*8860*/  HMMA.16816.F32.BF16 R40, R68.reuse, R74, R40 ;  /* 0x0000004a4428723c */ /* 0x040fe20000041828 */
[----:B------:R-:W2:Y:S01]  /*8870*/  LDSM.16.MT88.4 R72, [R200+0x1800] ;  /* 0x00180000c848783b */ /* 0x000ea20000004200 */
[----:B------:R-:W-:Y:S06]  /*8880*/  MUFU.EX2 R133, R93 ;  /* 0x0000005d00857308 */ /* 0x000fec0000000800 */
[C---:B-----5:R-:W-:Y:S04]  /*8890*/  HMMA.16816.F32.BF16 R44, R68.reuse, R76, R44 ;  /* 0x0000004c442c723c */ /* 0x060fe8000004182c */
[--C-:B-1----:R-:W-:Y:S01]  /*88a0*/  FFMA.FTZ R2, R232, c[0x0][0x2d0], -R149.reuse ;  /* 0x0000b400e8027a23 */ /* 0x102fe20000010895 */
[----:B------:R1:W-:Y:S03]  /*88b0*/  MUFU.EX2 R135, R0 ;  /* 0x0000000000877308 */ /* 0x0003e60000000800 */
[C---:B------:R-:W-:Y:S01]  /*88c0*/  HMMA.16816.F32.BF16 R48, R68.reuse, R78, R48 ;  /* 0x0000004e4430723c */ /* 0x040fe20000041830 */
[----:B------:R-:W5:Y:S06]  /*88d0*/  LDSM.16.MT88.4 R76, [R204+0x1800] ;  /* 0x00180000cc4c783b */ /* 0x000f6c0000004200 */
[----:B------:R2:W2:Y:S01]  /*88e0*/  MUFU.EX2 R170, R2 ;  /* 0x0000000200aa7308 */ /* 0x0004a20000000800 */
[C---:B----4-:R-:W-:Y:S08]  /*88f0*/  HMMA.16816.F32.BF16 R52, R68.reuse, R80, R52 ;  /* 0x000000504434723c */ /* 0x050ff00000041834 */
[C---:B------:R-:W-:Y:S01]  /*8900*/  HMMA.16816.F32.BF16 R56, R68.reuse, R82, R56 ;  /* 0x000000524438723c */ /* 0x040fe20000041838 */
[----:B------:R-:W4:Y:S03]  /*8910*/  LDSM.16.MT88.4 R80, [R203+0x1800] ;  /* 0x00180000cb50783b */ /* 0x000f260000004200 */
[--C-:B-1----:R-:W-:Y:S02]  /*8920*/  FFMA.FTZ R0, R151, c[0x0][0x2d0], -R149.reuse ;  /* 0x0000b40097007a23 */ /* 0x102fe40000010895 */
[----:B------:R-:W-:Y:S02]  /*8930*/  MUFU.EX2 R151, R94 ;  /* 0x0000005e00977308 */ /* 0x000fe40000000800 */
[C---:B------:R-:W-:Y:S04]  /*8940*/  HMMA.16816.F32.BF16 R60, R68.reuse, R84, R60 ;  /* 0x00000054443c723c */ /* 0x040fe8000004183c */
[--C-:B--2---:R-:W-:Y:S04]  /*8950*/  FFMA.FTZ R2, R230, c[0x0][0x2d0], -R148.reuse ;  /* 0x0000b400e6027a23 */ /* 0x104fe80000010894 */
[----:B------:R-:W-:Y:S01]  /*8960*/  HMMA.16816.F32.BF16 R64, R68, R86, R64 ;  /* 0x000000564440723c */ /* 0x000fe20000041840 */
[----:B------:R-:W1:Y:S01]  /*8970*/  LDSM.16.MT88.4 R84, [R206+0x1800] ;  /* 0x00180000ce54783b */ /* 0x000e620000004200 */
[----:B------:R2:W-:Y:S05]  /*8980*/  MUFU.EX2 R169, R2 ;  /* 0x0000000200a97308 */ /* 0x0005ea0000000800 */
[----:B------:R-:W-:Y:S02]  /*8990*/  F2FP.BF16.PACK_AB R68, R171, R109 ;  /* 0x0000006dab44723e */ /* 0x000fe400000010ff */
[----:B------:R-:W-:Y:S03]  /*89a0*/  F2FP.BF16.PACK_AB R69, R170, R108 ;  /* 0x0000006caa45723e */ /* 0x000fe600000010ff */
[--C-:B--2---:R-:W-:Y:S04]  /*89b0*/  FFMA.FTZ R2, R231, c[0x0][0x2d0], -R148.reuse ;  /* 0x0000b400e7027a23 */ /* 0x104fe80000010894 */
[----:B------:R2:W1:Y:S02]  /*89c0*/  MUFU.EX2 R168, R2 ;  /* 0x0000000200a87308 */ /* 0x0004640000000800 */
[--C-:B--2---:R-:W-:Y:S01]  /*89d0*/  FFMA.FTZ R2, R233, c[0x0][0x2d0], -R149.reuse ;  /* 0x0000b400e9027a23 */ /* 0x104fe20000010895 */
[----:B-1----:R-:W-:Y:S07]  /*89e0*/  F2FP.BF16.PACK_AB R70, R168, R169 ;  /* 0x000000a9a846723e */ /* 0x002fee00000010ff */
[----:B------:R1:W-:Y:S02]  /*89f0*/  MUFU.EX2 R163, R2 ;  /* 0x0000000200a37308 */ /* 0x0003e40000000800 */
[----:B-1----:R-:W-:Y:S08]  /*8a00*/  FFMA.FTZ R2, R234, c[0x0][0x2d0], -R149 ;  /* 0x0000b400ea027a23 */ /* 0x002ff00000010895 */
[----:B------:R1:W2:Y:S01]  /*8a10*/  MUFU.EX2 R162, R2 ;  /* 0x0000000200a27308 */ /* 0x0002a20000000800 */
[----:B---3--:R-:W-:Y:S01]  /*8a20*/  ISETP.GT.AND P0, PT, R192, R194, PT ;  /* 0x000000c2c000720c */ /* 0x008fe20003f04270 */
[----:B------:R-:W-:Y:S02]  /*8a30*/  IMAD.MOV.U32 R192, RZ, RZ, R229 ;  /* 0x000000ffffc07224 */ /* 0x000fe400078e00e5 */
[--C-:B-1----:R-:W-:Y:S01]  /*8a40*/  FFMA.FTZ R2, R235, c[0x0][0x2d0], -R148.reuse ;  /* 0x0000b400eb027a23 */ /* 0x102fe20000010894 */
[----:B--2---:R-:W-:Y:S05]  /*8a50*/  F2FP.BF16.PACK_AB R71, R162, R163 ;  /* 0x000000a3a247723e */ /* 0x004fea00000010ff */
[----:B------:R1:W-:Y:S02]  /*8a60*/  MUFU.EX2 R160, R2 ;  /* 0x0000000200a07308 */ /* 0x0003e40000000800 */
[C---:B------:R-:W-:Y:S08]  /*8a70*/  HMMA.16816.F32.BF16 R4, R68.reuse, R72, R4 ;  /* 0x000000484404723c */ /* 0x040ff00000041804 */
[C---:B------:R-:W-:Y:S01]  /*8a80*/  HMMA.16816.F32.BF16 R8, R68.reuse, R74, R8 ;  /* 0x0000004a4408723c */ /* 0x040fe20000041808 */
[----:B------:R-:W2:Y:S07]  /*8a90*/  LDSM.16.MT88.4 R72, [R200+0x5800] ;  /* 0x00580000c848783b */ /* 0x000eae0000004200 */
[C---:B-----5:R-:W-:Y:S04]  /*8aa0*/  HMMA.16816.F32.BF16 R12, R68.reuse, R76, R12 ;  /* 0x0000004c440c723c */ /* 0x060fe8000004180c */
[--C-:B-1----:R-:W-:Y:S04]  /*8ab0*/  FFMA.FTZ R2, R236, c[0x0][0x2d0], -R148.reuse ;  /* 0x0000b400ec027a23 */ /* 0x102fe80000010894 */
[C---:B------:R-:W-:Y:S01]  /*8ac0*/  HMMA.16816.F32.BF16 R16, R68.reuse, R78, R16 ;  /* 0x0000004e4410723c */ /* 0x040fe20000041810 */
[----:B------:R1:W3:Y:S01]  /*8ad0*/  MUFU.EX2 R161, R2 ;  /* 0x0000000200a17308 */ /* 0x0002e20000000800 */
[----:B------:R-:W5:Y:S06]  /*8ae0*/  LDSM.16.MT88.4 R76, [R204+0x5800] ;  /* 0x00580000cc4c783b */ /* 0x000f6c0000004200 */
[C---:B----4-:R-:W-:Y:S08]  /*8af0*/  HMMA.16816.F32.BF16 R20, R68.reuse, R80, R20 ;  /* 0x000000504414723c */ /* 0x050ff00000041814 */
[C---:B------:R-:W-:Y:S01]  /*8b00*/  HMMA.16816.F32.BF16 R24, R68.reuse, R82, R24 ;  /* 0x000000524418723c */ /* 0x040fe20000041818 */
[----:B------:R-:W4:Y:S07]  /*8b10*/  LDSM.16.MT88.4 R80, [R203+0x5800] ;  /* 0x00580000cb50783b */ /* 0x000f2e0000004200 */
[C---:B------:R-:W-:Y:S04]  /*8b20*/  HMMA.16816.F32.BF16 R28, R68.reuse, R84, R28 ;  /* 0x00000054441c723c */ /* 0x040fe8000004181c */
[--C-:B-1----:R-:W-:Y:S04]  /*8b30*/  FFMA.FTZ R2, R237, c[0x0][0x2d0], -R149.reuse ;  /* 0x0000b400ed027a23 */ /* 0x102fe80000010895 */
[C---:B------:R-:W-:Y:S01]  /*8b40*/  HMMA.16816.F32.BF16 R32, R68.reuse, R86, R32 ;  /* 0x000000564420723c */ /* 0x040fe20000041820 */
[----:B------:R1:W-:Y:S01]  /*8b50*/  MUFU.EX2 R130, R2 ;  /* 0x0000000200827308 */ /* 0x0003e20000000800 */
[----:B------:R-:W3:Y:S06]  /*8b60*/  LDSM.16.MT88.4 R84, [R206+0x5800] ;  /* 0x00580000ce54783b */ /* 0x000eec0000004200 */
[C---:B--2---:R-:W-:Y:S08]  /*8b70*/  HMMA.16816.F32.BF16 R36, R68.reuse, R72, R36 ;  /* 0x000000484424723c */ /* 0x044ff00000041824 */
[C---:B------:R-:W-:Y:S01]  /*8b80*/  HMMA.16816.F32.BF16 R40, R68.reuse, R74, R40 ;  /* 0x0000004a4428723c */ /* 0x040fe20000041828 */
[----:B------:R-:W2:Y:S07]  /*8b90*/  LDSM.16.MT88.4 R72, [R200+0x2000] ;  /* 0x00200000c848783b */ /* 0x000eae0000004200 */
[C---:B-----5:R-:W-:Y:S04]  /*8ba0*/  HMMA.16816.F32.BF16 R44, R68.reuse, R76, R44 ;  /* 0x0000004c442c723c */ /* 0x060fe8000004182c */
[--C-:B-1----:R-:W-:Y:S04]  /*8bb0*/  FFMA.FTZ R2, R240, c[0x0][0x2d0], -R149.reuse ;  /* 0x0000b400f0027a23 */ /* 0x102fe80000010895 */
[C---:B------:R-:W-:Y:S01]  /*8bc0*/  HMMA.16816.F32.BF16 R48, R68.reuse, R78, R48 ;  /* 0x0000004e4430723c */ /* 0x040fe20000041830 */
[----:B------:R1:W5:Y:S01]  /*8bd0*/  MUFU.EX2 R131, R2 ;  /* 0x0000000200837308 */ /* 0x0003620000000800 */
[----:B------:R-:W2:Y:S06]  /*8be0*/  LDSM.16.MT88.4 R76, [R204+0x2000] ;  /* 0x00200000cc4c783b */ /* 0x000eac0000004200 */
[C---:B----4-:R-:W-:Y:S08]  /*8bf0*/  HMMA.16816.F32.BF16 R52, R68.reuse, R80, R52 ;  /* 0x000000504434723c */ /* 0x050ff00000041834 */
[C---:B------:R-:W-:Y:S01]  /*8c00*/  HMMA.16816.F32.BF16 R56, R68.reuse, R82, R56 ;  /* 0x000000524438723c */ /* 0x040fe20000041838 */
[----:B------:R-:W4:Y:S07]  /*8c10*/  LDSM.16.MT88.4 R80, [R203+0x2000] ;  /* 0x00200000cb50783b */ /* 0x000f2e0000004200 */
[C---:B---3--:R-:W-:Y:S04]  /*8c20*/  HMMA.16816.F32.BF16 R60, R68.reuse, R84, R60 ;  /* 0x00000054443c723c */ /* 0x048fe8000004183c */
[--C-:B-1----:R-:W-:Y:S04]  /*8c30*/  FFMA.FTZ R2, R238, c[0x0][0x2d0], -R148.reuse ;  /* 0x0000b400ee027a23 */ /* 0x102fe80000010894 */
[----:B------:R-:W-:Y:S01]  /*8c40*/  HMMA.16816.F32.BF16 R64, R68, R86, R64 ;  /* 0x000000564440723c */ /* 0x000fe20000041840 */
[----:B------:R1:W-:Y:S01]  /*8c50*/  MUFU.EX2 R129, R2 ;  /* 0x0000000200817308 */ /* 0x0003e20000000800 */
[----:B------:R-:W3:Y:S05]  /*8c60*/  LDSM.16.MT88.4 R84, [R206+0x2000] ;  /* 0x00200000ce54783b */ /* 0x000eea0000004200 */
[----:B------:R-:W-:Y:S02]  /*8c70*/  F2FP.BF16.PACK_AB R68, R161, R160 ;  /* 0x000000a0a144723e */ /* 0x000fe400000010ff */
[----:B-----5:R-:W-:Y:S03]  /*8c80*/  F2FP.BF16.PACK_AB R69, R131, R130 ;  /* 0x000000828345723e */ /* 0x020fe600000010ff */
[--C-:B-1----:R-:W-:Y:S04]  /*8c90*/  FFMA.FTZ R2, R239, c[0x0][0x2d0], -R148.reuse ;  /* 0x0000b400ef027a23 */ /* 0x102fe80000010894 */
[----:B------:R1:W5:Y:S02]  /*8ca0*/  MUFU.EX2 R159, R2 ;  /* 0x00000002009f7308 */ /* 0x0003640000000800 */
[--C-:B-1----:R-:W-:Y:S01]  /*8cb0*/  FFMA.FTZ R2, R241, c[0x0][0x2d0], -R149.reuse ;  /* 0x0000b400f1027a23 */ /* 0x102fe20000010895 */
[----:B-----5:R-:W-:Y:S07]  /*8cc0*/  F2FP.BF16.PACK_AB R70, R159, R129 ;  /* 0x000000819f46723e */ /* 0x020fee00000010ff */
[----:B------:R1:W-:Y:S02]  /*8cd0*/  MUFU.EX2 R128, R2 ;  /* 0x0000000200807308 */ /* 0x0003e40000000800 */
[--C-:B-1----:R-:W-:Y:S08]  /*8ce0*/  FFMA.FTZ R2, R242, c[0x0][0x2d0], -R149.reuse ;  /* 0x0000b400f2027a23 */ /* 0x102ff00000010895 */
[----:B------:R1:W5:Y:S02]  /*8cf0*/  MUFU.EX2 R158, R2 ;  /* 0x00000002009e7308 */ /* 0x0003640000000800 */
[--C-:B-1----:R-:W-:Y:S01]  /*8d00*/  FFMA.FTZ R2, R248, c[0x0][0x2d0], -R148.reuse ;  /* 0x0000b400f8027a23 */ /* 0x102fe20000010894 */
[----:B-----5:R-:W-:Y:S07]  /*8d10*/  F2FP.BF16.PACK_AB R71, R158, R128 ;  /* 0x000000809e47723e */ /* 0x020fee00000010ff */
[----:B------:R1:W-:Y:S01]  /*8d20*/  MUFU.EX2 R156, R2 ;  /* 0x00000002009c7308 */ /* 0x0003e20000000800 */
[C---:B--2---:R-:W-:Y:S08]  /*8d30*/  HMMA.16816.F32.BF16 R4, R68.reuse, R72, R4 ;  /* 0x000000484404723c */ /* 0x044ff00000041804 */
[C---:B------:R-:W-:Y:S01]  /*8d40*/  HMMA.16816.F32.BF16 R8, R68.reuse, R74, R8 ;  /* 0x0000004a4408723c */ /* 0x040fe20000041808 */
[----:B------:R-:W2:Y:S07]  /*8d50*/  LDSM.16.MT88.4 R72, [R200+0x6000] ;  /* 0x00600000c848783b */ /* 0x000eae0000004200 */
[C---:B------:R-:W-:Y:S04]  /*8d60*/  HMMA.16816.F32.BF16 R12, R68.reuse, R76, R12 ;  /* 0x0000004c440c723c */ /* 0x040fe8000004180c */
[--C-:B-1----:R-:W-:Y:S04]  /*8d70*/  FFMA.FTZ R2, R250, c[0x0][0x2d0], -R148.reuse ;  /* 0x0000b400fa027a23 */ /* 0x102fe80000010894 */
[C---:B------:R-:W-:Y:S01]  /*8d80*/  HMMA.16816.F32.BF16 R16, R68.reuse, R78, R16 ;  /* 0x0000004e4410723c */ /* 0x040fe20000041810 */
[----:B------:R1:W5:Y:S01]  /*8d90*/  MUFU.EX2 R157, R2 ;  /* 0x00000002009d7308 */ /* 0x0003620000000800 */
[----:B------:R-:W5:Y:S06]  /*8da0*/  LDSM.16.MT88.4 R76, [R204+0x6000] ;  /* 0x00600000cc4c783b */ /* 0x000f6c0000004200 */
[C---:B----4-:R-:W-:Y:S08]  /*8db0*/  HMMA.16816.F32.BF16 R20, R68.reuse, R80, R20 ;  /* 0x000000504414723c */ /* 0x050ff00000041814 */
[C---:B------:R-:W-:Y:S01]  /*8dc0*/  HMMA.16816.F32.BF16 R24, R68.reuse, R82, R24 ;  /* 0x000000524418723c */ /* 0x040fe20000041818 */
[----:B------:R-:W4:Y:S07]  /*8dd0*/  LDSM.16.MT88.4 R80, [R203+0x6000] ;  /* 0x00600000cb50783b */ /* 0x000f2e0000004200 */
[C---:B---3--:R-:W-:Y:S04]  /*8de0*/  HMMA.16816.F32.BF16 R28, R68.reuse, R84, R28 ;  /* 0x00000054441c723c */ /* 0x048fe8000004181c */
        /* <DEDUP_REMOVED lines=28> */
[----:B------:R-:W1:Y:S02]  /*8fb0*/  MUFU.EX2 R154, R2 ;  /* 0x00000002009a7308 */ /* 0x000e640000000800 */
[----:B-1----:R-:W-:Y:S01]  /*8fc0*/  F2FP.BF16.PACK_AB R71, R154, R104 ;  /* 0x000000689a47723e */ /* 0x002fe200000010ff */
[--C-:B------:R-:W-:Y:S02]  /*8fd0*/  FFMA.FTZ R2, R134, c[0x0][0x2d0], -R148.reuse ;  /* 0x0000b40086027a23 */ /* 0x100fe40000010894 */
[----:B------:R-:W-:Y:S05]  /*8fe0*/  FFMA.FTZ R148, R152, c[0x0][0x2d0], -R148 ;  /* 0x0000b40098947a23 */ /* 0x000fea0000010894 */
[----:B------:R1:W-:Y:S01]  /*8ff0*/  MUFU.EX2 R134, R0 ;  /* 0x0000000000867308 */ /* 0x0003e20000000800 */
[C---:B--2---:R-:W-:Y:S09]  /*9000*/  HMMA.16816.F32.BF16 R4, R68.reuse, R72, R4 ;  /* 0x000000484404723c */ /* 0x044ff20000041804 */
[----:B------:R-:W-:Y:S01]  /*9010*/  MUFU.EX2 R152, R92 ;  /* 0x0000005c00987308 */ /* 0x000fe20000000800 */
[C---:B------:R-:W-:Y:S01]  /*9020*/  HMMA.16816.F32.BF16 R8, R68.reuse, R74, R8 ;  /* 0x0000004a4408723c */ /* 0x040fe20000041808 */
[----:B------:R-:W2:Y:S07]  /*9030*/  LDSM.16.MT88.4 R72, [R204+0x6800] ;  /* 0x00680000cc48783b */ /* 0x000eae0000004200 */
[C---:B------:R-:W-:Y:S01]  /*9040*/  HMMA.16816.F32.BF16 R12, R68.reuse, R76, R12 ;  /* 0x0000004c440c723c */ /* 0x040fe2000004180c */
[----:B------:R5:W2:Y:S03]  /*9050*/  MUFU.EX2 R153, R2 ;  /* 0x0000000200997308 */ /* 0x000aa60000000800 */
[----:B-1----:R-:W-:Y:S04]  /*9060*/  FFMA.FTZ R0, R132, c[0x0][0x2d0], -R149 ;  /* 0x0000b40084007a23 */ /* 0x002fe80000010895 */
[C---:B------:R-:W-:Y:S01]  /*9070*/  HMMA.16816.F32.BF16 R16, R68.reuse, R78, R16 ;  /* 0x0000004e4410723c */ /* 0x040fe20000041810 */
[----:B------:R-:W1:Y:S02]  /*9080*/  LDSM.16.MT88.4 R76, [R203+0x6800] ;  /* 0x00680000cb4c783b */ /* 0x000e640000004200 */
[----:B------:R-:W-:Y:S05]  /*9090*/  MUFU.EX2 R148, R148 ;  /* 0x0000009400947308 */ /* 0x000fea0000000800 */
[C---:B----4-:R-:W-:Y:S05]  /*90a0*/  HMMA.16816.F32.BF16 R20, R68.reuse, R80, R20 ;  /* 0x000000504414723c */ /* 0x050fea0000041814 */
[----:B------:R4:W-:Y:S03]  /*90b0*/  MUFU.EX2 R132, R0 ;  /* 0x0000000000847308 */ /* 0x0009e60000000800 */
[C---:B------:R-:W-:Y:S01]  /*90c0*/  HMMA.16816.F32.BF16 R24, R68.reuse, R82, R24 ;  /* 0x000000524418723c */ /* 0x040fe20000041818 */
[----:B------:R-:W1:Y:S03]  /*90d0*/  LDSM.16.MT88.4 R80, [R206+0x6800] ;  /* 0x00680000ce50783b */ /* 0x000e660000004200 */
[----:B-----5:R-:W-:Y:S04]  /*90e0*/  FADD.FTZ R2, R113, R95 ;  /* 0x0000005f71027221 */ /* 0x020fe80000010000 */
[C---:B---3--:R-:W-:Y:S01]  /*90f0*/  HMMA.16816.F32.BF16 R28, R68.reuse, R84, R28 ;  /* 0x00000054441c723c */ /* 0x048fe2000004181c */
[----:B------:R-:W-:Y:S03]  /*9100*/  LDSM.16.MT88.4 R92, [R204+0x7000] ;  /* 0x00700000cc5c783b */ /* 0x000fe60000004200 */
[----:B------:R-:W-:Y:S04]  /*9110*/  FADD.FTZ R2, R126, R2 ;  /* 0x000000027e027221 */ /* 0x000fe80000010000 */
[C---:B------:R-:W-:Y:S01]  /*9120*/  HMMA.16816.F32.BF16 R32, R68.reuse, R86, R32 ;  /* 0x000000564420723c */ /* 0x040fe20000041820 */
[----:B------:R-:W-:Y:S03]  /*9130*/  LDSM.16.MT88.4 R84, [R203+0x3000] ;  /* 0x00300000cb54783b */ /* 0x000fe60000004200 */
[----:B----4-:R-:W-:Y:S04]  /*9140*/  FFMA.FTZ R0, R114, c[0x0][0x2d0], -R149 ;  /* 0x0000b40072007a23 */ /* 0x010fe80000010895 */
[C---:B------:R-:W-:Y:S01]  /*9150*/  HMMA.16816.F32.BF16 R36, R68.reuse, R88, R36 ;  /* 0x000000584424723c */ /* 0x040fe20000041824 */
[----:B------:R3:W4:Y:S07]  /*9160*/  MUFU.EX2 R150, R0 ;  /* 0x0000000000967308 */ /* 0x00072e0000000800 */
[C---:B------:R-:W-:Y:S01]  /*9170*/  HMMA.16816.F32.BF16 R40, R68.reuse, R90, R40 ;  /* 0x0000005a4428723c */ /* 0x040fe20000041828 */
[----:B------:R-:W-:Y:S07]  /*9180*/  LDSM.16.MT88.4 R88, [R206+0x3000] ;  /* 0x00300000ce58783b */ /* 0x000fee0000004200 */
[C---:B--2---:R-:W-:Y:S08]  /*9190*/  HMMA.16816.F32.BF16 R44, R68.reuse, R72, R44 ;  /* 0x00000048442c723c */ /* 0x044ff0000004182c */
[C---:B------:R-:W-:Y:S01]  /*91a0*/  HMMA.16816.F32.BF16 R48, R68.reuse, R74, R48 ;  /* 0x0000004a4430723c */ /* 0x040fe20000041830 */
[----:B------:R-:W2:Y:S03]  /*91b0*/  LDSM.16.MT88.4 R72, [R200+0x3000] ;  /* 0x00300000c848783b */ /* 0x000ea60000004200 */
[----:B---3--:R-:W-:Y:S02]  /*91c0*/  FADD.FTZ R0, R112, R3 ;  /* 0x0000000370007221 */ /* 0x008fe40000010000 */
[----:B------:R-:W-:Y:S02]  /*91d0*/  IMAD.MOV.U32 R112, RZ, RZ, R124 ;  /* 0x000000ffff707224 */ /* 0x000fe400078e007c */
[C---:B-1----:R-:W-:Y:S04]  /*91e0*/  HMMA.16816.F32.BF16 R52, R68.reuse, R76, R52 ;  /* 0x0000004c4434723c */ /* 0x042fe80000041834 */
[----:B------:R-:W-:Y:S02]  /*91f0*/  FADD.FTZ R0, R125, R0 ;  /* 0x000000007d007221 */ /* 0x000fe40000010000 */
[--C-:B------:R-:W-:Y:S02]  /*9200*/  FFMA.FTZ R3, R96, c[0x0][0x2d0], -R149.reuse ;  /* 0x0000b40060037a23 */ /* 0x100fe40000010895 */
[C---:B------:R-:W-:Y:S01]  /*9210*/  HMMA.16816.F32.BF16 R56, R68.reuse, R78, R56 ;  /* 0x0000004e4438723c */ /* 0x040fe20000041838 */
[----:B------:R-:W1:Y:S01]  /*9220*/  LDSM.16.MT88.4 R76, [R204+0x3000] ;  /* 0x00300000cc4c783b */ /* 0x000e620000004200 */
[----:B------:R3:W-:Y:S02]  /*9230*/  MUFU.EX2 R145, R3 ;  /* 0x0000000300917308 */ /* 0x0007e40000000800 */
[--C-:B------:R-:W-:Y:S02]  /*9240*/  FFMA.FTZ R96, R127, c[0x0][0x2d0], -R149.reuse ;  /* 0x0000b4007f607a23 */ /* 0x100fe40000010895 */
[----:B------:R-:W-:Y:S02]  /*9250*/  FFMA.FTZ R149, R119, c[0x0][0x2d0], -R149 ;  /* 0x0000b40077957a23 */ /* 0x000fe40000010895 */
[C---:B------:R-:W-:Y:S01]  /*9260*/  HMMA.16816.F32.BF16 R60, R68.reuse, R80, R60 ;  /* 0x00000050443c723c */ /* 0x040fe2000004183c */
[----:B------:R-:W-:Y:S03]  /*9270*/  LDSM.16.MT88.4 R124, [R200+0x3800] ;  /* 0x00380000c87c783b */ /* 0x000fe60000004200 */
[----:B------:R-:W5:Y:S01]  /*9280*/  MUFU.EX2 R144, R96 ;  /* 0x0000006000907308 */ /* 0x000f620000000800 */
[----:B------:R-:W-:Y:S02]  /*9290*/  FADD.FTZ R0, R123, R0 ;  /* 0x000000007b007221 */ /* 0x000fe40000010000 */
[----:B------:R-:W-:Y:S01]  /*92a0*/  FADD.FTZ R2, R112, R2 ;  /* 0x0000000270027221 */ /* 0x000fe20000010000 */
[----:B------:R-:W-:Y:S01]  /*92b0*/  HMMA.16816.F32.BF16 R64, R68, R82, R64 ;  /* 0x000000524440723c */ /* 0x000fe20000041840 */
[----:B------:R-:W1:Y:S03]  /*92c0*/  LDSM.16.MT88.4 R80, [R200+0x7000] ;  /* 0x00700000c850783b */ /* 0x000e660000004200 */
[----:B------:R-:W-:Y:S02]  /*92d0*/  F2FP.BF16.PACK_AB R112, R146, R147 ;  /* 0x000000939270723e */ /* 0x000fe400000010ff */
[----:B------:R-:W1:Y:S01]  /*92e0*/  MUFU.EX2 R119, R97 ;  /* 0x0000006100777308 */ /* 0x000e620000000800 */
[----:B------:R-:W-:Y:S02]  /*92f0*/  F2FP.BF16.PACK_AB R68, R152, R153 ;  /* 0x000000999844723e */ /* 0x000fe400000010ff */
[----:B------:R-:W-:Y:S03]  /*9300*/  F2FP.BF16.PACK_AB R69, R134, R135 ;  /* 0x000000878645723e */ /* 0x000fe600000010ff */
[----:B------:R-:W-:Y:S01]  /*9310*/  F2FP.BF16.PACK_AB R70, R151, R133 ;  /* 0x000000859746723e */ /* 0x000fe200000010ff */
[----:B---3--:R-:W-:Y:S01]  /*9320*/  FADD.FTZ R3, R121, R2 ;  /* 0x0000000279037221 */ /* 0x008fe20000010000 */
[----:B----4-:R-:W-:Y:S01]  /*9330*/  F2FP.BF16.PACK_AB R71, R150, R132 ;  /* 0x000000849647723e */ /* 0x010fe200000010ff */
[----:B------:R-:W-:Y:S01]  /*9340*/  FADD.FTZ R2, R122, R0 ;  /* 0x000000007a027221 */ /* 0x000fe20000010000 */
[----:B------:R-:W3:Y:S01]  /*9350*/  MUFU.EX2 R149, R149 ;  /* 0x0000009500957308 */ /* 0x000ee20000000800 */
[----:B------:R-:W-:Y:S02]  /*9360*/  FADD.FTZ R0, R120, R3 ;  /* 0x0000000378007221 */ /* 0x000fe40000010000 */
[----:B------:R-:W-:Y:S01]  /*9370*/  FADD.FTZ R2, R102, R2 ;  /* 0x0000000266027221 */ /* 0x000fe20000010000 */
[----:B-----5:R-:W-:Y:S01]  /*9380*/  F2FP.BF16.PACK_AB R113, R144, R145 ;  /* 0x000000919071723e */ /* 0x020fe200000010ff */
[C---:B--2---:R-:W-:Y:S03]  /*9390*/  HMMA.16816.F32.BF16 R4, R68.reuse, R72, R4 ;  /* 0x000000484404723c */ /* 0x044fe60000041804 */
[----:B------:R-:W-:Y:S02]  /*93a0*/  FADD.FTZ R0, R98, R0 ;  /* 0x0000000062007221 */ /* 0x000fe40000010000 */
[----:B------:R-:W-:Y:S02]  /*93b0*/  FADD.FTZ R2, R99, R2 ;  /* 0x0000000263027221 */ /* 0x000fe40000010000 */
[----:B------:R-:W-:Y:S01]  /*93c0*/  FADD.FTZ R0, R103, R0 ;  /* 0x0000000067007221 */ /* 0x000fe20000010000 */
[C---:B------:R-:W-:Y:S01]  /*93d0*/  HMMA.16816.F32.BF16 R8, R68.reuse, R74, R8 ;  /* 0x0000004a4408723c */ /* 0x040fe20000041808 */
[----:B------:R-:W2:Y:S03]  /*93e0*/  LDSM.16.MT88.4 R72, [R203+0x7000] ;  /* 0x00700000cb48783b */ /* 0x000ea60000004200 */
[----:B------:R-:W-:Y:S01]  /*93f0*/  FADD.FTZ R2, R101, R2 ;  /* 0x0000000265027221 */ /* 0x000fe20000010000 */
[----:B-1----:R-:W-:Y:S01]  /*9400*/  F2FP.BF16.PACK_AB R114, R148, R119 ;  /* 0x000000779472723e */ /* 0x002fe200000010ff */
[----:B------:R-:W-:Y:S02]  /*9410*/  FADD.FTZ R0, R100, R0 ;  /* 0x0000000064007221 */ /* 0x000fe40000010000 */
[C---:B------:R-:W-:Y:S01]  /*9420*/  HMMA.16816.F32.BF16 R12, R68.reuse, R76, R12 ;  /* 0x0000004c440c723c */ /* 0x040fe2000004180c */
[----:B------:R-:W-:Y:S03]  /*9430*/  LDSM.16.MT88.4 R96, [R200+0x7800] ;  /* 0x00780000c860783b */ /* 0x000fe60000004200 */
[----:B---3--:R-:W-:Y:S01]  /*9440*/  F2FP.BF16.PACK_AB R115, R149, R118 ;  /* 0x000000769573723e */ /* 0x008fe200000010ff */
[----:B------:R-:W-:Y:S02]  /*9450*/  FADD.FTZ R0, R245, R0 ;  /* 0x00000000f5007221 */ /* 0x000fe40000010000 */
[----:B------:R-:W-:Y:S01]  /*9460*/  FADD.FTZ R2, R251, R2 ;  /* 0x00000002fb027221 */ /* 0x000fe20000010000 */
[C---:B------:R-:W-:Y:S01]  /*9470*/  HMMA.16816.F32.BF16 R16, R68.reuse, R78, R16 ;  /* 0x0000004e4410723c */ /* 0x040fe20000041810 */
[----:B------:R-:W1:Y:S03]  /*9480*/  LDSM.16.MT88.4 R76, [R206+0x7000] ;  /* 0x00700000ce4c783b */ /* 0x000e660000004200 */
[----:B------:R-:W-:Y:S02]  /*9490*/  FADD.FTZ R0, R111, R0 ;  /* 0x000000006f007221 */ /* 0x000fe40000010000 */
[----:B------:R-:W-:Y:S02]  /*94a0*/  FADD.FTZ R2, R244, R2 ;  /* 0x00000002f4027221 */ /* 0x000fe40000010000 */
[C---:B------:R-:W-:Y:S01]  /*94b0*/  HMMA.16816.F32.BF16 R20, R68.reuse, R84, R20 ;  /* 0x000000544414723c */ /* 0x040fe20000041814 */
[----:B------:R-:W-:Y:S03]  /*94c0*/  LDSM.16.MT88.4 R100, [R204+0x7800] ;  /* 0x00780000cc64783b */ /* 0x000fe60000004200 */
        /* <DEDUP_REMOVED lines=14> */
[C---:B------:R-:W-:Y:S04]  /*95b0*/  HMMA.16816.F32.BF16 R36, R68.reuse, R80, R36 ;  /* 0x000000504424723c */ /* 0x040fe80000041824 */
[----:B------:R-:W-:Y:S02]  /*95c0*/  FADD.FTZ R2, R168, R2 ;  /* 0x00000002a8027221 */ /* 0x000fe40000010000 */
[----:B------:R-:W-:Y:S02]  /*95d0*/  FADD.FTZ R0, R162, R0 ;  /* 0x00000000a2007221 */ /* 0x000fe40000010000 */
[C---:B------:R-:W-:Y:S01]  /*95e0*/  HMMA.16816.F32.BF16 R40, R68.reuse, R82, R40 ;  /* 0x000000524428723c */ /* 0x040fe20000041828 */
[----:B------:R-:W3:Y:S03]  /*95f0*/  LDSM.16.MT88.4 R80, [R204+0x3800] ;  /* 0x00380000cc50783b */ /* 0x000ee60000004200 */
[----:B------:R-:W-:Y:S02]  /*9600*/  FADD.FTZ R2, R160, R2 ;  /* 0x00000002a0027221 */ /* 0x000fe40000010000 */
[----:B------:R-:W-:Y:S02]  /*9610*/  FADD.FTZ R0, R130, R0 ;  /* 0x0000000082007221 */ /* 0x000fe40000010000 */
[C---:B------:R-:W-:Y:S04]  /*9620*/  HMMA.16816.F32.BF16 R44, R68.reuse, R92, R44 ;  /* 0x0000005c442c723c */ /* 0x040fe8000004182c */
[----:B------:R-:W-:Y:S02]  /*9630*/  FADD.FTZ R2, R161, R2 ;  /* 0x00000002a1027221 */ /* 0x000fe40000010000 */
[----:B------:R-:W-:Y:S02]  /*9640*/  FADD.FTZ R0, R131, R0 ;  /* 0x0000000083007221 */ /* 0x000fe40000010000 */
[C---:B------:R-:W-:Y:S04]  /*9650*/  HMMA.16816.F32.BF16 R48, R68.reuse, R94, R48 ;  /* 0x0000005e4430723c */ /* 0x040fe80000041830 */
[----:B------:R-:W-:Y:S02]  /*9660*/  FADD.FTZ R2, R129, R2 ;  /* 0x0000000281027221 */ /* 0x000fe40000010000 */
[----:B------:R-:W-:Y:S02]  /*9670*/  FADD.FTZ R0, R128, R0 ;  /* 0x0000000080007221 */ /* 0x000fe40000010000 */
[C---:B--2---:R-:W-:Y:S04]  /*9680*/  HMMA.16816.F32.BF16 R52, R68.reuse, R72, R52 ;  /* 0x000000484434723c */ /* 0x044fe80000041834 */
[----:B------:R-:W-:Y:S02]  /*9690*/  FADD.FTZ R2, R159, R2 ;  /* 0x000000029f027221 */ /* 0x000fe40000010000 */
[----:B------:R-:W-:Y:S02]  /*96a0*/  FADD.FTZ R0, R158, R0 ;  /* 0x000000009e007221 */ /* 0x000fe40000010000 */
[C---:B------:R-:W-:Y:S04]  /*96b0*/  HMMA.16816.F32.BF16 R56, R68.reuse, R74, R56 ;  /* 0x0000004a4438723c */ /* 0x040fe80000041838 */
[----:B------:R-:W-:Y:S02]  /*96c0*/  FADD.FTZ R2, R156, R2 ;  /* 0x000000029c027221 */ /* 0x000fe40000010000 */
[----:B------:R-:W-:Y:S02]  /*96d0*/  FADD.FTZ R0, R107, R0 ;  /* 0x000000006b007221 */ /* 0x000fe40000010000 */
[C---:B-1----:R-:W-:Y:S04]  /*96e0*/  HMMA.16816.F32.BF16 R60, R68.reuse, R76, R60 ;  /* 0x0000004c443c723c */ /* 0x042fe8000004183c */
[----:B------:R-:W-:Y:S02]  /*96f0*/  FADD.FTZ R2, R157, R2 ;  /* 0x000000029d027221 */ /* 0x000fe40000010000 */
[----:B------:R-:W-:Y:S02]  /*9700*/  FADD.FTZ R0, R106, R0 ;  /* 0x000000006a007221 */ /* 0x000fe40000010000 */
[----:B------:R-:W-:Y:S04]  /*9710*/  HMMA.16816.F32.BF16 R64, R68, R78, R64 ;  /* 0x0000004e4440723c */ /* 0x000fe80000041840 */
[----:B------:R-:W-:Y:S02]  /*9720*/  FADD.FTZ R2, R105, R2 ;  /* 0x0000000269027221 */ /* 0x000fe40000010000 */
[----:B------:R-:W-:Y:S02]  /*9730*/  FADD.FTZ R0, R104, R0 ;  /* 0x0000000068007221 */ /* 0x000fe40000010000 */
[C---:B------:R-:W-:Y:S01]  /*9740*/  HMMA.16816.F32.BF16 R120, R112.reuse, R124, R4 ;  /* 0x0000007c7078723c */ /* 0x040fe20000041804 */
[----:B------:R-:W1:Y:S04]  /*9750*/  LDSM.16.MT88.4 R4, [R206+0x7800] ;  /* 0x00780000ce04783b */ /* 0x000e680000004200 */
[----:B------:R-:W-:Y:S02]  /*9760*/  FADD.FTZ R2, R155, R2 ;  /* 0x000000029b027221 */ /* 0x000fe40000010000 */
[----:B------:R-:W-:Y:S01]  /*9770*/  FADD.FTZ R0, R154, R0 ;  /* 0x000000009a007221 */ /* 0x000fe20000010000 */
[C---:B------:R-:W-:Y:S04]  /*9780*/  HMMA.16816.F32.BF16 R124, R112.reuse, R126, R8 ;  /* 0x0000007e707c723c */ /* 0x040fe80000041808 */
[----:B------:R-:W-:Y:S02]  /*9790*/  FADD.FTZ R2, R153, R2 ;  /* 0x0000000299027221 */ /* 0x000fe40000010000 */
[----:B------:R-:W-:Y:S02]  /*97a0*/  FADD.FTZ R0, R135, R0 ;  /* 0x0000000087007221 */ /* 0x000fe40000010000 */
[C---:B---3--:R-:W-:Y:S04]  /*97b0*/  HMMA.16816.F32.BF16 R68, R112.reuse, R80, R12 ;  /* 0x000000507044723c */ /* 0x048fe8000004180c */
        /* <DEDUP_REMOVED lines=20> */
[C---:B------:R-:W-:Y:S01]  /*9900*/  HMMA.16816.F32.BF16 R96, R112.reuse, R98, R40 ;  /* 0x000000627060723c */ /* 0x040fe20000041828 */
[----:B------:R2:W-:Y:S03]  /*9910*/  STL [R1], R2 ;  /* 0x0000000201007387 */ /* 0x0005e60000100800 */
[----:B------:R-:W-:Y:S01]  /*9920*/  IMAD.MOV.U32 R118, RZ, RZ, R116 ;  /* 0x000000ffff767224 */ /* 0x000fe200078e0074 */
[----:B------:R2:W-:Y:S01]  /*9930*/  STL [R1+0x10], R0 ;  /* 0x0000100001007387 */ /* 0x0005e20000100800 */
[----:B------:R-:W-:Y:S02]  /*9940*/  IMAD.MOV.U32 R3, RZ, RZ, R117 ;  /* 0x000000ffff037224 */ /* 0x000fe400078e0075 */
[C---:B------:R-:W-:Y:S08]  /*9950*/  HMMA.16816.F32.BF16 R128, R112.reuse, R100, R44 ;  /* 0x000000647080723c */ /* 0x040ff0000004182c */
[C---:B------:R-:W-:Y:S08]  /*9960*/  HMMA.16816.F32.BF16 R100, R112.reuse, R102, R48 ;  /* 0x000000667064723c */ /* 0x040ff00000041830 */
[C---:B------:R-:W-:Y:S08]  /*9970*/  HMMA.16816.F32.BF16 R104, R112.reuse, R108, R52 ;  /* 0x0000006c7068723c */ /* 0x040ff00000041834 */
[C---:B------:R-:W-:Y:S08]  /*9980*/  HMMA.16816.F32.BF16 R108, R112.reuse, R110, R56 ;  /* 0x0000006e706c723c */ /* 0x040ff00000041838 */
[C---:B-1----:R-:W-:Y:S08]  /*9990*/  HMMA.16816.F32.BF16 R132, R112.reuse, R4, R60 ;  /* 0x000000047084723c */ /* 0x042ff0000004183c */
[----:B------:R-:W-:Y:S01]  /*99a0*/  HMMA.16816.F32.BF16 R112, R112, R6, R64 ;  /* 0x000000067070723c */ /* 0x000fe20000041840 */
[----:B--2---:R-:W-:-:S07]  /*99b0*/  @P0 BRA `(.L_x_444) ;  /* 0xffffbf1000000947 */ /* 0x004fce000383ffff */
.L_x_443:
[----:B--2---:R-:W-:-:S13]  /*99c0*/  ISETP.GE.AND P0, PT, R229, RZ, PT ;  /* 0x000000ffe500720c */ /* 0x004fda0003f06270 */
[----:B------:R-:W-:Y:S05]  /*99d0*/  @!P0 BRA `(.L_x_445) ;  /* 0x000034c000008947 */ /* 0x000fea0003800000 */
[----:B------:R-:W-:Y:S02]  /*99e0*/  MOV R119, R116 ;  /* 0x0000007400777202 */ /* 0x000fe40000000f00 */
[----:B------:R-:W-:Y:S02]  /*99f0*/  MOV R118, R117 ;  /* 0x0000007500767202 */ /* 0x000fe40000000f00 */
.L_x_446:
[----:B------:R-:W2:Y:S01]  /*9a00*/  LDL.64 R38, [R1+0x20] ;  /* 0x0000200001267983 */ /* 0x000ea20000100a00 */
[----:B------:R-:W-:Y:S04]  /*9a10*/  DEPBAR.LE SB0, 0x0 ;  /* 0x000080000000791a */ /* 0x000fe80000000000 */
[----:B------:R-:W-:Y:S01]  /*9a20*/  WARPSYNC 0xffffffff ;  /* 0xffffffff00007948 */ /* 0x000fe20003800000 */
[----:B------:R-:W3:Y:S01]  /*9a30*/  LDL R37, [R1+0x28] ;  /* 0x0000280001257983 */ /* 0x000ee20000100800 */
[----:B------:R-:W-:Y:S01]  /*9a40*/  SHF.R.S32.HI R0, RZ, 0x1f, R229 ;  /* 0x0000001fff007819 */ /* 0x000fe200000114e5 */
[C---:B------:R-:W-:Y:S01]  /*9a50*/  IMAD.WIDE.U32 R2, R229.reuse, c[0x0][0x208], RZ ;  /* 0x00008200e5027a25 */ /* 0x040fe200078e00ff */
[----:B------:R-:W-:Y:S01]  /*9a60*/  MOV R232, 0x6 ;  /* 0x0000000600e87802 */ /* 0x000fe20000000f00 */
[----:B------:R-:W4:Y:S02]  /*9a70*/  LDL.64 R46, [R1+0x8] ;  /* 0x00000800012e7983 */ /* 0x000f240000100a00 */
[----:B------:R-:W-:Y:S01]  /*9a80*/  IMAD R0, R0, c[0x0][0x208], RZ ;  /* 0x0000820000007a24 */ /* 0x000fe200078e02ff */
[C---:B------:R-:W-:Y:S03]  /*9a90*/  SHF.L.U32 R36, R2.reuse, 0x7, RZ ;  /* 0x0000000702247819 */ /* 0x040fe600000006ff */
[----:B------:R-:W-:Y:S01]  /*9aa0*/  BAR.SYNC.DEFER_BLOCKING 0x0 ;  /* 0x0000000000007b1d */ /* 0x000fe20000010000 */
[----:B------:R-:W-:Y:S05]  /*9ab0*/  IMAD R0, R229, c[0x0][0x20c], R0 ;  /* 0x00008300e5007a24 */ /* 0x000fea00078e0200 */
[----:B------:R-:W-:Y:S04]  /*9ac0*/  IADD3 R3, R3, R0, RZ ;  /* 0x0000000003037210 */ /* 0x000fe80007ffe0ff */
[----:B------:R-:W-:Y:S01]  /*9ad0*/  SHF.L.U64.HI R2, R2, 0x7, R3 ;  /* 0x0000000702027819 */ /* 0x000fe20000010203 */
[----:B------:R-:W1:Y:S08]  /*9ae0*/  LDSM.16.M88.4 R8, [R201] ;  /* 0x00000000c908783b */ /* 0x000e700000000200 */
[----:B------:R-:W5:Y:S08]  /*9af0*/  LDSM.16.M88.4 R16, [R201+0x800] ;  /* 0x00080000c910783b */ /* 0x000f700000000200 */
[----:B------:R-:W5:Y:S08]  /*9b00*/  LDSM.16.M88.4 R24, [R201+0x1000] ;  /* 0x00100000c918783b */ /* 0x000f700000000200 */
[----:B------:R-:W4:Y:S06]  /*9b10*/  LDL.64 R234, [R1+0x18] ;  /* 0x0000180001ea7983 */ /* 0x000f2c0000100a00 */
[----:B------:R-:W5:Y:S08]  /*9b20*/  LDSM.16.M88.4 R32, [R201+0x1800] ;  /* 0x00180000c920783b */ /* 0x000f700000000200 */
[----:B------:R-:W4:Y:S01]  /*9b30*/  LDL R233, [R1+0x14] ;  /* 0x0000140001e97983 */ /* 0x000f220000100800 */
[C---:B-1----:R-:W-:Y:S03]  /*9b40*/  HMMA.16816.F32.BF16 R4, R136.reuse, R8, RZ ;  /* 0x000000088804723c */ /* 0x042fe600000418ff */
[----:B------:R-:W1:Y:S05]  /*9b50*/  LDSM.16.M88.4 R40, [R201+0x2000] ;  /* 0x00200000c928783b */ /* 0x000e6a0000000200 */
[C---:B------:R-:W-:Y:S03]  /*9b60*/  HMMA.16816.F32.BF16 R8, R136.reuse, R10, RZ ;  /* 0x0000000a8808723c */ /* 0x040fe600000418ff */
[----:B------:R-:W1:Y:S05]  /*9b70*/  LDSM.16.M88.4 R48, [R201+0x2800] ;  /* 0x00280000c930783b */ /* 0x000e6a0000000200 */
[C---:B-----5:R-:W-:Y:S03]  /*9b80*/  HMMA.16816.F32.BF16 R12, R136.reuse, R16, RZ ;  /* 0x00000010880c723c */ /* 0x060fe600000418ff */
[----:B------:R-:W5:Y:S05]  /*9b90*/  LDSM.16.M88.4 R56, [R201+0x3000] ;  /* 0x00300000c938783b */ /* 0x000f6a0000000200 */
[C---:B------:R-:W-:Y:S03]  /*9ba0*/  HMMA.16816.F32.BF16 R16, R136.reuse, R18, RZ ;  /* 0x000000128810723c */ /* 0x040fe600000418ff */
[----:B------:R-:W1:Y:S05]  /*9bb0*/  LDSM.16.M88.4 R64, [R201+0x3800] ;  /* 0x00380000c940783b */ /* 0x000e6a0000000200 */
[C---:B------:R-:W-:Y:S03]  /*9bc0*/  HMMA.16816.F32.BF16 R20, R136.reuse, R24, RZ ;  /* 0x000000188814723c */ /* 0x040fe600000418ff */
[----:B------:R-:W1:Y:S05]  /*9bd0*/  LDSM.16.M88.4 R144, [R207] ;  /* 0x00000000cf90783b */ /* 0x000e6a0000000200 */
[C---:B------:R-:W-:Y:S03]  /*9be0*/  HMMA.16816.F32.BF16 R24, R136.reuse, R26, RZ ;  /* 0x0000001a8818723c */ /* 0x040fe600000418ff */
[----:B------:R-:W1:Y:S05]  /*9bf0*/  LDSM.16.M88.4 R148, [R222] ;  /* 0x00000000de94783b */ /* 0x000e6a0000000200 */
[C---:B------:R-:W-:Y:S03]  /*9c00*/  HMMA.16816.F32.BF16 R28, R136.reuse, R32, RZ ;  /* 0x00000020881c723c */ /* 0x040fe600000418ff */
[----:B------:R-:W1:Y:S05]  /*9c10*/  LDSM.16.M88.4 R152, [R221] ;  /* 0x00000000dd98783b */ /* 0x000e6a0000000200 */
[C---:B------:R-:W-:Y:S03]  /*9c20*/  HMMA.16816.F32.BF16 R32, R136.reuse, R34, RZ ;  /* 0x000000228820723c */ /* 0x040fe600000418ff */
[----:B------:R-:W1:Y:S08]  /*9c30*/  LDSM.16.M88.4 R156, [R220] ;  /* 0x00000000dc9c783b */ /* 0x000e700000000200 */
[----:B------:R-:W1:Y:S08]  /*9c40*/  LDSM.16.M88.4 R160, [R219] ;  /* 0x00000000dba0783b */ /* 0x000e700000000200 */
[----:B------:R-:W1:Y:S08]  /*9c50*/  LDSM.16.M88.4 R168, [R218] ;  /* 0x00000000daa8783b */ /* 0x000e700000000200 */
[----:B------:R-:W1:Y:S08]  /*9c60*/  LDSM.16.M88.4 R192, [R217] ;  /* 0x00000000d9c0783b */ /* 0x000e700000000200 */
[----:B------:R-:W1:Y:S01]  /*9c70*/  LDSM.16.M88.4 R196, [R216] ;  /* 0x00000000d8c4783b */ /* 0x000e620000000200 */
[----:B--2---:R-:W-:Y:S04]  /*9c80*/  IADD3 R0, P1, R36, R38, RZ ;  /* 0x0000002624007210 */ /* 0x004fe80007f3e0ff */
[----:B------:R-:W-:Y:S02]  /*9c90*/  LEA R44, P0, R0, c[0x0][0x1f8], 0x1 ;  /* 0x00007e00002c7a11 */ /* 0x000fe400078008ff */
[----:B---3--:R-:W-:Y:S04]  /*9ca0*/  IADD3.X R3, R2, R37, RZ, P1, !PT ;  /* 0x0000002502037210 */ /* 0x008fe80000ffe4ff */
[----:B------:R-:W-:Y:S02]  /*9cb0*/  LEA.HI.X R45, R0, c[0x0][0x1fc], R3, 0x1, P0 ;  /* 0x00007f00002d7a11 */ /* 0x000fe400000f0c03 */
[----:B----4-:R-:W-:Y:S02]  /*9cc0*/  ISETP.GE.AND P0, PT, R46, c[0x0][0x1d4], PT ;  /* 0x000075002e007a0c */ /* 0x010fe40003f06270 */
[----:B------:R-:W-:Y:S02]  /*9cd0*/  IADD3 R0, P3, P2, R36, 0x40, R38 ;  /* 0x0000004024007810 */ /* 0x000fe40007a7e026 */
[----:B------:R-:W-:Y:S02]  /*9ce0*/  MOV R3, c[0x0][0x208] ;  /* 0x0000820000037a02 */ /* 0x000fe40000000f00 */
[----:B------:R-:W-:Y:S02]  /*9cf0*/  LEA R54, P1, R0, c[0x0][0x1f8], 0x1 ;  /* 0x00007e0000367a11 */ /* 0x000fe400078208ff */
[----:B------:R-:W-:Y:S02]  /*9d00*/  IADD3.X R2, R2, RZ, R37, P3, P2 ;  /* 0x000000ff02027210 */ /* 0x000fe40001fe4425 */
[C---:B-1----:R-:W-:Y:S01]  /*9d10*/  HMMA.16816.F32.BF16 R36, R136.reuse, R40, RZ ;  /* 0x000000288824723c */ /* 0x042fe200000418ff */
[C---:B------:R-:W-:Y:S02]  /*9d20*/  SHF.L.U32 R60, R3.reuse, 0x6, RZ ;  /* 0x00000006033c7819 */ /* 0x040fe400000006ff */
[----:B------:R-:W-:Y:S01]  /*9d30*/  @!PT LDS RZ, [RZ] ;  /* 0x00000000fffff984 */ /* 0x000fe20000000800 */
[----:B------:R-:W-:Y:S01]  /*9d40*/  @!PT LDS RZ, [RZ] ;  /* 0x00000000fffff984 */ /* 0x000fe20000000800 */
[----:B------:R-:W-:Y:S01]  /*9d50*/  @!PT LDS RZ, [RZ] ;  /* 0x00000000fffff984 */ /* 0x000fe20000000800 */
[----:B------:R1:W-:Y:S01]  /*9d60*/  LDGSTS.E.BYPASS.LTC128B.128 [R228+0x100], [R44.64], !P0 ;  /* 0x001000002ce47fae */ /* 0x0003e2000c101d46 */
[----:B------:R-:W-:Y:S02]  /*9d70*/  LEA.HI.X R55, R0, c[0x0][0x1fc], R2, 0x1, P1 ;  /* 0x00007f0000377a11 */ /* 0x000fe400008f0c02 */
[----:B------:R-:W-:Y:S02]  /*9d80*/  IADD3 R2, P1, R44, R60, RZ ;  /* 0x0000003c2c027210 */ /* 0x000fe40007f3e0ff */
[C---:B------:R-:W-:Y:S01]  /*9d90*/  HMMA.16816.F32.BF16 R40, R136.reuse, R42, RZ ;  /* 0x0000002a8828723c */ /* 0x040fe200000418ff */
[----:B------:R-:W-:Y:S02]  /*9da0*/  SHF.L.U64.HI R0, R3, R232, c[0x0][0x20c] ;  /* 0x0000830003007619 */ /* 0x000fe400000102e8 */
[----:B------:R5:W-:Y:S01]  /*9db0*/  LDGSTS.E.BYPASS.LTC128B.128 [R228+0x4100], [R54.64], !P6 ;  /* 0x0410000036e47fae */ /* 0x000be2000f101d46 */
[----:B------:R-:W-:Y:S02]  /*9dc0*/  IADD3 R52, P2, R2, R60, RZ ;  /* 0x0000003c02347210 */ /* 0x000fe40007f5e0ff */
[----:B------:R-:W-:Y:S02]  /*9dd0*/  IADD3.X R3, R45, R0, RZ, P1, !PT ;  /* 0x000000002d037210 */ /* 0x000fe40000ffe4ff */
[----:B------:R-:W-:Y:S03]  /*9de0*/  IADD3 R60, P1, R52, R60, RZ ;  /* 0x0000003c343c7210 */ /* 0x000fe60007f3e0ff */
[----:B------:R2:W-:Y:S01]  /*9df0*/  LDGSTS.E.BYPASS.LTC128B.128 [R228+0x1100], [R2.64], !P0 ;  /* 0x0110000002e47fae */ /* 0x0005e2000c101d46 */
[-C--:B------:R-:W-:Y:S04]  /*9e00*/  IADD3.X R53, R3, R0.reuse, RZ, P2, !PT ;  /* 0x0000000003357210 */ /* 0x080fe800017fe4ff */
[----:B------:R-:W-:Y:S02]  /*9e10*/  IADD3.X R61, R53, R0, RZ, P1, !PT ;  /* 0x00000000353d7210 */ /* 0x000fe40000ffe4ff */
[C---:B------:R-:W-:Y:S01]  /*9e20*/  ISETP.GT.AND P1, PT, R229.reuse, RZ, PT ;  /* 0x000000ffe500720c */ /* 0x040fe20003f24270 */
[----:B------:R2:W-:Y:S01]  /*9e30*/  LDGSTS.E.BYPASS.LTC128B.128 [R228+0x5100], [R2.64+0x80], !P6 ;  /* 0x0510008002e47fae */ /* 0x0005e2000f101d46 */
[----:B------:R-:W-:Y:S01]  /*9e40*/  IADD3 R229, R229, -0x1, RZ ;  /* 0xffffffffe5e57810 */ /* 0x000fe20007ffe0ff */
[C---:B-1----:R-:W-:Y:S06]  /*9e50*/  HMMA.16816.F32.BF16 R44, R136.reuse, R48, RZ ;  /* 0x00000030882c723c */ /* 0x042fec00000418ff */
[----:B------:R5:W-:Y:S02]  /*9e60*/  LDGSTS.E.BYPASS.LTC128B.128 [R228+0x2100], [R52.64], !P0 ;  /* 0x0210000034e47fae */ /* 0x000be4000c101d46 */
[C---:B------:R-:W-:Y:S06]  /*9e70*/  HMMA.16816.F32.BF16 R48, R136.reuse, R50, RZ ;  /* 0x000000328830723c */ /* 0x040fec00000418ff */
[----:B------:R5:W-:Y:S08]  /*9e80*/  LDGSTS.E.BYPASS.LTC128B.128 [R228+0x6100], [R52.64+0x80], !P6 ;  /* 0x0610008034e47fae */ /* 0x000bf0000f101d46 */
[----:B------:R1:W-:Y:S08]  /*9e90*/  LDGSTS.E.BYPASS.LTC128B.128 [R228+0x3100], [R60.64], !P0 ;  /* 0x031000003ce47fae */ /* 0x0003f0000c101d46 */
[----:B------:R1:W-:Y:S08]  /*9ea0*/  LDGSTS.E.BYPASS.LTC128B.128 [R228+0x7100], [R60.64+0x80], !P6 ;  /* 0x071000803ce47fae */ /* 0x0003f0000f101d46 */
[----:B------:R-:W0:Y:S01]  /*9eb0*/  LDGDEPBAR ;  /* 0x00000000000079af */ /* 0x000e220000000000 */
[C---:B-----5:R-:W-:Y:S08]  /*9ec0*/  HMMA.16816.F32.BF16 R52, R136.reuse, R56, RZ ;  /* 0x000000388834723c */ /* 0x060ff000000418ff */
[C---:B------:R-:W-:Y:S08]  /*9ed0*/  HMMA.16816.F32.BF16 R56, R136.reuse, R58, RZ ;  /* 0x0000003a8838723c */ /* 0x040ff000000418ff */
[C---:B-1----:R-:W-:Y:S08]  /*9ee0*/  HMMA.16816.F32.BF16 R60, R136.reuse, R64, RZ ;  /* 0x00000040883c723c */ /* 0x042ff000000418ff */
[----:B------:R-:W-:Y:S08]  /*9ef0*/  HMMA.16816.F32.BF16 R64, R136, R66, RZ ;  /* 0x000000428840723c */ /* 0x000ff000000418ff */
[C---:B------:R-:W-:Y:S08]  /*9f00*/  HMMA.16816.F32.BF16 R4, R140.reuse, R144, R4 ;  /* 0x000000908c04723c */ /* 0x040ff00000041804 */
[C---:B------:R-:W-:Y:S01]  /*9f10*/  HMMA.16816.F32.BF16 R8, R140.reuse, R146, R8 ;  /* 0x000000928c08723c */ /* 0x040fe20000041808 */
[----:B------:R-:W1:Y:S07]  /*9f20*/  LDSM.16.M88.4 R144, [R205] ;  /* 0x00000000cd90783b */ /* 0x000e6e0000000200 */
        /* <DEDUP_REMOVED lines=14> */
[----:B------:R-:W2:Y:S07]  /*a010*/  LDSM.16.M88.4 R168, [R205+0x2800] ;  /* 0x00280000cda8783b */ /* 0x000eae0000000200 */
[C---:B------:R-:W-:Y:S08]  /*a020*/  HMMA.16816.F32.BF16 R52, R140.reuse, R192, R52 ;  /* 0x000000c08c34723c */ /* 0x040ff00000041834 */
[C---:B------:R-:W-:Y:S01]  /*a030*/  HMMA.16816.F32.BF16 R56, R140.reuse, R194, R56 ;  /* 0x000000c28c38723c */ /* 0x040fe20000041838 */
[----:B------:R-:W2:Y:S07]  /*a040*/  LDSM.16.M88.4 R192, [R205+0x3000] ;  /* 0x00300000cdc0783b */ /* 0x000eae0000000200 */
[C---:B------:R-:W-:Y:S08]  /*a050*/  HMMA.16816.F32.BF16 R60, R140.reuse, R196, R60 ;  /* 0x000000c48c3c723c */ /* 0x040ff0000004183c */
[----:B------:R-:W-:Y:S08]  /*a060*/  HMMA.16816.F32.BF16 R64, R140, R198, R64 ;  /* 0x000000c68c40723c */ /* 0x000ff00000041840 */
[C---:B-1----:R-:W-:Y:S08]  /*a070*/  HMMA.16816.F32.BF16 R4, R164.reuse, R144, R4 ;  /* 0x00000090a404723c */ /* 0x042ff00000041804 */
[C---:B------:R-:W-:Y:S01]  /*a080*/  HMMA.16816.F32.BF16 R8, R164.reuse, R146, R8 ;  /* 0x00000092a408723c */ /* 0x040fe20000041808 */
[----:B------:R-:W1:Y:S07]  /*a090*/  LDSM.16.M88.4 R144, [R205+0x3800] ;  /* 0x00380000cd90783b */ /* 0x000e6e0000000200 */
[C---:B---3--:R-:W-:Y:S08]  /*a0a0*/  HMMA.16816.F32.BF16 R12, R164.reuse, R148, R12 ;  /* 0x00000094a40c723c */ /* 0x048ff0000004180c */
[C---:B------:R-:W-:Y:S01]  /*a0b0*/  HMMA.16816.F32.BF16 R16, R164.reuse, R150, R16 ;  /* 0x00000096a410723c */ /* 0x040fe20000041810 */
[----:B------:R-:W3:Y:S07]  /*a0c0*/  LDSM.16.M88.4 R148, [R202] ;  /* 0x00000000ca94783b */ /* 0x000eee0000000200 */
        /* <DEDUP_REMOVED lines=8> */
[----:B------:R-:W3:Y:S07]  /*a150*/  LDSM.16.M88.4 R160, [R202+0x1800] ;  /* 0x00180000caa0783b */ /* 0x000eee0000000200 */
[C---:B--2---:R-:W-:Y:S08]  /*a160*/  HMMA.16816.F32.BF16 R44, R164.reuse, R168, R44 ;  /* 0x000000a8a42c723c */ /* 0x044ff0000004182c */
[C---:B------:R-:W-:Y:S01]  /*a170*/  HMMA.16816.F32.BF16 R48, R164.reuse, R170, R48 ;  /* 0x000000aaa430723c */ /* 0x040fe20000041830 */
[----:B------:R-:W2:Y:S07]  /*a180*/  LDSM.16.M88.4 R168, [R202+0x2000] ;  /* 0x00200000caa8783b */ /* 0x000eae0000000200 */
[C---:B------:R-:W-:Y:S08]  /*a190*/  HMMA.16816.F32.BF16 R52, R164.reuse, R192, R52 ;  /* 0x000000c0a434723c */ /* 0x040ff00000041834 */
        /* <DEDUP_REMOVED lines=22> */
[----:B------:R-:W-:Y:S07]  /*a300*/  LDSM.16.M88.4 R192, [R201+0x6800] ;  /* 0x00680000c9c0783b */ /* 0x000fee0000000200 */
[C---:B-1----:R-:W-:Y:S08]  /*a310*/  HMMA.16816.F32.BF16 R52, R172.reuse, R144, R52 ;  /* 0x00000090ac34723c */ /* 0x042ff00000041834 */
[C---:B------:R-:W-:Y:S01]  /*a320*/  HMMA.16816.F32.BF16 R56, R172.reuse, R146, R56 ;  /* 0x00000092ac38723c */ /* 0x040fe20000041838 */
[----:B------:R-:W1:Y:S07]  /*a330*/  LDSM.16.M88.4 R144, [R201+0x6000] ;  /* 0x00600000c990783b */ /* 0x000e6e0000000200 */
[C---:B---3--:R-:W-:Y:S08]  /*a340*/  HMMA.16816.F32.BF16 R60, R172.reuse, R148, R60 ;  /* 0x00000094ac3c723c */ /* 0x048ff0000004183c */
[----:B------:R-:W-:Y:S01]  /*a350*/  HMMA.16816.F32.BF16 R64, R172, R150, R64 ;  /* 0x00000096ac40723c */ /* 0x000fe20000041840 */
[----:B------:R-:W3:Y:S07]  /*a360*/  LDSM.16.M88.4 R148, [R201+0x7000] ;  /* 0x00700000c994783b */ /* 0x000eee0000000200 */
        /* <DEDUP_REMOVED lines=8> */
[----:B------:R-:W3:Y:S07]  /*a3f0*/  LDSM.16.M88.4 R160, [R214] ;  /* 0x00000000d6a0783b */ /* 0x000eee0000000200 */
[C---:B--2---:R-:W-:Y:S08]  /*a400*/  HMMA.16816.F32.BF16 R28, R176.reuse, R168, R28 ;  /* 0x000000a8b01c723c */ /* 0x044ff0000004181c */
[C---:B------:R-:W-:Y:S01]  /*a410*/  HMMA.16816.F32.BF16 R32, R176.reuse, R170, R32 ;  /* 0x000000aab020723c */ /* 0x040fe20000041820 */
[----:B------:R-:W-:Y:S07]  /*a420*/  LDSM.16.M88.4 R168, [R211] ;  /* 0x00000000d3a8783b */ /* 0x000fee0000000200 */
[C---:B-1----:R-:W-:Y:S08]  /*a430*/  HMMA.16816.F32.BF16 R36, R176.reuse, R144, R36 ;  /* 0x00000090b024723c */ /* 0x042ff00000041824 */
[C---:B------:R-:W-:Y:S01]  /*a440*/  HMMA.16816.F32.BF16 R40, R176.reuse, R146, R40 ;  /* 0x00000092b028723c */ /* 0x040fe20000041828 */
[----:B------:R-:W1:Y:S07]  /*a450*/  LDSM.16.M88.4 R144, [R213] ;  /* 0x00000000d590783b */ /* 0x000e6e0000000200 */
[C---:B------:R-:W-:Y:S08]  /*a460*/  HMMA.16816.F32.BF16 R44, R176.reuse, R192, R44 ;  /* 0x000000c0b02c723c */ /* 0x040ff0000004182c */
[C---:B------:R-:W-:Y:S01]  /*a470*/  HMMA.16816.F32.BF16 R48, R176.reuse, R194, R48 ;  /* 0x000000c2b030723c */ /* 0x040fe20000041830 */
[----:B------:R-:W-:Y:S07]  /*a480*/  LDSM.16.M88.4 R192, [R210] ;  /* 0x00000000d2c0783b */ /* 0x000fee0000000200 */
[C---:B---3--:R-:W-:Y:S08]  /*a490*/  HMMA.16816.F32.BF16 R52, R176.reuse, R148, R52 ;  /* 0x00000094b034723c */ /* 0x048ff00000041834 */
[C---:B------:R-:W-:Y:S01]  /*a4a0*/  HMMA.16816.F32.BF16 R56, R176.reuse, R150, R56 ;  /* 0x00000096b038723c */ /* 0x040fe20000041838 */
[----:B------:R-:W2:Y:S07]  /*a4b0*/  LDSM.16.M88.4 R148, [R212] ;  /* 0x00000000d494783b */ /* 0x000eae0000000200 */
[C---:B----4-:R-:W-:Y:S08]  /*a4c0*/  HMMA.16816.F32.BF16 R60, R176.reuse, R152, R60 ;  /* 0x00000098b03c723c */ /* 0x050ff0000004183c */
[----:B------:R-:W-:Y:S01]  /*a4d0*/  HMMA.16816.F32.BF16 R64, R176, R154, R64 ;  /* 0x0000009ab040723c */ /* 0x000fe20000041840 */
[----:B------:R-:W3:Y:S07]  /*a4e0*/  LDSM.16.M88.4 R152, [R209] ;  /* 0x00000000d198783b */ /* 0x000eee0000000200 */
[C---:B-----5:R-:W-:Y:S08]  /*a4f0*/  HMMA.16816.F32.BF16 R4, R180.reuse, R156, R4 ;  /* 0x0000009cb404723c */ /* 0x060ff00000041804 */
[C---:B------:R-:W-:Y:S01]  /*a500*/  HMMA.16816.F32.BF16 R8, R180.reuse, R158, R8 ;  /* 0x0000009eb408723c */ /* 0x040fe20000041808 */
[----:B------:R-:W4:Y:S07]  /*a510*/  LDSM.16.M88.4 R156, [R208] ;  /* 0x00000000d09c783b */ /* 0x000f2e0000000200 */
        /* <DEDUP_REMOVED lines=17> */
[----:B------:R-:W3:Y:S07]  /*a630*/  LDSM.16.M88.4 R152, [R205+0x5800] ;  /* 0x00580000cd98783b */ /* 0x000eee0000000200 */
[C---:B----4-:R-:W-:Y:S08]  /*a640*/  HMMA.16816.F32.BF16 R60, R180.reuse, R156, R60 ;  /* 0x0000009cb43c723c */ /* 0x050ff0000004183c */
[----:B------:R-:W-:Y:S01]  /*a650*/  HMMA.16816.F32.BF16 R64, R180, R158, R64 ;  /* 0x0000009eb440723c */ /* 0x000fe20000041840 */
[----:B------:R-:W4:Y:S07]  /*a660*/  LDSM.16.M88.4 R156, [R205+0x6000] ;  /* 0x00600000cd9c783b */ /* 0x000f2e0000000200 */
        /* <DEDUP_REMOVED lines=14> */
[----:B------:R-:W4:Y:S07]  /*a750*/  LDSM.16.M88.4 R156, [R202+0x5800] ;  /* 0x00580000ca9c783b */ /* 0x000f2e0000000200 */
[C---:B------:R-:W-:Y:S08]  /*a760*/  HMMA.16816.F32.BF16 R44, R184.reuse, R168, R44 ;  /* 0x000000a8b82c723c */ /* 0x040ff0000004182c */
[C---:B------:R-:W-:Y:S08]  /*a770*/  HMMA.16816.F32.BF16 R48, R184.reuse, R170, R48 ;  /* 0x000000aab830723c */ /* 0x040ff00000041830 */
[C---:B------:R-:W-:Y:S08]  /*a780*/  HMMA.16816.F32.BF16 R52, R184.reuse, R192, R52 ;  /* 0x000000c0b834723c */ /* 0x040ff00000041834 */
[C---:B------:R-:W-:Y:S08]  /*a790*/  HMMA.16816.F32.BF16 R56, R184.reuse, R194, R56 ;  /* 0x000000c2b838723c */ /* 0x040ff00000041838 */
[C---:B-----5:R-:W-:Y:S08]  /*a7a0*/  HMMA.16816.F32.BF16 R60, R184.reuse, R160, R60 ;  /* 0x000000a0b83c723c */ /* 0x060ff0000004183c */
[----:B------:R-:W-:Y:S08]  /*a7b0*/  HMMA.16816.F32.BF16 R64, R184, R162, R64 ;  /* 0x000000a2b840723c */ /* 0x000ff00000041840 */
[C---:B-1----:R-:W-:Y:S08]  /*a7c0*/  HMMA.16816.F32.BF16 R4, R188.reuse, R144, R4 ;  /* 0x00000090bc04723c */ /* 0x042ff00000041804 */
[C---:B------:R-:W-:Y:S01]  /*a7d0*/  HMMA.16816.F32.BF16 R8, R188.reuse, R146, R8 ;  /* 0x00000092bc08723c */ /* 0x040fe20000041808 */
[----:B------:R-:W1:Y:S07]  /*a7e0*/  LDSM.16.M88.4 R144, [R202+0x6000] ;  /* 0x00600000ca90783b */ /* 0x000e6e0000000200 */
[C---:B--2---:R-:W-:Y:S08]  /*a7f0*/  HMMA.16816.F32.BF16 R12, R188.reuse, R148, R12 ;  /* 0x00000094bc0c723c */ /* 0x044ff0000004180c */
[C---:B------:R-:W-:Y:S01]  /*a800*/  HMMA.16816.F32.BF16 R16, R188.reuse, R150, R16 ;  /* 0x00000096bc10723c */ /* 0x040fe20000041810 */
[----:B------:R-:W2:Y:S03]  /*a810*/  LDSM.16.M88.4 R148, [R202+0x6800] ;  /* 0x00680000ca94783b */ /* 0x000ea60000000200 */
[----:B------:R-:W-:Y:S02]  /*a820*/  FMNMX.FTZ R0, R4, R118, !PT ;  /* 0x0000007604007209 */ /* 0x000fe40007810000 */
[----:B------:R-:W-:Y:S02]  /*a830*/  FMNMX.FTZ R2, R6, R119, !PT ;  /* 0x0000007706027209 */ /* 0x000fe40007810000 */
[C---:B---3--:R-:W-:Y:S04]  /*a840*/  HMMA.16816.F32.BF16 R20, R188.reuse, R152, R20 ;  /* 0x00000098bc14723c */ /* 0x048fe80000041814 */
[----:B------:R-:W-:Y:S02]  /*a850*/  FMNMX.FTZ R0, R5, R0, !PT ;  /* 0x0000000005007209 */ /* 0x000fe40007810000 */
[----:B------:R-:W-:Y:S02]  /*a860*/  FMNMX.FTZ R2, R7, R2, !PT ;  /* 0x0000000207027209 */ /* 0x000fe40007810000 */
[C---:B------:R-:W-:Y:S01]  /*a870*/  HMMA.16816.F32.BF16 R24, R188.reuse, R154, R24 ;  /* 0x0000009abc18723c */ /* 0x040fe20000041818 */
[----:B------:R-:W3:Y:S03]  /*a880*/  LDSM.16.M88.4 R152, [R202+0x7000] ;  /* 0x00700000ca98783b */ /* 0x000ee60000000200 */
        /* <DEDUP_REMOVED lines=15> */
[C---:B--2---:R-:W-:Y:S01]  /*a980*/  HMMA.16816.F32.BF16 R44, R188.reuse, R148, R44 ;  /* 0x00000094bc2c723c */ /* 0x044fe2000004182c */
[----:B------:R-:W-:Y:S04]  /*a990*/  BAR.SYNC.DEFER_BLOCKING 0x0 ;  /* 0x0000000000007b1d */ /* 0x000fe80000010000 */
[----:B------:R-:W-:Y:S02]  /*a9a0*/  FMNMX.FTZ R0, R17, R0, !PT ;  /* 0x0000000011007209 */ /* 0x000fe40007810000 */
[----:B------:R-:W-:Y:S01]  /*a9b0*/  FMNMX.FTZ R2, R18, R2, !PT ;  /* 0x0000000212027209 */ /* 0x000fe20007810000 */
[C---:B------:R-:W-:Y:S04]  /*a9c0*/  HMMA.16816.F32.BF16 R48, R188.reuse, R150, R48 ;  /* 0x00000096bc30723c */ /* 0x040fe80000041830 */
        /* <DEDUP_REMOVED lines=8> */
[----:B------:R-:W-:Y:S01]  /*aa50*/  FMNMX.FTZ R0, R25, R0, !PT ;  /* 0x0000000019007209 */ /* 0x000fe20007810000 */
[C---:B-1----:R-:W-:Y:S03]  /*aa60*/  HMMA.16816.F32.BF16 R60, R188.reuse, R144, R60 ;  /* 0x00000090bc3c723c */ /* 0x042fe6000004183c */
[----:B------:R-:W-:Y:S02]  /*aa70*/  FMNMX.FTZ R0, R28, R0, !PT ;  /* 0x000000001c007209 */ /* 0x000fe40007810000 */
[----:B------:R-:W-:Y:S02]  /*aa80*/  FMNMX.FTZ R2, R26, R2, !PT ;  /* 0x000000021a027209 */ /* 0x000fe40007810000 */
[----:B------:R-:W-:Y:S01]  /*aa90*/  FMNMX.FTZ R0, R29, R0, !PT ;  /* 0x000000001d007209 */ /* 0x000fe20007810000 */
        /* <DEDUP_REMOVED lines=39> */
[----:B------:R-:W-:Y:S04]  /*ad10*/  FMNMX.FTZ R0, R66, R0, !PT ;  /* 0x0000000042007209 */ /* 0x000fe80007810000 */
[----:B------:R-:W-:Y:S05]  /*ad20*/  FMNMX.FTZ R0, R67, R0, !PT ;  /* 0x0000000043007209 */ /* 0x000fea0007810000 */
[----:B------:R-:W2:Y:S01]  /*ad30*/  SHFL.BFLY PT, R2, R0, 0x2, 0x1f ;  /* 0x0c401f0000027f89 */ /* 0x000ea200000e0000 */
[----:B-1----:R-:W-:Y:S07]  /*ad40*/  FMNMX.FTZ R117, R117, R3, !PT ;  /* 0x0000000375757209 */ /* 0x002fee0007810000 */
[----:B------:R-:W1:Y:S01]  /*ad50*/  SHFL.BFLY PT, R116, R117, 0x1, 0x1f ;  /* 0x0c201f0075747f89 */ /* 0x000e6200000e0000 */
[----:B--2---:R-:W-:Y:S07]  /*ad60*/  FMNMX.FTZ R0, R0, R2, !PT ;  /* 0x0000000200007209 */ /* 0x004fee0007810000 */
[----:B------:R-:W2:Y:S01]  /*ad70*/  SHFL.BFLY PT, R3, R0, 0x1, 0x1f ;  /* 0x0c201f0000037f89 */ /* 0x000ea200000e0000 */
[----:B-1----:R-:W-:Y:S05]  /*ad80*/  FMNMX.FTZ R117, R117, R116, !PT ;  /* 0x0000007475757209 */ /* 0x002fea0007810000 */
[C---:B------:R-:W-:Y:S02]  /*ad90*/  FMUL.FTZ R156, R117.reuse, c[0x0][0x2d0] ;  /* 0x0000b400759c7a20 */ /* 0x040fe40000410000 */
[----:B------:R-:W-:Y:S02]  /*ada0*/  FADD.FTZ R2, -R117, R118 ;  /* 0x0000007675027221 */ /* 0x000fe40000010100 */
[--C-:B------:R-:W-:Y:S01]  /*adb0*/  FFMA.FTZ R4, R4, c[0x0][0x2d0], -R156.reuse ;  /* 0x0000b40004047a23 */ /* 0x100fe2000001089c */
[----:B--2---:R-:W-:Y:S01]  /*adc0*/  FMNMX.FTZ R116, R0, R3, !PT ;  /* 0x0000000300747209 */ /* 0x004fe20007810000 */
[----:B------:R-:W-:Y:S01]  /*add0*/  FMUL.FTZ R0, R2, c[0x0][0x2d0] ;  /* 0x0000b40002007a20 */ /* 0x000fe20000410000 */
[----:B------:R-:W-:Y:S01]  /*ade0*/  @P1 SHF.R.S32.HI R3, RZ, 0x1f, R229 ;  /* 0x0000001fff031819 */ /* 0x000fe200000114e5 */
[----:B------:R1:W-:Y:S01]  /*adf0*/  MUFU.EX2 R230, R4 ;  /* 0x0000000400e67308 */ /* 0x0003e20000000800 */
[--C-:B------:R-:W-:Y:S02]  /*ae00*/  FFMA.FTZ R5, R5, c[0x0][0x2d0], -R156.reuse ;  /* 0x0000b40005057a23 */ /* 0x100fe4000001089c */
[--C-:B------:R-:W-:Y:S02]  /*ae10*/  FFMA.FTZ R9, R9, c[0x0][0x2d0], -R156.reuse ;  /* 0x0000b40009097a23 */ /* 0x100fe4000001089c */
[----:B------:R-:W-:Y:S02]  /*ae20*/  @P1 IMAD R3, R3, c[0x0][0x1e0], RZ ;  /* 0x0000780003031a24 */ /* 0x000fe400078e02ff */
[--C-:B------:R-:W-:Y:S02]  /*ae30*/  FFMA.FTZ R12, R12, c[0x0][0x2d0], -R156.reuse ;  /* 0x0000b4000c0c7a23 */ /* 0x100fe4000001089c */
[--C-:B------:R-:W-:Y:S01]  /*ae40*/  FFMA.FTZ R13, R13, c[0x0][0x2d0], -R156.reuse ;  /* 0x0000b4000d0d7a23 */ /* 0x100fe2000001089c */
[----:B------:R2:W3:Y:S01]  /*ae50*/  MUFU.EX2 R2, R0 ;  /* 0x0000000000027308 */ /* 0x0004e20000000800 */
[--C-:B------:R-:W-:Y:S02]  /*ae60*/  FFMA.FTZ R20, R20, c[0x0][0x2d0], -R156.reuse ;  /* 0x0000b40014147a23 */ /* 0x100fe4000001089c */
[--C-:B------:R-:W-:Y:S02]  /*ae70*/  FFMA.FTZ R21, R21, c[0x0][0x2d0], -R156.reuse ;  /* 0x0000b40015157a23 */ /* 0x100fe4000001089c */
[--C-:B------:R-:W-:Y:S02]  /*ae80*/  FFMA.FTZ R24, R24, c[0x0][0x2d0], -R156.reuse ;  /* 0x0000b40018187a23 */ /* 0x100fe4000001089c */
[--C-:B------:R-:W-:Y:S02]  /*ae90*/  FFMA.FTZ R25, R25, c[0x0][0x2d0], -R156.reuse ;  /* 0x0000b40019197a23 */ /* 0x100fe4000001089c */
[--C-:B------:R-:W-:Y:S01]  /*aea0*/  FFMA.FTZ R28, R28, c[0x0][0x2d0], -R156.reuse ;  /* 0x0000b4001c1c7a23 */ /* 0x100fe2000001089c */
[----:B------:R4:W-:Y:S01]  /*aeb0*/  MUFU.EX2 R231, R5 ;  /* 0x0000000500e77308 */ /* 0x0009e20000000800 */
[--C-:B------:R-:W-:Y:S02]  /*aec0*/  FFMA.FTZ R29, R29, c[0x0][0x2d0], -R156.reuse ;  /* 0x0000b4001d1d7a23 */ /* 0x100fe4000001089c */
[--C-:B------:R-:W-:Y:S02]  /*aed0*/  FFMA.FTZ R32, R32, c[0x0][0x2d0], -R156.reuse ;  /* 0x0000b40020207a23 */ /* 0x100fe4000001089c */
[----:B-1----:R-:W-:Y:S02]  /*aee0*/  @P1 IMAD R4, R229, c[0x0][0x1e4], R3 ;  /* 0x00007900e5041a24 */ /* 0x002fe400078e0203 */
[--C-:B------:R-:W-:Y:S02]  /*aef0*/  FFMA.FTZ R33, R33, c[0x0][0x2d0], -R156.reuse ;  /* 0x0000b40021217a23 */ /* 0x100fe4000001089c */
[--C-:B------:R-:W-:Y:S01]  /*af00*/  FFMA.FTZ R36, R36, c[0x0][0x2d0], -R156.reuse ;  /* 0x0000b40024247a23 */ /* 0x100fe2000001089c */
[----:B------:R-:W-:Y:S01]  /*af10*/  MUFU.EX2 R198, R12 ;  /* 0x0000000c00c67308 */ /* 0x000fe20000000800 */
[--C-:B------:R-:W-:Y:S02]  /*af20*/  FFMA.FTZ R37, R37, c[0x0][0x2d0], -R156.reuse ;  /* 0x0000b40025257a23 */ /* 0x100fe4000001089c */
[----:B------:R-:W-:Y:S02]  /*af30*/  FFMA.FTZ R40, R40, c[0x0][0x2d0], -R156 ;  /* 0x0000b40028287a23 */ /* 0x000fe4000001089c */
[----:B--2---:R-:W-:Y:S02]  /*af40*/  FADD.FTZ R0, -R116, R119 ;  /* 0x0000007774007221 */ /* 0x004fe40000010100 */
[----:B------:R-:W-:Y:S03]  /*af50*/  @P1 IMAD.WIDE.U32 R118, R229, c[0x0][0x1e0], RZ ;  /* 0x00007800e5761a25 */ /* 0x000fe600078e00ff */
[----:B------:R-:W-:Y:S01]  /*af60*/  MUFU.EX2 R197, R13 ;  /* 0x0000000d00c57308 */ /* 0x000fe20000000800 */
[----:B------:R-:W-:Y:S01]  /*af70*/  FMUL.FTZ R0, R0, c[0x0][0x2d0] ;  /* 0x0000b40000007a20 */ /* 0x000fe20000410000 */
[----:B------:R-:W-:Y:S01]  /*af80*/  @P1 IADD3 R4, R119, R4, RZ ;  /* 0x0000000477041210 */ /* 0x000fe20007ffe0ff */
[----:B---3--:R-:W-:Y:S01]  /*af90*/  FMUL.FTZ R68, R2, R68 ;  /* 0x0000004402447220 */ /* 0x008fe20000410000 */
[----:B------:R-:W-:Y:S01]  /*afa0*/  @P1 SHF.L.U32 R3, R118, 0x7, RZ ;  /* 0x0000000776031819 */ /* 0x000fe200000006ff */
[----:B------:R-:W-:Y:S01]  /*afb0*/  FMUL.FTZ R69, R2, R69 ;  /* 0x0000004502457220 */ /* 0x000fe20000410000 */
[----:B------:R-:W-:Y:S01]  /*afc0*/  @P1 SHF.L.U64.HI R119, R118, 0x7, R4 ;  /* 0x0000000776771819 */ /* 0x000fe20000010204 */
[----:B------:R-:W-:Y:S01]  /*afd0*/  FFMA.FTZ R118, R8, c[0x0][0x2d0], -R156 ;  /* 0x0000b40008767a23 */ /* 0x000fe2000001089c */
[----:B----4-:R-:W-:Y:S01]  /*afe0*/  @P1 IADD3 R5, P3, R3, R234, RZ ;  /* 0x000000ea03051210 */ /* 0x010fe20007f7e0ff */
[C---:B------:R-:W-:Y:S01]  /*aff0*/  FMUL.FTZ R72, R2.reuse, R72 ;  /* 0x0000004802487220 */ /* 0x040fe20000410000 */
[----:B------:R-:W1:Y:S01]  /*b000*/  MUFU.EX2 R0, R0 ;  /* 0x0000000000007308 */ /* 0x000e620000000800 */
[C---:B------:R-:W-:Y:S01]  /*b010*/  FMUL.FTZ R73, R2.reuse, R73 ;  /* 0x0000004902497220 */ /* 0x040fe20000410000 */
[----:B------:R-:W-:Y:S01]  /*b020*/  @P1 LEA R4, P2, R5, c[0x0][0x1c8], 0x1 ;  /* 0x0000720005041a11 */ /* 0x000fe200078408ff */
[C---:B------:R-:W-:Y:S01]  /*b030*/  FMUL.FTZ R76, R2.reuse, R76 ;  /* 0x0000004c024c7220 */ /* 0x040fe20000410000 */
[----:B------:R-:W-:Y:S01]  /*b040*/  @P1 IADD3.X R8, R119, R233, RZ, P3, !PT ;  /* 0x000000e977081210 */ /* 0x000fe20001ffe4ff */
[C---:B------:R-:W-:Y:S01]  /*b050*/  FMUL.FTZ R77, R2.reuse, R77 ;  /* 0x0000004d024d7220 */ /* 0x040fe20000410000 */
[----:B------:R-:W-:Y:S01]  /*b060*/  @P1 IADD3 R3, P4, P3, R3, 0x40, R234 ;  /* 0x0000004003031810 */ /* 0x000fe20007b9e0ea */
[C---:B------:R-:W-:Y:S01]  /*b070*/  FMUL.FTZ R80, R2.reuse, R80 ;  /* 0x0000005002507220 */ /* 0x040fe20000410000 */
[----:B------:R-:W-:Y:S01]  /*b080*/  @P1 LEA.HI.X R5, R5, c[0x0][0x1cc], R8, 0x1, P2 ;  /* 0x0000730005051a11 */ /* 0x000fe200010f0c08 */
[C---:B------:R-:W-:Y:S01]  /*b090*/  FMUL.FTZ R81, R2.reuse, R81 ;  /* 0x0000005102517220 */ /* 0x040fe20000410000 */
[----:B------:R2:W-:Y:S01]  /*b0a0*/  MUFU.EX2 R199, R118 ;  /* 0x0000007600c77308 */ /* 0x0005e20000000800 */
[----:B------:R-:W-:Y:S01]  /*b0b0*/  @P1 IADD3.X R8, R119, RZ, R233, P4, P3 ;  /* 0x000000ff77081210 */ /* 0x000fe200027e64e9 */
[C---:B------:R-:W-:Y:S01]  /*b0c0*/  FMUL.FTZ R84, R2.reuse, R84 ;  /* 0x0000005402547220 */ /* 0x040fe20000410000 */
[----:B------:R3:W-:Y:S01]  /*b0d0*/  @P1 LDGSTS.E.BYPASS.LTC128B.128 [R228+0x8100], [R4.64], !P0 ;  /* 0x0810000004e41fae */ /* 0x0007e2000c101d46 */
[C---:B------:R-:W-:Y:S01]  /*b0e0*/  @P1 LEA R144, P2, R3.reuse, c[0x0][0x1c8], 0x1 ;  /* 0x0000720003901a11 */ /* 0x040fe200078408ff */
[C---:B------:R-:W-:Y:S02]  /*b0f0*/  FMUL.FTZ R85, R2.reuse, R85 ;  /* 0x0000005502557220 */ /* 0x040fe40000410000 */
[----:B------:R-:W-:Y:S01]  /*b100*/  FMUL.FTZ R88, R2, R88 ;  /* 0x0000005802587220 */ /* 0x000fe20000410000 */
[----:B------:R-:W-:Y:S01]  /*b110*/  @P1 LEA.HI.X R145, R3, c[0x0][0x1cc], R8, 0x1, P2 ;  /* 0x0000730003911a11 */ /* 0x000fe200010f0c08 */
[----:B------:R-:W-:Y:S01]  /*b120*/  FMUL.FTZ R3, R116, c[0x0][0x2d0] ;  /* 0x0000b40074037a20 */ /* 0x000fe20000410000 */
[----:B------:R-:W-:Y:S01]  /*b130*/  MUFU.EX2 R194, R20 ;  /* 0x0000001400c27308 */ /* 0x000fe20000000800 */
[----:B------:R-:W-:Y:S01]  /*b140*/  FMUL.FTZ R89, R2, R89 ;  /* 0x0000005902597220 */ /* 0x000fe20000410000 */
[----:B------:R-:W4:Y:S01]  /*b150*/  LDL.LU R234, [R1] ;  /* 0x0000000001ea7983 */ /* 0x000f220000300800 */
[--C-:B------:R-:W-:Y:S02]  /*b160*/  FFMA.FTZ R6, R6, c[0x0][0x2d0], -R3.reuse ;  /* 0x0000b40006067a23 */ /* 0x100fe40000010803 */
[--C-:B------:R-:W-:Y:S01]  /*b170*/  FFMA.FTZ R7, R7, c[0x0][0x2d0], -R3.reuse ;  /* 0x0000b40007077a23 */ /* 0x100fe20000010803 */
[----:B------:R5:W-:Y:S01]  /*b180*/  @P1 LDGSTS.E.BYPASS.LTC128B.128 [R228+0xc100], [R144.64], !P6 ;  /* 0x0c10000090e41fae */ /* 0x000be2000f101d46 */
[--C-:B------:R-:W-:Y:S02]  /*b190*/  FFMA.FTZ R10, R10, c[0x0][0x2d0], -R3.reuse ;  /* 0x0000b4000a0a7a23 */ /* 0x100fe40000010803 */
[--C-:B------:R-:W-:Y:S01]  /*b1a0*/  FFMA.FTZ R11, R11, c[0x0][0x2d0], -R3.reuse ;  /* 0x0000b4000b0b7a23 */ /* 0x100fe20000010803 */
[----:B------:R-:W-:Y:S01]  /*b1b0*/  MUFU.EX2 R163, R6 ;  /* 0x0000000600a37308 */ /* 0x000fe20000000800 */
[C---:B-1----:R-:W-:Y:S02]  /*b1c0*/  FMUL.FTZ R70, R0.reuse, R70 ;  /* 0x0000004600467220 */ /* 0x042fe40000410000 */
[C---:B------:R-:W-:Y:S01]  /*b1d0*/  FMUL.FTZ R71, R0.reuse, R71 ;  /* 0x0000004700477220 */ /* 0x040fe20000410000 */
[----:B--2---:R-:W-:Y:S01]  /*b1e0*/  @P1 MOV R118, c[0x0][0x1e0] ;  /* 0x0000780000761a02 */ /* 0x004fe20000000f00 */
[C---:B------:R-:W-:Y:S01]  /*b1f0*/  FMUL.FTZ R74, R0.reuse, R74 ;  /* 0x0000004a004a7220 */ /* 0x040fe20000410000 */
[----:B------:R-:W2:Y:S01]  /*b200*/  LDL.LU R233, [R1+0x10] ;  /* 0x0000100001e97983 */ /* 0x000ea20000300800 */
[----:B------:R-:W-:Y:S01]  /*b210*/  FMUL.FTZ R75, R0, R75 ;  /* 0x0000004b004b7220 */ /* 0x000fe20000410000 */
[----:B------:R-:W-:Y:S01]  /*b220*/  @P1 SHF.L.U64.HI R119, R118, R232, c[0x0][0x1e4] ;  /* 0x0000790076771619 */ /* 0x000fe200000102e8 */
[----:B------:R-:W-:Y:S01]  /*b230*/  FMUL.FTZ R78, R0, R78 ;  /* 0x0000004e004e7220 */ /* 0x000fe20000410000 */
[----:B------:R1:W-:Y:S01]  /*b240*/  MUFU.EX2 R232, R9 ;  /* 0x0000000900e87308 */ /* 0x0003e20000000800 */
[----:B------:R-:W-:Y:S01]  /*b250*/  @P1 SHF.L.U32 R118, R118, 0x6, RZ ;  /* 0x0000000676761819 */ /* 0x000fe200000006ff */
[C---:B------:R-:W-:Y:S02]  /*b260*/  FMUL.FTZ R79, R0.reuse, R79 ;  /* 0x0000004f004f7220 */ /* 0x040fe40000410000 */
[----:B------:R-:W-:Y:S01]  /*b270*/  FMUL.FTZ R82, R0, R82 ;  /* 0x0000005200527220 */ /* 0x000fe20000410000 */
[----:B------:R-:W-:Y:S01]  /*b280*/  @P1 IADD3 R8, P2, R4, R118, RZ ;  /* 0x0000007604081210 */ /* 0x000fe20007f5e0ff */
[C---:B------:R-:W-:Y:S02]  /*b290*/  FMUL.FTZ R83, R0.reuse, R83 ;  /* 0x0000005300537220 */ /* 0x040fe40000410000 */
[----:B------:R-:W-:Y:S01]  /*b2a0*/  FMUL.FTZ R86, R0, R86 ;  /* 0x0000005600567220 */ /* 0x000fe20000410000 */
[----:B---3--:R-:W-:Y:S01]  /*b2b0*/  @P1 IADD3 R4, P3, R8, R118, RZ ;  /* 0x0000007608041210 */ /* 0x008fe20007f7e0ff */
[----:B------:R3:W3:Y:S01]  /*b2c0*/  MUFU.EX2 R162, R7 ;  /* 0x0000000700a27308 */ /* 0x0006e20000000800 */
[----:B------:R-:W-:Y:S02]  /*b2d0*/  FMUL.FTZ R87, R0, R87 ;  /* 0x0000005700577220 */ /* 0x000fe40000410000 */
[--C-:B------:R-:W-:Y:S02]  /*b2e0*/  FFMA.FTZ R14, R14, c[0x0][0x2d0], -R3.reuse ;  /* 0x0000b4000e0e7a23 */ /* 0x100fe40000010803 */
[--C-:B------:R-:W-:Y:S02]  /*b2f0*/  FFMA.FTZ R15, R15, c[0x0][0x2d0], -R3.reuse ;  /* 0x0000b4000f0f7a23 */ /* 0x100fe40000010803 */
[C---:B------:R-:W-:Y:S02]  /*b300*/  FMUL.FTZ R90, R0.reuse, R90 ;  /* 0x0000005a005a7220 */ /* 0x040fe40000410000 */
[----:B------:R-:W-:Y:S01]  /*b310*/  FMUL.FTZ R91, R0, R91 ;  /* 0x0000005b005b7220 */ /* 0x000fe20000410000 */
[----:B------:R5:W-:Y:S01]  /*b320*/  MUFU.EX2 R161, R10 ;  /* 0x0000000a00a17308 */ /* 0x000be20000000800 */
[C---:B------:R-:W-:Y:S02]  /*b330*/  FMUL.FTZ R12, R2.reuse, R128 ;  /* 0x00000080020c7220 */ /* 0x040fe40000410000 */
[----:B------:R-:W-:Y:S01]  /*b340*/  FMUL.FTZ R13, R2, R129 ;  /* 0x00000081020d7220 */ /* 0x000fe20000410000 */
[-C--:B-1----:R-:W-:Y:S01]  /*b350*/  @P1 IADD3.X R9, R5, R119.reuse, RZ, P2, !PT ;  /* 0x0000007705091210 */ /* 0x082fe200017fe4ff */
[--C-:B------:R-:W-:Y:S01]  /*b360*/  FFMA.FTZ R22, R22, c[0x0][0x2d0], -R3.reuse ;  /* 0x0000b40016167a23 */ /* 0x100fe20000010803 */
[----:B------:R-:W-:Y:S01]  /*b370*/  @P1 IADD3 R6, P2, R4, R118, RZ ;  /* 0x0000007604061210 */ /* 0x000fe20007f5e0ff */
[--C-:B------:R-:W-:Y:S01]  /*b380*/  FFMA.FTZ R23, R23, c[0x0][0x2d0], -R3.reuse ;  /* 0x0000b40017177a23 */ /* 0x100fe20000010803 */
[-C--:B------:R-:W-:Y:S01]  /*b390*/  @P1 IADD3.X R5, R9, R119.reuse, RZ, P3, !PT ;  /* 0x0000007709051210 */ /* 0x080fe20001ffe4ff */
[----:B------:R1:W-:Y:S01]  /*b3a0*/  @P1 LDGSTS.E.BYPASS.LTC128B.128 [R228+0x9100], [R8.64], !P0 ;  /* 0x0910000008e41fae */ /* 0x0003e2000c101d46 */
[----:B------:R1:W1:Y:S01]  /*b3b0*/  MUFU.EX2 R168, R11 ;  /* 0x0000000b00a87308 */ /* 0x0002620000000800 */
[--C-:B------:R-:W-:Y:S02]  /*b3c0*/  FFMA.FTZ R26, R26, c[0x0][0x2d0], -R3.reuse ;  /* 0x0000b4001a1a7a23 */ /* 0x100fe40000010803 */
[--C-:B------:R-:W-:Y:S01]  /*b3d0*/  FFMA.FTZ R27, R27, c[0x0][0x2d0], -R3.reuse ;  /* 0x0000b4001b1b7a23 */ /* 0x100fe20000010803 */
[----:B---3--:R-:W-:Y:S01]  /*b3e0*/  @P1 IADD3.X R7, R5, R119, RZ, P2, !PT ;  /* 0x0000007705071210 */ /* 0x008fe200017fe4ff */
[--C-:B------:R-:W-:Y:S02]  /*b3f0*/  FFMA.FTZ R30, R30, c[0x0][0x2d0], -R3.reuse ;  /* 0x0000b4001e1e7a23 */ /* 0x100fe40000010803 */
[----:B------:R3:W-:Y:S01]  /*b400*/  @P1 LDGSTS.E.BYPASS.LTC128B.128 [R228+0xd100], [R8.64+0x80], !P6 ;  /* 0x0d10008008e41fae */ /* 0x0007e2000f101d46 */
[--C-:B------:R-:W-:Y:S02]  /*b410*/  FFMA.FTZ R31, R31, c[0x0][0x2d0], -R3.reuse ;  /* 0x0000b4001f1f7a23 */ /* 0x100fe40000010803 */
[----:B------:R3:W-:Y:S01]  /*b420*/  MUFU.EX2 R160, R14 ;  /* 0x0000000e00a07308 */ /* 0x0007e20000000800 */
[--C-:B------:R-:W-:Y:S02]  /*b430*/  FFMA.FTZ R34, R34, c[0x0][0x2d0], -R3.reuse ;  /* 0x0000b40022227a23 */ /* 0x100fe40000010803 */
[--C-:B------:R-:W-:Y:S02]  /*b440*/  FFMA.FTZ R35, R35, c[0x0][0x2d0], -R3.reuse ;  /* 0x0000b40023237a23 */ /* 0x100fe40000010803 */
[----:B------:R3:W-:Y:S01]  /*b450*/  @P1 LDGSTS.E.BYPASS.LTC128B.128 [R228+0xa100], [R4.64], !P0 ;  /* 0x0a10000004e41fae */ /* 0x0007e2000c101d46 */
[----:B-----5:R-:W-:Y:S02]  /*b460*/  FMUL.FTZ R10, R0, R126 ;  /* 0x0000007e000a7220 */ /* 0x020fe40000410000 */
[--C-:B------:R-:W-:Y:S02]  /*b470*/  FFMA.FTZ R38, R38, c[0x0][0x2d0], -R3.reuse ;  /* 0x0000b40026267a23 */ /* 0x100fe40000010803 */
[----:B------:R5:W5:Y:S01]  /*b480*/  MUFU.EX2 R159, R15 ;  /* 0x0000000f009f7308 */ /* 0x000b620000000800 */
[--C-:B------:R-:W-:Y:S02]  /*b490*/  FFMA.FTZ R39, R39, c[0x0][0x2d0], -R3.reuse ;  /* 0x0000b40027277a23 */ /* 0x100fe40000010803 */
[----:B------:R5:W-:Y:S01]  /*b4a0*/  @P1 LDGSTS.E.BYPASS.LTC128B.128 [R228+0xe100], [R4.64+0x80], !P6 ;  /* 0x0e10008004e41fae */ /* 0x000be2000f101d46 */
[----:B-1----:R-:W-:Y:S02]  /*b4b0*/  FMUL.FTZ R11, R0, R127 ;  /* 0x0000007f000b7220 */ /* 0x002fe40000410000 */
[--C-:B------:R-:W-:Y:S02]  /*b4c0*/  FFMA.FTZ R41, R41, c[0x0][0x2d0], -R156.reuse ;  /* 0x0000b40029297a23 */ /* 0x100fe4000001089c */
[--C-:B------:R-:W-:Y:S02]  /*b4d0*/  FFMA.FTZ R42, R42, c[0x0][0x2d0], -R3.reuse ;  /* 0x0000b4002a2a7a23 */ /* 0x100fe40000010803 */
[----:B------:R-:W-:Y:S01]  /*b4e0*/  MUFU.EX2 R193, R21 ;  /* 0x0000001500c17308 */ /* 0x000fe20000000800 */
[----:B------:R1:W-:Y:S01]  /*b4f0*/  @P1 LDGSTS.E.BYPASS.LTC128B.128 [R228+0xb100], [R6.64], !P0 ;  /* 0x0b10000006e41fae */ /* 0x0003e2000c101d46 */
[--C-:B------:R-:W-:Y:S02]  /*b500*/  FFMA.FTZ R43, R43, c[0x0][0x2d0], -R3.reuse ;  /* 0x0000b4002b2b7a23 */ /* 0x100fe40000010803 */
[C---:B---3--:R-:W-:Y:S02]  /*b510*/  FMUL.FTZ R8, R2.reuse, R124 ;  /* 0x0000007c02087220 */ /* 0x048fe40000410000 */
[----:B------:R-:W-:Y:S02]  /*b520*/  FMUL.FTZ R9, R2, R125 ;  /* 0x0000007d02097220 */ /* 0x000fe40000410000 */
[----:B------:R-:W-:Y:S01]  /*b530*/  FMUL.FTZ R14, R0, R130 ;  /* 0x00000082000e7220 */ /* 0x000fe20000410000 */
[----:B------:R1:W-:Y:S01]  /*b540*/  @P1 LDGSTS.E.BYPASS.LTC128B.128 [R228+0xf100], [R6.64+0x80], !P6 ;  /* 0x0f10008006e41fae */ /* 0x0003e2000f101d46 */
[----:B------:R-:W-:Y:S01]  /*b550*/  MUFU.EX2 R192, R24 ;  /* 0x0000001800c07308 */ /* 0x000fe20000000800 */
[--C-:B------:R-:W-:Y:S02]  /*b560*/  FFMA.FTZ R44, R44, c[0x0][0x2d0], -R156.reuse ;  /* 0x0000b4002c2c7a23 */ /* 0x100fe4000001089c */
[--C-:B------:R-:W-:Y:S02]  /*b570*/  FFMA.FTZ R45, R45, c[0x0][0x2d0], -R156.reuse ;  /* 0x0000b4002d2d7a23 */ /* 0x100fe4000001089c */
[----:B-----5:R-:W-:Y:S02]  /*b580*/  FMUL.FTZ R15, R0, R131 ;  /* 0x00000083000f7220 */ /* 0x020fe40000410000 */
[----:B------:R-:W3:Y:S01]  /*b590*/  LDSM.16.MT88.4 R144, [R200] ;  /* 0x00000000c890783b */ /* 0x000ee20000004200 */
[--C-:B------:R-:W-:Y:S02]  /*b5a0*/  FFMA.FTZ R46, R46, c[0x0][0x2d0], -R3.reuse ;  /* 0x0000b4002e2e7a23 */ /* 0x100fe40000010803 */
[C---:B------:R-:W-:Y:S01]  /*b5b0*/  FMUL.FTZ R4, R2.reuse, R120 ;  /* 0x0000007802047220 */ /* 0x040fe20000410000 */
[----:B------:R-:W-:Y:S01]  /*b5c0*/  F2FP.BF16.PACK_AB R120, R231, R230 ;  /* 0x000000e6e778723e */ /* 0x000fe200000010ff */
[----:B------:R-:W-:Y:S01]  /*b5d0*/  FMUL.FTZ R5, R2, R121 ;  /* 0x0000007902057220 */ /* 0x000fe20000410000 */
[----:B------:R-:W-:Y:S01]  /*b5e0*/  F2FP.BF16.PACK_AB R121, R162, R163 ;  /* 0x000000a3a279723e */ /* 0x000fe200000010ff */
[----:B------:R-:W-:Y:S01]  /*b5f0*/  MUFU.EX2 R171, R25 ;  /* 0x0000001900ab7308 */ /* 0x000fe20000000800 */
[----:B------:R-:W5:Y:S01]  /*b600*/  LDSM.16.MT88.4 R148, [R204] ;  /* 0x00000000cc94783b */ /* 0x000f620000004200 */
[--C-:B------:R-:W-:Y:S02]  /*b610*/  FFMA.FTZ R47, R47, c[0x0][0x2d0], -R3.reuse ;  /* 0x0000b4002f2f7a23 */ /* 0x100fe40000010803 */
[C---:B------:R-:W-:Y:S02]  /*b620*/  FMUL.FTZ R92, R2.reuse, R92 ;  /* 0x0000005c025c7220 */ /* 0x040fe40000410000 */
[----:B------:R-:W-:Y:S02]  /*b630*/  FMUL.FTZ R93, R2, R93 ;  /* 0x0000005d025d7220 */ /* 0x000fe40000410000 */
[C---:B------:R-:W-:Y:S01]  /*b640*/  FMUL.FTZ R94, R0.reuse, R94 ;  /* 0x0000005e005e7220 */ /* 0x040fe20000410000 */
[----:B------:R-:W5:Y:S01]  /*b650*/  LDSM.16.MT88.4 R152, [R203] ;  /* 0x00000000cb98783b */ /* 0x000f620000004200 */
[----:B------:R-:W-:Y:S01]  /*b660*/  MUFU.EX2 R170, R28 ;  /* 0x0000001c00aa7308 */ /* 0x000fe20000000800 */
[C---:B------:R-:W-:Y:S02]  /*b670*/  FMUL.FTZ R95, R0.reuse, R95 ;  /* 0x0000005f005f7220 */ /* 0x040fe40000410000 */
[----:B-1----:R-:W-:Y:S01]  /*b680*/  FMUL.FTZ R6, R0, R122 ;  /* 0x0000007a00067220 */ /* 0x002fe20000410000 */
[----:B------:R-:W-:Y:S01]  /*b690*/  F2FP.BF16.PACK_AB R122, R232, R199 ;  /* 0x000000c7e87a723e */ /* 0x000fe200000010ff */
[----:B------:R-:W-:Y:S01]  /*b6a0*/  FMUL.FTZ R7, R0, R123 ;  /* 0x0000007b00077220 */ /* 0x000fe20000410000 */
[----:B------:R-:W-:Y:S01]  /*b6b0*/  F2FP.BF16.PACK_AB R123, R168, R161 ;  /* 0x000000a1a87b723e */ /* 0x000fe200000010ff */
[----:B------:R-:W1:Y:S01]  /*b6c0*/  LDSM.16.MT88.4 R124, [R223] ;  /* 0x00000000df7c783b */ /* 0x000e620000004200 */
[C---:B------:R-:W-:Y:S02]  /*b6d0*/  FMUL.FTZ R96, R2.reuse, R96 ;  /* 0x0000006002607220 */ /* 0x040fe40000410000 */
[----:B------:R-:W-:Y:S01]  /*b6e0*/  MUFU.EX2 R169, R29 ;  /* 0x0000001d00a97308 */ /* 0x000fe20000000800 */
[----:B------:R-:W-:Y:S02]  /*b6f0*/  FMUL.FTZ R97, R2, R97 ;  /* 0x0000006102617220 */ /* 0x000fe40000410000 */
[C---:B------:R-:W-:Y:S02]  /*b700*/  FMUL.FTZ R98, R0.reuse, R98 ;  /* 0x0000006200627220 */ /* 0x040fe40000410000 */
[----:B------:R-:W-:Y:S01]  /*b710*/  LDSM.16.MT88.4 R128, [R206+0x4000] ;  /* 0x00400000ce80783b */ /* 0x000fe20000004200 */
[----:B------:R-:W-:Y:S02]  /*b720*/  FMUL.FTZ R99, R0, R99 ;  /* 0x0000006300637220 */ /* 0x000fe40000410000 */
[--C-:B------:R-:W-:Y:S02]  /*b730*/  FFMA.FTZ R16, R16, c[0x0][0x2d0], -R156.reuse ;  /* 0x0000b40010107a23 */ /* 0x100fe4000001089c */
[----:B------:R-:W-:Y:S01]  /*b740*/  MUFU.EX2 R119, R46 ;  /* 0x0000002e00777308 */ /* 0x000fe20000000800 */
[--C-:B------:R-:W-:Y:S01]  /*b750*/  FFMA.FTZ R17, R17, c[0x0][0x2d0], -R156.reuse ;  /* 0x0000b40011117a23 */ /* 0x100fe2000001089c */
[C---:B---3--:R-:W-:Y:S01]  /*b760*/  HMMA.16816.F32.BF16 R4, R120.reuse, R144, R4 ;  /* 0x000000907804723c */ /* 0x048fe20000041804 */
[----:B------:R-:W0:Y:S04]  /*b770*/  LDGDEPBAR ;  /* 0x00000000000079af */ /* 0x000e280000000000 */
[--C-:B------:R-:W-:Y:S03]  /*b780*/  FFMA.FTZ R18, R18, c[0x0][0x2d0], -R3.reuse ;  /* 0x0000b40012127a23 */ /* 0x100fe60000010803 */
[----:B------:R-:W-:Y:S01]  /*b790*/  MUFU.EX2 R118, R47 ;  /* 0x0000002f00767308 */ /* 0x000fe20000000800 */
[C---:B------:R-:W-:Y:S01]  /*b7a0*/  HMMA.16816.F32.BF16 R8, R120.reuse, R146, R8 ;  /* 0x000000927808723c */ /* 0x040fe20000041808 */
[----:B------:R-:W3:Y:S02]  /*b7b0*/  LDSM.16.MT88.4 R144, [R200+0x4000] ;  /* 0x00400000c890783b */ /* 0x000ee40000004200 */
[--C-:B------:R-:W-:Y:S02]  /*b7c0*/  FFMA.FTZ R19, R19, c[0x0][0x2d0], -R3.reuse ;  /* 0x0000b40013137a23 */ /* 0x100fe40000010803 */
[C---:B------:R-:W-:Y:S03]  /*b7d0*/  FMUL.FTZ R100, R2.reuse, R100 ;  /* 0x0000006402647220 */ /* 0x040fe60000410000 */
[C---:B-----5:R-:W-:Y:S01]  /*b7e0*/  HMMA.16816.F32.BF16 R68, R120.reuse, R148, R68 ;  /* 0x000000947844723c */ /* 0x060fe20000041844 */
[----:B------:R5:W-:Y:S03]  /*b7f0*/  MUFU.EX2 R196, R16 ;  /* 0x0000001000c47308 */ /* 0x000be60000000800 */
[----:B------:R-:W-:Y:S02]  /*b800*/  FMUL.FTZ R101, R2, R101 ;  /* 0x0000006502657220 */ /* 0x000fe40000410000 */
[C---:B------:R-:W-:Y:S02]  /*b810*/  FMUL.FTZ R102, R0.reuse, R102 ;  /* 0x0000006600667220 */ /* 0x040fe40000410000 */
[C---:B------:R-:W-:Y:S01]  /*b820*/  HMMA.16816.F32.BF16 R72, R120.reuse, R150, R72 ;  /* 0x000000967848723c */ /* 0x040fe20000041848 */
[----:B------:R-:W3:Y:S02]  /*b830*/  LDSM.16.MT88.4 R148, [R204+0x4000] ;  /* 0x00400000cc94783b */ /* 0x000ee40000004200 */
[----:B------:R1:W1:Y:S01]  /*b840*/  MUFU.EX2 R195, R17 ;  /* 0x0000001100c37308 */ /* 0x0002620000000800 */
[----:B------:R-:W-:Y:S02]  /*b850*/  FMUL.FTZ R103, R0, R103 ;  /* 0x0000006700677220 */ /* 0x000fe40000410000 */
[C---:B------:R-:W-:Y:S02]  /*b860*/  FMUL.FTZ R104, R2.reuse, R104 ;  /* 0x0000006802687220 */ /* 0x040fe40000410000 */
[C---:B------:R-:W-:Y:S04]  /*b870*/  HMMA.16816.F32.BF16 R76, R120.reuse, R152, R76 ;  /* 0x00000098784c723c */ /* 0x040fe8000004184c */
[----:B------:R-:W-:Y:S01]  /*b880*/  FMUL.FTZ R105, R2, R105 ;  /* 0x0000006902697220 */ /* 0x000fe20000410000 */
[----:B------:R-:W-:Y:S01]  /*b890*/  MUFU.EX2 R153, R26 ;  /* 0x0000001a00997308 */ /* 0x000fe20000000800 */
[----:B------:R-:W-:Y:S02]  /*b8a0*/  FMUL.FTZ R106, R0, R106 ;  /* 0x0000006a006a7220 */ /* 0x000fe40000410000 */
[C---:B------:R-:W-:Y:S04]  /*b8b0*/  HMMA.16816.F32.BF16 R80, R120.reuse, R154, R80 ;  /* 0x0000009a7850723c */ /* 0x040fe80000041850 */
[----:B-----5:R-:W-:Y:S02]  /*b8c0*/  FMUL.FTZ R16, R2, R132 ;  /* 0x0000008402107220 */ /* 0x020fe40000410000 */
[----:B------:R-:W-:Y:S01]  /*b8d0*/  FMUL.FTZ R107, R0, R107 ;  /* 0x0000006b006b7220 */ /* 0x000fe20000410000 */
[----:B------:R-:W-:Y:S01]  /*b8e0*/  MUFU.EX2 R155, R22 ;  /* 0x00000016009b7308 */ /* 0x000fe20000000800 */
[C---:B-1----:R-:W-:Y:S04]  /*b8f0*/  HMMA.16816.F32.BF16 R84, R120.reuse, R124, R84 ;  /* 0x0000007c7854723c */ /* 0x042fe80000041854 */
[C---:B------:R-:W-:Y:S02]  /*b900*/  FMUL.FTZ R17, R2.reuse, R133 ;  /* 0x0000008502117220 */ /* 0x040fe40000410000 */
[C---:B------:R-:W-:Y:S02]  /*b910*/  FMUL.FTZ R108, R2.reuse, R108 ;  /* 0x0000006c026c7220 */ /* 0x040fe40000410000 */
[C---:B------:R-:W-:Y:S01]  /*b920*/  HMMA.16816.F32.BF16 R88, R120.reuse, R126, R88 ;  /* 0x0000007e7858723c */ /* 0x040fe20000041858 */
[----:B------:R-:W1:Y:S01]  /*b930*/  LDSM.16.MT88.4 R124, [R203+0x4000] ;  /* 0x00400000cb7c783b */ /* 0x000e620000004200 */
[----:B------:R5:W-:Y:S02]  /*b940*/  MUFU.EX2 R154, R23 ;  /* 0x00000017009a7308 */ /* 0x000be40000000800 */
[----:B------:R-:W-:Y:S02]  /*b950*/  FMUL.FTZ R109, R2, R109 ;  /* 0x0000006d026d7220 */ /* 0x000fe40000410000 */
[C---:B------:R-:W-:Y:S02]  /*b960*/  FMUL.FTZ R110, R0.reuse, R110 ;  /* 0x0000006e006e7220 */ /* 0x040fe40000410000 */
[C---:B---3--:R-:W-:Y:S04]  /*b970*/  HMMA.16816.F32.BF16 R92, R120.reuse, R144, R92 ;  /* 0x00000090785c723c */ /* 0x048fe8000004185c */
[----:B------:R3:W-:Y:S01]  /*b980*/  MUFU.EX2 R152, R27 ;  /* 0x0000001b00987308 */ /* 0x0007e20000000800 */
[----:B------:R-:W-:Y:S02]  /*b990*/  FMUL.FTZ R111, R0, R111 ;  /* 0x0000006f006f7220 */ /* 0x000fe40000410000 */
[C---:B------:R-:W-:Y:S01]  /*b9a0*/  FMUL.FTZ R112, R2.reuse, R112 ;  /* 0x0000007002707220 */ /* 0x040fe20000410000 */
[C---:B------:R-:W-:Y:S01]  /*b9b0*/  HMMA.16816.F32.BF16 R96, R120.reuse, R146, R96 ;  /* 0x000000927860723c */ /* 0x040fe20000041860 */
[----:B------:R-:W3:Y:S03]  /*b9c0*/  LDSM.16.MT88.4 R144, [R200+0x800] ;  /* 0x00080000c890783b */ /* 0x000ee60000004200 */
[----:B------:R-:W-:Y:S02]  /*b9d0*/  FMUL.FTZ R113, R2, R113 ;  /* 0x0000007102717220 */ /* 0x000fe40000410000 */
[----:B------:R3:W-:Y:S01]  /*b9e0*/  MUFU.EX2 R158, R18 ;  /* 0x00000012009e7308 */ /* 0x0007e20000000800 */
[C---:B------:R-:W-:Y:S01]  /*b9f0*/  FMUL.FTZ R114, R0.reuse, R114 ;  /* 0x0000007200727220 */ /* 0x040fe20000410000 */
[C---:B------:R-:W-:Y:S01]  /*ba00*/  HMMA.16816.F32.BF16 R12, R120.reuse, R148, R12 ;  /* 0x00000094780c723c */ /* 0x040fe2000004180c */
[----:B-----5:R-:W-:Y:S03]  /*ba10*/  LDSM.16.MT88.4 R20, [R204+0x4800] ;  /* 0x00480000cc14783b */ /* 0x020fe60000004200 */
[----:B------:R-:W-:Y:S02]  /*ba20*/  FMUL.FTZ R115, R0, R115 ;  /* 0x0000007300737220 */ /* 0x000fe40000410000 */
[--C-:B------:R-:W-:Y:S02]  /*ba30*/  FFMA.FTZ R48, R48, c[0x0][0x2d0], -R156.reuse ;  /* 0x0000b40030307a23 */ /* 0x100fe4000001089c */
[C---:B------:R-:W-:Y:S01]  /*ba40*/  HMMA.16816.F32.BF16 R100, R120.reuse, R150, R100 ;  /* 0x000000967864723c */ /* 0x040fe20000041864 */
[----:B------:R5:W3:Y:S01]  /*ba50*/  MUFU.EX2 R157, R19 ;  /* 0x00000013009d7308 */ /* 0x000ae20000000800 */
[----:B------:R-:W-:Y:S02]  /*ba60*/  LDSM.16.MT88.4 R148, [R206+0x4800] ;  /* 0x00480000ce94783b */ /* 0x000fe40000004200 */
[--C-:B------:R-:W-:Y:S02]  /*ba70*/  FFMA.FTZ R49, R49, c[0x0][0x2d0], -R156.reuse ;  /* 0x0000b40031317a23 */ /* 0x100fe4000001089c */
[--C-:B------:R-:W-:Y:S02]  /*ba80*/  FFMA.FTZ R50, R50, c[0x0][0x2d0], -R3.reuse ;  /* 0x0000b40032327a23 */ /* 0x100fe40000010803 */
[--C-:B------:R-:W-:Y:S01]  /*ba90*/  FFMA.FTZ R51, R51, c[0x0][0x2d0], -R3.reuse ;  /* 0x0000b40033337a23 */ /* 0x100fe20000010803 */
[C---:B-1----:R-:W-:Y:S01]  /*baa0*/  HMMA.16816.F32.BF16 R104, R120.reuse, R124, R104 ;  /* 0x0000007c7868723c */ /* 0x042fe20000041868 */
[----:B---3--:R-:W-:Y:S01]  /*bab0*/  LDSM.16.MT88.4 R24, [R204+0x1000] ;  /* 0x00100000cc18783b */ /* 0x008fe20000004200 */
[----:B------:R-:W-:Y:S01]  /*bac0*/  MUFU.EX2 R48, R48 ;  /* 0x0000003000307308 */ /* 0x000fe20000000800 */
[--C-:B------:R-:W-:Y:S02]  /*bad0*/  FFMA.FTZ R52, R52, c[0x0][0x2d0], -R156.reuse ;  /* 0x0000b40034347a23 */ /* 0x100fe4000001089c */
[----:B------:R-:W-:Y:S02]  /*bae0*/  FMUL.FTZ R18, R0, R134 ;  /* 0x0000008600127220 */ /* 0x000fe40000410000 */
[--C-:B------:R-:W-:Y:S01]  /*baf0*/  FFMA.FTZ R53, R53, c[0x0][0x2d0], -R156.reuse ;  /* 0x0000b40035357a23 */ /* 0x100fe2000001089c */
[C---:B------:R-:W-:Y:S01]  /*bb00*/  HMMA.16816.F32.BF16 R108, R120.reuse, R126, R108 ;  /* 0x0000007e786c723c */ /* 0x040fe2000004186c */
[----:B------:R-:W1:Y:S03]  /*bb10*/  LDSM.16.MT88.4 R124, [R204+0x800] ;  /* 0x00080000cc7c783b */ /* 0x000e660000004200 */
[----:B------:R-:W-:Y:S01]  /*bb20*/  MUFU.EX2 R49, R49 ;  /* 0x0000003100317308 */ /* 0x000fe20000000800 */
[--C-:B------:R-:W-:Y:S02]  /*bb30*/  FFMA.FTZ R54, R54, c[0x0][0x2d0], -R3.reuse ;  /* 0x0000b40036367a23 */ /* 0x100fe40000010803 */
[--C-:B------:R-:W-:Y:S02]  /*bb40*/  FFMA.FTZ R55, R55, c[0x0][0x2d0], -R3.reuse ;  /* 0x0000b40037377a23 */ /* 0x100fe40000010803 */
[----:B-----5:R-:W-:Y:S02]  /*bb50*/  FMUL.FTZ R19, R0, R135 ;  /* 0x0000008700137220 */ /* 0x020fe40000410000 */
[----:B------:R-:W3:Y:S01]  /*bb60*/  LDSM.16.MT88.4 R132, [R203+0x800] ;  /* 0x00080000cb84783b */ /* 0x000ee20000004200 */
[--C-:B------:R-:W-:Y:S02]  /*bb70*/  FFMA.FTZ R56, R56, c[0x0][0x2d0], -R156.reuse ;  /* 0x0000b40038387a23 */ /* 0x100fe4000001089c */
[----:B------:R-:W-:Y:S01]  /*bb80*/  MUFU.EX2 R50, R50 ;  /* 0x0000003200327308 */ /* 0x000fe20000000800 */
[--C-:B------:R-:W-:Y:S01]  /*bb90*/  FFMA.FTZ R57, R57, c[0x0][0x2d0], -R156.reuse ;  /* 0x0000b40039397a23 */ /* 0x100fe2000001089c */
[C---:B------:R-:W-:Y:S03]  /*bba0*/  HMMA.16816.F32.BF16 R16, R120.reuse, R128, R16 ;  /* 0x000000807810723c */ /* 0x040fe60000041810 */
[--C-:B------:R-:W-:Y:S02]  /*bbb0*/  FFMA.FTZ R58, R58, c[0x0][0x2d0], -R3.reuse ;  /* 0x0000b4003a3a7a23 */ /* 0x100fe40000010803 */
[--C-:B------:R-:W-:Y:S02]  /*bbc0*/  FFMA.FTZ R59, R59, c[0x0][0x2d0], -R3.reuse ;  /* 0x0000b4003b3b7a23 */ /* 0x100fe40000010803 */
[--C-:B------:R-:W-:Y:S01]  /*bbd0*/  FFMA.FTZ R60, R60, c[0x0][0x2d0], -R156.reuse ;  /* 0x0000b4003c3c7a23 */ /* 0x100fe2000001089c */
[----:B------:R-:W-:Y:S01]  /*bbe0*/  HMMA.16816.F32.BF16 R112, R120, R130, R112 ;  /* 0x000000827870723c */ /* 0x000fe20000041870 */
[----:B------:R-:W5:Y:S01]  /*bbf0*/  LDSM.16.MT88.4 R128, [R206+0x800] ;  /* 0x00080000ce80783b */ /* 0x000f620000004200 */
[----:B------:R-:W-:Y:S02]  /*bc00*/  MUFU.EX2 R51, R51 ;  /* 0x0000003300337308 */ /* 0x000fe40000000800 */
[--C-:B------:R-:W-:Y:S02]  /*bc10*/  FFMA.FTZ R61, R61, c[0x0][0x2d0], -R156.reuse ;  /* 0x0000b4003d3d7a23 */ /* 0x100fe4000001089c */
[--C-:B------:R-:W-:Y:S01]  /*bc20*/  FFMA.FTZ R64, R64, c[0x0][0x2d0], -R156.reuse ;  /* 0x0000b40040407a23 */ /* 0x100fe2000001089c */
[----:B------:R-:W-:Y:S01]  /*bc30*/  F2FP.BF16.PACK_AB R120, R197, R198 ;  /* 0x000000c6c578723e */ /* 0x000fe200000010ff */
[----:B------:R-:W-:Y:S01]  /*bc40*/  FFMA.FTZ R156, R65, c[0x0][0x2d0], -R156 ;  /* 0x0000b400419c7a23 */ /* 0x000fe2000001089c */
[----:B------:R-:W-:Y:S03]  /*bc50*/  F2FP.BF16.PACK_AB R121, R159, R160 ;  /* 0x000000a09f79723e */ /* 0x000fe600000010ff */
[----:B------:R-:W-:Y:S01]  /*bc60*/  F2FP.BF16.PACK_AB R122, R195, R196 ;  /* 0x000000c4c37a723e */ /* 0x000fe200000010ff */
[----:B------:R-:W-:Y:S01]  /*bc70*/  MUFU.EX2 R52, R52 ;  /* 0x0000003400347308 */ /* 0x000fe20000000800 */
[----:B------:R-:W-:Y:S01]  /*bc80*/  F2FP.BF16.PACK_AB R123, R157, R158 ;  /* 0x0000009e9d7b723e */ /* 0x000fe200000010ff */
[--C-:B------:R-:W-:Y:S02]  /*bc90*/  FFMA.FTZ R62, R62, c[0x0][0x2d0], -R3.reuse ;  /* 0x0000b4003e3e7a23 */ /* 0x100fe40000010803 */
[--C-:B------:R-:W-:Y:S02]  /*bca0*/  FFMA.FTZ R63, R63, c[0x0][0x2d0], -R3.reuse ;  /* 0x0000b4003f3f7a23 */ /* 0x100fe40000010803 */
[--C-:B------:R-:W-:Y:S02]  /*bcb0*/  FFMA.FTZ R66, R66, c[0x0][0x2d0], -R3.reuse ;  /* 0x0000b40042427a23 */ /* 0x100fe40000010803 */
[C---:B------:R-:W-:Y:S02]  /*bcc0*/  HMMA.16816.F32.BF16 R4, R120.reuse, R144, R4 ;  /* 0x000000907804723c */ /* 0x040fe40000041804 */
[----:B------:R-:W-:Y:S01]  /*bcd0*/  MUFU.EX2 R156, R156 ;  /* 0x0000009c009c7308 */ /* 0x000fe20000000800 */
[----:B------:R-:W-:Y:S05]  /*bce0*/  FFMA.FTZ R3, R67, c[0x0][0x2d0], -R3 ;  /* 0x0000b40043037a23 */ /* 0x000fea0000010803 */
[C---:B------:R-:W-:Y:S01]  /*bcf0*/  HMMA.16816.F32.BF16 R8, R120.reuse, R146, R8 ;  /* 0x000000927808723c */ /* 0x040fe20000041808 */
[----:B------:R-:W5:Y:S03]  /*bd00*/  LDSM.16.MT88.4 R144, [R200+0x4800] ;  /* 0x00480000c890783b */ /* 0x000f660000004200 */
[----:B------:R-:W-:Y:S01]  /*bd10*/  MUFU.EX2 R53, R53 ;  /* 0x0000003500357308 */ /* 0x000fe20000000800 */
[----:B----4-:R-:W-:Y:S03]  /*bd20*/  FFMA.FTZ R2, R2, R234, R230 ;  /* 0x000000ea02027223 */ /* 0x010fe600000100e6 */
[C---:B-1----:R-:W-:Y:S04]  /*bd30*/  HMMA.16816.F32.BF16 R68, R120.reuse, R124, R68 ;  /* 0x0000007c7844723c */ /* 0x042fe80000041844 */
[----:B------:R-:W-:Y:S02]  /*bd40*/  FADD.FTZ R2, R231, R2 ;  /* 0x00000002e7027221 */ /* 0x000fe40000010000 */
[----:B------:R-:W-:Y:S02]  /*bd50*/  MUFU.EX2 R54, R54 ;  /* 0x0000003600367308 */ /* 0x000fe40000000800 */
[C---:B------:R-:W-:Y:S01]  /*bd60*/  HMMA.16816.F32.BF16 R72, R120.reuse, R126, R72 ;  /* 0x0000007e7848723c */ /* 0x040fe20000041848 */
[----:B------:R-:W1:Y:S03]  /*bd70*/  LDSM.16.MT88.4 R124, [R203+0x4800] ;  /* 0x00480000cb7c783b */ /* 0x000e660000004200 */
[----:B------:R-:W-:Y:S02]  /*bd80*/  FADD.FTZ R2, R199, R2 ;  /* 0x00000002c7027221 */ /* 0x000fe40000010000 */
[----:B--2---:R-:W-:Y:S02]  /*bd90*/  FFMA.FTZ R0, R0, R233, R163 ;  /* 0x000000e900007223 */ /* 0x004fe400000100a3 */
[C---:B---3--:R-:W-:Y:S01]  /*bda0*/  HMMA.16816.F32.BF16 R76, R120.reuse, R132, R76 ;  /* 0x00000084784c723c */ /* 0x048fe2000004184c */
        /* <DEDUP_REMOVED lines=8> */
[C---:B-----5:R-:W-:Y:S04]  /*be30*/  HMMA.16816.F32.BF16 R84, R120.reuse, R128, R84 ;  /* 0x000000807854723c */ /* 0x060fe80000041854 */
        /* <DEDUP_REMOVED lines=12> */
[----:B------:R-:W3:Y:S03]  /*bf00*/  MUFU.EX2 R146, R30 ;  /* 0x0000001e00927308 */ /* 0x000ee60000000800 */
[----:B------:R-:W-:Y:S02]  /*bf10*/  FADD.FTZ R2, R194, R2 ;  /* 0x00000002c2027221 */ /* 0x000fe40000010000 */
[----:B------:R-:W-:Y:S02]  /*bf20*/  FADD.FTZ R0, R158, R0 ;  /* 0x000000009e007221 */ /* 0x000fe40000010000 */
[C---:B------:R-:W-:Y:S03]  /*bf30*/  HMMA.16816.F32.BF16 R12, R120.reuse, R20, R12 ;  /* 0x00000014780c723c */ /* 0x040fe6000004180c */
[----:B------:R4:W-:Y:S01]  /*bf40*/  MUFU.EX2 R145, R31 ;  /* 0x0000001f00917308 */ /* 0x0009e20000000800 */
[----:B------:R-:W-:Y:S02]  /*bf50*/  FADD.FTZ R2, R193, R2 ;  /* 0x00000002c1027221 */ /* 0x000fe40000010000 */
[----:B------:R-:W-:Y:S01]  /*bf60*/  FADD.FTZ R0, R157, R0 ;  /* 0x000000009d007221 */ /* 0x000fe20000010000 */
[----:B------:R-:W-:Y:S01]  /*bf70*/  F2FP.BF16.PACK_AB R20, R193, R194 ;  /* 0x000000c2c114723e */ /* 0x000fe200000010ff */
[C---:B------:R-:W-:Y:S04]  /*bf80*/  HMMA.16816.F32.BF16 R100, R120.reuse, R22, R100 ;  /* 0x000000167864723c */ /* 0x040fe80000041864 */
[----:B------:R-:W-:Y:S01]  /*bf90*/  F2FP.BF16.PACK_AB R21, R154, R155 ;  /* 0x0000009b9a15723e */ /* 0x000fe200000010ff */
[----:B------:R-:W-:Y:S01]  /*bfa0*/  MUFU.EX2 R144, R34 ;  /* 0x0000002200907308 */ /* 0x000fe20000000800 */
[----:B------:R-:W-:Y:S01]  /*bfb0*/  FADD.FTZ R2, R192, R2 ;  /* 0x00000002c0027221 */ /* 0x000fe20000010000 */
[C---:B------:R-:W-:Y:S01]  /*bfc0*/  F2FP.BF16.PACK_AB R22, R171.reuse, R192 ;  /* 0x000000c0ab16723e */ /* 0x040fe200000010ff */
[C---:B-1----:R-:W-:Y:S04]  /*bfd0*/  HMMA.16816.F32.BF16 R104, R120.reuse, R124, R104 ;  /* 0x0000007c7868723c */ /* 0x042fe80000041868 */
[----:B------:R-:W-:Y:S01]  /*bfe0*/  F2FP.BF16.PACK_AB R23, R152, R153 ;  /* 0x000000999817723e */ /* 0x000fe200000010ff */
[----:B------:R-:W-:Y:S02]  /*bff0*/  FADD.FTZ R2, R171, R2 ;  /* 0x00000002ab027221 */ /* 0x000fe40000010000 */
[----:B------:R-:W-:Y:S01]  /*c000*/  MUFU.EX2 R147, R41 ;  /* 0x0000002900937308 */ /* 0x000fe20000000800 */
[C---:B------:R-:W-:Y:S01]  /*c010*/  HMMA.16816.F32.BF16 R108, R120.reuse, R126, R108 ;  /* 0x0000007e786c723c */ /* 0x040fe2000004186c */
[----:B------:R-:W1:Y:S03]  /*c020*/  LDSM.16.MT88.4 R124, [R203+0x1000] ;  /* 0x00100000cb7c783b */ /* 0x000e660000004200 */
[----:B------:R-:W-:Y:S02]  /*c030*/  FADD.FTZ R2, R170, R2 ;  /* 0x00000002aa027221 */ /* 0x000fe40000010000 */
[----:B------:R-:W-:Y:S02]  /*c040*/  FADD.FTZ R0, R155, R0 ;  /* 0x000000009b007221 */ /* 0x000fe40000010000 */
[C---:B------:R-:W-:Y:S01]  /*c050*/  HMMA.16816.F32.BF16 R16, R120.reuse, R148, R16 ;  /* 0x000000947810723c */ /* 0x040fe20000041810 */
[----:B----4-:R-:W-:Y:S01]  /*c060*/  LDSM.16.MT88.4 R28, [R203+0x5000] ;  /* 0x00500000cb1c783b */ /* 0x010fe20000004200 */
[----:B------:R-:W-:Y:S02]  /*c070*/  MUFU.EX2 R149, R36 ;  /* 0x0000002400957308 */ /* 0x000fe40000000800 */
[----:B------:R-:W-:Y:S02]  /*c080*/  FADD.FTZ R2, R169, R2 ;  /* 0x00000002a9027221 */ /* 0x000fe40000010000 */
[----:B------:R-:W-:Y:S02]  /*c090*/  FADD.FTZ R0, R154, R0 ;  /* 0x000000009a007221 */ /* 0x000fe40000010000 */
[----:B------:R-:W-:Y:S01]  /*c0a0*/  HMMA.16816.F32.BF16 R112, R120, R150, R112 ;  /* 0x000000967870723c */ /* 0x000fe20000041870 */
[----:B------:R-:W4:Y:S03]  /*c0b0*/  LDSM.16.MT88.4 R120, [R206+0x1000] ;  /* 0x00100000ce78783b */ /* 0x000f260000004200 */
[----:B------:R-:W5:Y:S01]  /*c0c0*/  MUFU.EX2 R151, R32 ;  /* 0x0000002000977308 */ /* 0x000f620000000800 */
[----:B------:R-:W-:Y:S03]  /*c0d0*/  FADD.FTZ R0, R153, R0 ;  /* 0x0000000099007221 */ /* 0x000fe60000010000 */
[C---:B--2---:R-:W-:Y:S05]  /*c0e0*/  HMMA.16816.F32.BF16 R4, R20.reuse, R132, R4 ;  /* 0x000000841404723c */ /* 0x044fea0000041804 */
[----:B------:R-:W-:Y:S01]  /*c0f0*/  FADD.FTZ R0, R152, R0 ;  /* 0x0000000098007221 */ /* 0x000fe20000010000 */
[----:B------:R-:W2:Y:S02]  /*c100*/  MUFU.EX2 R150, R33 ;  /* 0x0000002100967308 */ /* 0x000ea40000000800 */
[C---:B------:R-:W-:Y:S01]  /*c110*/  HMMA.16816.F32.BF16 R8, R20.reuse, R134, R8 ;  /* 0x000000861408723c */ /* 0x040fe20000041808 */
[----:B------:R-:W-:Y:S03]  /*c120*/  LDSM.16.MT88.4 R132, [R204+0x1800] ;  /* 0x00180000cc84783b */ /* 0x000fe60000004200 */
[----:B---3--:R-:W-:Y:S04]  /*c130*/  FADD.FTZ R0, R146, R0 ;  /* 0x0000000092007221 */ /* 0x008fe80000010000 */
[C---:B------:R-:W-:Y:S01]  /*c140*/  HMMA.16816.F32.BF16 R68, R20.reuse, R24, R68 ;  /* 0x000000181444723c */ /* 0x040fe20000041844 */
[----:B------:R-:W-:Y:S03]  /*c150*/  MUFU.EX2 R148, R40 ;  /* 0x0000002800947308 */ /* 0x000fe60000000800 */
[----:B-----5:R-:W-:Y:S02]  /*c160*/  FADD.FTZ R2, R151, R2 ;  /* 0x0000000297027221 */ /* 0x020fe40000010000 */
[----:B------:R-:W-:Y:S02]  /*c170*/  FADD.FTZ R0, R145, R0 ;  /* 0x0000000091007221 */ /* 0x000fe40000010000 */
[C---:B------:R-:W-:Y:S01]  /*c180*/  HMMA.16816.F32.BF16 R72, R20.reuse, R26, R72 ;  /* 0x0000001a1448723c */ /* 0x040fe20000041848 */
[----:B------:R-:W3:Y:S02]  /*c190*/  LDSM.16.MT88.4 R24, [R204+0x5000] ;  /* 0x00500000cc18783b */ /* 0x000ee40000004200 */
[----:B------:R-:W-:Y:S01]  /*c1a0*/  MUFU.EX2 R59, R59 ;  /* 0x0000003b003b7308 */ /* 0x000fe20000000800 */
[----:B------:R-:W-:Y:S02]  /*c1b0*/  FADD.FTZ R0, R144, R0 ;  /* 0x0000000090007221 */ /* 0x000fe40000010000 */
[----:B--2---:R-:W-:Y:S02]  /*c1c0*/  FADD.FTZ R2, R150, R2 ;  /* 0x0000000296027221 */ /* 0x004fe40000010000 */
[C---:B-1----:R-:W-:Y:S04]  /*c1d0*/  HMMA.16816.F32.BF16 R76, R20.reuse, R124, R76 ;  /* 0x0000007c144c723c */ /* 0x042fe8000004184c */
[----:B------:R-:W-:Y:S01]  /*c1e0*/  FADD.FTZ R2, R149, R2 ;  /* 0x0000000295027221 */ /* 0x000fe20000010000 */
[----:B------:R-:W-:Y:S03]  /*c1f0*/  MUFU.EX2 R60, R60 ;  /* 0x0000003c003c7308 */ /* 0x000fe60000000800 */
[C---:B------:R-:W-:Y:S01]  /*c200*/  HMMA.16816.F32.BF16 R80, R20.reuse, R126, R80 ;  /* 0x0000007e1450723c */ /* 0x040fe20000041850 */
[----:B------:R-:W1:Y:S06]  /*c210*/  LDSM.16.MT88.4 R124, [R206+0x5000] ;  /* 0x00500000ce7c783b */ /* 0x000e6c0000004200 */
[----:B------:R-:W-:Y:S01]  /*c220*/  MUFU.EX2 R61, R61 ;  /* 0x0000003d003d7308 */ /* 0x000fe20000000800 */
[C---:B----4-:R-:W-:Y:S08]  /*c230*/  HMMA.16816.F32.BF16 R84, R20.reuse, R120, R84 ;  /* 0x000000781454723c */ /* 0x050ff00000041854 */
[C---:B------:R-:W-:Y:S01]  /*c240*/  HMMA.16816.F32.BF16 R88, R20.reuse, R122, R88 ;  /* 0x0000007a1458723c */ /* 0x040fe20000041858 */
[----:B------:R-:W2:Y:S01]  /*c250*/  LDSM.16.MT88.4 R120, [R200+0x1800] ;  /* 0x00180000c878783b */ /* 0x000ea20000004200 */
[----:B------:R-:W-:Y:S06]  /*c260*/  MUFU.EX2 R62, R62 ;  /* 0x0000003e003e7308 */ /* 0x000fec0000000800 */
[C---:B------:R-:W-:Y:S04]  /*c270*/  HMMA.16816.F32.BF16 R92, R20.reuse, R128, R92 ;  /* 0x00000080145c723c */ /* 0x040fe8000004185c */
[----:B------:R-:W-:Y:S04]  /*c280*/  MUFU.EX2 R129, R38 ;  /* 0x0000002600817308 */ /* 0x000fe80000000800 */
[C---:B------:R-:W-:Y:S06]  /*c290*/  HMMA.16816.F32.BF16 R96, R20.reuse, R130, R96 ;  /* 0x000000821460723c */ /* 0x040fec0000041860 */
[----:B------:R4:W5:Y:S02]  /*c2a0*/  MUFU.EX2 R130, R35 ;  /* 0x0000002300827308 */ /* 0x0009640000000800 */
[C---:B---3--:R-:W-:Y:S08]  /*c2b0*/  HMMA.16816.F32.BF16 R12, R20.reuse, R24, R12 ;  /* 0x00000018140c723c */ /* 0x048ff0000004180c */
[C---:B------:R-:W-:Y:S01]  /*c2c0*/  HMMA.16816.F32.BF16 R100, R20.reuse, R26, R100 ;  /* 0x0000001a1464723c */ /* 0x040fe20000041864 */
[----:B------:R-:W-:Y:S01]  /*c2d0*/  LDSM.16.MT88.4 R24, [R206+0x1800] ;  /* 0x00180000ce18783b */ /* 0x000fe20000004200 */
[----:B------:R-:W3:Y:S06]  /*c2e0*/  MUFU.EX2 R131, R37 ;  /* 0x0000002500837308 */ /* 0x000eec0000000800 */
[C---:B------:R-:W-:Y:S04]  /*c2f0*/  HMMA.16816.F32.BF16 R104, R20.reuse, R28, R104 ;  /* 0x0000001c1468723c */ /* 0x040fe80000041868 */
[----:B------:R-:W2:Y:S01]  /*c300*/  MUFU.EX2 R128, R39 ;  /* 0x0000002700807308 */ /* 0x000ea20000000800 */
[----:B----4-:R-:W4:Y:S01]  /*c310*/  LDSM.16.MT88.4 R32, [R203+0x1800] ;  /* 0x00180000cb20783b */ /* 0x010f220000004200 */
[----:B-----5:R-:W-:Y:S02]  /*c320*/  FADD.FTZ R0, R130, R0 ;  /* 0x0000000082007221 */ /* 0x020fe40000010000 */
[C---:B------:R-:W-:Y:S04]  /*c330*/  HMMA.16816.F32.BF16 R108, R20.reuse, R30, R108 ;  /* 0x0000001e146c723c */ /* 0x040fe8000004186c */
[----:B------:R-:W-:Y:S01]  /*c340*/  FADD.FTZ R0, R129, R0 ;  /* 0x0000000081007221 */ /* 0x000fe20000010000 */
[----:B------:R-:W5:Y:S01]  /*c350*/  LDSM.16.MT88.4 R28, [R200+0x5800] ;  /* 0x00580000c81c783b */ /* 0x000f620000004200 */
[----:B------:R-:W-:Y:S02]  /*c360*/  MUFU.EX2 R63, R63 ;  /* 0x0000003f003f7308 */ /* 0x000fe40000000800 */
[C---:B-1----:R-:W-:Y:S04]  /*c370*/  HMMA.16816.F32.BF16 R16, R20.reuse, R124, R16 ;  /* 0x0000007c1410723c */ /* 0x042fe80000041810 */
[----:B---3--:R-:W-:Y:S04]  /*c380*/  FADD.FTZ R2, R131, R2 ;  /* 0x0000000283027221 */ /* 0x008fe80000010000 */
[----:B------:R-:W-:Y:S01]  /*c390*/  HMMA.16816.F32.BF16 R112, R20, R126, R112 ;  /* 0x0000007e1470723c */ /* 0x000fe20000041870 */
[----:B------:R-:W-:Y:S01]  /*c3a0*/  LDSM.16.MT88.4 R124, [R200+0x3800] ;  /* 0x00380000c87c783b */ /* 0x000fe20000004200 */
[----:B------:R-:W-:Y:S02]  /*c3b0*/  MUFU.EX2 R64, R64 ;  /* 0x0000004000407308 */ /* 0x000fe40000000800 */
[----:B------:R-:W-:Y:S02]  /*c3c0*/  FADD.FTZ R2, R148, R2 ;  /* 0x0000000294027221 */ /* 0x000fe40000010000 */
[----:B--2---:R-:W-:Y:S01]  /*c3d0*/  FADD.FTZ R0, R128, R0 ;  /* 0x0000000080007221 */ /* 0x004fe20000010000 */
[----:B------:R-:W-:Y:S01]  /*c3e0*/  F2FP.BF16.PACK_AB R20, R169, R170 ;  /* 0x000000aaa914723e */ /* 0x000fe200000010ff */
[----:B------:R-:W-:Y:S01]  /*c3f0*/  FADD.FTZ R2, R147, R2 ;  /* 0x0000000293027221 */ /* 0x000fe20000010000 */
[----:B------:R-:W-:Y:S01]  /*c400*/  F2FP.BF16.PACK_AB R21, R145, R146 ;  /* 0x000000929115723e */ /* 0x000fe200000010ff */
[----:B------:R-:W-:Y:S02]  /*c410*/  LDSM.16.MT88.4 R36, [R204+0x2000] ;  /* 0x00200000cc24783b */ /* 0x000fe40000004200 */
[----:B------:R-:W-:Y:S02]  /*c420*/  F2FP.BF16.PACK_AB R22, R150, R151 ;  /* 0x000000979616723e */ /* 0x000fe400000010ff */
[----:B------:R-:W-:Y:S07]  /*c430*/  F2FP.BF16.PACK_AB R23, R130, R144 ;  /* 0x000000908217723e */ /* 0x000fee00000010ff */
[C---:B------:R-:W-:Y:S08]  /*c440*/  HMMA.16816.F32.BF16 R4, R20.reuse, R120, R4 ;  /* 0x000000781404723c */ /* 0x040ff00000041804 */
[C---:B------:R-:W-:Y:S01]  /*c450*/  HMMA.16816.F32.BF16 R8, R20.reuse, R122, R8 ;  /* 0x0000007a1408723c */ /* 0x040fe20000041808 */
[----:B------:R-:W1:Y:S07]  /*c460*/  LDSM.16.MT88.4 R120, [R204+0x5800] ;  /* 0x00580000cc78783b */ /* 0x000e6e0000004200 */
[C---:B------:R-:W-:Y:S01]  /*c470*/  HMMA.16816.F32.BF16 R68, R20.reuse, R132, R68 ;  /* 0x000000841444723c */ /* 0x040fe20000041844 */
[----:B------:R-:W2:Y:S07]  /*c480*/  MUFU.EX2 R133, R42 ;  /* 0x0000002a00857308 */ /* 0x000eae0000000800 */
[C---:B------:R-:W-:Y:S03]  /*c490*/  HMMA.16816.F32.BF16 R72, R20.reuse, R134, R72 ;  /* 0x000000861448723c */ /* 0x040fe60000041848 */
[----:B------:R3:W1:Y:S05]  /*c4a0*/  MUFU.EX2 R132, R43 ;  /* 0x0000002b00847308 */ /* 0x00066a0000000800 */
[C---:B----4-:R-:W-:Y:S05]  /*c4b0*/  HMMA.16816.F32.BF16 R76, R20.reuse, R32, R76 ;  /* 0x00000020144c723c */ /* 0x050fea000004184c */
[----:B------:R-:W4:Y:S03]  /*c4c0*/  MUFU.EX2 R135, R44 ;  /* 0x0000002c00877308 */ /* 0x000f260000000800 */
[C---:B------:R-:W-:Y:S01]  /*c4d0*/  HMMA.16816.F32.BF16 R80, R20.reuse, R34, R80 ;  /* 0x000000221450723c */ /* 0x040fe20000041850 */
[----:B------:R-:W5:Y:S03]  /*c4e0*/  LDSM.16.MT88.4 R32, [R203+0x5800] ;  /* 0x00580000cb20783b */ /* 0x000f660000004200 */
[----:B--2---:R-:W-:Y:S03]  /*c4f0*/  FADD.FTZ R0, R133, R0 ;  /* 0x0000000085007221 */ /* 0x004fe60000010000 */
[----:B------:R2:W2:Y:S01]  /*c500*/  MUFU.EX2 R134, R45 ;  /* 0x0000002d00867308 */ /* 0x0004a20000000800 */
[C---:B------:R-:W-:Y:S01]  /*c510*/  HMMA.16816.F32.BF16 R84, R20.reuse, R24, R84 ;  /* 0x000000181454723c */ /* 0x040fe20000041854 */
[----:B---3--:R-:W-:Y:S03]  /*c520*/  LDSM.16.MT88.4 R40, [R203+0x2000] ;  /* 0x00200000cb28783b */ /* 0x008fe60000004200 */
[----:B-1----:R-:W-:Y:S04]  /*c530*/  FADD.FTZ R0, R132, R0 ;  /* 0x0000000084007221 */ /* 0x002fe80000010000 */
[C---:B------:R-:W-:Y:S01]  /*c540*/  HMMA.16816.F32.BF16 R88, R20.reuse, R26, R88 ;  /* 0x0000001a1458723c */ /* 0x040fe20000041858 */
[----:B------:R-:W1:Y:S03]  /*c550*/  LDSM.16.MT88.4 R24, [R206+0x5800] ;  /* 0x00580000ce18783b */ /* 0x000e660000004200 */
[----:B------:R-:W-:Y:S02]  /*c560*/  FADD.FTZ R0, R119, R0 ;  /* 0x0000000077007221 */ /* 0x000fe40000010000 */
[----:B----4-:R-:W-:Y:S02]  /*c570*/  FADD.FTZ R2, R135, R2 ;  /* 0x0000000287027221 */ /* 0x010fe40000010000 */
[C---:B-----5:R-:W-:Y:S04]  /*c580*/  HMMA.16816.F32.BF16 R92, R20.reuse, R28, R92 ;  /* 0x0000001c145c723c */ /* 0x060fe8000004185c */
[----:B------:R-:W-:Y:S01]  /*c590*/  FADD.FTZ R0, R118, R0 ;  /* 0x0000000076007221 */ /* 0x000fe20000010000 */
[----:B--2---:R-:W-:Y:S03]  /*c5a0*/  LDSM.16.MT88.4 R44, [R203+0x2800] ;  /* 0x00280000cb2c783b */ /* 0x004fe60000004200 */
[C---:B------:R-:W-:Y:S04]  /*c5b0*/  HMMA.16816.F32.BF16 R96, R20.reuse, R30, R96 ;  /* 0x0000001e1460723c */ /* 0x040fe80000041860 */
[----:B------:R-:W-:Y:S02]  /*c5c0*/  FADD.FTZ R0, R50, R0 ;  /* 0x0000000032007221 */ /* 0x000fe40000010000 */
[----:B------:R-:W-:Y:S01]  /*c5d0*/  FADD.FTZ R2, R134, R2 ;  /* 0x0000000286027221 */ /* 0x000fe20000010000 */
[----:B------:R-:W2:Y:S01]  /*c5e0*/  LDSM.16.MT88.4 R28, [R200+0x2000] ;  /* 0x00200000c81c783b */ /* 0x000ea20000004200 */
        /* <DEDUP_REMOVED lines=10> */
[----:B------:R-:W-:Y:S03]  /*c690*/  LDSM.16.MT88.4 R32, [R204+0x6000] ;  /* 0x00600000cc20783b */ /* 0x000fe60000004200 */
[----:B------:R-:W-:Y:S02]  /*c6a0*/  FADD.FTZ R0, R58, R0 ;  /* 0x000000003a007221 */ /* 0x000fe40000010000 */
[----:B------:R-:W-:Y:S02]  /*c6b0*/  FADD.FTZ R2, R53, R2 ;  /* 0x0000000235027221 */ /* 0x000fe40000010000 */
[C---:B-1----:R-:W-:Y:S04]  /*c6c0*/  HMMA.16816.F32.BF16 R16, R20.reuse, R24, R16 ;  /* 0x000000181410723c */ /* 0x042fe80000041810 */
[----:B------:R-:W-:Y:S04]  /*c6d0*/  FADD.FTZ R2, R56, R2 ;  /* 0x0000000238027221 */ /* 0x000fe80000010000 */
[----:B------:R-:W-:Y:S01]  /*c6e0*/  HMMA.16816.F32.BF16 R112, R20, R26, R112 ;  /* 0x0000001a1470723c */ /* 0x000fe20000041870 */
[----:B------:R-:W1:Y:S03]  /*c6f0*/  LDSM.16.MT88.4 R24, [R206+0x2000] ;  /* 0x00200000ce18783b */ /* 0x000e660000004200 */
[----:B------:R-:W-:Y:S03]  /*c700*/  FADD.FTZ R2, R57, R2 ;  /* 0x0000000239027221 */ /* 0x000fe60000010000 */
[----:B------:R-:W-:Y:S02]  /*c710*/  F2FP.BF16.PACK_AB R20, R131, R149 ;  /* 0x000000958314723e */ /* 0x000fe400000010ff */
[----:B------:R-:W-:Y:S03]  /*c720*/  F2FP.BF16.PACK_AB R21, R128, R129 ;  /* 0x000000818015723e */ /* 0x000fe600000010ff */
[----:B------:R-:W-:Y:S02]  /*c730*/  F2FP.BF16.PACK_AB R22, R147, R148 ;  /* 0x000000949316723e */ /* 0x000fe400000010ff */
[----:B------:R-:W-:Y:S07]  /*c740*/  F2FP.BF16.PACK_AB R23, R132, R133 ;  /* 0x000000858417723e */ /* 0x000fee00000010ff */
[C---:B--2---:R-:W-:Y:S08]  /*c750*/  HMMA.16816.F32.BF16 R4, R20.reuse, R28, R4 ;  /* 0x0000001c1404723c */ /* 0x044ff00000041804 */
[C---:B------:R-:W-:Y:S01]  /*c760*/  HMMA.16816.F32.BF16 R8, R20.reuse, R30, R8 ;  /* 0x0000001e1408723c */ /* 0x040fe20000041808 */
[----:B------:R-:W2:Y:S07]  /*c770*/  LDSM.16.MT88.4 R28, [R200+0x6000] ;  /* 0x00600000c81c783b */ /* 0x000eae0000004200 */
[C---:B------:R-:W-:Y:S08]  /*c780*/  HMMA.16816.F32.BF16 R68, R20.reuse, R36, R68 ;  /* 0x000000241444723c */ /* 0x040ff00000041844 */
[C---:B------:R-:W-:Y:S01]  /*c790*/  HMMA.16816.F32.BF16 R72, R20.reuse, R38, R72 ;  /* 0x000000261448723c */ /* 0x040fe20000041848 */
[----:B------:R-:W3:Y:S07]  /*c7a0*/  LDSM.16.MT88.4 R36, [R203+0x6000] ;  /* 0x00600000cb24783b */ /* 0x000eee0000004200 */
[C---:B------:R-:W-:Y:S08]  /*c7b0*/  HMMA.16816.F32.BF16 R76, R20.reuse, R40, R76 ;  /* 0x00000028144c723c */ /* 0x040ff0000004184c */
        /* <DEDUP_REMOVED lines=10> */
[----:B------:R-:W5:Y:S07]  /*c860*/  LDSM.16.MT88.4 R32, [R206+0x2800] ;  /* 0x00280000ce20783b */ /* 0x000f6e0000004200 */
[C---:B---3--:R-:W-:Y:S08]  /*c870*/  HMMA.16816.F32.BF16 R104, R20.reuse, R36, R104 ;  /* 0x000000241468723c */ /* 0x048ff00000041868 */
[C---:B------:R-:W-:Y:S01]  /*c880*/  HMMA.16816.F32.BF16 R108, R20.reuse, R38, R108 ;  /* 0x00000026146c723c */ /* 0x040fe2000004186c */
[----:B------:R-:W3:Y:S07]  /*c890*/  LDSM.16.MT88.4 R36, [R200+0x6800] ;  /* 0x00680000c824783b */ /* 0x000eee0000004200 */
[C---:B----4-:R-:W-:Y:S08]  /*c8a0*/  HMMA.16816.F32.BF16 R16, R20.reuse, R40, R16 ;  /* 0x000000281410723c */ /* 0x050ff00000041810 */
[----:B------:R-:W-:Y:S01]  /*c8b0*/  HMMA.16816.F32.BF16 R112, R20, R42, R112 ;  /* 0x0000002a1470723c */ /* 0x000fe20000041870 */
[----:B------:R-:W-:Y:S06]  /*c8c0*/  LDSM.16.MT88.4 R40, [R206+0x3000] ;  /* 0x00300000ce28783b */ /* 0x000fec0000004200 */
[----:B------:R-:W-:Y:S02]  /*c8d0*/  F2FP.BF16.PACK_AB R20, R134, R135 ;  /* 0x000000878614723e */ /* 0x000fe400000010ff */
[----:B------:R-:W-:Y:S03]  /*c8e0*/  F2FP.BF16.PACK_AB R21, R118, R119 ;  /* 0x000000777615723e */ /* 0x000fe600000010ff */
[----:B------:R-:W-:Y:S02]  /*c8f0*/  F2FP.BF16.PACK_AB R22, R49, R48 ;  /* 0x000000303116723e */ /* 0x000fe400000010ff */
[----:B------:R-:W-:Y:S02]  /*c900*/  F2FP.BF16.PACK_AB R23, R51, R50 ;  /* 0x000000323317723e */ /* 0x000fe400000010ff */
[----:B------:R-:W-:Y:S02]  /*c910*/  MOV R119, R116 ;  /* 0x0000007400777202 */ /* 0x000fe40000000f00 */
[----:B------:R-:W-:Y:S03]  /*c920*/  MOV R118, R117 ;  /* 0x0000007500767202 */ /* 0x000fe60000000f00 */
        /* <DEDUP_REMOVED lines=9> */
[C---:B-----5:R-:W-:Y:S08]  /*c9c0*/  HMMA.16816.F32.BF16 R84, R20.reuse, R32, R84 ;  /* 0x000000201454723c */ /* 0x060ff00000041854 */
[C---:B------:R-:W-:Y:S01]  /*c9d0*/  HMMA.16816.F32.BF16 R88, R20.reuse, R34, R88 ;  /* 0x000000221458723c */ /* 0x040fe20000041858 */
[----:B------:R-:W4:Y:S07]  /*c9e0*/  LDSM.16.MT88.4 R32, [R206+0x6800] ;  /* 0x00680000ce20783b */ /* 0x000f2e0000004200 */
[C---:B---3--:R-:W-:Y:S08]  /*c9f0*/  HMMA.16816.F32.BF16 R92, R20.reuse, R36, R92 ;  /* 0x00000024145c723c */ /* 0x048ff0000004185c */
[C---:B------:R-:W-:Y:S01]  /*ca00*/  HMMA.16816.F32.BF16 R96, R20.reuse, R38, R96 ;  /* 0x000000261460723c */ /* 0x040fe20000041860 */
[----:B------:R-:W-:Y:S07]  /*ca10*/  LDSM.16.MT88.4 R36, [R203+0x3000] ;  /* 0x00300000cb24783b */ /* 0x000fee0000004200 */
[C---:B-1----:R-:W-:Y:S08]  /*ca20*/  HMMA.16816.F32.BF16 R12, R20.reuse, R24, R12 ;  /* 0x00000018140c723c */ /* 0x042ff0000004180c */
[C---:B------:R-:W-:Y:S01]  /*ca30*/  HMMA.16816.F32.BF16 R100, R20.reuse, R26, R100 ;  /* 0x0000001a1464723c */ /* 0x040fe20000041864 */
[----:B------:R-:W1:Y:S07]  /*ca40*/  LDSM.16.MT88.4 R24, [R200+0x3000] ;  /* 0x00300000c818783b */ /* 0x000e6e0000004200 */
[C---:B--2---:R-:W-:Y:S08]  /*ca50*/  HMMA.16816.F32.BF16 R104, R20.reuse, R28, R104 ;  /* 0x0000001c1468723c */ /* 0x044ff00000041868 */
[C---:B------:R-:W-:Y:S01]  /*ca60*/  HMMA.16816.F32.BF16 R108, R20.reuse, R30, R108 ;  /* 0x0000001e146c723c */ /* 0x040fe2000004186c */
[----:B------:R-:W2:Y:S07]  /*ca70*/  LDSM.16.MT88.4 R28, [R204+0x3000] ;  /* 0x00300000cc1c783b */ /* 0x000eae0000004200 */
[C---:B----4-:R-:W-:Y:S08]  /*ca80*/  HMMA.16816.F32.BF16 R16, R20.reuse, R32, R16 ;  /* 0x000000201410723c */ /* 0x050ff00000041810 */
[----:B------:R-:W-:Y:S01]  /*ca90*/  HMMA.16816.F32.BF16 R112, R20, R34, R112 ;  /* 0x000000221470723c */ /* 0x000fe20000041870 */
[----:B------:R-:W3:Y:S06]  /*caa0*/  LDSM.16.MT88.4 R32, [R200+0x7000] ;  /* 0x00700000c820783b */ /* 0x000eec0000004200 */
[----:B------:R-:W-:Y:S02]  /*cab0*/  F2FP.BF16.PACK_AB R20, R53, R52 ;  /* 0x000000343514723e */ /* 0x000fe400000010ff */
[----:B------:R-:W-:Y:S03]  /*cac0*/  F2FP.BF16.PACK_AB R21, R55, R54 ;  /* 0x000000363715723e */ /* 0x000fe600000010ff */
[----:B------:R-:W-:Y:S02]  /*cad0*/  F2FP.BF16.PACK_AB R22, R57, R56 ;  /* 0x000000383916723e */ /* 0x000fe400000010ff */
[C---:B------:R-:W-:Y:S07]  /*cae0*/  F2FP.BF16.PACK_AB R23, R59.reuse, R58 ;  /* 0x0000003a3b17723e */ /* 0x040fee00000010ff */
[C---:B-1----:R-:W-:Y:S08]  /*caf0*/  HMMA.16816.F32.BF16 R4, R20.reuse, R24, R4 ;  /* 0x000000181404723c */ /* 0x042ff00000041804 */
[C---:B------:R-:W-:Y:S01]  /*cb00*/  HMMA.16816.F32.BF16 R8, R20.reuse, R26, R8 ;  /* 0x0000001a1408723c */ /* 0x040fe20000041808 */
[----:B------:R-:W1:Y:S07]  /*cb10*/  LDSM.16.MT88.4 R24, [R203+0x7000] ;  /* 0x00700000cb18783b */ /* 0x000e6e0000004200 */
[C---:B--2---:R-:W-:Y:S08]  /*cb20*/  HMMA.16816.F32.BF16 R68, R20.reuse, R28, R68 ;  /* 0x0000001c1444723c */ /* 0x044ff00000041844 */
[C---:B------:R-:W-:Y:S01]  /*cb30*/  HMMA.16816.F32.BF16 R72, R20.reuse, R30, R72 ;  /* 0x0000001e1448723c */ /* 0x040fe20000041848 */
[----:B------:R-:W2:Y:S07]  /*cb40*/  LDSM.16.MT88.4 R28, [R206+0x7000] ;  /* 0x00700000ce1c783b */ /* 0x000eae0000004200 */
[C---:B------:R-:W-:Y:S01]  /*cb50*/  HMMA.16816.F32.BF16 R76, R20.reuse, R36, R76 ;  /* 0x00000024144c723c */ /* 0x040fe2000004184c */
[----:B------:R4:W-:Y:S07]  /*cb60*/  MUFU.EX2 R36, R3 ;  /* 0x0000000300247308 */ /* 0x0009ee0000000800 */
[C---:B------:R-:W-:Y:S03]  /*cb70*/  HMMA.16816.F32.BF16 R80, R20.reuse, R38, R80 ;  /* 0x000000261450723c */ /* 0x040fe60000041850 */
[----:B------:R-:W5:Y:S05]  /*cb80*/  MUFU.EX2 R37, R66 ;  /* 0x0000004200257308 */ /* 0x000f6a0000000800 */
[C---:B------:R-:W-:Y:S08]  /*cb90*/  HMMA.16816.F32.BF16 R84, R20.reuse, R40, R84 ;  /* 0x000000281454723c */ /* 0x040ff00000041854 */
[C---:B------:R-:W-:Y:S04]  /*cba0*/  HMMA.16816.F32.BF16 R88, R20.reuse, R42, R88 ;  /* 0x0000002a1458723c */ /* 0x040fe80000041858 */
[----:B----4-:R-:W-:Y:S02]  /*cbb0*/  FADD.FTZ R3, R59, R0 ;  /* 0x000000003b037221 */ /* 0x010fe40000010000 */
[----:B------:R-:W-:Y:S02]  /*cbc0*/  FADD.FTZ R0, R60, R2 ;  /* 0x000000023c007221 */ /* 0x000fe40000010000 */
[C---:B---3--:R-:W-:Y:S04]  /*cbd0*/  HMMA.16816.F32.BF16 R92, R20.reuse, R32, R92 ;  /* 0x00000020145c723c */ /* 0x048fe8000004185c */
        /* <DEDUP_REMOVED lines=8> */
[----:B-----5:R-:W-:Y:S02]  /*cc60*/  FADD.FTZ R0, R37, R3 ;  /* 0x0000000325007221 */ /* 0x020fe40000010000 */
[C---:B------:R-:W-:Y:S01]  /*cc70*/  HMMA.16816.F32.BF16 R100, R20.reuse, R46, R100 ;  /* 0x0000002e1464723c */ /* 0x040fe20000041864 */
[----:B------:R-:W-:Y:S03]  /*cc80*/  STL [R1], R2 ;  /* 0x0000000201007387 */ /* 0x000fe60000100800 */
[----:B------:R-:W-:Y:S04]  /*cc90*/  FADD.FTZ R0, R36, R0 ;  /* 0x0000000024007221 */ /* 0x000fe80000010000 */
[C---:B-1----:R-:W-:Y:S01]  /*cca0*/  HMMA.16816.F32.BF16 R104, R20.reuse, R24, R104 ;  /* 0x000000181468723c */ /* 0x042fe20000041868 */
[----:B------:R-:W-:Y:S07]  /*ccb0*/  STL [R1+0x10], R0 ;  /* 0x0000100001007387 */ /* 0x000fee0000100800 */
[C---:B------:R-:W-:Y:S01]  /*ccc0*/  HMMA.16816.F32.BF16 R108, R20.reuse, R26, R108 ;  /* 0x0000001a146c723c */ /* 0x040fe2000004186c */
[----:B------:R-:W1:Y:S07]  /*ccd0*/  LDSM.16.MT88.4 R24, [R203+0x3800] ;  /* 0x00380000cb18783b */ /* 0x000e6e0000004200 */
[C---:B--2---:R-:W-:Y:S08]  /*cce0*/  HMMA.16816.F32.BF16 R16, R20.reuse, R28, R16 ;  /* 0x0000001c1410723c */ /* 0x044ff00000041810 */
[----:B------:R-:W-:Y:S01]  /*ccf0*/  HMMA.16816.F32.BF16 R112, R20, R30, R112 ;  /* 0x0000001e1470723c */ /* 0x000fe20000041870 */
[----:B------:R-:W2:Y:S06]  /*cd00*/  LDSM.16.MT88.4 R28, [R206+0x3800] ;  /* 0x00380000ce1c783b */ /* 0x000eac0000004200 */
[----:B------:R-:W-:Y:S02]  /*cd10*/  F2FP.BF16.PACK_AB R20, R61, R60 ;  /* 0x0000003c3d14723e */ /* 0x000fe400000010ff */
[----:B------:R-:W-:Y:S03]  /*cd20*/  F2FP.BF16.PACK_AB R21, R63, R62 ;  /* 0x0000003e3f15723e */ /* 0x000fe600000010ff */
[----:B------:R-:W-:Y:S02]  /*cd30*/  F2FP.BF16.PACK_AB R22, R156, R64 ;  /* 0x000000409c16723e */ /* 0x000fe400000010ff */
[----:B------:R-:W-:Y:S07]  /*cd40*/  F2FP.BF16.PACK_AB R23, R36, R37 ;  /* 0x000000252417723e */ /* 0x000fee00000010ff */
[C---:B------:R-:W-:Y:S01]  /*cd50*/  HMMA.16816.F32.BF16 R120, R20.reuse, R124, R4 ;  /* 0x0000007c1478723c */ /* 0x040fe20000041804 */
[----:B------:R-:W4:Y:S07]  /*cd60*/  LDSM.16.MT88.4 R4, [R200+0x7800] ;  /* 0x00780000c804783b */ /* 0x000f2e0000004200 */
[C---:B------:R-:W-:Y:S01]  /*cd70*/  HMMA.16816.F32.BF16 R124, R20.reuse, R126, R8 ;  /* 0x0000007e147c723c */ /* 0x040fe20000041808 */
[----:B------:R-:W5:Y:S07]  /*cd80*/  LDSM.16.MT88.4 R8, [R204+0x7800] ;  /* 0x00780000cc08783b */ /* 0x000f6e0000004200 */
        /* <DEDUP_REMOVED lines=8> */
[C---:B------:R-:W-:Y:S01]  /*ce10*/  HMMA.16816.F32.BF16 R96, R20.reuse, R6, R96 ;  /* 0x000000061460723c */ /* 0x040fe20000041860 */
[----:B------:R-:W2:Y:S07]  /*ce20*/  LDSM.16.MT88.4 R4, [R206+0x7800] ;  /* 0x00780000ce04783b */ /* 0x000eae0000004200 */
[C---:B-----5:R-:W-:Y:S08]  /*ce30*/  HMMA.16816.F32.BF16 R128, R20.reuse, R8, R12 ;  /* 0x000000081480723c */ /* 0x060ff0000004180c */
[C---:B------:R-:W-:Y:S08]  /*ce40*/  HMMA.16816.F32.BF16 R100, R20.reuse, R10, R100 ;  /* 0x0000000a1464723c */ /* 0x040ff00000041864 */
[C---:B-1----:R-:W-:Y:S08]  /*ce50*/  HMMA.16816.F32.BF16 R104, R20.reuse, R24, R104 ;  /* 0x000000181468723c */ /* 0x042ff00000041868 */
[C---:B------:R-:W-:Y:S08]  /*ce60*/  HMMA.16816.F32.BF16 R108, R20.reuse, R26, R108 ;  /* 0x0000001a146c723c */ /* 0x040ff0000004186c */
[C---:B--2---:R-:W-:Y:S08]  /*ce70*/  HMMA.16816.F32.BF16 R132, R20.reuse, R4, R16 ;  /* 0x000000041484723c */ /* 0x044ff00000041810 */
[----:B------:R-:W-:Y:S01]  /*ce80*/  HMMA.16816.F32.BF16 R112, R20, R6, R112 ;  /* 0x000000061470723c */ /* 0x000fe20000041870 */
[----:B------:R-:W-:-:S07]  /*ce90*/  @P1 BRA `(.L_x_446) ;  /* 0xffffcb6000001947 */ /* 0x000fce000383ffff */
.L_x_445:
[----:B------:R-:W-:Y:S07]  /*cea0*/  @!UPT UIADD3 URZ, URZ, URZ, URZ ;  /* 0x0000003f3f3ff290 */ /* 0x000fee000fffe03f */
[----:B------:R-:W-:Y:S02]  /*ceb0*/  MOV R7, 0x1f ;  /* 0x0000001f00077802 */ /* 0x000fe40000000f00 */
[----:B------:R-:W-:Y:S01]  /*cec0*/  MOV R6, 0xffffffff ;  /* 0xffffffff00067802 */ /* 0x000fe20000000f00 */
[----:B------:R-:W-:Y:S06]  /*ced0*/  BRA.DIV ~URZ, `(.L_x_447) ;  /* 0x000021327f007947 */ /* 0x000fec000b800000 */
[----:B------:R-:W2:Y:S04]  /*cee0*/  LDL R0, [R1] ;  /* 0x0000000001007983 */ /* 0x000ea80000100800 */
[----:B--2---:R1:W2:Y:S02]  /*cef0*/  SHFL.BFLY PT, R4, R0, 0x2, 0x1f ;  /* 0x0c401f0000047f89 */ /* 0x0042a400000e0000 */
.L_x_479:
[----:B-1----:R-:W3:Y:S02]  /*cf00*/  LDL.LU R0, [R1] ;  /* 0x0000000001007983 */ /* 0x002ee40000300800 */
[----:B--23--:R-:W-:Y:S01]  /*cf10*/  FADD.FTZ R4, R4, R0 ;  /* 0x0000000004047221 */ /* 0x00cfe20000010000 */
[----:B------:R-:W-:Y:S05]  /*cf20*/  BRA.DIV ~URZ, `(.L_x_448) ;  /* 0x000021427f007947 */ /* 0x000fea000b800000 */
[----:B------:R-:W2:Y:S04]  /*cf30*/  LDL.LU R5, [R1+0x10] ;  /* 0x0000100001057983 */ /* 0x000ea80000300800 */
[----:B------:R-:W1:Y:S02]  /*cf40*/  SHFL.BFLY PT, R2, R4, 0x1, 0x1f ;  /* 0x0c201f0004027f89 */ /* 0x000e6400000e0000 */
[----:B-1----:R-:W-:-:S02]  /*cf50*/  FADD.FTZ R4, R4, R2 ;  /* 0x0000000204047221 */ /* 0x002fc40000010000 */
[----:B--2---:R-:W1:Y:S02]  /*cf60*/  SHFL.BFLY PT, R0, R5, 0x2, 0x1f ;  /* 0x0c401f0005007f89 */ /* 0x004e6400000e0000 */
[----:B-1----:R-:W-:-:S05]  /*cf70*/  FADD.FTZ R0, R0, R5 ;  /* 0x0000000500007221 */ /* 0x002fca0000010000 */
[----:B------:R1:W2:Y:S02]  /*cf80*/  SHFL.BFLY PT, R3, R0, 0x1, 0x1f ;  /* 0x0c201f0000037f89 */ /* 0x0002a400000e0000 */
.L_x_480:
[----:B------:R-:W-:Y:S01]  /*cf90*/  FSETP.NE.FTZ.AND P1, PT, R4, RZ, PT ;  /* 0x000000ff0400720b */ /* 0x000fe20003f35000 */
[----:B--2---:R-:W-:Y:S01]  /*cfa0*/  FADD.FTZ R3, R3, R0 ;  /* 0x0000000003037221 */ /* 0x004fe20000010000 */
[----:B------:R-:W-:Y:S02]  /*cfb0*/  MOV R2, RZ ;  /* 0x000000ff00027202 */ /* 0x000fe40000000f00 */
[----:B-1----:R-:W-:Y:S02]  /*cfc0*/  MOV R0, RZ ;  /* 0x000000ff00007202 */ /* 0x002fe40000000f00 */
[----:B------:R-:W-:Y:S02]  /*cfd0*/  FSETP.NE.FTZ.AND P0, PT, R3, RZ, PT ;  /* 0x000000ff0300720b */ /* 0x000fe40003f15000 */
[----:B------:R-:W-:Y:S02]  /*cfe0*/  MOV R35, 0x1 ;  /* 0x0000000100237802 */ /* 0x000fe40000000f00 */
[----:B------:R-:W-:-:S02]  /*cff0*/  MOV R34, 0xff800000 ;  /* 0xff80000000227802 */ /* 0x000fc40000000f00 */
[----:B------:R-:W-:Y:S01]  /*d000*/  MOV R33, 0xff800000 ;  /* 0xff80000000217802 */ /* 0x000fe20000000f00 */
[----:B------:R-:W1:Y:S01]  /*d010*/  @P1 MUFU.RCP R2, R4 ;  /* 0x0000000400021308 */ /* 0x000e620000001000 */
[----:B------:R-:W-:-:S05]  /*d020*/  @P1 MOV R5, 0x3f317218 ;  /* 0x3f31721800051802 */ /* 0x000fca0000000f00 */
[----:B------:R-:W-:Y:S02]  /*d030*/  @P1 FMUL.FTZ R5, R5, c[0x0][0x2d0] ;  /* 0x0000b40005051a20 */ /* 0x000fe40000410000 */
[----:B------:R-:W2:Y:S01]  /*d040*/  @P1 MUFU.LG2 R4, R4 ;  /* 0x0000000400041308 */ /* 0x000ea20000000c00 */
[----:B-1----:R-:W-:-:S07]  /*d050*/  FMUL.FTZ R120, R2, R120 ;  /* 0x0000007802787220 */ /* 0x002fce0000410000 */
[----:B------:R-:W1:Y:S01]  /*d060*/  @P0 MUFU.RCP R0, R3 ;  /* 0x0000000300000308 */ /* 0x000e620000001000 */
[C---:B------:R-:W-:Y:S02]  /*d070*/  FMUL.FTZ R32, R2.reuse, R121 ;  /* 0x0000007902207220 */ /* 0x040fe40000410000 */
[C---:B------:R-:W-:Y:S02]  /*d080*/  FMUL.FTZ R124, R2.reuse, R124 ;  /* 0x0000007c027c7220 */ /* 0x040fe40000410000 */
[----:B------:R-:W-:Y:S02]  /*d090*/  FMUL.FTZ R30, R2, R125 ;  /* 0x0000007d021e7220 */ /* 0x000fe40000410000 */
[----:B--2---:R-:W-:Y:S02]  /*d0a0*/  @P1 FMUL.FTZ R7, R4, 0.69314718246459960938 ;  /* 0x3f31721804071820 */ /* 0x004fe40000410000 */
        /* <DEDUP_REMOVED lines=27> */
[----:B------:R-:W-:Y:S02]  /*d260*/  FMUL.FTZ R113, R2, R113 ;  /* 0x0000007102717220 */ /* 0x000fe40000410000 */
[----:B------:R2:W3:Y:S01]  /*d270*/  @P0 MUFU.LG2 R2, R3 ;  /* 0x0000000300020308 */ /* 0x0004e20000000c00 */
[----:B------:R-:W-:Y:S02]  /*d280*/  @P1 FFMA.FTZ R34, R5, R117, R7 ;  /* 0x0000007505221223 */ /* 0x000fe40000010007 */
[C---:B-1----:R-:W-:Y:S02]  /*d290*/  FMUL.FTZ R122, R0.reuse, R122 ;  /* 0x0000007a007a7220 */ /* 0x042fe40000410000 */
[C---:B------:R-:W-:Y:S02]  /*d2a0*/  FMUL.FTZ R31, R0.reuse, R123 ;  /* 0x0000007b001f7220 */ /* 0x040fe40000410000 */
[----:B------:R-:W-:-:S02]  /*d2b0*/  FMUL.FTZ R126, R0, R126 ;  /* 0x0000007e007e7220 */ /* 0x000fc40000410000 */
[C---:B------:R-:W-:Y:S02]  /*d2c0*/  FMUL.FTZ R29, R0.reuse, R127 ;  /* 0x0000007f001d7220 */ /* 0x040fe40000410000 */
[C---:B------:R-:W-:Y:S02]  /*d2d0*/  FMUL.FTZ R70, R0.reuse, R70 ;  /* 0x0000004600467220 */ /* 0x040fe40000410000 */
[C---:B------:R-:W-:Y:S02]  /*d2e0*/  FMUL.FTZ R27, R0.reuse, R71 ;  /* 0x00000047001b7220 */ /* 0x040fe40000410000 */
[----:B------:R-:W-:Y:S01]  /*d2f0*/  FMUL.FTZ R74, R0, R74 ;  /* 0x0000004a004a7220 */ /* 0x000fe20000410000 */
[----:B--2---:R-:W-:Y:S01]  /*d300*/  @P0 MOV R3, 0x3f317218 ;  /* 0x3f31721800030802 */ /* 0x004fe20000000f00 */
[----:B---3--:R-:W-:Y:S02]  /*d310*/  @P0 FMUL.FTZ R2, R2, 0.69314718246459960938 ;  /* 0x3f31721802020820 */ /* 0x008fe40000410000 */
[----:B------:R-:W-:-:S02]  /*d320*/  FMUL.FTZ R25, R0, R75 ;  /* 0x0000004b00197220 */ /* 0x000fc40000410000 */
[----:B------:R-:W-:Y:S02]  /*d330*/  @P0 FMUL.FTZ R3, R3, c[0x0][0x2d0] ;  /* 0x0000b40003030a20 */ /* 0x000fe40000410000 */
        /* <DEDUP_REMOVED lines=24> */
[----:B------:R-:W-:Y:S01]  /*d4c0*/  PRMT R0, R35, 0x7610, R0 ;  /* 0x0000761023007816 */ /* 0x000fe20000000000 */
[----:B------:R-:W-:Y:S02]  /*d4d0*/  @P0 FFMA.FTZ R33, R3, R116, R2 ;  /* 0x0000007403210223 */ /* 0x000fe40000010002 */
.L_x_440:
[----:B-1----:R1:W5:Y:S01]  /*d4e0*/  LDL R39, [R1+0x4c] ;  /* 0x00004c0001277983 */ /* 0x0023620000100800 */
[----:B------:R-:W-:Y:S03]  /*d4f0*/  BSSY B0, `(.L_x_449) ;  /* 0x0000012000007945 */ /* 0x000fe60003800000 */
[----:B------:R-:W2:Y:S02]  /*d500*/  S2R R38, SR_TID.X ;  /* 0x0000000000267919 */ /* 0x000ea40000002100 */
[----:B--2---:R-:W-:-:S13]  /*d510*/  LOP3.LUT P4, RZ, R38, 0xff, RZ, 0xc0, !PT ;  /* 0x000000ff26ff7812 */ /* 0x004fda000788c0ff */
[----:B------:R-:W-:Y:S05]  /*d520*/  @P4 BRA `(.L_x_450) ;  /* 0x000000e000004947 */ /* 0x000fea0003800000 */
[----:B-1----:R-:W1:Y:S01]  /*d530*/  S2R R35, SR_LANEID ;  /* 0x0000000000237919 */ /* 0x002e620000000000 */
[----:B------:R-:W-:Y:S01]  /*d540*/  VOTEU.ANY UR4, UPT, PT ;  /* 0x0000000000047886 */ /* 0x000fe200038e0100 */
[----:B------:R-:W-:Y:S01]  /*d550*/  IMAD.MOV.U32 R36, RZ, RZ, c[0x0][0x580] ;  /* 0x00016000ff247624 */ /* 0x000fe200078e00ff */
[----:B------:R-:W1:Y:S01]  /*d560*/  FLO.U32 R3, UR4 ;  /* 0x0000000400037d00 */ /* 0x000e6200080e0000 */
[----:B------:R-:W-:-:S07]  /*d570*/  IMAD.MOV.U32 R37, RZ, RZ, c[0x0][0x584] ;  /* 0x00016100ff257624 */ /* 0x000fce00078e00ff */
[----:B------:R-:W2:Y:S01]  /*d580*/  POPC R2, UR4 ;  /* 0x0000000400027d09 */ /* 0x000ea20008000000 */
[----:B-1----:R-:W-:-:S13]  /*d590*/  ISETP.EQ.U32.AND P0, PT, R3, R35, PT ;  /* 0x000000230300720c */ /* 0x002fda0003f02070 */
[----:B--2---:R-:W2:Y:S04]  /*d5a0*/  @P0 ATOMG.E.ADD.STRONG.GPU PT, R2, [R36.64], R2 ;  /* 0x00000002240209a8 */ /* 0x004ea800081ee1c6 */
[----:B------:R-:W1:Y:S04]  /*d5b0*/  S2R R35, SR_LTMASK ;  /* 0x0000000000237919 */ /* 0x000e680000003900 */
[----:B--2---:R1:W2:Y:S02]  /*d5c0*/  SHFL.IDX PT, R3, R2, R3, 0x1f ;  /* 0x00001f0302037589 */ /* 0x0042a400000e0000 */
[----:B-1----:R-:W-:-:S06]  /*d5d0*/  LOP3.LUT R2, R35, UR4, RZ, 0xc0, !PT ;  /* 0x0000000423027c12 */ /* 0x002fcc000f8ec0ff */
[----:B------:R-:W2:Y:S02]  /*d5e0*/  POPC R2, R2 ;  /* 0x0000000200027309 */ /* 0x000ea40000000000 */
[----:B--2--5:R-:W-:-:S05]  /*d5f0*/  IADD3 R39, R3, c[0x0][0xc], R2 ;  /* 0x0000030003277a10 */ /* 0x024fca0007ffe002 */
[----:B------:R1:W-:Y:S02]  /*d600*/  STL [R1+0x4c], R39 ;  /* 0x00004c2701007387 */ /* 0x0003e40000100800 */
.L_x_450:
[----:B-1----:R-:W-:Y:S05]  /*d610*/  BSYNC B0 ;  /* 0x0000000000007941 */ /* 0x002fea0003800000 */
.L_x_449:
[----:B------:R-:W-:Y:S01]  /*d620*/  PRMT R0, R0, 0x9910, RZ ;  /* 0x0000991000007816 */ /* 0x000fe200000000ff */
[----:B------:R-:W-:Y:S01]  /*d630*/  BSSY B1, `(.L_x_451) ;  /* 0x0000189000017945 */ /* 0x000fe20003800000 */
[----:B-----5:R-:W-:Y:S02]  /*d640*/  IMAD.MOV.U32 R40, RZ, RZ, R39 ;  /* 0x000000ffff287224 */ /* 0x020fe400078e0027 */
[----:B------:R-:W-:Y:S01]  /*d650*/  ISETP.NE.AND P0, PT, R0, RZ, PT ;  /* 0x000000ff0000720c */ /* 0x000fe20003f05270 */
[----:B------:R-:W-:-:S12]  /*d660*/  IMAD.MOV.U32 R41, RZ, RZ, -0x1 ;  /* 0xffffffffff297424 */ /* 0x000fd800078e00ff */
[----:B------:R-:W-:Y:S05]  /*d670*/  @!P0 BRA `(.L_x_452) ;  /* 0x00000ed000008947 */ /* 0x000fea0003800000 */
[----:B------:R-:W2:Y:S04]  /*d680*/  LDL R45, [R1+0x50] ;  /* 0x00005000012d7983 */ /* 0x000ea80000100800 */
[----:B------:R-:W3:Y:S04]  /*d690*/  LDL R44, [R1+0x54] ;  /* 0x00005400012c7983 */ /* 0x000ee80000100800 */
[----:B------:R-:W4:Y:S04]  /*d6a0*/  LDL R43, [R1+0x5c] ;  /* 0x00005c00012b7983 */ /* 0x000f280000100800 */
[----:B------:R-:W5:Y:S04]  /*d6b0*/  LDL R42, [R1+0x58] ;  /* 0x00005800012a7983 */ /* 0x000f680000100800 */
[----:B------:R-:W4:Y:S04]  /*d6c0*/  LDL R39, [R1+0x6c] ;  /* 0x00006c0001277983 */ /* 0x000f280000100800 */
[----:B------:R-:W5:Y:S04]  /*d6d0*/  LDL R37, [R1+0x64] ;  /* 0x0000640001257983 */ /* 0x000f680000100800 */
[----:B------:R-:W5:Y:S04]  /*d6e0*/  LDL R36, [R1+0x68] ;  /* 0x0000680001247983 */ /* 0x000f680000100800 */
[----:B------:R-:W5:Y:S01]  /*d6f0*/  LDL R35, [R1+0x60] ;  /* 0x0000600001237983 */ /* 0x000f620000100800 */
[----:B------:R-:W-:Y:S01]  /*d700*/  WARPSYNC 0xffffffff ;  /* 0xffffffff00007948 */ /* 0x000fe20003800000 */
[----:B------:R-:W-:-:S02]  /*d710*/  F2FP.BF16.PACK_AB R32, R32, R120 ;  /* 0x000000782020723e */ /* 0x000fc400000010ff */
[----:B------:R-:W-:Y:S01]  /*d720*/  BAR.SYNC.DEFER_BLOCKING 0x1, 0x100 ;  /* 0x0044000000007b1d */ /* 0x000fe20000010000 */
        /* <DEDUP_REMOVED lines=30> */
[----:B------:R-:W-:Y:S01]  /*d910*/  F2FP.BF16.PACK_AB R0, R115, R114 ;  /* 0x000000727300723e */ /* 0x000fe200000010ff */
[----:B--2---:R1:W-:Y:S04]  /*d920*/  STS [R45], R32 ;  /* 0x000000202d007388 */ /* 0x0043e80000000800 */
[----:B------:R1:W-:Y:S04]  /*d930*/  STS [R45+0x400], R31 ;  /* 0x0004001f2d007388 */ /* 0x0003e80000000800 */
[----:B---3--:R1:W-:Y:S04]  /*d940*/  STS [R44], R30 ;  /* 0x0000001e2c007388 */ /* 0x0083e80000000800 */
[----:B------:R1:W-:Y:S04]  /*d950*/  STS [R44+0x400], R29 ;  /* 0x0004001d2c007388 */ /* 0x0003e80000000800 */
[----:B----4-:R1:W-:Y:S04]  /*d960*/  STS [R43], R28 ;  /* 0x0000001c2b007388 */ /* 0x0103e80000000800 */
[----:B------:R1:W-:Y:S04]  /*d970*/  STS [R43+0x400], R27 ;  /* 0x0004001b2b007388 */ /* 0x0003e80000000800 */
[----:B-----5:R1:W-:Y:S04]  /*d980*/  STS [R42], R26 ;  /* 0x0000001a2a007388 */ /* 0x0203e80000000800 */
[----:B------:R1:W-:Y:S04]  /*d990*/  STS [R42+0x400], R25 ;  /* 0x000400192a007388 */ /* 0x0003e80000000800 */
[----:B------:R1:W-:Y:S04]  /*d9a0*/  STS [R39], R24 ;  /* 0x0000001827007388 */ /* 0x0003e80000000800 */
[----:B------:R1:W-:Y:S04]  /*d9b0*/  STS [R39+0x400], R23 ;  /* 0x0004001727007388 */ /* 0x0003e80000000800 */
[----:B------:R1:W-:Y:S04]  /*d9c0*/  STS [R37], R22 ;  /* 0x0000001625007388 */ /* 0x0003e80000000800 */
[----:B------:R1:W-:Y:S04]  /*d9d0*/  STS [R37+0x400], R21 ;  /* 0x0004001525007388 */ /* 0x0003e80000000800 */
[----:B------:R1:W-:Y:S04]  /*d9e0*/  STS [R36], R20 ;  /* 0x0000001424007388 */ /* 0x0003e80000000800 */
[----:B------:R1:W-:Y:S04]  /*d9f0*/  STS [R36+0x400], R19 ;  /* 0x0004001324007388 */ /* 0x0003e80000000800 */
[----:B------:R1:W-:Y:S04]  /*da00*/  STS [R35], R18 ;  /* 0x0000001223007388 */ /* 0x0003e80000000800 */
[----:B------:R1:W-:Y:S04]  /*da10*/  STS [R35+0x400], R17 ;  /* 0x0004001123007388 */ /* 0x0003e80000000800 */
        /* <DEDUP_REMOVED lines=16> */
[----:B------:R-:W-:Y:S06]  /*db20*/  BAR.SYNC.DEFER_BLOCKING 0x1, 0x100 ;  /* 0x0044000000007b1d */ /* 0x000fec0000010000 */
[----:B------:R-:W-:Y:S05]  /*db30*/  BRA.CONV ~URZ, `(.L_x_453) ;  /* 0x000000737f007947 */ /* 0x000fea000b800000 */
[----:B-1----:R-:W-:Y:S01]  /*db40*/  SHF.R.S32.HI R8, RZ, 0x1f, R38 ;  /* 0x0000001fff087819 */ /* 0x002fe20000011426 */
[----:B------:R-:W-:Y:S01]  /*db50*/  IMAD.MOV.U32 R7, RZ, RZ, RZ ;  /* 0x000000ffff077224 */ /* 0x000fe200078e00ff */
[----:B------:R-:W-:Y:S01]  /*db60*/  MOV R9, 0xdbb0 ;  /* 0x0000dbb000097802 */ /* 0x000fe20000000f00 */
[----:B------:R-:W-:Y:S01]  /*db70*/  IMAD.MOV.U32 R4, RZ, RZ, 0x1f ;  /* 0x0000001fff047424 */ /* 0x000fe200078e00ff */
[----:B------:R-:W-:-:S04]  /*db80*/  LEA.HI R8, R8, R38, RZ, 0x7 ;  /* 0x0000002608087211 */ /* 0x000fc800078f38ff */
[----:B------:R-:W-:Y:S02]  /*db90*/  SHF.R.S32.HI R8, RZ, 0x7, R8 ;  /* 0x00000007ff087819 */ /* 0x000fe40000011408 */
[----:B------:R-:W-:Y:S05]  /*dba0*/  CALL.REL.NOINC `($__internal_1_$__cuda_sm70_shflsync_idx_p) ;  /* 0x000019a000007944 */ /* 0x000fea0003c00000 */
.L_x_453:
[----:B-1----:R-:W2:Y:S04]  /*dbb0*/  LDL R2, [R1+0x40] ;  /* 0x0000400001027983 */ /* 0x002ea80000100800 */
[----:B------:R-:W3:Y:S04]  /*dbc0*/  LDL R15, [R1+0x70] ;  /* 0x00007000010f7983 */ /* 0x000ee80000100800 */
[----:B------:R-:W4:Y:S04]  /*dbd0*/  LDL.LU R11, [R1+0x38] ;  /* 0x00003800010b7983 */ /* 0x000f280000300800 */
[----:B------:R-:W2:Y:S04]  /*dbe0*/  LDL.LU R12, [R1+0x3c] ;  /* 0x00003c00010c7983 */ /* 0x000ea80000300800 */
[----:B------:R-:W2:Y:S01]  /*dbf0*/  LDL.LU R14, [R1+0x34] ;  /* 0x00003400010e7983 */ /* 0x000ea20000300800 */
[----:B------:R-:W-:-:S03]  /*dc00*/  IMAD.MOV.U32 R0, RZ, RZ, 0x1 ;  /* 0x00000001ff007424 */ /* 0x000fc600078e00ff */
[----:B------:R-:W3:Y:S02]  /*dc10*/  LDL R13, [R1+0x78] ;  /* 0x00007800010d7983 */ /* 0x000ee40000100800 */
[----:B------:R-:W-:Y:S02]  /*dc20*/  ISETP.NE.AND P1, PT, R0, c[0x0][0x4e8], PT ;  /* 0x00013a0000007a0c */ /* 0x000fe40003f25270 */
[----:B------:R1:W5:Y:S04]  /*dc30*/  LDL.64 R44, [R1+0x8] ;  /* 0x00000800012c7983 */ /* 0x0003680000100a00 */
[----:B------:R1:W5:Y:S04]  /*dc40*/  LDL R43, [R1+0x48] ;  /* 0x00004800012b7983 */ /* 0x0003680000100800 */
[----:B------:R1:W5:Y:S04]  /*dc50*/  LDL R42, [R1+0x30] ;  /* 0x00003000012a7983 */ /* 0x0003680000100800 */
[----:B------:R-:W1:Y:S01]  /*dc60*/  S2R R16, SR_TID.X ;  /* 0x0000000000107919 */ /* 0x000e620000002100 */
[----:B------:R-:W-:-:S02]  /*dc70*/  ULDC UR5, c[0x0][0x4e8] ;  /* 0x00013a0000057ab9 */ /* 0x000fc40000000800 */
[----:B------:R-:W-:Y:S02]  /*dc80*/  ULDC UR4, c[0x0][0x388] ;  /* 0x0000e20000047ab9 */ /* 0x000fe40000000800 */
[----:B------:R-:W-:Y:S01]  /*dc90*/  UIMAD UR4, UR5, UR4, URZ ;  /* 0x00000004050472a4 */ /* 0x000fe2000f8e023f */
[----:B------:R-:W-:Y:S01]  /*dca0*/  BSSY B0, `(.L_x_454) ;  /* 0x000005d000007945 */ /* 0x000fe20003800000 */
[----:B----4-:R-:W-:Y:S02]  /*dcb0*/  SHF.R.S32.HI R5, RZ, 0x1f, R11 ;  /* 0x0000001fff057819 */ /* 0x010fe4000001140b */
[----:B--2---:R-:W-:-:S03]  /*dcc0*/  IADD3 R4, R2, R14, RZ ;  /* 0x0000000e02047210 */ /* 0x004fc60007ffe0ff */
[----:B------:R-:W-:Y:S02]  /*dcd0*/  IMAD R6, R5, c[0x0][0x490], RZ ;  /* 0x0001240005067a24 */ /* 0x000fe400078e02ff */
[----:B------:R-:W-:-:S04]  /*dce0*/  @P1 IMAD.HI.U32 R7, R4, c[0x0][0x4ec], RZ ;  /* 0x00013b0004071a27 */ /* 0x000fc800078e00ff */
[----:B------:R-:W-:-:S04]  /*dcf0*/  IMAD.WIDE.U32 R2, R11, c[0x0][0x490], RZ ;  /* 0x000124000b027a25 */ /* 0x000fc800078e00ff */
[----:B------:R-:W-:Y:S02]  /*dd00*/  IMAD R6, R11, c[0x0][0x494], R6 ;  /* 0x000125000b067a24 */ /* 0x000fe400078e0206 */
[----:B------:R-:W-:Y:S01]  /*dd10*/  IMAD.MOV.U32 R0, RZ, RZ, R4 ;  /* 0x000000ffff007224 */ /* 0x000fe200078e0004 */
[----:B------:R-:W-:Y:S02]  /*dd20*/  @P1 SHF.R.U32.HI R0, RZ, c[0x0][0x4f0], R7 ;  /* 0x00013c00ff001a19 */ /* 0x000fe40000011607 */
[----:B------:R-:W-:Y:S02]  /*dd30*/  IADD3 R3, R3, R6, RZ ;  /* 0x0000000603037210 */ /* 0x000fe40007ffe0ff */
[----:B------:R-:W-:Y:S01]  /*dd40*/  SHF.R.S32.HI R10, RZ, 0x1f, R12 ;  /* 0x0000001fff0a7819 */ /* 0x000fe2000001140c */
[----:B------:R-:W-:Y:S02]  /*dd50*/  IMAD.MOV R8, RZ, RZ, -R0 ;  /* 0x000000ffff087224 */ /* 0x000fe400078e0a00 */
[----:B------:R-:W-:-:S04]  /*dd60*/  IMAD.WIDE.U32 R6, R12, c[0x0][0x498], R2 ;  /* 0x000126000c067a25 */ /* 0x000fc800078e0002 */
[----:B------:R-:W-:Y:S02]  /*dd70*/  IMAD R9, R10, c[0x0][0x498], RZ ;  /* 0x000126000a097a24 */ /* 0x000fe400078e02ff */
[----:B------:R-:W-:Y:S01]  /*dd80*/  IMAD R2, R8, c[0x0][0x4e8], R4 ;  /* 0x00013a0008027a24 */ /* 0x000fe200078e0204 */
[----:B------:R-:W-:Y:S01]  /*dd90*/  SHF.R.S32.HI R8, RZ, 0x1f, R0 ;  /* 0x0000001fff087819 */ /* 0x000fe20000011400 */
[----:B------:R-:W-:Y:S01]  /*dda0*/  IMAD R3, R12, c[0x0][0x49c], R9 ;  /* 0x000127000c037a24 */ /* 0x000fe200078e0209 */
[----:B------:R-:W-:Y:S02]  /*ddb0*/  IADD3 R4, P0, R0, R6, RZ ;  /* 0x0000000600047210 */ /* 0x000fe40007f1e0ff */
[----:B------:R-:W-:Y:S01]  /*ddc0*/  SHF.R.S32.HI R9, RZ, 0x1f, R2 ;  /* 0x0000001fff097819 */ /* 0x000fe20000011402 */
[----:B------:R-:W-:Y:S01]  /*ddd0*/  IMAD R0, R5, c[0x0][0x3e8], RZ ;  /* 0x0000fa0005007a24 */ /* 0x000fe200078e02ff */
[----:B------:R-:W-:Y:S02]  /*dde0*/  IADD3.X R5, R8, R7, R3, P0, !PT ;  /* 0x0000000708057210 */ /* 0x000fe400007fe403 */
[----:B---3--:R-:W-:Y:S01]  /*ddf0*/  IADD3 R6, R15, R14, RZ ;  /* 0x0000000e0f067210 */ /* 0x008fe20007ffe0ff */
[----:B------:R-:W-:-:S02]  /*de00*/  IMAD R3, R9, c[0x0][0x488], RZ ;  /* 0x0001220009037a24 */ /* 0x000fc400078e02ff */
[C---:B------:R-:W-:Y:S02]  /*de10*/  IMAD R7, R11.reuse, c[0x0][0x3ec], R0 ;  /* 0x0000fb000b077a24 */ /* 0x040fe400078e0200 */
[----:B------:R-:W-:Y:S01]  /*de20*/  IMAD.WIDE.U32 R8, R11, c[0x0][0x3e8], RZ ;  /* 0x0000fa000b087a25 */ /* 0x000fe200078e00ff */
[----:B-1----:R-:W-:-:S03]  /*de30*/  SHF.R.S32.HI R15, RZ, 0x1f, R16 ;  /* 0x0000001fff0f7819 */ /* 0x002fc60000011410 */
[C---:B------:R-:W-:Y:S02]  /*de40*/  IMAD R11, R2.reuse, c[0x0][0x48c], R3 ;  /* 0x00012300020b7a24 */ /* 0x040fe400078e0203 */
[----:B------:R-:W-:Y:S01]  /*de50*/  IMAD.WIDE.U32 R4, R2, c[0x0][0x488], R4 ;  /* 0x0001220002047a25 */ /* 0x000fe200078e0004 */
[----:B------:R-:W-:-:S03]  /*de60*/  IADD3 R3, R9, R7, RZ ;  /* 0x0000000709037210 */ /* 0x000fc60007ffe0ff */
[----:B------:R-:W-:Y:S01]  /*de70*/  @P1 IMAD.HI.U32 R2, R6, c[0x0][0x4ec], RZ ;  /* 0x00013b0006021a27 */ /* 0x000fe200078e00ff */
[----:B------:R-:W-:Y:S02]  /*de80*/  LEA R9, P0, R4, c[0x0][0x450], 0x2 ;  /* 0x0001140004097a11 */ /* 0x000fe400078010ff */
[----:B------:R-:W-:Y:S01]  /*de90*/  LEA.HI R15, R15, R16, RZ, 0x5 ;  /* 0x000000100f0f7211 */ /* 0x000fe200078f28ff */
[----:B------:R-:W-:Y:S02]  /*dea0*/  IMAD.IADD R5, R5, 0x1, R11 ;  /* 0x0000000105057824 */ /* 0x000fe400078e020b */
[----:B------:R-:W-:Y:S01]  /*deb0*/  IMAD.MOV.U32 R0, RZ, RZ, R6 ;  /* 0x000000ffff007224 */ /* 0x000fe200078e0006 */
[----:B------:R-:W-:Y:S01]  /*dec0*/  @P1 SHF.R.U32.HI R0, RZ, c[0x0][0x4f0], R2 ;  /* 0x00013c00ff001a19 */ /* 0x000fe20000011602 */
[----:B------:R-:W-:Y:S01]  /*ded0*/  IMAD R10, R10, c[0x0][0x3f0], RZ ;  /* 0x0000fc000a0a7a24 */ /* 0x000fe200078e02ff */
[----:B------:R-:W-:Y:S02]  /*dee0*/  MOV R2, R8 ;  /* 0x0000000800027202 */ /* 0x000fe40000000f00 */
[----:B------:R-:W-:-:S02]  /*def0*/  LEA.HI.X R4, R4, c[0x0][0x454], R5, 0x2, P0 ;  /* 0x0001150004047a11 */ /* 0x000fc400000f1405 */
[----:B------:R-:W-:Y:S01]  /*df00*/  LOP3.LUT R15, R15, 0xffffffe0, RZ, 0xc0, !PT ;  /* 0xffffffe00f0f7812 */ /* 0x000fe200078ec0ff */
[C---:B------:R-:W-:Y:S01]  /*df10*/  IMAD R5, R12.reuse, c[0x0][0x3f4], R10 ;  /* 0x0000fd000c057a24 */ /* 0x040fe200078e020a */
[----:B------:R-:W-:Y:S01]  /*df20*/  SHFL.IDX PT, R8, R9, 0x1, 0x1c1f ;  /* 0x003c1f0009087f89 */ /* 0x000fe200000e0000 */
[----:B------:R-:W-:Y:S01]  /*df30*/  IMAD.WIDE.U32 R2, R12, c[0x0][0x3f0], R2 ;  /* 0x0000fc000c027a25 */ /* 0x000fe200078e0002 */
[----:B------:R-:W-:Y:S02]  /*df40*/  IADD3 R15, -R15, R16, RZ ;  /* 0x000000100f0f7210 */ /* 0x000fe40007ffe1ff */
[----:B------:R-:W-:Y:S01]  /*df50*/  SHFL.IDX PT, R10, R9, RZ, 0x1c1f ;  /* 0x001c1fff090a7589 */ /* 0x000fe200000e0000 */
[----:B------:R-:W-:-:S03]  /*df60*/  IMAD.MOV R7, RZ, RZ, -R0 ;  /* 0x000000ffff077224 */ /* 0x000fc600078e0a00 */
[----:B------:R-:W1:Y:S01]  /*df70*/  SHFL.IDX PT, R11, R4, RZ, 0x1c1f ;  /* 0x001c1fff040b7589 */ /* 0x000e6200000e0000 */
[----:B------:R-:W-:-:S03]  /*df80*/  IMAD.IADD R3, R3, 0x1, R5 ;  /* 0x0000000103037824 */ /* 0x000fc600078e0205 */
[----:B------:R2:W3:Y:S01]  /*df90*/  SHFL.IDX PT, R9, R4, 0x1, 0x1c1f ;  /* 0x003c1f0004097f89 */ /* 0x0004e200000e0000 */
[----:B------:R-:W-:Y:S02]  /*dfa0*/  LOP3.LUT P0, RZ, R15, 0x3, RZ, 0xc0, !PT ;  /* 0x000000030fff7812 */ /* 0x000fe4000780c0ff */
[----:B------:R-:W-:Y:S01]  /*dfb0*/  IADD3 R5, R13, R14, RZ ;  /* 0x0000000e0d057210 */ /* 0x000fe20007ffe0ff */
[----:B------:R-:W4:Y:S01]  /*dfc0*/  S2R R15, SR_TID.X ;  /* 0x00000000000f7919 */ /* 0x000f220000002100 */
[----:B------:R-:W-:Y:S02]  /*dfd0*/  SHF.R.S32.HI R12, RZ, 0x1f, R0 ;  /* 0x0000001fff0c7819 */ /* 0x000fe40000011400 */
[----:B------:R-:W-:Y:S01]  /*dfe0*/  ISETP.GE.OR P1, PT, R5, UR4, P0 ;  /* 0x0000000405007c0c */ /* 0x000fe20008726670 */
[----:B------:R-:W-:-:S04]  /*dff0*/  IMAD.WIDE.U32 R2, R0, c[0x0][0x3e0], R2 ;  /* 0x0000f80000027a25 */ /* 0x000fc800078e0002 */
[----:B--2---:R-:W-:Y:S01]  /*e000*/  IMAD R4, R7, c[0x0][0x4e8], R6 ;  /* 0x00013a0007047a24 */ /* 0x004fe200078e0206 */
[----:B------:R-:W-:-:S04]  /*e010*/  IADD3 R7, R5, 0x8, RZ ;  /* 0x0000000805077810 */ /* 0x000fc80007ffe0ff */
[----:B------:R-:W-:Y:S01]  /*e020*/  ISETP.GE.OR P0, PT, R7, UR4, P0 ;  /* 0x0000000407007c0c */ /* 0x000fe20008706670 */
[----:B------:R-:W-:Y:S02]  /*e030*/  IMAD R6, R12, c[0x0][0x3e0], RZ ;  /* 0x0000f8000c067a24 */ /* 0x000fe400078e02ff */
[----:B-1----:R1:W-:Y:S02]  /*e040*/  @!P1 ST.E [R10.64], R34 ;  /* 0x000000220a009985 */ /* 0x0023e4000c101906 */
[----:B------:R-:W-:Y:S01]  /*e050*/  IMAD R5, R0, c[0x0][0x3e4], R6 ;  /* 0x0000f90000057a24 */ /* 0x000fe200078e0206 */
[----:B------:R-:W-:-:S03]  /*e060*/  SHF.R.S32.HI R0, RZ, 0x1f, R4 ;  /* 0x0000001fff007819 */ /* 0x000fc60000011404 */
[----:B------:R-:W-:Y:S02]  /*e070*/  IMAD.IADD R3, R3, 0x1, R5 ;  /* 0x0000000103037824 */ /* 0x000fe400078e0205 */
[----:B------:R-:W-:Y:S02]  /*e080*/  IMAD R0, R0, c[0x0][0x3d8], RZ ;  /* 0x0000f60000007a24 */ /* 0x000fe400078e02ff */
[----:B---3--:R1:W-:Y:S01]  /*e090*/  @!P0 ST.E [R8.64], R33 ;  /* 0x0000002108008985 */ /* 0x0083e2000c101906 */
[----:B----4-:R-:W-:-:S03]  /*e0a0*/  SHF.R.S32.HI R13, RZ, 0x1f, R15 ;  /* 0x0000001fff0d7819 */ /* 0x010fc6000001140f */
[----:B------:R1:W2:Y:S04]  /*e0b0*/  LDS.128 R20, [R228+0x1080] ;  /* 0x00108000e4147984 */ /* 0x0002a80000000c00 */
[----:B------:R1:W3:Y:S04]  /*e0c0*/  LDS.128 R28, [R228+0x2080] ;  /* 0x00208000e41c7984 */ /* 0x0002e80000000c00 */
[----:B------:R1:W4:Y:S04]  /*e0d0*/  LDS.128 R32, [R228+0x3080] ;  /* 0x00308000e4207984 */ /* 0x0003280000000c00 */
[----:B------:R1:W1:Y:S04]  /*e0e0*/  LDS.128 R16, [R228+0x5080] ;  /* 0x00508000e4107984 */ /* 0x0002680000000c00 */
[----:B------:R1:W1:Y:S04]  /*e0f0*/  LDS.128 R24, [R228+0x6080] ;  /* 0x00608000e4187984 */ /* 0x0002680000000c00 */
[----:B------:R1:W1:Y:S01]  /*e100*/  LDS.128 R36, [R228+0x7080] ;  /* 0x00708000e4247984 */ /* 0x0002620000000c00 */
[----:B------:R-:W-:-:S02]  /*e110*/  IMAD R0, R4, c[0x0][0x3dc], R0 ;  /* 0x0000f70004007a24 */ /* 0x000fc400078e0200 */
[----:B------:R-:W-:Y:S01]  /*e120*/  IMAD.WIDE.U32 R2, R4, c[0x0][0x3d8], R2 ;  /* 0x0000f60004027a25 */ /* 0x000fe200078e0002 */
[----:B------:R-:W-:-:S04]  /*e130*/  LEA.HI R13, R13, R15, RZ, 0x3 ;  /* 0x0000000f0d0d7211 */ /* 0x000fc800078f18ff */
[----:B------:R-:W-:Y:S02]  /*e140*/  IADD3 R0, R3, R0, RZ ;  /* 0x0000000003007210 */ /* 0x000fe40007ffe0ff */
[C---:B------:R-:W-:Y:S02]  /*e150*/  LEA R3, P0, R2.reuse, c[0x0][0x380], 0x1 ;  /* 0x0000e00002037a11 */ /* 0x040fe400078008ff */
[----:B------:R-:W-:Y:S02]  /*e160*/  SHF.R.S32.HI R13, RZ, 0x3, R13 ;  /* 0x00000003ff0d7819 */ /* 0x000fe4000001140d */
[----:B------:R-:W-:-:S03]  /*e170*/  LEA.HI.X R2, R2, c[0x0][0x384], R0, 0x1, P0 ;  /* 0x0000e10002027a11 */ /* 0x000fc600000f0c00 */
[----:B------:R-:W-:-:S05]  /*e180*/  IMAD.IADD R0, R13, 0x1, R14 ;  /* 0x000000010d007824 */ /* 0x000fca00078e020e */
[----:B------:R-:W-:Y:S01]  /*e190*/  ISETP.GE.AND P0, PT, R0, UR4, PT ;  /* 0x0000000400007c0c */ /* 0x000fe2000bf06270 */
[----:B------:R1:W1:Y:S04]  /*e1a0*/  SHFL.IDX PT, R4, R3, RZ, 0x181f ;  /* 0x00181fff03047589 */ /* 0x00026800000e0000 */
[----:B------:R1:W1:Y:S08]  /*e1b0*/  SHFL.IDX PT, R5, R2, RZ, 0x181f ;  /* 0x00181fff02057589 */ /* 0x00027000000e0000 */
[----:B------:R-:W-:Y:S05]  /*e1c0*/  @P0 BRA `(.L_x_455) ;  /* 0x000000a000000947 */ /* 0x000fea0003800000 */
[----:B--234-:R-:W2:Y:S01]  /*e1d0*/  LDS.128 R12, [R228+0x80] ;  /* 0x00008000e40c7984 */ /* 0x01cea20000000c00 */
[----:B-----5:R-:W-:-:S02]  /*e1e0*/  ISETP.GE.AND P3, PT, R44, c[0x0][0x3c8], PT ;  /* 0x0000f2002c007a0c */ /* 0x020fc40003f66270 */
[----:B------:R-:W-:Y:S01]  /*e1f0*/  ISETP.GE.AND P2, PT, R42, c[0x0][0x3c8], PT ;  /* 0x0000f2002a007a0c */ /* 0x000fe20003f46270 */
[----:B-1----:R-:W1:Y:S10]  /*e200*/  LDS.128 R8, [R228+0x4080] ;  /* 0x00408000e4087984 */ /* 0x002e740000000c00 */
[----:B------:R-:W-:-:S02]  /*e210*/  @!P3 LEA R6, P1, R44, R4, 0x1 ;  /* 0x000000042c06b211 */ /* 0x000fc400078208ff */
[----:B------:R-:W-:Y:S02]  /*e220*/  @!P2 LEA R4, P0, R42, R4, 0x1 ;  /* 0x000000042a04a211 */ /* 0x000fe400078008ff */
[-C--:B------:R-:W-:Y:S02]  /*e230*/  @!P3 LEA.HI.X R7, R44, R5.reuse, R45, 0x1, P1 ;  /* 0x000000052c07b211 */ /* 0x080fe400008f0c2d */
[----:B------:R-:W-:-:S03]  /*e240*/  @!P2 LEA.HI.X R5, R42, R5, R43, 0x1, P0 ;  /* 0x000000052a05a211 */ /* 0x000fc600000f0c2b */
[----:B--2---:R2:W-:Y:S04]  /*e250*/  @!P3 ST.E.128 [R6.64], R12 ;  /* 0x0000000c0600b985 */ /* 0x0045e8000c101d06 */
[----:B-1----:R2:W-:Y:S02]  /*e260*/  @!P2 ST.E.128 [R4.64], R8 ;  /* 0x000000080400a985 */ /* 0x0025e4000c101d06 */
.L_x_455:
[----:B--234-:R-:W-:Y:S05]  /*e270*/  BSYNC B0 ;  /* 0x0000000000007941 */ /* 0x01cfea0003800000 */
.L_x_454:
[----:B------:R-:W-:Y:S01]  /*e280*/  IADD3 R6, R0, 0x20, RZ ;  /* 0x0000002000067810 */ /* 0x000fe20007ffe0ff */
[----:B-1----:R1:W2:Y:S01]  /*e290*/  SHFL.IDX PT, R5, R2, 0x1, 0x181f ;  /* 0x00381f0002057f89 */ /* 0x0022a200000e0000 */
[----:B------:R-:W-:Y:S02]  /*e2a0*/  BSSY B0, `(.L_x_456) ;  /* 0x000000c000007945 */ /* 0x000fe40003800000 */
[----:B------:R-:W-:Y:S01]  /*e2b0*/  ISETP.GE.AND P0, PT, R6, UR4, PT ;  /* 0x0000000406007c0c */ /* 0x000fe2000bf06270 */
[----:B------:R1:W3:-:S12]  /*e2c0*/  SHFL.IDX PT, R4, R3, 0x1, 0x181f ;  /* 0x00381f0003047f89 */ /* 0x0002d800000e0000 */
[----:B------:R-:W-:Y:S05]  /*e2d0*/  @P0 BRA `(.L_x_457) ;  /* 0x0000008000000947 */ /* 0x000fea0003800000 */
[----:B-----5:R-:W-:Y:S02]  /*e2e0*/  ISETP.GE.AND P1, PT, R44, c[0x0][0x3c8], PT ;  /* 0x0000f2002c007a0c */ /* 0x020fe40003f26270 */
[----:B------:R-:W-:-:S11]  /*e2f0*/  ISETP.GE.AND P0, PT, R42, c[0x0][0x3c8], PT ;  /* 0x0000f2002a007a0c */ /* 0x000fd60003f06270 */
[-C--:B---3--:R-:W-:Y:S02]  /*e300*/  @!P1 LEA R6, P3, R44, R4.reuse, 0x1 ;  /* 0x000000042c069211 */ /* 0x088fe400078608ff */
[----:B------:R-:W-:Y:S02]  /*e310*/  @!P0 LEA R4, P2, R42, R4, 0x1 ;  /* 0x000000042a048211 */ /* 0x000fe400078408ff */
[-C--:B--2---:R-:W-:Y:S02]  /*e320*/  @!P1 LEA.HI.X R7, R44, R5.reuse, R45, 0x1, P3 ;  /* 0x000000052c079211 */ /* 0x084fe400018f0c2d */
[----:B------:R-:W-:-:S03]  /*e330*/  @!P0 LEA.HI.X R5, R42, R5, R43, 0x1, P2 ;  /* 0x000000052a058211 */ /* 0x000fc600010f0c2b */
[----:B------:R2:W-:Y:S04]  /*e340*/  @!P1 ST.E.128 [R6.64], R20 ;  /* 0x0000001406009985 */ /* 0x0005e8000c101d06 */
[----:B------:R2:W-:Y:S02]  /*e350*/  @!P0 ST.E.128 [R4.64], R16 ;  /* 0x0000001004008985 */ /* 0x0005e4000c101d06 */
.L_x_457:
[----:B------:R-:W-:Y:S05]  /*e360*/  BSYNC B0 ;  /* 0x0000000000007941 */ /* 0x000fea0003800000 */
.L_x_456:
[----:B--2---:R-:W-:Y:S01]  /*e370*/  IADD3 R6, R0, 0x40, RZ ;  /* 0x0000004000067810 */ /* 0x004fe20007ffe0ff */
[----:B------:R2:W4:Y:S01]  /*e380*/  SHFL.IDX PT, R5, R2, 0x2, 0x181f ;  /* 0x00581f0002057f89 */ /* 0x00052200000e0000 */
[----:B------:R-:W-:Y:S02]  /*e390*/  BSSY B0, `(.L_x_458) ;  /* 0x000000c000007945 */ /* 0x000fe40003800000 */
[----:B------:R-:W-:Y:S01]  /*e3a0*/  ISETP.GE.AND P0, PT, R6, UR4, PT ;  /* 0x0000000406007c0c */ /* 0x000fe2000bf06270 */
[----:B---3--:R2:W3:-:S12]  /*e3b0*/  SHFL.IDX PT, R4, R3, 0x2, 0x181f ;  /* 0x00581f0003047f89 */ /* 0x0084d800000e0000 */
[----:B------:R-:W-:Y:S05]  /*e3c0*/  @P0 BRA `(.L_x_459) ;  /* 0x0000008000000947 */ /* 0x000fea0003800000 */
[----:B-----5:R-:W-:Y:S02]  /*e3d0*/  ISETP.GE.AND P1, PT, R44, c[0x0][0x3c8], PT ;  /* 0x0000f2002c007a0c */ /* 0x020fe40003f26270 */
[----:B------:R-:W-:-:S11]  /*e3e0*/  ISETP.GE.AND P0, PT, R42, c[0x0][0x3c8], PT ;  /* 0x0000f2002a007a0c */ /* 0x000fd60003f06270 */
[-C--:B---3--:R-:W-:Y:S02]  /*e3f0*/  @!P1 LEA R6, P3, R44, R4.reuse, 0x1 ;  /* 0x000000042c069211 */ /* 0x088fe400078608ff */
[----:B------:R-:W-:Y:S02]  /*e400*/  @!P0 LEA R4, P2, R42, R4, 0x1 ;  /* 0x000000042a048211 */ /* 0x000fe400078408ff */
[-C--:B----4-:R-:W-:Y:S02]  /*e410*/  @!P1 LEA.HI.X R7, R44, R5.reuse, R45, 0x1, P3 ;  /* 0x000000052c079211 */ /* 0x090fe400018f0c2d */
[----:B------:R-:W-:-:S03]  /*e420*/  @!P0 LEA.HI.X R5, R42, R5, R43, 0x1, P2 ;  /* 0x000000052a058211 */ /* 0x000fc600010f0c2b */
[----:B------:R3:W-:Y:S04]  /*e430*/  @!P1 ST.E.128 [R6.64], R28 ;  /* 0x0000001c06009985 */ /* 0x0007e8000c101d06 */
[----:B------:R3:W-:Y:S02]  /*e440*/  @!P0 ST.E.128 [R4.64], R24 ;  /* 0x0000001804008985 */ /* 0x0007e4000c101d06 */
.L_x_459:
[----:B------:R-:W-:Y:S05]  /*e450*/  BSYNC B0 ;  /* 0x0000000000007941 */ /* 0x000fea0003800000 */
.L_x_458:
[----:B------:R-:W-:Y:S01]  /*e460*/  IADD3 R0, R0, 0x60, RZ ;  /* 0x0000006000007810 */ /* 0x000fe20007ffe0ff */
[----:B---34-:R3:W4:Y:S03]  /*e470*/  SHFL.IDX PT, R5, R2, 0x3, 0x181f ;  /* 0x00781f0002057f89 */ /* 0x01872600000e0000 */
[----:B------:R-:W-:Y:S01]  /*e480*/  ISETP.GE.AND P0, PT, R0, UR4, PT ;  /* 0x0000000400007c0c */ /* 0x000fe2000bf06270 */
[----:B------:R3:W1:-:S12]  /*e490*/  SHFL.IDX PT, R4, R3, 0x3, 0x181f ;  /* 0x00781f0003047f89 */ /* 0x00065800000e0000 */
[----:B------:R-:W-:Y:S05]  /*e4a0*/  @P0 BRA `(.L_x_460) ;  /* 0x00000a1000000947 */ /* 0x000fea0003800000 */
[----:B-----5:R-:W-:-:S13]  /*e4b0*/  ISETP.GE.AND P0, PT, R44, c[0x0][0x3c8], PT ;  /* 0x0000f2002c007a0c */ /* 0x020fda0003f06270 */
[----:B-123--:R-:W-:-:S04]  /*e4c0*/  @!P0 LEA R2, P1, R44, R4, 0x1 ;  /* 0x000000042c028211 */ /* 0x00efc800078208ff */
[----:B----4-:R-:W-:-:S05]  /*e4d0*/  @!P0 LEA.HI.X R3, R44, R5, R45, 0x1, P1 ;  /* 0x000000052c038211 */ /* 0x010fca00008f0c2d */
[----:B------:R1:W-:Y:S01]  /*e4e0*/  @!P0 ST.E.128 [R2.64], R32 ;  /* 0x0000002002008985 */ /* 0x0003e2000c101d06 */
[----:B------:R-:W-:-:S13]  /*e4f0*/  ISETP.GE.AND P0, PT, R42, c[0x0][0x3c8], PT ;  /* 0x0000f2002a007a0c */ /* 0x000fda0003f06270 */
[----:B------:R-:W-:Y:S05]  /*e500*/  @P0 BRA `(.L_x_460) ;  /* 0x000009b000000947 */ /* 0x000fea0003800000 */
[----:B-1----:R-:W-:-:S04]  /*e510*/  LEA R2, P0, R42, R4, 0x1 ;  /* 0x000000042a027211 */ /* 0x002fc800078008ff */
[----:B------:R-:W-:-:S05]  /*e520*/  LEA.HI.X R3, R42, R5, R43, 0x1, P0 ;  /* 0x000000052a037211 */ /* 0x000fca00000f0c2b */
[----:B------:R1:W-:Y:S01]  /*e530*/  ST.E.128 [R2.64], R36 ;  /* 0x0000002402007985 */ /* 0x0003e2000c101d06 */
[----:B------:R-:W-:Y:S05]  /*e540*/  BRA `(.L_x_460) ;  /* 0x0000097000007947 */ /* 0x000fea0003800000 */
.L_x_452:
[----:B------:R-:W2:Y:S04]  /*e550*/  LDL R0, [R1+0x34] ;  /* 0x0000340001007983 */ /* 0x000ea80000100800 */
[----:B------:R-:W3:Y:S04]  /*e560*/  LDL R14, [R1+0x38] ;  /* 0x00003800010e7983 */ /* 0x000ee80000100800 */
[----:B------:R-:W4:Y:S01]  /*e570*/  LDL R13, [R1+0x3c] ;  /* 0x00003c00010d7983 */ /* 0x000f220000100800 */
[----:B------:R-:W-:Y:S03]  /*e580*/  BSSY B0, `(.L_x_461) ;  /* 0x0000025000007945 */ /* 0x000fe60003800000 */
[----:B------:R-:W1:Y:S02]  /*e590*/  S2R R12, SR_TID.X ;  /* 0x00000000000c7919 */ /* 0x000e640000002100 */
[----:B-1----:R-:W-:Y:S01]  /*e5a0*/  ISETP.GE.AND P0, PT, R12, 0x80, PT ;  /* 0x000000800c00780c */ /* 0x002fe20003f06270 */
[----:B--2---:R-:W-:Y:S01]  /*e5b0*/  IMAD.MOV.U32 R11, RZ, RZ, R0 ;  /* 0x000000ffff0b7224 */ /* 0x004fe200078e0000 */
[----:B---3--:R-:W-:-:S02]  /*e5c0*/  SHF.R.S32.HI R7, RZ, 0x1f, R14 ;  /* 0x0000001fff077819 */ /* 0x008fc4000001140e */
[----:B----4-:R-:W-:-:S09]  /*e5d0*/  SHF.R.S32.HI R8, RZ, 0x1f, R13 ;  /* 0x0000001fff087819 */ /* 0x010fd2000001140d */
[----:B------:R-:W-:Y:S05]  /*e5e0*/  @P0 BRA `(.L_x_462) ;  /* 0x000001e000000947 */ /* 0x000fea0003800000 */
[----:B------:R-:W-:Y:S02]  /*e5f0*/  MOV R2, c[0x0][0x4e8] ;  /* 0x00013a0000027a02 */ /* 0x000fe40000000f00 */
[----:B------:R-:W-:-:S03]  /*e600*/  IADD3 R6, R11, R12, RZ ;  /* 0x0000000c0b067210 */ /* 0x000fc60007ffe0ff */
[----:B------:R-:W-:-:S05]  /*e610*/  IMAD R0, R2, c[0x0][0x388], RZ ;  /* 0x0000e20002007a24 */ /* 0x000fca00078e02ff */
[----:B------:R-:W-:-:S13]  /*e620*/  ISETP.GE.AND P0, PT, R6, R0, PT ;  /* 0x000000000600720c */ /* 0x000fda0003f06270 */
[----:B------:R-:W-:Y:S05]  /*e630*/  @P0 BRA `(.L_x_462) ;  /* 0x0000019000000947 */ /* 0x000fea0003800000 */
[----:B------:R-:W-:Y:S01]  /*e640*/  ISETP.NE.AND P0, PT, R2, 0x1, PT ;  /* 0x000000010200780c */ /* 0x000fe20003f05270 */
[----:B------:R-:W-:Y:S01]  /*e650*/  IMAD R4, R7, c[0x0][0x490], RZ ;  /* 0x0001240007047a24 */ /* 0x000fe200078e02ff */
[----:B------:R-:W-:Y:S01]  /*e660*/  MOV R0, R6 ;  /* 0x0000000600007202 */ /* 0x000fe20000000f00 */
[----:B------:R-:W-:-:S04]  /*e670*/  IMAD.WIDE.U32 R2, R14, c[0x0][0x490], RZ ;  /* 0x000124000e027a25 */ /* 0x000fc800078e00ff */
[----:B------:R-:W-:Y:S02]  /*e680*/  IMAD R4, R14, c[0x0][0x494], R4 ;  /* 0x000125000e047a24 */ /* 0x000fe400078e0204 */
[----:B------:R-:W-:-:S03]  /*e690*/  IMAD R10, R8, c[0x0][0x498], RZ ;  /* 0x00012600080a7a24 */ /* 0x000fc600078e02ff */
[----:B------:R-:W-:Y:S01]  /*e6a0*/  IADD3 R3, R3, R4, RZ ;  /* 0x0000000403037210 */ /* 0x000fe20007ffe0ff */
[----:B------:R-:W-:-:S05]  /*e6b0*/  @P0 IMAD.HI.U32 R5, R6, c[0x0][0x4ec], RZ ;  /* 0x00013b0006050a27 */ /* 0x000fca00078e00ff */
[----:B------:R-:W-:Y:S01]  /*e6c0*/  @P0 SHF.R.U32.HI R0, RZ, c[0x0][0x4f0], R5 ;  /* 0x00013c00ff000a19 */ /* 0x000fe20000011605 */
[----:B------:R-:W-:-:S03]  /*e6d0*/  IMAD.WIDE.U32 R4, R13, c[0x0][0x498], R2 ;  /* 0x000126000d047a25 */ /* 0x000fc600078e0002 */
[C---:B------:R-:W-:Y:S01]  /*e6e0*/  IADD3 R9, -R0.reuse, RZ, RZ ;  /* 0x000000ff00097210 */ /* 0x040fe20007ffe1ff */
[----:B------:R-:W-:Y:S01]  /*e6f0*/  IMAD R3, R13, c[0x0][0x49c], R10 ;  /* 0x000127000d037a24 */ /* 0x000fe200078e020a */
[----:B------:R-:W-:-:S03]  /*e700*/  IADD3 R4, P0, R0, R4, RZ ;  /* 0x0000000400047210 */ /* 0x000fc60007f1e0ff */
[----:B------:R-:W-:Y:S01]  /*e710*/  IMAD R2, R9, c[0x0][0x4e8], R6 ;  /* 0x00013a0009027a24 */ /* 0x000fe200078e0206 */
[----:B------:R-:W-:-:S04]  /*e720*/  SHF.R.S32.HI R6, RZ, 0x1f, R0 ;  /* 0x0000001fff067819 */ /* 0x000fc80000011400 */
[----:B------:R-:W-:Y:S02]  /*e730*/  SHF.R.S32.HI R0, RZ, 0x1f, R2 ;  /* 0x0000001fff007819 */ /* 0x000fe40000011402 */
[----:B------:R-:W-:-:S03]  /*e740*/  IADD3.X R5, R6, R5, R3, P0, !PT ;  /* 0x0000000506057210 */ /* 0x000fc600007fe403 */
[----:B------:R-:W-:-:S04]  /*e750*/  IMAD R0, R0, c[0x0][0x488], RZ ;  /* 0x0001220000007a24 */ /* 0x000fc800078e02ff */
[C---:B------:R-:W-:Y:S02]  /*e760*/  IMAD R0, R2.reuse, c[0x0][0x48c], R0 ;  /* 0x0001230002007a24 */ /* 0x040fe400078e0200 */
[----:B------:R-:W-:-:S05]  /*e770*/  IMAD.WIDE.U32 R2, R2, c[0x0][0x488], R4 ;  /* 0x0001220002027a25 */ /* 0x000fca00078e0004 */
[----:B------:R-:W-:Y:S02]  /*e780*/  IADD3 R0, R3, R0, RZ ;  /* 0x0000000003007210 */ /* 0x000fe40007ffe0ff */
[----:B------:R-:W-:-:S04]  /*e790*/  LEA R4, P0, R2, c[0x0][0x450], 0x2 ;  /* 0x0001140002047a11 */ /* 0x000fc800078010ff */
[----:B------:R-:W-:Y:S02]  /*e7a0*/  LEA.HI.X R5, R2, c[0x0][0x454], R0, 0x2, P0 ;  /* 0x0001150002057a11 */ /* 0x000fe400000f1400 */
[----:B------:R-:W-:-:S05]  /*e7b0*/  MOV R0, 0xff800000 ;  /* 0xff80000000007802 */ /* 0x000fca0000000f00 */
[----:B------:R1:W-:Y:S02]  /*e7c0*/  STG.E [R4.64], R0 ;  /* 0x0000000004007986 */ /* 0x0003e4000c101906 */
.L_x_462:
[----:B------:R-:W-:Y:S05]  /*e7d0*/  BSYNC B0 ;  /* 0x0000000000007941 */ /* 0x000fea0003800000 */
.L_x_461:
[----:B------:R-:W2:Y:S01]  /*e7e0*/  LDL R2, [R1+0x70] ;  /* 0x0000700001027983 */ /* 0x000ea20000100800 */
[----:B-1----:R-:W-:Y:S01]  /*e7f0*/  MOV R0, c[0x0][0x4e8] ;  /* 0x00013a0000007a02 */ /* 0x002fe20000000f00 */
[----:B------:R-:W-:Y:S01]  /*e800*/  IMAD R7, R7, c[0x0][0x3e8], RZ ;  /* 0x0000fa0007077a24 */ /* 0x000fe200078e02ff */
[----:B------:R-:W-:Y:S01]  /*e810*/  SHF.R.S32.HI R9, RZ, 0x1f, R12 ;  /* 0x0000001fff097819 */ /* 0x000fe2000001140c */
[----:B------:R-:W-:Y:S01]  /*e820*/  IMAD R5, R8, c[0x0][0x3f0], RZ ;  /* 0x0000fc0008057a24 */ /* 0x000fe200078e02ff */
[----:B------:R-:W-:Y:S01]  /*e830*/  ISETP.NE.AND P0, PT, R0, 0x1, PT ;  /* 0x000000010000780c */ /* 0x000fe20003f05270 */
[----:B------:R-:W-:Y:S01]  /*e840*/  IMAD R7, R14, c[0x0][0x3ec], R7 ;  /* 0x0000fb000e077a24 */ /* 0x000fe200078e0207 */
[----:B------:R-:W-:-:S04]  /*e850*/  LEA.HI R9, R9, R12, RZ, 0x3 ;  /* 0x0000000c09097211 */ /* 0x000fc800078f18ff */
[----:B------:R-:W-:Y:S02]  /*e860*/  SHF.R.S32.HI R9, RZ, 0x3, R9 ;  /* 0x00000003ff097819 */ /* 0x000fe40000011409 */
[----:B--2---:R-:W-:Y:S01]  /*e870*/  IADD3 R4, R2, R11, RZ ;  /* 0x0000000b02047210 */ /* 0x004fe20007ffe0ff */
[----:B------:R-:W-:-:S03]  /*e880*/  IMAD.WIDE.U32 R2, R14, c[0x0][0x3e8], RZ ;  /* 0x0000fa000e027a25 */ /* 0x000fc600078e00ff */
[----:B------:R-:W-:Y:S01]  /*e890*/  MOV R0, R4 ;  /* 0x0000000400007202 */ /* 0x000fe20000000f00 */
[----:B------:R-:W-:-:S04]  /*e8a0*/  @P0 IMAD.HI.U32 R6, R4, c[0x0][0x4ec], RZ ;  /* 0x00013b0004060a27 */ /* 0x000fc800078e00ff */
[----:B------:R-:W-:Y:S01]  /*e8b0*/  IMAD.IADD R3, R3, 0x1, R7 ;  /* 0x0000000103037824 */ /* 0x000fe200078e0207 */
[----:B------:R-:W-:Y:S01]  /*e8c0*/  @P0 SHF.R.U32.HI R0, RZ, c[0x0][0x4f0], R6 ;  /* 0x00013c00ff000a19 */ /* 0x000fe20000011606 */
[C---:B------:R-:W-:Y:S02]  /*e8d0*/  IMAD R7, R13.reuse, c[0x0][0x3f4], R5 ;  /* 0x0000fd000d077a24 */ /* 0x040fe400078e0205 */
[----:B------:R-:W-:Y:S01]  /*e8e0*/  IMAD.WIDE.U32 R2, R13, c[0x0][0x3f0], R2 ;  /* 0x0000fc000d027a25 */ /* 0x000fe200078e0002 */
[----:B------:R-:W-:Y:S02]  /*e8f0*/  SHF.R.S32.HI R5, RZ, 0x1f, R0 ;  /* 0x0000001fff057819 */ /* 0x000fe40000011400 */
[----:B------:R-:W-:Y:S02]  /*e900*/  IADD3 R6, -R0, RZ, RZ ;  /* 0x000000ff00067210 */ /* 0x000fe40007ffe1ff */
[----:B------:R-:W-:Y:S01]  /*e910*/  IADD3 R3, R3, R7, RZ ;  /* 0x0000000703037210 */ /* 0x000fe20007ffe0ff */
[----:B------:R-:W-:-:S02]  /*e920*/  IMAD R5, R5, c[0x0][0x3e0], RZ ;  /* 0x0000f80005057a24 */ /* 0x000fc400078e02ff */
[----:B------:R-:W-:Y:S02]  /*e930*/  IMAD R6, R6, c[0x0][0x4e8], R4 ;  /* 0x00013a0006067a24 */ /* 0x000fe400078e0204 */
[C---:B------:R-:W-:Y:S02]  /*e940*/  IMAD R4, R0.reuse, c[0x0][0x3e4], R5 ;  /* 0x0000f90000047a24 */ /* 0x040fe400078e0205 */
[----:B------:R-:W-:Y:S01]  /*e950*/  IMAD.WIDE.U32 R2, R0, c[0x0][0x3e0], R2 ;  /* 0x0000f80000027a25 */ /* 0x000fe200078e0002 */
[----:B------:R-:W-:-:S03]  /*e960*/  SHF.R.S32.HI R0, RZ, 0x1f, R6 ;  /* 0x0000001fff007819 */ /* 0x000fc60000011406 */
[----:B------:R-:W-:Y:S02]  /*e970*/  IMAD.IADD R3, R3, 0x1, R4 ;  /* 0x0000000103037824 */ /* 0x000fe400078e0204 */
[----:B------:R-:W-:Y:S02]  /*e980*/  IMAD R0, R0, c[0x0][0x3d8], RZ ;  /* 0x0000f60000007a24 */ /* 0x000fe400078e02ff */
[----:B------:R-:W-:-:S04]  /*e990*/  IMAD.WIDE.U32 R4, R6, c[0x0][0x3d8], R2 ;  /* 0x0000f60006047a25 */ /* 0x000fc800078e0002 */
[----:B------:R-:W-:Y:S01]  /*e9a0*/  IMAD R6, R6, c[0x0][0x3dc], R0 ;  /* 0x0000f70006067a24 */ /* 0x000fe200078e0200 */
[----:B------:R-:W-:Y:S02]  /*e9b0*/  LEA R3, P0, R4, c[0x0][0x380], 0x1 ;  /* 0x0000e00004037a11 */ /* 0x000fe400078008ff */
[----:B------:R-:W-:Y:S02]  /*e9c0*/  IADD3 R0, R9, R11, RZ ;  /* 0x0000000b09007210 */ /* 0x000fe40007ffe0ff */
[----:B------:R-:W-:-:S04]  /*e9d0*/  IADD3 R2, R5, R6, RZ ;  /* 0x0000000605027210 */ /* 0x000fc80007ffe0ff */
[----:B------:R-:W-:Y:S01]  /*e9e0*/  LEA.HI.X R2, R4, c[0x0][0x384], R2, 0x1, P0 ;  /* 0x0000e10004027a11 */ /* 0x000fe200000f0c02 */
[----:B------:R-:W-:Y:S05]  /*e9f0*/  BRA.DIV ~URZ, `(.L_x_463) ;  /* 0x000007727f007947 */ /* 0x000fea000b800000 */
[----:B------:R1:W2:Y:S02]  /*ea00*/  SHFL.IDX PT, R5, R2, RZ, 0x181f ;  /* 0x00181fff02057589 */ /* 0x0002a400000e0000 */
.L_x_481:
[----:B------:R-:W-:Y:S05]  /*ea10*/  BRA.DIV ~URZ, `(.L_x_464) ;  /* 0x000007c27f007947 */ /* 0x000fea000b800000 */
[----:B------:R3:W4:Y:S02]  /*ea20*/  SHFL.IDX PT, R4, R3, RZ, 0x181f ;  /* 0x00181fff03047589 */ /* 0x00072400000e0000 */
.L_x_482:
[----:B------:R-:W-:Y:S01]  /*ea30*/  MOV R10, c[0x0][0x4e8] ;  /* 0x00013a00000a7a02 */ /* 0x000fe20000000f00 */
[----:B------:R-:W-:Y:S04]  /*ea40*/  BSSY B0, `(.L_x_465) ;  /* 0x000000f000007945 */ /* 0x000fe80003800000 */
[----:B------:R-:W-:-:S05]  /*ea50*/  IMAD R10, R10, c[0x0][0x388], RZ ;  /* 0x0000e2000a0a7a24 */ /* 0x000fca00078e02ff */
[----:B------:R-:W-:-:S13]  /*ea60*/  ISETP.GE.AND P0, PT, R0, R10, PT ;  /* 0x0000000a0000720c */ /* 0x000fda0003f06270 */
[----:B------:R-:W-:Y:S05]  /*ea70*/  @P0 BRA `(.L_x_466) ;  /* 0x000000b000000947 */ /* 0x000fea0003800000 */
[----:B------:R-:W5:Y:S04]  /*ea80*/  LDL.64 R12, [R1+0x8] ;  /* 0x00000800010c7983 */ /* 0x000f680000100a00 */
[----:B---3--:R-:W3:Y:S04]  /*ea90*/  LDL R8, [R1+0x30] ;  /* 0x0000300001087983 */ /* 0x008ee80000100800 */
[----:B----4-:R-:W4:Y:S01]  /*eaa0*/  LDL R9, [R1+0x48] ;  /* 0x0000480001097983 */ /* 0x010f220000100800 */
[----:B-----5:R-:W-:Y:S02]  /*eab0*/  ISETP.GE.AND P1, PT, R12, c[0x0][0x3c8], PT ;  /* 0x0000f2000c007a0c */ /* 0x020fe40003f26270 */
[----:B---3--:R-:W-:-:S11]  /*eac0*/  ISETP.GE.AND P0, PT, R8, c[0x0][0x3c8], PT ;  /* 0x0000f20008007a0c */ /* 0x008fd60003f06270 */
[-C--:B------:R-:W-:Y:S02]  /*ead0*/  @!P1 LEA R6, P3, R12, R4.reuse, 0x1 ;  /* 0x000000040c069211 */ /* 0x080fe400078608ff */
[----:B------:R-:W-:Y:S02]  /*eae0*/  @!P0 LEA R4, P2, R8, R4, 0x1 ;  /* 0x0000000408048211 */ /* 0x000fe400078408ff */
[-C--:B--2---:R-:W-:Y:S02]  /*eaf0*/  @!P1 LEA.HI.X R7, R12, R5.reuse, R13, 0x1, P3 ;  /* 0x000000050c079211 */ /* 0x084fe400018f0c0d */
[----:B----4-:R-:W-:-:S03]  /*eb00*/  @!P0 LEA.HI.X R5, R8, R5, R9, 0x1, P2 ;  /* 0x0000000508058211 */ /* 0x010fc600010f0c09 */
[----:B------:R2:W-:Y:S04]  /*eb10*/  @!P1 ST.E.128 [R6.64], RZ ;  /* 0x000000ff06009985 */ /* 0x0005e8000c101d06 */
[----:B------:R2:W-:Y:S02]  /*eb20*/  @!P0 ST.E.128 [R4.64], RZ ;  /* 0x000000ff04008985 */ /* 0x0005e4000c101d06 */
.L_x_466:
[----:B------:R-:W-:Y:S05]  /*eb30*/  BSYNC B0 ;  /* 0x0000000000007941 */ /* 0x000fea0003800000 */
.L_x_465:
[----:B------:R-:W-:Y:S05]  /*eb40*/  BRA.DIV ~URZ, `(.L_x_467) ;  /* 0x000006f27f007947 */ /* 0x000fea000b800000 */
[----:B--2---:R2:W1:Y:S04]  /*eb50*/  SHFL.IDX PT, R5, R2, 0x1, 0x181f ;  /* 0x00381f0002057f89 */ /* 0x00446800000e0000 */
[----:B----4-:R2:W4:Y:S02]  /*eb60*/  SHFL.IDX PT, R4, R3, 0x1, 0x181f ;  /* 0x00381f0003047f89 */ /* 0x01052400000e0000 */
.L_x_483:
[----:B------:R-:W-:Y:S01]  /*eb70*/  IADD3 R6, R0, 0x20, RZ ;  /* 0x0000002000067810 */ /* 0x000fe20007ffe0ff */
[----:B------:R-:W-:Y:S03]  /*eb80*/  BSSY B0, `(.L_x_468) ;  /* 0x000000e000007945 */ /* 0x000fe60003800000 */
[----:B------:R-:W-:-:S13]  /*eb90*/  ISETP.GE.AND P0, PT, R6, R10, PT ;  /* 0x0000000a0600720c */ /* 0x000fda0003f06270 */
[----:B------:R-:W-:Y:S05]  /*eba0*/  @P0 BRA `(.L_x_469) ;  /* 0x000000b000000947 */ /* 0x000fea0003800000 */
[----:B------:R-:W5:Y:S04]  /*ebb0*/  LDL.64 R12, [R1+0x8] ;  /* 0x00000800010c7983 */ /* 0x000f680000100a00 */
[----:B--2---:R-:W2:Y:S04]  /*ebc0*/  LDL R8, [R1+0x30] ;  /* 0x0000300001087983 */ /* 0x004ea80000100800 */
[----:B---3--:R-:W3:Y:S01]  /*ebd0*/  LDL R9, [R1+0x48] ;  /* 0x0000480001097983 */ /* 0x008ee20000100800 */
[----:B-----5:R-:W-:Y:S02]  /*ebe0*/  ISETP.GE.AND P1, PT, R12, c[0x0][0x3c8], PT ;  /* 0x0000f2000c007a0c */ /* 0x020fe40003f26270 */
[----:B--2---:R-:W-:-:S11]  /*ebf0*/  ISETP.GE.AND P0, PT, R8, c[0x0][0x3c8], PT ;  /* 0x0000f20008007a0c */ /* 0x004fd60003f06270 */
[-C--:B----4-:R-:W-:Y:S02]  /*ec00*/  @!P1 LEA R6, P3, R12, R4.reuse, 0x1 ;  /* 0x000000040c069211 */ /* 0x090fe400078608ff */
[----:B------:R-:W-:Y:S02]  /*ec10*/  @!P0 LEA R4, P2, R8, R4, 0x1 ;  /* 0x0000000408048211 */ /* 0x000fe400078408ff */
[-C--:B-1----:R-:W-:Y:S02]  /*ec20*/  @!P1 LEA.HI.X R7, R12, R5.reuse, R13, 0x1, P3 ;  /* 0x000000050c079211 */ /* 0x082fe400018f0c0d */
[----:B---3--:R-:W-:-:S03]  /*ec30*/  @!P0 LEA.HI.X R5, R8, R5, R9, 0x1, P2 ;  /* 0x0000000508058211 */ /* 0x008fc600010f0c09 */
[----:B------:R1:W-:Y:S04]  /*ec40*/  @!P1 ST.E.128 [R6.64], RZ ;  /* 0x000000ff06009985 */ /* 0x0003e8000c101d06 */
[----:B------:R1:W-:Y:S02]  /*ec50*/  @!P0 ST.E.128 [R4.64], RZ ;  /* 0x000000ff04008985 */ /* 0x0003e4000c101d06 */
.L_x_469:
[----:B------:R-:W-:Y:S05]  /*ec60*/  BSYNC B0 ;  /* 0x0000000000007941 */ /* 0x000fea0003800000 */
.L_x_468:
[----:B------:R-:W-:Y:S05]  /*ec70*/  BRA.DIV ~URZ, `(.L_x_470) ;  /* 0x000006827f007947 */ /* 0x000fea000b800000 */
[----:B-1----:R1:W2:Y:S02]  /*ec80*/  SHFL.IDX PT, R5, R2, 0x2, 0x181f ;  /* 0x00581f0002057f89 */ /* 0x0022a400000e0000 */
.L_x_484:
[----:B------:R-:W-:Y:S05]  /*ec90*/  BRA.DIV ~URZ, `(.L_x_471) ;  /* 0x000006d27f007947 */ /* 0x000fea000b800000 */
[----:B----4-:R4:W1:Y:S02]  /*eca0*/  SHFL.IDX PT, R4, R3, 0x2, 0x181f ;  /* 0x00581f0003047f89 */ /* 0x01086400000e0000 */
.L_x_485:
[----:B------:R-:W-:Y:S01]  /*ecb0*/  IADD3 R6, R0, 0x40, RZ ;  /* 0x0000004000067810 */ /* 0x000fe20007ffe0ff */
[----:B------:R-:W-:Y:S03]  /*ecc0*/  BSSY B0, `(.L_x_472) ;  /* 0x000000e000007945 */ /* 0x000fe60003800000 */
[----:B------:R-:W-:-:S13]  /*ecd0*/  ISETP.GE.AND P0, PT, R6, R10, PT ;  /* 0x0000000a0600720c */ /* 0x000fda0003f06270 */
[----:B------:R-:W-:Y:S05]  /*ece0*/  @P0 BRA `(.L_x_473) ;  /* 0x000000b000000947 */ /* 0x000fea0003800000 */
[----:B------:R-:W5:Y:S04]  /*ecf0*/  LDL.64 R12, [R1+0x8] ;  /* 0x00000800010c7983 */ /* 0x000f680000100a00 */
[----:B---3--:R-:W3:Y:S04]  /*ed00*/  LDL R8, [R1+0x30] ;  /* 0x0000300001087983 */ /* 0x008ee80000100800 */
[----:B----4-:R-:W4:Y:S01]  /*ed10*/  LDL R9, [R1+0x48] ;  /* 0x0000480001097983 */ /* 0x010f220000100800 */
[----:B-----5:R-:W-:Y:S02]  /*ed20*/  ISETP.GE.AND P1, PT, R12, c[0x0][0x3c8], PT ;  /* 0x0000f2000c007a0c */ /* 0x020fe40003f26270 */
[----:B---3--:R-:W-:-:S11]  /*ed30*/  ISETP.GE.AND P0, PT, R8, c[0x0][0x3c8], PT ;  /* 0x0000f20008007a0c */ /* 0x008fd60003f06270 */
[-C--:B-1----:R-:W-:Y:S02]  /*ed40*/  @!P1 LEA R6, P3, R12, R4.reuse, 0x1 ;  /* 0x000000040c069211 */ /* 0x082fe400078608ff */
[----:B------:R-:W-:Y:S02]  /*ed50*/  @!P0 LEA R4, P2, R8, R4, 0x1 ;  /* 0x0000000408048211 */ /* 0x000fe400078408ff */
[-C--:B--2---:R-:W-:Y:S02]  /*ed60*/  @!P1 LEA.HI.X R7, R12, R5.reuse, R13, 0x1, P3 ;  /* 0x000000050c079211 */ /* 0x084fe400018f0c0d */
[----:B----4-:R-:W-:-:S03]  /*ed70*/  @!P0 LEA.HI.X R5, R8, R5, R9, 0x1, P2 ;  /* 0x0000000508058211 */ /* 0x010fc600010f0c09 */
[----:B------:R1:W-:Y:S04]  /*ed80*/  @!P1 ST.E.128 [R6.64], RZ ;  /* 0x000000ff06009985 */ /* 0x0003e8000c101d06 */
[----:B------:R1:W-:Y:S02]  /*ed90*/  @!P0 ST.E.128 [R4.64], RZ ;  /* 0x000000ff04008985 */ /* 0x0003e4000c101d06 */
.L_x_473:
[----:B------:R-:W-:Y:S05]  /*eda0*/  BSYNC B0 ;  /* 0x0000000000007941 */ /* 0x000fea0003800000 */
.L_x_472:
[----:B------:R-:W-:Y:S05]  /*edb0*/  BRA.DIV ~URZ, `(.L_x_474) ;  /* 0x000006127f007947 */ /* 0x000fea000b800000 */
[----:B-1----:R1:W3:Y:S04]  /*edc0*/  SHFL.IDX PT, R6, R2, 0x3, 0x181f ;  /* 0x00781f0002067f89 */ /* 0x0022e800000e0000 */
[----:B--234-:R-:W2:Y:S02]  /*edd0*/  SHFL.IDX PT, R3, R3, 0x3, 0x181f ;  /* 0x00781f0003037f89 */ /* 0x01cea400000e0000 */
.L_x_486:
[----:B------:R-:W-:-:S04]  /*ede0*/  IADD3 R0, R0, 0x60, RZ ;  /* 0x0000006000007810 */ /* 0x000fc80007ffe0ff */
[----:B------:R-:W-:-:S13]  /*edf0*/  ISETP.GE.AND P0, PT, R0, R10, PT ;  /* 0x0000000a0000720c */ /* 0x000fda0003f06270 */
[----:B------:R-:W-:Y:S05]  /*ee00*/  @P0 BRA `(.L_x_460) ;  /* 0x000000b000000947 */ /* 0x000fea0003800000 */
[----:B------:R-:W3:Y:S04]  /*ee10*/  LDL.64 R12, [R1+0x8] ;  /* 0x00000800010c7983 */ /* 0x000ee80000100a00 */
[----:B------:R-:W4:Y:S04]  /*ee20*/  LDL R7, [R1+0x30] ;  /* 0x0000300001077983 */ /* 0x000f280000100800 */
[----:B------:R-:W5:Y:S01]  /*ee30*/  LDL R8, [R1+0x48] ;  /* 0x0000480001087983 */ /* 0x000f620000100800 */
[----:B---3--:R-:W-:Y:S02]  /*ee40*/  ISETP.GE.AND P1, PT, R12, c[0x0][0x3c8], PT ;  /* 0x0000f2000c007a0c */ /* 0x008fe40003f26270 */
[----:B----4-:R-:W-:-:S11]  /*ee50*/  ISETP.GE.AND P0, PT, R7, c[0x0][0x3c8], PT ;  /* 0x0000f20007007a0c */ /* 0x010fd60003f06270 */
[CC--:B--2---:R-:W-:Y:S02]  /*ee60*/  @!P1 LEA R4, P3, R12.reuse, R3.reuse, 0x1 ;  /* 0x000000030c049211 */ /* 0x0c4fe400078608ff */
[C---:B-1----:R-:W-:Y:S02]  /*ee70*/  @!P0 LEA R2, P2, R7.reuse, R3, 0x1 ;  /* 0x0000000307028211 */ /* 0x042fe400078408ff */
[-C--:B------:R-:W-:Y:S02]  /*ee80*/  @!P1 LEA.HI.X R5, R12, R6.reuse, R13, 0x1, P3 ;  /* 0x000000060c059211 */ /* 0x080fe400018f0c0d */
[----:B-----5:R-:W-:-:S03]  /*ee90*/  @!P0 LEA.HI.X R3, R7, R6, R8, 0x1, P2 ;  /* 0x0000000607038211 */ /* 0x020fc600010f0c08 */
[----:B------:R1:W-:Y:S04]  /*eea0*/  @!P1 ST.E.128 [R4.64], RZ ;  /* 0x000000ff04009985 */ /* 0x0003e8000c101d06 */
[----:B------:R1:W-:Y:S02]  /*eeb0*/  @!P0 ST.E.128 [R2.64], RZ ;  /* 0x000000ff02008985 */ /* 0x0003e4000c101d06 */
.L_x_460:
[----:B------:R-:W-:Y:S05]  /*eec0*/  BSYNC B1 ;  /* 0x0000000000017941 */ /* 0x000fea0003800000 */
.L_x_451:
[----:B---3--:R-:W3:Y:S02]  /*eed0*/  LDL R0, [R1+0x74] ;  /* 0x0000740001007983 */ /* 0x008ee40000100800 */
[----:B---3--:R-:W-:-:S13]  /*eee0*/  ISETP.NE.AND P0, PT, R0, RZ, PT ;  /* 0x000000ff0000720c */ /* 0x008fda0003f05270 */
[----:B------:R-:W-:Y:S01]  /*eef0*/  @P0 WARPSYNC 0xffffffff ;  /* 0xffffffff00000948 */ /* 0x000fe20003800000 */
[----:B------:R-:W-:Y:S06]  /*ef00*/  @P0 BAR.SYNC.DEFER_BLOCKING 0x5, 0x100 ;  /* 0x0144000000000b1d */ /* 0x000fec0000010000 */
[----:B------:R-:W3:Y:S04]  /*ef10*/  @P0 LDS R0, [0x10100] ;  /* 0x01010000ff000984 */ /* 0x000ee80000000800 */
[----:B---3--:R3:W-:Y:S04]  /*ef20*/  @P0 STL [R1+0x4c], R0 ;  /* 0x00004c0001000387 */ /* 0x0087e80000100800 */
[----:B------:R-:W-:Y:S06]  /*ef30*/  @P0 BAR.ARV 0x4, 0x100 ;  /* 0x0104000000000b1d */ /* 0x000fec0000002000 */
[----:B------:R-:W-:Y:S05]  /*ef40*/  @P0 BRA `(.L_x_475) ;  /* 0x0000007000000947 */ /* 0x000fea0003800000 */
[----:B------:R-:W-:Y:S05]  /*ef50*/  BRA.DIV ~URZ, `(.L_x_476) ;  /* 0x000005427f007947 */ /* 0x000fea000b800000 */
[----:B---3--:R3:W4:Y:S02]  /*ef60*/  SHFL.IDX PT, R0, R40, RZ, 0x1f ;  /* 0x00001fff28007589 */ /* 0x00872400000e0000 */
.L_x_487:
[----:B------:R-:W-:Y:S01]  /*ef70*/  WARPSYNC 0xffffffff ;  /* 0xffffffff00007948 */ /* 0x000fe20003800000 */
[----:B------:R-:W-:Y:S06]  /*ef80*/  BAR.SYNC.DEFER_BLOCKING 0x4, 0x100 ;  /* 0x0104000000007b1d */ /* 0x000fec0000010000 */
[----:B----4-:R4:W-:Y:S04]  /*ef90*/  STL [R1+0x4c], R0 ;  /* 0x00004c0001007387 */ /* 0x0109e80000100800 */
[----:B------:R4:W-:Y:S04]  /*efa0*/  @!P4 STS [0x10100], R40 ;  /* 0x01010028ff00c388 */ /* 0x0009e80000000800 */
[----:B------:R-:W-:Y:S06]  /*efb0*/  BAR.ARV 0x5, 0x100 ;  /* 0x0144000000007b1d */ /* 0x000fec0000002000 */
.L_x_475:
[----:B---34-:R-:W3:Y:S02]  /*efc0*/  LDL R0, [R1+0x4c] ;  /* 0x00004c0001007983 */ /* 0x018ee40000100800 */
[----:B---3--:R-:W-:-:S13]  /*efd0*/  ISETP.GE.AND P0, PT, R0, c[0x0][0x538], PT ;  /* 0x00014e0000007a0c */ /* 0x008fda0003f06270 */
[----:B-12--5:R-:W-:Y:S01]  /*efe0*/  @P0 CALL.REL.NOINC `(.L_x_477) ;  /* 0x0000001000000944 */ /* 0x026fe20003c00000 */
[----:B------:R-:W-:Y:S05]  /*eff0*/  BRA `(.L_x_478) ;  /* 0xffff1a0000007947 */ /* 0x000fea000383ffff */
.L_x_477:
[----:B------:R-:W-:Y:S05]  /*f000*/  EXIT ;  /* 0x000000000000794d */ /* 0x000fea0003800000 */
.L_x_447:
[----:B------:R1:W5:Y:S01]  /*f010*/  LDL R0, [R1] ;  /* 0x0000000001007983 */ /* 0x0003620000100800 */
[----:B------:R-:W-:Y:S02]  /*f020*/  MOV R3, 0x2 ;  /* 0x0000000200037802 */ /* 0x000fe40000000f00 */
[----:B------:R-:W-:Y:S02]  /*f030*/  MOV R2, 0xf050 ;  /* 0x0000f05000027802 */ /* 0x000fe40000000f00 */
[----:B-1---5:R-:W-:Y:S05]  /*f040*/  CALL.REL.NOINC `($__internal_0_$__cuda_sm70_shflsync_bfly_p) ;  /* 0x000004c000007944 */ /* 0x022fea0003c00000 */
[----:B------:R-:W-:Y:S01]  /*f050*/  MOV R4, R5 ;  /* 0x0000000500047202 */ /* 0x000fe20000000f00 */
[----:B------:R-:W-:Y:S05]  /*f060*/  BRA `(.L_x_479) ;  /* 0xffffde9000007947 */ /* 0x000fea000383ffff */
.L_x_448:
[----:B------:R-:W-:Y:S01]  /*f070*/  IMAD.MOV.U32 R0, RZ, RZ, R4 ;  /* 0x000000ffff007224 */ /* 0x000fe200078e0004 */
[----:B------:R-:W-:Y:S02]  /*f080*/  MOV R3, 0x1 ;  /* 0x0000000100037802 */ /* 0x000fe40000000f00 */
[----:B------:R-:W-:Y:S02]  /*f090*/  MOV R2, 0xf0b0 ;  /* 0x0000f0b000027802 */ /* 0x000fe40000000f00 */
[----:B------:R-:W-:Y:S05]  /*f0a0*/  CALL.REL.NOINC `($__internal_0_$__cuda_sm70_shflsync_bfly_p) ;  /* 0x0000046000007944 */ /* 0x000fea0003c00000 */
[----:B------:R1:W5:Y:S01]  /*f0b0*/  LDL R0, [R1+0x10] ;  /* 0x0000100001007983 */ /* 0x0003620000100800 */
[----:B------:R-:W-:Y:S01]  /*f0c0*/  FADD.FTZ R4, R4, R5 ;  /* 0x0000000504047221 */ /* 0x000fe20000010000 */
[----:B------:R-:W-:Y:S02]  /*f0d0*/  MOV R3, 0x2 ;  /* 0x0000000200037802 */ /* 0x000fe40000000f00 */
[----:B------:R-:W-:-:S02]  /*f0e0*/  MOV R2, 0xf100 ;  /* 0x0000f10000027802 */ /* 0x000fc40000000f00 */
[----:B-1---5:R-:W-:Y:S05]  /*f0f0*/  CALL.REL.NOINC `($__internal_0_$__cuda_sm70_shflsync_bfly_p) ;  /* 0x0000041000007944 */ /* 0x022fea0003c00000 */
[----:B------:R-:W2:Y:S01]  /*f100*/  LDL.LU R0, [R1+0x10] ;  /* 0x0000100001007983 */ /* 0x000ea20000300800 */
[----:B------:R-:W-:-:S02]  /*f110*/  MOV R3, 0x1 ;  /* 0x0000000100037802 */ /* 0x000fc40000000f00 */
[----:B------:R-:W-:Y:S01]  /*f120*/  MOV R2, 0xf150 ;  /* 0x0000f15000027802 */ /* 0x000fe20000000f00 */
[----:B--2---:R-:W-:Y:S02]  /*f130*/  FADD.FTZ R0, R0, R5 ;  /* 0x0000000500007221 */ /* 0x004fe40000010000 */
[----:B------:R-:W-:Y:S05]  /*f140*/  CALL.REL.NOINC `($__internal_0_$__cuda_sm70_shflsync_bfly_p) ;  /* 0x000003c000007944 */ /* 0x000fea0003c00000 */
[----:B------:R-:W-:Y:S01]  /*f150*/  MOV R3, R5 ;  /* 0x0000000500037202 */ /* 0x000fe20000000f00 */
[----:B------:R-:W-:Y:S05]  /*f160*/  BRA `(.L_x_480) ;  /* 0xffffde2000007947 */ /* 0x000fea000383ffff */
.L_x_463:
[----:B------:R-:W-:Y:S01]  /*f170*/  IMAD.MOV.U32 R8, RZ, RZ, R2 ;  /* 0x000000ffff087224 */ /* 0x000fe200078e0002 */
[----:B------:R-:W-:Y:S01]  /*f180*/  MOV R7, RZ ;  /* 0x000000ff00077202 */ /* 0x000fe20000000f00 */
[----:B------:R-:W-:Y:S01]  /*f190*/  IMAD.MOV.U32 R4, RZ, RZ, 0x181f ;  /* 0x0000181fff047424 */ /* 0x000fe200078e00ff */
[----:B------:R-:W-:Y:S02]  /*f1a0*/  MOV R9, 0xf1c0 ;  /* 0x0000f1c000097802 */ /* 0x000fe40000000f00 */
[----:B------:R-:W-:Y:S05]  /*f1b0*/  CALL.REL.NOINC `($__internal_1_$__cuda_sm70_shflsync_idx_p) ;  /* 0x0000039000007944 */ /* 0x000fea0003c00000 */
[----:B------:R-:W-:Y:S01]  /*f1c0*/  MOV R5, R4 ;  /* 0x0000000400057202 */ /* 0x000fe20000000f00 */
[----:B------:R-:W-:Y:S05]  /*f1d0*/  BRA `(.L_x_481) ;  /* 0xfffff83000007947 */ /* 0x000fea000383ffff */
.L_x_464:
[----:B------:R-:W-:Y:S01]  /*f1e0*/  IMAD.MOV.U32 R8, RZ, RZ, R3 ;  /* 0x000000ffff087224 */ /* 0x000fe200078e0003 */
[----:B------:R-:W-:Y:S01]  /*f1f0*/  MOV R7, RZ ;  /* 0x000000ff00077202 */ /* 0x000fe20000000f00 */
[----:B------:R-:W-:Y:S01]  /*f200*/  IMAD.MOV.U32 R4, RZ, RZ, 0x181f ;  /* 0x0000181fff047424 */ /* 0x000fe200078e00ff */
[----:B------:R-:W-:Y:S02]  /*f210*/  MOV R9, 0xf230 ;  /* 0x0000f23000097802 */ /* 0x000fe40000000f00 */
[----:B-12---:R-:W-:Y:S05]  /*f220*/  CALL.REL.NOINC `($__internal_1_$__cuda_sm70_shflsync_idx_p) ;  /* 0x0000032000007944 */ /* 0x006fea0003c00000 */
[----:B------:R-:W-:Y:S05]  /*f230*/  BRA `(.L_x_482) ;  /* 0xfffff7f000007947 */ /* 0x000fea000383ffff */
.L_x_467:
[----:B------:R-:W-:Y:S01]  /*f240*/  IMAD.MOV.U32 R8, RZ, RZ, R2 ;  /* 0x000000ffff087224 */ /* 0x000fe200078e0002 */
[----:B--2---:R-:W-:Y:S01]  /*f250*/  MOV R7, 0x1 ;  /* 0x0000000100077802 */ /* 0x004fe20000000f00 */
[----:B----4-:R-:W-:Y:S01]  /*f260*/  IMAD.MOV.U32 R4, RZ, RZ, 0x181f ;  /* 0x0000181fff047424 */ /* 0x010fe200078e00ff */
[----:B------:R-:W-:-:S02]  /*f270*/  MOV R9, 0xf290 ;  /* 0x0000f29000097802 */ /* 0x000fc40000000f00 */
[----:B-1-3--:R-:W-:Y:S05]  /*f280*/  CALL.REL.NOINC `($__internal_1_$__cuda_sm70_shflsync_idx_p) ;  /* 0x000002c000007944 */ /* 0x00afea0003c00000 */
[----:B------:R-:W-:Y:S01]  /*f290*/  IMAD.MOV.U32 R5, RZ, RZ, R4 ;  /* 0x000000ffff057224 */ /* 0x000fe200078e0004 */
[----:B------:R-:W-:Y:S01]  /*f2a0*/  MOV R7, 0x1 ;  /* 0x0000000100077802 */ /* 0x000fe20000000f00 */
[----:B------:R-:W-:Y:S01]  /*f2b0*/  IMAD.MOV.U32 R8, RZ, RZ, R3 ;  /* 0x000000ffff087224 */ /* 0x000fe200078e0003 */
[----:B------:R-:W-:-:S02]  /*f2c0*/  MOV R4, 0x181f ;  /* 0x0000181f00047802 */ /* 0x000fc40000000f00 */
[----:B------:R-:W-:Y:S02]  /*f2d0*/  MOV R9, 0xf2f0 ;  /* 0x0000f2f000097802 */ /* 0x000fe40000000f00 */
[----:B------:R-:W-:Y:S05]  /*f2e0*/  CALL.REL.NOINC `($__internal_1_$__cuda_sm70_shflsync_idx_p) ;  /* 0x0000026000007944 */ /* 0x000fea0003c00000 */
[----:B------:R-:W-:Y:S05]  /*f2f0*/  BRA `(.L_x_483) ;  /* 0xfffff87000007947 */ /* 0x000fea000383ffff */
.L_x_470:
[----:B------:R-:W-:Y:S01]  /*f300*/  IMAD.MOV.U32 R8, RZ, RZ, R2 ;  /* 0x000000ffff087224 */ /* 0x000fe200078e0002 */
[----:B-1----:R-:W-:Y:S01]  /*f310*/  MOV R7, 0x2 ;  /* 0x0000000200077802 */ /* 0x002fe20000000f00 */
[----:B----4-:R-:W-:Y:S01]  /*f320*/  IMAD.MOV.U32 R4, RZ, RZ, 0x181f ;  /* 0x0000181fff047424 */ /* 0x010fe200078e00ff */
[----:B------:R-:W-:Y:S02]  /*f330*/  MOV R9, 0xf350 ;  /* 0x0000f35000097802 */ /* 0x000fe40000000f00 */
[----:B--23--:R-:W-:Y:S05]  /*f340*/  CALL.REL.NOINC `($__internal_1_$__cuda_sm70_shflsync_idx_p) ;  /* 0x0000020000007944 */ /* 0x00cfea0003c00000 */
[----:B------:R-:W-:Y:S01]  /*f350*/  MOV R5, R4 ;  /* 0x0000000400057202 */ /* 0x000fe20000000f00 */
[----:B------:R-:W-:Y:S05]  /*f360*/  BRA `(.L_x_484) ;  /* 0xfffff92000007947 */ /* 0x000fea000383ffff */
.L_x_471:
[----:B------:R-:W-:Y:S01]  /*f370*/  IMAD.MOV.U32 R8, RZ, RZ, R3 ;  /* 0x000000ffff087224 */ /* 0x000fe200078e0003 */
[----:B------:R-:W-:Y:S01]  /*f380*/  MOV R7, 0x2 ;  /* 0x0000000200077802 */ /* 0x000fe20000000f00 */
[----:B----4-:R-:W-:Y:S01]  /*f390*/  IMAD.MOV.U32 R4, RZ, RZ, 0x181f ;  /* 0x0000181fff047424 */ /* 0x010fe200078e00ff */
[----:B------:R-:W-:Y:S02]  /*f3a0*/  MOV R9, 0xf3c0 ;  /* 0x0000f3c000097802 */ /* 0x000fe40000000f00 */
[----:B-123--:R-:W-:Y:S05]  /*f3b0*/  CALL.REL.NOINC `($__internal_1_$__cuda_sm70_shflsync_idx_p) ;  /* 0x0000019000007944 */ /* 0x00efea0003c00000 */
[----:B------:R-:W-:Y:S05]  /*f3c0*/  BRA `(.L_x_485) ;  /* 0xfffff8e000007947 */ /* 0x000fea000383ffff */
.L_x_474:
[----:B------:R-:W-:Y:S01]  /*f3d0*/  IMAD.MOV.U32 R8, RZ, RZ, R2 ;  /* 0x000000ffff087224 */ /* 0x000fe200078e0002 */
[----:B-1----:R-:W-:Y:S01]  /*f3e0*/  MOV R7, 0x3 ;  /* 0x0000000300077802 */ /* 0x002fe20000000f00 */
[----:B------:R-:W-:Y:S01]  /*f3f0*/  IMAD.MOV.U32 R4, RZ, RZ, 0x181f ;  /* 0x0000181fff047424 */ /* 0x000fe200078e00ff */
[----:B------:R-:W-:-:S02]  /*f400*/  MOV R9, 0xf420 ;  /* 0x0000f42000097802 */ /* 0x000fc40000000f00 */
[----:B--234-:R-:W-:Y:S05]  /*f410*/  CALL.REL.NOINC `($__internal_1_$__cuda_sm70_shflsync_idx_p) ;  /* 0x0000013000007944 */ /* 0x01cfea0003c00000 */
[----:B------:R-:W-:Y:S01]  /*f420*/  IMAD.MOV.U32 R6, RZ, RZ, R4 ;  /* 0x000000ffff067224 */ /* 0x000fe200078e0004 */
[----:B------:R-:W-:Y:S01]  /*f430*/  MOV R7, 0x3 ;  /* 0x0000000300077802 */ /* 0x000fe20000000f00 */
[----:B------:R-:W-:Y:S01]  /*f440*/  IMAD.MOV.U32 R8, RZ, RZ, R3 ;  /* 0x000000ffff087224 */ /* 0x000fe200078e0003 */
[----:B------:R-:W-:-:S02]  /*f450*/  MOV R4, 0x181f ;  /* 0x0000181f00047802 */ /* 0x000fc40000000f00 */
[----:B------:R-:W-:Y:S02]  /*f460*/  MOV R9, 0xf480 ;  /* 0x0000f48000097802 */ /* 0x000fe40000000f00 */
[----:B------:R-:W-:Y:S05]  /*f470*/  CALL.REL.NOINC `($__internal_1_$__cuda_sm70_shflsync_idx_p) ;  /* 0x000000d000007944 */ /* 0x000fea0003c00000 */
[----:B------:R-:W-:Y:S01]  /*f480*/  MOV R3, R4 ;  /* 0x0000000400037202 */ /* 0x000fe20000000f00 */
[----:B------:R-:W-:Y:S05]  /*f490*/  BRA `(.L_x_486) ;  /* 0xfffff94000007947 */ /* 0x000fea000383ffff */
.L_x_476:
[----:B------:R-:W-:Y:S01]  /*f4a0*/  IMAD.MOV.U32 R8, RZ, RZ, R40 ;  /* 0x000000ffff087224 */ /* 0x000fe200078e0028 */
[----:B------:R-:W-:Y:S01]  /*f4b0*/  MOV R7, RZ ;  /* 0x000000ff00077202 */ /* 0x000fe20000000f00 */
[----:B-1----:R-:W-:Y:S01]  /*f4c0*/  IMAD.MOV.U32 R4, RZ, RZ, 0x1f ;  /* 0x0000001fff047424 */ /* 0x002fe200078e00ff */
[----:B------:R-:W-:Y:S02]  /*f4d0*/  MOV R9, 0xf4f0 ;  /* 0x0000f4f000097802 */ /* 0x000fe40000000f00 */
[----:B--2345:R-:W-:Y:S05]  /*f4e0*/  CALL.REL.NOINC `($__internal_1_$__cuda_sm70_shflsync_idx_p) ;  /* 0x0000006000007944 */ /* 0x03cfea0003c00000 */
[----:B------:R-:W-:Y:S01]  /*f4f0*/  MOV R0, R4 ;  /* 0x0000000400007202 */ /* 0x000fe20000000f00 */
[----:B------:R-:W-:Y:S05]  /*f500*/  BRA `(.L_x_487) ;  /* 0xfffffa6000007947 */ /* 0x000fea000383ffff */
        .weak           $__internal_0_$__cuda_sm70_shflsync_bfly_p
        .type           $__internal_0_$__cuda_sm70_shflsync_bfly_p,@function
        .size           $__internal_0_$__cuda_sm70_shflsync_bfly_p,($__internal_1_$__cuda_sm70_shflsync_idx_p - $__internal_0_$__cuda_sm70_shflsync_bfly_p)
$__internal_0_$__cuda_sm70_shflsync_bfly_p:
[----:B------:R-:W-:Y:S04]  /*f510*/  WARPSYNC R6 ;  /* 0x0000000600007348 */ /* 0x000fe80003800000 */
[----:B------:R1:W2:Y:S02]  /*f520*/  SHFL.BFLY PT, R5, R0, R3, R7 ;  /* 0x0c00000300057389 */ /* 0x0002a400000e0007 */
[----:B-1----:R-:W-:-:S04]  /*f530*/  MOV R3, 0x0 ;  /* 0x0000000000037802 */ /* 0x002fc80000000f00 */
[----:B--2---:R-:W-:Y:S05]  /*f540*/  RET.REL.NODEC R2 `(_ZN7cutlass13device_kernelIN5flash19enable_sm80_to_sm89INS1_16FlashAttnFwdSm80INS1_25CollectiveMainloopFwdSm80ILi8ELi1ELb1EN4cute5tupleIJNS5_1CILi128EEES8_S8_EEELi128ENS_10bfloat16_tEfNS_4arch4Sm80ELb1ELb0ELb0ELb0ELb0ELb0ELb1ELb0EEENS1_21CollectiveEpilogueFwdIS9_NS6_IJNS7_ILi1EEESF_SF_EEESA_SC_Li256ELb0ELb1ELb0ELb0EEENS1_30DynamicPersistentTileSchedulerILi256ELi256ELb0ELb1ELb0EEEEEEEEEvNT_6ParamsE) ;  /* 0xffff0ab002007950 */ /* 0x004fea0003c3ffff */
        .weak           $__internal_1_$__cuda_sm70_shflsync_idx_p
        .type           $__internal_1_$__cuda_sm70_shflsync_idx_p,@function
        .size           $__internal_1_$__cuda_sm70_shflsync_idx_p,(.L_x_1830 - $__internal_1_$__cuda_sm70_shflsync_idx_p)
$__internal_1_$__cuda_sm70_shflsync_idx_p:
[----:B------:R-:W-:Y:S04]  /*f550*/  WARPSYNC R41 ;  /* 0x0000002900007348 */ /* 0x000fe80003800000 */
[----:B------:R1:W2:Y:S02]  /*f560*/  SHFL.IDX PT, R4, R8, R7, R4 ;  /* 0x0000000708047389 */ /* 0x0002a400000e0004 */
[----:B-1----:R-:W-:Y:S02]  /*f570*/  MOV R8, R9 ;  /* 0x0000000900087202 */ /* 0x002fe40000000f00 */
[----:B------:R-:W-:-:S04]  /*f580*/  MOV R9, 0x0 ;  /* 0x0000000000097802 */ /* 0x000fc80000000f00 */
[----:B--2---:R-:W-:Y:S05]  /*f590*/  RET.REL.NODEC R8 `(_ZN7cutlass13device_kernelIN5flash19enable_sm80_to_sm89INS1_16FlashAttnFwdSm80INS1_25CollectiveMainloopFwdSm80ILi8ELi1ELb1EN4cute5tupleIJNS5_1CILi128EEES8_S8_EEELi128ENS_10bfloat16_tEfNS_4arch4Sm80ELb1ELb0ELb0ELb0ELb0ELb0ELb1ELb0EEENS1_21CollectiveEpilogueFwdIS9_NS6_IJNS7_ILi1EEESF_SF_EEESA_SC_Li256ELb0ELb1ELb0ELb0EEENS1_30DynamicPersistentTileSchedulerILi256ELi256ELb0ELb1ELb0EEEEEEEEEvNT_6ParamsE) ;  /* 0xffff0a6008007950 */ /* 0x004fea0003c3ffff */
.L_x_488:
        /* <DEDUP_REMOVED lines=14> */
.L_x_1830:


//--------------------- .text._ZN7cutlass13device_kernelIN5flash19enable_sm80_to_sm89INS1_16FlashAttnFwdSm80INS1_25CollectiveMainloopFwdSm80ILi8ELi1ELb1EN4cute5tupleIJNS5_1CILi128EEES8_S8_EEELi128ENS_10bfloat16_tEfNS_4arch4Sm80ELb1ELb0ELb0ELb1ELb0ELb0ELb1ELb0EEENS1_21CollectiveEpilogueFwdIS9_NS6_IJNS7_ILi1EEESF_SF_EEESA_SC_Li256ELb1ELb1ELb0ELb0EEENS1_19SingleTileSchedulerILb1ELb0ELb1ELi128EEEEEEEEEvNT_6ParamsE --------------------------
	.section	.text._ZN7cutlass13device_kernelIN5flash19enable_sm80_to_sm89INS1_16FlashAttnFwdSm80INS1_25CollectiveMainloopFwdSm80ILi8ELi1ELb1EN4cute5tupleIJNS5_1CILi128EEES8_S8_EEELi128ENS_10bfloat16_tEfNS_4arch4Sm80ELb1ELb0ELb0ELb1ELb0ELb0ELb1ELb0EEENS1_21CollectiveEpilogueFwdIS9_NS6_IJNS7_ILi1EEESF_SF_EEESA_SC_Li256ELb1ELb1ELb0ELb0EEENS1_19SingleTileSchedulerILb1ELb0ELb1ELi128EEEEEEEEEvNT_6ParamsE,"ax",@progbits
	.sectioninfo	@"SHI_REGISTERS=255"
	.align	128
.text._ZN7cutlass13device_kernelIN5flash19enable_sm80_to_sm89INS1_16FlashAttnFwdSm80INS1_25CollectiveMainloopFwdSm80ILi8ELi1ELb1EN4cute5tupleIJNS5_1CILi128EEES8_S8_EEELi128ENS_10bfloat16_tEfNS_4arch4Sm80ELb1ELb0ELb0ELb1ELb0ELb0ELb1ELb0EEENS1_21CollectiveEpilogueFwdIS9_NS6_IJNS7_ILi1EEESF_SF_EEESA_SC_Li256ELb1ELb1ELb0ELb0EEENS1_19SingleTileSchedulerILb1ELb0ELb1ELi128EEEEEEEEEvNT_6ParamsE:
        .type           _ZN7cutlass13device_kernelIN5flash19enable_sm80_to_sm89INS1_16FlashAttnFwdSm80INS1_25CollectiveMainloopFwdSm80ILi8ELi1ELb1EN4cute5tupleIJNS5_1CILi128EEES8_S8_EEELi128ENS_10bfloat16_tEfNS_4arch4Sm80ELb1ELb0ELb0ELb1ELb0ELb0ELb1ELb0EEENS1_21CollectiveEpilogueFwdIS9_NS6_IJNS7_ILi1EEESF_SF_EEESA_SC_Li256ELb1ELb1ELb0ELb0EEENS1_19SingleTileSchedulerILb1ELb0ELb1ELi128EEEEEEEEEvNT_6ParamsE,@function
        .size           _ZN7cutlass13device_kernelIN5flash19enable_sm80_to_sm89INS1_16FlashAttnFwdSm80INS1_25CollectiveMainloopFwdSm80ILi8ELi1ELb1EN4cute5tupleIJNS5_1CILi128EEES8_S8_EEELi128ENS_10bfloat16_tEfNS_4arch4Sm80ELb1ELb0ELb0ELb1ELb0ELb0ELb1ELb0EEENS1_21CollectiveEpilogueFwdIS9_NS6_IJNS7_ILi1EEESF_SF_EEESA_SC_Li256ELb1ELb1ELb0ELb0EEENS1_19SingleTileSchedulerILb1ELb0ELb1ELi128EEEEEEEEEvNT_6ParamsE,(.L_x_1833 - _ZN7cutlass13device_kernelIN5flash19enable_sm80_to_sm89INS1_16FlashAttnFwdSm80INS1_25CollectiveMainloopFwdSm80ILi8ELi1ELb1EN4cute5tupleIJNS5_1CILi128EEES8_S8_EEELi128ENS_10bfloat16_tEfNS_4arch4Sm80ELb1ELb0ELb0ELb1ELb0ELb0ELb1ELb0EEENS1_21CollectiveEpilogueFwdIS9_NS6_IJNS7_ILi1EEESF_SF_EEESA_SC_Li256ELb1ELb1ELb0ELb0EEENS1_19SingleTileSchedulerILb1ELb0ELb1ELi128EEEEEEEEEvNT_6ParamsE)
        .other          _ZN7cutlass13device_kernelIN5flash19enable_sm80_to_sm89INS1_16FlashAttnFwdSm80INS1_25CollectiveMainloopFwdSm80ILi8ELi1ELb1EN4cute5tupleIJNS5_1CILi128EEES8_S8_EEELi128ENS_10bfloat16_tEfNS_4arch4Sm80ELb1ELb0ELb0ELb1ELb0ELb0ELb1ELb0EEENS1_21CollectiveEpilogueFwdIS9_NS6_IJNS7_ILi1EEESF_SF_EEESA_SC_Li256ELb1ELb1ELb0ELb0EEENS1_19SingleTileSchedulerILb1ELb0ELb1ELi128EEEEEEEEEvNT_6ParamsE,@"STO_CUDA_ENTRY STV_DEFAULT"
_ZN7cutlass13device_kernelIN5flash19enable_sm80_to_sm89INS1_16FlashAttnFwdSm80INS1_25CollectiveMainloopFwdSm80ILi8ELi1ELb1EN4cute5tupleIJNS5_1CILi128EEES8_S8_EEELi128ENS_10bfloat16_tEfNS_4arch4Sm80ELb1ELb0ELb0ELb1ELb0ELb0ELb1ELb0EEENS1_21CollectiveEpilogueFwdIS9_NS6_IJNS7_ILi1EEESF_SF_EEESA_SC_Li256ELb1ELb1ELb0ELb0EEENS1_19SingleTileSchedulerILb1ELb0ELb1ELi128EEEEEEEEEvNT_6ParamsE:
        /* <DEDUP_REMOVED lines=16> */
.L_x_490:
        /* <DEDUP_REMOVED lines=8> */
.L_x_492:
[----:B------:R-:W-:-:S04]  /*0180*/  MOV R3, c[0x0][0x54c] ;  /* 0x0001530000037a02 */ /* 0x000fc80000000f00 */
.L_x_491:
[----:B------:R-:W-:Y:S01]  /*0190*/  USHF.L.U32 UR4, UR4, 0x7, URZ ;  /* 0x0000000704047899 */ /* 0x000fe2000800063f */
[----:B-----5:R-:W-:-:S05]  /*01a0*/  IMAD R3, R3, c[0x0][0x548], RZ ;  /* 0x0001520003037a24 */ /* 0x020fca00078e02ff */
[----:B------:R-:W-:-:S04]  /*01b0*/  MOV R36, UR4 ;  /* 0x0000000400247c02 */ /* 0x000fc80008000f00 */
[----:B------:R-:W-:-:S04]  /*01c0*/  ISETP.GE.AND P0, PT, R36, R3, PT ;  /* 0x000000032400720c */ /* 0x000fc80003f06270 */
[----:B------:R-:W-:Y:S01]  /*01d0*/  SEL R228, R228, 0xffffffff, !P0 ;  /* 0xffffffffe4e47807 */ /* 0x000fe20004000000 */
[----:B------:R-:W-:Y:S05]  /*01e0*/  BRA `(.L_x_493) ;  /* 0x0000013000007947 */ /* 0x000fea0003800000 */
.L_x_489:
[----:B------:R-:W-:-:S04]  /*01f0*/  ISETP.NE.U32.AND P0, PT, RZ, c[0x0][0x568], PT ;  /* 0x00015a00ff007a0c */ /* 0x000fc80003f05070 */
[----:B------:R-:W-:-:S13]  /*0200*/  ISETP.NE.AND.EX P0, PT, RZ, c[0x0][0x56c], PT, P0 ;  /* 0x00015b00ff007a0c */ /* 0x000fda0003f05300 */
[----:B------:R-:W-:Y:S05]  /*0210*/  @!P0 BRA `(.L_x_494) ;  /* 0x0000002000008947 */ /* 0x000fea0003800000 */
[----:B------:R1:W5:Y:S01]  /*0220*/  LDG.E R3, [R2.64] ;  /* 0x0000001202037981 */ /* 0x000362000c1e1900 */
[----:B------:R-:W-:Y:S05]  /*0230*/  BRA `(.L_x_495) ;  /* 0x0000009000007947 */ /* 0x000fea0003800000 */
.L_x_494:
        /* <DEDUP_REMOVED lines=8> */
.L_x_496:
[----:B------:R-:W-:-:S04]  /*02c0*/  MOV R3, c[0x0][0x54c] ;  /* 0x0001530000037a02 */ /* 0x000fc80000000f00 */
.L_x_495:
[----:B------:R-:W-:Y:S01]  /*02d0*/  USHF.L.U32 UR4, UR4, 0x7, URZ ;  /* 0x0000000704047899 */ /* 0x000fe2000800063f */
[----:B-----5:R-:W-:-:S05]  /*02e0*/  IMAD R3, R3, c[0x0][0x548], RZ ;  /* 0x0001520003037a24 */ /* 0x020fca00078e02ff */
[----:B------:R-:W-:-:S04]  /*02f0*/  MOV R36, UR4 ;  /* 0x0000000400247c02 */ /* 0x000fc80008000f00 */
[----:B------:R-:W-:-:S04]  /*0300*/  ISETP.GE.AND P0, PT, R36, R3, PT ;  /* 0x000000032400720c */ /* 0x000fc80003f06270 */
[----:B------:R-:W-:-:S04]  /*0310*/  SEL R228, R228, 0xffffffff, !P0 ;  /* 0xffffffffe4e47807 */ /* 0x000fc80004000000 */
.L_x_493:
        /* <DEDUP_REMOVED lines=10> */
[----:B------:R-:W-:-:S04]  /*03c0*/  @P2 IMAD.WIDE R12, R228, R5, c[0x0][0x370] ;  /* 0x0000dc00e40c2625 */ /* 0x000fc800078e0205 */
[----:B------:R-:W-:Y:S01]  /*03d0*/  @P1 IMAD.WIDE R10, R228, R5, c[0x0][0x360] ;  /* 0x0000d800e40a1625 */ /* 0x000fe200078e0205 */
[----:B------:R-:W2:Y:S01]  /*03e0*/  @P2 LDG.E R4, [R12.64] ;  /* 0x000000120c042981 */ /* 0x000ea2000c1e1900 */
[----:B-1----:R-:W-:-:S03]  /*03f0*/  CS2R R2, SRZ ;  /* 0x0000000000027805 */ /* 0x002fc6000001ff00 */
[----:B------:R-:W3:Y:S01]  /*0400*/  @P1 LDG.E R0, [R10.64] ;  /* 0x000000120a001981 */ /* 0x000ee2000c1e1900 */
[----:B------:R-:W-:-:S04]  /*0410*/  IMAD.WIDE R8, R228, R5, c[0x0][0x348] ;  /* 0x0000d200e4087625 */ /* 0x000fc800078e0205 */
[----:B------:R-:W-:Y:S01]  /*0420*/  IMAD.WIDE R6, R228, R5, c[0x0][0x350] ;  /* 0x0000d400e4067625 */ /* 0x000fe200078e0205 */
[----:B------:R1:W5:Y:S04]  /*0430*/  @P0 LDG.E R2, [R8.64] ;  /* 0x0000001208020981 */ /* 0x000368000c1e1900 */
[----:B------:R1:W5:Y:S01]  /*0440*/  @P6 LDG.E R3, [R6.64] ;  /* 0x0000001206036981 */ /* 0x000362000c1e1900 */
[----:B------:R-:W-:Y:S02]  /*0450*/  UMOV UR4, URZ ;  /* 0x0000003f00047c82 */ /* 0x000fe40008000000 */
[----:B------:R-:W-:Y:S02]  /*0460*/  ULDC UR11, c[0x0][0x168] ;  /* 0x00005a00000b7ab9 */ /* 0x000fe40000000800 */
[----:B------:R-:W-:Y:S01]  /*0470*/  ULDC UR8, c[0x0][0x1d0] ;  /* 0x0000740000087ab9 */ /* 0x000fe20000000800 */
[----:B--2---:R1:W2:Y:S08]  /*0480*/  @P2 R2UR UR4, R4 ;  /* 0x00000000040423c2 */ /* 0x0042b000000e0000 */
[----:B---3--:R1:W3:Y:S02]  /*0490*/  @P1 R2UR UR11, R0 ;  /* 0x00000000000b13c2 */ /* 0x0082e400000e0000 */
[----:B-123--:R-:W-:Y:S05]  /*04a0*/  @P1 BRA `(.L_x_497) ;  /* 0x0000006000001947 */ /* 0x00efea0003800000 */
[----:B------:R-:W-:Y:S05]  /*04b0*/  @!P0 BRA `(.L_x_497) ;  /* 0x0000005000008947 */ /* 0x000fea0003800000 */
[----:B------:R-:W2:Y:S04]  /*04c0*/  LDG.E R0, [R8.64] ;  /* 0x0000001208007981 */ /* 0x000ea8000c1e1900 */
[----:B------:R-:W3:Y:S01]  /*04d0*/  LDG.E R4, [R8.64+0x4] ;  /* 0x0000041208047981 */ /* 0x000ee2000c1e1900 */
[----:B--2---:R-:W1:Y:S08]  /*04e0*/  R2UR UR11, R0 ;  /* 0x00000000000b73c2 */ /* 0x004e7000000e0000 */
[----:B---3--:R-:W1:Y:S02]  /*04f0*/  R2UR UR5, R4 ;  /* 0x00000000040573c2 */ /* 0x008e6400000e0000 */
[----:B-1----:R-:W-:-:S06]  /*0500*/  UIADD3 UR11, -UR11, UR5, URZ ;  /* 0x000000050b0b7290 */ /* 0x002fcc000fffe13f */
.L_x_497:
[----:B------:R-:W-:-:S04]  /*0510*/  ISETP.NE.U32.AND P1, PT, RZ, c[0x0][0x368], PT ;  /* 0x0000da00ff007a0c */ /* 0x000fc80003f25070 */
[----:B------:R-:W-:-:S13]  /*0520*/  ISETP.NE.AND.EX P1, PT, RZ, c[0x0][0x36c], PT, P1 ;  /* 0x0000db00ff007a0c */ /* 0x000fda0003f25310 */
[----:B------:R-:W-:Y:S05]  /*0530*/  @!P1 BRA `(.L_x_498) ;  /* 0x0000004000009947 */ /* 0x000fea0003800000 */
[----:B------:R-:W-:-:S05]  /*0540*/  IMAD.WIDE R6, R228, R5, c[0x0][0x368] ;  /* 0x0000da00e4067625 */ /* 0x000fca00078e0205 */
[----:B------:R-:W2:Y:S02]  /*0550*/  LDG.E R0, [R6.64] ;  /* 0x0000001206007981 */ /* 0x000ea4000c1e1900 */
[----:B--2---:R1:W2:Y:S02]  /*0560*/  R2UR UR8, R0 ;  /* 0x00000000000873c2 */ /* 0x0042a400000e0000 */
[----:B-12---:R-:W-:Y:S05]  /*0570*/  BRA `(.L_x_499) ;  /* 0x0000006000007947 */ /* 0x006fea0003800000 */
.L_x_498:
[----:B------:R-:W-:Y:S05]  /*0580*/  @!P6 BRA `(.L_x_499) ;  /* 0x000000500000e947 */ /* 0x000fea0003800000 */
[----:B------:R-:W2:Y:S04]  /*0590*/  LDG.E R0, [R6.64] ;  /* 0x0000001206007981 */ /* 0x000ea8000c1e1900 */
[----:B------:R-:W3:Y:S01]  /*05a0*/  LDG.E R4, [R6.64+0x4] ;  /* 0x0000041206047981 */ /* 0x000ee2000c1e1900 */
[----:B--2---:R-:W1:Y:S08]  /*05b0*/  R2UR UR8, R0 ;  /* 0x00000000000873c2 */ /* 0x004e7000000e0000 */
[----:B---3--:R-:W1:Y:S02]  /*05c0*/  R2UR UR5, R4 ;  /* 0x00000000040573c2 */ /* 0x008e6400000e0000 */
[----:B-1----:R-:W-:-:S06]  /*05d0*/  UIADD3 UR8, -UR8, UR5, URZ ;  /* 0x0000000508087290 */ /* 0x002fcc000fffe13f */
.L_x_499:
[----:B------:R-:W1:Y:S01]  /*05e0*/  R2UR UR23, R36 ;  /* 0x00000000241773c2 */ /* 0x000e6200000e0000 */
[----:B------:R-:W-:Y:S01]  /*05f0*/  ULDC UR5, c[0x0][0x2c4] ;  /* 0x0000b10000057ab9 */ /* 0x000fe20000000800 */
[----:B------:R-:W-:Y:S01]  /*0600*/  PLOP3.LUT P2, PT, PT, PT, PT, 0x80, 0x0 ;  /* 0x000000000000781c */ /* 0x000fe20003f4f070 */
[----:B------:R-:W-:Y:S01]  /*0610*/  UISETP.NE.AND UP0, UPT, UR5, 0x1, UPT ;  /* 0x000000010500788c */ /* 0x000fe2000bf05270 */
[----:B------:R-:W-:Y:S01]  /*0620*/  IMAD.MOV.U32 R114, RZ, RZ, RZ ;  /* 0x000000ffff727224 */ /* 0x000fe200078e00ff */
[----:B------:R-:W-:Y:S01]  /*0630*/  ULDC UR12, c[0x0][0x2c8] ;  /* 0x0000b200000c7ab9 */ /* 0x000fe20000000800 */
[----:B------:R-:W-:Y:S01]  /*0640*/  CS2R R112, SRZ ;  /* 0x0000000000707805 */ /* 0x000fe2000001ff00 */
[----:B------:R-:W-:Y:S01]  /*0650*/  UIADD3 UR8, -UR4, UR8, URZ ;  /* 0x0000000804087290 */ /* 0x000fe2000fffe13f */
[----:B------:R-:W2:Y:S01]  /*0660*/  R2UR UR6, R36 ;  /* 0x00000000240673c2 */ /* 0x000ea200000e0000 */
[----:B------:R-:W-:Y:S01]  /*0670*/  PLOP3.LUT P3, PT, PT, PT, UP0, 0x80, 0x0 ;  /* 0x000000000000781c */ /* 0x000fe20003f6f008 */
[----:B------:R-:W-:Y:S01]  /*0680*/  CS2R R118, SRZ ;  /* 0x0000000000767805 */ /* 0x000fe2000001ff00 */
[----:B------:R-:W-:Y:S01]  /*0690*/  PLOP3.LUT P1, PT, PT, PT, UP0, 0x80, 0x0 ;  /* 0x000000000000781c */ /* 0x000fe20003f2f008 */
[----:B------:R-:W-:Y:S01]  /*06a0*/  UIADD3 UR5, UR8, 0x80, -UR11 ;  /* 0x0000008008057890 */ /* 0x000fe2000fffe80b */
        /* <DEDUP_REMOVED lines=11> */
[----:B-1----:R-:W-:Y:S01]  /*0760*/  IMAD.U32 R0, RZ, RZ, UR23 ;  /* 0x00000017ff007e24 */ /* 0x002fe2000f8e00ff */
[----:B------:R-:W-:Y:S01]  /*0770*/  CS2R R94, SRZ ;  /* 0x00000000005e7805 */ /* 0x000fe2000001ff00 */
[----:B------:R-:W-:Y:S01]  /*0780*/  CS2R R92, SRZ ;  /* 0x00000000005c7805 */ /* 0x000fe2000001ff00 */
[----:B------:R-:W-:Y:S01]  /*0790*/  CS2R R90, SRZ ;  /* 0x00000000005a7805 */ /* 0x000fe2000001ff00 */
[----:B------:R-:W-:Y:S01]  /*07a0*/  CS2R R88, SRZ ;  /* 0x0000000000587805 */ /* 0x000fe2000001ff00 */
[----:B------:R-:W-:Y:S01]  /*07b0*/  @P3 IADD3 R4, R0, 0x7f, RZ ;  /* 0x0000007f00043810 */ /* 0x000fe20007ffe0ff */
[----:B------:R-:W-:Y:S01]  /*07c0*/  CS2R R86, SRZ ;  /* 0x0000000000567805 */ /* 0x000fe2000001ff00 */
[----:B-----5:R-:W-:Y:S01]  /*07d0*/  IADD3 R0, R3, UR4, RZ ;  /* 0x0000000403007c10 */ /* 0x020fe2000fffe0ff */
[----:B------:R-:W-:Y:S01]  /*07e0*/  ULDC UR4, c[0x0][0x2cc] ;  /* 0x0000b30000047ab9 */ /* 0x000fe20000000800 */
[----:B------:R1:W3:Y:S01]  /*07f0*/  @P1 R2UR UR13, R4 ;  /* 0x00000000040d13c2 */ /* 0x0002e200000e0000 */
[----:B--2---:R-:W-:Y:S01]  /*0800*/  UIADD3 UR6, UR6, 0x7f, URZ ;  /* 0x0000007f06067890 */ /* 0x004fe2000fffe03f */
        /* <DEDUP_REMOVED lines=14> */
[----:B------:R-:W-:-:S02]  /*08f0*/  IMAD.MOV.U32 R6, RZ, RZ, RZ ;  /* 0x000000ffff067224 */ /* 0x000fc400078e00ff */
[----:B-1----:R-:W-:Y:S01]  /*0900*/  IMAD.MOV.U32 R4, RZ, RZ, RZ ;  /* 0x000000ffff047224 */ /* 0x002fe200078e00ff */
[----:B---3--:R-:W-:-:S04]  /*0910*/  UIMAD.WIDE.U32 UR12, UR13, UR12, URZ ;  /* 0x0000000c0d0c72a5 */ /* 0x008fc8000f8e003f */
[----:B------:R-:W-:Y:S02]  /*0920*/  @UP0 USHF.R.U32.HI UR6, URZ, UR4, UR13 ;  /* 0x000000043f060299 */ /* 0x000fe4000801160d */
[----:B------:R-:W-:Y:S02]  /*0930*/  UIADD3 UR4, UR8, 0x7f, URZ ;  /* 0x0000007f08047890 */ /* 0x000fe4000fffe03f */
[----:B------:R-:W-:Y:S02]  /*0940*/  UIADD3 UR6, UR5, UR6, URZ ;  /* 0x0000000605067290 */ /* 0x000fe4000fffe03f */
[----:B------:R-:W-:Y:S02]  /*0950*/  USHF.R.S32.HI UR7, URZ, 0x1f, UR4 ;  /* 0x0000001f3f077899 */ /* 0x000fe40008011404 */
[----:B------:R-:W-:Y:S02]  /*0960*/  USHF.R.S32.HI UR5, URZ, 0x1f, UR6 ;  /* 0x0000001f3f057899 */ /* 0x000fe40008011406 */
[----:B------:R-:W-:-:S02]  /*0970*/  ULEA.HI UR7, UR7, UR4, URZ, 0x7 ;  /* 0x0000000407077291 */ /* 0x000fc4000f8f383f */
[----:B------:R-:W-:Y:S02]  /*0980*/  ULEA.HI UR5, UR5, UR6, URZ, 0x7 ;  /* 0x0000000605057291 */ /* 0x000fe4000f8f383f */
[----:B------:R-:W-:Y:S02]  /*0990*/  USHF.R.S32.HI UR7, URZ, 0x7, UR7 ;  /* 0x000000073f077899 */ /* 0x000fe40008011407 */
[----:B------:R-:W-:-:S04]  /*09a0*/  USHF.R.S32.HI UR5, URZ, 0x7, UR5 ;  /* 0x000000073f057899 */ /* 0x000fc80008011405 */
[----:B------:R-:W-:-:S04]  /*09b0*/  UISETP.LT.AND UP0, UPT, UR7, UR5, UPT ;  /* 0x000000050700728c */ /* 0x000fc8000bf01270 */
[----:B------:R-:W-:-:S04]  /*09c0*/  USEL UR25, UR7, UR5, UP0 ;  /* 0x0000000507197287 */ /* 0x000fc80008000000 */
[----:B------:R-:W-:-:S06]  /*09d0*/  UISETP.GE.AND UP0, UPT, UR25, 0x1, UPT ;  /* 0x000000011900788c */ /* 0x000fcc000bf06270 */
[----:B------:R-:W-:-:S13]  /*09e0*/  PLOP3.LUT P1, PT, PT, PT, UP0, 0x80, 0x0 ;  /* 0x000000000000781c */ /* 0x000fda0003f2f008 */
[----:B------:R-:W-:Y:S05]  /*09f0*/  @!P1 BRA `(.L_x_500) ;  /* 0x0000cae000009947 */ /* 0x000fea0003800000 */
[----:B------:R-:W-:Y:S01]  /*0a00*/  ISETP.NE.U32.AND P1, PT, RZ, c[0x0][0x340], PT ;  /* 0x0000d000ff007a0c */ /* 0x000fe20003f25070 */
[----:B------:R-:W1:Y:S01]  /*0a10*/  S2R R54, SR_CTAID.Y ;  /* 0x0000000000367919 */ /* 0x000e620000002600 */
[----:B------:R-:W-:Y:S02]  /*0a20*/  SHF.R.S32.HI R128, RZ, 0x1f, R37 ;  /* 0x0000001fff807819 */ /* 0x000fe40000011425 */
[----:B------:R-:W-:Y:S01]  /*0a30*/  SHF.R.S32.HI R3, RZ, 0x1f, R2 ;  /* 0x0000001fff037819 */ /* 0x000fe20000011402 */
[----:B------:R-:W-:Y:S01]  /*0a40*/  IMAD.WIDE.U32 R12, R2, c[0x0][0x178], RZ ;  /* 0x00005e00020c7a25 */ /* 0x000fe200078e00ff */
[----:B------:R-:W-:Y:S01]  /*0a50*/  ISETP.NE.AND.EX P1, PT, RZ, c[0x0][0x344], PT, P1 ;  /* 0x0000d100ff007a0c */ /* 0x000fe20003f25310 */
[----:B------:R-:W-:Y:S01]  /*0a60*/  ULDC UR4, c[0x0][0x2c4] ;  /* 0x0000b10000047ab9 */ /* 0x000fe20000000800 */
[----:B------:R-:W-:Y:S01]  /*0a70*/  SHF.R.S32.HI R60, RZ, 0x1f, R0 ;  /* 0x0000001fff3c7819 */ /* 0x000fe20000011400 */
[----:B------:R-:W-:Y:S02]  /*0a80*/  UIADD3 UR20, UR25, -0x1, URZ ;  /* 0xffffffff19147890 */ /* 0x000fe4000fffe03f */
[----:B------:R-:W-:-:S02]  /*0a90*/  UMOV UR21, 0x7 ;  /* 0x0000000700157882 */ /* 0x000fc40000000000 */
[----:B------:R-:W-:-:S06]  /*0aa0*/  ULDC.64 UR6, c[0x0][0x1e0] ;  /* 0x0000780000067ab9 */ /* 0x000fcc0000000a00 */
[----:B------:R-:W-:-:S06]  /*0ab0*/  @P1 IMAD.WIDE R8, R228, R5, c[0x0][0x340] ;  /* 0x0000d000e4081625 */ /* 0x000fcc00078e0205 */
[----:B------:R2:W3:Y:S01]  /*0ac0*/  @P1 LDG.E R8, [R8.64] ;  /* 0x0000001208081981 */ /* 0x0004e2000c1e1900 */
[----:B------:R-:W-:Y:S01]  /*0ad0*/  LEA.HI R57, R128, R37, RZ, 0x3 ;  /* 0x0000002580397211 */ /* 0x000fe200078f18ff */
[----:B------:R-:W-:Y:S01]  /*0ae0*/  IMAD R3, R3, c[0x0][0x178], RZ ;  /* 0x00005e0003037a24 */ /* 0x000fe200078e02ff */
[----:B-1----:R-:W-:Y:S01]  /*0af0*/  SHF.R.S32.HI R53, RZ, 0x1f, R54 ;  /* 0x0000001fff357819 */ /* 0x002fe20000011436 */
[----:B------:R-:W-:Y:S01]  /*0b00*/  UIMAD UR4, UR11, UR4, URZ ;  /* 0x000000040b0472a4 */ /* 0x000fe2000f8e023f */
[----:B------:R-:W-:Y:S01]  /*0b10*/  LOP3.LUT R56, R57, 0xfffffff8, RZ, 0xc0, !PT ;  /* 0xfffffff839387812 */ /* 0x000fe200078ec0ff */
[----:B------:R-:W-:Y:S01]  /*0b20*/  IMAD R3, R2, c[0x0][0x17c], R3 ;  /* 0x00005f0002037a24 */ /* 0x000fe200078e0203 */
[----:B------:R-:W-:Y:S01]  /*0b30*/  SHF.R.S32.HI R57, RZ, 0x3, R57 ;  /* 0x00000003ff397819 */ /* 0x000fe20000011439 */
[----:B------:R-:W-:Y:S01]  /*0b40*/  IMAD R7, R53, c[0x0][0x1b8], RZ ;  /* 0x00006e0035077a24 */ /* 0x000fe200078e02ff */
[----:B------:R-:W-:Y:S01]  /*0b50*/  SEL R5, R228, RZ, !P0 ;  /* 0x000000ffe4057207 */ /* 0x000fe20004000000 */
[----:B------:R-:W-:Y:S01]  /*0b60*/  IMAD.IADD R56, R37, 0x1, -R56 ;  /* 0x0000000125387824 */ /* 0x000fe200078e0a38 */
[----:B------:R-:W-:Y:S01]  /*0b70*/  USHF.L.U64.HI UR21, UR6, UR21, UR7 ;  /* 0x0000001506157299 */ /* 0x000fe20008010207 */
[----:B------:R-:W-:Y:S01]  /*0b80*/  IMAD.IADD R13, R13, 0x1, R3 ;  /* 0x000000010d0d7824 */ /* 0x000fe200078e0203 */
[----:B------:R-:W-:Y:S01]  /*0b90*/  SHF.R.S32.HI R3, RZ, 0x1f, R228 ;  /* 0x0000001fff037819 */ /* 0x000fe200000114e4 */
[----:B------:R-:W-:Y:S01]  /*0ba0*/  IMAD R10, R56, 0x20, R57 ;  /* 0x00000020380a7824 */ /* 0x000fe200078e0239 */
[----:B------:R-:W-:Y:S01]  /*0bb0*/  USHF.L.U32 UR22, UR6, 0x7, URZ ;  /* 0x0000000706167899 */ /* 0x000fe2000800063f */
[C---:B------:R-:W-:Y:S01]  /*0bc0*/  IMAD R7, R54.reuse, c[0x0][0x1bc], R7 ;  /* 0x00006f0036077a24 */ /* 0x040fe200078e0207 */
[----:B------:R-:W-:Y:S01]  /*0bd0*/  SEL R4, R3, RZ, !P0 ;  /* 0x000000ff03047207 */ /* 0x000fe20004000000 */
[----:B------:R-:W-:Y:S01]  /*0be0*/  IMAD.WIDE.U32 R12, R54, c[0x0][0x1b8], R12 ;  /* 0x00006e00360c7a25 */ /* 0x000fe200078e000c */
[----:B------:R-:W-:Y:S01]  /*0bf0*/  IADD3 R10, R10, UR23, RZ ;  /* 0x000000170a0a7c10 */ /* 0x000fe2000fffe0ff */
[----:B------:R-:W-:Y:S01]  /*0c00*/  USHF.R.S32.HI UR10, URZ, 0x1f, UR20 ;  /* 0x0000001f3f0a7899 */ /* 0x000fe20008011414 */
[----:B------:R-:W-:Y:S01]  /*0c10*/  IADD3 R55, P0, R0, R57, RZ ;  /* 0x0000003900377210 */ /* 0x000fe20007f1e0ff */
[----:B------:R-:W-:Y:S01]  /*0c20*/  IMAD.IADD R13, R13, 0x1, R7 ;  /* 0x000000010d0d7824 */ /* 0x000fe200078e0207 */
[-C--:B------:R-:W-:Y:S01]  /*0c30*/  LEA.HI R226, R128, R37.reuse, RZ, 0x4 ;  /* 0x0000002580e27211 */ /* 0x080fe200078f20ff */
[----:B------:R-:W-:Y:S01]  /*0c40*/  @P3 IMAD.HI.U32 R6, R10, c[0x0][0x2c8], RZ ;  /* 0x0000b2000a063a27 */ /* 0x000fe200078e00ff */
[C---:B------:R-:W-:Y:S01]  /*0c50*/  LEA.HI.X.SX32 R60, R57.reuse, R60, 0x1, P0 ;  /* 0x0000003c393c7211 */ /* 0x040fe200000f0eff */
[----:B------:R-:W-:Y:S01]  /*0c60*/  UIMAD.WIDE.U32 UR12, UR6, 0x40, URZ ;  /* 0x00000040060c78a5 */ /* 0x000fe2000f8e003f */
[----:B--2---:R-:W-:Y:S01]  /*0c70*/  IADD3 R9, -R57, UR8, RZ ;  /* 0x0000000839097c10 */ /* 0x004fe2000fffe1ff */
[----:B------:R-:W-:Y:S01]  /*0c80*/  IMAD.MOV.U32 R2, RZ, RZ, R10 ;  /* 0x000000ffff027224 */ /* 0x000fe200078e000a */
[----:B------:R-:W-:Y:S01]  /*0c90*/  @P3 SHF.R.U32.HI R2, RZ, c[0x0][0x2cc], R6 ;  /* 0x0000b300ff023a19 */ /* 0x000fe20000011606 */
[----:B------:R-:W-:Y:S01]  /*0ca0*/  IMAD R4, R4, c[0x0][0x1c0], RZ ;  /* 0x0000700004047a24 */ /* 0x000fe200078e02ff */
[----:B------:R-:W-:Y:S01]  /*0cb0*/  USHF.L.U32 UR9, UR7, 0x6, URZ ;  /* 0x0000000607097899 */ /* 0x000fe2000800063f */
[----:B------:R-:W-:Y:S01]  /*0cc0*/  IMAD.WIDE.U32 R6, R5, c[0x0][0x1c0], R12 ;  /* 0x0000700005067a25 */ /* 0x000fe200078e000c */
[----:B------:R-:W-:Y:S01]  /*0cd0*/  LEA.HI R38, R128, R37, RZ, 0x5 ;  /* 0x0000002580267211 */ /* 0x000fe200078f28ff */
[----:B------:R-:W-:-:S02]  /*0ce0*/  UIMAD UR17, UR20, -0x80, UR8 ;  /* 0xffffff80141178a4 */ /* 0x000fc4000f8e0208 */
[----:B------:R-:W-:Y:S01]  /*0cf0*/  IMAD R4, R5, c[0x0][0x1c4], R4 ;  /* 0x0000710005047a24 */ /* 0x000fe200078e0204 */
[----:B------:R-:W-:Y:S01]  /*0d00*/  SHF.R.S32.HI R5, RZ, 0x1f, R2 ;  /* 0x0000001fff057819 */ /* 0x000fe20000011402 */
[----:B------:R-:W-:Y:S01]  /*0d10*/  IMAD.SHL.U32 R227, R57, 0x40, RZ ;  /* 0x0000004039e37824 */ /* 0x000fe200078e00ff */
[----:B------:R-:W-:Y:S01]  /*0d20*/  UIADD3 UR9, UR13, UR9, URZ ;  /* 0x000000090d097290 */ /* 0x000fe2000fffe03f */
[----:B------:R-:W-:Y:S01]  /*0d30*/  IMAD.IADD R7, R7, 0x1, R4 ;  /* 0x0000000107077824 */ /* 0x000fe200078e0204 */
[----:B------:R-:W-:Y:S01]  /*0d40*/  SHF.R.S32.HI R39, RZ, 0x5, R38 ;  /* 0x00000005ff277819 */ /* 0x000fe20000011426 */
[----:B------:R-:W-:Y:S01]  /*0d50*/  IMAD R5, R5, c[0x0][0x1b0], RZ ;  /* 0x00006c0005057a24 */ /* 0x000fe200078e02ff */
[----:B------:R-:W-:Y:S01]  /*0d60*/  LOP3.LUT R227, R227, 0x1c0, RZ, 0xc0, !PT ;  /* 0x000001c0e3e37812 */ /* 0x000fe200078ec0ff */
[----:B------:R-:W-:-:S04]  /*0d70*/  IMAD.WIDE.U32 R6, R2, c[0x0][0x1b0], R6 ;  /* 0x00006c0002067a25 */ /* 0x000fc800078e0006 */
[----:B------:R-:W-:Y:S02]  /*0d80*/  IMAD R11, R2, c[0x0][0x1b4], R5 ;  /* 0x00006d00020b7a24 */ /* 0x000fe400078e0205 */
[----:B------:R-:W-:Y:S01]  /*0d90*/  IMAD.MOV R5, RZ, RZ, -R2 ;  /* 0x000000ffff057224 */ /* 0x000fe200078e0a02 */
[----:B------:R-:W-:Y:S01]  /*0da0*/  IADD3 R2, R57, UR23, RZ ;  /* 0x0000001739027c10 */ /* 0x000fe2000fffe0ff */
[----:B------:R-:W-:Y:S02]  /*0db0*/  IMAD.IADD R7, R7, 0x1, R11 ;  /* 0x0000000107077824 */ /* 0x000fe400078e020b */
[----:B------:R-:W-:Y:S01]  /*0dc0*/  IMAD R10, R5, c[0x0][0x2c4], R10 ;  /* 0x0000b100050a7a24 */ /* 0x000fe200078e020a */
[----:B------:R-:W-:Y:S01]  /*0dd0*/  IADD3 R5, R2, 0x20, RZ ;  /* 0x0000002002057810 */ /* 0x000fe20007ffe0ff */
[----:B------:R-:W-:Y:S01]  /*0de0*/  IMAD.SHL.U32 R58, R56, 0x8, RZ ;  /* 0x00000008383a7824 */ /* 0x000fe200078e00ff */
[----:B------:R-:W-:Y:S01]  /*0df0*/  IADD3 R0, R2, 0x40, RZ ;  /* 0x0000004002007810 */ /* 0x000fe20007ffe0ff */
[----:B------:R-:W-:Y:S01]  /*0e00*/  IMAD R16, R60, c[0x0][0x1e0], RZ ;  /* 0x000078003c107a24 */ /* 0x000fe200078e02ff */
[----:B------:R-:W-:Y:S01]  /*0e10*/  BAR.SYNC.DEFER_BLOCKING 0x0 ;  /* 0x0000000000007b1d */ /* 0x000fe20000010000 */
[----:B------:R-:W-:Y:S01]  /*0e20*/  ISETP.GE.AND P5, PT, R5, UR4, PT ;  /* 0x0000000405007c0c */ /* 0x000fe2000bfa6270 */
[----:B------:R-:W-:Y:S01]  /*0e30*/  IMAD.U32 R4, RZ, RZ, UR20 ;  /* 0x00000014ff047e24 */ /* 0x000fe2000f8e00ff */
[----:B------:R-:W-:Y:S01]  /*0e40*/  SHF.R.S32.HI R5, RZ, 0x1f, R10 ;  /* 0x0000001fff057819 */ /* 0x000fe2000001140a */
[----:B------:R-:W-:Y:S01]  /*0e50*/  IMAD R16, R55, c[0x0][0x1e4], R16 ;  /* 0x0000790037107a24 */ /* 0x000fe200078e0210 */
[----:B------:R-:W-:Y:S01]  /*0e60*/  ISETP.GE.AND P4, PT, R0, UR4, PT ;  /* 0x0000000400007c0c */ /* 0x000fe2000bf86270 */
[----:B------:R-:W-:Y:S01]  /*0e70*/  IMAD R4, R4, -0x80, R9 ;  /* 0xffffff8004047824 */ /* 0x000fe200078e0209 */
[--C-:B------:R-:W-:Y:S01]  /*0e80*/  LOP3.LUT R0, R227, 0x38, R58.reuse, 0xf8, !PT ;  /* 0x00000038e3007812 */ /* 0x100fe200078ef83a */
[----:B------:R-:W-:Y:S01]  /*0e90*/  IMAD R5, R5, c[0x0][0x1a8], RZ ;  /* 0x00006a0005057a24 */ /* 0x000fe200078e02ff */
[----:B------:R-:W-:Y:S01]  /*0ea0*/  SHF.R.U32.HI R227, RZ, 0x3, R227 ;  /* 0x00000003ffe37819 */ /* 0x000fe200000116e3 */
[----:B------:R-:W-:Y:S01]  /*0eb0*/  IMAD R60, R60, c[0x0][0x208], RZ ;  /* 0x000082003c3c7a24 */ /* 0x000fe200078e02ff */
[----:B------:R-:W-:Y:S01]  /*0ec0*/  SHF.R.S32.HI R59, RZ, 0x1f, R58 ;  /* 0x0000001fff3b7819 */ /* 0x000fe2000001143a */
[----:B------:R-:W-:Y:S01]  /*0ed0*/  IMAD R5, R10, c[0x0][0x1ac], R5 ;  /* 0x00006b000a057a24 */ /* 0x000fe200078e0205 */
[----:B------:R-:W-:Y:S01]  /*0ee0*/  LOP3.LUT R227, R0, R227, RZ, 0x3c, !PT ;  /* 0x000000e300e37212 */ /* 0x000fe200078e3cff */
[----:B------:R-:W-:Y:S01]  /*0ef0*/  IMAD.WIDE.U32 R10, R10, c[0x0][0x1a8], R6 ;  /* 0x00006a000a0a7a25 */ /* 0x000fe200078e0006 */
[----:B------:R-:W-:-:S03]  /*0f00*/  LEA.HI R0, R128, R37, RZ, 0x6 ;  /* 0x0000002580007211 */ /* 0x000fc600078f30ff */
[----:B------:R-:W-:Y:S01]  /*0f10*/  IMAD.IADD R5, R11, 0x1, R5 ;  /* 0x000000010b057824 */ /* 0x000fe200078e0205 */
[----:B------:R-:W-:Y:S01]  /*0f20*/  LEA R6, P0, R10, c[0x0][0x160], 0x1 ;  /* 0x000058000a067a11 */ /* 0x000fe200078008ff */
[----:B------:R-:W-:Y:S02]  /*0f30*/  IMAD.SHL.U32 R0, R0, 0x8, RZ ;  /* 0x0000000800007824 */ /* 0x000fe400078e00ff */
[----:B------:R-:W-:Y:S01]  /*0f40*/  IMAD R7, R53, c[0x0][0x1e8], RZ ;  /* 0x00007a0035077a24 */ /* 0x000fe200078e02ff */
[----:B------:R-:W-:Y:S01]  /*0f50*/  LEA.HI.X R5, R10, c[0x0][0x164], R5, 0x1, P0 ;  /* 0x000059000a057a11 */ /* 0x000fe200000f0c05 */
[----:B------:R-:W-:Y:S01]  /*0f60*/  SHFL.IDX PT, R14, R6, RZ, 0x181f ;  /* 0x00181fff060e7589 */ /* 0x000fe200000e0000 */
[----:B------:R-:W-:Y:S01]  /*0f70*/  ISETP.GE.AND P0, PT, R2, UR4, PT ;  /* 0x0000000402007c0c */ /* 0x000fe2000bf06270 */
[----:B------:R-:W-:Y:S01]  /*0f80*/  IMAD.WIDE.U32 R10, R55, c[0x0][0x1e0], R58 ;  /* 0x00007800370a7a25 */ /* 0x000fe200078e003a */
[----:B------:R-:W-:Y:S01]  /*0f90*/  LOP3.LUT R227, R227, 0xfffffe00, R0, 0xf8, !PT ;  /* 0xfffffe00e3e37812 */ /* 0x000fe200078ef800 */
[----:B------:R-:W-:Y:S01]  /*0fa0*/  SHFL.IDX PT, R15, R5, RZ, 0x181f ;  /* 0x00181fff050f7589 */ /* 0x000fe200000e0000 */
[----:B------:R-:W-:Y:S01]  /*0fb0*/  IADD3 R0, R58, 0x40, RZ ;  /* 0x000000403a007810 */ /* 0x000fe20007ffe0ff */
[----:B------:R-:W-:Y:S01]  /*0fc0*/  IMAD.IADD R17, R11, 0x1, R16 ;  /* 0x000000010b117824 */ /* 0x000fe200078e0210 */
[----:B------:R-:W-:Y:S01]  /*0fd0*/  IADD3 R2, R2, 0x60, RZ ;  /* 0x0000006002027810 */ /* 0x000fe20007ffe0ff */
[----:B------:R-:W-:Y:S01]  /*0fe0*/  IMAD.MOV.U32 R16, RZ, RZ, R10 ;  /* 0x000000ffff107224 */ /* 0x000fe200078e000a */
[----:B------:R-:W-:Y:S01]  /*0ff0*/  SHFL.IDX PT, R11, R5, 0x1, 0x181f ;  /* 0x00381f00050b7f89 */ /* 0x000fe200000e0000 */
[C---:B------:R-:W-:Y:S01]  /*1000*/  IMAD R230, R54.reuse, c[0x0][0x1ec], R7 ;  /* 0x00007b0036e67a24 */ /* 0x040fe200078e0207 */
[----:B------:R-:W-:Y:S01]  /*1010*/  @!P5 SHF.R.S32.HI R7, RZ, 0x1f, R0 ;  /* 0x0000001fff07d819 */ /* 0x000fe20000011400 */
[----:B------:R-:W-:Y:S01]  /*1020*/  IMAD.WIDE.U32 R16, R54, c[0x0][0x1e8], R16 ;  /* 0x00007a0036107a25 */ /* 0x000fe200078e0010 */
[----:B------:R-:W1:Y:S01]  /*1030*/  SHFL.IDX PT, R10, R6, 0x1, 0x181f ;  /* 0x00381f00060a7f89 */ /* 0x000e6200000e0000 */
[----:B------:R-:W-:Y:S01]  /*1040*/  ISETP.GE.AND P2, PT, R2, UR4, PT ;  /* 0x0000000402007c0c */ /* 0x000fe2000bf46270 */
[----:B------:R-:W-:Y:S01]  /*1050*/  UIMAD UR4, UR21, UR20, URZ ;  /* 0x00000014150472a4 */ /* 0x000fe2000f8e023f */
[----:B------:R-:W-:Y:S01]  /*1060*/  @!P5 LEA.HI R2, R7, R0, RZ, 0x3 ;  /* 0x000000000702d211 */ /* 0x000fe200078f18ff */
[----:B------:R-:W-:Y:S01]  /*1070*/  IMAD.SHL.U32 R227, R227, 0x2, RZ ;  /* 0x00000002e3e37824 */ /* 0x000fe200078e00ff */
[----:B------:R-:W-:Y:S01]  /*1080*/  SHFL.IDX PT, R18, R6, 0x3, 0x181f ;  /* 0x00781f0006127f89 */ /* 0x000fe200000e0000 */
[----:B------:R-:W-:Y:S01]  /*1090*/  IMAD.IADD R231, R17, 0x1, R230 ;  /* 0x0000000111e77824 */ /* 0x000fe200078e02e6 */
[----:B------:R-:W-:Y:S01]  /*10a0*/  @!P5 LOP3.LUT R2, R2, 0xfffffff8, RZ, 0xc0, !PT ;  /* 0xfffffff80202d812 */ /* 0x000fe200078ec0ff */
[----:B------:R-:W-:Y:S01]  /*10b0*/  IMAD.MOV.U32 R230, RZ, RZ, R16 ;  /* 0x000000ffffe67224 */ /* 0x000fe200078e0010 */
[----:B------:R-:W-:Y:S01]  /*10c0*/  SHFL.IDX PT, R19, R5, 0x3, 0x181f ;  /* 0x00781f0005137f89 */ /* 0x000fe200000e0000 */
[----:B------:R-:W-:Y:S01]  /*10d0*/  UIMAD UR4, UR10, UR22, UR4 ;  /* 0x000000160a0472a4 */ /* 0x000fe2000f8e0204 */
[----:B------:R-:W-:Y:S01]  /*10e0*/  SHF.R.S32.HI R7, RZ, 0x4, R226 ;  /* 0x00000004ff077819 */ /* 0x000fe200000114e2 */
[----:B------:R-:W-:-:S02]  /*10f0*/  IMAD R60, R55, c[0x0][0x20c], R60 ;  /* 0x00008300373c7a24 */ /* 0x000fc400078e023c */
[----:B------:R-:W-:Y:S02]  /*1100*/  IMAD R53, R53, c[0x0][0x210], RZ ;  /* 0x0000840035357a24 */ /* 0x000fe400078e02ff */
[----:B-1----:R-:W-:Y:S01]  /*1110*/  @!P5 IMAD.WIDE R16, R2, 0x2, R10 ;  /* 0x000000020210d825 */ /* 0x002fe200078e020a */
[----:B---3--:R-:W-:-:S03]  /*1120*/  @P1 SHF.R.S32.HI R9, RZ, 0x1f, R8 ;  /* 0x0000001fff091819 */ /* 0x008fc60000011408 */
[----:B------:R-:W-:Y:S02]  /*1130*/  @!P1 IMAD.MOV.U32 R8, RZ, RZ, R228 ;  /* 0x000000ffff089224 */ /* 0x000fe400078e00e4 */
[----:B------:R-:W-:Y:S01]  /*1140*/  @!P1 IMAD.MOV.U32 R9, RZ, RZ, R3 ;  /* 0x000000ffff099224 */ /* 0x000fe200078e0003 */
[----:B------:R-:W-:Y:S02]  /*1150*/  @!P0 SHF.R.S32.HI R3, RZ, 0x1f, R0 ;  /* 0x0000001fff038819 */ /* 0x000fe40000011400 */
[----:B------:R-:W-:Y:S02]  /*1160*/  SEL R240, R8, RZ, !P6 ;  /* 0x000000ff08f07207 */ /* 0x000fe40007000000 */
[----:B------:R-:W-:Y:S01]  /*1170*/  SEL R52, R9, RZ, !P6 ;  /* 0x000000ff09347207 */ /* 0x000fe20007000000 */
[----:B------:R-:W1:Y:S01]  /*1180*/  SHFL.IDX PT, R8, R6, 0x2, 0x181f ;  /* 0x00581f0006087f89 */ /* 0x000e6200000e0000 */
[----:B------:R-:W-:Y:S01]  /*1190*/  @!P0 LEA R12, P6, R58, R14, 0x1 ;  /* 0x0000000e3a0c8211 */ /* 0x000fe200078c08ff */
[----:B------:R-:W-:Y:S01]  /*11a0*/  IMAD.WIDE.U32 R230, R240, c[0x0][0x1f0], R230 ;  /* 0x00007c00f0e67a25 */ /* 0x000fe200078e00e6 */
[----:B------:R-:W-:Y:S01]  /*11b0*/  ISETP.GE.AND P1, PT, R58, c[0x0][0x198], PT ;  /* 0x000066003a007a0c */ /* 0x000fe20003f26270 */
[----:B------:R2:W3:Y:S01]  /*11c0*/  SHFL.IDX PT, R9, R5, 0x2, 0x181f ;  /* 0x00581f0005097f89 */ /* 0x0004e200000e0000 */
[----:B------:R-:W-:Y:S01]  /*11d0*/  @!P0 LEA.HI R3, R3, R0, RZ, 0x3 ;  /* 0x0000000003038211 */ /* 0x000fe200078f18ff */
[----:B------:R-:W-:Y:S01]  /*11e0*/  IMAD R233, R52, c[0x0][0x1f0], RZ ;  /* 0x00007c0034e97a24 */ /* 0x000fe200078e02ff */
[----:B------:R-:W-:Y:S01]  /*11f0*/  @!P0 LEA.HI.X R13, R58, R15, R59, 0x1, P6 ;  /* 0x0000000f3a0d8211 */ /* 0x000fe200030f0c3b */
[----:B------:R-:W-:Y:S01]  /*1200*/  IMAD.MOV.U32 R232, RZ, RZ, R230 ;  /* 0x000000ffffe87224 */ /* 0x000fe200078e00e6 */
[----:B------:R-:W-:Y:S01]  /*1210*/  ISETP.GE.AND P6, PT, R0, c[0x0][0x198], PT ;  /* 0x0000660000007a0c */ /* 0x000fe20003fc6270 */
[----:B------:R-:W-:Y:S01]  /*1220*/  IMAD R233, R240, c[0x0][0x1f4], R233 ;  /* 0x00007d00f0e97a24 */ /* 0x000fe200078e02e9 */
[----:B------:R-:W-:Y:S01]  /*1230*/  @!P0 LOP3.LUT R3, R3, 0xfffffff8, RZ, 0xc0, !PT ;  /* 0xfffffff803038812 */ /* 0x000fe200078ec0ff */
[----:B------:R-:W-:-:S02]  /*1240*/  IMAD R235, R52, c[0x0][0x218], RZ ;  /* 0x0000860034eb7a24 */ /* 0x000fc400078e02ff */
[----:B------:R-:W-:Y:S02]  /*1250*/  IMAD.IADD R233, R231, 0x1, R233 ;  /* 0x00000001e7e97824 */ /* 0x000fe400078e02e9 */
[----:B------:R-:W-:Y:S01]  /*1260*/  @!P0 IMAD.WIDE R14, R3, 0x2, R14 ;  /* 0x00000002030e8825 */ /* 0x000fe200078e020e */
[----:B------:R-:W-:Y:S01]  /*1270*/  @!P4 SHF.R.S32.HI R3, RZ, 0x1f, R0 ;  /* 0x0000001fff03c819 */ /* 0x000fe20000011400 */
[----:B------:R4:W-:Y:S02]  /*1280*/  @!P0 LDGSTS.E.BYPASS.LTC128B.128 [R227+0x100], [R12.64], !P1 ;  /* 0x001000000ce38fae */ /* 0x0009e4000c901d52 */
[----:B------:R-:W-:Y:S01]  /*1290*/  IMAD R235, R240, c[0x0][0x21c], R235 ;  /* 0x00008700f0eb7a24 */ /* 0x000fe200078e02eb */
[----:B------:R-:W-:Y:S01]  /*12a0*/  @!P4 LEA.HI R3, R3, R0, RZ, 0x3 ;  /* 0x000000000303c211 */ /* 0x000fe200078f18ff */
[----:B------:R5:W-:Y:S01]  /*12b0*/  @!P0 LDGSTS.E.BYPASS.LTC128B.128 [R227+0x4100], [R14.64], !P6 ;  /* 0x041000000ee38fae */ /* 0x000be2000f101d52 */
[----:B------:R-:W-:Y:S02]  /*12c0*/  @!P5 LEA R10, P0, R58, R10, 0x1 ;  /* 0x0000000a3a0ad211 */ /* 0x000fe400078008ff */
[----:B------:R-:W-:-:S02]  /*12d0*/  @!P4 LOP3.LUT R3, R3, 0xfffffff8, RZ, 0xc0, !PT ;  /* 0xfffffff80303c812 */ /* 0x000fc400078ec0ff */
[C---:B------:R-:W-:Y:S01]  /*12e0*/  @!P5 LEA.HI.X R11, R58.reuse, R11, R59, 0x1, P0 ;  /* 0x0000000b3a0bd211 */ /* 0x040fe200000f0c3b */
[----:B--2---:R-:W-:Y:S01]  /*12f0*/  IMAD.U32 R5, RZ, RZ, UR6 ;  /* 0x00000006ff057e24 */ /* 0x004fe2000f8e00ff */
[----:B-1----:R-:W-:Y:S01]  /*1300*/  @!P4 LEA R2, P0, R58, R8, 0x1 ;  /* 0x000000083a02c211 */ /* 0x002fe200078008ff */
[----:B---3--:R-:W-:Y:S01]  /*1310*/  @!P4 IMAD.WIDE R20, R3, 0x2, R8 ;  /* 0x000000020314c825 */ /* 0x008fe200078e0208 */
[----:B------:R-:W-:Y:S01]  /*1320*/  LOP3.LUT R6, R226, 0xfffffff0, RZ, 0xc0, !PT ;  /* 0xfffffff0e2067812 */ /* 0x000fe200078ec0ff */
[----:B------:R1:W-:Y:S01]  /*1330*/  @!P5 LDGSTS.E.BYPASS.LTC128B.128 [R227+0x1100], [R10.64], !P1 ;  /* 0x011000000ae3dfae */ /* 0x0003e2000c901d52 */
[----:B------:R-:W-:Y:S01]  /*1340*/  @!P4 LEA.HI.X R3, R58, R9, R59, 0x1, P0 ;  /* 0x000000093a03c211 */ /* 0x000fe200000f0c3b */
[----:B------:R-:W-:Y:S01]  /*1350*/  IMAD.U32 R9, RZ, RZ, UR20 ;  /* 0x00000014ff097e24 */ /* 0x000fe2000f8e00ff */
[----:B------:R-:W-:Y:S01]  /*1360*/  ISETP.GE.AND P0, PT, R4, 0x1, PT ;  /* 0x000000010400780c */ /* 0x000fe20003f06270 */
[----:B------:R2:W-:Y:S01]  /*1370*/  @!P5 LDGSTS.E.BYPASS.LTC128B.128 [R227+0x5100], [R16.64], !P6 ;  /* 0x0510000010e3dfae */ /* 0x0005e2000f101d52 */
[----:B------:R-:W-:Y:S01]  /*1380*/  ISETP.GE.AND P5, PT, R58, c[0x0][0x1d4], PT ;  /* 0x000075003a007a0c */ /* 0x000fe20003fa6270 */
[----:B------:R-:W-:Y:S01]  /*1390*/  IMAD.WIDE.U32 R8, R9, UR22, R232 ;  /* 0x0000001609087c25 */ /* 0x000fe2000f8e00e8 */
[----:B------:R-:W-:Y:S01]  /*13a0*/  LEA.HI R226, R226, R7, RZ, 0x1 ;  /* 0x00000007e2e27211 */ /* 0x000fe200078f08ff */
[----:B------:R3:W-:Y:S02]  /*13b0*/  @!P4 LDGSTS.E.BYPASS.LTC128B.128 [R227+0x2100], [R2.64], !P1 ;  /* 0x0210000002e3cfae */ /* 0x0007e4000c901d52 */
[----:B------:R-:W-:Y:S01]  /*13c0*/  IMAD.IADD R6, R37, 0x1, -R6 ;  /* 0x0000000125067824 */ /* 0x000fe200078e0a06 */
[----:B------:R-:W-:Y:S01]  /*13d0*/  IADD3 R9, R9, UR4, RZ ;  /* 0x0000000409097c10 */ /* 0x000fe2000fffe0ff */
[----:B------:R2:W-:Y:S01]  /*13e0*/  @!P4 LDGSTS.E.BYPASS.LTC128B.128 [R227+0x6100], [R20.64], !P6 ;  /* 0x0610000014e3cfae */ /* 0x0005e2000f101d52 */
[----:B------:R-:W-:-:S05]  /*13f0*/  LOP3.LUT R226, R226, 0xfffffffe, RZ, 0xc0, !PT ;  /* 0xfffffffee2e27812 */ /* 0x000fca00078ec0ff */
[----:B------:R-:W-:Y:S01]  /*1400*/  IMAD.IADD R226, R7, 0x1, -R226 ;  /* 0x0000000107e27824 */ /* 0x000fe200078e0ae2 */
[----:B-1----:R-:W-:-:S04]  /*1410*/  @!P2 LEA R10, P4, R58, R18, 0x1 ;  /* 0x000000123a0aa211 */ /* 0x002fc800078808ff */
[----:B------:R-:W-:Y:S02]  /*1420*/  @!P2 LEA.HI.X R11, R58, R19, R59, 0x1, P4 ;  /* 0x000000133a0ba211 */ /* 0x000fe400020f0c3b */
[----:B------:R-:W-:Y:S02]  /*1430*/  ISETP.GE.AND P4, PT, R0, c[0x0][0x1d4], PT ;  /* 0x0000750000007a0c */ /* 0x000fe40003f86270 */
[----:B---3--:R-:W-:Y:S01]  /*1440*/  @!P2 SHF.R.S32.HI R3, RZ, 0x1f, R0 ;  /* 0x0000001fff03a819 */ /* 0x008fe20000011400 */
[----:B------:R1:W-:Y:S01]  /*1450*/  @!P2 LDGSTS.E.BYPASS.LTC128B.128 [R227+0x3100], [R10.64], !P1 ;  /* 0x031000000ae3afae */ /* 0x0003e2000c901d52 */
[C---:B----4-:R-:W-:Y:S01]  /*1460*/  @P0 LEA R12, P1, R8.reuse, c[0x0][0x1c8], 0x1 ;  /* 0x00007200080c0a11 */ /* 0x050fe200078208ff */
[----:B------:R-:W-:Y:S01]  /*1470*/  IMAD.U32 R2, RZ, RZ, UR7 ;  /* 0x00000007ff027e24 */ /* 0x000fe2000f8e00ff */
[----:B------:R-:W-:Y:S02]  /*1480*/  @!P2 LEA.HI R3, R3, R0, RZ, 0x3 ;  /* 0x000000000303a211 */ /* 0x000fe400078f18ff */
[----:B------:R-:W-:-:S02]  /*1490*/  @P0 LEA.HI.X R13, R8, c[0x0][0x1cc], R9, 0x1, P1 ;  /* 0x00007300080d0a11 */ /* 0x000fc400008f0c09 */
[----:B------:R-:W-:Y:S02]  /*14a0*/  @!P2 LOP3.LUT R3, R3, 0xfffffff8, RZ, 0xc0, !PT ;  /* 0xfffffff80303a812 */ /* 0x000fe400078ec0ff */
[----:B------:R-:W-:-:S03]  /*14b0*/  ISETP.GE.AND P1, PT, R4, 0x61, PT ;  /* 0x000000610400780c */ /* 0x000fc60003f26270 */
[----:B------:R-:W-:-:S04]  /*14c0*/  @!P2 IMAD.WIDE R18, R3, 0x2, R18 ;  /* 0x000000020312a825 */ /* 0x000fc800078e0212 */
[----:B------:R-:W-:Y:S01]  /*14d0*/  IMAD.U32 R3, RZ, RZ, UR6 ;  /* 0x00000006ff037e24 */ /* 0x000fe2000f8e00ff */
[----:B------:R2:W-:Y:S01]  /*14e0*/  @!P2 LDGSTS.E.BYPASS.LTC128B.128 [R227+0x7100], [R18.64], !P6 ;  /* 0x0710000012e3afae */ /* 0x0005e2000f101d52 */
[C---:B------:R-:W-:Y:S02]  /*14f0*/  ISETP.GE.AND P6, PT, R4.reuse, 0x21, PT ;  /* 0x000000210400780c */ /* 0x040fe40003fc6270 */
[----:B------:R-:W-:Y:S01]  /*1500*/  ISETP.GE.AND P2, PT, R4, 0x41, PT ;  /* 0x000000410400780c */ /* 0x000fe20003f46270 */
[----:B------:R-:W0:Y:S01]  /*1510*/  LDGDEPBAR ;  /* 0x00000000000079af */ /* 0x000e220000000000 */
[----:B------:R-:W-:Y:S01]  /*1520*/  VOTEU.ANY UP0, P1 ;  /* 0x00000000003f7886 */ /* 0x000fe20000800100 */
[----:B------:R-:W-:Y:S02]  /*1530*/  IMAD.SHL.U32 R4, R226, 0x8, RZ ;  /* 0x00000008e2047824 */ /* 0x000fe400078e00ff */
[----:B------:R3:W-:Y:S01]  /*1540*/  @P0 LDGSTS.E.BYPASS.LTC128B.128 [R227+0x8100], [R12.64], !P5 ;  /* 0x081000000ce30fae */ /* 0x0007e2000e901d52 */
[----:B-1----:R-:W-:Y:S01]  /*1550*/  SHF.R.S32.HI R11, RZ, 0x1f, R6 ;  /* 0x0000001fff0b7819 */ /* 0x002fe20000011406 */
[----:B------:R-:W-:-:S02]  /*1560*/  @UP0 UIMAD UR4, UR7, 0x60, URZ ;  /* 0x00000060070408a4 */ /* 0x000fc4000f8e023f */
[----:B------:R3:W-:Y:S01]  /*1570*/  @P0 LDGSTS.E.BYPASS.LTC128B.128 [R227+0xc100], [R12.64+0x80], !P4 ;  /* 0x0c1000800ce30fae */ /* 0x0007e2000e101d52 */
[----:B------:R-:W-:Y:S02]  /*1580*/  LEA.HI R0, R11, R6, RZ, 0x3 ;  /* 0x000000060b007211 */ /* 0x000fe400078f18ff */
[----:B------:R-:W-:Y:S02]  /*1590*/  @P6 LEA R5, P0, R5, R8, 0x5 ;  /* 0x0000000805056211 */ /* 0x000fe400078028ff */
[----:B------:R-:W-:Y:S02]  /*15a0*/  LOP3.LUT R7, R0, 0xfffffff8, RZ, 0xc0, !PT ;  /* 0xfffffff800077812 */ /* 0x000fe400078ec0ff */
[----:B------:R-:W-:Y:S02]  /*15b0*/  @P6 LEA.HI.X R2, R3, R9, R2, 0x5, P0 ;  /* 0x0000000903026211 */ /* 0x000fe400000f2c02 */
[----:B------:R-:W-:Y:S01]  /*15c0*/  @P6 LEA R10, P0, R5, c[0x0][0x1c8], 0x1 ;  /* 0x00007200050a6a11 */ /* 0x000fe200078008ff */
[----:B------:R-:W-:-:S03]  /*15d0*/  IMAD.IADD R6, R6, 0x1, -R7 ;  /* 0x0000000106067824 */ /* 0x000fc600078e0a07 */
[----:B------:R-:W-:Y:S01]  /*15e0*/  @P6 LEA.HI.X R11, R5, c[0x0][0x1cc], R2, 0x1, P0 ;  /* 0x00007300050b6a11 */ /* 0x000fe200000f0c02 */
[----:B------:R-:W-:Y:S01]  /*15f0*/  IMAD.SHL.U32 R5, R6, 0x40, RZ ;  /* 0x0000004006057824 */ /* 0x000fe200078e00ff */
[----:B------:R-:W-:-:S03]  /*1600*/  @P2 IADD3 R2, P0, R8, UR12, RZ ;  /* 0x0000000c08022c10 */ /* 0x000fc6000ff1e0ff */
[----:B------:R1:W-:Y:S01]  /*1610*/  @P6 LDGSTS.E.BYPASS.LTC128B.128 [R227+0x9100], [R10.64], !P5 ;  /* 0x091000000ae36fae */ /* 0x0003e2000e901d52 */
[----:B------:R-:W-:Y:S01]  /*1620*/  @P2 IADD3.X R7, R9, UR9, RZ, P0, !PT ;  /* 0x0000000909072c10 */ /* 0x000fe200087fe4ff */
[----:B------:R-:W-:Y:S01]  /*1630*/  @P1 IMAD.WIDE.U32 R8, R3, 0x60, R8 ;  /* 0x0000006003081825 */ /* 0x000fe200078e0008 */
[----:B------:R-:W-:Y:S01]  /*1640*/  LOP3.LUT R5, R5, 0x1c0, RZ, 0xc0, !PT ;  /* 0x000001c005057812 */ /* 0x000fe200078ec0ff */
[----:B------:R1:W-:Y:S03]  /*1650*/  @P6 LDGSTS.E.BYPASS.LTC128B.128 [R227+0xd100], [R10.64+0x80], !P4 ;  /* 0x0d1000800ae36fae */ /* 0x0003e6000e101d52 */
[----:B------:R-:W-:Y:S01]  /*1660*/  @P1 IADD3 R3, R9, UR4, RZ ;  /* 0x0000000409031c10 */ /* 0x000fe2000fffe0ff */
[C---:B------:R-:W-:Y:S01]  /*1670*/  IMAD.SHL.U32 R9, R57.reuse, 0x8, RZ ;  /* 0x0000000839097824 */ /* 0x040fe200078e00ff */
[C---:B---3--:R-:W-:Y:S01]  /*1680*/  @P2 LEA R12, P0, R2.reuse, c[0x0][0x1c8], 0x1 ;  /* 0x00007200020c2a11 */ /* 0x048fe200078008ff */
[----:B------:R-:W-:Y:S01]  /*1690*/  ULDC.64 UR4, c[0x0][0x208] ;  /* 0x0000820000047ab9 */ /* 0x000fe20000000a00 */
[----:B------:R-:W-:Y:S01]  /*16a0*/  IADD3 R57, -R57, UR17, RZ ;  /* 0x0000001139397c10 */ /* 0x000fe2000fffe1ff */
[----:B------:R-:W-:Y:S01]  /*16b0*/  UIMAD UR10, UR10, UR4, URZ ;  /* 0x000000040a0a72a4 */ /* 0x000fe2000f8e023f */
[----:B------:R-:W-:Y:S01]  /*16c0*/  @P2 LEA.HI.X R13, R2, c[0x0][0x1cc], R7, 0x1, P0 ;  /* 0x00007300020d2a11 */ /* 0x000fe200000f0c07 */
[----:B------:R-:W-:Y:S01]  /*16d0*/  IMAD.SHL.U32 R7, R0, 0x40, RZ ;  /* 0x0000004000077824 */ /* 0x000fe200078e00ff */
[----:B------:R-:W-:Y:S01]  /*16e0*/  LOP3.LUT R2, R5, 0x8, R4, 0xf8, !PT ;  /* 0x0000000805027812 */ /* 0x000fe200078ef804 */
[----:B------:R-:W-:Y:S01]  /*16f0*/  UIMAD.WIDE.U32 UR14, UR20, UR4, URZ ;  /* 0x00000004140e72a5 */ /* 0x000fe2000f8e003f */
[----:B------:R-:W-:Y:S01]  /*1700*/  SHF.R.U32.HI R5, RZ, 0x3, R5 ;  /* 0x00000003ff057819 */ /* 0x000fe20000011605 */
[----:B------:R5:W-:Y:S01]  /*1710*/  @P2 LDGSTS.E.BYPASS.LTC128B.128 [R227+0xa100], [R12.64], !P5 ;  /* 0x0a1000000ce32fae */ /* 0x000be2000e901d52 */
[----:B------:R-:W-:Y:S01]  /*1720*/  @P1 LEA R4, P0, R8, c[0x0][0x1c8], 0x1 ;  /* 0x0000720008041a11 */ /* 0x000fe200078008ff */
[----:B------:R-:W-:Y:S01]  /*1730*/  UIMAD UR10, UR20, UR5, UR10 ;  /* 0x00000005140a72a4 */ /* 0x000fe2000f8e020a */
[----:B------:R-:W-:Y:S01]  /*1740*/  LOP3.LUT R2, R2, R5, RZ, 0x3c, !PT ;  /* 0x0000000502027212 */ /* 0x000fe200078e3cff */
[----:B------:R5:W-:Y:S01]  /*1750*/  @P2 LDGSTS.E.BYPASS.LTC128B.128 [R227+0xe100], [R12.64+0x80], !P4 ;  /* 0x0e1000800ce32fae */ /* 0x000be2000e101d52 */
[----:B------:R-:W-:Y:S01]  /*1760*/  @P1 LEA.HI.X R5, R8, c[0x0][0x1cc], R3, 0x1, P0 ;  /* 0x0000730008051a11 */ /* 0x000fe200000f0c03 */
[----:B------:R-:W-:Y:S01]  /*1770*/  IMAD.SHL.U32 R3, R56, 0x40, RZ ;  /* 0x0000004038037824 */ /* 0x000fe200078e00ff */
[----:B------:R-:W-:Y:S01]  /*1780*/  LOP3.LUT R2, R2, 0xfffffe00, R7, 0xf8, !PT ;  /* 0xfffffe0002027812 */ /* 0x000fe200078ef807 */
[----:B------:R-:W-:-:S02]  /*1790*/  UIADD3 UR10, UR15, UR10, URZ ;  /* 0x0000000a0f0a7290 */ /* 0x000fc4000fffe03f */
[----:B------:R3:W-:Y:S01]  /*17a0*/  @P1 LDGSTS.E.BYPASS.LTC128B.128 [R227+0xb100], [R4.64], !P5 ;  /* 0x0b10000004e31fae */ /* 0x0007e2000e901d52 */
[----:B------:R-:W-:Y:S01]  /*17b0*/  LOP3.LUT R0, R3, 0x1c0, RZ, 0xc0, !PT ;  /* 0x000001c003007812 */ /* 0x000fe200078ec0ff */
[----:B------:R-:W-:Y:S02]  /*17c0*/  IMAD R7, R39, 0x400, R2 ;  /* 0x0000040027077824 */ /* 0x000fe400078e0202 */
[----:B------:R3:W-:Y:S01]  /*17d0*/  @P1 LDGSTS.E.BYPASS.LTC128B.128 [R227+0xf100], [R4.64+0x80], !P4 ;  /* 0x0f10008004e31fae */ /* 0x0007e2000e101d52 */
[----:B------:R-:W-:Y:S01]  /*17e0*/  R2P PR, R6, 0x6 ;  /* 0x0000000606007804 */ /* 0x000fe20000000000 */
[----:B------:R-:W-:Y:S01]  /*17f0*/  IMAD.MOV.U32 R3, RZ, RZ, 0x20 ;  /* 0x00000020ff037424 */ /* 0x000fe200078e00ff */
[----:B------:R-:W-:Y:S01]  /*1800*/  LOP3.LUT R9, R0, 0x8, R9, 0xf8, !PT ;  /* 0x0000000800097812 */ /* 0x000fe200078ef809 */
[----:B------:R-:W0:Y:S01]  /*1810*/  LDGDEPBAR ;  /* 0x00000000000079af */ /* 0x000e220000000000 */
[----:B------:R-:W-:Y:S02]  /*1820*/  SHF.R.U32.HI R0, RZ, 0x3, R0 ;  /* 0x00000003ff007819 */ /* 0x000fe40000011600 */
[----:B------:R-:W-:-:S02]  /*1830*/  SEL R3, R3, 0xffffffe0, !P2 ;  /* 0xffffffe003037807 */ /* 0x000fc40005000000 */
[----:B------:R-:W-:Y:S02]  /*1840*/  LOP3.LUT R9, R9, R0, RZ, 0x3c, !PT ;  /* 0x0000000009097212 */ /* 0x000fe400078e3cff */
[----:B------:R-:W-:Y:S02]  /*1850*/  LOP3.LUT P0, RZ, R56, 0x2, RZ, 0xc0, !PT ;  /* 0x0000000238ff7812 */ /* 0x000fe4000780c0ff */
[----:B------:R-:W-:Y:S01]  /*1860*/  ISETP.LT.OR P6, PT, R57, 0x1, P5 ;  /* 0x000000013900780c */ /* 0x000fe20002fc1670 */
[----:B------:R-:W-:-:S04]  /*1870*/  IMAD R226, R226, 0x200, R9 ;  /* 0x00000200e2e27824 */ /* 0x000fc800078e0209 */
[----:B------:R-:W-:-:S05]  /*1880*/  IMAD.SHL.U32 R226, R226, 0x2, RZ ;  /* 0x00000002e2e27824 */ /* 0x000fca00078e00ff */
[----:B------:R-:W-:Y:S01]  /*1890*/  IADD3 R225, R226, 0x8120, RZ ;  /* 0x00008120e2e17810 */ /* 0x000fe20007ffe0ff */
[----:B---3--:R-:W-:Y:S01]  /*18a0*/  IMAD.MOV.U32 R5, RZ, RZ, 0x10 ;  /* 0x00000010ff057424 */ /* 0x008fe200078e00ff */
[----:B------:R-:W-:-:S04]  /*18b0*/  DEPBAR.LE SB0, 0x1 ;  /* 0x000080400000791a */ /* 0x000fc80000000000 */
[----:B------:R-:W-:Y:S02]  /*18c0*/  SEL R5, R5, 0xfffffff0, !P1 ;  /* 0xfffffff005057807 */ /* 0x000fe40004800000 */
[C---:B------:R-:W-:Y:S01]  /*18d0*/  LEA R4, R7.reuse, 0x100, 0x1 ;  /* 0x0000010007047811 */ /* 0x040fe200078e08ff */
[----:B------:R-:W-:Y:S01]  /*18e0*/  IMAD.SHL.U32 R7, R7, 0x2, RZ ;  /* 0x0000000207077824 */ /* 0x000fe200078e00ff */
[----:B------:R-:W-:Y:S03]  /*18f0*/  BAR.SYNC.DEFER_BLOCKING 0x0 ;  /* 0x0000000000007b1d */ /* 0x000fe60000010000 */
[--C-:B------:R-:W-:Y:S02]  /*1900*/  IMAD R6, R5, 0x2, R4.reuse ;  /* 0x0000000205067824 */ /* 0x100fe400078e0204 */
        /* <DEDUP_REMOVED lines=11> */
[----:B---3--:R-:W-:-:S04]  /*19c0*/  IADD3 R6, R226, 0x8100, RZ ;  /* 0x00008100e2067810 */ /* 0x008fc80007ffe0ff */
[----:B------:R-:W-:Y:S01]  /*19d0*/  @P0 IADD3 R225, R6, -0x20, RZ ;  /* 0xffffffe006e10810 */ /* 0x000fe20007ffe0ff */
[----:B------:R-:W-:-:S03]  /*19e0*/  IMAD.WIDE.U32 R6, R55, c[0x0][0x208], R58 ;  /* 0x0000820037067a25 */ /* 0x000fc600078e003a */
[----:B------:R-:W-:Y:S01]  /*19f0*/  IADD3 R219, R225, 0x800, RZ ;  /* 0x00000800e1db7810 */ /* 0x000fe20007ffe0ff */
[----:B------:R-:W-:Y:S01]  /*1a00*/  IMAD.IADD R7, R7, 0x1, R60 ;  /* 0x0000000107077824 */ /* 0x000fe200078e023c */
[C---:B------:R-:W-:Y:S02]  /*1a10*/  IADD3 R218, R225.reuse, 0x1000, RZ ;  /* 0x00001000e1da7810 */ /* 0x040fe40007ffe0ff */
[C---:B------:R-:W-:Y:S02]  /*1a20*/  IADD3 R217, R225.reuse, 0x1800, RZ ;  /* 0x00001800e1d97810 */ /* 0x040fe40007ffe0ff */
[C---:B------:R-:W-:Y:S01]  /*1a30*/  IADD3 R216, R225.reuse, 0x2000, RZ ;  /* 0x00002000e1d87810 */ /* 0x040fe20007ffe0ff */
[C---:B----4-:R-:W-:Y:S01]  /*1a40*/  IMAD R0, R54.reuse, c[0x0][0x214], R53 ;  /* 0x0000850036007a24 */ /* 0x050fe200078e0235 */
[C---:B------:R-:W-:Y:S01]  /*1a50*/  IADD3 R215, R225.reuse, 0x2800, RZ ;  /* 0x00002800e1d77810 */ /* 0x040fe20007ffe0ff */
[----:B------:R-:W-:Y:S01]  /*1a60*/  IMAD.WIDE.U32 R54, R54, c[0x0][0x210], R6 ;  /* 0x0000840036367a25 */ /* 0x000fe200078e0006 */
[----:B------:R-:W-:Y:S01]  /*1a70*/  IADD3 R214, R225, 0x3000, RZ ;  /* 0x00003000e1d67810 */ /* 0x000fe20007ffe0ff */
[----:B------:R-:W-:-:S04]  /*1a80*/  DEPBAR.LE SB0, 0x0 ;  /* 0x000080000000791a */ /* 0x000fc80000000000 */
[----:B------:R-:W-:Y:S01]  /*1a90*/  BAR.SYNC.DEFER_BLOCKING 0x0 ;  /* 0x0000000000007b1d */ /* 0x000fe20000010000 */
[----:B------:R-:W-:Y:S01]  /*1aa0*/  IMAD.IADD R55, R55, 0x1, R0 ;  /* 0x0000000137377824 */ /* 0x000fe200078e0200 */
[C---:B------:R-:W-:Y:S01]  /*1ab0*/  IADD3 R213, R225.reuse, 0x3800, RZ ;  /* 0x00003800e1d57810 */ /* 0x040fe20007ffe0ff */
[----:B------:R-:W-:Y:S01]  /*1ac0*/  IMAD.U32 R6, RZ, RZ, UR14 ;  /* 0x0000000eff067e24 */ /* 0x000fe2000f8e00ff */
[C---:B------:R-:W-:Y:S01]  /*1ad0*/  IADD3 R211, R225.reuse, 0x4000, RZ ;  /* 0x00004000e1d37810 */ /* 0x040fe20007ffe0ff */
[----:B------:R-:W-:Y:S01]  /*1ae0*/  IMAD.WIDE.U32 R240, R240, c[0x0][0x218], R54 ;  /* 0x00008600f0f07a25 */ /* 0x000fe200078e0036 */
[----:B------:R-:W-:Y:S01]  /*1af0*/  UMOV UR14, 0x6 ;  /* 0x00000006000e7882 */ /* 0x000fe20000000000 */
[----:B------:R-:W-:Y:S01]  /*1b00*/  IADD3 R210, R225, 0x4800, RZ ;  /* 0x00004800e1d27810 */ /* 0x000fe20007ffe0ff */
[----:B------:R-:W-:Y:S01]  /*1b10*/  USHF.L.U64.HI UR14, UR4, UR14, UR5 ;  /* 0x0000000e040e7299 */ /* 0x000fe20008010205 */
[----:B------:R-:W-:Y:S01]  /*1b20*/  IMAD.U32 R7, RZ, RZ, UR15 ;  /* 0x0000000fff077e24 */ /* 0x000fe2000f8e00ff */
[----:B------:R-:W-:Y:S01]  /*1b30*/  LEA R7, P0, R6, R240, 0x7 ;  /* 0x000000f006077211 */ /* 0x000fe200078038ff */
[----:B------:R-:W-:Y:S01]  /*1b40*/  IMAD.IADD R235, R241, 0x1, R235 ;  /* 0x00000001f1eb7824 */ /* 0x000fe200078e02eb */
[----:B------:R-:W-:-:S02]  /*1b50*/  IADD3 R209, R225, 0x5000, RZ ;  /* 0x00005000e1d17810 */ /* 0x000fc40007ffe0ff */
[C---:B------:R-:W-:Y:S02]  /*1b60*/  IADD3 R208, R225.reuse, 0x5800, RZ ;  /* 0x00005800e1d07810 */ /* 0x040fe40007ffe0ff */
[C---:B------:R-:W-:Y:S02]  /*1b70*/  IADD3 R207, R225.reuse, 0x6000, RZ ;  /* 0x00006000e1cf7810 */ /* 0x040fe40007ffe0ff */
[C---:B------:R-:W-:Y:S02]  /*1b80*/  IADD3 R206, R225.reuse, 0x6800, RZ ;  /* 0x00006800e1ce7810 */ /* 0x040fe40007ffe0ff */
[C---:B------:R-:W-:Y:S02]  /*1b90*/  IADD3 R205, R225.reuse, 0x7000, RZ ;  /* 0x00007000e1cd7810 */ /* 0x040fe40007ffe0ff */
[----:B------:R-:W-:Y:S01]  /*1ba0*/  IADD3 R204, R225, 0x7800, RZ ;  /* 0x00007800e1cc7810 */ /* 0x000fe20007ffe0ff */
[----:B-1----:R-:W5:Y:S04]  /*1bb0*/  LDSM.16.M88.4 R8, [R226+0x9100] ;  /* 0x00910000e208783b */ /* 0x002f680000000200 */
[----:B------:R-:W-:Y:S04]  /*1bc0*/  LDSM.16.M88.4 R32, [R225+0x1000] ;  /* 0x00100000e120783b */ /* 0x000fe80000000200 */
[----:B------:R-:W1:Y:S04]  /*1bd0*/  LDSM.16.M88.4 R92, [R226+0xa100] ;  /* 0x00a10000e25c783b */ /* 0x000e680000000200 */
[----:B------:R-:W3:Y:S04]  /*1be0*/  LDSM.16.M88.4 R24, [R226+0x8100] ;  /* 0x00810000e218783b */ /* 0x000ee80000000200 */
[----:B--2---:R-:W2:Y:S04]  /*1bf0*/  LDSM.16.M88.4 R16, [R226+0x8900] ;  /* 0x00890000e210783b */ /* 0x004ea80000000200 */
[----:B------:R-:W4:Y:S04]  /*1c00*/  LDSM.16.M88.4 R100, [R226+0x9900] ;  /* 0x00990000e264783b */ /* 0x000f280000000200 */
[----:B------:R-:W-:Y:S04]  /*1c10*/  LDSM.16.M88.4 R48, [R225] ;  /* 0x00000000e130783b */ /* 0x000fe80000000200 */
[----:B------:R-:W-:Y:S04]  /*1c20*/  LDSM.16.M88.4 R44, [R225+0x800] ;  /* 0x00080000e12c783b */ /* 0x000fe80000000200 */
[----:B------:R-:W-:Y:S04]  /*1c30*/  LDSM.16.M88.4 R40, [R225+0x1800] ;  /* 0x00180000e128783b */ /* 0x000fe80000000200 */
[----:B------:R-:W-:Y:S01]  /*1c40*/  LDSM.16.M88.4 R76, [R226+0xb100] ;  /* 0x00b10000e24c783b */ /* 0x000fe20000000200 */
[C---:B-----5:R-:W-:Y:S03]  /*1c50*/  HMMA.16816.F32.BF16 R12, R140.reuse, R8, RZ ;  /* 0x000000088c0c723c */ /* 0x060fe600000418ff */
[----:B------:R-:W-:Y:S04]  /*1c60*/  LDSM.16.M88.4 R68, [R226+0xb900] ;  /* 0x00b90000e244783b */ /* 0x000fe80000000200 */
[----:B------:R-:W-:Y:S01]  /*1c70*/  LDSM.16.M88.4 R84, [R226+0xa900] ;  /* 0x00a90000e254783b */ /* 0x000fe20000000200 */
[C---:B------:R-:W-:Y:S03]  /*1c80*/  HMMA.16816.F32.BF16 R8, R140.reuse, R10, RZ ;  /* 0x0000000a8c08723c */ /* 0x040fe600000418ff */
[----:B------:R-:W-:Y:S05]  /*1c90*/  LDSM.16.M88.4 R52, [R225+0x2800] ;  /* 0x00280000e134783b */ /* 0x000fea0000000200 */
[----:B-1----:R-:W-:Y:S08]  /*1ca0*/  HMMA.16816.F32.BF16 R96, R140, R92, RZ ;  /* 0x0000005c8c60723c */ /* 0x002ff000000418ff */
[C---:B------:R-:W-:Y:S08]  /*1cb0*/  HMMA.16816.F32.BF16 R12, R168.reuse, R32, R12 ;  /* 0x00000020a80c723c */ /* 0x040ff0000004180c */
[----:B------:R-:W-:Y:S01]  /*1cc0*/  HMMA.16816.F32.BF16 R8, R168, R34, R8 ;  /* 0x00000022a808723c */ /* 0x000fe20000041808 */
[----:B------:R-:W1:Y:S07]  /*1cd0*/  LDSM.16.M88.4 R32, [R225+0x2000] ;  /* 0x00200000e120783b */ /* 0x000e6e0000000200 */
[C---:B---3--:R-:W-:Y:S08]  /*1ce0*/  HMMA.16816.F32.BF16 R28, R140.reuse, R24, RZ ;  /* 0x000000188c1c723c */ /* 0x048ff000000418ff */
[C---:B------:R-:W-:Y:S08]  /*1cf0*/  HMMA.16816.F32.BF16 R24, R140.reuse, R26, RZ ;  /* 0x0000001a8c18723c */ /* 0x040ff000000418ff */
[C---:B--2---:R-:W-:Y:S08]  /*1d00*/  HMMA.16816.F32.BF16 R20, R140.reuse, R16, RZ ;  /* 0x000000108c14723c */ /* 0x044ff000000418ff */
[C---:B------:R-:W-:Y:S08]  /*1d10*/  HMMA.16816.F32.BF16 R16, R140.reuse, R18, RZ ;  /* 0x000000128c10723c */ /* 0x040ff000000418ff */
[C---:B----4-:R-:W-:Y:S08]  /*1d20*/  HMMA.16816.F32.BF16 R104, R140.reuse, R100, RZ ;  /* 0x000000648c68723c */ /* 0x050ff000000418ff */
[C---:B------:R-:W-:Y:S08]  /*1d30*/  HMMA.16816.F32.BF16 R100, R140.reuse, R102, RZ ;  /* 0x000000668c64723c */ /* 0x040ff000000418ff */
[----:B------:R-:W-:Y:S08]  /*1d40*/  HMMA.16816.F32.BF16 R92, R140, R94, RZ ;  /* 0x0000005e8c5c723c */ /* 0x000ff000000418ff */
[C---:B-1----:R-:W-:Y:S07]  /*1d50*/  HMMA.16816.F32.BF16 R96, R168.reuse, R32, R96 ;  /* 0x00000020a860723c */ /* 0x042fee0000041860 */
[----:B------:R-:W-:Y:S01]  /*1d60*/  IMAD.U32 R33, RZ, RZ, UR10 ;  /* 0x0000000aff217e24 */ /* 0x000fe2000f8e00ff */
[----:B------:R-:W-:Y:S01]  /*1d70*/  USHF.L.U32 UR10, UR4, 0x6, URZ ;  /* 0x00000006040a7899 */ /* 0x000fe2000800063f */
[----:B------:R-:W-:Y:S03]  /*1d80*/  HMMA.16816.F32.BF16 R28, R168, R48, R28 ;  /* 0x00000030a81c723c */ /* 0x000fe6000004181c */
[----:B------:R-:W-:Y:S01]  /*1d90*/  LEA.HI.X R0, R6, R235, R33, 0x7, P0 ;  /* 0x000000eb06007211 */ /* 0x000fe200000f3c21 */
[----:B------:R-:W-:-:S03]  /*1da0*/  UIADD3 UR16, UP0, UR10, 0x80, URZ ;  /* 0x000000800a107890 */ /* 0x000fc6000ff1e03f */
[C---:B------:R-:W-:Y:S01]  /*1db0*/  LEA R48, P0, R7.reuse, c[0x0][0x1f8], 0x1 ;  /* 0x00007e0007307a11 */ /* 0x040fe200078008ff */
[C---:B------:R-:W-:Y:S01]  /*1dc0*/  HMMA.16816.F32.BF16 R24, R168.reuse, R50, R24 ;  /* 0x00000032a818723c */ /* 0x040fe20000041818 */
[----:B------:R-:W-:Y:S02]  /*1dd0*/  UIADD3.X UR15, URZ, UR14, URZ, UP0, !UPT ;  /* 0x0000000e3f0f7290 */ /* 0x000fe400087fe43f */
[----:B------:R-:W-:Y:S01]  /*1de0*/  LEA.HI.X R49, R7, c[0x0][0x1fc], R0, 0x1, P0 ;  /* 0x00007f0007317a11 */ /* 0x000fe200000f0c00 */
[----:B------:R-:W-:Y:S01]  /*1df0*/  IMAD.MOV.U32 R0, RZ, RZ, 0x40 ;  /* 0x00000040ff007424 */ /* 0x000fe200078e00ff */
[----:B------:R-:W-:Y:S02]  /*1e00*/  UISETP.GE.AND UP0, UPT, UR25, 0x2, UPT ;  /* 0x000000021900788c */ /* 0x000fe4000bf06270 */
[----:B------:R-:W-:Y:S01]  /*1e10*/  IADD3 R50, P2, R48, UR10, RZ ;  /* 0x0000000a30327c10 */ /* 0x000fe2000ff5e0ff */
[----:B------:R-:W-:Y:S03]  /*1e20*/  HMMA.16816.F32.BF16 R16, R168, R46, R16 ;  /* 0x0000002ea810723c */ /* 0x000fe60000041810 */
[----:B------:R-:W-:-:S02]  /*1e30*/  IADD3.X R51, R49, UR14, RZ, P2, !PT ;  /* 0x0000000e31337c10 */ /* 0x000fc400097fe4ff */
[----:B------:R-:W-:Y:S02]  /*1e40*/  ISETP.LT.OR P2, PT, R57, 0x1, P4 ;  /* 0x000000013900780c */ /* 0x000fe40002741670 */
[----:B------:R-:W-:Y:S01]  /*1e50*/  IMAD.U32 R47, RZ, RZ, UR10 ;  /* 0x0000000aff2f7e24 */ /* 0x000fe2000f8e00ff */
[----:B------:R-:W-:Y:S04]  /*1e60*/  HMMA.16816.F32.BF16 R20, R168, R44, R20 ;  /* 0x0000002ca814723c */ /* 0x000fe80000041814 */
[----:B------:R-:W-:-:S04]  /*1e70*/  IADD3 R46, P1, P0, R47, 0x80, R48 ;  /* 0x000000802f2e7810 */ /* 0x000fc8000783e030 */
[----:B------:R-:W-:Y:S01]  /*1e80*/  IADD3.X R47, RZ, UR14, R49, P1, P0 ;  /* 0x0000000eff2f7c10 */ /* 0x000fe20008fe0431 */
[C---:B------:R-:W-:Y:S01]  /*1e90*/  HMMA.16816.F32.BF16 R104, R168.reuse, R40, R104 ;  /* 0x00000028a868723c */ /* 0x040fe20000041868 */
[C---:B------:R-:W-:Y:S02]  /*1ea0*/  IADD3 R44, P0, R50.reuse, UR10, RZ ;  /* 0x0000000a322c7c10 */ /* 0x040fe4000ff1e0ff */
[----:B------:R-:W-:Y:S02]  /*1eb0*/  ISETP.LT.OR P1, PT, R57, 0x21, P5 ;  /* 0x000000213900780c */ /* 0x000fe40002f21670 */
[C---:B------:R-:W-:Y:S02]  /*1ec0*/  IADD3.X R45, R51.reuse, UR14, RZ, P0, !PT ;  /* 0x0000000e332d7c10 */ /* 0x040fe400087fe4ff */
[----:B------:R-:W-:Y:S01]  /*1ed0*/  IADD3 R6, P0, R50, UR16, RZ ;  /* 0x0000001032067c10 */ /* 0x000fe2000ff1e0ff */
[----:B------:R-:W-:Y:S01]  /*1ee0*/  HMMA.16816.F32.BF16 R100, R168, R42, R100 ;  /* 0x0000002aa864723c */ /* 0x000fe20000041864 */
[----:B------:R-:W1:Y:S02]  /*1ef0*/  LDSM.16.M88.4 R40, [R225+0x3000] ;  /* 0x00300000e128783b */ /* 0x000e640000000200 */
[----:B------:R-:W-:-:S02]  /*1f00*/  IADD3.X R7, R51, UR15, RZ, P0, !PT ;  /* 0x0000000f33077c10 */ /* 0x000fc400087fe4ff */
[----:B------:R-:W-:-:S03]  /*1f10*/  IADD3 R60, P0, R44, UR10, RZ ;  /* 0x0000000a2c3c7c10 */ /* 0x000fc6000ff1e0ff */
[----:B------:R-:W-:Y:S01]  /*1f20*/  HMMA.16816.F32.BF16 R92, R168, R34, R92 ;  /* 0x00000022a85c723c */ /* 0x000fe2000004185c */
[----:B------:R-:W2:Y:S01]  /*1f30*/  LDSM.16.M88.4 R32, [R225+0x3800] ;  /* 0x00380000e120783b */ /* 0x000ea20000000200 */
[----:B------:R-:W-:Y:S02]  /*1f40*/  IADD3.X R61, R45, UR14, RZ, P0, !PT ;  /* 0x0000000e2d3d7c10 */ /* 0x000fe400087fe4ff */
[----:B------:R-:W-:Y:S01]  /*1f50*/  IADD3 R58, P0, R44, UR16, RZ ;  /* 0x000000102c3a7c10 */ /* 0x000fe2000ff1e0ff */
[----:B------:R-:W-:Y:S01]  /*1f60*/  @!PT LDS RZ, [RZ] ;  /* 0x00000000fffff984 */ /* 0x000fe20000000800 */
[----:B------:R-:W-:Y:S01]  /*1f70*/  @!PT LDS RZ, [RZ] ;  /* 0x00000000fffff984 */ /* 0x000fe20000000800 */
[----:B------:R-:W-:Y:S01]  /*1f80*/  @!PT LDS RZ, [RZ] ;  /* 0x00000000fffff984 */ /* 0x000fe20000000800 */
[----:B------:R3:W-:Y:S01]  /*1f90*/  LDGSTS.E.BYPASS.LTC128B.128 [R227+0x100], [R48.64], !P6 ;  /* 0x0010000030e37fae */ /* 0x0007e2000f101d52 */
[C---:B------:R-:W-:Y:S02]  /*1fa0*/  ISETP.LT.OR P6, PT, R57.reuse, 0x21, P4 ;  /* 0x000000213900780c */ /* 0x040fe400027c1670 */
[----:B------:R-:W-:Y:S01]  /*1fb0*/  HMMA.16816.F32.BF16 R80, R140, R76, RZ ;  /* 0x0000004c8c50723c */ /* 0x000fe200000418ff */
[----:B------:R3:W-:Y:S01]  /*1fc0*/  LDGSTS.E.BYPASS.LTC128B.128 [R227+0x4100], [R48.64+0x80], !P2 ;  /* 0x0410008030e37fae */ /* 0x0007e2000d101d52 */
[----:B------:R-:W-:-:S02]  /*1fd0*/  ISETP.LT.OR P2, PT, R57, 0x41, P5 ;  /* 0x000000413900780c */ /* 0x000fc40002f41670 */
[----:B------:R-:W-:Y:S01]  /*1fe0*/  IADD3.X R59, R45, UR15, RZ, P0, !PT ;  /* 0x0000000f2d3b7c10 */ /* 0x000fe200087fe4ff */
[----:B------:R3:W-:Y:S01]  /*1ff0*/  LDGSTS.E.BYPASS.LTC128B.128 [R227+0x1100], [R50.64], !P1 ;  /* 0x0110000032e37fae */ /* 0x0007e2000c901d52 */
[C---:B------:R-:W-:Y:S02]  /*2000*/  ISETP.LT.OR P0, PT, R57.reuse, 0x61, P5 ;  /* 0x000000613900780c */ /* 0x040fe40002f01670 */
[C---:B------:R-:W-:Y:S01]  /*2010*/  HMMA.16816.F32.BF16 R72, R140.reuse, R68, RZ ;  /* 0x000000448c48723c */ /* 0x040fe200000418ff */
[----:B------:R-:W-:Y:S02]  /*2020*/  LOP3.LUT P1, RZ, R56, 0x4, RZ, 0xc0, !PT ;  /* 0x0000000438ff7812 */ /* 0x000fe4000782c0ff */
[----:B------:R4:W-:Y:S01]  /*2030*/  LDGSTS.E.BYPASS.LTC128B.128 [R227+0x5100], [R46.64], !P6 ;  /* 0x051000002ee37fae */ /* 0x0009e2000f101d52 */
[C---:B------:R-:W-:Y:S02]  /*2040*/  ISETP.LT.OR P6, PT, R57.reuse, 0x41, P4 ;  /* 0x000000413900780c */ /* 0x040fe400027c1670 */
[----:B------:R-:W-:Y:S01]  /*2050*/  SEL R0, R0, 0xffffffc0, !P1 ;  /* 0xffffffc000007807 */ /* 0x000fe20004800000 */
[----:B------:R4:W-:Y:S01]  /*2060*/  LDGSTS.E.BYPASS.LTC128B.128 [R227+0x2100], [R44.64], !P2 ;  /* 0x021000002ce37fae */ /* 0x0009e2000d101d52 */
[----:B------:R-:W-:Y:S01]  /*2070*/  HMMA.16816.F32.BF16 R76, R140, R78, RZ ;  /* 0x0000004e8c4c723c */ /* 0x000fe200000418ff */
[----:B------:R-:W-:-:S02]  /*2080*/  ISETP.LT.OR P2, PT, R57, 0x61, P4 ;  /* 0x000000613900780c */ /* 0x000fc40002741670 */
[----:B------:R-:W-:Y:S02]  /*2090*/  IMAD.IADD R223, R226, 0x1, R0 ;  /* 0x00000001e2df7824 */ /* 0x000fe400078e0200 */
[----:B------:R-:W-:-:S03]  /*20a0*/  IMAD.IADD R212, R0, 0x1, R225 ;  /* 0x0000000100d47824 */ /* 0x000fc600078e02e1 */
[C---:B------:R-:W-:Y:S01]  /*20b0*/  HMMA.16816.F32.BF16 R68, R140.reuse, R70, RZ ;  /* 0x000000468c44723c */ /* 0x040fe200000418ff */
[----:B------:R2:W-:Y:S04]  /*20c0*/  LDGSTS.E.BYPASS.LTC128B.128 [R227+0x6100], [R6.64], !P6 ;  /* 0x0610000006e37fae */ /* 0x0005e8000f101d52 */
[----:B------:R5:W-:Y:S01]  /*20d0*/  LDGSTS.E.BYPASS.LTC128B.128 [R227+0x3100], [R60.64], !P0 ;  /* 0x031000003ce37fae */ /* 0x000be2000c101d52 */
[----:B------:R-:W-:Y:S02]  /*20e0*/  PLOP3.LUT P0, PT, PT, PT, UP0, 0x80, 0x0 ;  /* 0x000000000000781c */ /* 0x000fe40003f0f008 */
[C---:B------:R-:W-:Y:S01]  /*20f0*/  HMMA.16816.F32.BF16 R88, R140.reuse, R84, RZ ;  /* 0x000000548c58723c */ /* 0x040fe200000418ff */
[----:B------:R2:W-:Y:S04]  /*2100*/  LDGSTS.E.BYPASS.LTC128B.128 [R227+0x7100], [R58.64], !P2 ;  /* 0x071000003ae37fae */ /* 0x0005e8000d101d52 */
[----:B---3--:R-:W3:Y:S03]  /*2110*/  LDSM.16.M88.4 R48, [R223+0x8100] ;  /* 0x00810000df30783b */ /* 0x008ee60000000200 */
[----:B------:R-:W-:Y:S01]  /*2120*/  HMMA.16816.F32.BF16 R84, R140, R86, RZ ;  /* 0x000000568c54723c */ /* 0x000fe200000418ff */
[----:B------:R-:W-:Y:S04]  /*2130*/  LDSM.16.M88.4 R116, [R226+0xf100] ;  /* 0x00f10000e274783b */ /* 0x000fe80000000200 */
[----:B----4-:R-:W4:Y:S03]  /*2140*/  LDSM.16.M88.4 R44, [R223+0x8900] ;  /* 0x00890000df2c783b */ /* 0x010f260000000200 */
[C---:B-1----:R-:W-:Y:S01]  /*2150*/  HMMA.16816.F32.BF16 R80, R168.reuse, R40, R80 ;  /* 0x00000028a850723c */ /* 0x042fe20000041850 */
[----:B------:R-:W-:Y:S04]  /*2160*/  LDSM.16.M88.4 R112, [R226+0xf900] ;  /* 0x00f90000e270783b */ /* 0x000fe80000000200 */
[----:B------:R-:W-:Y:S03]  /*2170*/  LDSM.16.M88.4 R108, [R225+0x4000] ;  /* 0x00400000e16c783b */ /* 0x000fe60000000200 */
[C---:B------:R-:W-:Y:S01]  /*2180*/  HMMA.16816.F32.BF16 R76, R168.reuse, R42, R76 ;  /* 0x0000002aa84c723c */ /* 0x040fe2000004184c */
[----:B------:R-:W1:Y:S04]  /*2190*/  LDSM.16.M88.4 R40, [R223+0x9900] ;  /* 0x00990000df28783b */ /* 0x000e680000000200 */
[----:B------:R-:W-:Y:S03]  /*21a0*/  LDSM.16.M88.4 R64, [R225+0x5800] ;  /* 0x00580000e140783b */ /* 0x000fe60000000200 */
[C---:B--2---:R-:W-:Y:S01]  /*21b0*/  HMMA.16816.F32.BF16 R72, R168.reuse, R32, R72 ;  /* 0x00000020a848723c */ /* 0x044fe20000041848 */
[----:B-----5:R-:W-:Y:S04]  /*21c0*/  LDSM.16.M88.4 R60, [R225+0x6000] ;  /* 0x00600000e13c783b */ /* 0x020fe80000000200 */
[----:B------:R-:W-:Y:S03]  /*21d0*/  LDSM.16.M88.4 R56, [R225+0x6800] ;  /* 0x00680000e138783b */ /* 0x000fe60000000200 */
[C---:B------:R-:W-:Y:S01]  /*21e0*/  HMMA.16816.F32.BF16 R68, R168.reuse, R34, R68 ;  /* 0x00000022a844723c */ /* 0x040fe20000041844 */
[----:B------:R-:W2:Y:S04]  /*21f0*/  LDSM.16.M88.4 R32, [R223+0xa100] ;  /* 0x00a10000df20783b */ /* 0x000ea80000000200 */
[----:B------:R-:W-:Y:S03]  /*2200*/  LDSM.16.M88.4 R124, [R223+0xd900] ;  /* 0x00d90000df7c783b */ /* 0x000fe60000000200 */
[C---:B------:R-:W-:Y:S01]  /*2210*/  HMMA.16816.F32.BF16 R88, R168.reuse, R52, R88 ;  /* 0x00000034a858723c */ /* 0x040fe20000041858 */
[----:B------:R-:W-:Y:S04]  /*2220*/  LDSM.16.M88.4 R120, [R223+0xe100] ;  /* 0x00e10000df78783b */ /* 0x000fe80000000200 */
[----:B------:R-:W0:Y:S03]  /*2230*/  LDGDEPBAR ;  /* 0x00000000000079af */ /* 0x000e260000000000 */
[----:B------:R-:W-:Y:S01]  /*2240*/  HMMA.16816.F32.BF16 R84, R168, R54, R84 ;  /* 0x00000036a854723c */ /* 0x000fe20000041854 */
[----:B------:R-:W5:Y:S07]  /*2250*/  LDSM.16.M88.4 R52, [R223+0x9100] ;  /* 0x00910000df34783b */ /* 0x000f6e0000000200 */
        /* <DEDUP_REMOVED lines=8> */
[----:B------:R-:W1:Y:S07]  /*22e0*/  LDSM.16.M88.4 R40, [R212] ;  /* 0x00000000d428783b */ /* 0x000e6e0000000200 */
[C---:B--2---:R-:W-:Y:S08]  /*22f0*/  HMMA.16816.F32.BF16 R96, R172.reuse, R32, R96 ;  /* 0x00000020ac60723c */ /* 0x044ff00000041860 */
        /* <DEDUP_REMOVED lines=8> */
[C---:B----4-:R-:W-:Y:S08]  /*2380*/  HMMA.16816.F32.BF16 R80, R172.reuse, R44, R80 ;  /* 0x0000002cac50723c */ /* 0x050ff00000041850 */
[----:B------:R-:W-:Y:S01]  /*2390*/  HMMA.16816.F32.BF16 R76, R172, R46, R76 ;  /* 0x0000002eac4c723c */ /* 0x000fe2000004184c */
[----:B------:R-:W4:Y:S07]  /*23a0*/  LDSM.16.M88.4 R44, [R212+0x1800] ;  /* 0x00180000d42c783b */ /* 0x000f2e0000000200 */
[C---:B-1----:R-:W-:Y:S08]  /*23b0*/  HMMA.16816.F32.BF16 R28, R184.reuse, R40, R28 ;  /* 0x00000028b81c723c */ /* 0x042ff0000004181c */
[C---:B------:R-:W-:Y:S01]  /*23c0*/  HMMA.16816.F32.BF16 R24, R184.reuse, R42, R24 ;  /* 0x0000002ab818723c */ /* 0x040fe20000041818 */
[----:B------:R-:W1:Y:S07]  /*23d0*/  LDSM.16.M88.4 R40, [R212+0x2800] ;  /* 0x00280000d428783b */ /* 0x000e6e0000000200 */
[C---:B--2---:R-:W-:Y:S08]  /*23e0*/  HMMA.16816.F32.BF16 R20, R184.reuse, R32, R20 ;  /* 0x00000020b814723c */ /* 0x044ff00000041814 */
[----:B------:R-:W-:Y:S01]  /*23f0*/  HMMA.16816.F32.BF16 R16, R184, R34, R16 ;  /* 0x00000022b810723c */ /* 0x000fe20000041810 */
[----:B------:R-:W2:Y:S07]  /*2400*/  LDSM.16.M88.4 R32, [R212+0x3000] ;  /* 0x00300000d420783b */ /* 0x000eae0000000200 */
[C---:B-----5:R-:W-:Y:S08]  /*2410*/  HMMA.16816.F32.BF16 R72, R172.reuse, R52, R72 ;  /* 0x00000034ac48723c */ /* 0x060ff00000041848 */
        /* <DEDUP_REMOVED lines=16> */
[----:B------:R-:W5:Y:S07]  /*2520*/  LDSM.16.M88.4 R52, [R226+0xc900] ;  /* 0x00c90000e234783b */ /* 0x000f6e0000000200 */
[C---:B---3--:R-:W-:Y:S08]  /*2530*/  HMMA.16816.F32.BF16 R72, R184.reuse, R48, R72 ;  /* 0x00000030b848723c */ /* 0x048ff00000041848 */
[----:B------:R-:W-:Y:S01]  /*2540*/  HMMA.16816.F32.BF16 R68, R184, R50, R68 ;  /* 0x00000032b844723c */ /* 0x000fe20000041844 */
        /* <DEDUP_REMOVED lines=75> */
[C---:B-----5:R-:W-:Y:S08]  /*2a00*/  HMMA.16816.F32.BF16 R104, R200.reuse, R52, R104 ;  /* 0x00000034c868723c */ /* 0x060ff00000041868 */
[C---:B------:R-:W-:Y:S08]  /*2a10*/  HMMA.16816.F32.BF16 R100, R200.reuse, R54, R100 ;  /* 0x00000036c864723c */ /* 0x040ff00000041864 */
[C---:B---3--:R-:W-:Y:S08]  /*2a20*/  HMMA.16816.F32.BF16 R96, R200.reuse, R48, R96 ;  /* 0x00000030c860723c */ /* 0x048ff00000041860 */
[C---:B------:R-:W-:Y:S08]  /*2a30*/  HMMA.16816.F32.BF16 R92, R200.reuse, R50, R92 ;  /* 0x00000032c85c723c */ /* 0x040ff0000004185c */
[C---:B----4-:R-:W-:Y:S08]  /*2a40*/  HMMA.16816.F32.BF16 R88, R200.reuse, R44, R88 ;  /* 0x0000002cc858723c */ /* 0x050ff00000041858 */
[C---:B------:R-:W-:Y:S08]  /*2a50*/  HMMA.16816.F32.BF16 R84, R200.reuse, R46, R84 ;  /* 0x0000002ec854723c */ /* 0x040ff00000041854 */
[C---:B-1----:R-:W-:Y:S08]  /*2a60*/  HMMA.16816.F32.BF16 R80, R200.reuse, R40, R80 ;  /* 0x00000028c850723c */ /* 0x042ff00000041850 */
[C---:B------:R-:W-:Y:S08]  /*2a70*/  HMMA.16816.F32.BF16 R76, R200.reuse, R42, R76 ;  /* 0x0000002ac84c723c */ /* 0x040ff0000004184c */
[C---:B--2---:R-:W-:Y:S08]  /*2a80*/  HMMA.16816.F32.BF16 R72, R200.reuse, R32, R72 ;  /* 0x00000020c848723c */ /* 0x044ff00000041848 */
[----:B------:R-:W-:Y:S01]  /*2a90*/  HMMA.16816.F32.BF16 R68, R200, R34, R68 ;  /* 0x00000022c844723c */ /* 0x000fe20000041844 */
[----:B------:R-:W-:Y:S06]  /*2aa0*/  BAR.SYNC.DEFER_BLOCKING 0x0 ;  /* 0x0000000000007b1d */ /* 0x000fec0000010000 */
[----:B------:R-:W-:Y:S05]  /*2ab0*/  @!P0 BRA `(.L_x_501) ;  /* 0x0000025000008947 */ /* 0x000fea0003800000 */
[----:B------:R-:W-:-:S04]  /*2ac0*/  UIADD3 UR5, UR25, -0x2, URZ ;  /* 0xfffffffe19057890 */ /* 0x000fc8000fffe03f */
        /* <DEDUP_REMOVED lines=36> */
.L_x_501:
[----:B-1----:R-:W-:Y:S01]  /*2d10*/  LOP3.LUT R6, R38, 0xffffffe0, RZ, 0xc0, !PT ;  /* 0xffffffe026067812 */ /* 0x002fe200078ec0ff */
[----:B------:R-:W-:Y:S01]  /*2d20*/  UMOV UR4, 0xffffff80 ;  /* 0xffffff8000047882 */ /* 0x000fe20000000000 */
[----:B------:R-:W-:Y:S01]  /*2d30*/  LEA.HI R0, R128, R37, RZ, 0x2 ;  /* 0x0000002580007211 */ /* 0x000fe200078f10ff */
[----:B------:R-:W-:Y:S01]  /*2d40*/  UIMAD UR4, UR20, UR4, 0x1 ;  /* 0x00000001140474a4 */ /* 0x000fe2000f8e0204 */
[----:B------:R-:W-:Y:S01]  /*2d50*/  SHF.R.S32.HI R4, RZ, 0x1f, R39 ;  /* 0x0000001fff047819 */ /* 0x000fe20000011427 */
[C---:B------:R-:W-:Y:S01]  /*2d60*/  IMAD.IADD R6, R37.reuse, 0x1, -R6 ;  /* 0x0000000125067824 */ /* 0x040fe200078e0a06 */
[----:B------:R-:W-:Y:S01]  /*2d70*/  LOP3.LUT R0, R0, 0xfffffffc, RZ, 0xc0, !PT ;  /* 0xfffffffc00007812 */ /* 0x000fe200078ec0ff */
[----:B------:R-:W-:Y:S01]  /*2d80*/  IMAD.SHL.U32 R224, R2, 0x2, RZ ;  /* 0x0000000202e07824 */ /* 0x000fe200078e00ff */
[----:B------:R-:W-:Y:S01]  /*2d90*/  LEA.HI R4, R4, R39, RZ, 0x3 ;  /* 0x0000002704047211 */ /* 0x000fe200078f18ff */
[----:B------:R-:W-:Y:S01]  /*2da0*/  UIADD3 UR25, UR25, -0x2, URZ ;  /* 0xfffffffe19197890 */ /* 0x000fe2000fffe03f */
[----:B------:R-:W-:Y:S01]  /*2db0*/  SHF.R.S32.HI R7, RZ, 0x1f, R6 ;  /* 0x0000001fff077819 */ /* 0x000fe20000011406 */
[----:B------:R-:W-:Y:S01]  /*2dc0*/  IMAD.IADD R37, R37, 0x1, -R0 ;  /* 0x0000000125257824 */ /* 0x000fe200078e0a00 */
[----:B------:R-:W-:Y:S01]  /*2dd0*/  LOP3.LUT R4, R4, 0xffffff8, RZ, 0xc0, !PT ;  /* 0x0ffffff804047812 */ /* 0x000fe200078ec0ff */
[--C-:B------:R-:W-:Y:S01]  /*2de0*/  IMAD R222, R5, 0x2, R224.reuse ;  /* 0x0000000205de7824 */ /* 0x100fe200078e02e0 */
[----:B------:R-:W-:Y:S01]  /*2df0*/  LEA.HI R7, R7, R6, RZ, 0x2 ;  /* 0x0000000607077211 */ /* 0x000fe200078f10ff */
[----:B------:R-:W-:Y:S01]  /*2e00*/  IMAD R221, R3, 0x2, R224 ;  /* 0x0000000203dd7824 */ /* 0x000fe200078e02e0 */
[----:B------:R-:W-:Y:S01]  /*2e10*/  LEA.HI R0, R37, R37, RZ, 0x1 ;  /* 0x0000002525007211 */ /* 0x000fe200078f08ff */
[----:B------:R-:W-:Y:S01]  /*2e20*/  IMAD.IADD R39, R39, 0x1, -R4 ;  /* 0x0000000127277824 */ /* 0x000fe200078e0a04 */
[----:B------:R-:W-:Y:S01]  /*2e30*/  LEA.HI.SX32 R4, R7, UR23, 0x1e ;  /* 0x0000001707047c11 */ /* 0x000fe2000f8ff2ff */
[----:B------:R-:W-:Y:S01]  /*2e40*/  IMAD R220, R3, 0x2, R222 ;  /* 0x0000000203dc7824 */ /* 0x000fe200078e02de */
[----:B------:R-:W-:Y:S01]  /*2e50*/  LOP3.LUT R0, R0, 0x1ffffffe, RZ, 0xc0, !PT ;  /* 0x1ffffffe00007812 */ /* 0x000fe200078ec0ff */
[----:B------:R-:W-:Y:S01]  /*2e60*/  LDSM.16.MT88.4 R124, [R224+0x100] ;  /* 0x00010000e07c783b */ /* 0x000fe20000004200 */
[----:B------:R-:W-:Y:S01]  /*2e70*/  LOP3.LUT R7, R7, 0x7ffffffc, RZ, 0xc0, !PT ;  /* 0x7ffffffc07077812 */ /* 0x000fe200078ec0ff */
[----:B------:R-:W-:-:S02]  /*2e80*/  IMAD R4, R39, 0x10, R4 ;  /* 0x0000001027047824 */ /* 0x000fc400078e0204 */
[----:B------:R-:W-:Y:S01]  /*2e90*/  IMAD.IADD R237, R37, 0x1, -R0 ;  /* 0x0000000125ed7824 */ /* 0x000fe200078e0a00 */
[----:B------:R-:W-:Y:S01]  /*2ea0*/  LDSM.16.MT88.4 R108, [R221+0x4100] ;  /* 0x00410000dd6c783b */ /* 0x000fe20000004200 */
[----:B------:R-:W-:Y:S02]  /*2eb0*/  IMAD.IADD R238, R6, 0x1, -R7 ;  /* 0x0000000106ee7824 */ /* 0x000fe400078e0a07 */
[----:B------:R-:W-:Y:S01]  /*2ec0*/  IMAD R237, R237, 0x8, R4 ;  /* 0x00000008eded7824 */ /* 0x000fe200078e0204 */
[----:B------:R-:W0:Y:S01]  /*2ed0*/  LDGDEPBAR ;  /* 0x00000000000079af */ /* 0x000e220000000000 */
[----:B------:R-:W-:Y:S02]  /*2ee0*/  IMAD.U32 R7, RZ, RZ, UR4 ;  /* 0x00000004ff077e24 */ /* 0x000fe4000f8e00ff */
[----:B------:R-:W-:-:S04]  /*2ef0*/  @P3 IMAD.HI.U32 R0, R237, c[0x0][0x2c8], RZ ;  /* 0x0000b200ed003a27 */ /* 0x000fc800078e00ff */
[----:B------:R-:W-:Y:S01]  /*2f00*/  IMAD.MOV.U32 R32, RZ, RZ, R237 ;  /* 0x000000ffff207224 */ /* 0x000fe200078e00ed */
[----:B------:R-:W-:Y:S01]  /*2f10*/  @P3 SHF.R.U32.HI R32, RZ, c[0x0][0x2cc], R0 ;  /* 0x0000b300ff203a19 */ /* 0x000fe20000011600 */
[----:B------:R-:W-:-:S04]  /*2f20*/  IMAD.SHL.U32 R238, R238, 0x2, RZ ;  /* 0x00000002eeee7824 */ /* 0x000fc800078e00ff */
[----:B------:R-:W1:Y:S01]  /*2f30*/  SHFL.IDX PT, R4, R32, RZ, 0x1c1f ;  /* 0x001c1fff20047589 */ /* 0x000e6200000e0000 */
[----:B------:R-:W-:-:S03]  /*2f40*/  IADD3 R7, -R238, UR8, R7 ;  /* 0x00000008ee077c10 */ /* 0x000fc6000fffe107 */
[----:B------:R-:W2:Y:S01]  /*2f50*/  SHFL.IDX PT, R0, R32, 0x1, 0x1c1f ;  /* 0x003c1f0020007f89 */ /* 0x000ea200000e0000 */
[----:B------:R-:W-:Y:S02]  /*2f60*/  IADD3 R33, R7, -UR11, RZ ;  /* 0x8000000b07217c10 */ /* 0x000fe4000fffe0ff */
[----:B------:R-:W-:-:S03]  /*2f70*/  IADD3 R7, -R238, UR17, RZ ;  /* 0x00000011ee077c10 */ /* 0x000fc6000fffe1ff */
[C---:B-1----:R-:W-:Y:S02]  /*2f80*/  IMAD.IADD R4, R33.reuse, 0x1, R4 ;  /* 0x0000000121047824 */ /* 0x042fe400078e0204 */
[----:B--2---:R-:W-:-:S03]  /*2f90*/  IMAD.IADD R0, R33, 0x1, R0 ;  /* 0x0000000121007824 */ /* 0x004fc600078e0200 */
[C---:B------:R-:W-:Y:S02]  /*2fa0*/  IMNMX R35, R7.reuse, R4, PT ;  /* 0x0000000407237217 */ /* 0x040fe40003800200 */
[----:B------:R-:W-:Y:S02]  /*2fb0*/  IMNMX R0, R7, R0, PT ;  /* 0x0000000007007217 */ /* 0x000fe40003800200 */
[----:B------:R-:W-:Y:S02]  /*2fc0*/  ISETP.GT.AND P2, PT, R35, RZ, PT ;  /* 0x000000ff2300720c */ /* 0x000fe40003f44270 */
[C---:B------:R-:W-:Y:S02]  /*2fd0*/  ISETP.GT.AND P1, PT, R0.reuse, RZ, PT ;  /* 0x000000ff0000720c */ /* 0x040fe40003f24270 */
[----:B------:R-:W-:Y:S02]  /*2fe0*/  ISETP.GT.AND P0, PT, R0, 0x1, PT ;  /* 0x000000010000780c */ /* 0x000fe40003f04270 */
[----:B------:R-:W-:-:S02]  /*2ff0*/  FSEL R33, R28, -INF , P2 ;  /* 0xff8000001c217808 */ /* 0x000fc40001000000 */
[C---:B------:R-:W-:Y:S02]  /*3000*/  ISETP.GT.AND P2, PT, R35.reuse, 0x8, PT ;  /* 0x000000082300780c */ /* 0x040fe40003f44270 */
[----:B------:R-:W-:Y:S02]  /*3010*/  FSEL R7, R30, -INF , P1 ;  /* 0xff8000001e077808 */ /* 0x000fe40000800000 */
[----:B------:R-:W-:Y:S02]  /*3020*/  ISETP.GT.AND P1, PT, R35, 0x9, PT ;  /* 0x000000092300780c */ /* 0x000fe40003f24270 */
[----:B------:R-:W-:Y:S02]  /*3030*/  FSEL R44, R31, -INF , P0 ;  /* 0xff8000001f2c7808 */ /* 0x000fe40000000000 */
[----:B------:R-:W-:Y:S02]  /*3040*/  ISETP.GT.AND P0, PT, R0, 0x8, PT ;  /* 0x000000080000780c */ /* 0x000fe40003f04270 */
[----:B------:R-:W-:-:S02]  /*3050*/  FSEL R50, R24, -INF , P2 ;  /* 0xff80000018327808 */ /* 0x000fc40001000000 */
[----:B------:R-:W-:Y:S02]  /*3060*/  ISETP.GT.AND P2, PT, R0, 0x9, PT ;  /* 0x000000090000780c */ /* 0x000fe40003f44270 */
[----:B------:R-:W-:Y:S02]  /*3070*/  FSEL R48, R25, -INF , P1 ;  /* 0xff80000019307808 */ /* 0x000fe40000800000 */
[----:B------:R-:W-:Y:S02]  /*3080*/  ISETP.GT.AND P1, PT, R35, 0x10, PT ;  /* 0x000000102300780c */ /* 0x000fe40003f24270 */
[----:B------:R-:W-:Y:S02]  /*3090*/  FSEL R42, R26, -INF , P0 ;  /* 0xff8000001a2a7808 */ /* 0x000fe40000000000 */
[----:B------:R-:W-:Y:S02]  /*30a0*/  FSEL R26, R27, -INF , P2 ;  /* 0xff8000001b1a7808 */ /* 0x000fe40001000000 */
[----:B------:R-:W-:-:S02]  /*30b0*/  ISETP.GT.AND P2, PT, R35, 0x11, PT ;  /* 0x000000112300780c */ /* 0x000fc40003f44270 */
[----:B------:R-:W-:Y:S02]  /*30c0*/  FSEL R24, R20, -INF , P1 ;  /* 0xff80000014187808 */ /* 0x000fe40000800000 */
[----:B------:R-:W-:Y:S02]  /*30d0*/  ISETP.GT.AND P1, PT, R0, 0x11, PT ;  /* 0x000000110000780c */ /* 0x000fe40003f24270 */
[----:B------:R-:W-:Y:S02]  /*30e0*/  FSEL R4, R21, -INF , P2 ;  /* 0xff80000015047808 */ /* 0x000fe40001000000 */
[----:B------:R-:W-:Y:S02]  /*30f0*/  ISETP.GT.AND P2, PT, R35, 0x18, PT ;  /* 0x000000182300780c */ /* 0x000fe40003f44270 */
[----:B------:R-:W-:Y:S02]  /*3100*/  FSEL R20, R23, -INF , P1 ;  /* 0xff80000017147808 */ /* 0x000fe40000800000 */
[----:B------:R-:W-:-:S02]  /*3110*/  ISETP.GT.AND P1, PT, R35, 0x19, PT ;  /* 0x000000192300780c */ /* 0x000fc40003f24270 */
[----:B------:R-:W-:Y:S02]  /*3120*/  FSEL R6, R16, -INF , P2 ;  /* 0xff80000010067808 */ /* 0x000fe40001000000 */
[----:B------:R-:W-:Y:S02]  /*3130*/  FSEL R16, R17, -INF , P1 ;  /* 0xff80000011107808 */ /* 0x000fe40000800000 */
[C---:B------:R-:W-:Y:S02]  /*3140*/  ISETP.GT.AND P1, PT, R35.reuse, 0x20, PT ;  /* 0x000000202300780c */ /* 0x040fe40003f24270 */
[----:B------:R-:W-:Y:S02]  /*3150*/  ISETP.GT.AND P6, PT, R35, 0x1, PT ;  /* 0x000000012300780c */ /* 0x000fe40003fc4270 */
[----:B------:R-:W-:Y:S02]  /*3160*/  FSEL R40, R12, -INF , P1 ;  /* 0xff8000000c287808 */ /* 0x000fe40000800000 */
[----:B------:R-:W-:-:S02]  /*3170*/  ISETP.GT.AND P1, PT, R0, 0x21, PT ;  /* 0x000000210000780c */ /* 0x000fc40003f24270 */
[----:B------:R-:W-:Y:S02]  /*3180*/  FSEL R46, R29, -INF , P6 ;  /* 0xff8000001d2e7808 */ /* 0x000fe40003000000 */
[----:B------:R-:W-:Y:S02]  /*3190*/  FSEL R38, R15, -INF , P1 ;  /* 0xff8000000f267808 */ /* 0x000fe40000800000 */
[----:B------:R-:W-:Y:S02]  /*31a0*/  ISETP.GT.AND P1, PT, R35, 0x29, PT ;  /* 0x000000292300780c */ /* 0x000fe40003f24270 */
[----:B------:R-:W-:Y:S02]  /*31b0*/  ISETP.GT.AND P2, PT, R0, 0x19, PT ;  /* 0x000000190000780c */ /* 0x000fe40003f44270 */
[----:B------:R-:W-:Y:S02]  /*31c0*/  FSEL R37, R9, -INF , P1 ;  /* 0xff80000009257808 */ /* 0x000fe40000800000 */
[----:B------:R-:W-:-:S02]  /*31d0*/  FMNMX.FTZ R9, R33, R46, !PT ;  /* 0x0000002e21097209 */ /* 0x000fc40007810000 */
[----:B------:R-:W-:Y:S02]  /*31e0*/  FSEL R32, R19, -INF , P2 ;  /* 0xff80000013207808 */ /* 0x000fe40001000000 */
[----:B------:R-:W-:Y:S02]  /*31f0*/  FMNMX.FTZ R9, R50, R9, !PT ;  /* 0x0000000932097209 */ /* 0x000fe40007810000 */
[----:B------:R-:W-:Y:S02]  /*3200*/  ISETP.GT.AND P2, PT, R35, 0x21, PT ;  /* 0x000000212300780c */ /* 0x000fe40003f44270 */
[----:B------:R-:W-:Y:S02]  /*3210*/  FMNMX.FTZ R9, R48, R9, !PT ;  /* 0x0000000930097209 */ /* 0x000fe40007810000 */
[----:B------:R-:W-:Y:S02]  /*3220*/  ISETP.GT.AND P0, PT, R0, 0x10, PT ;  /* 0x000000100000780c */ /* 0x000fe40003f04270 */
[----:B------:R-:W-:-:S02]  /*3230*/  FSEL R28, R13, -INF , P2 ;  /* 0xff8000000d1c7808 */ /* 0x000fc40001000000 */
[----:B------:R-:W-:Y:S02]  /*3240*/  FMNMX.FTZ R9, R24, R9, !PT ;  /* 0x0000000918097209 */ /* 0x000fe40007810000 */
[----:B------:R-:W-:Y:S02]  /*3250*/  ISETP.GT.AND P2, PT, R35, 0x28, PT ;  /* 0x000000282300780c */ /* 0x000fe40003f44270 */
[----:B------:R-:W-:Y:S02]  /*3260*/  FSEL R22, R22, -INF , P0 ;  /* 0xff80000016167808 */ /* 0x000fe40000000000 */
[----:B------:R-:W-:Y:S02]  /*3270*/  ISETP.GT.AND P0, PT, R0, 0x18, PT ;  /* 0x000000180000780c */ /* 0x000fe40003f04270 */
[----:B------:R-:W-:Y:S02]  /*3280*/  FMNMX.FTZ R9, R4, R9, !PT ;  /* 0x0000000904097209 */ /* 0x000fe40007810000 */
[----:B------:R-:W-:-:S02]  /*3290*/  FSEL R30, R8, -INF , P2 ;  /* 0xff800000081e7808 */ /* 0x000fc40001000000 */
[----:B------:R-:W-:Y:S02]  /*32a0*/  ISETP.GT.AND P2, PT, R0, 0x29, PT ;  /* 0x000000290000780c */ /* 0x000fe40003f44270 */
[----:B------:R-:W-:Y:S02]  /*32b0*/  FSEL R34, R18, -INF , P0 ;  /* 0xff80000012227808 */ /* 0x000fe40000000000 */
[----:B------:R-:W-:Y:S02]  /*32c0*/  FMNMX.FTZ R9, R6, R9, !PT ;  /* 0x0000000906097209 */ /* 0x000fe40007810000 */
[----:B------:R-:W-:Y:S02]  /*32d0*/  ISETP.GT.AND P0, PT, R0, 0x20, PT ;  /* 0x000000200000780c */ /* 0x000fe40003f04270 */
[----:B------:R-:W-:Y:S02]  /*32e0*/  FSEL R151, R11, -INF , P2 ;  /* 0xff8000000b977808 */ /* 0x000fe40001000000 */
[----:B------:R-:W-:-:S02]  /*32f0*/  FMNMX.FTZ R11, R7, R44, !PT ;  /* 0x0000002c070b7209 */ /* 0x000fc40007810000 */
[----:B------:R-:W-:Y:S02]  /*3300*/  FMNMX.FTZ R9, R16, R9, !PT ;  /* 0x0000000910097209 */ /* 0x000fe40007810000 */
[----:B------:R-:W-:Y:S02]  /*3310*/  FSEL R39, R14, -INF , P0 ;  /* 0xff8000000e277808 */ /* 0x000fe40000000000 */
[----:B------:R-:W-:Y:S02]  /*3320*/  ISETP.GT.AND P0, PT, R0, 0x28, PT ;  /* 0x000000280000780c */ /* 0x000fe40003f04270 */
[----:B------:R-:W-:Y:S02]  /*3330*/  FMNMX.FTZ R13, R42, R11, !PT ;  /* 0x0000000b2a0d7209 */ /* 0x000fe40007810000 */
[----:B------:R-:W-:Y:S02]  /*3340*/  FMNMX.FTZ R11, R40, R9, !PT ;  /* 0x00000009280b7209 */ /* 0x000fe40007810000 */
[----:B------:R-:W-:-:S02]  /*3350*/  FSEL R153, R10, -INF , P0 ;  /* 0xff8000000a997808 */ /* 0x000fc40000000000 */
[----:B------:R-:W-:Y:S02]  /*3360*/  ISETP.GT.AND P0, PT, R0, 0x30, PT ;  /* 0x000000300000780c */ /* 0x000fe40003f04270 */
[----:B------:R-:W-:Y:S02]  /*3370*/  FMNMX.FTZ R9, R26, R13, !PT ;  /* 0x0000000d1a097209 */ /* 0x000fe40007810000 */
[----:B------:R-:W-:Y:S01]  /*3380*/  FMNMX.FTZ R11, R28, R11, !PT ;  /* 0x0000000b1c0b7209 */ /* 0x000fe20007810000 */
[----:B------:R-:W-:Y:S01]  /*3390*/  LDSM.16.MT88.4 R12, [R220+0x900] ;  /* 0x00090000dc0c783b */ /* 0x000fe20000004200 */
[----:B------:R-:W-:Y:S02]  /*33a0*/  FSEL R67, R106, -INF , P0 ;  /* 0xff8000006a437808 */ /* 0x000fe40000000000 */
[----:B------:R-:W-:Y:S02]  /*33b0*/  FMNMX.FTZ R9, R22, R9, !PT ;  /* 0x0000000916097209 */ /* 0x000fe40007810000 */
[----:B------:R-:W-:-:S02]  /*33c0*/  ISETP.GT.AND P1, PT, R35, 0x30, PT ;  /* 0x000000302300780c */ /* 0x000fc40003f24270 */
[C---:B------:R-:W-:Y:S02]  /*33d0*/  ISETP.GT.AND P0, PT, R35.reuse, 0x38, PT ;  /* 0x000000382300780c */ /* 0x040fe40003f04270 */
[----:B------:R-:W-:Y:S02]  /*33e0*/  FMNMX.FTZ R8, R30, R11, !PT ;  /* 0x0000000b1e087209 */ /* 0x000fe40007810000 */
[----:B------:R-:W-:Y:S02]  /*33f0*/  FMNMX.FTZ R9, R20, R9, !PT ;  /* 0x0000000914097209 */ /* 0x000fe40007810000 */
[----:B------:R-:W-:Y:S02]  /*3400*/  ISETP.GT.AND P2, PT, R35, 0x31, PT ;  /* 0x000000312300780c */ /* 0x000fe40003f44270 */
[----:B------:R-:W-:Y:S02]  /*3410*/  FSEL R63, R104, -INF , P1 ;  /* 0xff800000683f7808 */ /* 0x000fe40000800000 */
[----:B------:R-:W-:-:S02]  /*3420*/  FSEL R148, R100, -INF , P0 ;  /* 0xff80000064947808 */ /* 0x000fc40000000000 */
[----:B------:R-:W-:Y:S02]  /*3430*/  FMNMX.FTZ R8, R37, R8, !PT ;  /* 0x0000000825087209 */ /* 0x000fe40007810000 */
[----:B------:R-:W-:Y:S02]  /*3440*/  ISETP.GT.AND P0, PT, R0, 0x39, PT ;  /* 0x000000390000780c */ /* 0x000fe40003f04270 */
[----:B------:R-:W-:Y:S02]  /*3450*/  FMNMX.FTZ R9, R34, R9, !PT ;  /* 0x0000000922097209 */ /* 0x000fe40007810000 */
[----:B------:R-:W-:Y:S02]  /*3460*/  FSEL R146, R105, -INF , P2 ;  /* 0xff80000069927808 */ /* 0x000fe40001000000 */
[----:B------:R-:W-:Y:S02]  /*3470*/  FMNMX.FTZ R11, R63, R8, !PT ;  /* 0x000000083f0b7209 */ /* 0x000fe40007810000 */
[----:B------:R-:W-:-:S02]  /*3480*/  FSEL R147, R103, -INF , P0 ;  /* 0xff80000067937808 */ /* 0x000fc40000000000 */
[C---:B------:R-:W-:Y:S02]  /*3490*/  ISETP.GT.AND P0, PT, R35.reuse, 0x40, PT ;  /* 0x000000402300780c */ /* 0x040fe40003f04270 */
[----:B------:R-:W-:Y:S02]  /*34a0*/  FMNMX.FTZ R8, R32, R9, !PT ;  /* 0x0000000920087209 */ /* 0x000fe40007810000 */
[----:B------:R-:W-:Y:S02]  /*34b0*/  ISETP.GT.AND P2, PT, R35, 0x39, PT ;  /* 0x000000392300780c */ /* 0x000fe40003f44270 */
[----:B------:R-:W-:Y:S02]  /*34c0*/  FMNMX.FTZ R11, R146, R11, !PT ;  /* 0x0000000b920b7209 */ /* 0x000fe40007810000 */
[----:B------:R-:W-:Y:S02]  /*34d0*/  FSEL R145, R96, -INF , P0 ;  /* 0xff80000060917808 */ /* 0x000fe40000000000 */
[----:B------:R-:W-:-:S02]  /*34e0*/  ISETP.GT.AND P0, PT, R0, 0x41, PT ;  /* 0x000000410000780c */ /* 0x000fc40003f04270 */
[----:B------:R-:W-:Y:S02]  /*34f0*/  FMNMX.FTZ R9, R39, R8, !PT ;  /* 0x0000000827097209 */ /* 0x000fe40007810000 */
[----:B------:R-:W-:Y:S02]  /*3500*/  FSEL R65, R101, -INF , P2 ;  /* 0xff80000065417808 */ /* 0x000fe40001000000 */
[----:B------:R-:W-:Y:S02]  /*3510*/  FMNMX.FTZ R8, R148, R11, !PT ;  /* 0x0000000b94087209 */ /* 0x000fe40007810000 */
[----:B------:R-:W-:Y:S02]  /*3520*/  ISETP.GT.AND P1, PT, R0, 0x31, PT ;  /* 0x000000310000780c */ /* 0x000fe40003f24270 */
[----:B------:R-:W-:Y:S02]  /*3530*/  FSEL R178, R99, -INF , P0 ;  /* 0xff80000063b27808 */ /* 0x000fe40000000000 */
[----:B------:R-:W-:-:S02]  /*3540*/  FMNMX.FTZ R10, R38, R9, !PT ;  /* 0x00000009260a7209 */ /* 0x000fc40007810000 */
[C---:B------:R-:W-:Y:S02]  /*3550*/  ISETP.GT.AND P2, PT, R35.reuse, 0x41, PT ;  /* 0x000000412300780c */ /* 0x040fe40003f44270 */
[----:B------:R-:W-:Y:S02]  /*3560*/  ISETP.GT.AND P0, PT, R35, 0x48, PT ;  /* 0x000000482300780c */ /* 0x000fe40003f04270 */
[----:B------:R-:W-:Y:S02]  /*3570*/  FMNMX.FTZ R8, R65, R8, !PT ;  /* 0x0000000841087209 */ /* 0x000fe40007810000 */
[----:B------:R-:W-:Y:S02]  /*3580*/  FSEL R154, R107, -INF , P1 ;  /* 0xff8000006b9a7808 */ /* 0x000fe40000800000 */
[----:B------:R-:W-:Y:S01]  /*3590*/  FMNMX.FTZ R10, R153, R10, !PT ;  /* 0x0000000a990a7209 */ /* 0x000fe20007810000 */
[----:B------:R-:W-:Y:S01]  /*35a0*/  LDSM.16.MT88.4 R104, [R222+0x4100] ;  /* 0x00410000de68783b */ /* 0x000fe20000004200 */
[----:B------:R-:W-:-:S02]  /*35b0*/  ISETP.GT.AND P1, PT, R0, 0x38, PT ;  /* 0x000000380000780c */ /* 0x000fc40003f24270 */
[----:B------:R-:W-:Y:S02]  /*35c0*/  FSEL R176, R97, -INF , P2 ;  /* 0xff80000061b07808 */ /* 0x000fe40001000000 */
[----:B------:R-:W-:Y:S02]  /*35d0*/  FSEL R139, R92, -INF , P0 ;  /* 0xff8000005c8b7808 */ /* 0x000fe40000000000 */
[----:B------:R-:W-:Y:S02]  /*35e0*/  FMNMX.FTZ R9, R145, R8, !PT ;  /* 0x0000000891097209 */ /* 0x000fe40007810000 */
[----:B------:R-:W-:Y:S02]  /*35f0*/  ISETP.GT.AND P0, PT, R0, 0x49, PT ;  /* 0x000000490000780c */ /* 0x000fe40003f04270 */
[----:B------:R-:W-:Y:S02]  /*3600*/  FMNMX.FTZ R8, R151, R10, !PT ;  /* 0x0000000a97087209 */ /* 0x000fe40007810000 */
[----:B------:R-:W-:-:S02]  /*3610*/  FSEL R149, R102, -INF , P1 ;  /* 0xff80000066957808 */ /* 0x000fc40000800000 */
[----:B------:R-:W-:Y:S02]  /*3620*/  ISETP.GT.AND P2, PT, R35, 0x49, PT ;  /* 0x000000492300780c */ /* 0x000fe40003f44270 */
[----:B------:R-:W-:Y:S02]  /*3630*/  FMNMX.FTZ R10, R176, R9, !PT ;  /* 0x00000009b00a7209 */ /* 0x000fe40007810000 */
[----:B------:R-:W-:Y:S02]  /*3640*/  ISETP.GT.AND P1, PT, R0, 0x40, PT ;  /* 0x000000400000780c */ /* 0x000fe40003f24270 */
[----:B------:R-:W-:Y:S02]  /*3650*/  FSEL R182, R95, -INF , P0 ;  /* 0xff8000005fb67808 */ /* 0x000fe40000000000 */
[----:B------:R-:W-:Y:S02]  /*3660*/  ISETP.GT.AND P0, PT, R35, 0x50, PT ;  /* 0x000000502300780c */ /* 0x000fe40003f04270 */
[----:B------:R-:W-:-:S02]  /*3670*/  FMNMX.FTZ R9, R67, R8, !PT ;  /* 0x0000000843097209 */ /* 0x000fc40007810000 */
[----:B------:R-:W-:Y:S02]  /*3680*/  FSEL R133, R93, -INF , P2 ;  /* 0xff8000005d857808 */ /* 0x000fe40001000000 */
[----:B------:R-:W-:Y:S02]  /*3690*/  FMNMX.FTZ R10, R139, R10, !PT ;  /* 0x0000000a8b0a7209 */ /* 0x000fe40007810000 */
[----:B------:R-:W-:Y:S02]  /*36a0*/  FSEL R135, R98, -INF , P1 ;  /* 0xff80000062877808 */ /* 0x000fe40000800000 */
[----:B------:R-:W-:Y:S01]  /*36b0*/  ISETP.GT.AND P1, PT, R0, 0x48, PT ;  /* 0x000000480000780c */ /* 0x000fe20003f24270 */
[----:B------:R-:W-:Y:S01]  /*36c0*/  LDSM.16.MT88.4 R96, [R224+0x4100] ;  /* 0x00410000e060783b */ /* 0x000fe20000004200 */
[----:B------:R-:W-:Y:S02]  /*36d0*/  FSEL R252, R88, -INF , P0 ;  /* 0xff80000058fc7808 */ /* 0x000fe40000000000 */
[----:B------:R-:W-:-:S02]  /*36e0*/  ISETP.GT.AND P0, PT, R0, 0x51, PT ;  /* 0x000000510000780c */ /* 0x000fc40003f04270 */
[----:B------:R-:W-:Y:S02]  /*36f0*/  FMNMX.FTZ R8, R154, R9, !PT ;  /* 0x000000099a087209 */ /* 0x000fe40007810000 */
[----:B------:R-:W-:Y:S02]  /*3700*/  ISETP.GT.AND P2, PT, R35, 0x51, PT ;  /* 0x000000512300780c */ /* 0x000fe40003f44270 */
[----:B------:R-:W-:Y:S02]  /*3710*/  FMNMX.FTZ R9, R133, R10, !PT ;  /* 0x0000000a85097209 */ /* 0x000fe40007810000 */
[----:B------:R-:W-:Y:S02]  /*3720*/  FSEL R137, R94, -INF , P1 ;  /* 0xff8000005e897808 */ /* 0x000fe40000800000 */
[----:B------:R-:W-:Y:S02]  /*3730*/  ISETP.GT.AND P1, PT, R0, 0x50, PT ;  /* 0x000000500000780c */ /* 0x000fe40003f24270 */
        /* <DEDUP_REMOVED lines=11> */
[----:B------:R-:W-:Y:S02]  /*37f0*/  ISETP.GT.AND P2, PT, R35, 0x60, PT ;  /* 0x000000602300780c */ /* 0x000fe40003f44270 */
[----:B------:R-:W-:Y:S02]  /*3800*/  FSEL R246, R85, -INF , P1 ;  /* 0xff80000055f67808 */ /* 0x000fe40000800000 */
[----:B------:R-:W-:Y:S02]  /*3810*/  FMNMX.FTZ R9, R248, R9, !PT ;  /* 0x00000009f8097209 */ /* 0x000fe40007810000 */
[----:B------:R-:W-:-:S02]  /*3820*/  FMNMX.FTZ R11, R135, R8, !PT ;  /* 0x00000008870b7209 */ /* 0x000fc40007810000 */
[C---:B------:R-:W-:Y:S02]  /*3830*/  ISETP.GT.AND P0, PT, R35.reuse, 0x61, PT ;  /* 0x000000612300780c */ /* 0x040fe40003f04270 */
[----:B------:R-:W-:Y:S02]  /*3840*/  FSEL R166, R80, -INF , P2 ;  /* 0xff80000050a67808 */ /* 0x000fe40001000000 */
[----:B------:R-:W-:Y:S02]  /*3850*/  FMNMX.FTZ R9, R246, R9, !PT ;  /* 0x00000009f6097209 */ /* 0x000fe40007810000 */
[----:B------:R-:W-:Y:S02]  /*3860*/  FMNMX.FTZ R8, R178, R11, !PT ;  /* 0x0000000bb2087209 */ /* 0x000fe40007810000 */
[----:B------:R-:W-:Y:S02]  /*3870*/  ISETP.GT.AND P1, PT, R35, 0x68, PT ;  /* 0x000000682300780c */ /* 0x000fe40003f24270 */
[----:B------:R-:W-:-:S02]  /*3880*/  FSEL R164, R81, -INF , P0 ;  /* 0xff80000051a47808 */ /* 0x000fc40000000000 */
[----:B------:R-:W-:Y:S02]  /*3890*/  FMNMX.FTZ R9, R166, R9, !PT ;  /* 0x00000009a6097209 */ /* 0x000fe40007810000 */
[----:B------:R-:W-:Y:S02]  /*38a0*/  FMNMX.FTZ R11, R137, R8, !PT ;  /* 0x00000008890b7209 */ /* 0x000fe40007810000 */
[----:B------:R-:W-:Y:S02]  /*38b0*/  ISETP.GT.AND P2, PT, R35, 0x69, PT ;  /* 0x000000692300780c */ /* 0x000fe40003f44270 */
[----:B------:R-:W-:Y:S02]  /*38c0*/  FSEL R162, R76, -INF , P1 ;  /* 0xff8000004ca27808 */ /* 0x000fe40000800000 */
[----:B------:R-:W-:Y:S02]  /*38d0*/  FMNMX.FTZ R9, R164, R9, !PT ;  /* 0x00000009a4097209 */ /* 0x000fe40007810000 */
[----:B------:R-:W-:-:S02]  /*38e0*/  FMNMX.FTZ R11, R182, R11, !PT ;  /* 0x0000000bb60b7209 */ /* 0x000fc40007810000 */
[----:B------:R-:W-:Y:S02]  /*38f0*/  ISETP.GT.AND P0, PT, R35, 0x70, PT ;  /* 0x000000702300780c */ /* 0x000fe40003f04270 */
[----:B------:R-:W-:Y:S02]  /*3900*/  FSEL R160, R77, -INF , P2 ;  /* 0xff8000004da07808 */ /* 0x000fe40001000000 */
[----:B------:R-:W-:Y:S02]  /*3910*/  FMNMX.FTZ R9, R162, R9, !PT ;  /* 0x00000009a2097209 */ /* 0x000fe40007810000 */
[----:B------:R-:W-:Y:S02]  /*3920*/  ISETP.GT.AND P2, PT, R0, 0x58, PT ;  /* 0x000000580000780c */ /* 0x000fe40003f44270 */
[----:B------:R-:W-:Y:S02]  /*3930*/  FMNMX.FTZ R11, R244, R11, !PT ;  /* 0x0000000bf40b7209 */ /* 0x000fe40007810000 */
[----:B------:R-:W-:-:S02]  /*3940*/  ISETP.GT.AND P1, PT, R35, 0x71, PT ;  /* 0x000000712300780c */ /* 0x000fc40003f24270 */
[----:B------:R-:W-:Y:S02]  /*3950*/  FSEL R144, R72, -INF , P0 ;  /* 0xff80000048907808 */ /* 0x000fe40000000000 */
[----:B------:R-:W-:Y:S02]  /*3960*/  FMNMX.FTZ R9, R160, R9, !PT ;  /* 0x00000009a0097209 */ /* 0x000fe40007810000 */
        /* <DEDUP_REMOVED lines=8> */
[----:B------:R-:W-:Y:S02]  /*39f0*/  FMNMX.FTZ R11, R236, R11, !PT ;  /* 0x0000000bec0b7209 */ /* 0x000fe40007810000 */
[----:B------:R-:W-:-:S02]  /*3a00*/  ISETP.GT.AND P2, PT, R35, 0x79, PT ;  /* 0x000000792300780c */ /* 0x000fc40003f44270 */
[----:B------:R-:W-:Y:S02]  /*3a10*/  ISETP.GT.AND P0, PT, R0, 0x61, PT ;  /* 0x000000610000780c */ /* 0x000fe40003f04270 */
[----:B------:R-:W-:Y:S02]  /*3a20*/  FSEL R136, R68, -INF , P6 ;  /* 0xff80000044887808 */ /* 0x000fe40003000000 */
[----:B------:R-:W-:Y:S02]  /*3a30*/  FMNMX.FTZ R9, R138, R9, !PT ;  /* 0x000000098a097209 */ /* 0x000fe40007810000 */
[----:B------:R-:W-:Y:S02]  /*3a40*/  FSEL R158, R82, -INF , P1 ;  /* 0xff800000529e7808 */ /* 0x000fe40000800000 */
[----:B------:R-:W-:Y:S02]  /*3a50*/  FMNMX.FTZ R11, R180, R11, !PT ;  /* 0x0000000bb40b7209 */ /* 0x000fe40007810000 */
[----:B------:R-:W-:-:S02]  /*3a60*/  FSEL R156, R83, -INF , P0 ;  /* 0xff800000539c7808 */ /* 0x000fc40000000000 */
[----:B------:R-:W-:Y:S01]  /*3a70*/  FSEL R134, R69, -INF , P2 ;  /* 0xff80000045867808 */ /* 0x000fe20001000000 */
[----:B------:R-:W-:Y:S01]  /*3a80*/  LDSM.16.MT88.4 R80, [R221+0x100] ;  /* 0x00010000dd50783b */ /* 0x000fe20000004200 */
[----:B------:R-:W-:Y:S02]  /*3a90*/  FMNMX.FTZ R9, R136, R9, !PT ;  /* 0x0000000988097209 */ /* 0x000fe40007810000 */
[----:B------:R-:W-:Y:S02]  /*3aa0*/  ISETP.GT.AND P0, PT, R0, 0x68, PT ;  /* 0x000000680000780c */ /* 0x000fe40003f04270 */
[----:B------:R-:W-:Y:S02]  /*3ab0*/  FMNMX.FTZ R11, R158, R11, !PT ;  /* 0x0000000b9e0b7209 */ /* 0x000fe40007810000 */
[----:B------:R-:W-:Y:S02]  /*3ac0*/  ISETP.GT.AND P1, PT, R0, 0x69, PT ;  /* 0x000000690000780c */ /* 0x000fe40003f24270 */
[----:B------:R-:W-:-:S02]  /*3ad0*/  FMNMX.FTZ R8, R134, R9, !PT ;  /* 0x0000000986087209 */ /* 0x000fc40007810000 */
[----:B------:R-:W-:Y:S02]  /*3ae0*/  FSEL R152, R78, -INF , P0 ;  /* 0xff8000004e987808 */ /* 0x000fe40000000000 */
[----:B------:R-:W-:Y:S01]  /*3af0*/  FMNMX.FTZ R11, R156, R11, !PT ;  /* 0x0000000b9c0b7209 */ /* 0x000fe20007810000 */
[----:B------:R-:W1:Y:S01]  /*3b00*/  SHFL.BFLY PT, R9, R8, 0x2, 0x1f ;  /* 0x0c401f0008097f89 */ /* 0x000e6200000e0000 */
[----:B------:R-:W-:Y:S02]  /*3b10*/  FSEL R150, R79, -INF , P1 ;  /* 0xff8000004f967808 */ /* 0x000fe40000800000 */
[----:B------:R-:W-:Y:S02]  /*3b20*/  ISETP.GT.AND P1, PT, R0, 0x70, PT ;  /* 0x000000700000780c */ /* 0x000fe40003f24270 */
[----:B------:R-:W-:Y:S02]  /*3b30*/  FMNMX.FTZ R11, R152, R11, !PT ;  /* 0x0000000b980b7209 */ /* 0x000fe40007810000 */
[----:B------:R-:W-:-:S02]  /*3b40*/  ISETP.GT.AND P0, PT, R0, 0x71, PT ;  /* 0x000000710000780c */ /* 0x000fc40003f04270 */
[----:B------:R-:W-:Y:S02]  /*3b50*/  FSEL R66, R74, -INF , P1 ;  /* 0xff8000004a427808 */ /* 0x000fe40000800000 */
[----:B------:R-:W-:Y:S02]  /*3b60*/  FMNMX.FTZ R11, R150, R11, !PT ;  /* 0x0000000b960b7209 */ /* 0x000fe40007810000 */
[----:B------:R-:W-:Y:S02]  /*3b70*/  FSEL R64, R75, -INF , P0 ;  /* 0xff8000004b407808 */ /* 0x000fe40000000000 */
[----:B------:R-:W-:Y:S01]  /*3b80*/  ISETP.GT.AND P1, PT, R0, 0x78, PT ;  /* 0x000000780000780c */ /* 0x000fe20003f24270 */
[----:B------:R-:W-:Y:S01]  /*3b90*/  LDSM.16.MT88.4 R72, [R222+0x100] ;  /* 0x00010000de48783b */ /* 0x000fe20000004200 */
[----:B------:R-:W-:Y:S02]  /*3ba0*/  FMNMX.FTZ R11, R66, R11, !PT ;  /* 0x0000000b420b7209 */ /* 0x000fe40007810000 */
[----:B------:R-:W-:-:S02]  /*3bb0*/  ISETP.GT.AND P0, PT, R0, 0x79, PT ;  /* 0x000000790000780c */ /* 0x000fc40003f04270 */
[----:B------:R-:W-:Y:S02]  /*3bc0*/  FSEL R62, R70, -INF , P1 ;  /* 0xff800000463e7808 */ /* 0x000fe40000800000 */
[----:B------:R-:W-:Y:S02]  /*3bd0*/  FMNMX.FTZ R11, R64, R11, !PT ;  /* 0x0000000b400b7209 */ /* 0x000fe40007810000 */
[----:B------:R-:W-:Y:S02]  /*3be0*/  FSEL R60, R71, -INF , P0 ;  /* 0xff800000473c7808 */ /* 0x000fe40000000000 */
        /* <DEDUP_REMOVED lines=19> */
[----:B------:R-:W-:Y:S01]  /*3d20*/  LDSM.16.MT88.4 R8, [R224+0x4900] ;  /* 0x00490000e008783b */ /* 0x000fe20000004200 */
[--C-:B------:R-:W-:Y:S01]  /*3d30*/  FFMA.FTZ R54, R24, c[0x0][0x2d0], -R61.reuse ;  /* 0x0000b40018367a23 */ /* 0x100fe2000001083d */
[C---:B------:R-:W-:Y:S01]  /*3d40*/  FSETP.NEU.FTZ.AND P0, PT, R132.reuse, -INF , PT ;  /* 0xff8000008400780b */ /* 0x040fe20003f1d000 */
[----:B------:R-:W-:Y:S01]  /*3d50*/  FMUL.FTZ R59, R132, c[0x0][0x2d0] ;  /* 0x0000b400843b7a20 */ /* 0x000fe20000410000 */
[----:B------:R-:W-:Y:S01]  /*3d60*/  MUFU.EX2 R56, R56 ;  /* 0x0000003800387308 */ /* 0x000fe20000000800 */
[----:B------:R-:W-:-:S02]  /*3d70*/  FFMA.FTZ R45, R16, c[0x0][0x2d0], -R61 ;  /* 0x0000b400102d7a23 */ /* 0x000fc4000001083d */
[----:B------:R-:W-:Y:S01]  /*3d80*/  LDSM.16.MT88.4 R16, [R221+0x900] ;  /* 0x00090000dd10783b */ /* 0x000fe20000004200 */
[----:B------:R-:W-:Y:S01]  /*3d90*/  FSEL R59, R59, RZ, P0 ;  /* 0x000000ff3b3b7208 */ /* 0x000fe20000000000 */
[--C-:B------:R-:W-:Y:S02]  /*3da0*/  FFMA.FTZ R41, R28, c[0x0][0x2d0], -R61.reuse ;  /* 0x0000b4001c297a23 */ /* 0x100fe4000001083d */
[----:B------:R-:W-:Y:S01]  /*3db0*/  FFMA.FTZ R37, R37, c[0x0][0x2d0], -R61 ;  /* 0x0000b40025257a23 */ /* 0x000fe2000001083d */
[----:B------:R-:W1:Y:S01]  /*3dc0*/  MUFU.EX2 R55, R55 ;  /* 0x0000003700377308 */ /* 0x000e620000000800 */
[--C-:B------:R-:W-:Y:S02]  /*3dd0*/  FFMA.FTZ R58, R7, c[0x0][0x2d0], -R59.reuse ;  /* 0x0000b400073a7a23 */ /* 0x100fe4000001083b */
[--C-:B------:R-:W-:Y:S01]  /*3de0*/  FFMA.FTZ R57, R44, c[0x0][0x2d0], -R59.reuse ;  /* 0x0000b4002c397a23 */ /* 0x100fe2000001083b */
[----:B------:R-:W2:Y:S01]  /*3df0*/  LDSM.16.MT88.4 R4, [R220+0x4100] ;  /* 0x00410000dc04783b */ /* 0x000ea20000004200 */
[----:B------:R-:W-:-:S02]  /*3e00*/  FFMA.FTZ R52, R42, c[0x0][0x2d0], -R59 ;  /* 0x0000b4002a347a23 */ /* 0x000fc4000001083b */
[--C-:B------:R-:W-:Y:S01]  /*3e10*/  FFMA.FTZ R51, R26, c[0x0][0x2d0], -R59.reuse ;  /* 0x0000b4001a337a23 */ /* 0x100fe2000001083b */
[----:B------:R-:W3:Y:S01]  /*3e20*/  MUFU.EX2 R50, R50 ;  /* 0x0000003200327308 */ /* 0x000ee20000000800 */
[--C-:B------:R-:W-:Y:S01]  /*3e30*/  FFMA.FTZ R47, R22, c[0x0][0x2d0], -R59.reuse ;  /* 0x0000b400162f7a23 */ /* 0x100fe2000001083b */
[----:B------:R-:W-:Y:S01]  /*3e40*/  LDSM.16.MT88.4 R24, [R224+0x900] ;  /* 0x00090000e018783b */ /* 0x000fe20000004200 */
[--C-:B------:R-:W-:Y:S02]  /*3e50*/  FFMA.FTZ R46, R20, c[0x0][0x2d0], -R59.reuse ;  /* 0x0000b400142e7a23 */ /* 0x100fe4000001083b */
[--C-:B------:R-:W-:Y:S01]  /*3e60*/  FFMA.FTZ R43, R34, c[0x0][0x2d0], -R59.reuse ;  /* 0x0000b400222b7a23 */ /* 0x100fe2000001083b */
[----:B------:R-:W-:Y:S01]  /*3e70*/  LDSM.16.MT88.4 R20, [R222+0x900] ;  /* 0x00090000de14783b */ /* 0x000fe20000004200 */
[----:B------:R-:W-:Y:S01]  /*3e80*/  FFMA.FTZ R42, R32, c[0x0][0x2d0], -R59 ;  /* 0x0000b400202a7a23 */ /* 0x000fe2000001083b */
[----:B------:R-:W-:Y:S01]  /*3e90*/  MUFU.EX2 R58, R58 ;  /* 0x0000003a003a7308 */ /* 0x000fe20000000800 */
[----:B-1----:R-:W-:Y:S01]  /*3ea0*/  F2FP.BF16.PACK_AB R112, R55, R56 ;  /* 0x000000383770723e */ /* 0x002fe200000010ff */
[----:B------:R-:W1:Y:S01]  /*3eb0*/  LDSM.16.MT88.4 R32, [R222+0x4900] ;  /* 0x00490000de20783b */ /* 0x000e620000004200 */
[----:B------:R-:W-:-:S02]  /*3ec0*/  FFMA.FTZ R44, R40, c[0x0][0x2d0], -R61 ;  /* 0x0000b400282c7a23 */ /* 0x000fc4000001083d */
[----:B------:R-:W-:Y:S02]  /*3ed0*/  FFMA.FTZ R40, R30, c[0x0][0x2d0], -R61 ;  /* 0x0000b4001e287a23 */ /* 0x000fe4000001083d */
[----:B------:R-:W-:Y:S01]  /*3ee0*/  LDSM.16.MT88.4 R28, [R221+0x4900] ;  /* 0x00490000dd1c783b */ /* 0x000fe20000004200 */
[----:B------:R-:W4:Y:S01]  /*3ef0*/  MUFU.EX2 R57, R57 ;  /* 0x0000003900397308 */ /* 0x000f220000000800 */
[----:B---3--:R-:W-:Y:S01]  /*3f00*/  F2FP.BF16.PACK_AB R114, R50, R53 ;  /* 0x000000353272723e */ /* 0x008fe200000010ff */
[--C-:B------:R-:W-:Y:S02]  /*3f10*/  FFMA.FTZ R39, R39, c[0x0][0x2d0], -R59.reuse ;  /* 0x0000b40027277a23 */ /* 0x100fe4000001083b */
[--C-:B------:R-:W-:Y:S02]  /*3f20*/  FFMA.FTZ R38, R38, c[0x0][0x2d0], -R59.reuse ;  /* 0x0000b40026267a23 */ /* 0x100fe4000001083b */
[--C-:B------:R-:W-:Y:S02]  /*3f30*/  FFMA.FTZ R3, R153, c[0x0][0x2d0], -R59.reuse ;  /* 0x0000b40099037a23 */ /* 0x100fe4000001083b */
[----:B------:R-:W-:Y:S01]  /*3f40*/  MUFU.EX2 R52, R52 ;  /* 0x0000003400347308 */ /* 0x000fe20000000800 */
[----:B------:R-:W-:-:S02]  /*3f50*/  FFMA.FTZ R2, R151, c[0x0][0x2d0], -R59 ;  /* 0x0000b40097027a23 */ /* 0x000fc4000001083b */
[--C-:B------:R-:W-:Y:S02]  /*3f60*/  FFMA.FTZ R63, R63, c[0x0][0x2d0], -R61.reuse ;  /* 0x0000b4003f3f7a23 */ /* 0x100fe4000001083d */
[--C-:B------:R-:W-:Y:S02]  /*3f70*/  FFMA.FTZ R146, R146, c[0x0][0x2d0], -R61.reuse ;  /* 0x0000b40092927a23 */ /* 0x100fe4000001083d */
[--C-:B------:R-:W-:Y:S01]  /*3f80*/  FFMA.FTZ R148, R148, c[0x0][0x2d0], -R61.reuse ;  /* 0x0000b40094947a23 */ /* 0x100fe2000001083d */
[----:B------:R-:W3:Y:S01]  /*3f90*/  MUFU.EX2 R51, R51 ;  /* 0x0000003300337308 */ /* 0x000ee20000000800 */
[----:B----4-:R-:W-:Y:S01]  /*3fa0*/  F2FP.BF16.PACK_AB R113, R57, R58 ;  /* 0x0000003a3971723e */ /* 0x010fe200000010ff */
[----:B------:R-:W-:Y:S02]  /*3fb0*/  FFMA.FTZ R65, R65, c[0x0][0x2d0], -R61 ;  /* 0x0000b40041417a23 */ /* 0x000fe4000001083d */
[--C-:B------:R-:W-:Y:S02]  /*3fc0*/  FFMA.FTZ R67, R67, c[0x0][0x2d0], -R59.reuse ;  /* 0x0000b40043437a23 */ /* 0x100fe4000001083b */
[----:B------:R-:W-:-:S02]  /*3fd0*/  FFMA.FTZ R154, R154, c[0x0][0x2d0], -R59 ;  /* 0x0000b4009a9a7a23 */ /* 0x000fc4000001083b */
[----:B------:R-:W-:Y:S01]  /*3fe0*/  MUFU.EX2 R54, R54 ;  /* 0x0000003600367308 */ /* 0x000fe20000000800 */
[----:B------:R-:W-:Y:S02]  /*3ff0*/  FFMA.FTZ R149, R149, c[0x0][0x2d0], -R59 ;  /* 0x0000b40095957a23 */ /* 0x000fe4000001083b */
[----:B------:R-:W-:Y:S02]  /*4000*/  FFMA.FTZ R133, R133, c[0x0][0x2d0], -R61 ;  /* 0x0000b40085857a23 */ /* 0x000fe4000001083d */
[--C-:B------:R-:W-:Y:S02]  /*4010*/  FFMA.FTZ R135, R135, c[0x0][0x2d0], -R59.reuse ;  /* 0x0000b40087877a23 */ /* 0x100fe4000001083b */
[--C-:B------:R-:W-:Y:S01]  /*4020*/  FFMA.FTZ R178, R178, c[0x0][0x2d0], -R59.reuse ;  /* 0x0000b400b2b27a23 */ /* 0x100fe2000001083b */
[----:B---3--:R-:W-:Y:S01]  /*4030*/  F2FP.BF16.PACK_AB R115, R51, R52 ;  /* 0x000000343373723e */ /* 0x008fe200000010ff */
[----:B------:R-:W3:Y:S01]  /*4040*/  MUFU.EX2 R49, R49 ;  /* 0x0000003100317308 */ /* 0x000ee20000000800 */
[----:B------:R-:W-:-:S02]  /*4050*/  FFMA.FTZ R137, R137, c[0x0][0x2d0], -R59 ;  /* 0x0000b40089897a23 */ /* 0x000fc4000001083b */
[----:B------:R-:W-:Y:S02]  /*4060*/  FFMA.FTZ R182, R182, c[0x0][0x2d0], -R59 ;  /* 0x0000b400b6b67a23 */ /* 0x000fe4000001083b */
[--C-:B------:R-:W-:Y:S01]  /*4070*/  FFMA.FTZ R250, R250, c[0x0][0x2d0], -R61.reuse ;  /* 0x0000b400fafa7a23 */ /* 0x100fe2000001083d */
[C---:B------:R-:W-:Y:S01]  /*4080*/  HMMA.16816.F32.BF16 R84, R112.reuse, R88, RZ ;  /* 0x000000587054723c */ /* 0x040fe200000418ff */
[----:B------:R-:W-:Y:S01]  /*4090*/  FFMA.FTZ R246, R246, c[0x0][0x2d0], -R61 ;  /* 0x0000b400f6f67a23 */ /* 0x000fe2000001083d */
[----:B------:R-:W-:Y:S01]  /*40a0*/  MUFU.EX2 R48, R48 ;  /* 0x0000003000307308 */ /* 0x000fe20000000800 */
[--C-:B------:R-:W-:Y:S02]  /*40b0*/  FFMA.FTZ R242, R242, c[0x0][0x2d0], -R59.reuse ;  /* 0x0000b400f2f27a23 */ /* 0x100fe4000001083b */
[----:B------:R-:W-:Y:S02]  /*40c0*/  FFMA.FTZ R180, R180, c[0x0][0x2d0], -R59 ;  /* 0x0000b400b4b47a23 */ /* 0x000fe4000001083b */
[--C-:B------:R-:W-:Y:S01]  /*40d0*/  FFMA.FTZ R151, R166, c[0x0][0x2d0], -R61.reuse ;  /* 0x0000b400a6977a23 */ /* 0x100fe2000001083d */
[----:B------:R-:W-:Y:S01]  /*40e0*/  HMMA.16816.F32.BF16 R88, R112, R90, RZ ;  /* 0x0000005a7058723c */ /* 0x000fe200000418ff */
[--C-:B------:R-:W-:Y:S01]  /*40f0*/  FFMA.FTZ R164, R164, c[0x0][0x2d0], -R61.reuse ;  /* 0x0000b400a4a47a23 */ /* 0x100fe2000001083d */
[----:B------:R-:W-:Y:S01]  /*4100*/  MUFU.EX2 R45, R45 ;  /* 0x0000002d002d7308 */ /* 0x000fe20000000800 */
[----:B------:R-:W-:-:S02]  /*4110*/  FFMA.FTZ R153, R162, c[0x0][0x2d0], -R61 ;  /* 0x0000b400a2997a23 */ /* 0x000fc4000001083d */
[----:B------:R-:W-:Y:S02]  /*4120*/  FFMA.FTZ R160, R160, c[0x0][0x2d0], -R61 ;  /* 0x0000b400a0a07a23 */ /* 0x000fe4000001083d */
[--C-:B------:R-:W-:Y:S01]  /*4130*/  FFMA.FTZ R155, R158, c[0x0][0x2d0], -R59.reuse ;  /* 0x0000b4009e9b7a23 */ /* 0x100fe2000001083b */
[C---:B------:R-:W-:Y:S01]  /*4140*/  HMMA.16816.F32.BF16 R128, R112.reuse, R124, RZ ;  /* 0x0000007c7080723c */ /* 0x040fe200000418ff */
[--C-:B------:R-:W-:Y:S01]  /*4150*/  FFMA.FTZ R156, R156, c[0x0][0x2d0], -R59.reuse ;  /* 0x0000b4009c9c7a23 */ /* 0x100fe2000001083b */
[----:B------:R-:W-:Y:S01]  /*4160*/  MUFU.EX2 R47, R47 ;  /* 0x0000002f002f7308 */ /* 0x000fe20000000800 */
[--C-:B------:R-:W-:Y:S02]  /*4170*/  FFMA.FTZ R152, R152, c[0x0][0x2d0], -R59.reuse ;  /* 0x0000b40098987a23 */ /* 0x100fe4000001083b */
[--C-:B------:R-:W-:Y:S02]  /*4180*/  FFMA.FTZ R157, R150, c[0x0][0x2d0], -R59.reuse ;  /* 0x0000b400969d7a23 */ /* 0x100fe4000001083b */
[----:B------:R-:W-:Y:S01]  /*4190*/  FFMA.FTZ R229, R60, c[0x0][0x2d0], -R59 ;  /* 0x0000b4003ce57a23 */ /* 0x000fe2000001083b */
[----:B------:R-:W-:Y:S01]  /*41a0*/  HMMA.16816.F32.BF16 R68, R112, R72, RZ ;  /* 0x000000487044723c */ /* 0x000fe200000418ff */
[----:B------:R-:W-:Y:S01]  /*41b0*/  FADD.FTZ R57, R58, R57 ;  /* 0x000000393a397221 */ /* 0x000fe20000010000 */
[----:B------:R-:W4:Y:S01]  /*41c0*/  MUFU.EX2 R46, R46 ;  /* 0x0000002e002e7308 */ /* 0x000f220000000800 */
[----:B------:R-:W-:-:S04]  /*41d0*/  FADD.FTZ R56, R56, R55 ;  /* 0x0000003738387221 */ /* 0x000fc80000010000 */
[----:B------:R-:W-:Y:S01]  /*41e0*/  FADD.FTZ R53, R53, R56 ;  /* 0x0000003835357221 */ /* 0x000fe20000010000 */
[----:B------:R-:W-:Y:S02]  /*41f0*/  HMMA.16816.F32.BF16 R76, R112, R80, RZ ;  /* 0x00000050704c723c */ /* 0x000fe400000418ff */
[----:B------:R-:W-:Y:S01]  /*4200*/  MUFU.EX2 R43, R43 ;  /* 0x0000002b002b7308 */ /* 0x000fe20000000800 */
[----:B------:R-:W-:-:S05]  /*4210*/  FADD.FTZ R53, R50, R53 ;  /* 0x0000003532357221 */ /* 0x000fca0000010000 */
[C---:B------:R-:W-:Y:S02]  /*4220*/  HMMA.16816.F32.BF16 R92, R112.reuse, R96, RZ ;  /* 0x00000060705c723c */ /* 0x040fe400000418ff */
[----:B------:R-:W5:Y:S06]  /*4230*/  MUFU.EX2 R42, R42 ;  /* 0x0000002a002a7308 */ /* 0x000f6c0000000800 */
[C---:B------:R-:W-:Y:S02]  /*4240*/  HMMA.16816.F32.BF16 R100, R112.reuse, R104, RZ ;  /* 0x000000687064723c */ /* 0x040fe400000418ff */
[----:B------:R-:W-:Y:S06]  /*4250*/  MUFU.EX2 R44, R44 ;  /* 0x0000002c002c7308 */ /* 0x000fec0000000800 */
[C---:B------:R-:W-:Y:S02]  /*4260*/  HMMA.16816.F32.BF16 R120, R112.reuse, R108, RZ ;  /* 0x0000006c7078723c */ /* 0x040fe400000418ff */
[----:B------:R-:W1:Y:S06]  /*4270*/  MUFU.EX2 R41, R41 ;  /* 0x0000002900297308 */ /* 0x000e6c0000000800 */
[C---:B------:R-:W-:Y:S02]  /*4280*/  HMMA.16816.F32.BF16 R124, R112.reuse, R126, RZ ;  /* 0x0000007e707c723c */ /* 0x040fe400000418ff */
[----:B------:R-:W-:Y:S06]  /*4290*/  MUFU.EX2 R40, R40 ;  /* 0x0000002800287308 */ /* 0x000fec0000000800 */
[C---:B------:R-:W-:Y:S02]  /*42a0*/  HMMA.16816.F32.BF16 R72, R112.reuse, R74, RZ ;  /* 0x0000004a7048723c */ /* 0x040fe400000418ff */
[----:B------:R-:W-:Y:S06]  /*42b0*/  MUFU.EX2 R37, R37 ;  /* 0x0000002500257308 */ /* 0x000fec0000000800 */
        /* <DEDUP_REMOVED lines=8> */
[C---:B--2---:R-:W-:Y:S02]  /*4340*/  HMMA.16816.F32.BF16 R116, R112.reuse, R4, RZ ;  /* 0x000000047074723c */ /* 0x044fe400000418ff */
[----:B------:R-:W-:Y:S05]  /*4350*/  MUFU.EX2 R63, R63 ;  /* 0x0000003f003f7308 */ /* 0x000fea0000000800 */
[----:B---3--:R-:W-:Y:S01]  /*4360*/  F2FP.BF16.PACK_AB R4, R49, R54 ;  /* 0x000000363104723e */ /* 0x008fe200000010ff */
[----:B------:R-:W-:Y:S01]  /*4370*/  HMMA.16816.F32.BF16 R112, R112, R6, RZ ;  /* 0x000000067070723c */ /* 0x000fe200000418ff */
[----:B----4-:R-:W-:Y:S01]  /*4380*/  F2FP.BF16.PACK_AB R5, R46, R47 ;  /* 0x0000002f2e05723e */ /* 0x010fe200000010ff */
[----:B------:R-:W2:Y:S01]  /*4390*/  MUFU.EX2 R146, R146 ;  /* 0x0000009200927308 */ /* 0x000ea20000000800 */
[----:B------:R-:W-:-:S04]  /*43a0*/  FADD.FTZ R54, R54, R53 ;  /* 0x0000003536367221 */ /* 0x000fc80000010000 */
[----:B------:R-:W-:Y:S01]  /*43b0*/  F2FP.BF16.PACK_AB R6, R45, R48 ;  /* 0x000000302d06723e */ /* 0x000fe200000010ff */
[----:B------:R-:W-:Y:S01]  /*43c0*/  FADD.FTZ R49, R49, R54 ;  /* 0x0000003631317221 */ /* 0x000fe20000010000 */
[----:B-----5:R-:W-:Y:S01]  /*43d0*/  F2FP.BF16.PACK_AB R7, R42, R43 ;  /* 0x0000002b2a07723e */ /* 0x020fe200000010ff */
[----:B------:R-:W-:Y:S02]  /*43e0*/  MUFU.EX2 R148, R148 ;  /* 0x0000009400947308 */ /* 0x000fe40000000800 */
[----:B------:R-:W-:-:S04]  /*43f0*/  FADD.FTZ R48, R48, R49 ;  /* 0x0000003130307221 */ /* 0x000fc80000010000 */
[C---:B------:R-:W-:Y:S01]  /*4400*/  HMMA.16816.F32.BF16 R84, R4.reuse, R12, R84 ;  /* 0x0000000c0454723c */ /* 0x040fe20000041854 */
[----:B------:R-:W-:Y:S01]  /*4410*/  FADD.FTZ R45, R45, R48 ;  /* 0x000000302d2d7221 */ /* 0x000fe20000010000 */
[----:B------:R-:W-:Y:S06]  /*4420*/  MUFU.EX2 R65, R65 ;  /* 0x0000004100417308 */ /* 0x000fec0000000800 */
[C---:B------:R-:W-:Y:S01]  /*4430*/  HMMA.16816.F32.BF16 R88, R4.reuse, R14, R88 ;  /* 0x0000000e0458723c */ /* 0x040fe20000041858 */
[----:B------:R-:W3:Y:S01]  /*4440*/  LDSM.16.MT88.4 R12, [R220+0x4900] ;  /* 0x00490000dc0c783b */ /* 0x000ee20000004200 */
[----:B------:R-:W-:Y:S06]  /*4450*/  MUFU.EX2 R67, R67 ;  /* 0x0000004300437308 */ /* 0x000fec0000000800 */
[C---:B------:R-:W-:Y:S02]  /*4460*/  HMMA.16816.F32.BF16 R92, R4.reuse, R8, R92 ;  /* 0x00000008045c723c */ /* 0x040fe4000004185c */
[----:B------:R-:W4:Y:S06]  /*4470*/  MUFU.EX2 R154, R154 ;  /* 0x0000009a009a7308 */ /* 0x000f2c0000000800 */
[C---:B------:R-:W-:Y:S01]  /*4480*/  HMMA.16816.F32.BF16 R96, R4.reuse, R10, R96 ;  /* 0x0000000a0460723c */ /* 0x040fe20000041860 */
[----:B------:R-:W5:Y:S01]  /*4490*/  LDSM.16.MT88.4 R8, [R220+0x1100] ;  /* 0x00110000dc08783b */ /* 0x000f620000004200 */
[----:B------:R-:W-:Y:S06]  /*44a0*/  MUFU.EX2 R133, R133 ;  /* 0x0000008500857308 */ /* 0x000fec0000000800 */
[C---:B------:R-:W-:Y:S02]  /*44b0*/  HMMA.16816.F32.BF16 R76, R4.reuse, R16, R76 ;  /* 0x00000010044c723c */ /* 0x040fe4000004184c */
[----:B------:R-:W-:Y:S06]  /*44c0*/  MUFU.EX2 R135, R135 ;  /* 0x0000008700877308 */ /* 0x000fec0000000800 */
[C---:B------:R-:W-:Y:S01]  /*44d0*/  HMMA.16816.F32.BF16 R80, R4.reuse, R18, R80 ;  /* 0x000000120450723c */ /* 0x040fe20000041850 */
[----:B------:R-:W2:Y:S01]  /*44e0*/  LDSM.16.MT88.4 R16, [R221+0x1100] ;  /* 0x00110000dd10783b */ /* 0x000ea20000004200 */
[----:B------:R-:W-:Y:S06]  /*44f0*/  MUFU.EX2 R178, R178 ;  /* 0x000000b200b27308 */ /* 0x000fec0000000800 */
[C---:B-1----:R-:W-:Y:S02]  /*4500*/  HMMA.16816.F32.BF16 R100, R4.reuse, R32, R100 ;  /* 0x000000200464723c */ /* 0x042fe40000041864 */
[----:B------:R-:W-:Y:S06]  /*4510*/  MUFU.EX2 R137, R137 ;  /* 0x0000008900897308 */ /* 0x000fec0000000800 */
[C---:B---3--:R-:W-:Y:S02]  /*4520*/  HMMA.16816.F32.BF16 R116, R4.reuse, R12, R116 ;  /* 0x0000000c0474723c */ /* 0x048fe40000041874 */
[----:B------:R-:W-:Y:S06]  /*4530*/  MUFU.EX2 R182, R182 ;  /* 0x000000b600b67308 */ /* 0x000fec0000000800 */
[C---:B------:R-:W-:Y:S01]  /*4540*/  HMMA.16816.F32.BF16 R112, R4.reuse, R14, R112 ;  /* 0x0000000e0470723c */ /* 0x040fe20000041870 */
[----:B------:R-:W1:Y:S01]  /*4550*/  LDSM.16.MT88.4 R12, [R224+0x5100] ;  /* 0x00510000e00c783b */ /* 0x000e620000004200 */
[----:B------:R-:W-:Y:S06]  /*4560*/  MUFU.EX2 R250, R250 ;  /* 0x000000fa00fa7308 */ /* 0x000fec0000000800 */
[C---:B------:R-:W-:Y:S01]  /*4570*/  HMMA.16816.F32.BF16 R104, R4.reuse, R34, R104 ;  /* 0x000000220468723c */ /* 0x040fe20000041868 */
[----:B------:R-:W3:Y:S01]  /*4580*/  LDSM.16.MT88.4 R32, [R222+0x5100] ;  /* 0x00510000de20783b */ /* 0x000ee20000004200 */
[----:B------:R-:W-:Y:S06]  /*4590*/  MUFU.EX2 R246, R246 ;  /* 0x000000f600f67308 */ /* 0x000fec0000000800 */
[C---:B------:R-:W-:Y:S02]  /*45a0*/  HMMA.16816.F32.BF16 R128, R4.reuse, R24, R128 ;  /* 0x000000180480723c */ /* 0x040fe40000041880 */
[----:B------:R-:W-:Y:S06]  /*45b0*/  MUFU.EX2 R242, R242 ;  /* 0x000000f200f27308 */ /* 0x000fec0000000800 */
[C---:B------:R-:W-:Y:S01]  /*45c0*/  HMMA.16816.F32.BF16 R124, R4.reuse, R26, R124 ;  /* 0x0000001a047c723c */ /* 0x040fe2000004187c */
[----:B------:R-:W1:Y:S01]  /*45d0*/  LDSM.16.MT88.4 R24, [R224+0x1100] ;  /* 0x00110000e018783b */ /* 0x000e620000004200 */
        /* <DEDUP_REMOVED lines=17> */
[----:B------:R-:W-:-:S03]  /*46f0*/  F2FP.BF16.PACK_AB R7, R2, R3 ;  /* 0x000000030207723e */ /* 0x000fc600000010ff */
[----:B------:R-:W-:Y:S02]  /*4700*/  FADD.FTZ R40, R40, R41 ;  /* 0x0000002928287221 */ /* 0x000fe40000010000 */
[----:B------:R-:W-:Y:S02]  /*4710*/  MUFU.EX2 R156, R156 ;  /* 0x0000009c009c7308 */ /* 0x000fe40000000800 */
[----:B-----5:R-:W-:Y:S01]  /*4720*/  HMMA.16816.F32.BF16 R84, R4, R8, R84 ;  /* 0x000000080454723c */ /* 0x020fe20000041854 */
[----:B------:R-:W-:-:S05]  /*4730*/  FADD.FTZ R40, R37, R40 ;  /* 0x0000002825287221 */ /* 0x000fca0000010000 */
[----:B------:R-:W-:Y:S02]  /*4740*/  MUFU.EX2 R152, R152 ;  /* 0x0000009800987308 */ /* 0x000fe40000000800 */
[C---:B------:R-:W-:Y:S01]  /*4750*/  HMMA.16816.F32.BF16 R88, R4.reuse, R10, R88 ;  /* 0x0000000a0458723c */ /* 0x040fe20000041858 */
[----:B------:R-:W5:Y:S05]  /*4760*/  LDSM.16.MT88.4 R8, [R220+0x5100] ;  /* 0x00510000dc08783b */ /* 0x000f6a0000004200 */
[----:B------:R-:W-:Y:S02]  /*4770*/  MUFU.EX2 R157, R157 ;  /* 0x0000009d009d7308 */ /* 0x000fe40000000800 */
[C---:B--2---:R-:W-:Y:S06]  /*4780*/  HMMA.16816.F32.BF16 R76, R4.reuse, R16, R76 ;  /* 0x00000010044c723c */ /* 0x044fec000004184c */
[----:B------:R-:W-:Y:S02]  /*4790*/  MUFU.EX2 R229, R229 ;  /* 0x000000e500e57308 */ /* 0x000fe40000000800 */
[C---:B------:R-:W-:Y:S01]  /*47a0*/  HMMA.16816.F32.BF16 R80, R4.reuse, R18, R80 ;  /* 0x000000120450723c */ /* 0x040fe20000041850 */
[----:B------:R-:W2:Y:S07]  /*47b0*/  LDSM.16.MT88.4 R16, [R221+0x1900] ;  /* 0x00190000dd10783b */ /* 0x000eae0000004200 */
[C---:B-1----:R-:W-:Y:S08]  /*47c0*/  HMMA.16816.F32.BF16 R92, R4.reuse, R12, R92 ;  /* 0x0000000c045c723c */ /* 0x042ff0000004185c */
[C---:B------:R-:W-:Y:S01]  /*47d0*/  HMMA.16816.F32.BF16 R96, R4.reuse, R14, R96 ;  /* 0x0000000e0460723c */ /* 0x040fe20000041860 */
[----:B------:R-:W1:Y:S07]  /*47e0*/  LDSM.16.MT88.4 R12, [R220+0x1900] ;  /* 0x00190000dc0c783b */ /* 0x000e6e0000004200 */
[C---:B---3--:R-:W-:Y:S01]  /*47f0*/  HMMA.16816.F32.BF16 R100, R4.reuse, R32, R100 ;  /* 0x000000200464723c */ /* 0x048fe20000041864 */
[----:B------:R3:W-:Y:S06]  /*4800*/  MUFU.EX2 R32, R149 ;  /* 0x0000009500207308 */ /* 0x0007ec0000000800 */
[--C-:B------:R-:W-:Y:S01]  /*4810*/  FFMA.FTZ R33, R147, c[0x0][0x2d0], -R59.reuse ;  /* 0x0000b40093217a23 */ /* 0x100fe2000001083b */
[----:B------:R-:W-:Y:S01]  /*4820*/  HMMA.16816.F32.BF16 R128, R4, R24, R128 ;  /* 0x000000180480723c */ /* 0x000fe20000041880 */
[----:B------:R-:W-:-:S04]  /*4830*/  FFMA.FTZ R147, R244, c[0x0][0x2d0], -R59 ;  /* 0x0000b400f4937a23 */ /* 0x000fc8000001083b */
[----:B------:R-:W1:Y:S03]  /*4840*/  MUFU.EX2 R33, R33 ;  /* 0x0000002100217308 */ /* 0x000e660000000800 */
[----:B------:R-:W-:Y:S01]  /*4850*/  HMMA.16816.F32.BF16 R124, R4, R26, R124 ;  /* 0x0000001a047c723c */ /* 0x000fe2000004187c */
[----:B------:R-:W-:Y:S01]  /*4860*/  LDSM.16.MT88.4 R24, [R224+0x1900] ;  /* 0x00190000e018783b */ /* 0x000fe20000004200 */
[----:B---3--:R-:W-:-:S03]  /*4870*/  FFMA.FTZ R149, R236, c[0x0][0x2d0], -R59 ;  /* 0x0000b400ec957a23 */ /* 0x008fc6000001083b */
[----:B------:R-:W-:Y:S03]  /*4880*/  MUFU.EX2 R147, R147 ;  /* 0x0000009300937308 */ /* 0x000fe60000000800 */
[C---:B------:R-:W-:Y:S05]  /*4890*/  HMMA.16816.F32.BF16 R68, R4.reuse, R20, R68 ;  /* 0x000000140444723c */ /* 0x040fea0000041844 */
[----:B------:R-:W-:Y:S03]  /*48a0*/  MUFU.EX2 R149, R149 ;  /* 0x0000009500957308 */ /* 0x000fe60000000800 */
[C---:B------:R-:W-:Y:S01]  /*48b0*/  HMMA.16816.F32.BF16 R72, R4.reuse, R22, R72 ;  /* 0x000000160448723c */ /* 0x040fe20000041848 */
[----:B------:R-:W3:Y:S07]  /*48c0*/  LDSM.16.MT88.4 R20, [R222+0x1900] ;  /* 0x00190000de14783b */ /* 0x000eee0000004200 */
[C---:B------:R-:W-:Y:S07]  /*48d0*/  HMMA.16816.F32.BF16 R104, R4.reuse, R34, R104 ;  /* 0x000000220468723c */ /* 0x040fee0000041868 */
[--C-:B------:R-:W-:Y:S01]  /*48e0*/  FFMA.FTZ R35, R176, c[0x0][0x2d0], -R61.reuse ;  /* 0x0000b400b0237a23 */ /* 0x100fe2000001083d */
[----:B------:R-:W-:Y:S01]  /*48f0*/  HMMA.16816.F32.BF16 R120, R4, R28, R120 ;  /* 0x0000001c0478723c */ /* 0x000fe20000041878 */
[----:B------:R-:W-:-:S02]  /*4900*/  FFMA.FTZ R34, R145, c[0x0][0x2d0], -R61 ;  /* 0x0000b40091227a23 */ /* 0x000fc4000001083d */
[--C-:B------:R-:W-:Y:S02]  /*4910*/  FFMA.FTZ R176, R139, c[0x0][0x2d0], -R61.reuse ;  /* 0x0000b4008bb07a23 */ /* 0x100fe4000001083d */
[----:B------:R-:W-:Y:S01]  /*4920*/  MUFU.EX2 R35, R35 ;  /* 0x0000002300237308 */ /* 0x000fe20000000800 */
[--C-:B------:R-:W-:Y:S02]  /*4930*/  FFMA.FTZ R139, R252, c[0x0][0x2d0], -R61.reuse ;  /* 0x0000b400fc8b7a23 */ /* 0x100fe4000001083d */
[----:B------:R-:W-:Y:S01]  /*4940*/  HMMA.16816.F32.BF16 R108, R4, R30, R108 ;  /* 0x0000001e046c723c */ /* 0x000fe2000004186c */
[----:B------:R-:W-:Y:S01]  /*4950*/  LDSM.16.MT88.4 R28, [R221+0x5900] ;  /* 0x00590000dd1c783b */ /* 0x000fe20000004200 */
[----:B------:R-:W-:-:S03]  /*4960*/  FFMA.FTZ R145, R248, c[0x0][0x2d0], -R61 ;  /* 0x0000b400f8917a23 */ /* 0x000fc6000001083d */
[----:B------:R-:W1:Y:S03]  /*4970*/  MUFU.EX2 R34, R34 ;  /* 0x0000002200227308 */ /* 0x000e660000000800 */
[C---:B-----5:R-:W-:Y:S05]  /*4980*/  HMMA.16816.F32.BF16 R116, R4.reuse, R8, R116 ;  /* 0x000000080474723c */ /* 0x060fea0000041874 */
[----:B------:R-:W5:Y:S03]  /*4990*/  MUFU.EX2 R176, R176 ;  /* 0x000000b000b07308 */ /* 0x000f660000000800 */
[----:B------:R-:W-:Y:S01]  /*49a0*/  HMMA.16816.F32.BF16 R112, R4, R10, R112 ;  /* 0x0000000a0470723c */ /* 0x000fe20000041870 */
[----:B------:R-:W3:Y:S04]  /*49b0*/  LDSM.16.MT88.4 R8, [R224+0x5900] ;  /* 0x00590000e008783b */ /* 0x000ee80000004200 */
[----:B------:R-:W3:Y:S02]  /*49c0*/  MUFU.EX2 R139, R139 ;  /* 0x0000008b008b7308 */ /* 0x000ee40000000800 */
[----:B------:R-:W-:Y:S01]  /*49d0*/  F2FP.BF16.PACK_AB R4, R146, R63 ;  /* 0x0000003f9204723e */ /* 0x000fe200000010ff */
[----:B------:R-:W-:Y:S01]  /*49e0*/  FADD.FTZ R63, R63, R40 ;  /* 0x000000283f3f7221 */ /* 0x000fe20000010000 */
[----:B----4-:R-:W-:-:S02]  /*49f0*/  F2FP.BF16.PACK_AB R5, R154, R67 ;  /* 0x000000439a05723e */ /* 0x010fc400000010ff */
[----:B------:R-:W-:Y:S01]  /*4a00*/  F2FP.BF16.PACK_AB R6, R65, R148 ;  /* 0x000000944106723e */ /* 0x000fe200000010ff */
[----:B------:R-:W-:Y:S01]  /*4a10*/  FADD.FTZ R63, R146, R63 ;  /* 0x0000003f923f7221 */ /* 0x000fe20000010000 */
[----:B-1----:R-:W-:Y:S01]  /*4a20*/  F2FP.BF16.PACK_AB R7, R33, R32 ;  /* 0x000000202107723e */ /* 0x002fe200000010ff */
[----:B------:R-:W1:Y:S02]  /*4a30*/  MUFU.EX2 R145, R145 ;  /* 0x0000009100917308 */ /* 0x000e640000000800 */
[----:B------:R-:W-:-:S04]  /*4a40*/  FADD.FTZ R148, R148, R63 ;  /* 0x0000003f94947221 */ /* 0x000fc80000010000 */
[----:B--2---:R-:W-:Y:S01]  /*4a50*/  HMMA.16816.F32.BF16 R76, R4, R16, R76 ;  /* 0x00000010044c723c */ /* 0x004fe2000004184c */
[----:B------:R-:W-:-:S07]  /*4a60*/  FADD.FTZ R65, R65, R148 ;  /* 0x0000009441417221 */ /* 0x000fce0000010000 */
[C---:B------:R-:W-:Y:S01]  /*4a70*/  HMMA.16816.F32.BF16 R80, R4.reuse, R18, R80 ;  /* 0x000000120450723c */ /* 0x040fe20000041850 */
[----:B------:R-:W2:Y:S07]  /*4a80*/  LDSM.16.MT88.4 R16, [R222+0x5900] ;  /* 0x00590000de10783b */ /* 0x000eae0000004200 */
[C---:B------:R-:W-:Y:S08]  /*4a90*/  HMMA.16816.F32.BF16 R84, R4.reuse, R12, R84 ;  /* 0x0000000c0454723c */ /* 0x040ff00000041854 */
[C---:B------:R-:W-:Y:S01]  /*4aa0*/  HMMA.16816.F32.BF16 R88, R4.reuse, R14, R88 ;  /* 0x0000000e0458723c */ /* 0x040fe20000041858 */
[----:B------:R-:W4:Y:S07]  /*4ab0*/  LDSM.16.MT88.4 R12, [R220+0x5900] ;  /* 0x00590000dc0c783b */ /* 0x000f2e0000004200 */
[C---:B---3--:R-:W-:Y:S08]  /*4ac0*/  HMMA.16816.F32.BF16 R68, R4.reuse, R20, R68 ;  /* 0x000000140444723c */ /* 0x048ff00000041844 */
[C---:B------:R-:W-:Y:S01]  /*4ad0*/  HMMA.16816.F32.BF16 R72, R4.reuse, R22, R72 ;  /* 0x000000160448723c */ /* 0x040fe20000041848 */
[----:B------:R-:W-:Y:S07]  /*4ae0*/  LDSM.16.MT88.4 R20, [R221+0x2100] ;  /* 0x00210000dd14783b */ /* 0x000fee0000004200 */
[C---:B------:R-:W-:Y:S08]  /*4af0*/  HMMA.16816.F32.BF16 R92, R4.reuse, R8, R92 ;  /* 0x00000008045c723c */ /* 0x040ff0000004185c */
        /* <DEDUP_REMOVED lines=8> */
[C---:B------:R-:W-:Y:S08]  /*4b80*/  HMMA.16816.F32.BF16 R128, R4.reuse, R24, R128 ;  /* 0x000000180480723c */ /* 0x040ff00000041880 */
[C---:B------:R-:W-:Y:S01]  /*4b90*/  HMMA.16816.F32.BF16 R124, R4.reuse, R26, R124 ;  /* 0x0000001a047c723c */ /* 0x040fe2000004187c */
[----:B------:R-:W1:Y:S07]  /*4ba0*/  LDSM.16.MT88.4 R24, [R224+0x2100] ;  /* 0x00210000e018783b */ /* 0x000e6e0000004200 */
[C---:B------:R-:W-:Y:S08]  /*4bb0*/  HMMA.16816.F32.BF16 R120, R4.reuse, R28, R120 ;  /* 0x0000001c0478723c */ /* 0x040ff00000041878 */
[----:B------:R-:W-:Y:S01]  /*4bc0*/  HMMA.16816.F32.BF16 R108, R4, R30, R108 ;  /* 0x0000001e046c723c */ /* 0x000fe2000004186c */
[----:B------:R-:W-:Y:S06]  /*4bd0*/  LDSM.16.MT88.4 R28, [R221+0x6100] ;  /* 0x00610000dd1c783b */ /* 0x000fec0000004200 */
[----:B------:R-:W-:Y:S01]  /*4be0*/  F2FP.BF16.PACK_AB R4, R35, R34 ;  /* 0x000000222304723e */ /* 0x000fe200000010ff */
[----:B------:R-:W-:Y:S01]  /*4bf0*/  FADD.FTZ R34, R34, R65 ;  /* 0x0000004122227221 */ /* 0x000fe20000010000 */
[----:B------:R-:W-:-:S02]  /*4c00*/  F2FP.BF16.PACK_AB R5, R178, R135 ;  /* 0x00000087b205723e */ /* 0x000fc400000010ff */
[----:B-----5:R-:W-:Y:S01]  /*4c10*/  F2FP.BF16.PACK_AB R6, R133, R176 ;  /* 0x000000b08506723e */ /* 0x020fe200000010ff */
[----:B------:R-:W-:Y:S01]  /*4c20*/  FADD.FTZ R35, R35, R34 ;  /* 0x0000002223237221 */ /* 0x000fe20000010000 */
[----:B------:R-:W-:-:S03]  /*4c30*/  F2FP.BF16.PACK_AB R7, R182, R137 ;  /* 0x00000089b607723e */ /* 0x000fc600000010ff */
[----:B------:R-:W-:-:S04]  /*4c40*/  FADD.FTZ R176, R176, R35 ;  /* 0x00000023b0b07221 */ /* 0x000fc80000010000 */
[----:B---3--:R-:W-:Y:S01]  /*4c50*/  HMMA.16816.F32.BF16 R68, R4, R8, R68 ;  /* 0x000000080444723c */ /* 0x008fe20000041844 */
[----:B------:R-:W-:-:S07]  /*4c60*/  FADD.FTZ R176, R133, R176 ;  /* 0x000000b085b07221 */ /* 0x000fce0000010000 */
[C---:B------:R-:W-:Y:S01]  /*4c70*/  HMMA.16816.F32.BF16 R72, R4.reuse, R10, R72 ;  /* 0x0000000a0448723c */ /* 0x040fe20000041848 */
[----:B------:R-:W3:Y:S07]  /*4c80*/  LDSM.16.MT88.4 R8, [R222+0x6100] ;  /* 0x00610000de08783b */ /* 0x000eee0000004200 */
[C---:B------:R-:W-:Y:S08]  /*4c90*/  HMMA.16816.F32.BF16 R76, R4.reuse, R20, R76 ;  /* 0x00000014044c723c */ /* 0x040ff0000004184c */
[C---:B------:R-:W-:Y:S01]  /*4ca0*/  HMMA.16816.F32.BF16 R80, R4.reuse, R22, R80 ;  /* 0x000000160450723c */ /* 0x040fe20000041850 */
[----:B------:R-:W5:Y:S07]  /*4cb0*/  LDSM.16.MT88.4 R20, [R220+0x6100] ;  /* 0x00610000dc14783b */ /* 0x000f6e0000004200 */
        /* <DEDUP_REMOVED lines=8> */
[----:B------:R-:W-:Y:S07]  /*4d40*/  LDSM.16.MT88.4 R24, [R222+0x2900] ;  /* 0x00290000de18783b */ /* 0x000fee0000004200 */
[C---:B---3--:R-:W-:Y:S08]  /*4d50*/  HMMA.16816.F32.BF16 R100, R4.reuse, R8, R100 ;  /* 0x000000080464723c */ /* 0x048ff00000041864 */
[C---:B------:R-:W-:Y:S01]  /*4d60*/  HMMA.16816.F32.BF16 R104, R4.reuse, R10, R104 ;  /* 0x0000000a0468723c */ /* 0x040fe20000041868 */
[----:B------:R-:W1:Y:S07]  /*4d70*/  LDSM.16.MT88.4 R8, [R220+0x2900] ;  /* 0x00290000dc08783b */ /* 0x000e6e0000004200 */
[C---:B------:R-:W-:Y:S08]  /*4d80*/  HMMA.16816.F32.BF16 R120, R4.reuse, R28, R120 ;  /* 0x0000001c0478723c */ /* 0x040ff00000041878 */
[C---:B------:R-:W-:Y:S01]  /*4d90*/  HMMA.16816.F32.BF16 R108, R4.reuse, R30, R108 ;  /* 0x0000001e046c723c */ /* 0x040fe2000004186c */
[----:B------:R-:W-:Y:S07]  /*4da0*/  LDSM.16.MT88.4 R28, [R224+0x3100] ;  /* 0x00310000e01c783b */ /* 0x000fee0000004200 */
[C---:B-----5:R-:W-:Y:S08]  /*4db0*/  HMMA.16816.F32.BF16 R116, R4.reuse, R20, R116 ;  /* 0x000000140474723c */ /* 0x060ff00000041874 */
        /* <DEDUP_REMOVED lines=9> */
[----:B--2---:R-:W-:Y:S01]  /*4e50*/  HMMA.16816.F32.BF16 R128, R4, R16, R128 ;  /* 0x000000100480723c */ /* 0x004fe20000041880 */
[----:B------:R-:W-:-:S07]  /*4e60*/  FADD.FTZ R246, R246, R145 ;  /* 0x00000091f6f67221 */ /* 0x000fce0000010000 */
        /* <DEDUP_REMOVED lines=9> */
[C---:B--2---:R-:W-:Y:S08]  /*4f00*/  HMMA.16816.F32.BF16 R100, R4.reuse, R16, R100 ;  /* 0x000000100464723c */ /* 0x044ff00000041864 */
[C---:B------:R-:W-:Y:S01]  /*4f10*/  HMMA.16816.F32.BF16 R104, R4.reuse, R18, R104 ;  /* 0x000000120468723c */ /* 0x040fe20000041868 */
[----:B------:R-:W2:Y:S07]  /*4f20*/  LDSM.16.MT88.4 R16, [R220+0x3100] ;  /* 0x00310000dc10783b */ /* 0x000eae0000004200 */
[C---:B----4-:R-:W-:Y:S08]  /*4f30*/  HMMA.16816.F32.BF16 R120, R4.reuse, R12, R120 ;  /* 0x0000000c0478723c */ /* 0x050ff00000041878 */
[C---:B------:R-:W-:Y:S01]  /*4f40*/  HMMA.16816.F32.BF16 R108, R4.reuse, R14, R108 ;  /* 0x0000000e046c723c */ /* 0x040fe2000004186c */
[----:B------:R-:W3:Y:S07]  /*4f50*/  LDSM.16.MT88.4 R12, [R224+0x7100] ;  /* 0x00710000e00c783b */ /* 0x000eee0000004200 */
[C---:B------:R-:W-:Y:S01]  /*4f60*/  HMMA.16816.F32.BF16 R96, R4.reuse, R22, R96 ;  /* 0x000000160460723c */ /* 0x040fe20000041860 */
[----:B------:R-:W4:Y:S07]  /*4f70*/  LDSM.16.MT88.4 R20, [R221+0x3100] ;  /* 0x00310000dd14783b */ /* 0x000f2e0000004200 */
[C---:B------:R-:W-:Y:S08]  /*4f80*/  HMMA.16816.F32.BF16 R68, R4.reuse, R24, R68 ;  /* 0x000000180444723c */ /* 0x040ff00000041844 */
[C---:B------:R-:W-:Y:S01]  /*4f90*/  HMMA.16816.F32.BF16 R72, R4.reuse, R26, R72 ;  /* 0x0000001a0448723c */ /* 0x040fe20000041848 */
[----:B------:R-:W5:Y:S07]  /*4fa0*/  LDSM.16.MT88.4 R24, [R222+0x3100] ;  /* 0x00310000de18783b */ /* 0x000f6e0000004200 */
[C---:B-1----:R-:W-:Y:S08]  /*4fb0*/  HMMA.16816.F32.BF16 R116, R4.reuse, R8, R116 ;  /* 0x000000080474723c */ /* 0x042ff00000041874 */
[----:B------:R-:W-:Y:S01]  /*4fc0*/  HMMA.16816.F32.BF16 R112, R4, R10, R112 ;  /* 0x0000000a0470723c */ /* 0x000fe20000041870 */
[----:B------:R-:W1:Y:S06]  /*4fd0*/  LDSM.16.MT88.4 R8, [R222+0x7100] ;  /* 0x00710000de08783b */ /* 0x000e6c0000004200 */
        /* <DEDUP_REMOVED lines=11> */
[C---:B---3--:R-:W-:Y:S08]  /*5090*/  HMMA.16816.F32.BF16 R92, R4.reuse, R12, R92 ;  /* 0x0000000c045c723c */ /* 0x048ff0000004185c */
[C---:B------:R-:W-:Y:S01]  /*50a0*/  HMMA.16816.F32.BF16 R96, R4.reuse, R14, R96 ;  /* 0x0000000e0460723c */ /* 0x040fe20000041860 */
[----:B------:R-:W3:Y:S07]  /*50b0*/  LDSM.16.MT88.4 R12, [R220+0x7100] ;  /* 0x00710000dc0c783b */ /* 0x000eee0000004200 */
[C---:B----4-:R-:W-:Y:S08]  /*50c0*/  HMMA.16816.F32.BF16 R76, R4.reuse, R20, R76 ;  /* 0x00000014044c723c */ /* 0x050ff0000004184c */
[C---:B------:R-:W-:Y:S01]  /*50d0*/  HMMA.16816.F32.BF16 R80, R4.reuse, R22, R80 ;  /* 0x000000160450723c */ /* 0x040fe20000041850 */
[----:B------:R-:W4:Y:S07]  /*50e0*/  LDSM.16.MT88.4 R20, [R224+0x3900] ;  /* 0x00390000e014783b */ /* 0x000f2e0000004200 */
        /* <DEDUP_REMOVED lines=12> */
[--C-:B------:R-:W-:Y:S01]  /*51b0*/  FFMA.FTZ R26, R136, c[0x0][0x2d0], -R61.reuse ;  /* 0x0000b400881a7a23 */ /* 0x100fe2000001083d */
[----:B-1----:R-:W-:Y:S01]  /*51c0*/  HMMA.16816.F32.BF16 R100, R4, R8, R100 ;  /* 0x000000080464723c */ /* 0x002fe20000041864 */
[----:B------:R-:W-:-:S04]  /*51d0*/  FFMA.FTZ R27, R134, c[0x0][0x2d0], -R61 ;  /* 0x0000b400861b7a23 */ /* 0x000fc8000001083d */
[----:B------:R-:W1:Y:S03]  /*51e0*/  MUFU.EX2 R25, R25 ;  /* 0x0000001900197308 */ /* 0x000e660000000800 */
[C---:B------:R-:W-:Y:S01]  /*51f0*/  HMMA.16816.F32.BF16 R104, R4.reuse, R10, R104 ;  /* 0x0000000a0468723c */ /* 0x040fe20000041868 */
[----:B------:R-:W5:Y:S04]  /*5200*/  LDSM.16.MT88.4 R8, [R222+0x3900] ;  /* 0x00390000de08783b */ /* 0x000f680000004200 */
[----:B------:R-:W-:Y:S03]  /*5210*/  MUFU.EX2 R26, R26 ;  /* 0x0000001a001a7308 */ /* 0x000fe60000000800 */
[C---:B--2---:R-:W-:Y:S05]  /*5220*/  HMMA.16816.F32.BF16 R120, R4.reuse, R16, R120 ;  /* 0x000000100478723c */ /* 0x044fea0000041878 */
[----:B------:R-:W2:Y:S03]  /*5230*/  MUFU.EX2 R27, R27 ;  /* 0x0000001b001b7308 */ /* 0x000ea60000000800 */
[C---:B------:R-:W-:Y:S01]  /*5240*/  HMMA.16816.F32.BF16 R108, R4.reuse, R18, R108 ;  /* 0x00000012046c723c */ /* 0x040fe2000004186c */
[----:B------:R-:W5:Y:S04]  /*5250*/  LDSM.16.MT88.4 R16, [R221+0x3900] ;  /* 0x00390000dd10783b */ /* 0x000f680000004200 */
[----:B------:R-:W1:Y:S03]  /*5260*/  MUFU.EX2 R30, R30 ;  /* 0x0000001e001e7308 */ /* 0x000e660000000800 */
[C---:B---3--:R-:W-:Y:S08]  /*5270*/  HMMA.16816.F32.BF16 R116, R4.reuse, R12, R116 ;  /* 0x0000000c0474723c */ /* 0x048ff00000041874 */
[----:B------:R-:W-:Y:S01]  /*5280*/  HMMA.16816.F32.BF16 R112, R4, R14, R112 ;  /* 0x0000000e0470723c */ /* 0x000fe20000041870 */
[----:B------:R-:W3:Y:S06]  /*5290*/  LDSM.16.MT88.4 R12, [R220+0x3900] ;  /* 0x00390000dc0c783b */ /* 0x000eec0000004200 */
[----:B-1----:R-:W-:Y:S01]  /*52a0*/  F2FP.BF16.PACK_AB R4, R25, R24 ;  /* 0x000000181904723e */ /* 0x002fe200000010ff */
[----:B------:R-:W-:Y:S01]  /*52b0*/  FADD.FTZ R24, R24, R153 ;  /* 0x0000009918187221 */ /* 0x000fe20000010000 */
[----:B------:R-:W-:-:S02]  /*52c0*/  F2FP.BF16.PACK_AB R5, R29, R28 ;  /* 0x0000001c1d05723e */ /* 0x000fc400000010ff */
[----:B--2---:R-:W-:Y:S01]  /*52d0*/  F2FP.BF16.PACK_AB R6, R27, R26 ;  /* 0x0000001a1b06723e */ /* 0x004fe200000010ff */
[----:B------:R-:W-:Y:S01]  /*52e0*/  FADD.FTZ R25, R25, R24 ;  /* 0x0000001819197221 */ /* 0x000fe20000010000 */
[----:B------:R-:W-:-:S03]  /*52f0*/  F2FP.BF16.PACK_AB R7, R229, R30 ;  /* 0x0000001ee507723e */ /* 0x000fc600000010ff */
[----:B------:R-:W-:-:S04]  /*5300*/  FADD.FTZ R26, R26, R25 ;  /* 0x000000191a1a7221 */ /* 0x000fc80000010000 */
[----:B----4-:R-:W-:Y:S01]  /*5310*/  HMMA.16816.F32.BF16 R128, R4, R20, R128 ;  /* 0x000000140480723c */ /* 0x010fe20000041880 */
[----:B------:R-:W-:-:S06]  /*5320*/  FADD.FTZ R236, R27, R26 ;  /* 0x0000001a1bec7221 */ /* 0x000fcc0000010000 */
[----:B------:R-:W-:Y:S01]  /*5330*/  FADD.FTZ R20, R52, R57 ;  /* 0x0000003934147221 */ /* 0x000fe20000010000 */
[----:B-----5:R-:W-:Y:S03]  /*5340*/  HMMA.16816.F32.BF16 R68, R4, R8, R68 ;  /* 0x000000080444723c */ /* 0x020fe60000041844 */
[----:B------:R-:W-:-:S04]  /*5350*/  FADD.FTZ R20, R51, R20 ;  /* 0x0000001433147221 */ /* 0x000fc80000010000 */
[----:B------:R-:W-:Y:S01]  /*5360*/  FADD.FTZ R47, R47, R20 ;  /* 0x000000142f2f7221 */ /* 0x000fe20000010000 */
[----:B------:R-:W-:Y:S01]  /*5370*/  HMMA.16816.F32.BF16 R72, R4, R10, R72 ;  /* 0x0000000a0448723c */ /* 0x000fe20000041848 */
[----:B------:R-:W1:Y:S02]  /*5380*/  LDSM.16.MT88.4 R8, [R224+0x7900] ;  /* 0x00790000e008783b */ /* 0x000e640000004200 */
[----:B------:R-:W-:-:S04]  /*5390*/  FADD.FTZ R46, R46, R47 ;  /* 0x0000002f2e2e7221 */ /* 0x000fc80000010000 */
[----:B------:R-:W-:Y:S01]  /*53a0*/  FADD.FTZ R43, R43, R46 ;  /* 0x0000002e2b2b7221 */ /* 0x000fe20000010000 */
[----:B------:R-:W-:Y:S03]  /*53b0*/  HMMA.16816.F32.BF16 R76, R4, R16, R76 ;  /* 0x00000010044c723c */ /* 0x000fe6000004184c */
[----:B------:R-:W-:-:S04]  /*53c0*/  FADD.FTZ R42, R42, R43 ;  /* 0x0000002b2a2a7221 */ /* 0x000fc80000010000 */
[----:B------:R-:W-:Y:S01]  /*53d0*/  FADD.FTZ R39, R39, R42 ;  /* 0x0000002a27277221 */ /* 0x000fe20000010000 */
[----:B------:R-:W-:Y:S01]  /*53e0*/  HMMA.16816.F32.BF16 R80, R4, R18, R80 ;  /* 0x000000120450723c */ /* 0x000fe20000041850 */
[----:B------:R-:W2:Y:S02]  /*53f0*/  LDSM.16.MT88.4 R16, [R222+0x7900] ;  /* 0x00790000de10783b */ /* 0x000ea40000004200 */
[----:B------:R-:W-:-:S04]  /*5400*/  FADD.FTZ R38, R38, R39 ;  /* 0x0000002726267221 */ /* 0x000fc80000010000 */
[----:B------:R-:W-:Y:S01]  /*5410*/  FADD.FTZ R3, R3, R38 ;  /* 0x0000002603037221 */ /* 0x000fe20000010000 */
[----:B---3--:R-:W-:Y:S03]  /*5420*/  HMMA.16816.F32.BF16 R84, R4, R12, R84 ;  /* 0x0000000c0454723c */ /* 0x008fe60000041854 */
[----:B------:R-:W-:-:S04]  /*5430*/  FADD.FTZ R2, R2, R3 ;  /* 0x0000000302027221 */ /* 0x000fc80000010000 */
[----:B------:R-:W-:Y:S01]  /*5440*/  FADD.FTZ R3, R67, R2 ;  /* 0x0000000243037221 */ /* 0x000fe20000010000 */
[C---:B------:R-:W-:Y:S01]  /*5450*/  HMMA.16816.F32.BF16 R88, R4.reuse, R14, R88 ;  /* 0x0000000e0458723c */ /* 0x040fe20000041858 */
[----:B------:R-:W-:Y:S01]  /*5460*/  @P3 IMAD.HI.U32 R2, R36, c[0x0][0x2c8], RZ ;  /* 0x0000b20024023a27 */ /* 0x000fe200078e00ff */
[----:B------:R-:W3:Y:S03]  /*5470*/  LDSM.16.MT88.4 R12, [R221+0x7900] ;  /* 0x00790000dd0c783b */ /* 0x000ee60000004200 */
[----:B------:R-:W-:Y:S01]  /*5480*/  FADD.FTZ R3, R154, R3 ;  /* 0x000000039a037221 */ /* 0x000fe20000010000 */
[----:B------:R-:W-:Y:S02]  /*5490*/  @P3 SHF.R.U32.HI R2, RZ, c[0x0][0x2cc], R2 ;  /* 0x0000b300ff023a19 */ /* 0x000fe40000011602 */
[----:B------:R-:W-:Y:S01]  /*54a0*/  HMMA.16816.F32.BF16 R124, R4, R22, R124 ;  /* 0x00000016047c723c */ /* 0x000fe2000004187c */
[----:B------:R-:W-:Y:S01]  /*54b0*/  FADD.FTZ R32, R32, R3 ;  /* 0x0000000320207221 */ /* 0x000fe20000010000 */
[----:B------:R-:W4:Y:S03]  /*54c0*/  @P3 R2UR UR23, R2 ;  /* 0x00000000021733c2 */ /* 0x000f2600000e0000 */
[----:B------:R-:W-:-:S03]  /*54d0*/  FADD.FTZ R32, R33, R32 ;  /* 0x0000002021207221 */ /* 0x000fc60000010000 */
[----:B-1----:R-:W-:Y:S01]  /*54e0*/  HMMA.16816.F32.BF16 R92, R4, R8, R92 ;  /* 0x00000008045c723c */ /* 0x002fe2000004185c */
[----:B------:R-:W-:-:S04]  /*54f0*/  FADD.FTZ R135, R135, R32 ;  /* 0x0000002087877221 */ /* 0x000fc80000010000 */
[----:B------:R-:W-:-:S03]  /*5500*/  FADD.FTZ R178, R178, R135 ;  /* 0x00000087b2b27221 */ /* 0x000fc60000010000 */
[----:B------:R-:W-:Y:S01]  /*5510*/  HMMA.16816.F32.BF16 R96, R4, R10, R96 ;  /* 0x0000000a0460723c */ /* 0x000fe20000041860 */
[----:B------:R-:W-:Y:S01]  /*5520*/  FADD.FTZ R137, R137, R178 ;  /* 0x000000b289897221 */ /* 0x000fe20000010000 */
[----:B------:R-:W1:Y:S03]  /*5530*/  LDSM.16.MT88.4 R8, [R220+0x7900] ;  /* 0x00790000dc08783b */ /* 0x000e660000004200 */
[----:B------:R-:W-:-:S03]  /*5540*/  FADD.FTZ R182, R182, R137 ;  /* 0x00000089b6b67221 */ /* 0x000fc60000010000 */
[----:B--2---:R-:W-:Y:S01]  /*5550*/  HMMA.16816.F32.BF16 R100, R4, R16, R100 ;  /* 0x000000100464723c */ /* 0x004fe20000041864 */
[----:B------:R-:W-:Y:S01]  /*5560*/  FADD.FTZ R147, R147, R182 ;  /* 0x000000b693937221 */ /* 0x000fe20000010000 */
[----:B----4-:R-:W-:-:S03]  /*5570*/  UIADD3 UR23, UR23, UR8, -UR11 ;  /* 0x0000000817177290 */ /* 0x010fc6000fffe80b */
[----:B------:R-:W-:Y:S01]  /*5580*/  FADD.FTZ R242, R242, R147 ;  /* 0x00000093f2f27221 */ /* 0x000fe20000010000 */
[----:B------:R-:W-:Y:S02]  /*5590*/  USHF.R.S32.HI UR4, URZ, 0x1f, UR23 ;  /* 0x0000001f3f047899 */ /* 0x000fe40008011417 */
[----:B------:R-:W-:Y:S01]  /*55a0*/  HMMA.16816.F32.BF16 R104, R4, R18, R104 ;  /* 0x000000120468723c */ /* 0x000fe20000041868 */
[----:B------:R-:W-:Y:S01]  /*55b0*/  FADD.FTZ R149, R149, R242 ;  /* 0x000000f295957221 */ /* 0x000fe20000010000 */
[----:B------:R-:W-:-:S03]  /*55c0*/  ULEA.HI UR4, UR4, UR23, URZ, 0x7 ;  /* 0x0000001704047291 */ /* 0x000fc6000f8f383f */
[----:B------:R-:W-:Y:S01]  /*55d0*/  FADD.FTZ R180, R180, R149 ;  /* 0x00000095b4b47221 */ /* 0x000fe20000010000 */
[----:B------:R-:W-:Y:S02]  /*55e0*/  USHF.R.S32.HI UR24, URZ, 0x7, UR4 ;  /* 0x000000073f187899 */ /* 0x000fe40008011404 */
[----:B---3--:R-:W-:Y:S01]  /*55f0*/  HMMA.16816.F32.BF16 R120, R4, R12, R120 ;  /* 0x0000000c0478723c */ /* 0x008fe20000041878 */
[----:B------:R-:W-:Y:S01]  /*5600*/  FADD.FTZ R155, R155, R180 ;  /* 0x000000b49b9b7221 */ /* 0x000fe20000010000 */
[----:B------:R-:W-:-:S03]  /*5610*/  UISETP.LT.AND UP0, UPT, URZ, UR24, UPT ;  /* 0x000000183f00728c */ /* 0x000fc6000bf01270 */
[----:B------:R-:W-:Y:S01]  /*5620*/  FADD.FTZ R155, R156, R155 ;  /* 0x0000009b9c9b7221 */ /* 0x000fe20000010000 */
[----:B------:R-:W-:Y:S02]  /*5630*/  USEL UR24, URZ, UR24, !UP0 ;  /* 0x000000183f187287 */ /* 0x000fe4000c000000 */
[----:B------:R-:W-:Y:S01]  /*5640*/  HMMA.16816.F32.BF16 R108, R4, R14, R108 ;  /* 0x0000000e046c723c */ /* 0x000fe2000004186c */
[----:B------:R-:W-:Y:S01]  /*5650*/  FADD.FTZ R152, R152, R155 ;  /* 0x0000009b98987221 */ /* 0x000fe20000010000 */
[----:B------:R-:W-:-:S03]  /*5660*/  UISETP.GE.AND UP0, UPT, UR25, UR24, UPT ;  /* 0x000000181900728c */ /* 0x000fc6000bf06270 */
[----:B------:R-:W-:-:S03]  /*5670*/  FADD.FTZ R157, R157, R152 ;  /* 0x000000989d9d7221 */ /* 0x000fc60000010000 */
[----:B------:R-:W-:Y:S01]  /*5680*/  PLOP3.LUT P0, PT, PT, PT, UP0, 0x80, 0x0 ;  /* 0x000000000000781c */ /* 0x000fe20003f0f008 */
[----:B------:R-:W-:Y:S01]  /*5690*/  FADD.FTZ R28, R28, R157 ;  /* 0x0000009d1c1c7221 */ /* 0x000fe20000010000 */
[----:B-1----:R-:W-:Y:S03]  /*56a0*/  HMMA.16816.F32.BF16 R116, R4, R8, R116 ;  /* 0x000000080474723c */ /* 0x002fe60000041874 */
[----:B------:R-:W-:-:S04]  /*56b0*/  FADD.FTZ R29, R29, R28 ;  /* 0x0000001c1d1d7221 */ /* 0x000fc80000010000 */
[----:B------:R-:W-:Y:S01]  /*56c0*/  FADD.FTZ R30, R30, R29 ;  /* 0x0000001d1e1e7221 */ /* 0x000fe20000010000 */
[----:B------:R-:W-:Y:S03]  /*56d0*/  HMMA.16816.F32.BF16 R112, R4, R10, R112 ;  /* 0x0000000a0470723c */ /* 0x000fe60000041870 */
[----:B------:R-:W-:Y:S01]  /*56e0*/  FADD.FTZ R229, R229, R30 ;  /* 0x0000001ee5e57221 */ /* 0x000fe20000010000 */
[----:B------:R-:W-:Y:S05]  /*56f0*/  @!P0 BRA `(.L_x_502) ;  /* 0x0000432000008947 */ /* 0x000fea0003800000 */
[----:B------:R-:W-:Y:S01]  /*5700*/  @P3 IMAD.HI.U32 R239, R237, c[0x0][0x2c8], RZ ;  /* 0x0000b200edef3a27 */ /* 0x000fe200078e00ff */
[----:B------:R-:W-:Y:S01]  /*5710*/  IADD3 R243, P0, R230, 0x40, RZ ;  /* 0x00000040e6f37810 */ /* 0x000fe20007f1e0ff */
[----:B------:R-:W-:Y:S01]  /*5720*/  UMOV UR26, UR25 ;  /* 0x00000019001a7c82 */ /* 0x000fe20008000000 */
[----:B------:R-:W-:Y:S01]  /*5730*/  IADD3 R245, P1, R240, 0x40, RZ ;  /* 0x00000040f0f57810 */ /* 0x000fe20007f3e0ff */
[----:B------:R-:W-:Y:S01]  /*5740*/  IMAD.MOV.U32 R2, RZ, RZ, R132 ;  /* 0x000000ffff027224 */ /* 0x000fe200078e0084 */
[----:B------:R-:W-:Y:S01]  /*5750*/  @P3 SHF.R.U32.HI R239, RZ, c[0x0][0x2cc], R239 ;  /* 0x0000b300ffef3a19 */ /* 0x000fe200000116ef */
[----:B------:R-:W-:Y:S01]  /*5760*/  IMAD.MOV.U32 R3, RZ, RZ, R0 ;  /* 0x000000ffff037224 */ /* 0x000fe200078e0000 */
[----:B------:R-:W-:Y:S01]  /*5770*/  IADD3.X R244, RZ, R235, RZ, P1, !PT ;  /* 0x000000ebfff47210 */ /* 0x000fe20000ffe4ff */
[----:B------:R-:W-:Y:S01]  /*5780*/  IMAD.X R242, RZ, RZ, R233, P0 ;  /* 0x000000fffff27224 */ /* 0x000fe200000e06e9 */
[----:B------:R-:W-:-:S02]  /*5790*/  UMOV UR17, 0xffffff80 ;  /* 0xffffff8000117882 */ /* 0x000fc40000000000 */
[----:B------:R-:W-:Y:S02]  /*57a0*/  ULDC.64 UR6, c[0x0][0x208] ;  /* 0x0000820000067ab9 */ /* 0x000fe40000000a00 */
[----:B------:R-:W-:Y:S02]  /*57b0*/  ULDC.64 UR4, c[0x0][0x1e0] ;  /* 0x0000780000047ab9 */ /* 0x000fe40000000a00 */
.L_x_503:
[----:B------:R-:W-:Y:S04]  /*57c0*/  DEPBAR.LE SB0, 0x0 ;  /* 0x000080000000791a */ /* 0x000fe80000000000 */
[----:B------:R-:W-:Y:S01]  /*57d0*/  BAR.SYNC.DEFER_BLOCKING 0x0 ;  /* 0x0000000000007b1d */ /* 0x000fe20000010000 */
[----:B------:R-:W-:Y:S02]  /*57e0*/  UISETP.GE.AND UP0, UPT, UR26, URZ, UPT ;  /* 0x0000003f1a00728c */ /* 0x000fe4000bf06270 */
[----:B------:R-:W-:Y:S02]  /*57f0*/  UISETP.GE.AND UP1, UPT, UR26, 0x1, UPT ;  /* 0x000000011a00788c */ /* 0x000fe4000bf26270 */
[----:B------:R-:W-:Y:S02]  /*5800*/  UIADD3 UR25, UR26, -0x1, URZ ;  /* 0xffffffff1a197890 */ /* 0x000fe4000fffe03f */
[----:B------:R-:W-:Y:S05]  /*5810*/  PLOP3.LUT P0, PT, PT, PT, UP0, 0x80, 0x0 ;  /* 0x000000000000781c */ /* 0x000fea0003f0f008 */
[----:B------:R-:W-:Y:S02]  /*5820*/  @UP0 USHF.R.S32.HI UR20, URZ, 0x1f, UR26 ;  /* 0x0000001f3f140899 */ /* 0x000fe4000801141a */
[----:B------:R-:W-:Y:S02]  /*5830*/  @UP0 UIMAD.WIDE.U32 UR22, UR26, UR6, URZ ;  /* 0x000000061a1602a5 */ /* 0x000fe4000f8e003f */
[----:B------:R-:W-:Y:S02]  /*5840*/  @UP0 UIMAD UR20, UR20, UR6, URZ ;  /* 0x00000006141402a4 */ /* 0x000fe4000f8e023f */
[----:B------:R-:W-:Y:S02]  /*5850*/  @UP0 USHF.L.U32 UR21, UR22, 0x7, URZ ;  /* 0x0000000716150899 */ /* 0x000fe4000800063f */
[----:B------:R-:W-:Y:S01]  /*5860*/  @UP0 UIMAD UR20, UR26, UR7, UR20 ;  /* 0x000000071a1402a4 */ /* 0x000fe2000f8e0214 */
[----:B------:R-:W1:Y:S03]  /*5870*/  LDSM.16.M88.4 R136, [R226+0x8100] ;  /* 0x00810000e288783b */ /* 0x000e660000000200 */
[----:B------:R-:W-:Y:S01]  /*5880*/  @P0 IADD3 R0, P1, R240, UR21, RZ ;  /* 0x00000015f0000c10 */ /* 0x000fe2000ff3e0ff */
[----:B------:R-:W-:Y:S01]  /*5890*/  @UP0 UIADD3 UR20, UR23, UR20, URZ ;  /* 0x0000001417140290 */ /* 0x000fe2000fffe03f */
[----:B------:R-:W-:Y:S02]  /*58a0*/  @P0 IADD3 R177, P2, R245, UR21, RZ ;  /* 0x00000015f5b10c10 */ /* 0x000fe4000ff5e0ff */
[C---:B------:R-:W-:Y:S01]  /*58b0*/  @P0 LEA R178, P6, R0.reuse, c[0x0][0x1f8], 0x1 ;  /* 0x00007e0000b20a11 */ /* 0x040fe200078c08ff */
[----:B------:R-:W-:Y:S01]  /*58c0*/  @UP0 USHF.L.U64.HI UR20, UR22, 0x7, UR20 ;  /* 0x0000000716140899 */ /* 0x000fe20008010214 */
[----:B------:R-:W2:Y:S01]  /*58d0*/  LDSM.16.M88.4 R144, [R226+0x8900] ;  /* 0x00890000e290783b */ /* 0x000ea20000000200 */
[----:B------:R-:W-:Y:S04]  /*58e0*/  @UP1 UIMAD.WIDE.U32 UR22, UR25, UR4, URZ ;  /* 0x00000004191612a5 */ /* 0x000fe8000f8e003f */
[----:B------:R-:W-:Y:S01]  /*58f0*/  @P0 IADD3.X R179, R235, UR20, RZ, P1, !PT ;  /* 0x00000014ebb30c10 */ /* 0x000fe20008ffe4ff */
[----:B------:R-:W-:Y:S01]  /*5900*/  @UP1 USHF.L.U32 UR21, UR22, 0x7, URZ ;  /* 0x0000000716151899 */ /* 0x000fe2000800063f */
[C---:B------:R-:W-:Y:S01]  /*5910*/  @P0 LEA R176, P1, R177.reuse, c[0x0][0x1f8], 0x1 ;  /* 0x00007e00b1b00a11 */ /* 0x040fe200078208ff */
[----:B------:R-:W3:Y:S01]  /*5920*/  LDSM.16.M88.4 R148, [R226+0x9100] ;  /* 0x00910000e294783b */ /* 0x000ee20000000200 */
[----:B------:R-:W-:Y:S02]  /*5930*/  @P0 LEA.HI.X R179, R0, c[0x0][0x1fc], R179, 0x1, P6 ;  /* 0x00007f0000b30a11 */ /* 0x000fe400030f0cb3 */
[----:B------:R-:W-:Y:S01]  /*5940*/  @P0 IADD3.X R180, R244, UR20, RZ, P2, !PT ;  /* 0x00000014f4b40c10 */ /* 0x000fe200097fe4ff */
[----:B------:R-:W-:Y:S03]  /*5950*/  UIMAD UR20, UR26, UR17, 0x1 ;  /* 0x000000011a1474a4 */ /* 0x000fe6000f8e0211 */
[----:B------:R-:W-:Y:S01]  /*5960*/  @P0 LEA.HI.X R177, R177, c[0x0][0x1fc], R180, 0x1, P1 ;  /* 0x00007f00b1b10a11 */ /* 0x000fe200008f0cb4 */
        /* <DEDUP_REMOVED lines=18> */
[C---:B-----5:R-:W-:Y:S08]  /*5a90*/  HMMA.16816.F32.BF16 R36, R140.reuse, R156, RZ ;  /* 0x0000009c8c24723c */ /* 0x060ff000000418ff */
[C---:B------:R-:W-:Y:S01]  /*5aa0*/  HMMA.16816.F32.BF16 R40, R140.reuse, R158, RZ ;  /* 0x0000009e8c28723c */ /* 0x040fe200000418ff */
[----:B------:R-:W5:Y:S07]  /*5ab0*/  LDSM.16.M88.4 R156, [R215] ;  /* 0x00000000d79c783b */ /* 0x000f6e0000000200 */
[C---:B-1----:R-:W-:Y:S08]  /*5ac0*/  HMMA.16816.F32.BF16 R44, R140.reuse, R160, RZ ;  /* 0x000000a08c2c723c */ /* 0x042ff000000418ff */
[C---:B------:R-:W-:Y:S01]  /*5ad0*/  HMMA.16816.F32.BF16 R48, R140.reuse, R162, RZ ;  /* 0x000000a28c30723c */ /* 0x040fe200000418ff */
[----:B------:R-:W1:Y:S07]  /*5ae0*/  LDSM.16.M88.4 R160, [R214] ;  /* 0x00000000d6a0783b */ /* 0x000e6e0000000200 */
[C---:B------:R-:W-:Y:S08]  /*5af0*/  HMMA.16816.F32.BF16 R52, R140.reuse, R164, RZ ;  /* 0x000000a48c34723c */ /* 0x040ff000000418ff */
[C---:B------:R-:W-:Y:S01]  /*5b00*/  HMMA.16816.F32.BF16 R56, R140.reuse, R166, RZ ;  /* 0x000000a68c38723c */ /* 0x040fe200000418ff */
[----:B------:R-:W1:Y:S07]  /*5b10*/  LDSM.16.M88.4 R164, [R213] ;  /* 0x00000000d5a4783b */ /* 0x000e6e0000000200 */
[C---:B--2---:R-:W-:Y:S01]  /*5b20*/  HMMA.16816.F32.BF16 R60, R140.reuse, R64, RZ ;  /* 0x000000408c3c723c */ /* 0x044fe200000418ff */
[----:B------:R-:W-:Y:S01]  /*5b30*/  @!PT LDS RZ, [RZ] ;  /* 0x00000000fffff984 */ /* 0x000fe20000000800 */
[----:B------:R-:W-:Y:S01]  /*5b40*/  @!PT LDS RZ, [RZ] ;  /* 0x00000000fffff984 */ /* 0x000fe20000000800 */
[----:B------:R-:W-:Y:S01]  /*5b50*/  @!PT LDS RZ, [RZ] ;  /* 0x00000000fffff984 */ /* 0x000fe20000000800 */
[----:B------:R2:W-:Y:S07]  /*5b60*/  @P0 LDGSTS.E.BYPASS.LTC128B.128 [R227+0x100], [R178.64], !P5 ;  /* 0x00100000b2e30fae */ /* 0x0005ee000e901d52 */
[----:B------:R-:W-:Y:S01]  /*5b70*/  HMMA.16816.F32.BF16 R64, R140, R66, RZ ;  /* 0x000000428c40723c */ /* 0x000fe200000418ff */
[----:B------:R2:W-:Y:S07]  /*5b80*/  @P0 LDGSTS.E.BYPASS.LTC128B.128 [R227+0x4100], [R176.64], !P4 ;  /* 0x04100000b0e30fae */ /* 0x0005ee000e101d52 */
[C---:B------:R-:W-:Y:S07]  /*5b90*/  HMMA.16816.F32.BF16 R4, R168.reuse, R132, R4 ;  /* 0x00000084a804723c */ /* 0x040fee0000041804 */
[----:B------:R-:W-:Y:S01]  /*5ba0*/  @P0 IADD3 R132, P1, R178, UR10, RZ ;  /* 0x0000000ab2840c10 */ /* 0x000fe2000ff3e0ff */
[C---:B------:R-:W-:Y:S04]  /*5bb0*/  HMMA.16816.F32.BF16 R8, R168.reuse, R134, R8 ;  /* 0x00000086a808723c */ /* 0x040fe80000041808 */
[----:B------:R-:W-:Y:S02]  /*5bc0*/  @P0 IADD3.X R133, R179, UR14, RZ, P1, !PT ;  /* 0x0000000eb3850c10 */ /* 0x000fe40008ffe4ff */
[C---:B------:R-:W-:Y:S02]  /*5bd0*/  @P0 IADD3 R180, P1, R132.reuse, UR10, RZ ;  /* 0x0000000a84b40c10 */ /* 0x040fe4000ff3e0ff */
[C---:B---3--:R-:W-:Y:S01]  /*5be0*/  HMMA.16816.F32.BF16 R12, R168.reuse, R136, R12 ;  /* 0x00000088a80c723c */ /* 0x048fe2000004180c */
[----:B------:R3:W-:Y:S03]  /*5bf0*/  @P0 LDGSTS.E.BYPASS.LTC128B.128 [R227+0x1100], [R132.64], !P5 ;  /* 0x0110000084e30fae */ /* 0x0007e6000e901d52 */
[C---:B------:R-:W-:Y:S02]  /*5c00*/  @P0 IADD3.X R181, R133.reuse, UR14, RZ, P1, !PT ;  /* 0x0000000e85b50c10 */ /* 0x040fe40008ffe4ff */
[----:B------:R-:W-:Y:S02]  /*5c10*/  @P0 IADD3 R182, P6, R132, UR16, RZ ;  /* 0x0000001084b60c10 */ /* 0x000fe4000ffde0ff */
[C---:B------:R-:W-:Y:S01]  /*5c20*/  HMMA.16816.F32.BF16 R16, R168.reuse, R138, R16 ;  /* 0x0000008aa810723c */ /* 0x040fe20000041810 */
[----:B------:R3:W-:Y:S03]  /*5c30*/  @P0 LDGSTS.E.BYPASS.LTC128B.128 [R227+0x5100], [R132.64+0x80], !P4 ;  /* 0x0510008084e30fae */ /* 0x0007e6000e101d52 */
[----:B------:R-:W-:Y:S02]  /*5c40*/  @P0 IADD3.X R183, R133, UR15, RZ, P6, !PT ;  /* 0x0000000f85b70c10 */ /* 0x000fe4000b7fe4ff */
[C---:B------:R-:W-:Y:S02]  /*5c50*/  @P0 IADD3 R248, P2, R180.reuse, UR10, RZ ;  /* 0x0000000ab4f80c10 */ /* 0x040fe4000ff5e0ff */
[C---:B------:R-:W-:Y:S01]  /*5c60*/  HMMA.16816.F32.BF16 R20, R168.reuse, R144, R20 ;  /* 0x00000090a814723c */ /* 0x040fe20000041814 */
[----:B------:R1:W-:Y:S03]  /*5c70*/  @P0 LDGSTS.E.BYPASS.LTC128B.128 [R227+0x2100], [R180.64], !P5 ;  /* 0x02100000b4e30fae */ /* 0x0003e6000e901d52 */
[C---:B------:R-:W-:Y:S02]  /*5c80*/  @P0 IADD3.X R249, R181.reuse, UR14, RZ, P2, !PT ;  /* 0x0000000eb5f90c10 */ /* 0x040fe400097fe4ff */
[----:B------:R-:W-:Y:S02]  /*5c90*/  @P0 IADD3 R246, P1, R180, UR16, RZ ;  /* 0x00000010b4f60c10 */ /* 0x000fe4000ff3e0ff */
[C---:B------:R-:W-:Y:S01]  /*5ca0*/  HMMA.16816.F32.BF16 R24, R168.reuse, R146, R24 ;  /* 0x00000092a818723c */ /* 0x040fe20000041818 */
[----:B------:R1:W-:Y:S03]  /*5cb0*/  @P0 LDGSTS.E.BYPASS.LTC128B.128 [R227+0x6100], [R182.64], !P4 ;  /* 0x06100000b6e30fae */ /* 0x0003e6000e101d52 */
[----:B------:R-:W-:Y:S04]  /*5cc0*/  @P0 IADD3.X R247, R181, UR15, RZ, P1, !PT ;  /* 0x0000000fb5f70c10 */ /* 0x000fe80008ffe4ff */
[C---:B----4-:R-:W-:Y:S01]  /*5cd0*/  HMMA.16816.F32.BF16 R28, R168.reuse, R148, R28 ;  /* 0x00000094a81c723c */ /* 0x050fe2000004181c */
[----:B------:R4:W-:Y:S07]  /*5ce0*/  @P0 LDGSTS.E.BYPASS.LTC128B.128 [R227+0x3100], [R248.64], !P5 ;  /* 0x03100000f8e30fae */ /* 0x0009ee000e901d52 */
[C---:B------:R-:W-:Y:S01]  /*5cf0*/  HMMA.16816.F32.BF16 R32, R168.reuse, R150, R32 ;  /* 0x00000096a820723c */ /* 0x040fe20000041820 */
[----:B------:R1:W-:Y:S07]  /*5d00*/  @P0 LDGSTS.E.BYPASS.LTC128B.128 [R227+0x7100], [R246.64], !P4 ;  /* 0x07100000f6e30fae */ /* 0x0003ee000e101d52 */
[C---:B------:R-:W-:Y:S01]  /*5d10*/  HMMA.16816.F32.BF16 R36, R168.reuse, R152, R36 ;  /* 0x00000098a824723c */ /* 0x040fe20000041824 */
[----:B---3--:R-:W3:Y:S07]  /*5d20*/  LDSM.16.M88.4 R132, [R223+0x8100] ;  /* 0x00810000df84783b */ /* 0x008eee0000000200 */
[C---:B------:R-:W-:Y:S01]  /*5d30*/  HMMA.16816.F32.BF16 R40, R168.reuse, R154, R40 ;  /* 0x0000009aa828723c */ /* 0x040fe20000041828 */
[----:B------:R-:W0:Y:S07]  /*5d40*/  LDGDEPBAR ;  /* 0x00000000000079af */ /* 0x000e2e0000000000 */
[C---:B-----5:R-:W-:Y:S01]  /*5d50*/  HMMA.16816.F32.BF16 R44, R168.reuse, R156, R44 ;  /* 0x0000009ca82c723c */ /* 0x060fe2000004182c */
[----:B------:R-:W5:Y:S07]  /*5d60*/  LDSM.16.M88.4 R136, [R223+0x8900] ;  /* 0x00890000df88783b */ /* 0x000f6e0000000200 */
[C---:B------:R-:W-:Y:S01]  /*5d70*/  HMMA.16816.F32.BF16 R48, R168.reuse, R158, R48 ;  /* 0x0000009ea830723c */ /* 0x040fe20000041830 */
[----:B------:R-:W4:Y:S07]  /*5d80*/  LDSM.16.M88.4 R144, [R223+0x9100] ;  /* 0x00910000df90783b */ /* 0x000f2e0000000200 */
[C---:B-1----:R-:W-:Y:S01]  /*5d90*/  HMMA.16816.F32.BF16 R52, R168.reuse, R160, R52 ;  /* 0x000000a0a834723c */ /* 0x042fe20000041834 */
[----:B--2---:R-:W1:Y:S07]  /*5da0*/  LDSM.16.M88.4 R176, [R223+0x9900] ;  /* 0x00990000dfb0783b */ /* 0x004e6e0000000200 */
[C---:B------:R-:W-:Y:S01]  /*5db0*/  HMMA.16816.F32.BF16 R56, R168.reuse, R162, R56 ;  /* 0x000000a2a838723c */ /* 0x040fe20000041838 */
[----:B------:R-:W2:Y:S07]  /*5dc0*/  LDSM.16.M88.4 R180, [R223+0xa100] ;  /* 0x00a10000dfb4783b */ /* 0x000eae0000000200 */
[C---:B------:R-:W-:Y:S01]  /*5dd0*/  HMMA.16816.F32.BF16 R60, R168.reuse, R164, R60 ;  /* 0x000000a4a83c723c */ /* 0x040fe2000004183c */
[----:B------:R-:W1:Y:S07]  /*5de0*/  LDSM.16.M88.4 R148, [R223+0xa900] ;  /* 0x00a90000df94783b */ /* 0x000e6e0000000200 */
[----:B------:R-:W-:Y:S01]  /*5df0*/  HMMA.16816.F32.BF16 R64, R168, R166, R64 ;  /* 0x000000a6a840723c */ /* 0x000fe20000041840 */
[----:B------:R-:W1:Y:S07]  /*5e00*/  LDSM.16.M88.4 R152, [R223+0xb100] ;  /* 0x00b10000df98783b */ /* 0x000e6e0000000200 */
[C---:B---3--:R-:W-:Y:S01]  /*5e10*/  HMMA.16816.F32.BF16 R4, R172.reuse, R132, R4 ;  /* 0x00000084ac04723c */ /* 0x048fe20000041804 */
[----:B------:R-:W3:Y:S07]  /*5e20*/  LDSM.16.M88.4 R156, [R223+0xb900] ;  /* 0x00b90000df9c783b */ /* 0x000eee0000000200 */
[C---:B------:R-:W-:Y:S01]  /*5e30*/  HMMA.16816.F32.BF16 R8, R172.reuse, R134, R8 ;  /* 0x00000086ac08723c */ /* 0x040fe20000041808 */
[----:B------:R-:W2:Y:S07]  /*5e40*/  LDSM.16.M88.4 R132, [R212] ;  /* 0x00000000d484783b */ /* 0x000eae0000000200 */
[C---:B-----5:R-:W-:Y:S01]  /*5e50*/  HMMA.16816.F32.BF16 R12, R172.reuse, R136, R12 ;  /* 0x00000088ac0c723c */ /* 0x060fe2000004180c */
[----:B------:R-:W-:Y:S07]  /*5e60*/  LDSM.16.M88.4 R160, [R212+0x2800] ;  /* 0x00280000d4a0783b */ /* 0x000fee0000000200 */
[C---:B------:R-:W-:Y:S01]  /*5e70*/  HMMA.16816.F32.BF16 R16, R172.reuse, R138, R16 ;  /* 0x0000008aac10723c */ /* 0x040fe20000041810 */
[----:B------:R-:W5:Y:S07]  /*5e80*/  LDSM.16.M88.4 R136, [R212+0x800] ;  /* 0x00080000d488783b */ /* 0x000f6e0000000200 */
[C---:B----4-:R-:W-:Y:S01]  /*5e90*/  HMMA.16816.F32.BF16 R20, R172.reuse, R144, R20 ;  /* 0x00000090ac14723c */ /* 0x050fe20000041814 */
[----:B------:R-:W-:Y:S07]  /*5ea0*/  LDSM.16.M88.4 R164, [R226+0xc100] ;  /* 0x00c10000e2a4783b */ /* 0x000fee0000000200 */
[C---:B------:R-:W-:Y:S01]  /*5eb0*/  HMMA.16816.F32.BF16 R24, R172.reuse, R146, R24 ;  /* 0x00000092ac18723c */ /* 0x040fe20000041818 */
[----:B------:R-:W4:Y:S07]  /*5ec0*/  LDSM.16.M88.4 R144, [R212+0x1000] ;  /* 0x00100000d490783b */ /* 0x000f2e0000000200 */
[C---:B-1----:R-:W-:Y:S08]  /*5ed0*/  HMMA.16816.F32.BF16 R28, R172.reuse, R176, R28 ;  /* 0x000000b0ac1c723c */ /* 0x042ff0000004181c */
[C---:B------:R-:W-:Y:S01]  /*5ee0*/  HMMA.16816.F32.BF16 R32, R172.reuse, R178, R32 ;  /* 0x000000b2ac20723c */ /* 0x040fe20000041820 */
[----:B------:R-:W-:Y:S07]  /*5ef0*/  LDSM.16.M88.4 R176, [R226+0xc900] ;  /* 0x00c90000e2b0783b */ /* 0x000fee0000000200 */
[C---:B--2---:R-:W-:Y:S08]  /*5f00*/  HMMA.16816.F32.BF16 R36, R172.reuse, R180, R36 ;  /* 0x000000b4ac24723c */ /* 0x044ff00000041824 */
[C---:B------:R-:W-:Y:S01]  /*5f10*/  HMMA.16816.F32.BF16 R40, R172.reuse, R182, R40 ;  /* 0x000000b6ac28723c */ /* 0x040fe20000041828 */
[----:B------:R-:W-:Y:S07]  /*5f20*/  LDSM.16.M88.4 R180, [R226+0xd100] ;  /* 0x00d10000e2b4783b */ /* 0x000fee0000000200 */
[C---:B------:R-:W-:Y:S08]  /*5f30*/  HMMA.16816.F32.BF16 R44, R172.reuse, R148, R44 ;  /* 0x00000094ac2c723c */ /* 0x040ff0000004182c */
[C---:B------:R-:W-:Y:S01]  /*5f40*/  HMMA.16816.F32.BF16 R48, R172.reuse, R150, R48 ;  /* 0x00000096ac30723c */ /* 0x040fe20000041830 */
[----:B------:R-:W1:Y:S07]  /*5f50*/  LDSM.16.M88.4 R148, [R212+0x1800] ;  /* 0x00180000d494783b */ /* 0x000e6e0000000200 */
[C---:B------:R-:W-:Y:S08]  /*5f60*/  HMMA.16816.F32.BF16 R52, R172.reuse, R152, R52 ;  /* 0x00000098ac34723c */ /* 0x040ff00000041834 */
[C---:B------:R-:W-:Y:S01]  /*5f70*/  HMMA.16816.F32.BF16 R56, R172.reuse, R154, R56 ;  /* 0x0000009aac38723c */ /* 0x040fe20000041838 */
[----:B------:R-:W2:Y:S07]  /*5f80*/  LDSM.16.M88.4 R152, [R212+0x2000] ;  /* 0x00200000d498783b */ /* 0x000eae0000000200 */
[C---:B---3--:R-:W-:Y:S08]  /*5f90*/  HMMA.16816.F32.BF16 R60, R172.reuse, R156, R60 ;  /* 0x0000009cac3c723c */ /* 0x048ff0000004183c */
[----:B------:R-:W-:Y:S01]  /*5fa0*/  HMMA.16816.F32.BF16 R64, R172, R158, R64 ;  /* 0x0000009eac40723c */ /* 0x000fe20000041840 */
[----:B------:R-:W3:Y:S07]  /*5fb0*/  LDSM.16.M88.4 R156, [R212+0x3000] ;  /* 0x00300000d49c783b */ /* 0x000eee0000000200 */
[C---:B------:R-:W-:Y:S08]  /*5fc0*/  HMMA.16816.F32.BF16 R4, R184.reuse, R132, R4 ;  /* 0x00000084b804723c */ /* 0x040ff00000041804 */
[C---:B------:R-:W-:Y:S01]  /*5fd0*/  HMMA.16816.F32.BF16 R8, R184.reuse, R134, R8 ;  /* 0x00000086b808723c */ /* 0x040fe20000041808 */
[----:B------:R-:W2:Y:S07]  /*5fe0*/  LDSM.16.M88.4 R132, [R212+0x3800] ;  /* 0x00380000d484783b */ /* 0x000eae0000000200 */
[C---:B-----5:R-:W-:Y:S08]  /*5ff0*/  HMMA.16816.F32.BF16 R12, R184.reuse, R136, R12 ;  /* 0x00000088b80c723c */ /* 0x060ff0000004180c */
[C---:B------:R-:W-:Y:S01]  /*6000*/  HMMA.16816.F32.BF16 R16, R184.reuse, R138, R16 ;  /* 0x0000008ab810723c */ /* 0x040fe20000041810 */
[----:B------:R-:W5:Y:S07]  /*6010*/  LDSM.16.M88.4 R136, [R226+0xd900] ;  /* 0x00d90000e288783b */ /* 0x000f6e0000000200 */
        /* <DEDUP_REMOVED lines=12> */
[C---:B---3--:R-:W-:Y:S08]  /*60e0*/  HMMA.16816.F32.BF16 R52, R184.reuse, R156, R52 ;  /* 0x0000009cb834723c */ /* 0x048ff00000041834 */
[C---:B------:R-:W-:Y:S01]  /*60f0*/  HMMA.16816.F32.BF16 R56, R184.reuse, R158, R56 ;  /* 0x0000009eb838723c */ /* 0x040fe20000041838 */
[----:B------:R-:W-:Y:S07]  /*6100*/  LDSM.16.M88.4 R156, [R210] ;  /* 0x00000000d29c783b */ /* 0x000fee0000000200 */
[C---:B------:R-:W-:Y:S08]  /*6110*/  HMMA.16816.F32.BF16 R60, R184.reuse, R132, R60 ;  /* 0x00000084b83c723c */ /* 0x040ff0000004183c */
[----:B------:R-:W-:Y:S01]  /*6120*/  HMMA.16816.F32.BF16 R64, R184, R134, R64 ;  /* 0x00000086b840723c */ /* 0x000fe20000041840 */
[----:B------:R-:W3:Y:S07]  /*6130*/  LDSM.16.M88.4 R132, [R211] ;  /* 0x00000000d384783b */ /* 0x000eee0000000200 */
[C---:B------:R-:W-:Y:S08]  /*6140*/  HMMA.16816.F32.BF16 R4, R188.reuse, R164, R4 ;  /* 0x000000a4bc04723c */ /* 0x040ff00000041804 */
[C---:B------:R-:W-:Y:S01]  /*6150*/  HMMA.16816.F32.BF16 R8, R188.reuse, R166, R8 ;  /* 0x000000a6bc08723c */ /* 0x040fe20000041808 */
[----:B------:R-:W1:Y:S07]  /*6160*/  LDSM.16.M88.4 R164, [R209] ;  /* 0x00000000d1a4783b */ /* 0x000e6e0000000200 */
[C---:B------:R-:W-:Y:S08]  /*6170*/  HMMA.16816.F32.BF16 R12, R188.reuse, R176, R12 ;  /* 0x000000b0bc0c723c */ /* 0x040ff0000004180c */
[C---:B------:R-:W-:Y:S01]  /*6180*/  HMMA.16816.F32.BF16 R16, R188.reuse, R178, R16 ;  /* 0x000000b2bc10723c */ /* 0x040fe20000041810 */
[----:B------:R-:W1:Y:S07]  /*6190*/  LDSM.16.M88.4 R176, [R208] ;  /* 0x00000000d0b0783b */ /* 0x000e6e0000000200 */
[C---:B------:R-:W-:Y:S08]  /*61a0*/  HMMA.16816.F32.BF16 R20, R188.reuse, R180, R20 ;  /* 0x000000b4bc14723c */ /* 0x040ff00000041814 */
[C---:B------:R-:W-:Y:S01]  /*61b0*/  HMMA.16816.F32.BF16 R24, R188.reuse, R182, R24 ;  /* 0x000000b6bc18723c */ /* 0x040fe20000041818 */
[----:B------:R-:W2:Y:S07]  /*61c0*/  LDSM.16.M88.4 R180, [R207] ;  /* 0x00000000cfb4783b */ /* 0x000eae0000000200 */
[C---:B-----5:R-:W-:Y:S08]  /*61d0*/  HMMA.16816.F32.BF16 R28, R188.reuse, R136, R28 ;  /* 0x00000088bc1c723c */ /* 0x060ff0000004181c */
[C---:B------:R-:W-:Y:S01]  /*61e0*/  HMMA.16816.F32.BF16 R32, R188.reuse, R138, R32 ;  /* 0x0000008abc20723c */ /* 0x040fe20000041820 */
[----:B------:R-:W5:Y:S07]  /*61f0*/  LDSM.16.M88.4 R136, [R206] ;  /* 0x00000000ce88783b */ /* 0x000f6e0000000200 */
[C---:B----4-:R-:W-:Y:S08]  /*6200*/  HMMA.16816.F32.BF16 R36, R188.reuse, R144, R36 ;  /* 0x00000090bc24723c */ /* 0x050ff00000041824 */
[C---:B------:R-:W-:Y:S01]  /*6210*/  HMMA.16816.F32.BF16 R40, R188.reuse, R146, R40 ;  /* 0x00000092bc28723c */ /* 0x040fe20000041828 */
[----:B------:R-:W4:Y:S07]  /*6220*/  LDSM.16.M88.4 R144, [R205] ;  /* 0x00000000cd90783b */ /* 0x000f2e0000000200 */
[C---:B-1----:R-:W-:Y:S08]  /*6230*/  HMMA.16816.F32.BF16 R44, R188.reuse, R148, R44 ;  /* 0x00000094bc2c723c */ /* 0x042ff0000004182c */
[C---:B------:R-:W-:Y:S01]  /*6240*/  HMMA.16816.F32.BF16 R48, R188.reuse, R150, R48 ;  /* 0x00000096bc30723c */ /* 0x040fe20000041830 */
[----:B------:R-:W-:Y:S07]  /*6250*/  LDSM.16.M88.4 R148, [R223+0xc100] ;  /* 0x00c10000df94783b */ /* 0x000fee0000000200 */
[C---:B--2---:R-:W-:Y:S08]  /*6260*/  HMMA.16816.F32.BF16 R52, R188.reuse, R152, R52 ;  /* 0x00000098bc34723c */ /* 0x044ff00000041834 */
[C---:B------:R-:W-:Y:S01]  /*6270*/  HMMA.16816.F32.BF16 R56, R188.reuse, R154, R56 ;  /* 0x0000009abc38723c */ /* 0x040fe20000041838 */
[----:B------:R-:W-:Y:S07]  /*6280*/  LDSM.16.M88.4 R152, [R223+0xc900] ;  /* 0x00c90000df98783b */ /* 0x000fee0000000200 */
[C---:B------:R-:W-:Y:S08]  /*6290*/  HMMA.16816.F32.BF16 R60, R188.reuse, R160, R60 ;  /* 0x000000a0bc3c723c */ /* 0x040ff0000004183c */
[----:B------:R-:W-:Y:S01]  /*62a0*/  HMMA.16816.F32.BF16 R64, R188, R162, R64 ;  /* 0x000000a2bc40723c */ /* 0x000fe20000041840 */
[----:B------:R-:W-:Y:S07]  /*62b0*/  LDSM.16.M88.4 R160, [R223+0xd900] ;  /* 0x00d90000dfa0783b */ /* 0x000fee0000000200 */
[C---:B---3--:R-:W-:Y:S08]  /*62c0*/  HMMA.16816.F32.BF16 R4, R192.reuse, R132, R4 ;  /* 0x00000084c004723c */ /* 0x048ff00000041804 */
[C---:B------:R-:W-:Y:S01]  /*62d0*/  HMMA.16816.F32.BF16 R8, R192.reuse, R134, R8 ;  /* 0x00000086c008723c */ /* 0x040fe20000041808 */
[----:B------:R-:W1:Y:S07]  /*62e0*/  LDSM.16.M88.4 R132, [R204] ;  /* 0x00000000cc84783b */ /* 0x000e6e0000000200 */
[C---:B------:R-:W-:Y:S08]  /*62f0*/  HMMA.16816.F32.BF16 R12, R192.reuse, R156, R12 ;  /* 0x0000009cc00c723c */ /* 0x040ff0000004180c */
        /* <DEDUP_REMOVED lines=28> */
[C---:B---3--:R-:W-:Y:S08]  /*64c0*/  HMMA.16816.F32.BF16 R36, R196.reuse, R136, R36 ;  /* 0x00000088c424723c */ /* 0x048ff00000041824 */
[C---:B------:R-:W-:Y:S01]  /*64d0*/  HMMA.16816.F32.BF16 R40, R196.reuse, R138, R40 ;  /* 0x0000008ac428723c */ /* 0x040fe20000041828 */
[----:B------:R-:W2:Y:S07]  /*64e0*/  LDSM.16.M88.4 R136, [R212+0x5000] ;  /* 0x00500000d488783b */ /* 0x000eae0000000200 */
[C---:B------:R-:W-:Y:S08]  /*64f0*/  HMMA.16816.F32.BF16 R44, R196.reuse, R164, R44 ;  /* 0x000000a4c42c723c */ /* 0x040ff0000004182c */
[C---:B------:R-:W-:Y:S08]  /*6500*/  HMMA.16816.F32.BF16 R48, R196.reuse, R166, R48 ;  /* 0x000000a6c430723c */ /* 0x040ff00000041830 */
[C---:B------:R-:W-:Y:S07]  /*6510*/  HMMA.16816.F32.BF16 R52, R196.reuse, R176, R52 ;  /* 0x000000b0c434723c */ /* 0x040fee0000041834 */
[----:B------:R-:W-:Y:S01]  /*6520*/  IMAD.MOV.U32 R176, RZ, RZ, R237 ;  /* 0x000000ffffb07224 */ /* 0x000fe200078e00ed */
[C---:B------:R-:W-:Y:S04]  /*6530*/  HMMA.16816.F32.BF16 R56, R196.reuse, R178, R56 ;  /* 0x000000b2c438723c */ /* 0x040fe80000041838 */
[----:B------:R-:W-:Y:S04]  /*6540*/  @P3 IMAD.MOV.U32 R176, RZ, RZ, R239 ;  /* 0x000000ffffb03224 */ /* 0x000fe800078e00ef */
[C---:B------:R-:W-:Y:S01]  /*6550*/  HMMA.16816.F32.BF16 R60, R196.reuse, R180, R60 ;  /* 0x000000b4c43c723c */ /* 0x040fe2000004183c */
[----:B------:R-:W3:Y:S07]  /*6560*/  SHFL.IDX PT, R181, R176, RZ, 0x1c1f ;  /* 0x001c1fffb0b57589 */ /* 0x000eee00000e0000 */
[----:B------:R-:W-:Y:S01]  /*6570*/  HMMA.16816.F32.BF16 R64, R196, R182, R64 ;  /* 0x000000b6c440723c */ /* 0x000fe20000041840 */
[----:B------:R-:W5:Y:S07]  /*6580*/  SHFL.IDX PT, R0, R176, 0x1, 0x1c1f ;  /* 0x003c1f00b0007f89 */ /* 0x000f6e00000e0000 */
[C---:B----4-:R-:W-:Y:S08]  /*6590*/  HMMA.16816.F32.BF16 R4, R200.reuse, R144, R4 ;  /* 0x00000090c804723c */ /* 0x050ff00000041804 */
[C---:B------:R-:W-:Y:S01]  /*65a0*/  HMMA.16816.F32.BF16 R8, R200.reuse, R146, R8 ;  /* 0x00000092c808723c */ /* 0x040fe20000041808 */
[----:B------:R-:W4:Y:S07]  /*65b0*/  LDSM.16.M88.4 R144, [R212+0x5800] ;  /* 0x00580000d490783b */ /* 0x000f2e0000000200 */
[C---:B-1----:R-:W-:Y:S07]  /*65c0*/  HMMA.16816.F32.BF16 R12, R200.reuse, R132, R12 ;  /* 0x00000084c80c723c */ /* 0x042fee000004180c */
[----:B------:R-:W-:Y:S01]  /*65d0*/  IMAD.U32 R133, RZ, RZ, UR8 ;  /* 0x00000008ff857e24 */ /* 0x000fe2000f8e00ff */
[C---:B------:R-:W-:Y:S04]  /*65e0*/  HMMA.16816.F32.BF16 R16, R200.reuse, R134, R16 ;  /* 0x00000086c810723c */ /* 0x040fe80000041810 */
[----:B------:R-:W-:Y:S01]  /*65f0*/  IADD3 R132, R133, UR20, -R238 ;  /* 0x0000001485847c10 */ /* 0x000fe2000fffe8ee */
[----:B------:R-:W-:Y:S03]  /*6600*/  @UP1 USHF.R.S32.HI UR20, URZ, 0x1f, UR25 ;  /* 0x0000001f3f141899 */ /* 0x000fe60008011419 */
[C---:B--2---:R-:W-:Y:S01]  /*6610*/  HMMA.16816.F32.BF16 R20, R200.reuse, R136, R20 ;  /* 0x00000088c814723c */ /* 0x044fe20000041814 */
[----:B------:R-:W-:Y:S03]  /*6620*/  @UP1 UIMAD UR20, UR20, UR4, URZ ;  /* 0x00000004141412a4 */ /* 0x000fe6000f8e023f */
[----:B------:R-:W-:Y:S01]  /*6630*/  IADD3 R177, R132, -UR11, RZ ;  /* 0x8000000b84b17c10 */ /* 0x000fe2000fffe0ff */
[----:B------:R-:W-:Y:S01]  /*6640*/  @UP1 UIMAD UR20, UR25, UR5, UR20 ;  /* 0x00000005191412a4 */ /* 0x000fe2000f8e0214 */
[----:B------:R-:W1:Y:S02]  /*6650*/  LDSM.16.M88.4 R132, [R212+0x6000] ;  /* 0x00600000d484783b */ /* 0x000e640000000200 */
[C---:B------:R-:W-:Y:S01]  /*6660*/  HMMA.16816.F32.BF16 R24, R200.reuse, R138, R24 ;  /* 0x0000008ac818723c */ /* 0x040fe20000041818 */
[----:B------:R-:W-:Y:S02]  /*6670*/  @UP1 UIADD3 UR20, UR23, UR20, URZ ;  /* 0x0000001417141290 */ /* 0x000fe4000fffe03f */
[----:B------:R-:W-:Y:S01]  /*6680*/  @UP1 USHF.L.U64.HI UR23, UR4, 0x6, UR5 ;  /* 0x0000000604171899 */ /* 0x000fe20008010205 */
[C---:B---3--:R-:W-:Y:S01]  /*6690*/  IMAD.IADD R181, R177.reuse, 0x1, R181 ;  /* 0x00000001b1b57824 */ /* 0x048fe200078e02b5 */
[----:B------:R-:W-:Y:S01]  /*66a0*/  @UP1 USHF.L.U64.HI UR20, UR22, 0x7, UR20 ;  /* 0x0000000716141899 */ /* 0x000fe20008010214 */
[----:B------:R-:W2:Y:S01]  /*66b0*/  LDSM.16.M88.4 R136, [R212+0x6800] ;  /* 0x00680000d488783b */ /* 0x000ea20000000200 */
[----:B-----5:R-:W-:Y:S01]  /*66c0*/  IMAD.IADD R0, R177, 0x1, R0 ;  /* 0x00000001b1007824 */ /* 0x020fe200078e0200 */
[----:B------:R-:W-:Y:S01]  /*66d0*/  @UP1 USHF.L.U32 UR22, UR4, 0x6, URZ ;  /* 0x0000000604161899 */ /* 0x000fe2000800063f */
[C---:B----4-:R-:W-:Y:S03]  /*66e0*/  HMMA.16816.F32.BF16 R28, R200.reuse, R144, R28 ;  /* 0x00000090c81c723c */ /* 0x050fe6000004181c */
[C---:B------:R-:W-:Y:S02]  /*66f0*/  ISETP.GT.AND P1, PT, R0.reuse, RZ, PT ;  /* 0x000000ff0000720c */ /* 0x040fe40003f24270 */
[C---:B------:R-:W-:Y:S02]  /*6700*/  ISETP.GT.AND P6, PT, R181.reuse, RZ, PT ;  /* 0x000000ffb500720c */ /* 0x040fe40003fc4270 */
[----:B------:R-:W-:Y:S01]  /*6710*/  ISETP.GT.AND P0, PT, R0, 0x1, PT ;  /* 0x000000010000780c */ /* 0x000fe20003f04270 */
[C---:B------:R-:W-:Y:S03]  /*6720*/  HMMA.16816.F32.BF16 R32, R200.reuse, R146, R32 ;  /* 0x00000092c820723c */ /* 0x040fe60000041820 */
[----:B------:R-:W-:Y:S02]  /*6730*/  ISETP.GT.AND P2, PT, R181, 0x1, PT ;  /* 0x00000001b500780c */ /* 0x000fe40003f44270 */
[----:B------:R-:W-:Y:S02]  /*6740*/  FSEL R178, R4, -INF , P6 ;  /* 0xff80000004b27808 */ /* 0x000fe40003000000 */
[----:B------:R-:W-:Y:S02]  /*6750*/  FSEL R179, R5, -INF , P2 ;  /* 0xff80000005b37808 */ /* 0x000fe40001000000 */
[----:B------:R-:W-:Y:S02]  /*6760*/  FSEL R176, R6, -INF , P1 ;  /* 0xff80000006b07808 */ /* 0x000fe40000800000 */
[C---:B------:R-:W-:Y:S02]  /*6770*/  ISETP.GT.AND P6, PT, R181.reuse, 0x8, PT ;  /* 0x00000008b500780c */ /* 0x040fe40003fc4270 */
[----:B------:R-:W-:Y:S02]  /*6780*/  ISETP.GT.AND P2, PT, R181, 0x9, PT ;  /* 0x00000009b500780c */ /* 0x000fe40003f44270 */
[C---:B------:R-:W-:Y:S02]  /*6790*/  ISETP.GT.AND P1, PT, R0.reuse, 0x8, PT ;  /* 0x000000080000780c */ /* 0x040fe40003f24270 */
[----:B------:R-:W-:Y:S02]  /*67a0*/  FSEL R177, R7, -INF , P0 ;  /* 0xff80000007b17808 */ /* 0x000fe40000000000 */
[----:B------:R-:W-:Y:S01]  /*67b0*/  ISETP.GT.AND P0, PT, R0, 0x9, PT ;  /* 0x000000090000780c */ /* 0x000fe20003f04270 */
[C---:B-1----:R-:W-:Y:S03]  /*67c0*/  HMMA.16816.F32.BF16 R36, R200.reuse, R132, R36 ;  /* 0x00000084c824723c */ /* 0x042fe60000041824 */
[----:B------:R-:W-:Y:S02]  /*67d0*/  FSEL R182, R8, -INF , P6 ;  /* 0xff80000008b67808 */ /* 0x000fe40003000000 */
[----:B------:R-:W-:Y:S02]  /*67e0*/  FSEL R180, R9, -INF , P2 ;  /* 0xff80000009b47808 */ /* 0x000fe40001000000 */
[----:B------:R-:W-:Y:S01]  /*67f0*/  FSEL R149, R10, -INF , P1 ;  /* 0xff8000000a957808 */ /* 0x000fe20000800000 */
[C---:B------:R-:W-:Y:S03]  /*6800*/  HMMA.16816.F32.BF16 R40, R200.reuse, R134, R40 ;  /* 0x00000086c828723c */ /* 0x040fe60000041828 */
[----:B------:R-:W-:Y:S02]  /*6810*/  ISETP.GT.AND P6, PT, R181, 0x10, PT ;  /* 0x00000010b500780c */ /* 0x000fe40003fc4270 */
[----:B------:R-:W-:Y:S02]  /*6820*/  FSEL R6, R11, -INF , P0 ;  /* 0xff8000000b067808 */ /* 0x000fe40000000000 */
[----:B------:R-:W1:Y:S01]  /*6830*/  LDSM.16.M88.4 R8, [R212+0x7000] ;  /* 0x00700000d408783b */ /* 0x000e620000000200 */
[C---:B--2---:R-:W-:Y:S03]  /*6840*/  HMMA.16816.F32.BF16 R44, R200.reuse, R136, R44 ;  /* 0x00000088c82c723c */ /* 0x044fe6000004182c */
[----:B------:R-:W-:Y:S02]  /*6850*/  ISETP.GT.AND P2, PT, R181, 0x11, PT ;  /* 0x00000011b500780c */ /* 0x000fe40003f44270 */
[----:B------:R-:W-:Y:S02]  /*6860*/  FSEL R246, R12, -INF , P6 ;  /* 0xff8000000cf67808 */ /* 0x000fe40003000000 */
[----:B------:R-:W-:Y:S01]  /*6870*/  FMNMX.FTZ R12, R178, R3, !PT ;  /* 0x00000003b20c7209 */ /* 0x000fe20007810000 */
[C---:B------:R-:W-:Y:S03]  /*6880*/  HMMA.16816.F32.BF16 R48, R200.reuse, R138, R48 ;  /* 0x0000008ac830723c */ /* 0x040fe60000041830 */
[----:B------:R-:W-:Y:S02]  /*6890*/  ISETP.GT.AND P1, PT, R0, 0x10, PT ;  /* 0x000000100000780c */ /* 0x000fe40003f24270 */
[----:B------:R-:W-:Y:S02]  /*68a0*/  FSEL R249, R13, -INF , P2 ;  /* 0xff8000000df97808 */ /* 0x000fe40001000000 */
[----:B------:R-:W-:Y:S02]  /*68b0*/  FMNMX.FTZ R13, R179, R12, !PT ;  /* 0x0000000cb30d7209 */ /* 0x000fe40007810000 */
[----:B------:R-:W-:Y:S02]  /*68c0*/  FSEL R250, R14, -INF , P1 ;  /* 0xff8000000efa7808 */ /* 0x000fe40000800000 */
[----:B------:R-:W-:Y:S02]  /*68d0*/  ISETP.GT.AND P1, PT, R0, 0x18, PT ;  /* 0x000000180000780c */ /* 0x000fe40003f24270 */
[C---:B------:R-:W-:Y:S02]  /*68e0*/  ISETP.GT.AND P6, PT, R181.reuse, 0x18, PT ;  /* 0x00000018b500780c */ /* 0x040fe40003fc4270 */
[----:B------:R-:W-:Y:S02]  /*68f0*/  ISETP.GT.AND P2, PT, R181, 0x19, PT ;  /* 0x00000019b500780c */ /* 0x000fe40003f44270 */
[----:B------:R-:W-:Y:S02]  /*6900*/  FMNMX.FTZ R13, R182, R13, !PT ;  /* 0x0000000db60d7209 */ /* 0x000fe40007810000 */
[----:B------:R-:W-:Y:S02]  /*6910*/  FSEL R151, R17, -INF , P2 ;  /* 0xff80000011977808 */ /* 0x000fe40001000000 */
[----:B------:R-:W-:Y:S02]  /*6920*/  FSEL R150, R18, -INF , P1 ;  /* 0xff80000012967808 */ /* 0x000fe40000800000 */
[----:B------:R-:W-:Y:S02]  /*6930*/  FSEL R153, R16, -INF , P6 ;  /* 0xff80000010997808 */ /* 0x000fe40003000000 */
[C---:B------:R-:W-:Y:S02]  /*6940*/  ISETP.GT.AND P6, PT, R181.reuse, 0x20, PT ;  /* 0x00000020b500780c */ /* 0x040fe40003fc4270 */
[----:B------:R-:W-:Y:S02]  /*6950*/  ISETP.GT.AND P1, PT, R0, 0x20, PT ;  /* 0x000000200000780c */ /* 0x000fe40003f24270 */
[----:B------:R-:W-:Y:S01]  /*6960*/  ISETP.GT.AND P2, PT, R181, 0x21, PT ;  /* 0x00000021b500780c */ /* 0x000fe20003f44270 */
[C---:B-1----:R-:W-:Y:S03]  /*6970*/  HMMA.16816.F32.BF16 R52, R200.reuse, R8, R52 ;  /* 0x00000008c834723c */ /* 0x042fe60000041834 */
[----:B------:R-:W-:Y:S02]  /*6980*/  FMNMX.FTZ R17, R180, R13, !PT ;  /* 0x0000000db4117209 */ /* 0x000fe40007810000 */
[----:B------:R-:W-:Y:S02]  /*6990*/  FSEL R20, R20, -INF , P6 ;  /* 0xff80000014147808 */ /* 0x000fe40003000000 */
[----:B------:R-:W-:Y:S01]  /*69a0*/  FSEL R248, R21, -INF , P2 ;  /* 0xff80000015f87808 */ /* 0x000fe20001000000 */
[C---:B------:R-:W-:Y:S03]  /*69b0*/  HMMA.16816.F32.BF16 R56, R200.reuse, R10, R56 ;  /* 0x0000000ac838723c */ /* 0x040fe60000041838 */
[C---:B------:R-:W-:Y:S02]  /*69c0*/  ISETP.GT.AND P2, PT, R181.reuse, 0x29, PT ;  /* 0x00000029b500780c */ /* 0x040fe40003f44270 */
[----:B------:R-:W-:Y:S02]  /*69d0*/  FSEL R148, R22, -INF , P1 ;  /* 0xff80000016947808 */ /* 0x000fe40000800000 */
[----:B------:R-:W-:Y:S02]  /*69e0*/  ISETP.GT.AND P6, PT, R181, 0x28, PT ;  /* 0x00000028b500780c */ /* 0x000fe40003fc4270 */
[C---:B------:R-:W-:Y:S02]  /*69f0*/  ISETP.GT.AND P1, PT, R0.reuse, 0x28, PT ;  /* 0x000000280000780c */ /* 0x040fe40003f24270 */
[----:B------:R-:W-:Y:S02]  /*6a00*/  ISETP.GT.AND P0, PT, R0, 0x11, PT ;  /* 0x000000110000780c */ /* 0x000fe40003f04270 */
[----:B------:R-:W-:Y:S02]  /*6a10*/  FMNMX.FTZ R16, R246, R17, !PT ;  /* 0x00000011f6107209 */ /* 0x000fe40007810000 */
[----:B------:R-:W-:Y:S01]  /*6a20*/  FSEL R22, R25, -INF , P2 ;  /* 0xff80000019167808 */ /* 0x000fe20001000000 */
[----:B------:R-:W-:Y:S01]  /*6a30*/  IMAD.MOV.U32 R25, RZ, RZ, R150 ;  /* 0x000000ffff197224 */ /* 0x000fe200078e0096 */
[----:B------:R-:W-:Y:S01]  /*6a40*/  FSEL R18, R24, -INF , P6 ;  /* 0xff80000018127808 */ /* 0x000fe20003000000 */
[----:B------:R-:W-:Y:S01]  /*6a50*/  IMAD.MOV.U32 R24, RZ, RZ, R153 ;  /* 0x000000ffff187224 */ /* 0x000fe200078e0099 */
[----:B------:R-:W-:Y:S02]  /*6a60*/  ISETP.GT.AND P2, PT, R181, 0x31, PT ;  /* 0x00000031b500780c */ /* 0x000fe40003f44270 */
[----:B------:R-:W-:Y:S01]  /*6a70*/  FSEL R4, R26, -INF , P1 ;  /* 0xff8000001a047808 */ /* 0x000fe20000800000 */
[----:B------:R-:W-:Y:S01]  /*6a80*/  IMAD.MOV.U32 R26, RZ, RZ, R151 ;  /* 0x000000ffff1a7224 */ /* 0x000fe200078e0097 */
[----:B------:R-:W-:Y:S02]  /*6a90*/  ISETP.GT.AND P1, PT, R0, 0x30, PT ;  /* 0x000000300000780c */ /* 0x000fe40003f24270 */
[----:B------:R-:W-:Y:S02]  /*6aa0*/  FMNMX.FTZ R8, R249, R16, !PT ;  /* 0x00000010f9087209 */ /* 0x000fe40007810000 */
[----:B------:R-:W-:Y:S02]  /*6ab0*/  ISETP.GT.AND P6, PT, R181, 0x30, PT ;  /* 0x00000030b500780c */ /* 0x000fe40003fc4270 */
[----:B------:R-:W-:Y:S02]  /*6ac0*/  FSEL R252, R15, -INF , P0 ;  /* 0xff8000000ffc7808 */ /* 0x000fe40000000000 */
[----:B------:R-:W-:Y:S01]  /*6ad0*/  FSEL R21, R29, -INF , P2 ;  /* 0xff8000001d157808 */ /* 0x000fe20001000000 */
[----:B------:R-:W1:Y:S01]  /*6ae0*/  LDSM.16.M88.4 R12, [R212+0x7800] ;  /* 0x00780000d40c783b */ /* 0x000e620000000200 */
[----:B------:R-:W-:Y:S01]  /*6af0*/  FSEL R5, R30, -INF , P1 ;  /* 0xff8000001e057808 */ /* 0x000fe20000800000 */
[----:B------:R-:W-:Y:S06]  /*6b00*/  DEPBAR.LE SB0, 0x0 ;  /* 0x000080000000791a */ /* 0x000fec0000000000 */
[----:B------:R-:W-:Y:S01]  /*6b10*/  BAR.SYNC.DEFER_BLOCKING 0x0 ;  /* 0x0000000000007b1d */ /* 0x000fe20000010000 */
[C---:B------:R-:W-:Y:S02]  /*6b20*/  ISETP.GT.AND P0, PT, R0.reuse, 0x19, PT ;  /* 0x000000190000780c */ /* 0x040fe40003f04270 */
[----:B------:R-:W-:Y:S02]  /*6b30*/  ISETP.GT.AND P2, PT, R181, 0x39, PT ;  /* 0x00000039b500780c */ /* 0x000fe40003f44270 */
[----:B------:R-:W-:Y:S02]  /*6b40*/  ISETP.GT.AND P1, PT, R0, 0x38, PT ;  /* 0x000000380000780c */ /* 0x000fe40003f24270 */
[----:B------:R-:W-:Y:S02]  /*6b50*/  FMNMX.FTZ R8, R24, R8, !PT ;  /* 0x0000000818087209 */ /* 0x000fe40007810000 */
[----:B------:R-:W-:Y:S02]  /*6b60*/  FSEL R7, R28, -INF , P6 ;  /* 0xff8000001c077808 */ /* 0x000fe40003000000 */
[----:B------:R-:W-:Y:S02]  /*6b70*/  FSEL R247, R19, -INF , P0 ;  /* 0xff80000013f77808 */ /* 0x000fe40000000000 */
[----:B------:R-:W-:Y:S01]  /*6b80*/  FSEL R19, R33, -INF , P2 ;  /* 0xff80000021137808 */ /* 0x000fe20001000000 */
[----:B------:R-:W-:Y:S01]  /*6b90*/  IMAD.MOV.U32 R33, RZ, RZ, R4 ;  /* 0x000000ffff217224 */ /* 0x000fe200078e0004 */
[----:B------:R-:W-:Y:S01]  /*6ba0*/  FSEL R4, R34, -INF , P1 ;  /* 0xff80000022047808 */ /* 0x000fe20000800000 */
[----:B------:R-:W-:Y:S01]  /*6bb0*/  IMAD.MOV.U32 R34, RZ, RZ, R7 ;  /* 0x000000ffff227224 */ /* 0x000fe200078e0007 */
[C---:B------:R-:W-:Y:S02]  /*6bc0*/  ISETP.GT.AND P0, PT, R0.reuse, 0x21, PT ;  /* 0x000000210000780c */ /* 0x040fe40003f04270 */
[----:B------:R-:W-:Y:S02]  /*6bd0*/  ISETP.GT.AND P1, PT, R0, 0x40, PT ;  /* 0x000000400000780c */ /* 0x000fe40003f24270 */
[----:B------:R-:W-:Y:S02]  /*6be0*/  FMNMX.FTZ R8, R26, R8, !PT ;  /* 0x000000081a087209 */ /* 0x000fe40007810000 */
[----:B------:R-:W-:Y:S02]  /*6bf0*/  FMNMX.FTZ R16, R176, R2, !PT ;  /* 0x00000002b0107209 */ /* 0x000fe40007810000 */
[----:B------:R-:W-:Y:S01]  /*6c00*/  FSEL R251, R23, -INF , P0 ;  /* 0xff80000017fb7808 */ /* 0x000fe20000000000 */
[----:B------:R-:W-:Y:S01]  /*6c10*/  IMAD.MOV.U32 R23, RZ, RZ, R149 ;  /* 0x000000ffff177224 */ /* 0x000fe200078e0095 */
[----:B------:R-:W-:Y:S01]  /*6c20*/  FSEL R7, R38, -INF , P1 ;  /* 0xff80000026077808 */ /* 0x000fe20000800000 */
[----:B------:R-:W-:Y:S01]  /*6c30*/  IMAD.MOV.U32 R38, RZ, RZ, R248 ;  /* 0x000000ffff267224 */ /* 0x000fe200078e00f8 */
[----:B------:R-:W-:Y:S02]  /*6c40*/  FMNMX.FTZ R8, R20, R8, !PT ;  /* 0x0000000814087209 */ /* 0x000fe40007810000 */
[----:B------:R-:W-:Y:S01]  /*6c50*/  FMNMX.FTZ R9, R177, R16, !PT ;  /* 0x00000010b1097209 */ /* 0x000fe20007810000 */
[C---:B-1----:R-:W-:Y:S05]  /*6c60*/  HMMA.16816.F32.BF16 R60, R200.reuse, R12, R60 ;  /* 0x0000000cc83c723c */ /* 0x042fea000004183c */
[----:B------:R-:W-:Y:S02]  /*6c70*/  FMNMX.FTZ R9, R23, R9, !PT ;  /* 0x0000000917097209 */ /* 0x000fe40007810000 */
[----:B------:R-:W-:Y:S01]  /*6c80*/  FMNMX.FTZ R8, R38, R8, !PT ;  /* 0x0000000826087209 */ /* 0x000fe20007810000 */
[----:B------:R-:W-:Y:S03]  /*6c90*/  HMMA.16816.F32.BF16 R64, R200, R14, R64 ;  /* 0x0000000ec840723c */ /* 0x000fe60000041840 */
[----:B------:R-:W-:Y:S02]  /*6ca0*/  ISETP.GT.AND P0, PT, R0, 0x29, PT ;  /* 0x000000290000780c */ /* 0x000fe40003f04270 */
[----:B------:R-:W-:Y:S02]  /*6cb0*/  FMNMX.FTZ R11, R6, R9, !PT ;  /* 0x00000009060b7209 */ /* 0x000fe40007810000 */
[----:B------:R-:W-:Y:S02]  /*6cc0*/  FMNMX.FTZ R9, R18, R8, !PT ;  /* 0x0000000812097209 */ /* 0x000fe40007810000 */
[C---:B------:R-:W-:Y:S02]  /*6cd0*/  ISETP.GT.AND P6, PT, R181.reuse, 0x38, PT ;  /* 0x00000038b500780c */ /* 0x040fe40003fc4270 */
[----:B------:R-:W-:Y:S02]  /*6ce0*/  ISETP.GT.AND P2, PT, R181, 0x41, PT ;  /* 0x00000041b500780c */ /* 0x000fe40003f44270 */
[----:B------:R-:W-:Y:S02]  /*6cf0*/  FMNMX.FTZ R9, R22, R9, !PT ;  /* 0x0000000916097209 */ /* 0x000fe40007810000 */
[----:B------:R-:W-:Y:S01]  /*6d00*/  FSEL R132, R27, -INF , P0 ;  /* 0xff8000001b847808 */ /* 0x000fe20000000000 */
[----:B------:R-:W-:Y:S01]  /*6d10*/  IMAD.MOV.U32 R27, RZ, RZ, R148 ;  /* 0x000000ffff1b7224 */ /* 0x000fe200078e0094 */
[----:B------:R-:W-:Y:S02]  /*6d20*/  ISETP.GT.AND P0, PT, R0, 0x31, PT ;  /* 0x000000310000780c */ /* 0x000fe40003f04270 */
[----:B------:R-:W-:Y:S02]  /*6d30*/  FMNMX.FTZ R11, R250, R11, !PT ;  /* 0x0000000bfa0b7209 */ /* 0x000fe40007810000 */
[----:B------:R-:W-:Y:S02]  /*6d40*/  FMNMX.FTZ R9, R34, R9, !PT ;  /* 0x0000000922097209 */ /* 0x000fe40007810000 */
[----:B------:R-:W-:Y:S02]  /*6d50*/  FSEL R32, R32, -INF , P6 ;  /* 0xff80000020207808 */ /* 0x000fe40003000000 */
[----:B------:R-:W-:Y:S02]  /*6d60*/  ISETP.GT.AND P6, PT, R181, 0x40, PT ;  /* 0x00000040b500780c */ /* 0x000fe40003fc4270 */
[----:B------:R-:W-:Y:S02]  /*6d70*/  FSEL R31, R31, -INF , P0 ;  /* 0xff8000001f1f7808 */ /* 0x000fe40000000000 */
[----:B------:R-:W-:Y:S02]  /*6d80*/  ISETP.GT.AND P0, PT, R0, 0x39, PT ;  /* 0x000000390000780c */ /* 0x000fe40003f04270 */
[----:B------:R-:W-:Y:S02]  /*6d90*/  FMNMX.FTZ R9, R21, R9, !PT ;  /* 0x0000000915097209 */ /* 0x000fe40007810000 */
[----:B------:R-:W-:Y:S02]  /*6da0*/  FMNMX.FTZ R8, R252, R11, !PT ;  /* 0x0000000bfc087209 */ /* 0x000fe40007810000 */
[----:B------:R-:W-:Y:S02]  /*6db0*/  FSEL R28, R36, -INF , P6 ;  /* 0xff800000241c7808 */ /* 0x000fe40003000000 */
[----:B------:R-:W-:Y:S01]  /*6dc0*/  FSEL R17, R35, -INF , P0 ;  /* 0xff80000023117808 */ /* 0x000fe20000000000 */
[----:B------:R-:W-:Y:S01]  /*6dd0*/  IMAD.MOV.U32 R35, RZ, RZ, R247 ;  /* 0x000000ffff237224 */ /* 0x000fe200078e00f7 */
[----:B------:R-:W-:Y:S02]  /*6de0*/  ISETP.GT.AND P1, PT, R0, 0x48, PT ;  /* 0x000000480000780c */ /* 0x000fe40003f24270 */
[----:B------:R-:W-:Y:S02]  /*6df0*/  FMNMX.FTZ R10, R25, R8, !PT ;  /* 0x00000008190a7209 */ /* 0x000fe40007810000 */
[----:B------:R-:W-:Y:S02]  /*6e00*/  FMNMX.FTZ R8, R32, R9, !PT ;  /* 0x0000000920087209 */ /* 0x000fe40007810000 */
[----:B------:R-:W-:Y:S01]  /*6e10*/  FSEL R29, R37, -INF , P2 ;  /* 0xff800000251d7808 */ /* 0x000fe20001000000 */
[----:B------:R-:W-:Y:S01]  /*6e20*/  IMAD.MOV.U32 R37, RZ, RZ, R132 ;  /* 0x000000ffff257224 */ /* 0x000fe200078e0084 */
[C---:B------:R-:W-:Y:S02]  /*6e30*/  ISETP.GT.AND P6, PT, R181.reuse, 0x48, PT ;  /* 0x00000048b500780c */ /* 0x040fe40003fc4270 */
[----:B------:R-:W-:Y:S01]  /*6e40*/  FSEL R156, R42, -INF , P1 ;  /* 0xff8000002a9c7808 */ /* 0x000fe20000800000 */
[----:B------:R-:W-:Y:S01]  /*6e50*/  IMAD.MOV.U32 R42, RZ, RZ, R28 ;  /* 0x000000ffff2a7224 */ /* 0x000fe200078e001c */
        /* <DEDUP_REMOVED lines=8> */
[----:B------:R-:W-:Y:S02]  /*6ee0*/  FMNMX.FTZ R8, R42, R8, !PT ;  /* 0x000000082a087209 */ /* 0x000fe40007810000 */
[----:B------:R-:W-:Y:S02]  /*6ef0*/  FMNMX.FTZ R9, R40, R9, !PT ;  /* 0x0000000928097209 */ /* 0x000fe40007810000 */
[----:B------:R-:W-:Y:S02]  /*6f00*/  FMNMX.FTZ R8, R41, R8, !PT ;  /* 0x0000000829087209 */ /* 0x000fe40007810000 */
[----:B------:R-:W-:Y:S02]  /*6f10*/  ISETP.GT.AND P0, PT, R0, 0x41, PT ;  /* 0x000000410000780c */ /* 0x000fe40003f04270 */
[----:B------:R-:W-:Y:S02]  /*6f20*/  FMNMX.FTZ R11, R36, R8, !PT ;  /* 0x00000008240b7209 */ /* 0x000fe40007810000 */
[----:B------:R-:W-:Y:S02]  /*6f30*/  FMNMX.FTZ R9, R33, R9, !PT ;  /* 0x0000000921097209 */ /* 0x000fe40007810000 */
[C---:B------:R-:W-:Y:S02]  /*6f40*/  ISETP.GT.AND P1, PT, R0.reuse, 0x50, PT ;  /* 0x000000500000780c */ /* 0x040fe40003f24270 */
[----:B------:R-:W-:Y:S02]  /*6f50*/  ISETP.GT.AND P6, PT, R181, 0x50, PT ;  /* 0x00000050b500780c */ /* 0x000fe40003fc4270 */
[----:B------:R-:W-:Y:S02]  /*6f60*/  FSEL R164, R39, -INF , P0 ;  /* 0xff80000027a47808 */ /* 0x000fe40000000000 */
[----:B------:R-:W-:Y:S02]  /*6f70*/  ISETP.GT.AND P0, PT, R0, 0x49, PT ;  /* 0x000000490000780c */ /* 0x000fe40003f04270 */
[----:B------:R-:W-:Y:S02]  /*6f80*/  FMNMX.FTZ R9, R37, R9, !PT ;  /* 0x0000000925097209 */ /* 0x000fe40007810000 */
[----:B------:R-:W-:Y:S01]  /*6f90*/  FSEL R148, R44, -INF , P6 ;  /* 0xff8000002c947808 */ /* 0x000fe20003000000 */
[----:B------:R-:W-:Y:S01]  /*6fa0*/  IMAD.MOV.U32 R44, RZ, RZ, R19 ;  /* 0x000000ffff2c7224 */ /* 0x000fe200078e0013 */
[----:B------:R-:W-:Y:S02]  /*6fb0*/  FSEL R162, R46, -INF , P1 ;  /* 0xff8000002ea27808 */ /* 0x000fe40000800000 */
[----:B------:R-:W-:Y:S02]  /*6fc0*/  MOV R46, R5 ;  /* 0x00000005002e7202 */ /* 0x000fe40000000f00 */
[----:B------:R-:W-:Y:S02]  /*6fd0*/  FMNMX.FTZ R11, R160, R11, !PT ;  /* 0x0000000ba00b7209 */ /* 0x000fe40007810000 */
[----:B------:R-:W-:Y:S02]  /*6fe0*/  ISETP.GT.AND P2, PT, R181, 0x51, PT ;  /* 0x00000051b500780c */ /* 0x000fe40003f44270 */
[----:B------:R-:W-:Y:S01]  /*6ff0*/  FSEL R152, R43, -INF , P0 ;  /* 0xff8000002b987808 */ /* 0x000fe20000000000 */
[----:B------:R-:W-:Y:S01]  /*7000*/  IMAD.MOV.U32 R43, RZ, RZ, R31 ;  /* 0x000000ffff2b7224 */ /* 0x000fe200078e001f */
[----:B------:R-:W-:Y:S02]  /*7010*/  ISETP.GT.AND P0, PT, R0, 0x51, PT ;  /* 0x000000510000780c */ /* 0x000fe40003f04270 */
[----:B------:R-:W-:Y:S02]  /*7020*/  FMNMX.FTZ R9, R46, R9, !PT ;  /* 0x000000092e097209 */ /* 0x000fe40007810000 */
[----:B------:R-:W-:Y:S01]  /*7030*/  FSEL R144, R45, -INF , P2 ;  /* 0xff8000002d907808 */ /* 0x000fe20001000000 */
[----:B------:R-:W-:Y:S01]  /*7040*/  IMAD.MOV.U32 R45, RZ, RZ, R7 ;  /* 0x000000ffff2d7224 */ /* 0x000fe200078e0007 */
[----:B------:R-:W-:Y:S02]  /*7050*/  FMNMX.FTZ R11, R148, R11, !PT ;  /* 0x0000000b940b7209 */ /* 0x000fe40007810000 */
[----:B------:R-:W-:Y:S02]  /*7060*/  ISETP.GT.AND P6, PT, R181, 0x58, PT ;  /* 0x00000058b500780c */ /* 0x000fe40003fc4270 */
[----:B------:R-:W-:Y:S01]  /*7070*/  FSEL R158, R47, -INF , P0 ;  /* 0xff8000002f9e7808 */ /* 0x000fe20000000000 */
[----:B------:R-:W-:Y:S01]  /*7080*/  IMAD.MOV.U32 R47, RZ, RZ, R4 ;  /* 0x000000ffff2f7224 */ /* 0x000fe200078e0004 */
[----:B------:R-:W-:Y:S01]  /*7090*/  FSEL R166, R48, -INF , P6 ;  /* 0xff80000030a67808 */ /* 0x000fe20003000000 */
[----:B------:R-:W-:Y:S01]  /*70a0*/  IMAD.MOV.U32 R48, RZ, RZ, R20 ;  /* 0x000000ffff307224 */ /* 0x000fe200078e0014 */
[----:B------:R-:W-:Y:S02]  /*70b0*/  FMNMX.FTZ R9, R43, R9, !PT ;  /* 0x000000092b097209 */ /* 0x000fe40007810000 */
[----:B------:R-:W-:Y:S02]  /*70c0*/  FMNMX.FTZ R11, R144, R11, !PT ;  /* 0x0000000b900b7209 */ /* 0x000fe40007810000 */
[----:B------:R-:W-:Y:S02]  /*70d0*/  ISETP.GT.AND P2, PT, R181, 0x59, PT ;  /* 0x00000059b500780c */ /* 0x000fe40003f44270 */
[----:B------:R-:W-:Y:S02]  /*70e0*/  FMNMX.FTZ R9, R47, R9, !PT ;  /* 0x000000092f097209 */ /* 0x000fe40007810000 */
[----:B------:R-:W-:Y:S02]  /*70f0*/  FMNMX.FTZ R11, R166, R11, !PT ;  /* 0x0000000ba60b7209 */ /* 0x000fe40007810000 */
[----:B------:R-:W-:Y:S02]  /*7100*/  ISETP.GT.AND P0, PT, R181, 0x60, PT ;  /* 0x00000060b500780c */ /* 0x000fe40003f04270 */
[----:B------:R-:W-:Y:S01]  /*7110*/  FSEL R154, R49, -INF , P2 ;  /* 0xff800000319a7808 */ /* 0x000fe20001000000 */
[----:B------:R-:W-:Y:S01]  /*7120*/  IMAD.MOV.U32 R49, RZ, RZ, R18 ;  /* 0x000000ffff317224 */ /* 0x000fe200078e0012 */
[----:B------:R-:W-:Y:S02]  /*7130*/  FSEL R167, R52, -INF , P0 ;  /* 0xff80000034a77808 */ /* 0x000fe40000000000 */
[----:B------:R-:W-:Y:S02]  /*7140*/  FMNMX.FTZ R9, R17, R9, !PT ;  /* 0x0000000911097209 */ /* 0x000fe40007810000 */
[----:B------:R-:W-:Y:S02]  /*7150*/  ISETP.GT.AND P6, PT, R181, 0x61, PT ;  /* 0x00000061b500780c */ /* 0x000fe40003fc4270 */
[----:B------:R-:W-:Y:S02]  /*7160*/  FMNMX.FTZ R8, R154, R11, !PT ;  /* 0x0000000b9a087209 */ /* 0x000fe40007810000 */
[----:B------:R-:W-:Y:S02]  /*7170*/  FSEL R165, R53, -INF , P6 ;  /* 0xff80000035a57808 */ /* 0x000fe40003000000 */
[----:B------:R-:W-:Y:S02]  /*7180*/  FMNMX.FTZ R9, R45, R9, !PT ;  /* 0x000000092d097209 */ /* 0x000fe40007810000 */
[----:B------:R-:W-:Y:S02]  /*7190*/  ISETP.GT.AND P1, PT, R0, 0x58, PT ;  /* 0x000000580000780c */ /* 0x000fe40003f24270 */
[----:B------:R-:W-:Y:S02]  /*71a0*/  FMNMX.FTZ R8, R167, R8, !PT ;  /* 0x00000008a7087209 */ /* 0x000fe40007810000 */
[----:B------:R-:W-:Y:S02]  /*71b0*/  ISETP.GT.AND P2, PT, R181, 0x68, PT ;  /* 0x00000068b500780c */ /* 0x000fe40003f44270 */
[----:B------:R-:W-:Y:S02]  /*71c0*/  FMNMX.FTZ R8, R165, R8, !PT ;  /* 0x00000008a5087209 */ /* 0x000fe40007810000 */
[----:B------:R-:W-:Y:S02]  /*71d0*/  FSEL R157, R56, -INF , P2 ;  /* 0xff800000389d7808 */ /* 0x000fe40001000000 */
[----:B------:R-:W-:Y:S02]  /*71e0*/  FSEL R150, R50, -INF , P1 ;  /* 0xff80000032967808 */ /* 0x000fe40000800000 */
[----:B------:R-:W-:Y:S02]  /*71f0*/  FMNMX.FTZ R9, R164, R9, !PT ;  /* 0x00000009a4097209 */ /* 0x000fe40007810000 */
[C---:B------:R-:W-:Y:S02]  /*7200*/  ISETP.GT.AND P1, PT, R181.reuse, 0x69, PT ;  /* 0x00000069b500780c */ /* 0x040fe40003f24270 */
[----:B------:R-:W-:Y:S02]  /*7210*/  ISETP.GT.AND P0, PT, R181, 0x70, PT ;  /* 0x00000070b500780c */ /* 0x000fe40003f04270 */
[----:B------:R-:W-:Y:S02]  /*7220*/  FMNMX.FTZ R9, R156, R9, !PT ;  /* 0x000000099c097209 */ /* 0x000fe40007810000 */
[----:B------:R-:W-:Y:S01]  /*7230*/  FSEL R155, R57, -INF , P1 ;  /* 0xff800000399b7808 */ /* 0x000fe20000800000 */
[----:B------:R-:W-:Y:S01]  /*7240*/  IMAD.MOV.U32 R57, RZ, RZ, R17 ;  /* 0x000000ffff397224 */ /* 0x000fe200078e0011 */
[----:B------:R-:W-:Y:S02]  /*7250*/  FMNMX.FTZ R8, R157, R8, !PT ;  /* 0x000000089d087209 */ /* 0x000fe40007810000 */
[----:B------:R-:W-:Y:S02]  /*7260*/  FSEL R149, R60, -INF , P0 ;  /* 0xff8000003c957808 */ /* 0x000fe40000000000 */
[----:B------:R-:W-:Y:S02]  /*7270*/  ISETP.GT.AND P6, PT, R181, 0x71, PT ;  /* 0x00000071b500780c */ /* 0x000fe40003fc4270 */
[----:B------:R-:W-:Y:S02]  /*7280*/  FMNMX.FTZ R9, R152, R9, !PT ;  /* 0x0000000998097209 */ /* 0x000fe40007810000 */
[----:B------:R-:W-:Y:S02]  /*7290*/  FMNMX.FTZ R8, R155, R8, !PT ;  /* 0x000000089b087209 */ /* 0x000fe40007810000 */
[----:B------:R-:W-:Y:S02]  /*72a0*/  FSEL R151, R61, -INF , P6 ;  /* 0xff8000003d977808 */ /* 0x000fe40003000000 */
[----:B------:R-:W-:Y:S02]  /*72b0*/  ISETP.GT.AND P2, PT, R181, 0x78, PT ;  /* 0x00000078b500780c */ /* 0x000fe40003f44270 */
[----:B------:R-:W-:Y:S02]  /*72c0*/  FMNMX.FTZ R12, R149, R8, !PT ;  /* 0x00000008950c7209 */ /* 0x000fe40007810000 */
[----:B------:R-:W-:Y:S02]  /*72d0*/  FMNMX.FTZ R9, R162, R9, !PT ;  /* 0x00000009a2097209 */ /* 0x000fe40007810000 */
[----:B------:R-:W-:Y:S01]  /*72e0*/  FSEL R251, R64, -INF , P2 ;  /* 0xff80000040fb7808 */ /* 0x000fe20001000000 */
[----:B------:R-:W-:Y:S01]  /*72f0*/  IMAD.MOV.U32 R64, RZ, RZ, R27 ;  /* 0x000000ffff407224 */ /* 0x000fe200078e001b */
[----:B------:R-:W-:Y:S02]  /*7300*/  FMNMX.FTZ R9, R158, R9, !PT ;  /* 0x000000099e097209 */ /* 0x000fe40007810000 */
[----:B------:R-:W-:Y:S02]  /*7310*/  FMNMX.FTZ R12, R151, R12, !PT ;  /* 0x0000000c970c7209 */ /* 0x000fe40007810000 */
[C---:B------:R-:W-:Y:S02]  /*7320*/  ISETP.GT.AND P0, PT, R0.reuse, 0x59, PT ;  /* 0x000000590000780c */ /* 0x040fe40003f04270 */
[----:B------:R-:W-:Y:S02]  /*7330*/  ISETP.GT.AND P1, PT, R181, 0x79, PT ;  /* 0x00000079b500780c */ /* 0x000fe40003f24270 */
[----:B------:R-:W-:Y:S02]  /*7340*/  FMNMX.FTZ R12, R251, R12, !PT ;  /* 0x0000000cfb0c7209 */ /* 0x000fe40007810000 */
[----:B------:R-:W-:Y:S02]  /*7350*/  FSEL R146, R51, -INF , P0 ;  /* 0xff80000033927808 */ /* 0x000fe40000000000 */
[----:B------:R-:W-:Y:S02]  /*7360*/  ISETP.GT.AND P0, PT, R0, 0x60, PT ;  /* 0x000000600000780c */ /* 0x000fe40003f04270 */
[----:B------:R-:W-:Y:S01]  /*7370*/  FSEL R183, R65, -INF , P1 ;  /* 0xff80000041b77808 */ /* 0x000fe20000800000 */
[----:B------:R-:W-:Y:S01]  /*7380*/  IMAD.MOV.U32 R65, RZ, RZ, R32 ;  /* 0x000000ffff417224 */ /* 0x000fe200078e0020 */
[----:B------:R-:W-:Y:S02]  /*7390*/  FMNMX.FTZ R9, R150, R9, !PT ;  /* 0x0000000996097209 */ /* 0x000fe40007810000 */
[----:B------:R-:W-:Y:S02]  /*73a0*/  FSEL R163, R54, -INF , P0 ;  /* 0xff80000036a37808 */ /* 0x000fe40000000000 */
[----:B------:R-:W-:Y:S02]  /*73b0*/  FMNMX.FTZ R8, R183, R12, !PT ;  /* 0x0000000cb7087209 */ /* 0x000fe40007810000 */
[----:B------:R-:W-:Y:S02]  /*73c0*/  ISETP.GT.AND P1, PT, R0, 0x61, PT ;  /* 0x000000610000780c */ /* 0x000fe40003f24270 */
[----:B------:R-:W-:Y:S02]  /*73d0*/  FMNMX.FTZ R10, R146, R9, !PT ;  /* 0x00000009920a7209 */ /* 0x000fe40007810000 */
[----:B------:R-:W-:Y:S01]  /*73e0*/  FSEL R161, R55, -INF , P1 ;  /* 0xff80000037a17808 */ /* 0x000fe20000800000 */
[----:B------:R-:W1:Y:S01]  /*73f0*/  SHFL.BFLY PT, R9, R8, 0x2, 0x1f ;  /* 0x0c401f0008097f89 */ /* 0x000e6200000e0000 */
[----:B------:R-:W-:Y:S02]  /*7400*/  ISETP.GT.AND P1, PT, R0, 0x68, PT ;  /* 0x000000680000780c */ /* 0x000fe40003f24270 */
[----:B------:R-:W-:Y:S02]  /*7410*/  FMNMX.FTZ R10, R163, R10, !PT ;  /* 0x0000000aa30a7209 */ /* 0x000fe40007810000 */
[----:B------:R-:W-:Y:S01]  /*7420*/  FSEL R159, R58, -INF , P1 ;  /* 0xff8000003a9f7808 */ /* 0x000fe20000800000 */
[----:B------:R-:W-:Y:S01]  /*7430*/  IMAD.MOV.U32 R58, RZ, RZ, R22 ;  /* 0x000000ffff3a7224 */ /* 0x000fe200078e0016 */
[----:B------:R-:W-:Y:S02]  /*7440*/  FMNMX.FTZ R10, R161, R10, !PT ;  /* 0x0000000aa10a7209 */ /* 0x000fe40007810000 */
[C---:B------:R-:W-:Y:S02]  /*7450*/  ISETP.GT.AND P0, PT, R0.reuse, 0x69, PT ;  /* 0x000000690000780c */ /* 0x040fe40003f04270 */
[----:B------:R-:W-:Y:S02]  /*7460*/  ISETP.GT.AND P1, PT, R0, 0x70, PT ;  /* 0x000000700000780c */ /* 0x000fe40003f24270 */
[----:B------:R-:W-:Y:S01]  /*7470*/  FSEL R153, R59, -INF , P0 ;  /* 0xff8000003b997808 */ /* 0x000fe20000000000 */
[----:B------:R-:W-:Y:S01]  /*7480*/  IMAD.MOV.U32 R59, RZ, RZ, R21 ;  /* 0x000000ffff3b7224 */ /* 0x000fe200078e0015 */
[----:B------:R-:W-:Y:S02]  /*7490*/  FMNMX.FTZ R10, R159, R10, !PT ;  /* 0x0000000a9f0a7209 */ /* 0x000fe40007810000 */
[----:B------:R-:W-:Y:S02]  /*74a0*/  FSEL R147, R62, -INF , P1 ;  /* 0xff8000003e937808 */ /* 0x000fe40000800000 */
[C---:B------:R-:W-:Y:S02]  /*74b0*/  ISETP.GT.AND P0, PT, R0.reuse, 0x71, PT ;  /* 0x000000710000780c */ /* 0x040fe40003f04270 */
[----:B------:R-:W-:Y:S02]  /*74c0*/  FMNMX.FTZ R10, R153, R10, !PT ;  /* 0x0000000a990a7209 */ /* 0x000fe40007810000 */
[----:B------:R-:W-:Y:S02]  /*74d0*/  FSEL R145, R63, -INF , P0 ;  /* 0xff8000003f917808 */ /* 0x000fe40000000000 */
[----:B------:R-:W-:Y:S02]  /*74e0*/  FMNMX.FTZ R10, R147, R10, !PT ;  /* 0x0000000a930a7209 */ /* 0x000fe40007810000 */
[C---:B------:R-:W-:Y:S02]  /*74f0*/  ISETP.GT.AND P1, PT, R0.reuse, 0x78, PT ;  /* 0x000000780000780c */ /* 0x040fe40003f24270 */
[----:B------:R-:W-:Y:S02]  /*7500*/  ISETP.GT.AND P0, PT, R0, 0x79, PT ;  /* 0x000000790000780c */ /* 0x000fe40003f04270 */
[----:B------:R-:W-:Y:S02]  /*7510*/  FMNMX.FTZ R0, R145, R10, !PT ;  /* 0x0000000a91007209 */ /* 0x000fe40007810000 */
[----:B------:R-:W-:Y:S01]  /*7520*/  FSEL R247, R66, -INF , P1 ;  /* 0xff80000042f77808 */ /* 0x000fe20000800000 */
[----:B------:R-:W-:Y:S01]  /*7530*/  IMAD.MOV.U32 R66, RZ, RZ, R33 ;  /* 0x000000ffff427224 */ /* 0x000fe200078e0021 */
[----:B------:R-:W-:Y:S01]  /*7540*/  FSEL R133, R67, -INF , P0 ;  /* 0xff80000043857808 */ /* 0x000fe20000000000 */
[----:B------:R-:W-:Y:S01]  /*7550*/  IMAD.MOV.U32 R67, RZ, RZ, R34 ;  /* 0x000000ffff437224 */ /* 0x000fe200078e0022 */
[----:B------:R-:W-:Y:S02]  /*7560*/  FMNMX.FTZ R0, R247, R0, !PT ;  /* 0x00000000f7007209 */ /* 0x000fe40007810000 */
[----:B-1----:R-:W-:Y:S02]  /*7570*/  FMNMX.FTZ R9, R8, R9, !PT ;  /* 0x0000000908097209 */ /* 0x002fe40007810000 */
[----:B------:R-:W-:Y:S02]  /*7580*/  FMNMX.FTZ R7, R133, R0, !PT ;  /* 0x0000000085077209 */ /* 0x000fe40007810000 */
[----:B------:R-:W-:Y:S01]  /*7590*/  PLOP3.LUT P2, PT, PT, PT, UP1, 0x80, 0x0 ;  /* 0x000000000000781c */ /* 0x000fe20003f4f018 */
[----:B------:R-:W1:Y:S08]  /*75a0*/  SHFL.BFLY PT, R0, R9, 0x1, 0x1f ;  /* 0x0c201f0009007f89 */ /* 0x000e7000000e0000 */
[----:B------:R-:W2:Y:S04]  /*75b0*/  SHFL.BFLY PT, R4, R7, 0x2, 0x1f ;  /* 0x0c401f0007047f89 */ /* 0x000ea800000e0000 */
[----:B------:R-:W-:Y:S04]  /*75c0*/  @P2 IADD3 R8, P6, R230, UR21, RZ ;  /* 0x00000015e6082c10 */ /* 0x000fe8000ffde0ff */
[----:B------:R-:W-:Y:S02]  /*75d0*/  @P2 LEA R10, P0, R8, c[0x0][0x1c8], 0x1 ;  /* 0x00007200080a2a11 */ /* 0x000fe400078008ff */
[----:B-1----:R-:W-:Y:S02]  /*75e0*/  FMNMX.FTZ R0, R9, R0, !PT ;  /* 0x0000000009007209 */ /* 0x002fe40007810000 */
[----:B------:R-:W-:Y:S02]  /*75f0*/  @P2 IADD3.X R9, R233, UR20, RZ, P6, !PT ;  /* 0x00000014e9092c10 */ /* 0x000fe4000b7fe4ff */
[C---:B------:R-:W-:Y:S01]  /*7600*/  FSETP.NEU.FTZ.AND P1, PT, R0.reuse, -INF , PT ;  /* 0xff8000000000780b */ /* 0x040fe20003f3d000 */
[----:B------:R-:W-:Y:S01]  /*7610*/  FMUL.FTZ R248, R0, c[0x0][0x2d0] ;  /* 0x0000b40000f87a20 */ /* 0x000fe20000410000 */
[----:B------:R-:W-:Y:S02]  /*7620*/  @P2 LEA.HI.X R11, R8, c[0x0][0x1cc], R9, 0x1, P0 ;  /* 0x00007300080b2a11 */ /* 0x000fe400000f0c09 */
[----:B------:R-:W-:Y:S01]  /*7630*/  @P2 IADD3 R8, P6, R243, UR21, RZ ;  /* 0x00000015f3082c10 */ /* 0x000fe2000ffde0ff */
[----:B------:R-:W-:Y:S01]  /*7640*/  @UP1 UIADD3 UR21, UP0, UR12, 0x80, URZ ;  /* 0x000000800c151890 */ /* 0x000fe2000ff1e03f */
[----:B--2---:R-:W-:Y:S01]  /*7650*/  FMNMX.FTZ R5, R7, R4, !PT ;  /* 0x0000000407057209 */ /* 0x004fe20007810000 */
[----:B------:R1:W-:Y:S01]  /*7660*/  @P2 LDGSTS.E.BYPASS.LTC128B.128 [R227+0x8100], [R10.64], !P5 ;  /* 0x081000000ae32fae */ /* 0x0003e2000e901d52 */
[----:B------:R-:W-:Y:S01]  /*7670*/  @P2 IADD3.X R9, R242, UR20, RZ, P6, !PT ;  /* 0x00000014f2092c10 */ /* 0x000fe2000b7fe4ff */
[----:B------:R-:W-:Y:S01]  /*7680*/  @UP1 UIADD3.X UR20, URZ, UR9, URZ, UP0, !UPT ;  /* 0x000000093f141290 */ /* 0x000fe200087fe43f */
[----:B------:R-:W-:Y:S01]  /*7690*/  @P2 LEA R12, P6, R8, c[0x0][0x1c8], 0x1 ;  /* 0x00007200080c2a11 */ /* 0x000fe200078c08ff */
[----:B------:R-:W-:Y:S01]  /*76a0*/  UISETP.GT.AND UP0, UPT, UR26, UR24, UPT ;  /* 0x000000181a00728c */ /* 0x000fe2000bf04270 */
[----:B------:R-:W-:Y:S02]  /*76b0*/  FSEL R248, R248, RZ, P1 ;  /* 0x000000fff8f87208 */ /* 0x000fe40000800000 */
[----:B------:R-:W-:Y:S01]  /*76c0*/  @P2 LEA.HI.X R13, R8, c[0x0][0x1cc], R9, 0x1, P6 ;  /* 0x00007300080d2a11 */ /* 0x000fe200030f0c09 */
[----:B------:R-:W2:Y:S01]  /*76d0*/  SHFL.BFLY PT, R4, R5, 0x1, 0x1f ;  /* 0x0c201f0005047f89 */ /* 0x000ea200000e0000 */
[----:B------:R-:W-:Y:S01]  /*76e0*/  @P2 IADD3 R14, P6, R10, UR22, RZ ;  /* 0x000000160a0e2c10 */ /* 0x000fe2000ffde0ff */
[--C-:B------:R-:W-:Y:S01]  /*76f0*/  FFMA.FTZ R134, R179, c[0x0][0x2d0], -R248.reuse ;  /* 0x0000b400b3867a23 */ /* 0x100fe200000108f8 */
[----:B------:R-:W-:Y:S01]  /*7700*/  UMOV UR26, UR25 ;  /* 0x00000019001a7c82 */ /* 0x000fe20008000000 */
[--C-:B------:R-:W-:Y:S01]  /*7710*/  FFMA.FTZ R179, R182, c[0x0][0x2d0], -R248.reuse ;  /* 0x0000b400b6b37a23 */ /* 0x100fe200000108f8 */
[----:B------:R-:W-:Y:S01]  /*7720*/  @P2 IADD3.X R15, R11, UR23, RZ, P6, !PT ;  /* 0x000000170b0f2c10 */ /* 0x000fe2000b7fe4ff */
[--C-:B------:R-:W-:Y:S01]  /*7730*/  FFMA.FTZ R181, R178, c[0x0][0x2d0], -R248.reuse ;  /* 0x0000b400b2b57a23 */ /* 0x100fe200000108f8 */
[----:B------:R-:W-:Y:S01]  /*7740*/  @P2 IADD3 R8, P6, R14, UR22, RZ ;  /* 0x000000160e082c10 */ /* 0x000fe2000ffde0ff */
[----:B------:R3:W-:Y:S01]  /*7750*/  @P2 LDGSTS.E.BYPASS.LTC128B.128 [R227+0xc100], [R12.64], !P4 ;  /* 0x0c1000000ce32fae */ /* 0x0007e2000e101d52 */
[--C-:B------:R-:W-:Y:S01]  /*7760*/  FFMA.FTZ R178, R180, c[0x0][0x2d0], -R248.reuse ;  /* 0x0000b400b4b27a23 */ /* 0x100fe200000108f8 */
[----:B------:R-:W-:Y:S01]  /*7770*/  MUFU.EX2 R134, R134 ;  /* 0x0000008600867308 */ /* 0x000fe20000000800 */
[----:B------:R-:W-:Y:S01]  /*7780*/  @P2 IADD3.X R9, R15, UR23, RZ, P6, !PT ;  /* 0x000000170f092c10 */ /* 0x000fe2000b7fe4ff */
[--C-:B------:R-:W-:Y:S01]  /*7790*/  FFMA.FTZ R246, R246, c[0x0][0x2d0], -R248.reuse ;  /* 0x0000b400f6f67a23 */ /* 0x100fe200000108f8 */
[----:B------:R-:W-:Y:S01]  /*77a0*/  @P2 IADD3 R18, P6, R14, UR21, RZ ;  /* 0x000000150e122c10 */ /* 0x000fe2000ffde0ff */
[--C-:B------:R-:W-:Y:S02]  /*77b0*/  FFMA.FTZ R249, R249, c[0x0][0x2d0], -R248.reuse ;  /* 0x0000b400f9f97a23 */ /* 0x100fe400000108f8 */
[----:B------:R3:W-:Y:S01]  /*77c0*/  @P2 LDGSTS.E.BYPASS.LTC128B.128 [R227+0x9100], [R14.64], !P5 ;  /* 0x091000000ee32fae */ /* 0x0007e2000e901d52 */
[----:B------:R-:W-:Y:S01]  /*77d0*/  @P2 IADD3.X R19, R15, UR20, RZ, P6, !PT ;  /* 0x000000140f132c10 */ /* 0x000fe2000b7fe4ff */
[----:B------:R-:W-:Y:S01]  /*77e0*/  FFMA.FTZ R251, R251, c[0x0][0x2d0], -R248 ;  /* 0x0000b400fbfb7a23 */ /* 0x000fe200000108f8 */
[----:B-1----:R-:W-:Y:S01]  /*77f0*/  @P2 IADD3 R10, P6, R8, UR22, RZ ;  /* 0x00000016080a2c10 */ /* 0x002fe2000ffde0ff */
[----:B------:R-:W1:Y:S03]  /*7800*/  MUFU.EX2 R181, R181 ;  /* 0x000000b500b57308 */ /* 0x000e660000000800 */
[----:B------:R-:W-:Y:S01]  /*7810*/  @P2 IADD3.X R11, R9, UR23, RZ, P6, !PT ;  /* 0x00000017090b2c10 */ /* 0x000fe2000b7fe4ff */
[----:B------:R3:W-:Y:S01]  /*7820*/  @P2 LDGSTS.E.BYPASS.LTC128B.128 [R227+0xd100], [R14.64+0x80], !P4 ;  /* 0x0d1000800ee32fae */ /* 0x0007e2000e101d52 */
[----:B--2---:R-:W-:Y:S02]  /*7830*/  FMNMX.FTZ R132, R5, R4, !PT ;  /* 0x0000000405847209 */ /* 0x004fe40007810000 */
[----:B------:R-:W-:Y:S02]  /*7840*/  FSEL R4, R0, RZ, P1 ;  /* 0x000000ff00047208 */ /* 0x000fe40000800000 */
[----:B------:R-:W-:Y:S01]  /*7850*/  @P2 IADD3 R16, P1, R8, UR21, RZ ;  /* 0x0000001508102c10 */ /* 0x000fe2000ff3e0ff */
[C---:B------:R-:W-:Y:S01]  /*7860*/  FMUL.FTZ R182, R132.reuse, c[0x0][0x2d0] ;  /* 0x0000b40084b67a20 */ /* 0x040fe20000410000 */
[----:B------:R-:W-:Y:S01]  /*7870*/  FSETP.NEU.FTZ.AND P0, PT, R132, -INF , PT ;  /* 0xff8000008400780b */ /* 0x000fe20003f1d000 */
[----:B------:R2:W-:Y:S01]  /*7880*/  @P2 LDGSTS.E.BYPASS.LTC128B.128 [R227+0xa100], [R8.64], !P5 ;  /* 0x0a10000008e32fae */ /* 0x0005e2000e901d52 */
[----:B------:R-:W-:Y:S01]  /*7890*/  @P2 IADD3.X R17, R9, UR20, RZ, P1, !PT ;  /* 0x0000001409112c10 */ /* 0x000fe20008ffe4ff */
[----:B------:R-:W-:Y:S01]  /*78a0*/  FADD.FTZ R4, -R4, R3 ;  /* 0x0000000304047221 */ /* 0x000fe20000010100 */
[----:B------:R-:W-:Y:S01]  /*78b0*/  FSEL R5, R132, RZ, P0 ;  /* 0x000000ff84057208 */ /* 0x000fe20000000000 */
[----:B------:R-:W-:Y:S01]  /*78c0*/  MUFU.EX2 R179, R179 ;  /* 0x000000b300b37308 */ /* 0x000fe20000000800 */
[----:B------:R-:W-:Y:S01]  /*78d0*/  FSEL R182, R182, RZ, P0 ;  /* 0x000000ffb6b67208 */ /* 0x000fe20000000000 */
[----:B------:R-:W-:Y:S01]  /*78e0*/  FMUL.FTZ R3, R4, c[0x0][0x2d0] ;  /* 0x0000b40004037a20 */ /* 0x000fe20000410000 */
[----:B------:R-:W-:Y:S01]  /*78f0*/  PLOP3.LUT P0, PT, PT, PT, UP0, 0x80, 0x0 ;  /* 0x000000000000781c */ /* 0x000fe20003f0f008 */
[----:B------:R4:W-:Y:S01]  /*7900*/  @P2 LDGSTS.E.BYPASS.LTC128B.128 [R227+0xe100], [R18.64], !P4 ;  /* 0x0e10000012e32fae */ /* 0x0009e2000e101d52 */
[----:B------:R-:W-:Y:S02]  /*7910*/  FADD.FTZ R5, -R5, R2 ;  /* 0x0000000205057221 */ /* 0x000fe40000010100 */
[--C-:B------:R-:W-:Y:S01]  /*7920*/  FFMA.FTZ R180, R176, c[0x0][0x2d0], -R182.reuse ;  /* 0x0000b400b0b47a23 */ /* 0x100fe200000108b6 */
[----:B-1----:R-:W-:Y:S01]  /*7930*/  F2FP.BF16.PACK_AB R136, R134, R181 ;  /* 0x000000b58688723e */ /* 0x002fe200000010ff */
[--C-:B------:R-:W-:Y:S01]  /*7940*/  FFMA.FTZ R176, R23, c[0x0][0x2d0], -R182.reuse ;  /* 0x0000b40017b07a23 */ /* 0x100fe200000108b6 */
[----:B------:R-:W1:Y:S01]  /*7950*/  MUFU.EX2 R3, R3 ;  /* 0x0000000300037308 */ /* 0x000e620000000800 */
[--C-:B------:R-:W-:Y:S01]  /*7960*/  FFMA.FTZ R177, R177, c[0x0][0x2d0], -R182.reuse ;  /* 0x0000b400b1b17a23 */ /* 0x100fe200000108b6 */
[----:B------:R5:W-:Y:S01]  /*7970*/  @P2 LDGSTS.E.BYPASS.LTC128B.128 [R227+0xb100], [R10.64], !P5 ;  /* 0x0b1000000ae32fae */ /* 0x000be2000e901d52 */
[--C-:B------:R-:W-:Y:S02]  /*7980*/  FFMA.FTZ R135, R6, c[0x0][0x2d0], -R182.reuse ;  /* 0x0000b40006877a23 */ /* 0x100fe400000108b6 */
[----:B------:R-:W-:Y:S02]  /*7990*/  FMUL.FTZ R2, R5, c[0x0][0x2d0] ;  /* 0x0000b40005027a20 */ /* 0x000fe40000410000 */
[--C-:B------:R-:W-:Y:S02]  /*79a0*/  FFMA.FTZ R250, R250, c[0x0][0x2d0], -R182.reuse ;  /* 0x0000b400fafa7a23 */ /* 0x100fe400000108b6 */
[----:B------:R-:W-:Y:S01]  /*79b0*/  FFMA.FTZ R252, R252, c[0x0][0x2d0], -R182 ;  /* 0x0000b400fcfc7a23 */ /* 0x000fe200000108b6 */
[----:B------:R4:W-:Y:S01]  /*79c0*/  @P2 LDGSTS.E.BYPASS.LTC128B.128 [R227+0xf100], [R16.64], !P4 ;  /* 0x0f10000010e32fae */ /* 0x0009e2000e101d52 */
[----:B------:R-:W5:Y:S07]  /*79d0*/  MUFU.EX2 R2, R2 ;  /* 0x0000000200027308 */ /* 0x000f6e0000000800 */
[----:B---3--:R-:W3:Y:S03]  /*79e0*/  LDSM.16.MT88.4 R12, [R224+0x100] ;  /* 0x00010000e00c783b */ /* 0x008ee60000004200 */
[----:B------:R-:W-:Y:S01]  /*79f0*/  MUFU.EX2 R180, R180 ;  /* 0x000000b400b47308 */ /* 0x000fe20000000800 */
[C---:B-1----:R-:W-:Y:S04]  /*7a00*/  FMUL.FTZ R4, R3.reuse, R128 ;  /* 0x0000008003047220 */ /* 0x042fe80000410000 */
[----:B------:R-:W1:Y:S01]  /*7a10*/  LDSM.16.MT88.4 R20, [R222+0x100] ;  /* 0x00010000de14783b */ /* 0x000e620000004200 */
[C---:B------:R-:W-:Y:S02]  /*7a20*/  FMUL.FTZ R5, R3.reuse, R129 ;  /* 0x0000008103057220 */ /* 0x040fe40000410000 */
[C---:B--2---:R-:W-:Y:S02]  /*7a30*/  FMUL.FTZ R8, R3.reuse, R124 ;  /* 0x0000007c03087220 */ /* 0x044fe40000410000 */
[----:B------:R-:W2:Y:S01]  /*7a40*/  MUFU.EX2 R177, R177 ;  /* 0x000000b100b17308 */ /* 0x000ea20000000800 */
[C---:B------:R-:W-:Y:S02]  /*7a50*/  FMUL.FTZ R9, R3.reuse, R125 ;  /* 0x0000007d03097220 */ /* 0x040fe40000410000 */
[----:B------:R-:W1:Y:S01]  /*7a60*/  LDSM.16.MT88.4 R28, [R221+0x100] ;  /* 0x00010000dd1c783b */ /* 0x000e620000004200 */
[C---:B-----5:R-:W-:Y:S02]  /*7a70*/  FMUL.FTZ R6, R2.reuse, R130 ;  /* 0x0000008202067220 */ /* 0x060fe40000410000 */
[C---:B------:R-:W-:Y:S02]  /*7a80*/  FMUL.FTZ R7, R2.reuse, R131 ;  /* 0x0000008302077220 */ /* 0x040fe40000410000 */
[C---:B------:R-:W-:Y:S01]  /*7a90*/  FMUL.FTZ R10, R2.reuse, R126 ;  /* 0x0000007e020a7220 */ /* 0x040fe20000410000 */
[----:B------:R-:W-:Y:S01]  /*7aa0*/  MOV R126, R44 ;  /* 0x0000002c007e7202 */ /* 0x000fe20000000f00 */
[----:B------:R-:W-:Y:S01]  /*7ab0*/  MUFU.EX2 R176, R176 ;  /* 0x000000b000b07308 */ /* 0x000fe20000000800 */
[C---:B------:R-:W-:Y:S01]  /*7ac0*/  FMUL.FTZ R11, R2.reuse, R127 ;  /* 0x0000007f020b7220 */ /* 0x040fe20000410000 */
[----:B------:R-:W-:Y:S01]  /*7ad0*/  LDSM.16.MT88.4 R52, [R222+0x4100] ;  /* 0x00410000de34783b */ /* 0x000fe20000004200 */
[C---:B----4-:R-:W-:Y:S02]  /*7ae0*/  FMUL.FTZ R16, R3.reuse, R72 ;  /* 0x0000004803107220 */ /* 0x050fe40000410000 */
[----:B------:R-:W-:Y:S02]  /*7af0*/  FMUL.FTZ R17, R3, R73 ;  /* 0x0000004903117220 */ /* 0x000fe40000410000 */
[C---:B------:R-:W-:Y:S02]  /*7b00*/  FMUL.FTZ R18, R2.reuse, R74 ;  /* 0x0000004a02127220 */ /* 0x040fe40000410000 */
[C---:B------:R-:W-:Y:S01]  /*7b10*/  FMUL.FTZ R19, R2.reuse, R75 ;  /* 0x0000004b02137220 */ /* 0x040fe20000410000 */
[----:B------:R-:W4:Y:S01]  /*7b20*/  MUFU.EX2 R135, R135 ;  /* 0x0000008700877308 */ /* 0x000f220000000800 */
[----:B------:R-:W-:Y:S01]  /*7b30*/  IMAD.MOV.U32 R124, RZ, RZ, R38 ;  /* 0x000000ffff7c7224 */ /* 0x000fe200078e0026 */
[----:B------:R-:W-:Y:S01]  /*7b40*/  LDSM.16.MT88.4 R60, [R221+0x4100] ;  /* 0x00410000dd3c783b */ /* 0x000fe20000004200 */
[----:B------:R-:W-:Y:S01]  /*7b50*/  IMAD.MOV.U32 R127, RZ, RZ, R37 ;  /* 0x000000ffff7f7224 */ /* 0x000fe200078e0025 */
[----:B--2---:R-:W-:Y:S01]  /*7b60*/  F2FP.BF16.PACK_AB R137, R177, R180 ;  /* 0x000000b4b189723e */ /* 0x004fe200000010ff */
[----:B------:R-:W-:Y:S02]  /*7b70*/  IMAD.MOV.U32 R128, RZ, RZ, R36 ;  /* 0x000000ffff807224 */ /* 0x000fe400078e0024 */
[----:B------:R-:W-:Y:S02]  /*7b80*/  IMAD.MOV.U32 R72, RZ, RZ, R49 ;  /* 0x000000ffff487224 */ /* 0x000fe400078e0031 */
[----:B------:R-:W-:Y:S01]  /*7b90*/  IMAD.MOV.U32 R73, RZ, RZ, R48 ;  /* 0x000000ffff497224 */ /* 0x000fe200078e0030 */
[----:B------:R-:W2:Y:S01]  /*7ba0*/  MUFU.EX2 R178, R178 ;  /* 0x000000b200b27308 */ /* 0x000ea20000000800 */
[----:B------:R-:W5:Y:S01]  /*7bb0*/  LDSM.16.MT88.4 R36, [R220+0x100] ;  /* 0x00010000dc24783b */ /* 0x000f620000004200 */
[----:B------:R-:W-:Y:S02]  /*7bc0*/  FMUL.FTZ R27, R2, R83 ;  /* 0x00000053021b7220 */ /* 0x000fe40000410000 */
[----:B------:R-:W-:Y:S02]  /*7bd0*/  IMAD.MOV.U32 R48, RZ, RZ, R25 ;  /* 0x000000ffff307224 */ /* 0x000fe400078e0019 */
[C---:B------:R-:W-:Y:S02]  /*7be0*/  FMUL.FTZ R25, R3.reuse, R81 ;  /* 0x0000005103197220 */ /* 0x040fe40000410000 */
[----:B------:R-:W-:Y:S01]  /*7bf0*/  IMAD.MOV.U32 R49, RZ, RZ, R24 ;  /* 0x000000ffff317224 */ /* 0x000fe200078e0018 */
[----:B------:R-:W0:Y:S01]  /*7c00*/  LDGDEPBAR ;  /* 0x00000000000079af */ /* 0x000e220000000000 */
[----:B------:R-:W-:Y:S01]  /*7c10*/  FMUL.FTZ R24, R3, R80 ;  /* 0x0000005003187220 */ /* 0x000fe20000410000 */
[----:B------:R-:W-:Y:S01]  /*7c20*/  MUFU.EX2 R246, R246 ;  /* 0x000000f600f67308 */ /* 0x000fe20000000800 */
[----:B------:R-:W-:Y:S01]  /*7c30*/  IMAD.MOV.U32 R125, RZ, RZ, R47 ;  /* 0x000000ffff7d7224 */ /* 0x000fe200078e002f */
[----:B----4-:R-:W-:Y:S01]  /*7c40*/  F2FP.BF16.PACK_AB R139, R135, R176 ;  /* 0x000000b0878b723e */ /* 0x010fe200000010ff */
[----:B------:R-:W-:Y:S02]  /*7c50*/  IMAD.MOV.U32 R74, RZ, RZ, R46 ;  /* 0x000000ffff4a7224 */ /* 0x000fe400078e002e */
[----:B------:R-:W-:Y:S02]  /*7c60*/  IMAD.MOV.U32 R129, RZ, RZ, R45 ;  /* 0x000000ffff817224 */ /* 0x000fe400078e002d */
[----:B------:R-:W4:Y:S01]  /*7c70*/  LDSM.16.MT88.4 R44, [R224+0x4100] ;  /* 0x00410000e02c783b */ /* 0x000f220000004200 */
[C---:B------:R-:W-:Y:S02]  /*7c80*/  FMUL.FTZ R32, R3.reuse, R88 ;  /* 0x0000005803207220 */ /* 0x040fe40000410000 */
[----:B------:R-:W1:Y:S01]  /*7c90*/  MUFU.EX2 R249, R249 ;  /* 0x000000f900f97308 */ /* 0x000e620000000800 */
[C---:B------:R-:W-:Y:S01]  /*7ca0*/  FMUL.FTZ R33, R3.reuse, R89 ;  /* 0x0000005903217220 */ /* 0x040fe20000410000 */
[----:B--2---:R-:W-:Y:S01]  /*7cb0*/  F2FP.BF16.PACK_AB R138, R178, R179 ;  /* 0x000000b3b28a723e */ /* 0x004fe200000010ff */
[----:B------:R-:W-:Y:S02]  /*7cc0*/  IMAD.MOV.U32 R75, RZ, RZ, R43 ;  /* 0x000000ffff4b7224 */ /* 0x000fe400078e002b */
[----:B------:R-:W-:Y:S02]  /*7cd0*/  IMAD.MOV.U32 R81, RZ, RZ, R74 ;  /* 0x000000ffff517224 */ /* 0x000fe400078e004a */
[----:B------:R-:W-:Y:S02]  /*7ce0*/  IMAD.MOV.U32 R80, RZ, RZ, R73 ;  /* 0x000000ffff507224 */ /* 0x000fe400078e0049 */
[C---:B---3--:R-:W-:Y:S01]  /*7cf0*/  HMMA.16816.F32.BF16 R4, R136.reuse, R12, R4 ;  /* 0x0000000c8804723c */ /* 0x048fe20000041804 */
[----:B------:R-:W-:Y:S04]  /*7d00*/  MUFU.EX2 R250, R250 ;  /* 0x000000fa00fa7308 */ /* 0x000fe80000000800 */
[C---:B------:R-:W-:Y:S02]  /*7d10*/  FMUL.FTZ R34, R2.reuse, R90 ;  /* 0x0000005a02227220 */ /* 0x040fe40000410000 */
[C---:B------:R-:W-:Y:S01]  /*7d20*/  FMUL.FTZ R12, R3.reuse, R68 ;  /* 0x00000044030c7220 */ /* 0x040fe20000410000 */
[C---:B------:R-:W-:Y:S03]  /*7d30*/  HMMA.16816.F32.BF16 R8, R136.reuse, R14, R8 ;  /* 0x0000000e8808723c */ /* 0x040fe60000041808 */
[----:B------:R-:W2:Y:S01]  /*7d40*/  MUFU.EX2 R252, R252 ;  /* 0x000000fc00fc7308 */ /* 0x000ea20000000800 */
[C---:B------:R-:W-:Y:S02]  /*7d50*/  FMUL.FTZ R13, R3.reuse, R69 ;  /* 0x00000045030d7220 */ /* 0x040fe40000410000 */
[----:B------:R-:W-:Y:S02]  /*7d60*/  IMAD.MOV.U32 R131, RZ, RZ, R42 ;  /* 0x000000ffff837224 */ /* 0x000fe400078e002a */
[C---:B------:R-:W-:Y:S04]  /*7d70*/  FMUL.FTZ R14, R2.reuse, R70 ;  /* 0x00000046020e7220 */ /* 0x040fe80000410000 */
[C---:B------:R-:W-:Y:S01]  /*7d80*/  FMUL.FTZ R15, R2.reuse, R71 ;  /* 0x00000047020f7220 */ /* 0x040fe20000410000 */
[----:B------:R-:W-:Y:S01]  /*7d90*/  MUFU.EX2 R251, R251 ;  /* 0x000000fb00fb7308 */ /* 0x000fe20000000800 */
[----:B------:R-:W3:Y:S01]  /*7da0*/  LDSM.16.MT88.4 R68, [R220+0x4100] ;  /* 0x00410000dc44783b */ /* 0x000ee20000004200 */
[----:B------:R-:W-:Y:S02]  /*7db0*/  IMAD.MOV.U32 R130, RZ, RZ, R41 ;  /* 0x000000ffff827224 */ /* 0x000fe400078e0029 */
[C---:B------:R-:W-:Y:S02]  /*7dc0*/  FMUL.FTZ R42, R2.reuse, R98 ;  /* 0x00000062022a7220 */ /* 0x040fe40000410000 */
[C---:B-1----:R-:W-:Y:S03]  /*7dd0*/  HMMA.16816.F32.BF16 R12, R136.reuse, R20, R12 ;  /* 0x00000014880c723c */ /* 0x042fe6000004180c */
[C---:B------:R-:W-:Y:S02]  /*7de0*/  FMUL.FTZ R43, R2.reuse, R99 ;  /* 0x00000063022b7220 */ /* 0x040fe40000410000 */
[----:B------:R-:W-:Y:S02]  /*7df0*/  IMAD.MOV.U32 R99, RZ, RZ, R80 ;  /* 0x000000ffff637224 */ /* 0x000fe400078e0050 */
[C---:B------:R-:W-:Y:S01]  /*7e00*/  FMUL.FTZ R50, R2.reuse, R106 ;  /* 0x0000006a02327220 */ /* 0x040fe20000410000 */
[C---:B------:R-:W-:Y:S04]  /*7e10*/  HMMA.16816.F32.BF16 R16, R136.reuse, R22, R16 ;  /* 0x000000168810723c */ /* 0x040fe80000041810 */
[C---:B------:R-:W-:Y:S02]  /*7e20*/  FMUL.FTZ R20, R3.reuse, R76 ;  /* 0x0000004c03147220 */ /* 0x040fe40000410000 */
[----:B------:R-:W-:Y:S02]  /*7e30*/  FMUL.FTZ R21, R3, R77 ;  /* 0x0000004d03157220 */ /* 0x000fe40000410000 */
[C---:B------:R-:W-:Y:S04]  /*7e40*/  FMUL.FTZ R22, R2.reuse, R78 ;  /* 0x0000004e02167220 */ /* 0x040fe80000410000 */
[C---:B------:R-:W-:Y:S02]  /*7e50*/  FMUL.FTZ R23, R2.reuse, R79 ;  /* 0x0000004f02177220 */ /* 0x040fe40000410000 */
[----:B------:R-:W-:Y:S02]  /*7e60*/  IMAD.MOV.U32 R79, RZ, RZ, R72 ;  /* 0x000000ffff4f7224 */ /* 0x000fe400078e0048 */
[----:B------:R-:W-:Y:S02]  /*7e70*/  FFMA.FTZ R106, R145, c[0x0][0x2d0], -R182 ;  /* 0x0000b400916a7a23 */ /* 0x000fe400000108b6 */
[----:B------:R-:W-:Y:S01]  /*7e80*/  IMAD.MOV.U32 R88, RZ, RZ, R79 ;  /* 0x000000ffff587224 */ /* 0x000fe200078e004f */
[C---:B------:R-:W-:Y:S01]  /*7e90*/  HMMA.16816.F32.BF16 R20, R136.reuse, R28, R20 ;  /* 0x0000001c8814723c */ /* 0x040fe20000041814 */
[----:B------:R-:W-:Y:S02]  /*7ea0*/  MUFU.EX2 R145, R106 ;  /* 0x0000006a00917308 */ /* 0x000fe40000000800 */
[----:B------:R-:W-:Y:S02]  /*7eb0*/  IMAD.MOV.U32 R78, RZ, RZ, R26 ;  /* 0x000000ffff4e7224 */ /* 0x000fe400078e001a */
[C---:B------:R-:W-:Y:S01]  /*7ec0*/  FMUL.FTZ R26, R2.reuse, R82 ;  /* 0x00000052021a7220 */ /* 0x040fe20000410000 */
[----:B------:R-:W-:Y:S01]  /*7ed0*/  MOV R82, R75 ;  /* 0x0000004b00527202 */ /* 0x000fe20000000f00 */
[C---:B------:R-:W-:Y:S01]  /*7ee0*/  FMUL.FTZ R29, R3.reuse, R85 ;  /* 0x00000055031d7220 */ /* 0x040fe20000410000 */
[----:B------:R-:W1:Y:S01]  /*7ef0*/  LDSM.16.MT88.4 R72, [R224+0x900] ;  /* 0x00090000e048783b */ /* 0x000e620000004200 */
[C---:B------:R-:W-:Y:S03]  /*7f00*/  FMUL.FTZ R28, R3.reuse, R84 ;  /* 0x00000054031c7220 */ /* 0x040fe60000410000 */
[C---:B------:R-:W-:Y:S03]  /*7f10*/  HMMA.16816.F32.BF16 R24, R136.reuse, R30, R24 ;  /* 0x0000001e8818723c */ /* 0x040fe60000041818 */
[----:B------:R-:W-:Y:S02]  /*7f20*/  IMAD.MOV.U32 R77, RZ, RZ, R35 ;  /* 0x000000ffff4d7224 */ /* 0x000fe400078e0023 */
[C---:B------:R-:W-:Y:S02]  /*7f30*/  FMUL.FTZ R35, R2.reuse, R91 ;  /* 0x0000005b02237220 */ /* 0x040fe40000410000 */
[C---:B------:R-:W-:Y:S02]  /*7f40*/  FMUL.FTZ R30, R2.reuse, R86 ;  /* 0x00000056021e7220 */ /* 0x040fe40000410000 */
[C---:B------:R-:W-:Y:S03]  /*7f50*/  FMUL.FTZ R31, R2.reuse, R87 ;  /* 0x00000057021f7220 */ /* 0x040fe60000410000 */
[----:B------:R-:W-:Y:S02]  /*7f60*/  IMAD.MOV.U32 R84, RZ, RZ, R77 ;  /* 0x000000ffff547224 */ /* 0x000fe400078e004d */
[----:B------:R-:W-:Y:S02]  /*7f70*/  IMAD.MOV.U32 R77, RZ, RZ, R124 ;  /* 0x000000ffff4d7224 */ /* 0x000fe400078e007c */
[C---:B-----5:R-:W-:Y:S03]  /*7f80*/  HMMA.16816.F32.BF16 R28, R136.reuse, R36, R28 ;  /* 0x00000024881c723c */ /* 0x060fe6000004181c */
[----:B------:R-:W-:Y:S02]  /*7f90*/  IMAD.MOV.U32 R124, RZ, RZ, R57 ;  /* 0x000000ffff7c7224 */ /* 0x000fe400078e0039 */
[----:B------:R-:W-:Y:S02]  /*7fa0*/  IMAD.MOV.U32 R98, RZ, RZ, R77 ;  /* 0x000000ffff627224 */ /* 0x000fe400078e004d */
[----:B------:R-:W-:Y:S01]  /*7fb0*/  IMAD.MOV.U32 R90, RZ, RZ, R82 ;  /* 0x000000ffff5a7224 */ /* 0x000fe200078e0052 */
[C---:B------:R-:W-:Y:S04]  /*7fc0*/  HMMA.16816.F32.BF16 R32, R136.reuse, R38, R32 ;  /* 0x000000268820723c */ /* 0x040fe80000041820 */
[C---:B------:R-:W-:Y:S02]  /*7fd0*/  FMUL.FTZ R36, R3.reuse, R92 ;  /* 0x0000005c03247220 */ /* 0x040fe40000410000 */
[C---:B------:R-:W-:Y:S02]  /*7fe0*/  FMUL.FTZ R37, R3.reuse, R93 ;  /* 0x0000005d03257220 */ /* 0x040fe40000410000 */
[C---:B------:R-:W-:Y:S04]  /*7ff0*/  FMUL.FTZ R38, R2.reuse, R94 ;  /* 0x0000005e02267220 */ /* 0x040fe80000410000 */
[C---:B------:R-:W-:Y:S02]  /*8000*/  FMUL.FTZ R39, R2.reuse, R95 ;  /* 0x0000005f02277220 */ /* 0x040fe40000410000 */
[----:B------:R-:W-:Y:S02]  /*8010*/  IMAD.MOV.U32 R95, RZ, RZ, R67 ;  /* 0x000000ffff5f7224 */ /* 0x000fe400078e0043 */
[----:B------:R-:W-:Y:S02]  /*8020*/  IMAD.MOV.U32 R91, RZ, RZ, R81 ;  /* 0x000000ffff5b7224 */ /* 0x000fe400078e0051 */
[----:B------:R-:W-:Y:S01]  /*8030*/  IMAD.MOV.U32 R76, RZ, RZ, R40 ;  /* 0x000000ffff4c7224 */ /* 0x000fe200078e0028 */
[C---:B----4-:R-:W-:Y:S03]  /*8040*/  HMMA.16816.F32.BF16 R36, R136.reuse, R44, R36 ;  /* 0x0000002c8824723c */ /* 0x050fe60000041824 */
[C---:B------:R-:W-:Y:S02]  /*8050*/  FMUL.FTZ R40, R3.reuse, R96 ;  /* 0x0000006003287220 */ /* 0x040fe40000410000 */
[C---:B------:R-:W-:Y:S02]  /*8060*/  FMUL.FTZ R41, R3.reuse, R97 ;  /* 0x0000006103297220 */ /* 0x040fe40000410000 */
[----:B------:R-:W-:Y:S02]  /*8070*/  IMAD.MOV.U32 R83, RZ, RZ, R76 ;  /* 0x000000ffff537224 */ /* 0x000fe400078e004c */
[----:B------:R-:W-:Y:S03]  /*8080*/  IMAD.MOV.U32 R76, RZ, RZ, R59 ;  /* 0x000000ffff4c7224 */ /* 0x000fe600078e003b */
[C---:B------:R-:W-:Y:S03]  /*8090*/  HMMA.16816.F32.BF16 R40, R136.reuse, R46, R40 ;  /* 0x0000002e8828723c */ /* 0x040fe60000041828 */
[C---:B------:R-:W-:Y:S01]  /*80a0*/  FMUL.FTZ R44, R3.reuse, R100 ;  /* 0x00000064032c7220 */ /* 0x040fe20000410000 */
[----:B------:R-:W-:Y:S01]  /*80b0*/  MOV R94, R76 ;  /* 0x0000004c005e7202 */ /* 0x000fe20000000f00 */
[C---:B------:R-:W-:Y:S02]  /*80c0*/  FMUL.FTZ R45, R3.reuse, R101 ;  /* 0x00000065032d7220 */ /* 0x040fe40000410000 */
[C---:B------:R-:W-:Y:S02]  /*80d0*/  FMUL.FTZ R46, R2.reuse, R102 ;  /* 0x00000066022e7220 */ /* 0x040fe40000410000 */
[----:B------:R-:W-:Y:S03]  /*80e0*/  FMUL.FTZ R47, R2, R103 ;  /* 0x00000067022f7220 */ /* 0x000fe60000410000 */
[----:B------:R-:W-:Y:S02]  /*80f0*/  FFMA.FTZ R103, R84, c[0x0][0x2d0], -R182 ;  /* 0x0000b40054677a23 */ /* 0x000fe400000108b6 */
[----:B------:R-:W-:Y:S01]  /*8100*/  LDSM.16.MT88.4 R84, [R220+0x900] ;  /* 0x00090000dc54783b */ /* 0x000fe20000004200 */
[----:B------:R-:W-:Y:S01]  /*8110*/  IMAD.MOV.U32 R89, RZ, RZ, R83 ;  /* 0x000000ffff597224 */ /* 0x000fe200078e0053 */
[C---:B------:R-:W-:Y:S02]  /*8120*/  HMMA.16816.F32.BF16 R44, R136.reuse, R52, R44 ;  /* 0x00000034882c723c */ /* 0x040fe4000004182c */
[----:B------:R-:W-:Y:S01]  /*8130*/  MUFU.EX2 R103, R103 ;  /* 0x0000006700677308 */ /* 0x000fe20000000800 */
[----:B------:R-:W-:Y:S02]  /*8140*/  FMUL.FTZ R51, R2, R107 ;  /* 0x0000006b02337220 */ /* 0x000fe40000410000 */
[----:B------:R-:W-:Y:S01]  /*8150*/  IMAD.MOV.U32 R56, RZ, RZ, R48 ;  /* 0x000000ffff387224 */ /* 0x000fe200078e0030 */
[----:B------:R-:W-:Y:S01]  /*8160*/  LDSM.16.MT88.4 R80, [R221+0x900] ;  /* 0x00090000dd50783b */ /* 0x000fe20000004200 */
[----:B------:R-:W-:Y:S02]  /*8170*/  FMUL.FTZ R48, R3, R104 ;  /* 0x0000006803307220 */ /* 0x000fe40000410000 */
[--C-:B------:R-:W-:Y:S03]  /*8180*/  FFMA.FTZ R100, R49, c[0x0][0x2d0], -R248.reuse ;  /* 0x0000b40031647a23 */ /* 0x100fe600000108f8 */
[C---:B------:R-:W-:Y:S02]  /*8190*/  FMUL.FTZ R49, R3.reuse, R105 ;  /* 0x0000006903317220 */ /* 0x040fe40000410000 */
[C---:B------:R-:W-:Y:S01]  /*81a0*/  FMUL.FTZ R52, R3.reuse, R120 ;  /* 0x0000007803347220 */ /* 0x040fe20000410000 */
[----:B------:R-:W-:Y:S01]  /*81b0*/  MUFU.EX2 R100, R100 ;  /* 0x0000006400647308 */ /* 0x000fe20000000800 */
[C---:B------:R-:W-:Y:S02]  /*81c0*/  FMUL.FTZ R53, R3.reuse, R121 ;  /* 0x0000007903357220 */ /* 0x040fe40000410000 */
[----:B------:R-:W-:Y:S01]  /*81d0*/  FFMA.FTZ R101, R78, c[0x0][0x2d0], -R248 ;  /* 0x0000b4004e657a23 */ /* 0x000fe200000108f8 */
[C---:B------:R-:W-:Y:S03]  /*81e0*/  HMMA.16816.F32.BF16 R48, R136.reuse, R54, R48 ;  /* 0x000000368830723c */ /* 0x040fe60000041830 */
[----:B------:R-:W-:Y:S02]  /*81f0*/  IMAD.MOV.U32 R78, RZ, RZ, R127 ;  /* 0x000000ffff4e7224 */ /* 0x000fe400078e007f */
[----:B------:R-:W-:Y:S01]  /*8200*/  IMAD.MOV.U32 R127, RZ, RZ, R58 ;  /* 0x000000ffff7f7224 */ /* 0x000fe200078e003a */
[----:B------:R-:W4:Y:S01]  /*8210*/  MUFU.EX2 R101, R101 ;  /* 0x0000006500657308 */ /* 0x000f220000000800 */
[C---:B------:R-:W-:Y:S02]  /*8220*/  FMUL.FTZ R54, R2.reuse, R122 ;  /* 0x0000007a02367220 */ /* 0x040fe40000410000 */
[----:B------:R-:W-:Y:S03]  /*8230*/  FMUL.FTZ R55, R2, R123 ;  /* 0x0000007b02377220 */ /* 0x000fe60000410000 */
[----:B------:R-:W-:Y:S02]  /*8240*/  IMAD.MOV.U32 R92, RZ, RZ, R78 ;  /* 0x000000ffff5c7224 */ /* 0x000fe400078e004e */
[----:B------:R-:W5:Y:S01]  /*8250*/  LDSM.16.MT88.4 R76, [R222+0x900] ;  /* 0x00090000de4c783b */ /* 0x000f620000004200 */
[----:B------:R-:W-:Y:S01]  /*8260*/  FFMA.FTZ R123, R126, c[0x0][0x2d0], -R248 ;  /* 0x0000b4007e7b7a23 */ /* 0x000fe200000108f8 */
[C---:B------:R-:W-:Y:S03]  /*8270*/  HMMA.16816.F32.BF16 R52, R136.reuse, R60, R52 ;  /* 0x0000003c8834723c */ /* 0x040fe60000041834 */
[C---:B------:R-:W-:Y:S02]  /*8280*/  FMUL.FTZ R58, R2.reuse, R110 ;  /* 0x0000006e023a7220 */ /* 0x040fe40000410000 */
[----:B------:R-:W-:Y:S01]  /*8290*/  FMUL.FTZ R59, R2, R111 ;  /* 0x0000006f023b7220 */ /* 0x000fe20000410000 */
[----:B------:R-:W-:Y:S01]  /*82a0*/  MUFU.EX2 R123, R123 ;  /* 0x0000007b007b7308 */ /* 0x000fe20000000800 */
[--C-:B------:R-:W-:Y:S02]  /*82b0*/  FFMA.FTZ R102, R56, c[0x0][0x2d0], -R182.reuse ;  /* 0x0000b40038667a23 */ /* 0x100fe400000108b6 */
[C---:B------:R-:W-:Y:S03]  /*82c0*/  FMUL.FTZ R56, R3.reuse, R108 ;  /* 0x0000006c03387220 */ /* 0x040fe60000410000 */
[----:B------:R-:W-:Y:S02]  /*82d0*/  FMUL.FTZ R57, R3, R109 ;  /* 0x0000006d03397220 */ /* 0x000fe40000410000 */
[----:B------:R-:W-:Y:S02]  /*82e0*/  FFMA.FTZ R108, R89, c[0x0][0x2d0], -R182 ;  /* 0x0000b400596c7a23 */ /* 0x000fe400000108b6 */
[--C-:B------:R-:W-:Y:S01]  /*82f0*/  FFMA.FTZ R110, R88, c[0x0][0x2d0], -R248.reuse ;  /* 0x0000b400586e7a23 */ /* 0x100fe200000108f8 */
[----:B------:R-:W1:Y:S01]  /*8300*/  MUFU.EX2 R102, R102 ;  /* 0x0000006600667308 */ /* 0x000e620000000800 */
[----:B------:R-:W-:Y:S01]  /*8310*/  IMAD.MOV.U32 R97, RZ, RZ, R127 ;  /* 0x000000ffff617224 */ /* 0x000fe200078e007f */
[C---:B------:R-:W-:Y:S03]  /*8320*/  HMMA.16816.F32.BF16 R56, R136.reuse, R62, R56 ;  /* 0x0000003e8838723c */ /* 0x040fe60000041838 */
[C---:B------:R-:W-:Y:S02]  /*8330*/  FMUL.FTZ R60, R3.reuse, R116 ;  /* 0x00000074033c7220 */ /* 0x040fe40000410000 */
[----:B------:R-:W-:Y:S02]  /*8340*/  FMUL.FTZ R61, R3, R117 ;  /* 0x00000075033d7220 */ /* 0x000fe40000410000 */
[C---:B------:R-:W-:Y:S01]  /*8350*/  FMUL.FTZ R62, R2.reuse, R118 ;  /* 0x00000076023e7220 */ /* 0x040fe20000410000 */
[----:B------:R-:W-:Y:S01]  /*8360*/  MUFU.EX2 R108, R108 ;  /* 0x0000006c006c7308 */ /* 0x000fe20000000800 */
[C---:B------:R-:W-:Y:S03]  /*8370*/  FMUL.FTZ R63, R2.reuse, R119 ;  /* 0x00000077023f7220 */ /* 0x040fe60000410000 */
[----:B------:R-:W-:Y:S02]  /*8380*/  IMAD.MOV.U32 R127, RZ, RZ, R65 ;  /* 0x000000ffff7f7224 */ /* 0x000fe400078e0041 */
[----:B------:R-:W-:Y:S02]  /*8390*/  FFMA.FTZ R119, R95, c[0x0][0x2d0], -R248 ;  /* 0x0000b4005f777a23 */ /* 0x000fe400000108f8 */
[C---:B---3--:R-:W-:Y:S02]  /*83a0*/  HMMA.16816.F32.BF16 R60, R136.reuse, R68, R60 ;  /* 0x00000044883c723c */ /* 0x048fe4000004183c */
[----:B------:R-:W-:Y:S01]  /*83b0*/  MUFU.EX2 R110, R110 ;  /* 0x0000006e006e7308 */ /* 0x000fe20000000800 */
[----:B------:R-:W-:Y:S02]  /*83c0*/  IMAD.MOV.U32 R93, RZ, RZ, R64 ;  /* 0x000000ffff5d7224 */ /* 0x000fe400078e0040 */
[----:B------:R-:W-:Y:S02]  /*83d0*/  FMUL.FTZ R64, R3, R112 ;  /* 0x0000007003407220 */ /* 0x000fe40000410000 */
[C---:B------:R-:W-:Y:S01]  /*83e0*/  FMUL.FTZ R67, R2.reuse, R115 ;  /* 0x0000007302437220 */ /* 0x040fe20000410000 */
[----:B------:R-:W-:Y:S01]  /*83f0*/  F2FP.BF16.PACK_AB R68, R249, R246 ;  /* 0x000000f6f944723e */ /* 0x000fe200000010ff */
[----:B------:R-:W-:Y:S03]  /*8400*/  IMAD.MOV.U32 R96, RZ, RZ, R66 ;  /* 0x000000ffff607224 */ /* 0x000fe600078e0042 */
[----:B------:R-:W-:Y:S01]  /*8410*/  FMUL.FTZ R66, R2, R114 ;  /* 0x0000007202427220 */ /* 0x000fe20000410000 */
[----:B--2---:R-:W-:Y:S01]  /*8420*/  F2FP.BF16.PACK_AB R69, R252, R250 ;  /* 0x000000fafc45723e */ /* 0x004fe200000010ff */
[----:B------:R-:W-:Y:S01]  /*8430*/  FMUL.FTZ R65, R3, R113 ;  /* 0x0000007103417220 */ /* 0x000fe20000410000 */
[----:B------:R-:W-:Y:S01]  /*8440*/  MUFU.EX2 R119, R119 ;  /* 0x0000007700777308 */ /* 0x000fe20000000800 */
[--C-:B------:R-:W-:Y:S02]  /*8450*/  FFMA.FTZ R118, R94, c[0x0][0x2d0], -R248.reuse ;  /* 0x0000b4005e767a23 */ /* 0x100fe400000108f8 */
[----:B------:R-:W-:Y:S02]  /*8460*/  FFMA.FTZ R122, R127, c[0x0][0x2d0], -R248 ;  /* 0x0000b4007f7a7a23 */ /* 0x000fe400000108f8 */
[----:B------:R-:W-:Y:S01]  /*8470*/  FFMA.FTZ R105, R93, c[0x0][0x2d0], -R182 ;  /* 0x0000b4005d697a23 */ /* 0x000fe200000108b6 */
[----:B------:R-:W-:Y:S03]  /*8480*/  HMMA.16816.F32.BF16 R64, R136, R70, R64 ;  /* 0x000000468840723c */ /* 0x000fe60000041840 */
[----:B------:R-:W-:Y:S01]  /*8490*/  IMAD.MOV.U32 R93, RZ, RZ, R91 ;  /* 0x000000ffff5d7224 */ /* 0x000fe200078e005b */
[----:B------:R-:W-:Y:S01]  /*84a0*/  MUFU.EX2 R118, R118 ;  /* 0x0000007600767308 */ /* 0x000fe20000000800 */
[----:B------:R-:W-:Y:S02]  /*84b0*/  FFMA.FTZ R104, R99, c[0x0][0x2d0], -R248 ;  /* 0x0000b40063687a23 */ /* 0x000fe400000108f8 */
[----:B----4-:R-:W-:Y:S01]  /*84c0*/  F2FP.BF16.PACK_AB R70, R101, R100 ;  /* 0x000000646546723e */ /* 0x010fe200000010ff */
[--C-:B------:R-:W-:Y:S01]  /*84d0*/  FFMA.FTZ R121, R93, c[0x0][0x2d0], -R182.reuse ;  /* 0x0000b4005d797a23 */ /* 0x100fe200000108b6 */
[----:B-1----:R-:W-:Y:S03]  /*84e0*/  F2FP.BF16.PACK_AB R71, R103, R102 ;  /* 0x000000666747723e */ /* 0x002fe600000010ff */
[----:B------:R-:W-:Y:S02]  /*84f0*/  FFMA.FTZ R99, R158, c[0x0][0x2d0], -R182 ;  /* 0x0000b4009e637a23 */ /* 0x000fe400000108b6 */
[----:B------:R-:W-:Y:S01]  /*8500*/  MUFU.EX2 R104, R104 ;  /* 0x0000006800687308 */ /* 0x000fe20000000800 */
[----:B------:R-:W-:Y:S01]  /*8510*/  FFMA.FTZ R180, R2, R229, R180 ;  /* 0x000000e502b47223 */ /* 0x000fe200000100b4 */
[C---:B------:R-:W-:Y:S05]  /*8520*/  HMMA.16816.F32.BF16 R4, R68.reuse, R72, R4 ;  /* 0x000000484404723c */ /* 0x040fea0000041804 */
[----:B------:R-:W-:Y:S02]  /*8530*/  FFMA.FTZ R109, R98, c[0x0][0x2d0], -R248 ;  /* 0x0000b400626d7a23 */ /* 0x000fe400000108f8 */
[----:B------:R-:W-:Y:S01]  /*8540*/  IMAD.MOV.U32 R98, RZ, RZ, R97 ;  /* 0x000000ffff627224 */ /* 0x000fe200078e0061 */
[C---:B------:R-:W-:Y:S01]  /*8550*/  HMMA.16816.F32.BF16 R8, R68.reuse, R74, R8 ;  /* 0x0000004a4408723c */ /* 0x040fe20000041808 */
[----:B------:R-:W1:Y:S01]  /*8560*/  LDSM.16.MT88.4 R72, [R224+0x4900] ;  /* 0x00490000e048783b */ /* 0x000e620000004200 */
[----:B------:R-:W2:Y:S02]  /*8570*/  MUFU.EX2 R105, R105 ;  /* 0x0000006900697308 */ /* 0x000ea40000000800 */
[----:B------:R-:W-:Y:S02]  /*8580*/  IMAD.MOV.U32 R97, RZ, RZ, R96 ;  /* 0x000000ffff617224 */ /* 0x000fe400078e0060 */
[----:B------:R-:W-:Y:S02]  /*8590*/  IMAD.MOV.U32 R96, RZ, RZ, R92 ;  /* 0x000000ffff607224 */ /* 0x000fe400078e005c */
[C---:B-----5:R-:W-:Y:S04]  /*85a0*/  HMMA.16816.F32.BF16 R12, R68.reuse, R76, R12 ;  /* 0x0000004c440c723c */ /* 0x060fe8000004180c */
[----:B------:R-:W-:Y:S01]  /*85b0*/  IMAD.MOV.U32 R92, RZ, RZ, R90 ;  /* 0x000000ffff5c7224 */ /* 0x000fe200078e005a */
[----:B------:R-:W-:Y:S01]  /*85c0*/  MUFU.EX2 R158, R99 ;  /* 0x00000063009e7308 */ /* 0x000fe20000000800 */
[----:B------:R-:W-:Y:S01]  /*85d0*/  LDSM.16.MT88.4 R88, [R220+0x4900] ;  /* 0x00490000dc58783b */ /* 0x000fe20000004200 */
[----:B------:R-:W-:Y:S01]  /*85e0*/  FFMA.FTZ R111, R98, c[0x0][0x2d0], -R248 ;  /* 0x0000b400626f7a23 */ /* 0x000fe200000108f8 */
[C---:B------:R-:W-:Y:S04]  /*85f0*/  HMMA.16816.F32.BF16 R16, R68.reuse, R78, R16 ;  /* 0x0000004e4410723c */ /* 0x040fe80000041810 */
[--C-:B------:R-:W-:Y:S02]  /*8600*/  FFMA.FTZ R120, R92, c[0x0][0x2d0], -R182.reuse ;  /* 0x0000b4005c787a23 */ /* 0x100fe400000108b6 */
[----:B------:R-:W3:Y:S01]  /*8610*/  LDSM.16.MT88.4 R76, [R222+0x4900] ;  /* 0x00490000de4c783b */ /* 0x000ee20000004200 */
[----:B------:R-:W-:Y:S01]  /*8620*/  MUFU.EX2 R111, R111 ;  /* 0x0000006f006f7308 */ /* 0x000fe20000000800 */
[C---:B------:R-:W-:Y:S04]  /*8630*/  HMMA.16816.F32.BF16 R20, R68.reuse, R80, R20 ;  /* 0x000000504414723c */ /* 0x040fe80000041814 */
[----:B------:R-:W-:Y:S02]  /*8640*/  FFMA.FTZ R116, R97, c[0x0][0x2d0], -R182 ;  /* 0x0000b40061747a23 */ /* 0x000fe400000108b6 */
[----:B------:R-:W-:Y:S01]  /*8650*/  LDSM.16.MT88.4 R92, [R220+0x5100] ;  /* 0x00510000dc5c783b */ /* 0x000fe20000004200 */
[----:B------:R-:W-:Y:S01]  /*8660*/  FFMA.FTZ R97, R154, c[0x0][0x2d0], -R248 ;  /* 0x0000b4009a617a23 */ /* 0x000fe200000108f8 */
[C---:B------:R-:W-:Y:S01]  /*8670*/  HMMA.16816.F32.BF16 R24, R68.reuse, R82, R24 ;  /* 0x000000524418723c */ /* 0x040fe20000041818 */
[----:B------:R-:W4:Y:S03]  /*8680*/  MUFU.EX2 R109, R109 ;  /* 0x0000006d006d7308 */ /* 0x000f260000000800 */
[--C-:B------:R-:W-:Y:S02]  /*8690*/  FFMA.FTZ R117, R96, c[0x0][0x2d0], -R182.reuse ;  /* 0x0000b40060757a23 */ /* 0x100fe400000108b6 */
[----:B------:R-:W5:Y:S01]  /*86a0*/  LDSM.16.MT88.4 R80, [R221+0x4900] ;  /* 0x00490000dd50783b */ /* 0x000f620000004200 */
[----:B------:R-:W-:Y:S01]  /*86b0*/  FFMA.FTZ R96, R125, c[0x0][0x2d0], -R182 ;  /* 0x0000b4007d607a23 */ /* 0x000fe200000108b6 */
[C---:B------:R-:W-:Y:S03]  /*86c0*/  HMMA.16816.F32.BF16 R28, R68.reuse, R84, R28 ;  /* 0x00000054441c723c */ /* 0x040fe6000004181c */
[----:B------:R-:W-:Y:S01]  /*86d0*/  MUFU.EX2 R154, R97 ;  /* 0x00000061009a7308 */ /* 0x000fe20000000800 */
[----:B------:R-:W-:Y:S02]  /*86e0*/  FFMA.FTZ R98, R166, c[0x0][0x2d0], -R248 ;  /* 0x0000b400a6627a23 */ /* 0x000fe400000108f8 */
[----:B------:R-:W-:Y:S02]  /*86f0*/  FFMA.FTZ R181, R3, R236, R181 ;  /* 0x000000ec03b57223 */ /* 0x000fe400000100b5 */
[C---:B------:R-:W-:Y:S01]  /*8700*/  HMMA.16816.F32.BF16 R32, R68.reuse, R86, R32 ;  /* 0x000000564420723c */ /* 0x040fe20000041820 */
[----:B------:R-:W2:Y:S03]  /*8710*/  LDSM.16.MT88.4 R84, [R224+0x1100] ;  /* 0x00110000e054783b */ /* 0x000ea60000004200 */
[----:B------:R-:W-:Y:S01]  /*8720*/  FADD.FTZ R177, R177, R180 ;  /* 0x000000b4b1b17221 */ /* 0x000fe20000010000 */
[----:B------:R4:W-:Y:S01]  /*8730*/  MUFU.EX2 R166, R98 ;  /* 0x0000006200a67308 */ /* 0x0009e20000000800 */
[----:B------:R-:W-:Y:S02]  /*8740*/  FADD.FTZ R134, R134, R181 ;  /* 0x000000b586867221 */ /* 0x000fe40000010000 */
[C---:B-1----:R-:W-:Y:S04]  /*8750*/  HMMA.16816.F32.BF16 R36, R68.reuse, R72, R36 ;  /* 0x000000484424723c */ /* 0x042fe80000041824 */
[----:B------:R-:W-:Y:S02]  /*8760*/  FADD.FTZ R176, R176, R177 ;  /* 0x000000b1b0b07221 */ /* 0x000fe40000010000 */
[----:B------:R-:W-:Y:S01]  /*8770*/  FADD.FTZ R179, R179, R134 ;  /* 0x00000086b3b37221 */ /* 0x000fe20000010000 */
[----:B------:R-:W-:Y:S01]  /*8780*/  MUFU.EX2 R116, R116 ;  /* 0x0000007400747308 */ /* 0x000fe20000000800 */
[C---:B------:R-:W-:Y:S01]  /*8790*/  HMMA.16816.F32.BF16 R40, R68.reuse, R74, R40 ;  /* 0x0000004a4428723c */ /* 0x040fe20000041828 */
[----:B------:R-:W1:Y:S03]  /*87a0*/  LDSM.16.MT88.4 R72, [R222+0x1100] ;  /* 0x00110000de48783b */ /* 0x000e660000004200 */
[----:B------:R-:W-:Y:S02]  /*87b0*/  FADD.FTZ R3, R135, R176 ;  /* 0x000000b087037221 */ /* 0x000fe40000010000 */
[----:B------:R-:W-:Y:S02]  /*87c0*/  FADD.FTZ R179, R178, R179 ;  /* 0x000000b3b2b37221 */ /* 0x000fe40000010000 */
[C---:B---3--:R-:W-:Y:S01]  /*87d0*/  HMMA.16816.F32.BF16 R44, R68.reuse, R76, R44 ;  /* 0x0000004c442c723c */ /* 0x048fe2000004182c */
[----:B------:R-:W3:Y:S03]  /*87e0*/  MUFU.EX2 R117, R117 ;  /* 0x0000007500757308 */ /* 0x000ee60000000800 */
[----:B------:R-:W-:Y:S02]  /*87f0*/  FADD.FTZ R3, R250, R3 ;  /* 0x00000003fa037221 */ /* 0x000fe40000010000 */
[----:B----4-:R-:W-:Y:S02]  /*8800*/  FFMA.FTZ R98, R146, c[0x0][0x2d0], -R182 ;  /* 0x0000b40092627a23 */ /* 0x010fe400000108b6 */
[C---:B------:R-:W-:Y:S01]  /*8810*/  HMMA.16816.F32.BF16 R48, R68.reuse, R78, R48 ;  /* 0x0000004e4430723c */ /* 0x040fe20000041830 */
[----:B------:R-:W4:Y:S02]  /*8820*/  LDSM.16.MT88.4 R76, [R221+0x1100] ;  /* 0x00110000dd4c783b */ /* 0x000f240000004200 */
        /* <DEDUP_REMOVED lines=8> */
[----:B------:R-:W5:Y:S03]  /*88b0*/  LDSM.16.MT88.4 R80, [R220+0x1100] ;  /* 0x00110000dc50783b */ /* 0x000f660000004200 */
[----:B------:R-:W-:Y:S02]  /*88c0*/  FADD.FTZ R102, R103, R102 ;  /* 0x0000006667667221 */ /* 0x000fe40000010000 */
[----:B------:R-:W-:Y:S01]  /*88d0*/  FADD.FTZ R100, R100, R249 ;  /* 0x000000f964647221 */ /* 0x000fe20000010000 */
[----:B------:R-:W-:Y:S01]  /*88e0*/  MUFU.EX2 R120, R120 ;  /* 0x0000007800787308 */ /* 0x000fe20000000800 */
[C---:B------:R-:W-:Y:S04]  /*88f0*/  HMMA.16816.F32.BF16 R60, R68.reuse, R88, R60 ;  /* 0x00000058443c723c */ /* 0x040fe8000004183c */
[----:B--2---:R-:W-:Y:S02]  /*8900*/  FADD.FTZ R3, R105, R102 ;  /* 0x0000006669037221 */ /* 0x004fe40000010000 */
[----:B------:R-:W-:Y:S02]  /*8910*/  FADD.FTZ R101, R101, R100 ;  /* 0x0000006465657221 */ /* 0x000fe40000010000 */
[----:B------:R-:W-:Y:S01]  /*8920*/  HMMA.16816.F32.BF16 R64, R68, R90, R64 ;  /* 0x0000005a4440723c */ /* 0x000fe20000041840 */
[----:B------:R-:W-:Y:S01]  /*8930*/  LDSM.16.MT88.4 R88, [R221+0x5100] ;  /* 0x00510000dd58783b */ /* 0x000fe20000004200 */
[----:B------:R-:W-:Y:S02]  /*8940*/  MUFU.EX2 R122, R122 ;  /* 0x0000007a007a7308 */ /* 0x000fe40000000800 */
[----:B------:R-:W-:Y:S02]  /*8950*/  FADD.FTZ R2, R104, R101 ;  /* 0x0000006568027221 */ /* 0x000fe40000010000 */
[C---:B------:R-:W-:Y:S01]  /*8960*/  FADD.FTZ R3, R108.reuse, R3 ;  /* 0x000000036c037221 */ /* 0x040fe20000010000 */
[C---:B------:R-:W-:Y:S01]  /*8970*/  F2FP.BF16.PACK_AB R68, R109.reuse, R104 ;  /* 0x000000686d44723e */ /* 0x040fe200000010ff */
[----:B------:R-:W-:Y:S01]  /*8980*/  FADD.FTZ R109, R109, R2 ;  /* 0x000000026d6d7221 */ /* 0x000fe20000010000 */
[----:B------:R-:W-:Y:S03]  /*8990*/  F2FP.BF16.PACK_AB R69, R108, R105 ;  /* 0x000000696c45723e */ /* 0x000fe600000010ff */
[----:B------:R-:W-:Y:S01]  /*89a0*/  F2FP.BF16.PACK_AB R70, R111, R110 ;  /* 0x0000006e6f46723e */ /* 0x000fe200000010ff */
[----:B------:R-:W-:Y:S01]  /*89b0*/  FADD.FTZ R110, R110, R109 ;  /* 0x0000006d6e6e7221 */ /* 0x000fe20000010000 */
[----:B---3--:R-:W-:Y:S01]  /*89c0*/  F2FP.BF16.PACK_AB R71, R117, R116 ;  /* 0x000000747547723e */ /* 0x008fe200000010ff */
[----:B------:R2:W-:Y:S01]  /*89d0*/  MUFU.EX2 R138, R96 ;  /* 0x00000060008a7308 */ /* 0x0005e20000000800 */
[----:B------:R-:W-:Y:S02]  /*89e0*/  FADD.FTZ R116, R116, R3 ;  /* 0x0000000374747221 */ /* 0x000fe40000010000 */
[----:B------:R-:W-:Y:S02]  /*89f0*/  FADD.FTZ R110, R111, R110 ;  /* 0x0000006e6f6e7221 */ /* 0x000fe40000010000 */
[----:B------:R-:W-:Y:S01]  /*8a00*/  FADD.FTZ R116, R117, R116 ;  /* 0x0000007475747221 */ /* 0x000fe20000010000 */
[C---:B------:R-:W-:Y:S08]  /*8a10*/  HMMA.16816.F32.BF16 R4, R68.reuse, R84, R4 ;  /* 0x000000544404723c */ /* 0x040ff00000041804 */
[C---:B------:R-:W-:Y:S01]  /*8a20*/  HMMA.16816.F32.BF16 R8, R68.reuse, R86, R8 ;  /* 0x000000564408723c */ /* 0x040fe20000041808 */
[----:B------:R-:W3:Y:S07]  /*8a30*/  LDSM.16.MT88.4 R84, [R224+0x5100] ;  /* 0x00510000e054783b */ /* 0x000eee0000004200 */
[C---:B-1----:R-:W-:Y:S04]  /*8a40*/  HMMA.16816.F32.BF16 R12, R68.reuse, R72, R12 ;  /* 0x00000048440c723c */ /* 0x042fe8000004180c */
[--C-:B--2---:R-:W-:Y:S04]  /*8a50*/  FFMA.FTZ R96, R162, c[0x0][0x2d0], -R182.reuse ;  /* 0x0000b400a2607a23 */ /* 0x104fe800000108b6 */
[C---:B------:R-:W-:Y:S01]  /*8a60*/  HMMA.16816.F32.BF16 R16, R68.reuse, R74, R16 ;  /* 0x0000004a4410723c */ /* 0x040fe20000041810 */
[----:B------:R-:W1:Y:S01]  /*8a70*/  LDSM.16.MT88.4 R72, [R222+0x5100] ;  /* 0x00510000de48783b */ /* 0x000e620000004200 */
[----:B------:R2:W-:Y:S06]  /*8a80*/  MUFU.EX2 R162, R96 ;  /* 0x0000006000a27308 */ /* 0x0005ec0000000800 */
[C---:B----4-:R-:W-:Y:S08]  /*8a90*/  HMMA.16816.F32.BF16 R20, R68.reuse, R76, R20 ;  /* 0x0000004c4414723c */ /* 0x050ff00000041814 */
[C---:B------:R-:W-:Y:S01]  /*8aa0*/  HMMA.16816.F32.BF16 R24, R68.reuse, R78, R24 ;  /* 0x0000004e4418723c */ /* 0x040fe20000041818 */
[----:B------:R-:W4:Y:S07]  /*8ab0*/  LDSM.16.MT88.4 R76, [R224+0x1900] ;  /* 0x00190000e04c783b */ /* 0x000f2e0000004200 */
[C---:B-----5:R-:W-:Y:S04]  /*8ac0*/  HMMA.16816.F32.BF16 R28, R68.reuse, R80, R28 ;  /* 0x00000050441c723c */ /* 0x060fe8000004181c */
[--C-:B--2---:R-:W-:Y:S04]  /*8ad0*/  FFMA.FTZ R96, R150, c[0x0][0x2d0], -R182.reuse ;  /* 0x0000b40096607a23 */ /* 0x104fe800000108b6 */
[C---:B------:R-:W-:Y:S01]  /*8ae0*/  HMMA.16816.F32.BF16 R32, R68.reuse, R82, R32 ;  /* 0x000000524420723c */ /* 0x040fe20000041820 */
[----:B------:R-:W2:Y:S01]  /*8af0*/  LDSM.16.MT88.4 R80, [R222+0x1900] ;  /* 0x00190000de50783b */ /* 0x000ea20000004200 */
[----:B------:R5:W-:Y:S06]  /*8b00*/  MUFU.EX2 R150, R96 ;  /* 0x0000006000967308 */ /* 0x000bec0000000800 */
[C---:B---3--:R-:W-:Y:S07]  /*8b10*/  HMMA.16816.F32.BF16 R36, R68.reuse, R84, R36 ;  /* 0x000000544424723c */ /* 0x048fee0000041824 */
[--C-:B------:R-:W-:Y:S01]  /*8b20*/  FFMA.FTZ R84, R124, c[0x0][0x2d0], -R182.reuse ;  /* 0x0000b4007c547a23 */ /* 0x100fe200000108b6 */
[C---:B------:R-:W-:Y:S01]  /*8b30*/  HMMA.16816.F32.BF16 R40, R68.reuse, R86, R40 ;  /* 0x000000564428723c */ /* 0x040fe20000041828 */
[----:B------:R-:W-:Y:S02]  /*8b40*/  LDSM.16.MT88.4 R124, [R224+0x3900] ;  /* 0x00390000e07c783b */ /* 0x000fe40000004200 */
[----:B------:R3:W-:Y:S05]  /*8b50*/  MUFU.EX2 R139, R84 ;  /* 0x00000054008b7308 */ /* 0x0007ea0000000800 */
[C---:B-1----:R-:W-:Y:S04]  /*8b60*/  HMMA.16816.F32.BF16 R44, R68.reuse, R72, R44 ;  /* 0x00000048442c723c */ /* 0x042fe8000004182c */
[----:B-----5:R-:W-:Y:S04]  /*8b70*/  FFMA.FTZ R96, R147, c[0x0][0x2d0], -R182 ;  /* 0x0000b40093607a23 */ /* 0x020fe800000108b6 */
[C---:B------:R-:W-:Y:S01]  /*8b80*/  HMMA.16816.F32.BF16 R48, R68.reuse, R74, R48 ;  /* 0x0000004a4430723c */ /* 0x040fe20000041830 */
[----:B------:R-:W1:Y:S01]  /*8b90*/  LDSM.16.MT88.4 R72, [R221+0x1900] ;  /* 0x00190000dd48783b */ /* 0x000e620000004200 */
[----:B------:R5:W2:Y:S06]  /*8ba0*/  MUFU.EX2 R147, R96 ;  /* 0x0000006000937308 */ /* 0x000aac0000000800 */
[C---:B------:R-:W-:Y:S01]  /*8bb0*/  HMMA.16816.F32.BF16 R52, R68.reuse, R88, R52 ;  /* 0x000000584434723c */ /* 0x040fe20000041834 */
[----:B---3--:R-:W3:Y:S06]  /*8bc0*/  LDSM.16.MT88.4 R84, [R220+0x1900] ;  /* 0x00190000dc54783b */ /* 0x008eec0000004200 */
[--C-:B------:R-:W-:Y:S01]  /*8bd0*/  FFMA.FTZ R88, R131, c[0x0][0x2d0], -R248.reuse ;  /* 0x0000b40083587a23 */ /* 0x100fe200000108f8 */
[C---:B------:R-:W-:Y:S03]  /*8be0*/  HMMA.16816.F32.BF16 R56, R68.reuse, R90, R56 ;  /* 0x0000005a4438723c */ /* 0x040fe60000041838 */
[----:B------:R-:W1:Y:S01]  /*8bf0*/  MUFU.EX2 R136, R88 ;  /* 0x0000005800887308 */ /* 0x000e620000000800 */
[----:B------:R-:W-:Y:S04]  /*8c00*/  FFMA.FTZ R89, R130, c[0x0][0x2d0], -R248 ;  /* 0x0000b40082597a23 */ /* 0x000fe800000108f8 */
[C---:B------:R-:W-:Y:S01]  /*8c10*/  HMMA.16816.F32.BF16 R60, R68.reuse, R92, R60 ;  /* 0x0000005c443c723c */ /* 0x040fe2000004183c */
[----:B-----5:R-:W-:Y:S03]  /*8c20*/  LDSM.16.MT88.4 R96, [R220+0x7100] ;  /* 0x00710000dc60783b */ /* 0x020fe60000004200 */
[----:B--2---:R-:W-:Y:S01]  /*8c30*/  F2FP.BF16.PACK_AB R113, R145, R147 ;  /* 0x000000939171723e */ /* 0x004fe200000010ff */
[----:B------:R2:W5:Y:S02]  /*8c40*/  MUFU.EX2 R137, R89 ;  /* 0x0000005900897308 */ /* 0x0005640000000800 */
[--C-:B------:R-:W-:Y:S01]  /*8c50*/  FFMA.FTZ R92, R129, c[0x0][0x2d0], -R182.reuse ;  /* 0x0000b400815c7a23 */ /* 0x100fe200000108b6 */
[----:B------:R-:W-:Y:S04]  /*8c60*/  HMMA.16816.F32.BF16 R64, R68, R94, R64 ;  /* 0x0000005e4440723c */ /* 0x000fe80000041840 */
[----:B------:R-:W-:Y:S03]  /*8c70*/  FFMA.FTZ R93, R164, c[0x0][0x2d0], -R182 ;  /* 0x0000b400a45d7a23 */ /* 0x000fe600000108b6 */
[----:B------:R-:W-:Y:S01]  /*8c80*/  F2FP.BF16.PACK_AB R68, R118, R119 ;  /* 0x000000777644723e */ /* 0x000fe200000010ff */
[----:B------:R1:W-:Y:S01]  /*8c90*/  MUFU.EX2 R107, R92 ;  /* 0x0000005c006b7308 */ /* 0x0003e20000000800 */
[----:B------:R-:W-:Y:S03]  /*8ca0*/  F2FP.BF16.PACK_AB R69, R120, R121 ;  /* 0x000000797845723e */ /* 0x000fe600000010ff */
[----:B------:R-:W-:Y:S01]  /*8cb0*/  F2FP.BF16.PACK_AB R70, R123, R122 ;  /* 0x0000007a7b46723e */ /* 0x000fe200000010ff */
[--C-:B------:R-:W-:Y:S01]  /*8cc0*/  FFMA.FTZ R95, R128, c[0x0][0x2d0], -R248.reuse ;  /* 0x0000b400805f7a23 */ /* 0x100fe200000108f8 */
[----:B------:R-:W-:Y:S01]  /*8cd0*/  F2FP.BF16.PACK_AB R71, R139, R138 ;  /* 0x0000008a8b47723e */ /* 0x000fe200000010ff */
[----:B------:R-:W-:Y:S02]  /*8ce0*/  FFMA.FTZ R94, R160, c[0x0][0x2d0], -R248 ;  /* 0x0000b400a05e7a23 */ /* 0x000fe400000108f8 */
[----:B------:R-:W-:Y:S01]  /*8cf0*/  FADD.FTZ R119, R119, R110 ;  /* 0x0000006e77777221 */ /* 0x000fe20000010000 */
[----:B------:R-:W-:Y:S01]  /*8d00*/  MUFU.EX2 R112, R95 ;  /* 0x0000005f00707308 */ /* 0x000fe20000000800 */
[----:B------:R-:W-:Y:S01]  /*8d10*/  LDSM.16.MT88.4 R108, [R221+0x7900] ;  /* 0x00790000dd6c783b */ /* 0x000fe20000004200 */
[----:B------:R-:W-:Y:S01]  /*8d20*/  FADD.FTZ R121, R121, R116 ;  /* 0x0000007479797221 */ /* 0x000fe20000010000 */
[C---:B----4-:R-:W-:Y:S03]  /*8d30*/  HMMA.16816.F32.BF16 R4, R68.reuse, R76, R4 ;  /* 0x0000004c4404723c */ /* 0x050fe60000041804 */
[----:B------:R-:W-:Y:S02]  /*8d40*/  FADD.FTZ R119, R118, R119 ;  /* 0x0000007776777221 */ /* 0x000fe40000010000 */
[----:B------:R-:W-:Y:S01]  /*8d50*/  FADD.FTZ R121, R120, R121 ;  /* 0x0000007978797221 */ /* 0x000fe20000010000 */
[----:B--2---:R-:W-:Y:S01]  /*8d60*/  LDSM.16.MT88.4 R88, [R221+0x5900] ;  /* 0x00590000dd58783b */ /* 0x004fe20000004200 */
[----:B------:R-:W-:Y:S01]  /*8d70*/  MUFU.EX2 R160, R94 ;  /* 0x0000005e00a07308 */ /* 0x000fe20000000800 */
[C---:B------:R-:W-:Y:S04]  /*8d80*/  HMMA.16816.F32.BF16 R8, R68.reuse, R78, R8 ;  /* 0x0000004e4408723c */ /* 0x040fe80000041808 */
[----:B-1----:R-:W-:Y:S02]  /*8d90*/  FFMA.FTZ R92, R152, c[0x0][0x2d0], -R182 ;  /* 0x0000b400985c7a23 */ /* 0x002fe400000108b6 */
[----:B------:R-:W1:Y:S01]  /*8da0*/  LDSM.16.MT88.4 R76, [R224+0x5900] ;  /* 0x00590000e04c783b */ /* 0x000e620000004200 */
[----:B------:R-:W-:Y:S01]  /*8db0*/  FADD.FTZ R122, R122, R119 ;  /* 0x000000777a7a7221 */ /* 0x000fe20000010000 */
[C---:B------:R-:W-:Y:S01]  /*8dc0*/  HMMA.16816.F32.BF16 R12, R68.reuse, R80, R12 ;  /* 0x00000050440c723c */ /* 0x040fe2000004180c */
[----:B------:R-:W-:Y:S03]  /*8dd0*/  MUFU.EX2 R152, R92 ;  /* 0x0000005c00987308 */ /* 0x000fe60000000800 */
[----:B------:R-:W-:Y:S02]  /*8de0*/  FADD.FTZ R2, R138, R121 ;  /* 0x000000798a027221 */ /* 0x000fe40000010000 */
[----:B------:R-:W-:Y:S02]  /*8df0*/  FADD.FTZ R123, R123, R122 ;  /* 0x0000007a7b7b7221 */ /* 0x000fe40000010000 */
[C---:B------:R-:W-:Y:S01]  /*8e00*/  HMMA.16816.F32.BF16 R16, R68.reuse, R82, R16 ;  /* 0x000000524410723c */ /* 0x040fe20000041810 */
[----:B------:R-:W2:Y:S02]  /*8e10*/  LDSM.16.MT88.4 R80, [R222+0x5900] ;  /* 0x00590000de50783b */ /* 0x000ea40000004200 */
[----:B------:R4:W1:Y:S01]  /*8e20*/  MUFU.EX2 R164, R93 ;  /* 0x0000005d00a47308 */ /* 0x0008620000000800 */
[----:B------:R-:W-:Y:S02]  /*8e30*/  FADD.FTZ R3, R139, R2 ;  /* 0x000000028b037221 */ /* 0x000fe40000010000 */
[----:B------:R-:W-:Y:S02]  /*8e40*/  FADD.FTZ R2, R136, R123 ;  /* 0x0000007b88027221 */ /* 0x000fe40000010000 */
[C---:B------:R-:W-:Y:S04]  /*8e50*/  HMMA.16816.F32.BF16 R20, R68.reuse, R72, R20 ;  /* 0x000000484414723c */ /* 0x040fe80000041814 */
[C---:B-----5:R-:W-:Y:S04]  /*8e60*/  FADD.FTZ R2, R137.reuse, R2 ;  /* 0x0000000289027221 */ /* 0x060fe80000010000 */
[C---:B------:R-:W-:Y:S01]  /*8e70*/  HMMA.16816.F32.BF16 R24, R68.reuse, R74, R24 ;  /* 0x0000004a4418723c */ /* 0x040fe20000041818 */
[----:B------:R-:W5:Y:S07]  /*8e80*/  LDSM.16.MT88.4 R72, [R220+0x5900] ;  /* 0x00590000dc48783b */ /* 0x000f6e0000004200 */
[C---:B---3--:R-:W-:Y:S04]  /*8e90*/  HMMA.16816.F32.BF16 R28, R68.reuse, R84, R28 ;  /* 0x00000054441c723c */ /* 0x048fe8000004181c */
[----:B----4-:R-:W-:Y:S04]  /*8ea0*/  FFMA.FTZ R93, R156, c[0x0][0x2d0], -R182 ;  /* 0x0000b4009c5d7a23 */ /* 0x010fe800000108b6 */
[C---:B------:R-:W-:Y:S01]  /*8eb0*/  HMMA.16816.F32.BF16 R32, R68.reuse, R86, R32 ;  /* 0x000000564420723c */ /* 0x040fe20000041820 */
[----:B------:R-:W3:Y:S01]  /*8ec0*/  LDSM.16.MT88.4 R84, [R224+0x2100] ;  /* 0x00210000e054783b */ /* 0x000ee20000004200 */
[----:B------:R4:W3:Y:S06]  /*8ed0*/  MUFU.EX2 R156, R93 ;  /* 0x0000005d009c7308 */ /* 0x0008ec0000000800 */
[C---:B-1----:R-:W-:Y:S08]  /*8ee0*/  HMMA.16816.F32.BF16 R36, R68.reuse, R76, R36 ;  /* 0x0000004c4424723c */ /* 0x042ff00000041824 */
[C---:B------:R-:W-:Y:S01]  /*8ef0*/  HMMA.16816.F32.BF16 R40, R68.reuse, R78, R40 ;  /* 0x0000004e4428723c */ /* 0x040fe20000041828 */
[----:B------:R-:W1:Y:S07]  /*8f00*/  LDSM.16.MT88.4 R76, [R222+0x2100] ;  /* 0x00210000de4c783b */ /* 0x000e6e0000004200 */
[C---:B--2---:R-:W-:Y:S01]  /*8f10*/  HMMA.16816.F32.BF16 R44, R68.reuse, R80, R44 ;  /* 0x00000050442c723c */ /* 0x044fe2000004182c */
[----:B----4-:R-:W-:Y:S07]  /*8f20*/  LDSM.16.MT88.4 R92, [R220+0x6100] ;  /* 0x00610000dc5c783b */ /* 0x010fee0000004200 */
[C---:B------:R-:W-:Y:S01]  /*8f30*/  HMMA.16816.F32.BF16 R48, R68.reuse, R82, R48 ;  /* 0x000000524430723c */ /* 0x040fe20000041830 */
[----:B------:R-:W-:Y:S07]  /*8f40*/  LDSM.16.MT88.4 R80, [R220+0x2100] ;  /* 0x00210000dc50783b */ /* 0x000fee0000004200 */
[C---:B------:R-:W-:Y:S07]  /*8f50*/  HMMA.16816.F32.BF16 R52, R68.reuse, R88, R52 ;  /* 0x000000584434723c */ /* 0x040fee0000041834 */
[--C-:B------:R-:W-:Y:S01]  /*8f60*/  FFMA.FTZ R89, R148, c[0x0][0x2d0], -R248.reuse ;  /* 0x0000b40094597a23 */ /* 0x100fe200000108f8 */
[C---:B------:R-:W-:Y:S03]  /*8f70*/  HMMA.16816.F32.BF16 R56, R68.reuse, R90, R56 ;  /* 0x0000005a4438723c */ /* 0x040fe60000041838 */
[----:B------:R-:W-:Y:S01]  /*8f80*/  MUFU.EX2 R148, R89 ;  /* 0x0000005900947308 */ /* 0x000fe20000000800 */
[--C-:B------:R-:W-:Y:S04]  /*8f90*/  FFMA.FTZ R88, R144, c[0x0][0x2d0], -R248.reuse ;  /* 0x0000b40090587a23 */ /* 0x100fe800000108f8 */
[C---:B-----5:R-:W-:Y:S05]  /*8fa0*/  HMMA.16816.F32.BF16 R60, R68.reuse, R72, R60 ;  /* 0x00000048443c723c */ /* 0x060fea000004183c */
[----:B------:R2:W4:Y:S03]  /*8fb0*/  MUFU.EX2 R144, R88 ;  /* 0x0000005800907308 */ /* 0x0005260000000800 */
[----:B------:R-:W-:Y:S01]  /*8fc0*/  HMMA.16816.F32.BF16 R64, R68, R74, R64 ;  /* 0x0000004a4440723c */ /* 0x000fe20000041840 */
[----:B------:R-:W5:Y:S06]  /*8fd0*/  LDSM.16.MT88.4 R72, [R221+0x2100] ;  /* 0x00210000dd48783b */ /* 0x000f6c0000004200 */
[----:B------:R-:W-:Y:S02]  /*8fe0*/  F2FP.BF16.PACK_AB R69, R164, R107 ;  /* 0x0000006ba445723e */ /* 0x000fe400000010ff */
[----:B------:R-:W-:Y:S03]  /*8ff0*/  F2FP.BF16.PACK_AB R68, R137, R136 ;  /* 0x000000888944723e */ /* 0x000fe600000010ff */
[----:B------:R-:W-:Y:S02]  /*9000*/  F2FP.BF16.PACK_AB R70, R160, R112 ;  /* 0x00000070a046723e */ /* 0x000fe400000010ff */
[----:B---3--:R-:W-:Y:S07]  /*9010*/  F2FP.BF16.PACK_AB R71, R152, R156 ;  /* 0x0000009c9847723e */ /* 0x008fee00000010ff */
[C---:B------:R-:W-:Y:S01]  /*9020*/  HMMA.16816.F32.BF16 R4, R68.reuse, R84, R4 ;  /* 0x000000544404723c */ /* 0x040fe20000041804 */
[----:B--2---:R-:W-:Y:S07]  /*9030*/  LDSM.16.MT88.4 R88, [R221+0x6100] ;  /* 0x00610000dd58783b */ /* 0x004fee0000004200 */
[C---:B------:R-:W-:Y:S01]  /*9040*/  HMMA.16816.F32.BF16 R8, R68.reuse, R86, R8 ;  /* 0x000000564408723c */ /* 0x040fe20000041808 */
[----:B------:R-:W2:Y:S07]  /*9050*/  LDSM.16.MT88.4 R84, [R224+0x6100] ;  /* 0x00610000e054783b */ /* 0x000eae0000004200 */
[C---:B-1----:R-:W-:Y:S08]  /*9060*/  HMMA.16816.F32.BF16 R12, R68.reuse, R76, R12 ;  /* 0x0000004c440c723c */ /* 0x042ff0000004180c */
[C---:B------:R-:W-:Y:S01]  /*9070*/  HMMA.16816.F32.BF16 R16, R68.reuse, R78, R16 ;  /* 0x0000004e4410723c */ /* 0x040fe20000041810 */
[----:B------:R-:W1:Y:S07]  /*9080*/  LDSM.16.MT88.4 R76, [R222+0x6100] ;  /* 0x00610000de4c783b */ /* 0x000e6e0000004200 */
[C---:B-----5:R-:W-:Y:S08]  /*9090*/  HMMA.16816.F32.BF16 R20, R68.reuse, R72, R20 ;  /* 0x000000484414723c */ /* 0x060ff00000041814 */
        /* <DEDUP_REMOVED lines=13> */
[----:B------:R-:W1:Y:S07]  /*9170*/  LDSM.16.MT88.4 R88, [R224+0x6900] ;  /* 0x00690000e058783b */ /* 0x000e6e0000004200 */
[C---:B------:R-:W-:Y:S07]  /*9180*/  HMMA.16816.F32.BF16 R60, R68.reuse, R92, R60 ;  /* 0x0000005c443c723c */ /* 0x040fee000004183c */
[--C-:B------:R-:W-:Y:S01]  /*9190*/  FFMA.FTZ R92, R165, c[0x0][0x2d0], -R248.reuse ;  /* 0x0000b400a55c7a23 */ /* 0x100fe200000108f8 */
[----:B------:R-:W-:Y:S03]  /*91a0*/  HMMA.16816.F32.BF16 R64, R68, R94, R64 ;  /* 0x0000005e4440723c */ /* 0x000fe60000041840 */
[----:B------:R1:W-:Y:S04]  /*91b0*/  MUFU.EX2 R165, R92 ;  /* 0x0000005c00a57308 */ /* 0x0003e80000000800 */
[----:B----4-:R-:W-:Y:S02]  /*91c0*/  F2FP.BF16.PACK_AB R68, R144, R148 ;  /* 0x000000949044723e */ /* 0x010fe400000010ff */
[----:B------:R-:W-:Y:S03]  /*91d0*/  F2FP.BF16.PACK_AB R69, R158, R162 ;  /* 0x000000a29e45723e */ /* 0x000fe600000010ff */
[----:B------:R-:W-:Y:S02]  /*91e0*/  F2FP.BF16.PACK_AB R70, R154, R166 ;  /* 0x000000a69a46723e */ /* 0x000fe400000010ff */
[----:B------:R-:W-:Y:S07]  /*91f0*/  F2FP.BF16.PACK_AB R71, R146, R150 ;  /* 0x000000969247723e */ /* 0x000fee00000010ff */
[C---:B---3--:R-:W-:Y:S01]  /*9200*/  HMMA.16816.F32.BF16 R4, R68.reuse, R72, R4 ;  /* 0x000000484404723c */ /* 0x048fe20000041804 */
[----:B-1----:R-:W-:Y:S07]  /*9210*/  LDSM.16.MT88.4 R92, [R221+0x7100] ;  /* 0x00710000dd5c783b */ /* 0x002fee0000004200 */
[C---:B------:R-:W-:Y:S01]  /*9220*/  HMMA.16816.F32.BF16 R8, R68.reuse, R74, R8 ;  /* 0x0000004a4408723c */ /* 0x040fe20000041808 */
[----:B------:R-:W1:Y:S07]  /*9230*/  LDSM.16.MT88.4 R72, [R222+0x6900] ;  /* 0x00690000de48783b */ /* 0x000e6e0000004200 */
[C---:B-----5:R-:W-:Y:S08]  /*9240*/  HMMA.16816.F32.BF16 R12, R68.reuse, R80, R12 ;  /* 0x00000050440c723c */ /* 0x060ff0000004180c */
[C---:B------:R-:W-:Y:S01]  /*9250*/  HMMA.16816.F32.BF16 R16, R68.reuse, R82, R16 ;  /* 0x000000524410723c */ /* 0x040fe20000041810 */
[----:B------:R-:W3:Y:S07]  /*9260*/  LDSM.16.MT88.4 R80, [R221+0x6900] ;  /* 0x00690000dd50783b */ /* 0x000eee0000004200 */
[C---:B--2---:R-:W-:Y:S07]  /*9270*/  HMMA.16816.F32.BF16 R20, R68.reuse, R84, R20 ;  /* 0x000000544414723c */ /* 0x044fee0000041814 */
[----:B------:R-:W-:Y:S01]  /*9280*/  FFMA.FTZ R85, R167, c[0x0][0x2d0], -R248 ;  /* 0x0000b400a7557a23 */ /* 0x000fe200000108f8 */
[C---:B------:R-:W-:Y:S03]  /*9290*/  HMMA.16816.F32.BF16 R24, R68.reuse, R86, R24 ;  /* 0x000000564418723c */ /* 0x040fe60000041818 */
[----:B------:R2:W4:Y:S01]  /*92a0*/  MUFU.EX2 R167, R85 ;  /* 0x0000005500a77308 */ /* 0x0005220000000800 */
[--C-:B------:R-:W-:Y:S03]  /*92b0*/  FFMA.FTZ R84, R163, c[0x0][0x2d0], -R182.reuse ;  /* 0x0000b400a3547a23 */ /* 0x100fe600000108b6 */
[----:B------:R-:W-:Y:S01]  /*92c0*/  FFMA.FTZ R87, R161, c[0x0][0x2d0], -R182 ;  /* 0x0000b400a1577a23 */ /* 0x000fe200000108b6 */
[C---:B------:R-:W-:Y:S04]  /*92d0*/  HMMA.16816.F32.BF16 R28, R68.reuse, R76, R28 ;  /* 0x0000004c441c723c */ /* 0x040fe8000004181c */
[----:B------:R-:W-:Y:S01]  /*92e0*/  FFMA.FTZ R86, R157, c[0x0][0x2d0], -R248 ;  /* 0x0000b4009d567a23 */ /* 0x000fe200000108f8 */
[----:B------:R-:W-:Y:S03]  /*92f0*/  MUFU.EX2 R161, R87 ;  /* 0x0000005700a17308 */ /* 0x000fe60000000800 */
[C---:B------:R-:W-:Y:S01]  /*9300*/  HMMA.16816.F32.BF16 R32, R68.reuse, R78, R32 ;  /* 0x0000004e4420723c */ /* 0x040fe20000041820 */
[----:B------:R-:W5:Y:S06]  /*9310*/  LDSM.16.MT88.4 R76, [R220+0x6900] ;  /* 0x00690000dc4c783b */ /* 0x000f6c0000004200 */
[----:B------:R3:W3:Y:S01]  /*9320*/  MUFU.EX2 R163, R84 ;  /* 0x0000005400a37308 */ /* 0x0006e20000000800 */
[C---:B------:R-:W-:Y:S04]  /*9330*/  HMMA.16816.F32.BF16 R36, R68.reuse, R88, R36 ;  /* 0x000000584424723c */ /* 0x040fe80000041824 */
[----:B--2---:R-:W-:Y:S03]  /*9340*/  FFMA.FTZ R85, R159, c[0x0][0x2d0], -R182 ;  /* 0x0000b4009f557a23 */ /* 0x004fe600000108b6 */
[----:B------:R-:W-:Y:S01]  /*9350*/  FFMA.FTZ R88, R155, c[0x0][0x2d0], -R248 ;  /* 0x0000b4009b587a23 */ /* 0x000fe200000108f8 */
[C---:B------:R-:W-:Y:S01]  /*9360*/  HMMA.16816.F32.BF16 R40, R68.reuse, R90, R40 ;  /* 0x0000005a4428723c */ /* 0x040fe20000041828 */
[----:B------:R-:W-:Y:S07]  /*9370*/  MUFU.EX2 R159, R85 ;  /* 0x00000055009f7308 */ /* 0x000fee0000000800 */
[C---:B-1----:R-:W-:Y:S03]  /*9380*/  HMMA.16816.F32.BF16 R44, R68.reuse, R72, R44 ;  /* 0x00000048442c723c */ /* 0x042fe6000004182c */
[----:B------:R1:W-:Y:S01]  /*9390*/  MUFU.EX2 R157, R86 ;  /* 0x00000056009d7308 */ /* 0x0003e20000000800 */
[----:B---3--:R-:W-:Y:S04]  /*93a0*/  FFMA.FTZ R84, R153, c[0x0][0x2d0], -R182 ;  /* 0x0000b40099547a23 */ /* 0x008fe800000108b6 */
[C---:B------:R-:W-:Y:S01]  /*93b0*/  HMMA.16816.F32.BF16 R48, R68.reuse, R74, R48 ;  /* 0x0000004a4430723c */ /* 0x040fe20000041830 */
[----:B------:R-:W2:Y:S04]  /*93c0*/  LDSM.16.MT88.4 R72, [R224+0x3100] ;  /* 0x00310000e048783b */ /* 0x000ea80000004200 */
[----:B------:R-:W-:Y:S03]  /*93d0*/  MUFU.EX2 R153, R84 ;  /* 0x0000005400997308 */ /* 0x000fe60000000800 */
[C---:B------:R-:W-:Y:S07]  /*93e0*/  HMMA.16816.F32.BF16 R52, R68.reuse, R80, R52 ;  /* 0x000000504434723c */ /* 0x040fee0000041834 */
[----:B------:R3:W2:Y:S01]  /*93f0*/  MUFU.EX2 R155, R88 ;  /* 0x00000058009b7308 */ /* 0x0006a20000000800 */
[C---:B------:R-:W-:Y:S01]  /*9400*/  HMMA.16816.F32.BF16 R56, R68.reuse, R82, R56 ;  /* 0x000000524438723c */ /* 0x040fe20000041838 */
[----:B------:R-:W2:Y:S03]  /*9410*/  LDSM.16.MT88.4 R80, [R222+0x3100] ;  /* 0x00310000de50783b */ /* 0x000ea60000004200 */
[--C-:B-1----:R-:W-:Y:S04]  /*9420*/  FFMA.FTZ R86, R149, c[0x0][0x2d0], -R248.reuse ;  /* 0x0000b40095567a23 */ /* 0x102fe800000108f8 */
[C---:B-----5:R-:W-:Y:S01]  /*9430*/  HMMA.16816.F32.BF16 R60, R68.reuse, R76, R60 ;  /* 0x0000004c443c723c */ /* 0x060fe2000004183c */
[----:B------:R1:W-:Y:S07]  /*9440*/  MUFU.EX2 R149, R86 ;  /* 0x0000005600957308 */ /* 0x0003ee0000000800 */
[----:B------:R-:W-:Y:S01]  /*9450*/  HMMA.16816.F32.BF16 R64, R68, R78, R64 ;  /* 0x0000004e4440723c */ /* 0x000fe20000041840 */
[----:B------:R-:W5:Y:S06]  /*9460*/  LDSM.16.MT88.4 R76, [R221+0x3100] ;  /* 0x00310000dd4c783b */ /* 0x000f6c0000004200 */
[----:B----4-:R-:W-:Y:S01]  /*9470*/  F2FP.BF16.PACK_AB R68, R165, R167 ;  /* 0x000000a7a544723e */ /* 0x010fe200000010ff */
[--C-:B---3--:R-:W-:Y:S01]  /*9480*/  FFMA.FTZ R88, R151, c[0x0][0x2d0], -R248.reuse ;  /* 0x0000b40097587a23 */ /* 0x108fe200000108f8 */
[----:B------:R-:W-:Y:S03]  /*9490*/  F2FP.BF16.PACK_AB R69, R161, R163 ;  /* 0x000000a3a145723e */ /* 0x000fe600000010ff */
[----:B--2---:R-:W-:Y:S01]  /*94a0*/  F2FP.BF16.PACK_AB R70, R155, R157 ;  /* 0x0000009d9b46723e */ /* 0x004fe200000010ff */
[----:B------:R-:W2:Y:S01]  /*94b0*/  MUFU.EX2 R151, R88 ;  /* 0x0000005800977308 */ /* 0x000ea20000000800 */
[----:B------:R-:W-:Y:S01]  /*94c0*/  F2FP.BF16.PACK_AB R71, R153, R159 ;  /* 0x0000009f9947723e */ /* 0x000fe200000010ff */
[----:B------:R-:W-:Y:S01]  /*94d0*/  FFMA.FTZ R248, R183, c[0x0][0x2d0], -R248 ;  /* 0x0000b400b7f87a23 */ /* 0x000fe200000108f8 */
[----:B-1----:R-:W1:Y:S01]  /*94e0*/  LDSM.16.MT88.4 R84, [R220+0x3100] ;  /* 0x00310000dc54783b */ /* 0x002e620000004200 */
[--C-:B------:R-:W-:Y:S02]  /*94f0*/  FFMA.FTZ R183, R247, c[0x0][0x2d0], -R182.reuse ;  /* 0x0000b400f7b77a23 */ /* 0x100fe400000108b6 */
[----:B------:R-:W-:Y:S02]  /*9500*/  FFMA.FTZ R182, R133, c[0x0][0x2d0], -R182 ;  /* 0x0000b40085b67a23 */ /* 0x000fe400000108b6 */
[C---:B------:R-:W-:Y:S02]  /*9510*/  HMMA.16816.F32.BF16 R4, R68.reuse, R72, R4 ;  /* 0x000000484404723c */ /* 0x040fe40000041804 */
[----:B------:R-:W3:Y:S01]  /*9520*/  MUFU.EX2 R248, R248 ;  /* 0x000000f800f87308 */ /* 0x000ee20000000800 */
[----:B------:R-:W-:Y:S02]  /*9530*/  IMAD.MOV.U32 R133, RZ, RZ, R107 ;  /* 0x000000ffff857224 */ /* 0x000fe400078e006b */
[----:B------:R-:W-:Y:S01]  /*9540*/  LDSM.16.MT88.4 R104, [R222+0x7900] ;  /* 0x00790000de68783b */ /* 0x000fe20000004200 */
[----:B------:R-:W-:Y:S02]  /*9550*/  IMAD.MOV.U32 R247, RZ, RZ, R112 ;  /* 0x000000fffff77224 */ /* 0x000fe400078e0070 */
[C---:B------:R-:W-:Y:S04]  /*9560*/  HMMA.16816.F32.BF16 R8, R68.reuse, R74, R8 ;  /* 0x0000004a4408723c */ /* 0x040fe80000041808 */
[----:B------:R-:W-:Y:S01]  /*9570*/  MUFU.EX2 R183, R183 ;  /* 0x000000b700b77308 */ /* 0x000fe20000000800 */
[----:B------:R-:W4:Y:S01]  /*9580*/  LDSM.16.MT88.4 R72, [R224+0x7100] ;  /* 0x00710000e048783b */ /* 0x000f220000004200 */
[----:B------:R-:W-:Y:S02]  /*9590*/  FADD.FTZ R3, R133, R3 ;  /* 0x0000000385037221 */ /* 0x000fe40000010000 */
[C---:B------:R-:W-:Y:S04]  /*95a0*/  HMMA.16816.F32.BF16 R12, R68.reuse, R80, R12 ;  /* 0x00000050440c723c */ /* 0x040fe8000004180c */
[----:B--2---:R-:W-:Y:S01]  /*95b0*/  F2FP.BF16.PACK_AB R112, R151, R149 ;  /* 0x000000959770723e */ /* 0x004fe200000010ff */
[----:B------:R-:W2:Y:S01]  /*95c0*/  LDSM.16.MT88.4 R88, [R222+0x7100] ;  /* 0x00710000de58783b */ /* 0x000ea20000004200 */
[----:B------:R-:W1:Y:S02]  /*95d0*/  MUFU.EX2 R182, R182 ;  /* 0x000000b600b67308 */ /* 0x000e640000000800 */
[C---:B------:R-:W-:Y:S04]  /*95e0*/  HMMA.16816.F32.BF16 R16, R68.reuse, R82, R16 ;  /* 0x000000524410723c */ /* 0x040fe80000041810 */
[----:B---3--:R-:W-:Y:S01]  /*95f0*/  F2FP.BF16.PACK_AB R114, R248, R251 ;  /* 0x000000fbf872723e */ /* 0x008fe200000010ff */
[----:B------:R-:W-:Y:S03]  /*9600*/  LDSM.16.MT88.4 R80, [R221+0x3900] ;  /* 0x00390000dd50783b */ /* 0x000fe60000004200 */
[C---:B-----5:R-:W-:Y:S08]  /*9610*/  HMMA.16816.F32.BF16 R20, R68.reuse, R76, R20 ;  /* 0x0000004c4414723c */ /* 0x060ff00000041814 */
[C---:B------:R-:W-:Y:S01]  /*9620*/  HMMA.16816.F32.BF16 R24, R68.reuse, R78, R24 ;  /* 0x0000004e4418723c */ /* 0x040fe20000041818 */
[----:B------:R-:W3:Y:S03]  /*9630*/  LDSM.16.MT88.4 R76, [R222+0x3900] ;  /* 0x00390000de4c783b */ /* 0x000ee60000004200 */
[----:B-1----:R-:W-:Y:S04]  /*9640*/  F2FP.BF16.PACK_AB R115, R182, R183 ;  /* 0x000000b7b673723e */ /* 0x002fe800000010ff */
[C---:B------:R-:W-:Y:S08]  /*9650*/  HMMA.16816.F32.BF16 R28, R68.reuse, R84, R28 ;  /* 0x00000054441c723c */ /* 0x040ff0000004181c */
[C---:B------:R-:W-:Y:S08]  /*9660*/  HMMA.16816.F32.BF16 R32, R68.reuse, R86, R32 ;  /* 0x000000564420723c */ /* 0x040ff00000041820 */
[C---:B----4-:R-:W-:Y:S08]  /*9670*/  HMMA.16816.F32.BF16 R36, R68.reuse, R72, R36 ;  /* 0x000000484424723c */ /* 0x050ff00000041824 */
[C---:B------:R-:W-:Y:S08]  /*9680*/  HMMA.16816.F32.BF16 R40, R68.reuse, R74, R40 ;  /* 0x0000004a4428723c */ /* 0x040ff00000041828 */
[C---:B--2---:R-:W-:Y:S08]  /*9690*/  HMMA.16816.F32.BF16 R44, R68.reuse, R88, R44 ;  /* 0x00000058442c723c */ /* 0x044ff0000004182c */
[C---:B------:R-:W-:Y:S01]  /*96a0*/  HMMA.16816.F32.BF16 R48, R68.reuse, R90, R48 ;  /* 0x0000005a4430723c */ /* 0x040fe20000041830 */
[----:B------:R-:W1:Y:S07]  /*96b0*/  LDSM.16.MT88.4 R88, [R220+0x3900] ;  /* 0x00390000dc58783b */ /* 0x000e6e0000004200 */
[C---:B------:R-:W-:Y:S08]  /*96c0*/  HMMA.16816.F32.BF16 R52, R68.reuse, R92, R52 ;  /* 0x0000005c4434723c */ /* 0x040ff00000041834 */
[C---:B------:R-:W-:Y:S08]  /*96d0*/  HMMA.16816.F32.BF16 R56, R68.reuse, R94, R56 ;  /* 0x0000005e4438723c */ /* 0x040ff00000041838 */
[C---:B------:R-:W-:Y:S08]  /*96e0*/  HMMA.16816.F32.BF16 R60, R68.reuse, R96, R60 ;  /* 0x00000060443c723c */ /* 0x040ff0000004183c */
[----:B------:R-:W-:Y:S01]  /*96f0*/  HMMA.16816.F32.BF16 R64, R68, R98, R64 ;  /* 0x000000624440723c */ /* 0x000fe20000041840 */
[----:B------:R-:W2:Y:S07]  /*9700*/  LDSM.16.MT88.4 R96, [R224+0x7900] ;  /* 0x00790000e060783b */ /* 0x000eae0000004200 */
[C---:B------:R-:W-:Y:S08]  /*9710*/  HMMA.16816.F32.BF16 R128, R112.reuse, R124, R4 ;  /* 0x0000007c7080723c */ /* 0x040ff00000041804 */
[C---:B------:R-:W-:Y:S01]  /*9720*/  HMMA.16816.F32.BF16 R124, R112.reuse, R126, R8 ;  /* 0x0000007e707c723c */ /* 0x040fe20000041808 */
[----:B------:R-:W4:Y:S07]  /*9730*/  LDSM.16.MT88.4 R8, [R220+0x7900] ;  /* 0x00790000dc08783b */ /* 0x000f2e0000004200 */
[C---:B---3--:R-:W-:Y:S07]  /*9740*/  HMMA.16816.F32.BF16 R68, R112.reuse, R76, R12 ;  /* 0x0000004c7044723c */ /* 0x048fee000004180c */
[----:B------:R-:W-:Y:S01]  /*9750*/  FADD.FTZ R13, R164, R3 ;  /* 0x00000003a40d7221 */ /* 0x000fe20000010000 */
        /* <DEDUP_REMOVED lines=29> */
[----:B------:R-:W-:Y:S02]  /*9930*/  IMAD.MOV.U32 R3, RZ, RZ, R0 ;  /* 0x000000ffff037224 */ /* 0x000fe400078e0000 */
[C---:B------:R-:W-:Y:S04]  /*9940*/  HMMA.16816.F32.BF16 R108, R112.reuse, R110, R56 ;  /* 0x0000006e706c723c */ /* 0x040fe80000041838 */
[----:B------:R-:W-:Y:S04]  /*9950*/  FADD.FTZ R2, R149, R2 ;  /* 0x0000000295027221 */ /* 0x000fe80000010000 */
[----:B------:R-:W-:Y:S01]  /*9960*/  FADD.FTZ R2, R151, R2 ;  /* 0x0000000297027221 */ /* 0x000fe20000010000 */
[C---:B----4-:R-:W-:Y:S03]  /*9970*/  HMMA.16816.F32.BF16 R116, R112.reuse, R8, R60 ;  /* 0x000000087074723c */ /* 0x050fe6000004183c */
[----:B------:R-:W-:Y:S02]  /*9980*/  FADD.FTZ R251, R251, R2 ;  /* 0x00000002fbfb7221 */ /* 0x000fe40000010000 */
[----:B------:R-:W-:Y:S02]  /*9990*/  IMAD.MOV.U32 R2, RZ, RZ, R132 ;  /* 0x000000ffff027224 */ /* 0x000fe400078e0084 */
[----:B------:R-:W-:Y:S01]  /*99a0*/  FADD.FTZ R8, R153, R12 ;  /* 0x0000000c99087221 */ /* 0x000fe20000010000 */
[----:B------:R-:W-:Y:S04]  /*99b0*/  HMMA.16816.F32.BF16 R112, R112, R10, R64 ;  /* 0x0000000a7070723c */ /* 0x000fe80000041840 */
[----:B------:R-:W-:Y:S02]  /*99c0*/  FADD.FTZ R8, R147, R8 ;  /* 0x0000000893087221 */ /* 0x000fe40000010000 */
[----:B------:R-:W-:Y:S02]  /*99d0*/  FADD.FTZ R236, R248, R251 ;  /* 0x000000fbf8ec7221 */ /* 0x000fe40000010000 */
[----:B------:R-:W-:Y:S04]  /*99e0*/  FADD.FTZ R8, R145, R8 ;  /* 0x0000000891087221 */ /* 0x000fe80000010000 */
[----:B------:R-:W-:Y:S04]  /*99f0*/  FADD.FTZ R183, R183, R8 ;  /* 0x00000008b7b77221 */ /* 0x000fe80000010000 */
[----:B------:R-:W-:Y:S01]  /*9a00*/  FADD.FTZ R229, R182, R183 ;  /* 0x000000b7b6e57221 */ /* 0x000fe20000010000 */
[----:B------:R-:W-:-:S05]  /*9a10*/  @P0 BRA `(.L_x_503) ;  /* 0xffffbda000000947 */ /* 0x000fca000383ffff */
.L_x_502:
[----:B------:R-:W-:-:S13]  /*9a20*/  ISETP.LE.AND P0, PT, RZ, UR25, PT ;  /* 0x00000019ff007c0c */ /* 0x000fda000bf03270 */
[----:B------:R-:W-:Y:S05]  /*9a30*/  @!P0 BRA `(.L_x_504) ;  /* 0x000034f000008947 */ /* 0x000fea0003800000 */
[----:B------:R-:W-:Y:S01]  /*9a40*/  IADD3 R238, P1, R240, 0x40, RZ ;  /* 0x00000040f0ee7810 */ /* 0x000fe20007f3e0ff */
[----:B------:R-:W-:Y:S01]  /*9a50*/  ULDC.64 UR4, c[0x0][0x1e0] ;  /* 0x0000780000047ab9 */ /* 0x000fe20000000a00 */
[----:B------:R-:W-:Y:S01]  /*9a60*/  IADD3 R237, P0, R230, 0x40, RZ ;  /* 0x00000040e6ed7810 */ /* 0x000fe20007f1e0ff */
[----:B------:R-:W-:Y:S01]  /*9a70*/  UIADD3 UR12, UP0, UR12, 0x80, URZ ;  /* 0x000000800c0c7890 */ /* 0x000fe2000ff1e03f */
[----:B------:R-:W-:Y:S01]  /*9a80*/  IMAD.MOV.U32 R133, RZ, RZ, R132 ;  /* 0x000000ffff857224 */ /* 0x000fe200078e0084 */
[----:B------:R-:W-:Y:S01]  /*9a90*/  USHF.L.U64.HI UR6, UR4, 0x6, UR5 ;  /* 0x0000000604067899 */ /* 0x000fe20008010205 */
[----:B------:R-:W-:Y:S01]  /*9aa0*/  MOV R3, R0 ;  /* 0x0000000000037202 */ /* 0x000fe20000000f00 */
[----:B------:R-:W-:Y:S01]  /*9ab0*/  USHF.L.U32 UR7, UR4, 0x6, URZ ;  /* 0x0000000604077899 */ /* 0x000fe2000800063f */
[----:B------:R-:W-:Y:S01]  /*9ac0*/  IMAD.X R239, RZ, RZ, R235, P1 ;  /* 0x000000ffffef7224 */ /* 0x000fe200008e06eb */
[----:B------:R-:W-:Y:S01]  /*9ad0*/  IADD3.X R134, RZ, R233, RZ, P0, !PT ;  /* 0x000000e9ff867210 */ /* 0x000fe200007fe4ff */
[----:B------:R-:W-:Y:S01]  /*9ae0*/  IMAD.MOV.U32 R234, RZ, RZ, R240 ;  /* 0x000000ffffea7224 */ /* 0x000fe200078e00f0 */
[----:B------:R-:W-:-:S02]  /*9af0*/  UMOV UR8, 0x7 ;  /* 0x0000000700087882 */ /* 0x000fc40000000000 */
[----:B------:R-:W-:Y:S02]  /*9b00*/  ULDC.64 UR4, c[0x0][0x208] ;  /* 0x0000820000047ab9 */ /* 0x000fe40000000a00 */
[----:B------:R-:W-:Y:S02]  /*9b10*/  USHF.L.U64.HI UR8, UR4, UR8, UR5 ;  /* 0x0000000804087299 */ /* 0x000fe40008010205 */
[----:B------:R-:W-:Y:S02]  /*9b20*/  USHF.L.U32 UR11, UR4, 0x7, URZ ;  /* 0x00000007040b7899 */ /* 0x000fe4000800063f */
[----:B------:R-:W-:Y:S02]  /*9b30*/  UIADD3.X UR9, URZ, UR9, URZ, UP0, !UPT ;  /* 0x000000093f097290 */ /* 0x000fe400087fe43f */
.L_x_505:
[----:B------:R-:W-:Y:S04]  /*9b40*/  DEPBAR.LE SB0, 0x0 ;  /* 0x000080000000791a */ /* 0x000fe80000000000 */
[----:B------:R-:W-:Y:S01]  /*9b50*/  BAR.SYNC.DEFER_BLOCKING 0x0 ;  /* 0x0000000000007b1d */ /* 0x000fe20000010000 */
[----:B------:R-:W-:Y:S01]  /*9b60*/  USHF.R.S32.HI UR5, URZ, 0x1f, UR25 ;  /* 0x0000001f3f057899 */ /* 0x000fe20008011419 */
[----:B------:R-:W-:Y:S01]  /*9b70*/  MOV R135, UR11 ;  /* 0x0000000b00877c02 */ /* 0x000fe20008000f00 */
[----:B------:R-:W-:Y:S02]  /*9b80*/  UIMAD UR4, UR8, UR25, URZ ;  /* 0x00000019080472a4 */ /* 0x000fe4000f8e023f */
[----:B------:R-:W-:Y:S02]  /*9b90*/  UISETP.GT.AND UP0, UPT, UR25, URZ, UPT ;  /* 0x0000003f1900728c */ /* 0x000fe4000bf04270 */
[----:B------:R-:W-:Y:S01]  /*9ba0*/  UIMAD UR4, UR5, UR11, UR4 ;  /* 0x0000000b050472a4 */ /* 0x000fe2000f8e0204 */
[----:B------:R-:W-:Y:S05]  /*9bb0*/  IMAD.WIDE.U32 R152, R135, UR25, R238 ;  /* 0x0000001987987c25 */ /* 0x000fea000f8e00ee */
[C---:B------:R-:W-:Y:S02]  /*9bc0*/  LEA R164, P0, R152.reuse, c[0x0][0x1f8], 0x1 ;  /* 0x00007e0098a47a11 */ /* 0x040fe400078008ff */
[----:B------:R-:W-:Y:S04]  /*9bd0*/  IADD3 R0, R153, UR4, RZ ;  /* 0x0000000499007c10 */ /* 0x000fe8000fffe0ff */
[----:B------:R-:W-:Y:S01]  /*9be0*/  LEA.HI.X R165, R152, c[0x0][0x1fc], R0, 0x1, P0 ;  /* 0x00007f0098a57a11 */ /* 0x000fe200000f0c00 */
[----:B------:R-:W1:Y:S08]  /*9bf0*/  LDSM.16.M88.4 R8, [R226+0x8100] ;  /* 0x00810000e208783b */ /* 0x000e700000000200 */
[----:B------:R-:W2:Y:S08]  /*9c00*/  LDSM.16.M88.4 R16, [R226+0x8900] ;  /* 0x00890000e210783b */ /* 0x000eb00000000200 */
        /* <DEDUP_REMOVED lines=31> */
[C---:B---3--:R-:W-:Y:S07]  /*9e00*/  HMMA.16816.F32.BF16 R12, R168.reuse, R144, R12 ;  /* 0x00000090a80c723c */ /* 0x048fee000004180c */
[----:B------:R-:W-:Y:S01]  /*9e10*/  IMAD.WIDE.U32 R144, R135, UR25, R234 ;  /* 0x0000001987907c25 */ /* 0x000fe2000f8e00ea */
[C---:B------:R-:W-:Y:S01]  /*9e20*/  HMMA.16816.F32.BF16 R16, R168.reuse, R146, R16 ;  /* 0x00000092a810723c */ /* 0x040fe20000041810 */
[----:B------:R-:W-:Y:S03]  /*9e30*/  UIADD3 UR25, UR25, -0x1, URZ ;  /* 0xffffffff19197890 */ /* 0x000fe6000fffe03f */
[----:B------:R-:W-:Y:S01]  /*9e40*/  IADD3 R135, R145, UR4, RZ ;  /* 0x0000000491877c10 */ /* 0x000fe2000fffe0ff */
[----:B------:R-:W-:Y:S01]  /*9e50*/  ULDC.64 UR4, c[0x0][0x1e0] ;  /* 0x0000780000047ab9 */ /* 0x000fe20000000a00 */
[C---:B------:R-:W-:Y:S02]  /*9e60*/  LEA R166, P1, R144.reuse, c[0x0][0x1f8], 0x1 ;  /* 0x00007e0090a67a11 */ /* 0x040fe400078208ff */
[C---:B------:R-:W-:Y:S03]  /*9e70*/  HMMA.16816.F32.BF16 R20, R168.reuse, R148, R20 ;  /* 0x00000094a814723c */ /* 0x040fe60000041814 */
[----:B------:R-:W-:Y:S01]  /*9e80*/  @UP0 UIMAD.WIDE.U32 UR20, UR25, UR4, URZ ;  /* 0x00000004191402a5 */ /* 0x000fe2000f8e003f */
[----:B------:R-:W-:Y:S01]  /*9e90*/  LEA.HI.X R167, R144, c[0x0][0x1fc], R135, 0x1, P1 ;  /* 0x00007f0090a77a11 */ /* 0x000fe200008f0c87 */
[----:B------:R-:W-:Y:S01]  /*9ea0*/  @UP0 USHF.R.S32.HI UR13, URZ, 0x1f, UR25 ;  /* 0x0000001f3f0d0899 */ /* 0x000fe20008011419 */
[----:B------:R-:W2:Y:S01]  /*9eb0*/  LDSM.16.M88.4 R144, [R216] ;  /* 0x00000000d890783b */ /* 0x000ea20000000200 */
[----:B------:R-:W-:Y:S01]  /*9ec0*/  IADD3 R148, P0, R166, UR10, RZ ;  /* 0x0000000aa6947c10 */ /* 0x000fe2000ff1e0ff */
[C---:B------:R-:W-:Y:S01]  /*9ed0*/  HMMA.16816.F32.BF16 R24, R168.reuse, R150, R24 ;  /* 0x00000096a818723c */ /* 0x040fe20000041818 */
[----:B------:R-:W-:Y:S02]  /*9ee0*/  @UP0 UIMAD UR13, UR13, UR4, URZ ;  /* 0x000000040d0d02a4 */ /* 0x000fe4000f8e023f */
[----:B------:R-:W-:Y:S01]  /*9ef0*/  @UP0 USHF.L.U32 UR4, UR20, 0x7, URZ ;  /* 0x0000000714040899 */ /* 0x000fe2000800063f */
[----:B------:R-:W-:Y:S01]  /*9f00*/  IADD3.X R149, R167, UR14, RZ, P0, !PT ;  /* 0x0000000ea7957c10 */ /* 0x000fe200087fe4ff */
[----:B------:R-:W-:Y:S01]  /*9f10*/  @UP0 UIMAD UR13, UR25, UR5, UR13 ;  /* 0x00000005190d02a4 */ /* 0x000fe2000f8e020d */
[----:B------:R-:W-:Y:S01]  /*9f20*/  @!PT LDS RZ, [RZ] ;  /* 0x00000000fffff984 */ /* 0x000fe20000000800 */
[----:B------:R-:W-:Y:S01]  /*9f30*/  @!PT LDS RZ, [RZ] ;  /* 0x00000000fffff984 */ /* 0x000fe20000000800 */
[----:B------:R-:W-:Y:S01]  /*9f40*/  @!PT LDS RZ, [RZ] ;  /* 0x00000000fffff984 */ /* 0x000fe20000000800 */
[----:B------:R3:W-:Y:S01]  /*9f50*/  LDGSTS.E.BYPASS.LTC128B.128 [R227+0x100], [R166.64], !P5 ;  /* 0x00100000a6e37fae */ /* 0x0007e2000e901d52 */
[C---:B------:R-:W-:Y:S01]  /*9f60*/  IADD3 R150, P0, R148.reuse, UR10, RZ ;  /* 0x0000000a94967c10 */ /* 0x040fe2000ff1e0ff */
[C---:B-1----:R-:W-:Y:S01]  /*9f70*/  HMMA.16816.F32.BF16 R28, R168.reuse, R136, R28 ;  /* 0x00000088a81c723c */ /* 0x042fe2000004181c */
[----:B------:R-:W-:Y:S03]  /*9f80*/  @UP0 UIADD3 UR13, UR21, UR13, URZ ;  /* 0x0000000d150d0290 */ /* 0x000fe6000fffe03f */
[C---:B------:R-:W-:Y:S02]  /*9f90*/  IADD3.X R151, R149.reuse, UR14, RZ, P0, !PT ;  /* 0x0000000e95977c10 */ /* 0x040fe400087fe4ff */
[----:B------:R1:W-:Y:S01]  /*9fa0*/  LDGSTS.E.BYPASS.LTC128B.128 [R227+0x4100], [R164.64], !P4 ;  /* 0x04100000a4e37fae */ /* 0x0003e2000e101d52 */
[----:B------:R-:W-:Y:S01]  /*9fb0*/  IADD3 R176, P2, R148, UR16, RZ ;  /* 0x0000001094b07c10 */ /* 0x000fe2000ff5e0ff */
[----:B------:R-:W-:Y:S01]  /*9fc0*/  @UP0 USHF.L.U64.HI UR13, UR20, 0x7, UR13 ;  /* 0x00000007140d0899 */ /* 0x000fe2000801020d */
[C---:B------:R-:W-:Y:S03]  /*9fd0*/  HMMA.16816.F32.BF16 R32, R168.reuse, R138, R32 ;  /* 0x0000008aa820723c */ /* 0x040fe60000041820 */
[----:B------:R-:W-:Y:S02]  /*9fe0*/  IADD3.X R177, R149, UR15, RZ, P2, !PT ;  /* 0x0000000f95b17c10 */ /* 0x000fe400097fe4ff */
[----:B------:R4:W-:Y:S01]  /*9ff0*/  LDGSTS.E.BYPASS.LTC128B.128 [R227+0x1100], [R148.64], !P5 ;  /* 0x0110000094e37fae */ /* 0x0009e2000e901d52 */
[C---:B------:R-:W-:Y:S06]  /*a000*/  IADD3 R178, P1, R150.reuse, UR10, RZ ;  /* 0x0000000a96b27c10 */ /* 0x040fec000ff3e0ff */
[C---:B------:R-:W-:Y:S01]  /*a010*/  IADD3.X R179, R151.reuse, UR14, RZ, P1, !PT ;  /* 0x0000000e97b37c10 */ /* 0x040fe20008ffe4ff */
[----:B------:R4:W-:Y:S01]  /*a020*/  LDGSTS.E.BYPASS.LTC128B.128 [R227+0x5100], [R148.64+0x80], !P4 ;  /* 0x0510008094e37fae */ /* 0x0009e2000e101d52 */
[----:B---3--:R-:W-:Y:S04]  /*a030*/  IADD3 R166, P0, R150, UR16, RZ ;  /* 0x0000001096a67c10 */ /* 0x008fe8000ff1e0ff */
[----:B------:R-:W-:Y:S01]  /*a040*/  IADD3.X R167, R151, UR15, RZ, P0, !PT ;  /* 0x0000000f97a77c10 */ /* 0x000fe200087fe4ff */
[C---:B--2---:R-:W-:Y:S02]  /*a050*/  HMMA.16816.F32.BF16 R36, R168.reuse, R144, R36 ;  /* 0x00000090a824723c */ /* 0x044fe40000041824 */
[----:B------:R4:W-:Y:S01]  /*a060*/  LDGSTS.E.BYPASS.LTC128B.128 [R227+0x2100], [R150.64], !P5 ;  /* 0x0210000096e37fae */ /* 0x0009e2000e901d52 */
[----:B------:R-:W-:Y:S05]  /*a070*/  PLOP3.LUT P0, PT, PT, PT, UP0, 0x80, 0x0 ;  /* 0x000000000000781c */ /* 0x000fea0003f0f008 */
[C---:B------:R-:W-:Y:S02]  /*a080*/  HMMA.16816.F32.BF16 R40, R168.reuse, R146, R40 ;  /* 0x00000092a828723c */ /* 0x040fe40000041828 */
[----:B------:R2:W-:Y:S06]  /*a090*/  LDGSTS.E.BYPASS.LTC128B.128 [R227+0x6100], [R176.64], !P4 ;  /* 0x06100000b0e37fae */ /* 0x0005ec000e101d52 */
[C---:B------:R-:W-:Y:S02]  /*a0a0*/  HMMA.16816.F32.BF16 R44, R168.reuse, R152, R44 ;  /* 0x00000098a82c723c */ /* 0x040fe4000004182c */
[----:B------:R2:W-:Y:S06]  /*a0b0*/  LDGSTS.E.BYPASS.LTC128B.128 [R227+0x3100], [R178.64], !P5 ;  /* 0x03100000b2e37fae */ /* 0x0005ec000e901d52 */
[C---:B------:R-:W-:Y:S02]  /*a0c0*/  HMMA.16816.F32.BF16 R48, R168.reuse, R154, R48 ;  /* 0x0000009aa830723c */ /* 0x040fe40000041830 */
[----:B------:R1:W-:Y:S06]  /*a0d0*/  LDGSTS.E.BYPASS.LTC128B.128 [R227+0x7100], [R166.64], !P4 ;  /* 0x07100000a6e37fae */ /* 0x0003ec000e101d52 */
[C---:B------:R-:W-:Y:S02]  /*a0e0*/  HMMA.16816.F32.BF16 R52, R168.reuse, R156, R52 ;  /* 0x0000009ca834723c */ /* 0x040fe40000041834 */
[----:B------:R-:W3:Y:S06]  /*a0f0*/  LDSM.16.M88.4 R136, [R223+0x8100] ;  /* 0x00810000df88783b */ /* 0x000eec0000000200 */
[C---:B------:R-:W-:Y:S02]  /*a100*/  HMMA.16816.F32.BF16 R56, R168.reuse, R158, R56 ;  /* 0x0000009ea838723c */ /* 0x040fe40000041838 */
[----:B------:R-:W5:Y:S06]  /*a110*/  LDSM.16.M88.4 R144, [R223+0x8900] ;  /* 0x00890000df90783b */ /* 0x000f6c0000000200 */
[C---:B------:R-:W-:Y:S02]  /*a120*/  HMMA.16816.F32.BF16 R60, R168.reuse, R160, R60 ;  /* 0x000000a0a83c723c */ /* 0x040fe4000004183c */
[----:B------:R-:W0:Y:S06]  /*a130*/  LDGDEPBAR ;  /* 0x00000000000079af */ /* 0x000e2c0000000000 */
[----:B------:R-:W-:Y:S02]  /*a140*/  HMMA.16816.F32.BF16 R64, R168, R162, R64 ;  /* 0x000000a2a840723c */ /* 0x000fe40000041840 */
[----:B----4-:R-:W4:Y:S08]  /*a150*/  LDSM.16.M88.4 R148, [R223+0x9100] ;  /* 0x00910000df94783b */ /* 0x010f300000000200 */
[----:B------:R-:W1:Y:S01]  /*a160*/  LDSM.16.M88.4 R152, [R223+0x9900] ;  /* 0x00990000df98783b */ /* 0x000e620000000200 */
[C---:B---3--:R-:W-:Y:S07]  /*a170*/  HMMA.16816.F32.BF16 R4, R172.reuse, R136, R4 ;  /* 0x00000088ac04723c */ /* 0x048fee0000041804 */
[----:B------:R-:W3:Y:S01]  /*a180*/  LDSM.16.M88.4 R156, [R223+0xa100] ;  /* 0x00a10000df9c783b */ /* 0x000ee20000000200 */
[C---:B------:R-:W-:Y:S07]  /*a190*/  HMMA.16816.F32.BF16 R8, R172.reuse, R138, R8 ;  /* 0x0000008aac08723c */ /* 0x040fee0000041808 */
[----:B------:R-:W2:Y:S01]  /*a1a0*/  LDSM.16.M88.4 R136, [R223+0xa900] ;  /* 0x00a90000df88783b */ /* 0x000ea20000000200 */
[C---:B-----5:R-:W-:Y:S07]  /*a1b0*/  HMMA.16816.F32.BF16 R12, R172.reuse, R144, R12 ;  /* 0x00000090ac0c723c */ /* 0x060fee000004180c */
[----:B------:R-:W-:Y:S01]  /*a1c0*/  LDSM.16.M88.4 R160, [R226+0xd900] ;  /* 0x00d90000e2a0783b */ /* 0x000fe20000000200 */
[C---:B------:R-:W-:Y:S07]  /*a1d0*/  HMMA.16816.F32.BF16 R16, R172.reuse, R146, R16 ;  /* 0x00000092ac10723c */ /* 0x040fee0000041810 */
[----:B------:R-:W5:Y:S01]  /*a1e0*/  LDSM.16.M88.4 R144, [R223+0xb100] ;  /* 0x00b10000df90783b */ /* 0x000f620000000200 */
[C---:B----4-:R-:W-:Y:S07]  /*a1f0*/  HMMA.16816.F32.BF16 R20, R172.reuse, R148, R20 ;  /* 0x00000094ac14723c */ /* 0x050fee0000041814 */
[----:B-1----:R-:W-:Y:S01]  /*a200*/  LDSM.16.M88.4 R164, [R206] ;  /* 0x00000000cea4783b */ /* 0x002fe20000000200 */
[C---:B------:R-:W-:Y:S07]  /*a210*/  HMMA.16816.F32.BF16 R24, R172.reuse, R150, R24 ;  /* 0x00000096ac18723c */ /* 0x040fee0000041818 */
[----:B------:R-:W1:Y:S01]  /*a220*/  LDSM.16.M88.4 R148, [R223+0xb900] ;  /* 0x00b90000df94783b */ /* 0x000e620000000200 */
[C---:B------:R-:W-:Y:S07]  /*a230*/  HMMA.16816.F32.BF16 R28, R172.reuse, R152, R28 ;  /* 0x00000098ac1c723c */ /* 0x040fee000004181c */
[----:B--2---:R-:W-:Y:S01]  /*a240*/  LDSM.16.M88.4 R176, [R223+0xe900] ;  /* 0x00e90000dfb0783b */ /* 0x004fe20000000200 */
[C---:B------:R-:W-:Y:S07]  /*a250*/  HMMA.16816.F32.BF16 R32, R172.reuse, R154, R32 ;  /* 0x0000009aac20723c */ /* 0x040fee0000041820 */
[----:B------:R-:W2:Y:S01]  /*a260*/  LDSM.16.M88.4 R152, [R212] ;  /* 0x00000000d498783b */ /* 0x000ea20000000200 */
[C---:B---3--:R-:W-:Y:S07]  /*a270*/  HMMA.16816.F32.BF16 R36, R172.reuse, R156, R36 ;  /* 0x0000009cac24723c */ /* 0x048fee0000041824 */
[----:B------:R-:W-:Y:S01]  /*a280*/  LDSM.16.M88.4 R180, [R223+0xf100] ;  /* 0x00f10000dfb4783b */ /* 0x000fe20000000200 */
[C---:B------:R-:W-:Y:S07]  /*a290*/  HMMA.16816.F32.BF16 R40, R172.reuse, R158, R40 ;  /* 0x0000009eac28723c */ /* 0x040fee0000041828 */
[----:B------:R-:W3:Y:S01]  /*a2a0*/  LDSM.16.M88.4 R156, [R212+0x800] ;  /* 0x00080000d49c783b */ /* 0x000ee20000000200 */
[C---:B------:R-:W-:Y:S08]  /*a2b0*/  HMMA.16816.F32.BF16 R44, R172.reuse, R136, R44 ;  /* 0x00000088ac2c723c */ /* 0x040ff0000004182c */
[C---:B------:R-:W-:Y:S01]  /*a2c0*/  HMMA.16816.F32.BF16 R48, R172.reuse, R138, R48 ;  /* 0x0000008aac30723c */ /* 0x040fe20000041830 */
[----:B------:R-:W4:Y:S07]  /*a2d0*/  LDSM.16.M88.4 R136, [R212+0x1000] ;  /* 0x00100000d488783b */ /* 0x000f2e0000000200 */
[C---:B-----5:R-:W-:Y:S08]  /*a2e0*/  HMMA.16816.F32.BF16 R52, R172.reuse, R144, R52 ;  /* 0x00000090ac34723c */ /* 0x060ff00000041834 */
[C---:B------:R-:W-:Y:S01]  /*a2f0*/  HMMA.16816.F32.BF16 R56, R172.reuse, R146, R56 ;  /* 0x00000092ac38723c */ /* 0x040fe20000041838 */
[----:B------:R-:W5:Y:S07]  /*a300*/  LDSM.16.M88.4 R144, [R212+0x1800] ;  /* 0x00180000d490783b */ /* 0x000f6e0000000200 */
        /* <DEDUP_REMOVED lines=38> */
[----:B------:R-:W-:Y:S07]  /*a570*/  LDSM.16.M88.4 R160, [R209] ;  /* 0x00000000d1a0783b */ /* 0x000fee0000000200 */
[C---:B---3--:R-:W-:Y:S08]  /*a580*/  HMMA.16816.F32.BF16 R36, R188.reuse, R156, R36 ;  /* 0x0000009cbc24723c */ /* 0x048ff00000041824 */
[C---:B------:R-:W-:Y:S01]  /*a590*/  HMMA.16816.F32.BF16 R40, R188.reuse, R158, R40 ;  /* 0x0000009ebc28723c */ /* 0x040fe20000041828 */
[----:B------:R-:W3:Y:S07]  /*a5a0*/  LDSM.16.M88.4 R156, [R210] ;  /* 0x00000000d29c783b */ /* 0x000eee0000000200 */
[C---:B----4-:R-:W-:Y:S08]  /*a5b0*/  HMMA.16816.F32.BF16 R44, R188.reuse, R136, R44 ;  /* 0x00000088bc2c723c */ /* 0x050ff0000004182c */
[C---:B------:R-:W-:Y:S01]  /*a5c0*/  HMMA.16816.F32.BF16 R48, R188.reuse, R138, R48 ;  /* 0x0000008abc30723c */ /* 0x040fe20000041830 */
[----:B------:R-:W4:Y:S07]  /*a5d0*/  LDSM.16.M88.4 R136, [R208] ;  /* 0x00000000d088783b */ /* 0x000f2e0000000200 */
[C---:B-----5:R-:W-:Y:S08]  /*a5e0*/  HMMA.16816.F32.BF16 R52, R188.reuse, R144, R52 ;  /* 0x00000090bc34723c */ /* 0x060ff00000041834 */
[C---:B------:R-:W-:Y:S01]  /*a5f0*/  HMMA.16816.F32.BF16 R56, R188.reuse, R146, R56 ;  /* 0x00000092bc38723c */ /* 0x040fe20000041838 */
[----:B------:R-:W5:Y:S07]  /*a600*/  LDSM.16.M88.4 R144, [R207] ;  /* 0x00000000cf90783b */ /* 0x000f6e0000000200 */
[C---:B-1----:R-:W-:Y:S08]  /*a610*/  HMMA.16816.F32.BF16 R60, R188.reuse, R148, R60 ;  /* 0x00000094bc3c723c */ /* 0x042ff0000004183c */
[----:B------:R-:W-:Y:S01]  /*a620*/  HMMA.16816.F32.BF16 R64, R188, R150, R64 ;  /* 0x00000096bc40723c */ /* 0x000fe20000041840 */
[----:B------:R-:W1:Y:S07]  /*a630*/  LDSM.16.M88.4 R148, [R205] ;  /* 0x00000000cd94783b */ /* 0x000e6e0000000200 */
[C---:B--2---:R-:W-:Y:S08]  /*a640*/  HMMA.16816.F32.BF16 R4, R192.reuse, R152, R4 ;  /* 0x00000098c004723c */ /* 0x044ff00000041804 */
[C---:B------:R-:W-:Y:S01]  /*a650*/  HMMA.16816.F32.BF16 R8, R192.reuse, R154, R8 ;  /* 0x0000009ac008723c */ /* 0x040fe20000041808 */
[----:B------:R-:W-:Y:S07]  /*a660*/  LDSM.16.M88.4 R152, [R223+0xc900] ;  /* 0x00c90000df98783b */ /* 0x000fee0000000200 */
[C---:B---3--:R-:W-:Y:S08]  /*a670*/  HMMA.16816.F32.BF16 R12, R192.reuse, R156, R12 ;  /* 0x0000009cc00c723c */ /* 0x048ff0000004180c */
[C---:B------:R-:W-:Y:S01]  /*a680*/  HMMA.16816.F32.BF16 R16, R192.reuse, R158, R16 ;  /* 0x0000009ec010723c */ /* 0x040fe20000041810 */
[----:B------:R-:W-:Y:S07]  /*a690*/  LDSM.16.M88.4 R156, [R223+0xd100] ;  /* 0x00d10000df9c783b */ /* 0x000fee0000000200 */
[C---:B------:R-:W-:Y:S08]  /*a6a0*/  HMMA.16816.F32.BF16 R20, R192.reuse, R160, R20 ;  /* 0x000000a0c014723c */ /* 0x040ff00000041814 */
[C---:B------:R-:W-:Y:S01]  /*a6b0*/  HMMA.16816.F32.BF16 R24, R192.reuse, R162, R24 ;  /* 0x000000a2c018723c */ /* 0x040fe20000041818 */
[----:B------:R-:W-:Y:S07]  /*a6c0*/  LDSM.16.M88.4 R160, [R223+0xd900] ;  /* 0x00d90000dfa0783b */ /* 0x000fee0000000200 */
[C---:B----4-:R-:W-:Y:S08]  /*a6d0*/  HMMA.16816.F32.BF16 R28, R192.reuse, R136, R28 ;  /* 0x00000088c01c723c */ /* 0x050ff0000004181c */
[C---:B------:R-:W-:Y:S01]  /*a6e0*/  HMMA.16816.F32.BF16 R32, R192.reuse, R138, R32 ;  /* 0x0000008ac020723c */ /* 0x040fe20000041820 */
[----:B------:R-:W2:Y:S07]  /*a6f0*/  LDSM.16.M88.4 R136, [R204] ;  /* 0x00000000cc88783b */ /* 0x000eae0000000200 */
[C---:B-----5:R-:W-:Y:S08]  /*a700*/  HMMA.16816.F32.BF16 R36, R192.reuse, R144, R36 ;  /* 0x00000090c024723c */ /* 0x060ff00000041824 */
[C---:B------:R-:W-:Y:S01]  /*a710*/  HMMA.16816.F32.BF16 R40, R192.reuse, R146, R40 ;  /* 0x00000092c028723c */ /* 0x040fe20000041828 */
[----:B------:R-:W3:Y:S07]  /*a720*/  LDSM.16.M88.4 R144, [R223+0xc100] ;  /* 0x00c10000df90783b */ /* 0x000eee0000000200 */
[C---:B------:R-:W-:Y:S08]  /*a730*/  HMMA.16816.F32.BF16 R44, R192.reuse, R164, R44 ;  /* 0x000000a4c02c723c */ /* 0x040ff0000004182c */
[C---:B------:R-:W-:Y:S01]  /*a740*/  HMMA.16816.F32.BF16 R48, R192.reuse, R166, R48 ;  /* 0x000000a6c030723c */ /* 0x040fe20000041830 */
[----:B------:R-:W4:Y:S07]  /*a750*/  LDSM.16.M88.4 R164, [R223+0xe100] ;  /* 0x00e10000dfa4783b */ /* 0x000f2e0000000200 */
[C---:B-1----:R-:W-:Y:S08]  /*a760*/  HMMA.16816.F32.BF16 R52, R192.reuse, R148, R52 ;  /* 0x00000094c034723c */ /* 0x042ff00000041834 */
        /* <DEDUP_REMOVED lines=29> */
[----:B------:R-:W3:Y:S03]  /*a940*/  LDSM.16.M88.4 R144, [R212+0x6800] ;  /* 0x00680000d490783b */ /* 0x000ee60000000200 */
[----:B------:R-:W-:Y:S04]  /*a950*/  FMNMX.FTZ R0, R4, R3, !PT ;  /* 0x0000000304007209 */ /* 0x000fe80007810000 */
[C---:B-----5:R-:W-:Y:S04]  /*a960*/  HMMA.16816.F32.BF16 R20, R200.reuse, R152, R20 ;  /* 0x00000098c814723c */ /* 0x060fe80000041814 */
        /* <DEDUP_REMOVED lines=24> */
[----:B------:R-:W-:Y:S04]  /*aaf0*/  FMNMX.FTZ R135, R21, R2, !PT ;  /* 0x0000000215877209 */ /* 0x000fe80007810000 */
[----:B------:R-:W-:Y:S02]  /*ab00*/  FMNMX.FTZ R2, R24, R135, !PT ;  /* 0x0000008718027209 */ /* 0x000fe40007810000 */
[----:B------:R-:W-:Y:S02]  /*ab10*/  FMNMX.FTZ R0, R22, R137, !PT ;  /* 0x0000008916007209 */ /* 0x000fe40007810000 */
[----:B------:R-:W-:Y:S01]  /*ab20*/  FMNMX.FTZ R135, R25, R2, !PT ;  /* 0x0000000219877209 */ /* 0x000fe20007810000 */
[----:B------:R-:W2:Y:S01]  /*ab30*/  LDSM.16.M88.4 R136, [R212+0x7800] ;  /* 0x00780000d488783b */ /* 0x000ea20000000200 */
[----:B------:R-:W-:Y:S01]  /*ab40*/  FMNMX.FTZ R153, R23, R0, !PT ;  /* 0x0000000017997209 */ /* 0x000fe20007810000 */
[----:B------:R-:W-:Y:S04]  /*ab50*/  DEPBAR.LE SB0, 0x0 ;  /* 0x000080000000791a */ /* 0x000fe80000000000 */
        /* <DEDUP_REMOVED lines=14> */
[----:B------:R-:W-:Y:S01]  /*ac40*/  FMNMX.FTZ R145, R35, R2, !PT ;  /* 0x0000000223917209 */ /* 0x000fe20007810000 */
[C---:B--2---:R-:W-:Y:S03]  /*ac50*/  HMMA.16816.F32.BF16 R60, R200.reuse, R136, R60 ;  /* 0x00000088c83c723c */ /* 0x044fe6000004183c */
        /* <DEDUP_REMOVED lines=31> */
[----:B------:R-:W-:Y:S02]  /*ae50*/  FMNMX.FTZ R0, R66, R139, !PT ;  /* 0x0000008b42007209 */ /* 0x000fe40007810000 */
[----:B------:R-:W-:Y:S02]  /*ae60*/  @P0 LEA R144, P3, R136, c[0x0][0x1c8], 0x1 ;  /* 0x0000720088900a11 */ /* 0x000fe400078608ff */
[----:B------:R-:W-:Y:S05]  /*ae70*/  FMNMX.FTZ R137, R67, R0, !PT ;  /* 0x0000000043897209 */ /* 0x000fea0007810000 */
[----:B------:R-:W2:Y:S01]  /*ae80*/  SHFL.BFLY PT, R0, R137, 0x2, 0x1f ;  /* 0x0c401f0089007f89 */ /* 0x000ea200000e0000 */
[----:B-1----:R-:W-:Y:S07]  /*ae90*/  FMNMX.FTZ R145, R147, R2, !PT ;  /* 0x0000000293917209 */ /* 0x002fee0007810000 */
[----:B------:R-:W1:Y:S01]  /*aea0*/  SHFL.BFLY PT, R132, R145, 0x1, 0x1f ;  /* 0x0c201f0091847f89 */ /* 0x000e6200000e0000 */
[----:B--2---:R-:W-:Y:S07]  /*aeb0*/  FMNMX.FTZ R135, R137, R0, !PT ;  /* 0x0000000089877209 */ /* 0x004fee0007810000 */
[----:B------:R-:W2:Y:S01]  /*aec0*/  SHFL.BFLY PT, R2, R135, 0x1, 0x1f ;  /* 0x0c201f0087027f89 */ /* 0x000ea200000e0000 */
[----:B-1----:R-:W-:Y:S05]  /*aed0*/  FMNMX.FTZ R0, R145, R132, !PT ;  /* 0x0000008491007209 */ /* 0x002fea0007810000 */
[C---:B------:R-:W-:Y:S02]  /*aee0*/  FADD.FTZ R132, -R0.reuse, R3 ;  /* 0x0000000300847221 */ /* 0x040fe40000010100 */
[----:B------:R-:W-:Y:S02]  /*aef0*/  FMUL.FTZ R163, R0, c[0x0][0x2d0] ;  /* 0x0000b40000a37a20 */ /* 0x000fe40000410000 */
[----:B------:R-:W-:Y:S01]  /*af00*/  FMUL.FTZ R3, R132, c[0x0][0x2d0] ;  /* 0x0000b40084037a20 */ /* 0x000fe20000410000 */
[----:B--2---:R-:W-:Y:S01]  /*af10*/  FMNMX.FTZ R132, R135, R2, !PT ;  /* 0x0000000287847209 */ /* 0x004fe20007810000 */
[--C-:B------:R-:W-:Y:S01]  /*af20*/  FFMA.FTZ R152, R5, c[0x0][0x2d0], -R163.reuse ;  /* 0x0000b40005987a23 */ /* 0x100fe200000108a3 */
[----:B------:R-:W-:Y:S01]  /*af30*/  @P0 IADD3.X R5, R233, UR13, RZ, P1, !PT ;  /* 0x0000000de9050c10 */ /* 0x000fe20008ffe4ff */
[----:B------:R-:W-:Y:S02]  /*af40*/  FFMA.FTZ R135, R8, c[0x0][0x2d0], -R163 ;  /* 0x0000b40008877a23 */ /* 0x000fe400000108a3 */
[----:B------:R-:W-:Y:S01]  /*af50*/  FADD.FTZ R133, -R132, R133 ;  /* 0x0000008584857221 */ /* 0x000fe20000010100 */
[----:B------:R-:W-:Y:S01]  /*af60*/  @P0 LEA.HI.X R145, R136, c[0x0][0x1cc], R5, 0x1, P3 ;  /* 0x0000730088910a11 */ /* 0x000fe200018f0c05 */
[----:B------:R-:W-:Y:S01]  /*af70*/  FMUL.FTZ R159, R132, c[0x0][0x2d0] ;  /* 0x0000b400849f7a20 */ /* 0x000fe20000410000 */
[----:B------:R-:W1:Y:S01]  /*af80*/  MUFU.EX2 R3, R3 ;  /* 0x0000000300037308 */ /* 0x000e620000000800 */
[----:B------:R-:W-:Y:S02]  /*af90*/  FMUL.FTZ R2, R133, c[0x0][0x2d0] ;  /* 0x0000b40085027a20 */ /* 0x000fe40000410000 */
[--C-:B------:R-:W-:Y:S01]  /*afa0*/  FFMA.FTZ R133, R4, c[0x0][0x2d0], -R163.reuse ;  /* 0x0000b40004857a23 */ /* 0x100fe200000108a3 */
[----:B------:R-:W-:Y:S01]  /*afb0*/  @P0 IADD3 R4, P2, R237, UR4, RZ ;  /* 0x00000004ed040c10 */ /* 0x000fe2000ff5e0ff */
[----:B------:R2:W-:Y:S01]  /*afc0*/  @P0 LDGSTS.E.BYPASS.LTC128B.128 [R227+0x8100], [R144.64], !P5 ;  /* 0x0810000090e30fae */ /* 0x0005e2000e901d52 */
[----:B------:R-:W-:Y:S02]  /*afd0*/  FFMA.FTZ R154, R9, c[0x0][0x2d0], -R163 ;  /* 0x0000b400099a7a23 */ /* 0x000fe400000108a3 */
[----:B------:R-:W-:Y:S01]  /*afe0*/  @P0 IADD3.X R137, R134, UR13, RZ, P2, !PT ;  /* 0x0000000d86890c10 */ /* 0x000fe200097fe4ff */
[--C-:B------:R-:W-:Y:S01]  /*aff0*/  FFMA.FTZ R153, R6, c[0x0][0x2d0], -R159.reuse ;  /* 0x0000b40006997a23 */ /* 0x100fe2000001089f */
[----:B------:R-:W-:Y:S01]  /*b000*/  @P0 LEA R138, P1, R4, c[0x0][0x1c8], 0x1 ;  /* 0x00007200048a0a11 */ /* 0x000fe200078208ff */
[--C-:B------:R-:W-:Y:S01]  /*b010*/  FFMA.FTZ R156, R7, c[0x0][0x2d0], -R159.reuse ;  /* 0x0000b400079c7a23 */ /* 0x100fe2000001089f */
[----:B------:R-:W3:Y:S01]  /*b020*/  MUFU.EX2 R2, R2 ;  /* 0x0000000200027308 */ /* 0x000ee20000000800 */
[----:B------:R-:W-:Y:S01]  /*b030*/  FFMA.FTZ R155, R10, c[0x0][0x2d0], -R159 ;  /* 0x0000b4000a9b7a23 */ /* 0x000fe2000001089f */
[----:B------:R-:W-:Y:S01]  /*b040*/  @P0 LEA.HI.X R139, R4, c[0x0][0x1cc], R137, 0x1, P1 ;  /* 0x00007300048b0a11 */ /* 0x000fe200008f0c89 */
[--C-:B------:R-:W-:Y:S01]  /*b050*/  FFMA.FTZ R158, R11, c[0x0][0x2d0], -R159.reuse ;  /* 0x0000b4000b9e7a23 */ /* 0x100fe2000001089f */
[----:B------:R-:W-:Y:S01]  /*b060*/  @P0 IADD3 R4, P1, R144, UR7, RZ ;  /* 0x0000000790040c10 */ /* 0x000fe2000ff3e0ff */
[--C-:B------:R-:W-:Y:S02]  /*b070*/  FFMA.FTZ R178, R26, c[0x0][0x2d0], -R159.reuse ;  /* 0x0000b4001ab27a23 */ /* 0x100fe4000001089f */
[----:B------:R4:W-:Y:S01]  /*b080*/  @P0 LDGSTS.E.BYPASS.LTC128B.128 [R227+0xc100], [R138.64], !P4 ;  /* 0x0c1000008ae30fae */ /* 0x0009e2000e101d52 */
[----:B------:R-:W-:Y:S01]  /*b090*/  @P0 IADD3.X R5, R145, UR6, RZ, P1, !PT ;  /* 0x0000000691050c10 */ /* 0x000fe20008ffe4ff */
[----:B------:R-:W-:Y:S01]  /*b0a0*/  FFMA.FTZ R179, R27, c[0x0][0x2d0], -R159 ;  /* 0x0000b4001bb37a23 */ /* 0x000fe2000001089f */
[C---:B------:R-:W-:Y:S01]  /*b0b0*/  @P0 IADD3 R8, P1, R4.reuse, UR7, RZ ;  /* 0x0000000704080c10 */ /* 0x040fe2000ff3e0ff */
[----:B------:R-:W-:Y:S01]  /*b0c0*/  MUFU.EX2 R133, R133 ;  /* 0x0000008500857308 */ /* 0x000fe20000000800 */
[----:B------:R-:W-:Y:S01]  /*b0d0*/  @P0 IADD3 R6, P3, R4, UR12, RZ ;  /* 0x0000000c04060c10 */ /* 0x000fe2000ff7e0ff */
[----:B-1----:R-:W-:Y:S01]  /*b0e0*/  FMUL.FTZ R68, R3, R68 ;  /* 0x0000004403447220 */ /* 0x002fe20000410000 */
[C---:B------:R-:W-:Y:S01]  /*b0f0*/  @P0 IADD3.X R9, R5.reuse, UR6, RZ, P1, !PT ;  /* 0x0000000605090c10 */ /* 0x040fe20008ffe4ff */
[----:B------:R1:W-:Y:S01]  /*b100*/  @P0 LDGSTS.E.BYPASS.LTC128B.128 [R227+0x9100], [R4.64], !P5 ;  /* 0x0910000004e30fae */ /* 0x0003e2000e901d52 */
[----:B------:R-:W-:Y:S01]  /*b110*/  @P0 IADD3.X R7, R5, UR9, RZ, P3, !PT ;  /* 0x0000000905070c10 */ /* 0x000fe20009ffe4ff */
[C---:B------:R-:W-:Y:S01]  /*b120*/  FMUL.FTZ R69, R3.reuse, R69 ;  /* 0x0000004503457220 */ /* 0x040fe20000410000 */
[C---:B------:R-:W-:Y:S01]  /*b130*/  @P0 IADD3 R150, P2, R8.reuse, UR7, RZ ;  /* 0x0000000708960c10 */ /* 0x040fe2000ff5e0ff */
[----:B------:R-:W-:Y:S01]  /*b140*/  FMUL.FTZ R72, R3, R72 ;  /* 0x0000004803487220 */ /* 0x000fe20000410000 */
[----:B------:R-:W-:Y:S01]  /*b150*/  @P0 IADD3 R148, P1, R8, UR12, RZ ;  /* 0x0000000c08940c10 */ /* 0x000fe2000ff3e0ff */
[----:B------:R-:W5:Y:S01]  /*b160*/  MUFU.EX2 R152, R152 ;  /* 0x0000009800987308 */ /* 0x000f620000000800 */
[C---:B------:R-:W-:Y:S01]  /*b170*/  @P0 IADD3.X R151, R9.reuse, UR6, RZ, P2, !PT ;  /* 0x0000000609970c10 */ /* 0x040fe200097fe4ff */
[----:B------:R1:W-:Y:S01]  /*b180*/  @P0 LDGSTS.E.BYPASS.LTC128B.128 [R227+0xd100], [R4.64+0x80], !P4 ;  /* 0x0d10008004e30fae */ /* 0x0003e2000e101d52 */
[----:B------:R-:W-:Y:S01]  /*b190*/  @P0 IADD3.X R149, R9, UR9, RZ, P1, !PT ;  /* 0x0000000909950c10 */ /* 0x000fe20008ffe4ff */
[C---:B---3--:R-:W-:Y:S02]  /*b1a0*/  FMUL.FTZ R10, R2.reuse, R126 ;  /* 0x0000007e020a7220 */ /* 0x048fe40000410000 */
[C---:B------:R-:W-:Y:S02]  /*b1b0*/  FMUL.FTZ R11, R2.reuse, R127 ;  /* 0x0000007f020b7220 */ /* 0x040fe40000410000 */
[C---:B------:R-:W-:Y:S02]  /*b1c0*/  FMUL.FTZ R70, R2.reuse, R70 ;  /* 0x0000004602467220 */ /* 0x040fe40000410000 */
[----:B------:R3:W-:Y:S01]  /*b1d0*/  @P0 LDGSTS.E.BYPASS.LTC128B.128 [R227+0xa100], [R8.64], !P5 ;  /* 0x0a10000008e30fae */ /* 0x0007e2000e901d52 */
[----:B------:R-:W-:Y:S01]  /*b1e0*/  MUFU.EX2 R135, R135 ;  /* 0x0000008700877308 */ /* 0x000fe20000000800 */
[C---:B------:R-:W-:Y:S02]  /*b1f0*/  FMUL.FTZ R71, R2.reuse, R71 ;  /* 0x0000004702477220 */ /* 0x040fe40000410000 */
[C---:B------:R-:W-:Y:S02]  /*b200*/  FMUL.FTZ R73, R3.reuse, R73 ;  /* 0x0000004903497220 */ /* 0x040fe40000410000 */
[C---:B------:R-:W-:Y:S02]  /*b210*/  FMUL.FTZ R74, R2.reuse, R74 ;  /* 0x0000004a024a7220 */ /* 0x040fe40000410000 */
[----:B------:R2:W-:Y:S01]  /*b220*/  @P0 LDGSTS.E.BYPASS.LTC128B.128 [R227+0xe100], [R6.64], !P4 ;  /* 0x0e10000006e30fae */ /* 0x0005e2000e101d52 */
[C---:B------:R-:W-:Y:S02]  /*b230*/  FMUL.FTZ R75, R2.reuse, R75 ;  /* 0x0000004b024b7220 */ /* 0x040fe40000410000 */
[----:B------:R-:W2:Y:S01]  /*b240*/  MUFU.EX2 R154, R154 ;  /* 0x0000009a009a7308 */ /* 0x000ea20000000800 */
[C---:B------:R-:W-:Y:S02]  /*b250*/  FMUL.FTZ R76, R3.reuse, R76 ;  /* 0x0000004c034c7220 */ /* 0x040fe40000410000 */
[C---:B------:R-:W-:Y:S02]  /*b260*/  FMUL.FTZ R77, R3.reuse, R77 ;  /* 0x0000004d034d7220 */ /* 0x040fe40000410000 */
[----:B------:R2:W-:Y:S01]  /*b270*/  @P0 LDGSTS.E.BYPASS.LTC128B.128 [R227+0xb100], [R150.64], !P5 ;  /* 0x0b10000096e30fae */ /* 0x0005e2000e901d52 */
[----:B------:R-:W-:Y:S02]  /*b280*/  FMUL.FTZ R78, R2, R78 ;  /* 0x0000004e024e7220 */ /* 0x000fe40000410000 */
[C---:B-1----:R-:W-:Y:S01]  /*b290*/  FMUL.FTZ R4, R3.reuse, R128 ;  /* 0x0000008003047220 */ /* 0x042fe20000410000 */
[----:B-----5:R-:W-:Y:S01]  /*b2a0*/  F2FP.BF16.PACK_AB R128, R152, R133 ;  /* 0x000000859880723e */ /* 0x020fe200000010ff */
[----:B------:R-:W-:Y:S01]  /*b2b0*/  MUFU.EX2 R153, R153 ;  /* 0x0000009900997308 */ /* 0x000fe20000000800 */
[C---:B------:R-:W-:Y:S02]  /*b2c0*/  FMUL.FTZ R5, R3.reuse, R129 ;  /* 0x0000008103057220 */ /* 0x040fe40000410000 */
[----:B------:R1:W-:Y:S01]  /*b2d0*/  @P0 LDGSTS.E.BYPASS.LTC128B.128 [R227+0xf100], [R148.64], !P4 ;  /* 0x0f10000094e30fae */ /* 0x0003e2000e101d52 */
[C---:B------:R-:W-:Y:S02]  /*b2e0*/  FMUL.FTZ R79, R2.reuse, R79 ;  /* 0x0000004f024f7220 */ /* 0x040fe40000410000 */
[C---:B---3--:R-:W-:Y:S02]  /*b2f0*/  FMUL.FTZ R8, R3.reuse, R124 ;  /* 0x0000007c03087220 */ /* 0x048fe40000410000 */
[C---:B------:R-:W-:Y:S02]  /*b300*/  FMUL.FTZ R9, R3.reuse, R125 ;  /* 0x0000007d03097220 */ /* 0x040fe40000410000 */
[----:B------:R-:W3:Y:S01]  /*b310*/  MUFU.EX2 R156, R156 ;  /* 0x0000009c009c7308 */ /* 0x000ee20000000800 */
[----:B----4-:R-:W4:Y:S01]  /*b320*/  LDSM.16.MT88.4 R136, [R224+0x100] ;  /* 0x00010000e088783b */ /* 0x010f220000004200 */
[C---:B------:R-:W-:Y:S02]  /*b330*/  FMUL.FTZ R80, R3.reuse, R80 ;  /* 0x0000005003507220 */ /* 0x040fe40000410000 */
[----:B--2---:R-:W-:Y:S01]  /*b340*/  FMUL.FTZ R6, R2, R130 ;  /* 0x0000008202067220 */ /* 0x004fe20000410000 */
[----:B------:R-:W-:Y:S01]  /*b350*/  F2FP.BF16.PACK_AB R130, R154, R135 ;  /* 0x000000879a82723e */ /* 0x000fe200000010ff */
[C---:B------:R-:W-:Y:S02]  /*b360*/  FMUL.FTZ R7, R2.reuse, R131 ;  /* 0x0000008302077220 */ /* 0x040fe40000410000 */
[C---:B------:R-:W-:Y:S01]  /*b370*/  FMUL.FTZ R81, R3.reuse, R81 ;  /* 0x0000005103517220 */ /* 0x040fe20000410000 */
[----:B------:R-:W2:Y:S01]  /*b380*/  LDSM.16.MT88.4 R144, [R222+0x100] ;  /* 0x00010000de90783b */ /* 0x000ea20000004200 */
[----:B------:R-:W-:Y:S01]  /*b390*/  MUFU.EX2 R155, R155 ;  /* 0x0000009b009b7308 */ /* 0x000fe20000000800 */
[C---:B------:R-:W-:Y:S02]  /*b3a0*/  FMUL.FTZ R82, R2.reuse, R82 ;  /* 0x0000005202527220 */ /* 0x040fe40000410000 */
[C---:B------:R-:W-:Y:S02]  /*b3b0*/  FMUL.FTZ R83, R2.reuse, R83 ;  /* 0x0000005302537220 */ /* 0x040fe40000410000 */
[C---:B------:R-:W-:Y:S02]  /*b3c0*/  FMUL.FTZ R84, R3.reuse, R84 ;  /* 0x0000005403547220 */ /* 0x040fe40000410000 */
[----:B------:R-:W-:Y:S01]  /*b3d0*/  LDSM.16.MT88.4 R124, [R220+0x100] ;  /* 0x00010000dc7c783b */ /* 0x000fe20000004200 */
[----:B------:R-:W-:Y:S02]  /*b3e0*/  FMUL.FTZ R85, R3, R85 ;  /* 0x0000005503557220 */ /* 0x000fe40000410000 */
[----:B------:R-:W5:Y:S01]  /*b3f0*/  MUFU.EX2 R158, R158 ;  /* 0x0000009e009e7308 */ /* 0x000f620000000800 */
[C---:B------:R-:W-:Y:S02]  /*b400*/  FMUL.FTZ R86, R2.reuse, R86 ;  /* 0x0000005602567220 */ /* 0x040fe40000410000 */
[----:B------:R-:W-:Y:S01]  /*b410*/  FMUL.FTZ R87, R2, R87 ;  /* 0x0000005702577220 */ /* 0x000fe20000410000 */
[----:B---3--:R-:W-:Y:S01]  /*b420*/  F2FP.BF16.PACK_AB R129, R156, R153 ;  /* 0x000000999c81723e */ /* 0x008fe200000010ff */
[----:B-1----:R-:W1:Y:S01]  /*b430*/  LDSM.16.MT88.4 R148, [R221+0x100] ;  /* 0x00010000dd94783b */ /* 0x002e620000004200 */
[--C-:B------:R-:W-:Y:S02]  /*b440*/  FFMA.FTZ R180, R28, c[0x0][0x2d0], -R163.reuse ;  /* 0x0000b4001cb47a23 */ /* 0x100fe400000108a3 */
[--C-:B------:R-:W-:Y:S02]  /*b450*/  FFMA.FTZ R183, R29, c[0x0][0x2d0], -R163.reuse ;  /* 0x0000b4001db77a23 */ /* 0x100fe400000108a3 */
[--C-:B------:R-:W-:Y:S01]  /*b460*/  FFMA.FTZ R181, R32, c[0x0][0x2d0], -R163.reuse ;  /* 0x0000b40020b57a23 */ /* 0x100fe200000108a3 */
[----:B------:R-:W-:Y:S01]  /*b470*/  MUFU.EX2 R178, R178 ;  /* 0x000000b200b27308 */ /* 0x000fe20000000800 */
[----:B------:R-:W-:Y:S01]  /*b480*/  FFMA.FTZ R182, R33, c[0x0][0x2d0], -R163 ;  /* 0x0000b40021b67a23 */ /* 0x000fe200000108a3 */
[----:B------:R-:W0:Y:S01]  /*b490*/  LDGDEPBAR ;  /* 0x00000000000079af */ /* 0x000e220000000000 */
[--C-:B------:R-:W-:Y:S02]  /*b4a0*/  FFMA.FTZ R240, R30, c[0x0][0x2d0], -R159.reuse ;  /* 0x0000b4001ef07a23 */ /* 0x100fe4000001089f */
[--C-:B------:R-:W-:Y:S02]  /*b4b0*/  FFMA.FTZ R241, R31, c[0x0][0x2d0], -R159.reuse ;  /* 0x0000b4001ff17a23 */ /* 0x100fe4000001089f */
[--C-:B------:R-:W-:Y:S02]  /*b4c0*/  FFMA.FTZ R242, R34, c[0x0][0x2d0], -R159.reuse ;  /* 0x0000b40022f27a23 */ /* 0x100fe4000001089f */
[--C-:B------:R-:W-:Y:S01]  /*b4d0*/  FFMA.FTZ R243, R35, c[0x0][0x2d0], -R159.reuse ;  /* 0x0000b40023f37a23 */ /* 0x100fe2000001089f */
[----:B------:R-:W-:Y:S01]  /*b4e0*/  LDSM.16.MT88.4 R28, [R222+0x1900] ;  /* 0x00190000de1c783b */ /* 0x000fe20000004200 */
[--C-:B------:R-:W-:Y:S01]  /*b4f0*/  FFMA.FTZ R244, R46, c[0x0][0x2d0], -R159.reuse ;  /* 0x0000b4002ef47a23 */ /* 0x100fe2000001089f */
[----:B------:R-:W-:Y:S01]  /*b500*/  MUFU.EX2 R179, R179 ;  /* 0x000000b300b37308 */ /* 0x000fe20000000800 */
[----:B-----5:R-:W-:Y:S01]  /*b510*/  F2FP.BF16.PACK_AB R131, R158, R155 ;  /* 0x0000009b9e83723e */ /* 0x020fe200000010ff */
[--C-:B------:R-:W-:Y:S02]  /*b520*/  FFMA.FTZ R245, R47, c[0x0][0x2d0], -R159.reuse ;  /* 0x0000b4002ff57a23 */ /* 0x100fe4000001089f */
[--C-:B------:R-:W-:Y:S02]  /*b530*/  FFMA.FTZ R246, R50, c[0x0][0x2d0], -R159.reuse ;  /* 0x0000b40032f67a23 */ /* 0x100fe4000001089f */
[----:B------:R-:W-:Y:S01]  /*b540*/  LDSM.16.MT88.4 R32, [R221+0x1900] ;  /* 0x00190000dd20783b */ /* 0x000fe20000004200 */
[----:B------:R-:W-:Y:S01]  /*b550*/  FFMA.FTZ R247, R51, c[0x0][0x2d0], -R159 ;  /* 0x0000b40033f77a23 */ /* 0x000fe2000001089f */
[C---:B----4-:R-:W-:Y:S02]  /*b560*/  HMMA.16816.F32.BF16 R4, R128.reuse, R136, R4 ;  /* 0x000000888004723c */ /* 0x050fe40000041804 */
[----:B------:R-:W-:Y:S03]  /*b570*/  MUFU.EX2 R180, R180 ;  /* 0x000000b400b47308 */ /* 0x000fe60000000800 */
[C---:B------:R-:W-:Y:S02]  /*b580*/  FMUL.FTZ R88, R3.reuse, R88 ;  /* 0x0000005803587220 */ /* 0x040fe40000410000 */
[C---:B------:R-:W-:Y:S01]  /*b590*/  FMUL.FTZ R89, R3.reuse, R89 ;  /* 0x0000005903597220 */ /* 0x040fe20000410000 */
[C---:B------:R-:W-:Y:S01]  /*b5a0*/  HMMA.16816.F32.BF16 R8, R128.reuse, R138, R8 ;  /* 0x0000008a8008723c */ /* 0x040fe20000041808 */
[----:B------:R-:W3:Y:S03]  /*b5b0*/  LDSM.16.MT88.4 R136, [R224+0x4100] ;  /* 0x00410000e088783b */ /* 0x000ee60000004200 */
[C---:B------:R-:W-:Y:S01]  /*b5c0*/  FMUL.FTZ R90, R2.reuse, R90 ;  /* 0x0000005a025a7220 */ /* 0x040fe20000410000 */
[----:B------:R-:W-:Y:S01]  /*b5d0*/  MUFU.EX2 R183, R183 ;  /* 0x000000b700b77308 */ /* 0x000fe20000000800 */
[C---:B------:R-:W-:Y:S02]  /*b5e0*/  FMUL.FTZ R91, R2.reuse, R91 ;  /* 0x0000005b025b7220 */ /* 0x040fe40000410000 */
[C---:B--2---:R-:W-:Y:S04]  /*b5f0*/  HMMA.16816.F32.BF16 R68, R128.reuse, R144, R68 ;  /* 0x000000908044723c */ /* 0x044fe80000041844 */
[C---:B------:R-:W-:Y:S02]  /*b600*/  FMUL.FTZ R92, R3.reuse, R92 ;  /* 0x0000005c035c7220 */ /* 0x040fe40000410000 */
[C---:B------:R-:W-:Y:S01]  /*b610*/  FMUL.FTZ R93, R3.reuse, R93 ;  /* 0x0000005d035d7220 */ /* 0x040fe20000410000 */
[----:B------:R-:W-:Y:S01]  /*b620*/  MUFU.EX2 R181, R181 ;  /* 0x000000b500b57308 */ /* 0x000fe20000000800 */
[C---:B------:R-:W-:Y:S01]  /*b630*/  HMMA.16816.F32.BF16 R72, R128.reuse, R146, R72 ;  /* 0x000000928048723c */ /* 0x040fe20000041848 */
[----:B------:R-:W2:Y:S03]  /*b640*/  LDSM.16.MT88.4 R144, [R222+0x4100] ;  /* 0x00410000de90783b */ /* 0x000ea60000004200 */
[C---:B------:R-:W-:Y:S02]  /*b650*/  FMUL.FTZ R94, R2.reuse, R94 ;  /* 0x0000005e025e7220 */ /* 0x040fe40000410000 */
[C---:B------:R-:W-:Y:S02]  /*b660*/  FMUL.FTZ R95, R2.reuse, R95 ;  /* 0x0000005f025f7220 */ /* 0x040fe40000410000 */
[C---:B-1----:R-:W-:Y:S01]  /*b670*/  HMMA.16816.F32.BF16 R76, R128.reuse, R148, R76 ;  /* 0x00000094804c723c */ /* 0x042fe2000004184c */
[----:B------:R-:W-:Y:S03]  /*b680*/  MUFU.EX2 R182, R182 ;  /* 0x000000b600b67308 */ /* 0x000fe60000000800 */
[C---:B------:R-:W-:Y:S02]  /*b690*/  FMUL.FTZ R96, R3.reuse, R96 ;  /* 0x0000006003607220 */ /* 0x040fe40000410000 */
[C---:B------:R-:W-:Y:S02]  /*b6a0*/  FMUL.FTZ R97, R3.reuse, R97 ;  /* 0x0000006103617220 */ /* 0x040fe40000410000 */
[C---:B------:R-:W-:Y:S01]  /*b6b0*/  HMMA.16816.F32.BF16 R80, R128.reuse, R150, R80 ;  /* 0x000000968050723c */ /* 0x040fe20000041850 */
[----:B------:R-:W-:Y:S02]  /*b6c0*/  LDSM.16.MT88.4 R148, [R220+0x900] ;  /* 0x00090000dc94783b */ /* 0x000fe40000004200 */
[----:B------:R-:W-:Y:S01]  /*b6d0*/  MUFU.EX2 R240, R240 ;  /* 0x000000f000f07308 */ /* 0x000fe20000000800 */
[C---:B------:R-:W-:Y:S02]  /*b6e0*/  FMUL.FTZ R98, R2.reuse, R98 ;  /* 0x0000006202627220 */ /* 0x040fe40000410000 */
[C---:B------:R-:W-:Y:S02]  /*b6f0*/  FMUL.FTZ R99, R2.reuse, R99 ;  /* 0x0000006302637220 */ /* 0x040fe40000410000 */
[C---:B------:R-:W-:Y:S04]  /*b700*/  HMMA.16816.F32.BF16 R84, R128.reuse, R124, R84 ;  /* 0x0000007c8054723c */ /* 0x040fe80000041854 */
        /* <DEDUP_REMOVED lines=8> */
[C---:B---3--:R-:W-:Y:S04]  /*b790*/  HMMA.16816.F32.BF16 R92, R128.reuse, R136, R92 ;  /* 0x00000088805c723c */ /* 0x048fe8000004185c */
[C---:B------:R-:W-:Y:S02]  /*b7a0*/  FMUL.FTZ R104, R3.reuse, R104 ;  /* 0x0000006803687220 */ /* 0x040fe40000410000 */
[C---:B------:R-:W-:Y:S02]  /*b7b0*/  FMUL.FTZ R105, R3.reuse, R105 ;  /* 0x0000006903697220 */ /* 0x040fe40000410000 */
[C---:B------:R-:W-:Y:S01]  /*b7c0*/  HMMA.16816.F32.BF16 R96, R128.reuse, R138, R96 ;  /* 0x0000008a8060723c */ /* 0x040fe20000041860 */
[----:B------:R-:W3:Y:S01]  /*b7d0*/  LDSM.16.MT88.4 R136, [R220+0x4100] ;  /* 0x00410000dc88783b */ /* 0x000ee20000004200 */
[----:B------:R-:W-:Y:S02]  /*b7e0*/  MUFU.EX2 R243, R243 ;  /* 0x000000f300f37308 */ /* 0x000fe40000000800 */
[C---:B------:R-:W-:Y:S02]  /*b7f0*/  FMUL.FTZ R106, R2.reuse, R106 ;  /* 0x0000006a026a7220 */ /* 0x040fe40000410000 */
[----:B------:R-:W-:Y:S02]  /*b800*/  FMUL.FTZ R107, R2, R107 ;  /* 0x0000006b026b7220 */ /* 0x000fe40000410000 */
[C---:B--2---:R-:W-:Y:S04]  /*b810*/  HMMA.16816.F32.BF16 R100, R128.reuse, R144, R100 ;  /* 0x000000908064723c */ /* 0x044fe80000041864 */
[--C-:B------:R-:W-:Y:S01]  /*b820*/  FFMA.FTZ R157, R12, c[0x0][0x2d0], -R163.reuse ;  /* 0x0000b4000c9d7a23 */ /* 0x100fe200000108a3 */
[----:B------:R-:W-:Y:S01]  /*b830*/  MUFU.EX2 R244, R244 ;  /* 0x000000f400f47308 */ /* 0x000fe20000000800 */
[----:B------:R-:W-:Y:S02]  /*b840*/  FMUL.FTZ R12, R3, R120 ;  /* 0x00000078030c7220 */ /* 0x000fe40000410000 */
[C---:B------:R-:W-:Y:S01]  /*b850*/  HMMA.16816.F32.BF16 R104, R128.reuse, R146, R104 ;  /* 0x000000928068723c */ /* 0x040fe20000041868 */
[----:B------:R-:W-:Y:S03]  /*b860*/  LDSM.16.MT88.4 R144, [R221+0x900] ;  /* 0x00090000dd90783b */ /* 0x000fe60000004200 */
[----:B------:R-:W-:Y:S02]  /*b870*/  FFMA.FTZ R160, R13, c[0x0][0x2d0], -R163 ;  /* 0x0000b4000da07a23 */ /* 0x000fe400000108a3 */
[----:B------:R-:W-:Y:S01]  /*b880*/  FMUL.FTZ R13, R3, R121 ;  /* 0x00000079030d7220 */ /* 0x000fe20000410000 */
[----:B------:R-:W-:Y:S01]  /*b890*/  MUFU.EX2 R157, R157 ;  /* 0x0000009d009d7308 */ /* 0x000fe20000000800 */
[--C-:B------:R-:W-:Y:S04]  /*b8a0*/  FFMA.FTZ R164, R14, c[0x0][0x2d0], -R159.reuse ;  /* 0x0000b4000ea47a23 */ /* 0x100fe8000001089f */
[C---:B------:R-:W-:Y:S02]  /*b8b0*/  FMUL.FTZ R14, R2.reuse, R122 ;  /* 0x0000007a020e7220 */ /* 0x040fe40000410000 */
[----:B------:R-:W-:Y:S02]  /*b8c0*/  FFMA.FTZ R165, R15, c[0x0][0x2d0], -R159 ;  /* 0x0000b4000fa57a23 */ /* 0x000fe4000001089f */
[----:B------:R-:W-:Y:S01]  /*b8d0*/  FMUL.FTZ R15, R2, R123 ;  /* 0x0000007b020f7220 */ /* 0x000fe20000410000 */
[----:B------:R-:W2:Y:S01]  /*b8e0*/  MUFU.EX2 R160, R160 ;  /* 0x000000a000a07308 */ /* 0x000ea20000000800 */
[----:B------:R-:W4:Y:S01]  /*b8f0*/  LDSM.16.MT88.4 R120, [R224+0x900] ;  /* 0x00090000e078783b */ /* 0x000f220000004200 */
[--C-:B------:R-:W-:Y:S02]  /*b900*/  FFMA.FTZ R161, R16, c[0x0][0x2d0], -R163.reuse ;  /* 0x0000b40010a17a23 */ /* 0x100fe400000108a3 */
[----:B------:R-:W-:Y:S02]  /*b910*/  FFMA.FTZ R162, R17, c[0x0][0x2d0], -R163 ;  /* 0x0000b40011a27a23 */ /* 0x000fe400000108a3 */
[C---:B-1----:R-:W-:Y:S03]  /*b920*/  HMMA.16816.F32.BF16 R12, R128.reuse, R124, R12 ;  /* 0x0000007c800c723c */ /* 0x042fe6000004180c */
[--C-:B------:R-:W-:Y:S01]  /*b930*/  FFMA.FTZ R166, R18, c[0x0][0x2d0], -R159.reuse ;  /* 0x0000b40012a67a23 */ /* 0x100fe2000001089f */
[----:B------:R-:W-:Y:S01]  /*b940*/  MUFU.EX2 R161, R161 ;  /* 0x000000a100a17308 */ /* 0x000fe20000000800 */
[----:B------:R-:W-:Y:S02]  /*b950*/  FFMA.FTZ R167, R19, c[0x0][0x2d0], -R159 ;  /* 0x0000b40013a77a23 */ /* 0x000fe4000001089f */
[C---:B------:R-:W-:Y:S02]  /*b960*/  FMUL.FTZ R108, R3.reuse, R108 ;  /* 0x0000006c036c7220 */ /* 0x040fe40000410000 */
[C---:B------:R-:W-:Y:S03]  /*b970*/  FMUL.FTZ R109, R3.reuse, R109 ;  /* 0x0000006d036d7220 */ /* 0x040fe60000410000 */
[C---:B------:R-:W-:Y:S02]  /*b980*/  FMUL.FTZ R110, R2.reuse, R110 ;  /* 0x0000006e026e7220 */ /* 0x040fe40000410000 */
[----:B------:R-:W1:Y:S01]  /*b990*/  MUFU.EX2 R162, R162 ;  /* 0x000000a200a27308 */ /* 0x000e620000000800 */
[----:B------:R-:W-:Y:S02]  /*b9a0*/  FMUL.FTZ R111, R2, R111 ;  /* 0x0000006f026f7220 */ /* 0x000fe40000410000 */
[C---:B------:R-:W-:Y:S01]  /*b9b0*/  FMUL.FTZ R16, R3.reuse, R116 ;  /* 0x0000007403107220 */ /* 0x040fe20000410000 */
[----:B--2---:R-:W-:Y:S01]  /*b9c0*/  F2FP.BF16.PACK_AB R116, R160, R157 ;  /* 0x0000009da074723e */ /* 0x004fe200000010ff */
[C---:B------:R-:W-:Y:S02]  /*b9d0*/  FMUL.FTZ R17, R3.reuse, R117 ;  /* 0x0000007503117220 */ /* 0x040fe40000410000 */
[C---:B------:R-:W-:Y:S01]  /*b9e0*/  FMUL.FTZ R18, R2.reuse, R118 ;  /* 0x0000007602127220 */ /* 0x040fe20000410000 */
[C---:B------:R-:W-:Y:S01]  /*b9f0*/  HMMA.16816.F32.BF16 R108, R128.reuse, R126, R108 ;  /* 0x0000007e806c723c */ /* 0x040fe2000004186c */
[----:B------:R-:W2:Y:S01]  /*ba00*/  LDSM.16.MT88.4 R124, [R222+0x900] ;  /* 0x00090000de7c783b */ /* 0x000ea20000004200 */
[----:B------:R-:W-:Y:S01]  /*ba10*/  MUFU.EX2 R164, R164 ;  /* 0x000000a400a47308 */ /* 0x000fe20000000800 */
[C---:B------:R-:W-:Y:S02]  /*ba20*/  FMUL.FTZ R19, R2.reuse, R119 ;  /* 0x0000007702137220 */ /* 0x040fe40000410000 */
[C---:B------:R-:W-:Y:S02]  /*ba30*/  FMUL.FTZ R112, R3.reuse, R112 ;  /* 0x0000007003707220 */ /* 0x040fe40000410000 */
[----:B------:R-:W-:Y:S02]  /*ba40*/  FMUL.FTZ R113, R3, R113 ;  /* 0x0000007103717220 */ /* 0x000fe40000410000 */
[C---:B------:R-:W-:Y:S01]  /*ba50*/  FMUL.FTZ R114, R2.reuse, R114 ;  /* 0x0000007202727220 */ /* 0x040fe20000410000 */
[C---:B---3--:R-:W-:Y:S02]  /*ba60*/  HMMA.16816.F32.BF16 R16, R128.reuse, R136, R16 ;  /* 0x000000888010723c */ /* 0x048fe40000041810 */
[----:B------:R-:W3:Y:S01]  /*ba70*/  MUFU.EX2 R165, R165 ;  /* 0x000000a500a57308 */ /* 0x000ee20000000800 */
[----:B------:R-:W-:Y:S02]  /*ba80*/  FMUL.FTZ R115, R2, R115 ;  /* 0x0000007302737220 */ /* 0x000fe40000410000 */
[--C-:B------:R-:W-:Y:S01]  /*ba90*/  FFMA.FTZ R176, R20, c[0x0][0x2d0], -R163.reuse ;  /* 0x0000b40014b07a23 */ /* 0x100fe200000108a3 */
[----:B-1----:R-:W-:Y:S01]  /*baa0*/  F2FP.BF16.PACK_AB R118, R162, R161 ;  /* 0x000000a1a276723e */ /* 0x002fe200000010ff */
[--C-:B------:R-:W-:Y:S02]  /*bab0*/  FFMA.FTZ R177, R21, c[0x0][0x2d0], -R163.reuse ;  /* 0x0000b40015b17a23 */ /* 0x100fe400000108a3 */
[--C-:B------:R-:W-:Y:S01]  /*bac0*/  FFMA.FTZ R52, R52, c[0x0][0x2d0], -R163.reuse ;  /* 0x0000b40034347a23 */ /* 0x100fe200000108a3 */
[----:B------:R-:W-:Y:S01]  /*bad0*/  HMMA.16816.F32.BF16 R112, R128, R138, R112 ;  /* 0x0000008a8070723c */ /* 0x000fe20000041870 */
[----:B------:R-:W1:Y:S01]  /*bae0*/  LDSM.16.MT88.4 R128, [R224+0x4900] ;  /* 0x00490000e080783b */ /* 0x000e620000004200 */
[----:B------:R-:W-:Y:S01]  /*baf0*/  MUFU.EX2 R166, R166 ;  /* 0x000000a600a67308 */ /* 0x000fe20000000800 */
[--C-:B------:R-:W-:Y:S02]  /*bb00*/  FFMA.FTZ R53, R53, c[0x0][0x2d0], -R163.reuse ;  /* 0x0000b40035357a23 */ /* 0x100fe400000108a3 */
[--C-:B------:R-:W-:Y:S02]  /*bb10*/  FFMA.FTZ R56, R56, c[0x0][0x2d0], -R163.reuse ;  /* 0x0000b40038387a23 */ /* 0x100fe400000108a3 */
[----:B------:R-:W-:Y:S02]  /*bb20*/  FFMA.FTZ R57, R57, c[0x0][0x2d0], -R163 ;  /* 0x0000b40039397a23 */ /* 0x000fe400000108a3 */
[----:B------:R-:W-:Y:S03]  /*bb30*/  LDSM.16.MT88.4 R136, [R220+0x4900] ;  /* 0x00490000dc88783b */ /* 0x000fe60000004200 */
[----:B------:R-:W5:Y:S01]  /*bb40*/  MUFU.EX2 R167, R167 ;  /* 0x000000a700a77308 */ /* 0x000f620000000800 */
[--C-:B------:R-:W-:Y:S02]  /*bb50*/  FFMA.FTZ R54, R54, c[0x0][0x2d0], -R159.reuse ;  /* 0x0000b40036367a23 */ /* 0x100fe4000001089f */
[--C-:B------:R-:W-:Y:S01]  /*bb60*/  FFMA.FTZ R55, R55, c[0x0][0x2d0], -R159.reuse ;  /* 0x0000b40037377a23 */ /* 0x100fe2000001089f */
[----:B---3--:R-:W-:Y:S01]  /*bb70*/  F2FP.BF16.PACK_AB R117, R165, R164 ;  /* 0x000000a4a575723e */ /* 0x008fe200000010ff */
[--C-:B------:R-:W-:Y:S02]  /*bb80*/  FFMA.FTZ R58, R58, c[0x0][0x2d0], -R159.reuse ;  /* 0x0000b4003a3a7a23 */ /* 0x100fe4000001089f */
[----:B------:R-:W-:Y:S02]  /*bb90*/  FFMA.FTZ R59, R59, c[0x0][0x2d0], -R159 ;  /* 0x0000b4003b3b7a23 */ /* 0x000fe4000001089f */
[--C-:B------:R-:W-:Y:S01]  /*bba0*/  FFMA.FTZ R60, R60, c[0x0][0x2d0], -R163.reuse ;  /* 0x0000b4003c3c7a23 */ /* 0x100fe200000108a3 */
[----:B------:R-:W-:Y:S01]  /*bbb0*/  MUFU.EX2 R176, R176 ;  /* 0x000000b000b07308 */ /* 0x000fe20000000800 */
[--C-:B------:R-:W-:Y:S02]  /*bbc0*/  FFMA.FTZ R61, R61, c[0x0][0x2d0], -R163.reuse ;  /* 0x0000b4003d3d7a23 */ /* 0x100fe400000108a3 */
[----:B------:R-:W-:Y:S02]  /*bbd0*/  FFMA.FTZ R64, R64, c[0x0][0x2d0], -R163 ;  /* 0x0000b40040407a23 */ /* 0x000fe400000108a3 */
[----:B------:R-:W-:Y:S02]  /*bbe0*/  FFMA.FTZ R133, R3, R236, R133 ;  /* 0x000000ec03857223 */ /* 0x000fe40000010085 */
[----:B------:R-:W-:Y:S02]  /*bbf0*/  FFMA.FTZ R153, R2, R229, R153 ;  /* 0x000000e502997223 */ /* 0x000fe40000010099 */
[----:B------:R-:W-:Y:S01]  /*bc00*/  FADD.FTZ R152, R152, R133 ;  /* 0x0000008598987221 */ /* 0x000fe20000010000 */
[----:B------:R-:W3:Y:S01]  /*bc10*/  MUFU.EX2 R177, R177 ;  /* 0x000000b100b17308 */ /* 0x000ee20000000800 */
[----:B------:R-:W-:Y:S01]  /*bc20*/  MOV R133, R132 ;  /* 0x0000008400857202 */ /* 0x000fe20000000f00 */
[----:B------:R-:W-:Y:S01]  /*bc30*/  FADD.FTZ R156, R156, R153 ;  /* 0x000000999c9c7221 */ /* 0x000fe20000010000 */
[----:B-----5:R-:W-:Y:S01]  /*bc40*/  F2FP.BF16.PACK_AB R119, R167, R166 ;  /* 0x000000a6a777723e */ /* 0x020fe200000010ff */
[----:B------:R-:W-:Y:S02]  /*bc50*/  FADD.FTZ R135, R135, R152 ;  /* 0x0000009887877221 */ /* 0x000fe40000010000 */
[----:B------:R-:W-:Y:S02]  /*bc60*/  FADD.FTZ R3, R155, R156 ;  /* 0x0000009c9b037221 */ /* 0x000fe40000010000 */
[----:B------:R-:W-:Y:S02]  /*bc70*/  FADD.FTZ R154, R154, R135 ;  /* 0x000000879a9a7221 */ /* 0x000fe40000010000 */
[----:B------:R-:W-:Y:S01]  /*bc80*/  MUFU.EX2 R245, R245 ;  /* 0x000000f500f57308 */ /* 0x000fe20000000800 */
[C---:B----4-:R-:W-:Y:S05]  /*bc90*/  HMMA.16816.F32.BF16 R4, R116.reuse, R120, R4 ;  /* 0x000000787404723c */ /* 0x050fea0000041804 */
[----:B------:R-:W-:Y:S02]  /*bca0*/  FADD.FTZ R3, R158, R3 ;  /* 0x000000039e037221 */ /* 0x000fe40000010000 */
[----:B------:R-:W-:Y:S01]  /*bcb0*/  FADD.FTZ R157, R157, R154 ;  /* 0x0000009a9d9d7221 */ /* 0x000fe20000010000 */
[C---:B------:R-:W-:Y:S01]  /*bcc0*/  HMMA.16816.F32.BF16 R8, R116.reuse, R122, R8 ;  /* 0x0000007a7408723c */ /* 0x040fe20000041808 */
[----:B------:R-:W4:Y:S01]  /*bcd0*/  LDSM.16.MT88.4 R120, [R222+0x4900] ;  /* 0x00490000de78783b */ /* 0x000f220000004200 */
[----:B------:R-:W-:Y:S02]  /*bce0*/  MUFU.EX2 R246, R246 ;  /* 0x000000f600f67308 */ /* 0x000fe40000000800 */
[----:B------:R-:W-:Y:S01]  /*bcf0*/  FADD.FTZ R164, R164, R3 ;  /* 0x00000003a4a47221 */ /* 0x000fe20000010000 */
[----:B---3--:R-:W-:Y:S01]  /*bd00*/  F2FP.BF16.PACK_AB R20, R177, R176 ;  /* 0x000000b0b114723e */ /* 0x008fe200000010ff */
        /* <DEDUP_REMOVED lines=16> */
[----:B------:R-:W-:Y:S04]  /*be10*/  FADD.FTZ R177, R177, R176 ;  /* 0x000000b0b1b17221 */ /* 0x000fe80000010000 */
[C---:B------:R-:W-:Y:S04]  /*be20*/  HMMA.16816.F32.BF16 R84, R116.reuse, R148, R84 ;  /* 0x000000947454723c */ /* 0x040fe80000041854 */
[----:B------:R-:W-:Y:S03]  /*be30*/  MUFU.EX2 R56, R56 ;  /* 0x0000003800387308 */ /* 0x000fe60000000800 */
[--C-:B------:R-:W-:Y:S01]  /*be40*/  FFMA.FTZ R148, R24, c[0x0][0x2d0], -R163.reuse ;  /* 0x0000b40018947a23 */ /* 0x100fe200000108a3 */
[C---:B------:R-:W-:Y:S04]  /*be50*/  HMMA.16816.F32.BF16 R88, R116.reuse, R150, R88 ;  /* 0x000000967458723c */ /* 0x040fe80000041858 */
[----:B------:R-:W-:Y:S02]  /*be60*/  FFMA.FTZ R149, R25, c[0x0][0x2d0], -R163 ;  /* 0x0000b40019957a23 */ /* 0x000fe400000108a3 */
[----:B------:R-:W-:Y:S01]  /*be70*/  LDSM.16.MT88.4 R24, [R222+0x1100] ;  /* 0x00110000de18783b */ /* 0x000fe20000004200 */
[--C-:B------:R-:W-:Y:S01]  /*be80*/  FFMA.FTZ R150, R22, c[0x0][0x2d0], -R159.reuse ;  /* 0x0000b40016967a23 */ /* 0x100fe2000001089f */
[C---:B-1----:R-:W-:Y:S01]  /*be90*/  HMMA.16816.F32.BF16 R92, R116.reuse, R128, R92 ;  /* 0x00000080745c723c */ /* 0x042fe2000004185c */
[----:B------:R-:W-:Y:S03]  /*bea0*/  MUFU.EX2 R148, R148 ;  /* 0x0000009400947308 */ /* 0x000fe60000000800 */
[----:B------:R-:W-:Y:S01]  /*beb0*/  FFMA.FTZ R151, R23, c[0x0][0x2d0], -R159 ;  /* 0x0000b40017977a23 */ /* 0x000fe2000001089f */
[----:B------:R-:W-:Y:S03]  /*bec0*/  F2FP.BF16.PACK_AB R23, R179, R178 ;  /* 0x000000b2b317723e */ /* 0x000fe600000010ff */
[C---:B------:R-:W-:Y:S01]  /*bed0*/  HMMA.16816.F32.BF16 R96, R116.reuse, R130, R96 ;  /* 0x000000827460723c */ /* 0x040fe20000041860 */
[----:B------:R-:W-:Y:S02]  /*bee0*/  LDSM.16.MT88.4 R128, [R222+0x5100] ;  /* 0x00510000de80783b */ /* 0x000fe40000004200 */
[----:B------:R-:W1:Y:S05]  /*bef0*/  MUFU.EX2 R149, R149 ;  /* 0x0000009500957308 */ /* 0x000e6a0000000800 */
[C---:B----4-:R-:W-:Y:S05]  /*bf00*/  HMMA.16816.F32.BF16 R100, R116.reuse, R120, R100 ;  /* 0x000000787464723c */ /* 0x050fea0000041864 */
[----:B------:R-:W-:Y:S03]  /*bf10*/  MUFU.EX2 R150, R150 ;  /* 0x0000009600967308 */ /* 0x000fe60000000800 */
[C---:B------:R-:W-:Y:S01]  /*bf20*/  HMMA.16816.F32.BF16 R104, R116.reuse, R122, R104 ;  /* 0x0000007a7468723c */ /* 0x040fe20000041868 */
[----:B------:R-:W3:Y:S06]  /*bf30*/  LDSM.16.MT88.4 R120, [R224+0x1100] ;  /* 0x00110000e078783b */ /* 0x000eec0000004200 */
[----:B------:R-:W4:Y:S01]  /*bf40*/  MUFU.EX2 R151, R151 ;  /* 0x0000009700977308 */ /* 0x000f220000000800 */
[C---:B--2---:R-:W-:Y:S04]  /*bf50*/  HMMA.16816.F32.BF16 R12, R116.reuse, R124, R12 ;  /* 0x0000007c740c723c */ /* 0x044fe8000004180c */
[C---:B-1----:R-:W-:Y:S01]  /*bf60*/  F2FP.BF16.PACK_AB R22, R149.reuse, R148 ;  /* 0x000000949516723e */ /* 0x042fe200000010ff */
[----:B------:R-:W-:Y:S03]  /*bf70*/  FADD.FTZ R148, R148, R177 ;  /* 0x000000b194947221 */ /* 0x000fe60000010000 */
[C---:B------:R-:W-:Y:S01]  /*bf80*/  HMMA.16816.F32.BF16 R108, R116.reuse, R126, R108 ;  /* 0x0000007e746c723c */ /* 0x040fe2000004186c */
[----:B------:R-:W-:Y:S01]  /*bf90*/  LDSM.16.MT88.4 R124, [R220+0x1100] ;  /* 0x00110000dc7c783b */ /* 0x000fe20000004200 */
[----:B------:R-:W-:Y:S02]  /*bfa0*/  MUFU.EX2 R57, R57 ;  /* 0x0000003900397308 */ /* 0x000fe40000000800 */
[----:B------:R-:W-:Y:S04]  /*bfb0*/  FADD.FTZ R149, R149, R148 ;  /* 0x0000009495957221 */ /* 0x000fe80000010000 */
[C---:B------:R-:W-:Y:S04]  /*bfc0*/  HMMA.16816.F32.BF16 R16, R116.reuse, R136, R16 ;  /* 0x000000887410723c */ /* 0x040fe80000041810 */
[----:B------:R-:W-:Y:S01]  /*bfd0*/  MUFU.EX2 R54, R54 ;  /* 0x0000003600367308 */ /* 0x000fe20000000800 */
[----:B------:R-:W-:Y:S01]  /*bfe0*/  FADD.FTZ R2, R180, R149 ;  /* 0x00000095b4027221 */ /* 0x000fe20000010000 */
[----:B----4-:R-:W-:Y:S02]  /*bff0*/  F2FP.BF16.PACK_AB R21, R151, R150 ;  /* 0x000000969715723e */ /* 0x010fe400000010ff */
[----:B------:R-:W-:Y:S01]  /*c000*/  HMMA.16816.F32.BF16 R112, R116, R138, R112 ;  /* 0x0000008a7470723c */ /* 0x000fe20000041870 */
[----:B------:R-:W1:Y:S03]  /*c010*/  LDSM.16.MT88.4 R116, [R221+0x1100] ;  /* 0x00110000dd74783b */ /* 0x000e660000004200 */
[----:B------:R-:W-:Y:S02]  /*c020*/  FADD.FTZ R150, R150, R167 ;  /* 0x000000a796967221 */ /* 0x000fe40000010000 */
[----:B------:R-:W-:Y:S01]  /*c030*/  MUFU.EX2 R55, R55 ;  /* 0x0000003700377308 */ /* 0x000fe20000000800 */
[----:B------:R-:W-:Y:S01]  /*c040*/  FADD.FTZ R2, R183, R2 ;  /* 0x00000002b7027221 */ /* 0x000fe20000010000 */
[C---:B---3--:R-:W-:Y:S01]  /*c050*/  HMMA.16816.F32.BF16 R4, R20.reuse, R120, R4 ;  /* 0x000000781404723c */ /* 0x048fe20000041804 */
[----:B------:R-:W-:Y:S04]  /*c060*/  LDSM.16.MT88.4 R136, [R221+0x5100] ;  /* 0x00510000dd88783b */ /* 0x000fe80000004200 */
[----:B------:R-:W-:Y:S03]  /*c070*/  FADD.FTZ R151, R151, R150 ;  /* 0x0000009697977221 */ /* 0x000fe60000010000 */
[----:B------:R-:W-:Y:S01]  /*c080*/  MUFU.EX2 R58, R58 ;  /* 0x0000003a003a7308 */ /* 0x000fe20000000800 */
[C---:B------:R-:W-:Y:S01]  /*c090*/  HMMA.16816.F32.BF16 R8, R20.reuse, R122, R8 ;  /* 0x0000007a1408723c */ /* 0x040fe20000041808 */
[----:B------:R-:W2:Y:S02]  /*c0a0*/  LDSM.16.MT88.4 R120, [R224+0x5100] ;  /* 0x00510000e078783b */ /* 0x000ea40000004200 */
[----:B------:R-:W-:Y:S02]  /*c0b0*/  FADD.FTZ R178, R178, R151 ;  /* 0x00000097b2b27221 */ /* 0x000fe40000010000 */
[----:B------:R-:W-:Y:S03]  /*c0c0*/  FADD.FTZ R3, R181, R2 ;  /* 0x00000002b5037221 */ /* 0x000fe60000010000 */
[C---:B------:R-:W-:Y:S01]  /*c0d0*/  HMMA.16816.F32.BF16 R68, R20.reuse, R24, R68 ;  /* 0x000000181444723c */ /* 0x040fe20000041844 */
[----:B------:R-:W-:Y:S03]  /*c0e0*/  MUFU.EX2 R59, R59 ;  /* 0x0000003b003b7308 */ /* 0x000fe60000000800 */
[----:B------:R-:W-:Y:S02]  /*c0f0*/  FADD.FTZ R179, R179, R178 ;  /* 0x000000b2b3b37221 */ /* 0x000fe40000010000 */
[----:B------:R-:W-:Y:S02]  /*c100*/  FADD.FTZ R3, R182, R3 ;  /* 0x00000003b6037221 */ /* 0x000fe40000010000 */
[C---:B------:R-:W-:Y:S01]  /*c110*/  HMMA.16816.F32.BF16 R72, R20.reuse, R26, R72 ;  /* 0x0000001a1448723c */ /* 0x040fe20000041848 */
[----:B------:R-:W3:Y:S02]  /*c120*/  LDSM.16.MT88.4 R24, [R224+0x1900] ;  /* 0x00190000e018783b */ /* 0x000ee40000004200 */
[----:B------:R-:W-:Y:S05]  /*c130*/  MUFU.EX2 R60, R60 ;  /* 0x0000003c003c7308 */ /* 0x000fea0000000800 */
[C---:B-1----:R-:W-:Y:S05]  /*c140*/  HMMA.16816.F32.BF16 R76, R20.reuse, R116, R76 ;  /* 0x00000074144c723c */ /* 0x042fea000004184c */
[----:B------:R-:W-:Y:S03]  /*c150*/  MUFU.EX2 R61, R61 ;  /* 0x0000003d003d7308 */ /* 0x000fe60000000800 */
[C---:B------:R-:W-:Y:S01]  /*c160*/  HMMA.16816.F32.BF16 R80, R20.reuse, R118, R80 ;  /* 0x000000761450723c */ /* 0x040fe20000041850 */
[----:B------:R-:W1:Y:S06]  /*c170*/  LDSM.16.MT88.4 R116, [R220+0x1900] ;  /* 0x00190000dc74783b */ /* 0x000e6c0000004200 */
[----:B------:R-:W-:Y:S01]  /*c180*/  MUFU.EX2 R64, R64 ;  /* 0x0000004000407308 */ /* 0x000fe20000000800 */
[C---:B------:R-:W-:Y:S08]  /*c190*/  HMMA.16816.F32.BF16 R84, R20.reuse, R124, R84 ;  /* 0x0000007c1454723c */ /* 0x040ff00000041854 */
[C---:B------:R-:W-:Y:S01]  /*c1a0*/  HMMA.16816.F32.BF16 R88, R20.reuse, R126, R88 ;  /* 0x0000007e1458723c */ /* 0x040fe20000041858 */
[----:B------:R-:W-:Y:S07]  /*c1b0*/  LDSM.16.MT88.4 R124, [R224+0x3900] ;  /* 0x00390000e07c783b */ /* 0x000fee0000004200 */
[C---:B--2---:R-:W-:Y:S07]  /*c1c0*/  HMMA.16816.F32.BF16 R92, R20.reuse, R120, R92 ;  /* 0x00000078145c723c */ /* 0x044fee000004185c */
[--C-:B------:R-:W-:Y:S01]  /*c1d0*/  FFMA.FTZ R120, R36, c[0x0][0x2d0], -R163.reuse ;  /* 0x0000b40024787a23 */ /* 0x100fe200000108a3 */
[C---:B------:R-:W-:Y:S04]  /*c1e0*/  HMMA.16816.F32.BF16 R96, R20.reuse, R122, R96 ;  /* 0x0000007a1460723c */ /* 0x040fe80000041860 */
[--C-:B------:R-:W-:Y:S01]  /*c1f0*/  FFMA.FTZ R121, R37, c[0x0][0x2d0], -R163.reuse ;  /* 0x0000b40025797a23 */ /* 0x100fe200000108a3 */
[----:B------:R-:W-:Y:S02]  /*c200*/  MUFU.EX2 R120, R120 ;  /* 0x0000007800787308 */ /* 0x000fe40000000800 */
[--C-:B------:R-:W-:Y:S01]  /*c210*/  FFMA.FTZ R122, R40, c[0x0][0x2d0], -R163.reuse ;  /* 0x0000b400287a7a23 */ /* 0x100fe200000108a3 */
[C---:B------:R-:W-:Y:S04]  /*c220*/  HMMA.16816.F32.BF16 R100, R20.reuse, R128, R100 ;  /* 0x000000801464723c */ /* 0x040fe80000041864 */
[----:B------:R-:W-:Y:S03]  /*c230*/  FFMA.FTZ R123, R41, c[0x0][0x2d0], -R163 ;  /* 0x0000b400297b7a23 */ /* 0x000fe600000108a3 */
[----:B------:R-:W2:Y:S01]  /*c240*/  MUFU.EX2 R121, R121 ;  /* 0x0000007900797308 */ /* 0x000ea20000000800 */
[C---:B------:R-:W-:Y:S08]  /*c250*/  HMMA.16816.F32.BF16 R104, R20.reuse, R130, R104 ;  /* 0x000000821468723c */ /* 0x040ff00000041868 */
[C---:B------:R-:W-:Y:S01]  /*c260*/  HMMA.16816.F32.BF16 R12, R20.reuse, R136, R12 ;  /* 0x00000088140c723c */ /* 0x040fe2000004180c */
[----:B------:R-:W-:Y:S06]  /*c270*/  MUFU.EX2 R122, R122 ;  /* 0x0000007a007a7308 */ /* 0x000fec0000000800 */
[--C-:B------:R-:W-:Y:S01]  /*c280*/  FFMA.FTZ R136, R38, c[0x0][0x2d0], -R159.reuse ;  /* 0x0000b40026887a23 */ /* 0x100fe2000001089f */
[C---:B------:R-:W-:Y:S03]  /*c290*/  HMMA.16816.F32.BF16 R108, R20.reuse, R138, R108 ;  /* 0x0000008a146c723c */ /* 0x040fe6000004186c */
[----:B------:R-:W4:Y:S01]  /*c2a0*/  MUFU.EX2 R123, R123 ;  /* 0x0000007b007b7308 */ /* 0x000f220000000800 */
[--C-:B------:R-:W-:Y:S02]  /*c2b0*/  FFMA.FTZ R137, R39, c[0x0][0x2d0], -R159.reuse ;  /* 0x0000b40027897a23 */ /* 0x100fe4000001089f */
[----:B------:R-:W-:Y:S01]  /*c2c0*/  LDSM.16.MT88.4 R36, [R220+0x2100] ;  /* 0x00210000dc24783b */ /* 0x000fe20000004200 */
[--C-:B------:R-:W-:Y:S01]  /*c2d0*/  FFMA.FTZ R138, R42, c[0x0][0x2d0], -R159.reuse ;  /* 0x0000b4002a8a7a23 */ /* 0x100fe2000001089f */
[C---:B------:R-:W-:Y:S04]  /*c2e0*/  HMMA.16816.F32.BF16 R16, R20.reuse, R144, R16 ;  /* 0x000000901410723c */ /* 0x040fe80000041810 */
[----:B------:R-:W-:Y:S01]  /*c2f0*/  FFMA.FTZ R139, R43, c[0x0][0x2d0], -R159 ;  /* 0x0000b4002b8b7a23 */ /* 0x000fe2000001089f */
[----:B------:R-:W-:Y:S01]  /*c300*/  MUFU.EX2 R136, R136 ;  /* 0x0000008800887308 */ /* 0x000fe20000000800 */
[----:B------:R-:W-:Y:S01]  /*c310*/  LDSM.16.MT88.4 R40, [R222+0x6100] ;  /* 0x00610000de28783b */ /* 0x000fe20000004200 */
[--C-:B------:R-:W-:Y:S01]  /*c320*/  FFMA.FTZ R144, R44, c[0x0][0x2d0], -R163.reuse ;  /* 0x0000b4002c907a23 */ /* 0x100fe200000108a3 */
[----:B------:R-:W-:Y:S04]  /*c330*/  HMMA.16816.F32.BF16 R112, R20, R146, R112 ;  /* 0x000000921470723c */ /* 0x000fe80000041870 */
[--C-:B------:R-:W-:Y:S02]  /*c340*/  FFMA.FTZ R145, R45, c[0x0][0x2d0], -R163.reuse ;  /* 0x0000b4002d917a23 */ /* 0x100fe400000108a3 */
[----:B------:R-:W-:Y:S01]  /*c350*/  LDSM.16.MT88.4 R44, [R222+0x2900] ;  /* 0x00290000de2c783b */ /* 0x000fe20000004200 */
[----:B------:R-:W-:Y:S01]  /*c360*/  F2FP.BF16.PACK_AB R20, R183, R180 ;  /* 0x000000b4b714723e */ /* 0x000fe200000010ff */
[--C-:B------:R-:W-:Y:S01]  /*c370*/  FFMA.FTZ R146, R48, c[0x0][0x2d0], -R163.reuse ;  /* 0x0000b40030927a23 */ /* 0x100fe200000108a3 */
[----:B------:R-:W-:Y:S01]  /*c380*/  F2FP.BF16.PACK_AB R22, R182, R181 ;  /* 0x000000b5b616723e */ /* 0x000fe200000010ff */
[----:B------:R-:W5:Y:S02]  /*c390*/  MUFU.EX2 R137, R137 ;  /* 0x0000008900897308 */ /* 0x000f640000000800 */
[----:B------:R-:W-:Y:S01]  /*c3a0*/  F2FP.BF16.PACK_AB R21, R241, R240 ;  /* 0x000000f0f115723e */ /* 0x000fe200000010ff */
[--C-:B------:R-:W-:Y:S01]  /*c3b0*/  FFMA.FTZ R147, R49, c[0x0][0x2d0], -R163.reuse ;  /* 0x0000b40031937a23 */ /* 0x100fe200000108a3 */
[----:B------:R-:W-:Y:S01]  /*c3c0*/  F2FP.BF16.PACK_AB R23, R243, R242 ;  /* 0x000000f2f317723e */ /* 0x000fe200000010ff */
[----:B------:R-:W-:Y:S01]  /*c3d0*/  LDSM.16.MT88.4 R48, [R220+0x7100] ;  /* 0x00710000dc30783b */ /* 0x000fe20000004200 */
[----:B------:R-:W-:Y:S02]  /*c3e0*/  FFMA.FTZ R163, R65, c[0x0][0x2d0], -R163 ;  /* 0x0000b40041a37a23 */ /* 0x000fe400000108a3 */
[----:B------:R-:W-:Y:S02]  /*c3f0*/  FADD.FTZ R240, R240, R179 ;  /* 0x000000b3f0f07221 */ /* 0x000fe40000010000 */
[----:B------:R-:W-:Y:S01]  /*c400*/  MUFU.EX2 R138, R138 ;  /* 0x0000008a008a7308 */ /* 0x000fe20000000800 */
[C---:B---3--:R-:W-:Y:S03]  /*c410*/  HMMA.16816.F32.BF16 R4, R20.reuse, R24, R4 ;  /* 0x000000181404723c */ /* 0x048fe60000041804 */
[----:B------:R-:W-:Y:S04]  /*c420*/  FADD.FTZ R241, R241, R240 ;  /* 0x000000f0f1f17221 */ /* 0x000fe80000010000 */
[----:B------:R-:W-:Y:S01]  /*c430*/  FADD.FTZ R242, R242, R241 ;  /* 0x000000f1f2f27221 */ /* 0x000fe20000010000 */
[C---:B------:R-:W-:Y:S01]  /*c440*/  HMMA.16816.F32.BF16 R8, R20.reuse, R26, R8 ;  /* 0x0000001a1408723c */ /* 0x040fe20000041808 */
[----:B------:R-:W3:Y:S01]  /*c450*/  LDSM.16.MT88.4 R24, [R224+0x5900] ;  /* 0x00590000e018783b */ /* 0x000ee20000004200 */
[----:B------:R-:W1:Y:S02]  /*c460*/  MUFU.EX2 R139, R139 ;  /* 0x0000008b008b7308 */ /* 0x000e640000000800 */
[----:B------:R-:W-:Y:S04]  /*c470*/  FADD.FTZ R243, R243, R242 ;  /* 0x000000f2f3f37221 */ /* 0x000fe80000010000 */
[C---:B------:R-:W-:Y:S04]  /*c480*/  HMMA.16816.F32.BF16 R68, R20.reuse, R28, R68 ;  /* 0x0000001c1444723c */ /* 0x040fe80000041844 */
[----:B------:R-:W-:Y:S04]  /*c490*/  MUFU.EX2 R144, R144 ;  /* 0x0000009000907308 */ /* 0x000fe80000000800 */
[C---:B------:R-:W-:Y:S01]  /*c4a0*/  HMMA.16816.F32.BF16 R72, R20.reuse, R30, R72 ;  /* 0x0000001e1448723c */ /* 0x040fe20000041848 */
[----:B------:R-:W2:Y:S05]  /*c4b0*/  LDSM.16.MT88.4 R28, [R222+0x5900] ;  /* 0x00590000de1c783b */ /* 0x000eaa0000004200 */
[----:B------:R-:W2:Y:S02]  /*c4c0*/  MUFU.EX2 R145, R145 ;  /* 0x0000009100917308 */ /* 0x000ea40000000800 */
[C---:B------:R-:W-:Y:S08]  /*c4d0*/  HMMA.16816.F32.BF16 R76, R20.reuse, R32, R76 ;  /* 0x00000020144c723c */ /* 0x040ff0000004184c */
[C---:B------:R-:W-:Y:S01]  /*c4e0*/  HMMA.16816.F32.BF16 R80, R20.reuse, R34, R80 ;  /* 0x000000221450723c */ /* 0x040fe20000041850 */
[----:B------:R-:W4:Y:S01]  /*c4f0*/  LDSM.16.MT88.4 R32, [R221+0x5900] ;  /* 0x00590000dd20783b */ /* 0x000f220000004200 */
[----:B------:R-:W-:Y:S06]  /*c500*/  MUFU.EX2 R146, R146 ;  /* 0x0000009200927308 */ /* 0x000fec0000000800 */
[C---:B-1----:R-:W-:Y:S04]  /*c510*/  HMMA.16816.F32.BF16 R84, R20.reuse, R116, R84 ;  /* 0x000000741454723c */ /* 0x042fe80000041854 */
[----:B------:R-:W1:Y:S04]  /*c520*/  MUFU.EX2 R147, R147 ;  /* 0x0000009300937308 */ /* 0x000e680000000800 */
[C---:B------:R-:W-:Y:S01]  /*c530*/  HMMA.16816.F32.BF16 R88, R20.reuse, R118, R88 ;  /* 0x000000761458723c */ /* 0x040fe20000041858 */
[----:B------:R-:W1:Y:S05]  /*c540*/  LDSM.16.MT88.4 R116, [R220+0x5900] ;  /* 0x00590000dc74783b */ /* 0x000e6a0000004200 */
[----:B------:R-:W1:Y:S02]  /*c550*/  MUFU.EX2 R163, R163 ;  /* 0x000000a300a37308 */ /* 0x000e640000000800 */
        /* <DEDUP_REMOVED lines=11> */
[----:B------:R-:W-:Y:S06]  /*c610*/  LDSM.16.MT88.4 R116, [R221+0x6100] ;  /* 0x00610000dd74783b */ /* 0x000fec0000004200 */
[----:B------:R-:W-:Y:S01]  /*c620*/  F2FP.BF16.PACK_AB R20, R121, R120 ;  /* 0x000000787914723e */ /* 0x000fe200000010ff */
[----:B------:R-:W-:Y:S01]  /*c630*/  FADD.FTZ R120, R120, R3 ;  /* 0x0000000378787221 */ /* 0x000fe20000010000 */
[----:B------:R-:W-:Y:S03]  /*c640*/  F2FP.BF16.PACK_AB R22, R123, R122 ;  /* 0x0000007a7b16723e */ /* 0x000fe600000010ff */
[----:B-----5:R-:W-:Y:S01]  /*c650*/  F2FP.BF16.PACK_AB R21, R137, R136 ;  /* 0x000000888915723e */ /* 0x020fe200000010ff */
[----:B------:R-:W-:Y:S01]  /*c660*/  FADD.FTZ R136, R136, R243 ;  /* 0x000000f388887221 */ /* 0x000fe20000010000 */
[----:B------:R-:W-:Y:S01]  /*c670*/  F2FP.BF16.PACK_AB R23, R139, R138 ;  /* 0x0000008a8b17723e */ /* 0x000fe200000010ff */
[----:B------:R-:W-:Y:S01]  /*c680*/  FADD.FTZ R121, R121, R120 ;  /* 0x0000007879797221 */ /* 0x000fe20000010000 */
[----:B------:R-:W-:Y:S01]  /*c690*/  MOV R3, R0 ;  /* 0x0000000000037202 */ /* 0x000fe20000000f00 */
[----:B------:R-:W-:Y:S02]  /*c6a0*/  FADD.FTZ R137, R137, R136 ;  /* 0x0000008889897221 */ /* 0x000fe40000010000 */
[----:B------:R-:W-:Y:S02]  /*c6b0*/  FADD.FTZ R122, R122, R121 ;  /* 0x000000797a7a7221 */ /* 0x000fe40000010000 */
[C---:B---3--:R-:W-:Y:S03]  /*c6c0*/  HMMA.16816.F32.BF16 R4, R20.reuse, R24, R4 ;  /* 0x000000181404723c */ /* 0x048fe60000041804 */
[----:B------:R-:W-:Y:S02]  /*c6d0*/  FADD.FTZ R138, R138, R137 ;  /* 0x000000898a8a7221 */ /* 0x000fe40000010000 */
[----:B------:R-:W-:Y:S02]  /*c6e0*/  FADD.FTZ R123, R123, R122 ;  /* 0x0000007a7b7b7221 */ /* 0x000fe40000010000 */
[----:B------:R-:W-:Y:S01]  /*c6f0*/  FADD.FTZ R139, R139, R138 ;  /* 0x0000008a8b8b7221 */ /* 0x000fe20000010000 */
[C---:B------:R-:W-:Y:S01]  /*c700*/  HMMA.16816.F32.BF16 R8, R20.reuse, R26, R8 ;  /* 0x0000001a1408723c */ /* 0x040fe20000041808 */
[----:B------:R-:W1:Y:S07]  /*c710*/  LDSM.16.MT88.4 R24, [R224+0x6100] ;  /* 0x00610000e018783b */ /* 0x000e6e0000004200 */
[C---:B--2---:R-:W-:Y:S08]  /*c720*/  HMMA.16816.F32.BF16 R68, R20.reuse, R28, R68 ;  /* 0x0000001c1444723c */ /* 0x044ff00000041844 */
[C---:B------:R-:W-:Y:S01]  /*c730*/  HMMA.16816.F32.BF16 R72, R20.reuse, R30, R72 ;  /* 0x0000001e1448723c */ /* 0x040fe20000041848 */
[----:B------:R-:W2:Y:S07]  /*c740*/  LDSM.16.MT88.4 R28, [R220+0x6100] ;  /* 0x00610000dc1c783b */ /* 0x000eae0000004200 */
[C---:B----4-:R-:W-:Y:S08]  /*c750*/  HMMA.16816.F32.BF16 R76, R20.reuse, R32, R76 ;  /* 0x00000020144c723c */ /* 0x050ff0000004184c */
        /* <DEDUP_REMOVED lines=8> */
[C---:B------:R-:W-:Y:S08]  /*c7e0*/  HMMA.16816.F32.BF16 R100, R20.reuse, R40, R100 ;  /* 0x000000281464723c */ /* 0x040ff00000041864 */
[C---:B------:R-:W-:Y:S01]  /*c7f0*/  HMMA.16816.F32.BF16 R104, R20.reuse, R42, R104 ;  /* 0x0000002a1468723c */ /* 0x040fe20000041868 */
[----:B------:R-:W-:Y:S07]  /*c800*/  LDSM.16.MT88.4 R40, [R222+0x7100] ;  /* 0x00710000de28783b */ /* 0x000fee0000004200 */
[C---:B------:R-:W-:Y:S08]  /*c810*/  HMMA.16816.F32.BF16 R12, R20.reuse, R116, R12 ;  /* 0x00000074140c723c */ /* 0x040ff0000004180c */
[C---:B------:R-:W-:Y:S08]  /*c820*/  HMMA.16816.F32.BF16 R108, R20.reuse, R118, R108 ;  /* 0x00000076146c723c */ /* 0x040ff0000004186c */
[C---:B--2---:R-:W-:Y:S08]  /*c830*/  HMMA.16816.F32.BF16 R16, R20.reuse, R28, R16 ;  /* 0x0000001c1410723c */ /* 0x044ff00000041810 */
[----:B------:R-:W-:Y:S01]  /*c840*/  HMMA.16816.F32.BF16 R112, R20, R30, R112 ;  /* 0x0000001e1470723c */ /* 0x000fe20000041870 */
[----:B------:R-:W2:Y:S06]  /*c850*/  LDSM.16.MT88.4 R28, [R224+0x6900] ;  /* 0x00690000e01c783b */ /* 0x000eac0000004200 */
        /* <DEDUP_REMOVED lines=28> */
[C---:B------:R-:W-:Y:S01]  /*ca20*/  HMMA.16816.F32.BF16 R104, R20.reuse, R34, R104 ;  /* 0x000000221468723c */ /* 0x040fe20000041868 */
[----:B------:R-:W3:Y:S07]  /*ca30*/  LDSM.16.MT88.4 R32, [R222+0x3100] ;  /* 0x00310000de20783b */ /* 0x000eee0000004200 */
[C---:B----4-:R-:W-:Y:S08]  /*ca40*/  HMMA.16816.F32.BF16 R12, R20.reuse, R36, R12 ;  /* 0x00000024140c723c */ /* 0x050ff0000004180c */
[C---:B------:R-:W-:Y:S01]  /*ca50*/  HMMA.16816.F32.BF16 R108, R20.reuse, R38, R108 ;  /* 0x00000026146c723c */ /* 0x040fe2000004186c */
[----:B------:R-:W-:Y:S07]  /*ca60*/  LDSM.16.MT88.4 R36, [R220+0x3100] ;  /* 0x00310000dc24783b */ /* 0x000fee0000004200 */
        /* <DEDUP_REMOVED lines=18> */
[C---:B---3--:R-:W-:Y:S07]  /*cb90*/  HMMA.16816.F32.BF16 R68, R20.reuse, R32, R68 ;  /* 0x000000201444723c */ /* 0x048fee0000041844 */
[--C-:B------:R-:W-:Y:S01]  /*cba0*/  FFMA.FTZ R32, R62, c[0x0][0x2d0], -R159.reuse ;  /* 0x0000b4003e207a23 */ /* 0x100fe2000001089f */
[C---:B------:R-:W-:Y:S04]  /*cbb0*/  HMMA.16816.F32.BF16 R72, R20.reuse, R34, R72 ;  /* 0x000000221448723c */ /* 0x040fe80000041848 */
[--C-:B------:R-:W-:Y:S01]  /*cbc0*/  FFMA.FTZ R33, R63, c[0x0][0x2d0], -R159.reuse ;  /* 0x0000b4003f217a23 */ /* 0x100fe2000001089f */
[----:B------:R-:W-:Y:S02]  /*cbd0*/  MUFU.EX2 R32, R32 ;  /* 0x0000002000207308 */ /* 0x000fe40000000800 */
[--C-:B------:R-:W-:Y:S01]  /*cbe0*/  FFMA.FTZ R34, R66, c[0x0][0x2d0], -R159.reuse ;  /* 0x0000b40042227a23 */ /* 0x100fe2000001089f */
[C---:B-1----:R-:W-:Y:S04]  /*cbf0*/  HMMA.16816.F32.BF16 R76, R20.reuse, R24, R76 ;  /* 0x00000018144c723c */ /* 0x042fe8000004184c */
[----:B------:R-:W-:Y:S03]  /*cc00*/  FFMA.FTZ R159, R67, c[0x0][0x2d0], -R159 ;  /* 0x0000b400439f7a23 */ /* 0x000fe6000001089f */
[----:B------:R-:W1:Y:S01]  /*cc10*/  MUFU.EX2 R33, R33 ;  /* 0x0000002100217308 */ /* 0x000e620000000800 */
[C---:B------:R-:W-:Y:S01]  /*cc20*/  HMMA.16816.F32.BF16 R80, R20.reuse, R26, R80 ;  /* 0x0000001a1450723c */ /* 0x040fe20000041850 */
[----:B------:R-:W3:Y:S07]  /*cc30*/  LDSM.16.MT88.4 R24, [R222+0x3900] ;  /* 0x00390000de18783b */ /* 0x000eee0000004200 */
[C---:B------:R-:W-:Y:S01]  /*cc40*/  HMMA.16816.F32.BF16 R84, R20.reuse, R36, R84 ;  /* 0x000000241454723c */ /* 0x040fe20000041854 */
[----:B------:R-:W-:Y:S07]  /*cc50*/  MUFU.EX2 R34, R34 ;  /* 0x0000002200227308 */ /* 0x000fee0000000800 */
[C---:B------:R-:W-:Y:S03]  /*cc60*/  HMMA.16816.F32.BF16 R88, R20.reuse, R38, R88 ;  /* 0x000000261458723c */ /* 0x040fe60000041858 */
[----:B------:R-:W4:Y:S05]  /*cc70*/  MUFU.EX2 R159, R159 ;  /* 0x0000009f009f7308 */ /* 0x000f2a0000000800 */
[C---:B--2---:R-:W-:Y:S08]  /*cc80*/  HMMA.16816.F32.BF16 R92, R20.reuse, R28, R92 ;  /* 0x0000001c145c723c */ /* 0x044ff0000004185c */
[C---:B------:R-:W-:Y:S01]  /*cc90*/  HMMA.16816.F32.BF16 R96, R20.reuse, R30, R96 ;  /* 0x0000001e1460723c */ /* 0x040fe20000041860 */
[----:B------:R-:W2:Y:S07]  /*cca0*/  LDSM.16.MT88.4 R28, [R221+0x3900] ;  /* 0x00390000dd1c783b */ /* 0x000eae0000004200 */
[C---:B------:R-:W-:Y:S08]  /*ccb0*/  HMMA.16816.F32.BF16 R100, R20.reuse, R40, R100 ;  /* 0x000000281464723c */ /* 0x040ff00000041864 */
[C---:B------:R-:W-:Y:S08]  /*ccc0*/  HMMA.16816.F32.BF16 R104, R20.reuse, R42, R104 ;  /* 0x0000002a1468723c */ /* 0x040ff00000041868 */
[C---:B------:R-:W-:Y:S08]  /*ccd0*/  HMMA.16816.F32.BF16 R12, R20.reuse, R44, R12 ;  /* 0x0000002c140c723c */ /* 0x040ff0000004180c */
[C---:B------:R-:W-:Y:S08]  /*cce0*/  HMMA.16816.F32.BF16 R108, R20.reuse, R46, R108 ;  /* 0x0000002e146c723c */ /* 0x040ff0000004186c */
[C---:B------:R-:W-:Y:S08]  /*ccf0*/  HMMA.16816.F32.BF16 R16, R20.reuse, R48, R16 ;  /* 0x000000301410723c */ /* 0x040ff00000041810 */
[----:B------:R-:W-:Y:S07]  /*cd00*/  HMMA.16816.F32.BF16 R112, R20, R50, R112 ;  /* 0x000000321470723c */ /* 0x000fee0000041870 */
[----:B------:R-:W-:Y:S01]  /*cd10*/  F2FP.BF16.PACK_AB R20, R61, R60 ;  /* 0x0000003c3d14723e */ /* 0x000fe200000010ff */
[----:B------:R-:W-:Y:S01]  /*cd20*/  FADD.FTZ R60, R60, R57 ;  /* 0x000000393c3c7221 */ /* 0x000fe20000010000 */
[----:B------:R-:W-:Y:S03]  /*cd30*/  F2FP.BF16.PACK_AB R22, R163, R64 ;  /* 0x00000040a316723e */ /* 0x000fe600000010ff */
[----:B-1----:R-:W-:Y:S01]  /*cd40*/  F2FP.BF16.PACK_AB R21, R33, R32 ;  /* 0x000000202115723e */ /* 0x002fe200000010ff */
[----:B------:R-:W-:Y:S01]  /*cd50*/  FADD.FTZ R32, R32, R59 ;  /* 0x0000003b20207221 */ /* 0x000fe20000010000 */
[----:B----4-:R-:W-:Y:S01]  /*cd60*/  F2FP.BF16.PACK_AB R23, R159, R34 ;  /* 0x000000229f17723e */ /* 0x010fe200000010ff */
[----:B------:R-:W-:Y:S02]  /*cd70*/  FADD.FTZ R61, R61, R60 ;  /* 0x0000003c3d3d7221 */ /* 0x000fe40000010000 */
[----:B------:R-:W-:Y:S02]  /*cd80*/  FADD.FTZ R33, R33, R32 ;  /* 0x0000002021217221 */ /* 0x000fe40000010000 */
[----:B------:R-:W-:Y:S02]  /*cd90*/  FADD.FTZ R64, R64, R61 ;  /* 0x0000003d40407221 */ /* 0x000fe40000010000 */
[C---:B------:R-:W-:Y:S01]  /*cda0*/  HMMA.16816.F32.BF16 R128, R20.reuse, R124, R4 ;  /* 0x0000007c1480723c */ /* 0x040fe20000041804 */
[----:B------:R-:W1:Y:S02]  /*cdb0*/  LDSM.16.MT88.4 R4, [R220+0x3900] ;  /* 0x00390000dc04783b */ /* 0x000e640000004200 */
[----:B------:R-:W-:Y:S02]  /*cdc0*/  FADD.FTZ R34, R34, R33 ;  /* 0x0000002122227221 */ /* 0x000fe40000010000 */
[----:B------:R-:W-:Y:S02]  /*cdd0*/  FADD.FTZ R236, R163, R64 ;  /* 0x00000040a3ec7221 */ /* 0x000fe40000010000 */
[----:B------:R-:W-:Y:S01]  /*cde0*/  FADD.FTZ R229, R159, R34 ;  /* 0x000000229fe57221 */ /* 0x000fe20000010000 */
[C---:B------:R-:W-:Y:S01]  /*cdf0*/  HMMA.16816.F32.BF16 R124, R20.reuse, R126, R8 ;  /* 0x0000007e147c723c */ /* 0x040fe20000041808 */
[----:B------:R-:W4:Y:S07]  /*ce00*/  LDSM.16.MT88.4 R8, [R224+0x7900] ;  /* 0x00790000e008783b */ /* 0x000f2e0000004200 */
[C---:B---3--:R-:W-:Y:S08]  /*ce10*/  HMMA.16816.F32.BF16 R68, R20.reuse, R24, R68 ;  /* 0x000000181444723c */ /* 0x048ff00000041844 */
[C---:B------:R-:W-:Y:S01]  /*ce20*/  HMMA.16816.F32.BF16 R72, R20.reuse, R26, R72 ;  /* 0x0000001a1448723c */ /* 0x040fe20000041848 */
[----:B------:R-:W3:Y:S07]  /*ce30*/  LDSM.16.MT88.4 R24, [R222+0x7900] ;  /* 0x00790000de18783b */ /* 0x000eee0000004200 */
[C---:B--2---:R-:W-:Y:S08]  /*ce40*/  HMMA.16816.F32.BF16 R76, R20.reuse, R28, R76 ;  /* 0x0000001c144c723c */ /* 0x044ff0000004184c */
[C---:B------:R-:W-:Y:S08]  /*ce50*/  HMMA.16816.F32.BF16 R80, R20.reuse, R30, R80 ;  /* 0x0000001e1450723c */ /* 0x040ff00000041850 */
[C---:B-1----:R-:W-:Y:S08]  /*ce60*/  HMMA.16816.F32.BF16 R84, R20.reuse, R4, R84 ;  /* 0x000000041454723c */ /* 0x042ff00000041854 */
[C---:B------:R-:W-:Y:S01]  /*ce70*/  HMMA.16816.F32.BF16 R88, R20.reuse, R6, R88 ;  /* 0x000000061458723c */ /* 0x040fe20000041858 */
[----:B------:R-:W1:Y:S07]  /*ce80*/  LDSM.16.MT88.4 R4, [R221+0x7900] ;  /* 0x00790000dd04783b */ /* 0x000e6e0000004200 */
[C---:B----4-:R-:W-:Y:S08]  /*ce90*/  HMMA.16816.F32.BF16 R92, R20.reuse, R8, R92 ;  /* 0x00000008145c723c */ /* 0x050ff0000004185c */
[C---:B------:R-:W-:Y:S01]  /*cea0*/  HMMA.16816.F32.BF16 R96, R20.reuse, R10, R96 ;  /* 0x0000000a1460723c */ /* 0x040fe20000041860 */
[----:B------:R-:W2:Y:S07]  /*ceb0*/  LDSM.16.MT88.4 R8, [R220+0x7900] ;  /* 0x00790000dc08783b */ /* 0x000eae0000004200 */
[C---:B---3--:R-:W-:Y:S08]  /*cec0*/  HMMA.16816.F32.BF16 R100, R20.reuse, R24, R100 ;  /* 0x000000181464723c */ /* 0x048ff00000041864 */
[C---:B------:R-:W-:Y:S08]  /*ced0*/  HMMA.16816.F32.BF16 R104, R20.reuse, R26, R104 ;  /* 0x0000001a1468723c */ /* 0x040ff00000041868 */
[C---:B-1----:R-:W-:Y:S08]  /*cee0*/  HMMA.16816.F32.BF16 R120, R20.reuse, R4, R12 ;  /* 0x000000041478723c */ /* 0x042ff0000004180c */
[C---:B------:R-:W-:Y:S08]  /*cef0*/  HMMA.16816.F32.BF16 R108, R20.reuse, R6, R108 ;  /* 0x00000006146c723c */ /* 0x040ff0000004186c */
[C---:B--2---:R-:W-:Y:S08]  /*cf00*/  HMMA.16816.F32.BF16 R116, R20.reuse, R8, R16 ;  /* 0x000000081474723c */ /* 0x044ff00000041810 */
[----:B------:R-:W-:Y:S01]  /*cf10*/  HMMA.16816.F32.BF16 R112, R20, R10, R112 ;  /* 0x0000000a1470723c */ /* 0x000fe20000041870 */
[----:B------:R-:W-:-:S07]  /*cf20*/  @P0 BRA `(.L_x_505) ;  /* 0xffffcc1000000947 */ /* 0x000fce000383ffff */
.L_x_504:
        /* <DEDUP_REMOVED lines=9> */
[----:B-1----:R-:W-:Y:S01]  /*cfc0*/  FADD.FTZ R5, R6, R5 ;  /* 0x0000000506057221 */ /* 0x002fe20000010000 */
[----:B------:R-:W-:Y:S01]  /*cfd0*/  MOV R6, 0xff800000 ;  /* 0xff80000000067802 */ /* 0x000fe20000000f00 */
[----:B--2---:R-:W-:-:S03]  /*cfe0*/  FADD.FTZ R2, R2, R7 ;  /* 0x0000000702027221 */ /* 0x004fc60000010000 */
[----:B------:R-:W-:Y:S02]  /*cff0*/  FSETP.NE.FTZ.AND P1, PT, R5, RZ, PT ;  /* 0x000000ff0500720b */ /* 0x000fe40003f35000 */
[----:B------:R-:W-:-:S11]  /*d000*/  FSETP.NE.FTZ.AND P0, PT, R2, RZ, PT ;  /* 0x000000ff0200720b */ /* 0x000fd60003f15000 */
[----:B------:R-:W1:Y:S01]  /*d010*/  @P1 MUFU.RCP R4, R5 ;  /* 0x0000000500041308 */ /* 0x000e620000001000 */
[----:B------:R-:W-:Y:S02]  /*d020*/  @P1 MOV R8, 0x3f317218 ;  /* 0x3f31721800081802 */ /* 0x000fe40000000f00 */
[----:B------:R-:W-:-:S03]  /*d030*/  @P0 MOV R7, 0x3f317218 ;  /* 0x3f31721800070802 */ /* 0x000fc60000000f00 */
        /* <DEDUP_REMOVED lines=74> */
.L_x_500:
        /* <DEDUP_REMOVED lines=119> */
.L_x_507:
[----:B--2---:R-:W-:Y:S01]  /*dc50*/  LOP3.LUT R3, R7, 0xffffffe0, RZ, 0xc0, !PT ;  /* 0xffffffe007037812 */ /* 0x004fe200078ec0ff */
[----:B------:R-:W1:Y:S01]  /*dc60*/  S2R R10, SR_CTAID.Y ;  /* 0x00000000000a7919 */ /* 0x000e620000002600 */
[----:B------:R-:W-:Y:S01]  /*dc70*/  SHF.R.S32.HI R7, RZ, 0x1f, R2 ;  /* 0x0000001fff077819 */ /* 0x000fe20000011402 */
[----:B------:R-:W-:Y:S01]  /*dc80*/  IMAD.MOV.U32 R13, RZ, RZ, c[0x0][0x4e8] ;  /* 0x00013a00ff0d7624 */ /* 0x000fe200078e00ff */
[----:B------:R-:W-:Y:S01]  /*dc90*/  MOV R19, R21 ;  /* 0x0000001500137202 */ /* 0x000fe20000000f00 */
[----:B------:R-:W-:Y:S01]  /*dca0*/  IMAD.IADD R12, R0, 0x1, -R3 ;  /* 0x00000001000c7824 */ /* 0x000fe200078e0a03 */
[----:B------:R-:W2:Y:S01]  /*dcb0*/  S2R R39, SR_CTAID.X ;  /* 0x0000000000277919 */ /* 0x000ea20000002500 */
[----:B------:R-:W-:Y:S01]  /*dcc0*/  LEA.HI R7, R7, R2, RZ, 0x3 ;  /* 0x0000000207077211 */ /* 0x000fe200078f18ff */
[----:B------:R-:W-:Y:S01]  /*dcd0*/  IMAD.MOV.U32 R18, RZ, RZ, R20 ;  /* 0x000000ffff127224 */ /* 0x000fe200078e0014 */
[----:B------:R-:W-:Y:S01]  /*dce0*/  LEA.HI R3, R9, R9, RZ, 0x1 ;  /* 0x0000000909037211 */ /* 0x000fe200078f08ff */
        /* <DEDUP_REMOVED lines=8> */
[----:B------:R-:W-:Y:S02]  /*dd70*/  ISETP.NE.AND P1, PT, R13, 0x1, PT ;  /* 0x000000010d00780c */ /* 0x000fe40003f25270 */
[----:B------:R-:W-:Y:S01]  /*dd80*/  IADD3 R13, R9, -R14, RZ ;  /* 0x8000000e090d7210 */ /* 0x000fe20007ffe0ff */
[----:B------:R-:W-:Y:S01]  /*dd90*/  IMAD R2, R2, 0x10, R11 ;  /* 0x0000001002027824 */ /* 0x000fe200078e020b */
[----:B------:R-:W-:Y:S01]  /*dda0*/  LOP3.LUT P2, RZ, R12, 0x3, RZ, 0xc0, !PT ;  /* 0x000000030cff7812 */ /* 0x000fe2000784c0ff */
        /* <DEDUP_REMOVED lines=12> */
[----:B------:R-:W-:Y:S02]  /*de70*/  SHF.R.S32.HI R13, RZ, 0x1f, R228 ;  /* 0x0000001fff0d7819 */ /* 0x000fe400000114e4 */
[----:B------:R-:W-:Y:S01]  /*de80*/  SEL R14, R228, RZ, !P0 ;  /* 0x000000ffe40e7207 */ /* 0x000fe20004000000 */
[----:B------:R-:W-:Y:S01]  /*de90*/  IMAD R7, R10, c[0x0][0x494], R7 ;  /* 0x000125000a077a24 */ /* 0x000fe200078e0207 */
[----:B------:R-:W-:Y:S01]  /*dea0*/  SEL R13, R13, RZ, !P0 ;  /* 0x000000ff0d0d7207 */ /* 0x000fe20004000000 */
[----:B------:R-:W-:-:S02]  /*deb0*/  IMAD.IADD R9, R0, 0x1, -R9 ;  /* 0x0000000100097824 */ /* 0x000fc400078e0a09 */
[----:B------:R-:W-:-:S04]  /*dec0*/  @P1 IMAD.HI.U32 R0, R3, c[0x0][0x4ec], RZ ;  /* 0x00013b0003001a27 */ /* 0x000fc800078e00ff */
[----:B------:R-:W-:Y:S01]  /*ded0*/  IMAD.IADD R19, R19, 0x1, R7 ;  /* 0x0000000113137824 */ /* 0x000fe200078e0207 */
[----:B------:R-:W-:Y:S01]  /*dee0*/  MOV R7, R3 ;  /* 0x0000000300077202 */ /* 0x000fe20000000f00 */
[----:B------:R-:W-:Y:S01]  /*def0*/  IMAD R11, R11, c[0x0][0x3e8], RZ ;  /* 0x0000fa000b0b7a24 */ /* 0x000fe200078e02ff */
[----:B------:R-:W-:Y:S01]  /*df00*/  @P1 SHF.R.U32.HI R7, RZ, c[0x0][0x4f0], R0 ;  /* 0x00013c00ff071a19 */ /* 0x000fe20000011600 */
[----:B------:R-:W-:-:S03]  /*df10*/  IMAD.WIDE.U32 R20, R10, c[0x0][0x3e8], R20 ;  /* 0x0000fa000a147a25 */ /* 0x000fc600078e0014 */
[----:B------:R-:W-:Y:S01]  /*df20*/  SHF.R.S32.HI R16, RZ, 0x1f, R7 ;  /* 0x0000001fff107819 */ /* 0x000fe20000011407 */
[----:B------:R-:W-:Y:S01]  /*df30*/  IMAD R11, R10, c[0x0][0x3ec], R11 ;  /* 0x0000fb000a0b7a24 */ /* 0x000fe200078e020b */
[----:B------:R-:W-:Y:S01]  /*df40*/  IADD3 R10, -R7, RZ, RZ ;  /* 0x000000ff070a7210 */ /* 0x000fe20007ffe1ff */
[----:B------:R-:W-:Y:S02]  /*df50*/  IMAD R0, R9, 0x20, R32 ;  /* 0x0000002009007824 */ /* 0x000fe400078e0220 */
[----:B------:R-:W-:Y:S02]  /*df60*/  IMAD.IADD R21, R21, 0x1, R11 ;  /* 0x0000000115157824 */ /* 0x000fe400078e020b */
[----:B------:R-:W-:Y:S02]  /*df70*/  IMAD R11, R39, 0x80, R0 ;  /* 0x00000080270b7824 */ /* 0x000fe400078e0200 */
[----:B------:R-:W-:Y:S02]  /*df80*/  IMAD R15, R13, c[0x0][0x498], RZ ;  /* 0x000126000d0f7a24 */ /* 0x000fe400078e02ff */
[----:B------:R-:W-:-:S04]  /*df90*/  IMAD.WIDE.U32 R18, R14, c[0x0][0x498], R18 ;  /* 0x000126000e127a25 */ /* 0x000fc800078e0012 */
[----:B------:R-:W-:Y:S01]  /*dfa0*/  IMAD R10, R10, c[0x0][0x4e8], R3 ;  /* 0x00013a000a0a7a24 */ /* 0x000fe200078e0203 */
[----:B------:R-:W-:Y:S01]  /*dfb0*/  IADD3 R18, P0, R7, R18, RZ ;  /* 0x0000001207127210 */ /* 0x000fe20007f1e0ff */
[----:B------:R-:W-:-:S03]  /*dfc0*/  @P1 IMAD.HI.U32 R0, R11, c[0x0][0x4ec], RZ ;  /* 0x00013b000b001a27 */ /* 0x000fc600078e00ff */
[----:B------:R-:W-:Y:S01]  /*dfd0*/  SHF.R.S32.HI R12, RZ, 0x1f, R10 ;  /* 0x0000001fff0c7819 */ /* 0x000fe2000001140a */
[----:B------:R-:W-:Y:S02]  /*dfe0*/  IMAD R3, R14, c[0x0][0x49c], R15 ;  /* 0x000127000e037a24 */ /* 0x000fe400078e020f */
        /* <DEDUP_REMOVED lines=13> */
[----:B------:R-:W-:Y:S01]  /*e0c0*/  IMAD R34, R34, c[0x0][0x4e8], R11 ;  /* 0x00013a0022227a24 */ /* 0x000fe200078e020b */
[----:B------:R-:W-:Y:S01]  /*e0d0*/  LOP3.LUT R16, R3, 0x38, R0, 0xf8, !PT ;  /* 0x0000003803107812 */ /* 0x000fe200078ef800 */
[----:B------:R-:W-:Y:S01]  /*e0e0*/  IMAD.IADD R10, R19, 0x1, R9 ;  /* 0x00000001130a7824 */ /* 0x000fe200078e0209 */
[----:B------:R-:W-:Y:S01]  /*e0f0*/  SHF.R.U32.HI R3, RZ, 0x3, R3 ;  /* 0x00000003ff037819 */ /* 0x000fe20000011603 */
[----:B------:R-:W-:Y:S01]  /*e100*/  SHFL.IDX PT, R42, R12, RZ, 0x1c1f ;  /* 0x001c1fff0c2a7589 */ /* 0x000fe200000e0000 */
[----:B------:R-:W-:Y:S01]  /*e110*/  SHF.R.S32.HI R9, RZ, 0x1f, R7 ;  /* 0x0000001fff097819 */ /* 0x000fe20000011407 */
[----:B------:R-:W-:Y:S01]  /*e120*/  IMAD R13, R14, c[0x0][0x3f4], R13 ;  /* 0x0000fd000e0d7a24 */ /* 0x000fe200078e020d */
[----:B------:R-:W-:Y:S01]  /*e130*/  LEA.HI.X R10, R18, c[0x0][0x454], R10, 0x2, P0 ;  /* 0x00011500120a7a11 */ /* 0x000fe200000f140a */
[----:B------:R1:W-:Y:S01]  /*e140*/  SHFL.IDX PT, R44, R12, 0x1, 0x1c1f ;  /* 0x003c1f000c2c7f89 */ /* 0x0003e200000e0000 */
[C---:B------:R-:W-:Y:S01]  /*e150*/  IMAD R11, R39.reuse, 0x80, R2 ;  /* 0x00000080270b7824 */ /* 0x040fe200078e0202 */
[----:B------:R-:W-:Y:S01]  /*e160*/  LOP3.LUT R3, R16, R3, RZ, 0x3c, !PT ;  /* 0x0000000310037212 */ /* 0x000fe200078e3cff */
[----:B------:R-:W-:Y:S01]  /*e170*/  IMAD.WIDE.U32 R14, R14, c[0x0][0x3f0], R20 ;  /* 0x0000fc000e0e7a25 */ /* 0x000fe200078e0014 */
[----:B------:R-:W2:Y:S01]  /*e180*/  SHFL.IDX PT, R43, R10, RZ, 0x1c1f ;  /* 0x001c1fff0a2b7589 */ /* 0x000ea200000e0000 */
[----:B------:R-:W-:-:S02]  /*e190*/  LEA R39, R39, R32, 0x7 ;  /* 0x0000002027277211 */ /* 0x000fc400078e38ff */
[----:B-----5:R-:W-:Y:S01]  /*e1a0*/  IMAD R2, R8, c[0x0][0x4e8], RZ ;  /* 0x00013a0008027a24 */ /* 0x020fe200078e02ff */
[----:B------:R-:W3:Y:S01]  /*e1b0*/  SHFL.IDX PT, R45, R10, 0x1, 0x1c1f ;  /* 0x003c1f000a2d7f89 */ /* 0x000ee200000e0000 */
[----:B------:R-:W-:Y:S01]  /*e1c0*/  IMAD R16, R9, c[0x0][0x3e0], RZ ;  /* 0x0000f80009107a24 */ /* 0x000fe200078e02ff */
[----:B------:R-:W-:Y:S01]  /*e1d0*/  IADD3 R9, R11, 0x8, RZ ;  /* 0x000000080b097810 */ /* 0x000fe20007ffe0ff */
[----:B------:R-:W-:Y:S01]  /*e1e0*/  IMAD.IADD R13, R15, 0x1, R13 ;  /* 0x000000010f0d7824 */ /* 0x000fe200078e020d */
[-C--:B------:R-:W-:Y:S01]  /*e1f0*/  ISETP.GE.OR P0, PT, R11, R2.reuse, P2 ;  /* 0x000000020b00720c */ /* 0x080fe20001706670 */
[----:B------:R-:W-:Y:S01]  /*e200*/  IMAD.SHL.U32 R8, R5, 0x8, RZ ;  /* 0x0000000805087824 */ /* 0x000fe200078e00ff */
[----:B------:R-:W-:Y:S01]  /*e210*/  ISETP.GE.OR P2, PT, R9, R2, P2 ;  /* 0x000000020900720c */ /* 0x000fe20001746670 */
[----:B------:R-:W-:-:S03]  /*e220*/  IMAD R16, R7, c[0x0][0x3e4], R16 ;  /* 0x0000f90007107a24 */ /* 0x000fc600078e0210 */
[----:B------:R-:W-:-:S04]  /*e230*/  LOP3.LUT R8, R3, 0x7ffffe00, R8, 0xf8, !PT ;  /* 0x7ffffe0003087812 */ /* 0x000fc800078ef808 */
[----:B------:R-:W-:Y:S02]  /*e240*/  SHF.L.U32 R40, R8, 0x1, RZ ;  /* 0x0000000108287819 */ /* 0x000fe400000006ff */
[----:B-1----:R-:W-:Y:S01]  /*e250*/  MOV R12, R14 ;  /* 0x0000000e000c7202 */ /* 0x002fe20000000f00 */
[----:B--2---:R1:W-:Y:S04]  /*e260*/  @!P0 ST.E [R42.64], R4 ;  /* 0x000000042a008985 */ /* 0x0043e8000c101912 */
[----:B------:R-:W-:Y:S01]  /*e270*/  IMAD.WIDE.U32 R14, R7, c[0x0][0x3e0], R12 ;  /* 0x0000f800070e7a25 */ /* 0x000fe200078e000c */
[----:B------:R-:W-:Y:S01]  /*e280*/  SHF.R.S32.HI R7, RZ, 0x1f, R34 ;  /* 0x0000001fff077819 */ /* 0x000fe20000011422 */
[----:B---3--:R1:W-:Y:S02]  /*e290*/  @!P2 ST.E [R44.64], R6 ;  /* 0x000000062c00a985 */ /* 0x0083e4000c101912 */
[----:B------:R-:W-:-:S02]  /*e2a0*/  IMAD.IADD R15, R15, 0x1, R16 ;  /* 0x000000010f0f7824 */ /* 0x000fc400078e0210 */
[----:B------:R-:W-:Y:S01]  /*e2b0*/  IMAD R7, R7, c[0x0][0x3d8], RZ ;  /* 0x0000f60007077a24 */ /* 0x000fe200078e02ff */
[----:B------:R1:W2:Y:S03]  /*e2c0*/  LDS.128 R28, [R40+0x1080] ;  /* 0x00108000281c7984 */ /* 0x0002a60000000c00 */
[C---:B------:R-:W-:Y:S01]  /*e2d0*/  IMAD R3, R34.reuse, c[0x0][0x3dc], R7 ;  /* 0x0000f70022037a24 */ /* 0x040fe200078e0207 */
[----:B------:R1:W3:Y:S01]  /*e2e0*/  LDS.128 R24, [R40+0x2080] ;  /* 0x0020800028187984 */ /* 0x0002e20000000c00 */
[----:B------:R-:W-:-:S03]  /*e2f0*/  IMAD.WIDE.U32 R34, R34, c[0x0][0x3d8], R14 ;  /* 0x0000f60022227a25 */ /* 0x000fc600078e000e */
[----:B------:R1:W4:Y:S01]  /*e300*/  LDS.128 R20, [R40+0x3080] ;  /* 0x0030800028147984 */ /* 0x0003220000000c00 */
[----:B------:R-:W-:Y:S01]  /*e310*/  IMAD.IADD R3, R35, 0x1, R3 ;  /* 0x0000000123037824 */ /* 0x000fe200078e0203 */
[C---:B------:R-:W-:Y:S02]  /*e320*/  LEA R38, P0, R34.reuse, c[0x0][0x380], 0x1 ;  /* 0x0000e00022267a11 */ /* 0x040fe400078008ff */
[----:B------:R1:W1:Y:S02]  /*e330*/  LDS.128 R16, [R40+0x5080] ;  /* 0x0050800028107984 */ /* 0x0002640000000c00 */
[----:B------:R-:W-:Y:S02]  /*e340*/  LEA.HI.X R37, R34, c[0x0][0x384], R3, 0x1, P0 ;  /* 0x0000e10022257a11 */ /* 0x000fe400000f0c03 */
[----:B------:R1:W1:Y:S01]  /*e350*/  LDS.128 R12, [R40+0x6080] ;  /* 0x00608000280c7984 */ /* 0x0002620000000c00 */
[----:B------:R-:W-:-:S03]  /*e360*/  ISETP.GE.AND P0, PT, R39, R2, PT ;  /* 0x000000022700720c */ /* 0x000fc60003f06270 */
[----:B------:R1:W1:Y:S04]  /*e370*/  LDS.128 R8, [R40+0x7080] ;  /* 0x0070800028087984 */ /* 0x0002680000000c00 */
[----:B------:R1:W1:Y:S04]  /*e380*/  SHFL.IDX PT, R42, R38, RZ, 0x181f ;  /* 0x00181fff262a7589 */ /* 0x00026800000e0000 */
[----:B------:R1:W1:Y:S02]  /*e390*/  SHFL.IDX PT, R43, R37, RZ, 0x181f ;  /* 0x00181fff252b7589 */ /* 0x00026400000e0000 */
[----:B------:R-:W-:Y:S05]  /*e3a0*/  @P0 BRA `(.L_x_509) ;  /* 0x000000b000000947 */ /* 0x000fea0003800000 */
[----:B------:R-:W5:Y:S01]  /*e3b0*/  LDS.128 R32, [R40+0x80] ;  /* 0x0000800028207984 */ /* 0x000f620000000c00 */
[----:B------:R-:W-:-:S02]  /*e3c0*/  ISETP.GE.AND P0, PT, R36, c[0x0][0x3c8], PT ;  /* 0x0000f20024007a0c */ /* 0x000fc40003f06270 */
[----:B------:R-:W-:Y:S01]  /*e3d0*/  ISETP.GE.AND P1, PT, R0, c[0x0][0x3c8], PT ;  /* 0x0000f20000007a0c */ /* 0x000fe20003f26270 */
[----:B-1----:R-:W1:Y:S10]  /*e3e0*/  LDS.128 R4, [R40+0x4080] ;  /* 0x0040800028047984 */ /* 0x002e740000000c00 */
[----:B------:R-:W-:-:S02]  /*e3f0*/  @!P0 SHF.R.S32.HI R3, RZ, 0x1f, R36 ;  /* 0x0000001fff038819 */ /* 0x000fc40000011424 */
[----:B------:R-:W-:Y:S02]  /*e400*/  @!P1 IMAD.WIDE R44, R0, 0x2, R42 ;  /* 0x00000002002c9825 */ /* 0x000fe400078e022a */
[----:B------:R-:W-:-:S04]  /*e410*/  @!P0 LEA.HI R3, R3, R36, RZ, 0x3 ;  /* 0x0000002403038211 */ /* 0x000fc800078f18ff */
[----:B------:R-:W-:-:S05]  /*e420*/  @!P0 LOP3.LUT R3, R3, 0xfffffff8, RZ, 0xc0, !PT ;  /* 0xfffffff803038812 */ /* 0x000fca00078ec0ff */
[----:B------:R-:W-:Y:S01]  /*e430*/  @!P0 IMAD.WIDE R42, R3, 0x2, R42 ;  /* 0x00000002032a8825 */ /* 0x000fe200078e022a */
[----:B-----5:R4:W-:Y:S04]  /*e440*/  @!P1 ST.E.128 [R44.64], R32 ;  /* 0x000000202c009985 */ /* 0x0209e8000c101d12 */
[----:B-1----:R4:W-:Y:S02]  /*e450*/  @!P0 ST.E.128 [R42.64], R4 ;  /* 0x000000042a008985 */ /* 0x0029e4000c101d12 */
.L_x_509:
[----:B------:R-:W-:Y:S05]  /*e460*/  BSYNC B0 ;  /* 0x0000000000007941 */ /* 0x000fea0003800000 */
.L_x_508:
[----:B------:R-:W-:Y:S01]  /*e470*/  IADD3 R3, R39, 0x20, RZ ;  /* 0x0000002027037810 */ /* 0x000fe20007ffe0ff */
[----:B----4-:R4:W3:Y:S01]  /*e480*/  SHFL.IDX PT, R5, R37, 0x1, 0x181f ;  /* 0x00381f0025057f89 */ /* 0x0108e200000e0000 */
[----:B------:R-:W-:Y:S02]  /*e490*/  BSSY B0, `(.L_x_510) ;  /* 0x000000d000007945 */ /* 0x000fe40003800000 */
[----:B------:R-:W-:Y:S01]  /*e4a0*/  ISETP.GE.AND P0, PT, R3, R2, PT ;  /* 0x000000020300720c */ /* 0x000fe20003f06270 */
[----:B-1----:R4:W1:-:S12]  /*e4b0*/  SHFL.IDX PT, R4, R38, 0x1, 0x181f ;  /* 0x00381f0026047f89 */ /* 0x00285800000e0000 */
[----:B------:R-:W-:Y:S05]  /*e4c0*/  @P0 BRA `(.L_x_511) ;  /* 0x0000009000000947 */ /* 0x000fea0003800000 */
[----:B------:R-:W-:Y:S02]  /*e4d0*/  ISETP.GE.AND P0, PT, R36, c[0x0][0x3c8], PT ;  /* 0x0000f20024007a0c */ /* 0x000fe40003f06270 */
[----:B------:R-:W-:-:S11]  /*e4e0*/  ISETP.GE.AND P1, PT, R0, c[0x0][0x3c8], PT ;  /* 0x0000f20000007a0c */ /* 0x000fd60003f26270 */
[----:B------:R-:W-:Y:S02]  /*e4f0*/  @!P0 SHF.R.S32.HI R3, RZ, 0x1f, R36 ;  /* 0x0000001fff038819 */ /* 0x000fe40000011424 */
[----:B-1-3--:R-:W-:Y:S02]  /*e500*/  @!P1 IMAD.WIDE R6, R0, 0x2, R4 ;  /* 0x0000000200069825 */ /* 0x00afe400078e0204 */
[----:B------:R-:W-:-:S03]  /*e510*/  @!P0 LEA.HI R3, R3, R36, RZ, 0x3 ;  /* 0x0000002403038211 */ /* 0x000fc600078f18ff */
[----:B--2---:R1:W-:Y:S01]  /*e520*/  @!P1 ST.E.128 [R6.64], R28 ;  /* 0x0000001c06009985 */ /* 0x0043e2000c101d12 */
[----:B------:R-:W-:-:S05]  /*e530*/  @!P0 LOP3.LUT R3, R3, 0xfffffff8, RZ, 0xc0, !PT ;  /* 0xfffffff803038812 */ /* 0x000fca00078ec0ff */
[----:B------:R-:W-:-:S05]  /*e540*/  @!P0 IMAD.WIDE R4, R3, 0x2, R4 ;  /* 0x0000000203048825 */ /* 0x000fca00078e0204 */
[----:B------:R1:W-:Y:S02]  /*e550*/  @!P0 ST.E.128 [R4.64], R16 ;  /* 0x0000001004008985 */ /* 0x0003e4000c101d12 */
.L_x_511:
[----:B------:R-:W-:Y:S05]  /*e560*/  BSYNC B0 ;  /* 0x0000000000007941 */ /* 0x000fea0003800000 */
.L_x_510:
[----:B------:R-:W-:Y:S01]  /*e570*/  IADD3 R3, R39, 0x40, RZ ;  /* 0x0000004027037810 */ /* 0x000fe20007ffe0ff */
[----:B-1-3--:R1:W3:Y:S01]  /*e580*/  SHFL.IDX PT, R5, R37, 0x2, 0x181f ;  /* 0x00581f0025057f89 */ /* 0x00a2e200000e0000 */
        /* <DEDUP_REMOVED lines=13> */
.L_x_513:
[----:B------:R-:W-:Y:S05]  /*e660*/  BSYNC B0 ;  /* 0x0000000000007941 */ /* 0x000fea0003800000 */
.L_x_512:
[----:B------:R-:W-:Y:S01]  /*e670*/  IADD3 R39, R39, 0x60, RZ ;  /* 0x0000006027277810 */ /* 0x000fe20007ffe0ff */
[----:B---3--:R3:W1:Y:S03]  /*e680*/  SHFL.IDX PT, R5, R37, 0x3, 0x181f ;  /* 0x00781f0025057f89 */ /* 0x00866600000e0000 */
[----:B------:R-:W-:Y:S01]  /*e690*/  ISETP.GE.AND P0, PT, R39, R2, PT ;  /* 0x000000022700720c */ /* 0x000fe20003f06270 */
[----:B----4-:R3:W4:-:S12]  /*e6a0*/  SHFL.IDX PT, R4, R38, 0x3, 0x181f ;  /* 0x00781f0026047f89 */ /* 0x01071800000e0000 */
        /* <DEDUP_REMOVED lines=12> */
.L_x_506:
        /* <DEDUP_REMOVED lines=18> */
.L_x_514:
        /* <DEDUP_REMOVED lines=42> */
.L_x_516:
[----:B------:R-:W-:Y:S05]  /*eb30*/  BSYNC B0 ;  /* 0x0000000000007941 */ /* 0x000fea0003800000 */
.L_x_515:
        /* <DEDUP_REMOVED lines=59> */
.L_x_518:
[----:B------:R-:W-:Y:S05]  /*eef0*/  BSYNC B0 ;  /* 0x0000000000007941 */ /* 0x000fea0003800000 */
.L_x_517:
        /* <DEDUP_REMOVED lines=15> */
.L_x_520:
[----:B------:R-:W-:Y:S05]  /*eff0*/  BSYNC B0 ;  /* 0x0000000000007941 */ /* 0x000fea0003800000 */
.L_x_519:
        /* <DEDUP_REMOVED lines=15> */
.L_x_522:
[----:B------:R-:W-:Y:S05]  /*f0f0*/  BSYNC B0 ;  /* 0x0000000000007941 */ /* 0x000fea0003800000 */
.L_x_521:
        /* <DEDUP_REMOVED lines=16> */
.L_x_523:
        /* <DEDUP_REMOVED lines=16> */
.L_x_1833:


//--------------------- .text._ZN7cutlass13device_kernelIN5flash19enable_sm80_to_sm89INS1_16FlashAttnFwdSm80INS1_25CollectiveMainloopFwdSm80ILi8ELi1ELb1EN4cute5tupleIJNS5_1CILi128EEES8_S8_EEELi128ENS_10bfloat16_tEfNS_4arch4Sm80ELb1ELb0ELb0ELb1ELb0ELb1ELb1ELb0EEENS1_21CollectiveEpilogueFwdIS9_NS6_IJNS7_ILi1EEESF_SF_EEESA_SC_Li256ELb1ELb1ELb0ELb0EEENS1_19SingleTileSchedulerILb1ELb0ELb1ELi128EEEEEEEEEvNT_6ParamsE --------------------------
	.section	.text._ZN7cutlass13device_kernelIN5flash19enable_sm80_to_sm89INS1_16FlashAttnFwdSm80INS1_25CollectiveMainloopFwdSm80ILi8ELi1ELb1EN4cute5tupleIJNS5_1CILi128EEES8_S8_EEELi128ENS_10bfloat16_tEfNS_4arch4Sm80ELb1ELb0ELb0ELb1ELb0ELb1ELb1ELb0EEENS1_21CollectiveEpilogueFwdIS9_NS6_IJNS7_ILi1EEESF_SF_EEESA_SC_Li256ELb1ELb1ELb0ELb0EEENS1_19SingleTileSchedulerILb1ELb0ELb1ELi128EEEEEEEEEvNT_6ParamsE,"ax",@progbits
	.sectioninfo	@"SHI_REGISTERS=255"
	.align	128
.text._ZN7cutlass13device_kernelIN5flash19enable_sm80_to_sm89INS1_16FlashAttnFwdSm80INS1_25CollectiveMainloopFwdSm80ILi8ELi1ELb1EN4cute5tupleIJNS5_1CILi128EEES8_S8_EEELi128ENS_10bfloat16_tEfNS_4arch4Sm80ELb1ELb0ELb0ELb1ELb0ELb1ELb1ELb0EEENS1_21CollectiveEpilogueFwdIS9_NS6_IJNS7_ILi1EEESF_SF_EEESA_SC_Li256ELb1ELb1ELb0ELb0EEENS1_19SingleTileSchedulerILb1ELb0ELb1ELi128EEEEEEEEEvNT_6ParamsE:
        .type           _ZN7cutlass13device_kernelIN5flash19enable_sm80_to_sm89INS1_16FlashAttnFwdSm80INS1_25CollectiveMainloopFwdSm80ILi8ELi1ELb1EN4cute5tupleIJNS5_1CILi128EEES8_S8_EEELi128ENS_10bfloat16_tEfNS_4arch4Sm80ELb1ELb0ELb0ELb1ELb0ELb1ELb1ELb0EEENS1_21CollectiveEpilogueFwdIS9_NS6_IJNS7_ILi1EEESF_SF_EEESA_SC_Li256ELb1ELb1ELb0ELb0EEENS1_19SingleTileSchedulerILb1ELb0ELb1ELi128EEEEEEEEEvNT_6ParamsE,@function
        .size           _ZN7cutlass13device_kernelIN5flash19enable_sm80_to_sm89INS1_16FlashAttnFwdSm80INS1_25CollectiveMainloopFwdSm80ILi8ELi1ELb1EN4cute5tupleIJNS5_1CILi128EEES8_S8_EEELi128ENS_10bfloat16_tEfNS_4arch4Sm80ELb1ELb0ELb0ELb1ELb0ELb1ELb1ELb0EEENS1_21CollectiveEpilogueFwdIS9_NS6_IJNS7_ILi1EEESF_SF_EEESA_SC_Li256ELb1ELb1ELb0ELb0EEENS1_19SingleTileSchedulerILb1ELb0ELb1ELi128EEEEEEEEEvNT_6ParamsE,(.L_x_1834 - _ZN7cutlass13device_kernelIN5flash19enable_sm80_to_sm89INS1_16FlashAttnFwdSm80INS1_25CollectiveMainloopFwdSm80ILi8ELi1ELb1EN4cute5tupleIJNS5_1CILi128EEES8_S8_EEELi128ENS_10bfloat16_tEfNS_4arch4Sm80ELb1ELb0ELb0ELb1ELb0ELb1ELb1ELb0EEENS1_21CollectiveEpilogueFwdIS9_NS6_IJNS7_ILi1EEESF_SF_EEESA_SC_Li256ELb1ELb1ELb0ELb0EEENS1_19SingleTileSchedulerILb1ELb0ELb1ELi128EEEEEEEEEvNT_6ParamsE)
        .other          _ZN7cutlass13device_kernelIN5flash19enable_sm80_to_sm89INS1_16FlashAttnFwdSm80INS1_25CollectiveMainloopFwdSm80ILi8ELi1ELb1EN4cute5tupleIJNS5_1CILi128EEES8_S8_EEELi128ENS_10bfloat16_tEfNS_4arch4Sm80ELb1ELb0ELb0ELb1ELb0ELb1ELb1ELb0EEENS1_21CollectiveEpilogueFwdIS9_NS6_IJNS7_ILi1EEESF_SF_EEESA_SC_Li256ELb1ELb1ELb0ELb0EEENS1_19SingleTileSchedulerILb1ELb0ELb1ELi128EEEEEEEEEvNT_6ParamsE,@"STO_CUDA_ENTRY STV_DEFAULT"
_ZN7cutlass13device_kernelIN5flash19enable_sm80_to_sm89INS1_16FlashAttnFwdSm80INS1_25CollectiveMainloopFwdSm80ILi8ELi1ELb1EN4cute5tupleIJNS5_1CILi128EEES8_S8_EEELi128ENS_10bfloat16_tEfNS_4arch4Sm80ELb1ELb0ELb0ELb1ELb0ELb1ELb1ELb0EEENS1_21CollectiveEpilogueFwdIS9_NS6_IJNS7_ILi1EEESF_SF_EEESA_SC_Li256ELb1ELb1ELb0ELb0EEENS1_19SingleTileSchedulerILb1ELb0ELb1ELi128EEEEEEEEEvNT_6ParamsE:
[----:B------:R-:W-:Y:S02]  /*0000*/  MOV R1, c[0x0][0x28] ;  /* 0x00000a0000017a02 */ /* 0x000fe40000000f00 */
[----:B------:R-:W1:Y:S01]  /*0010*/  S2R R228, SR_TID.X ;  /* 0x0000000000e47919 */ /* 0x000e620000002100 */
[----:B------:R-:W-:Y:S01]  /*0020*/  IMAD.MOV.U32 R14, RZ, RZ, 0x4 ;  /* 0x00000004ff0e7424 */ /* 0x000fe200078e00ff */
[----:B------:R-:W2:Y:S01]  /*0030*/  S2UR UR4, SR_CTAID.X ;  /* 0x00000000000479c3 */ /* 0x000ea20000002500 */
[----:B------:R-:W-:Y:S01]  /*0040*/  ULDC.64 UR8, c[0x0][0x118] ;  /* 0x0000460000087ab9 */ /* 0x000fe20000000a00 */
[----:B------:R-:W3:Y:S01]  /*0050*/  S2R R5, SR_CTAID.Z ;  /* 0x0000000000057919 */ /* 0x000ee20000002700 */
[----:B------:R-:W-:Y:S02]  /*0060*/  IADD3 R1, R1, -0x60, RZ ;  /* 0xffffffa001017810 */ /* 0x000fe40007ffe0ff */
        /* <DEDUP_REMOVED lines=10> */
.L_x_525:
        /* <DEDUP_REMOVED lines=8> */
.L_x_527:
[----:B------:R-:W-:-:S04]  /*0190*/  MOV R0, c[0x0][0x54c] ;  /* 0x0001530000007a02 */ /* 0x000fc80000000f00 */
.L_x_526:
[----:B------:R-:W-:Y:S01]  /*01a0*/  USHF.L.U32 UR4, UR4, 0x7, URZ ;  /* 0x0000000704047899 */ /* 0x000fe2000800063f */
[----:B-----5:R-:W-:-:S05]  /*01b0*/  IMAD R0, R0, c[0x0][0x548], RZ ;  /* 0x0001520000007a24 */ /* 0x020fca00078e02ff */
[----:B------:R-:W-:-:S04]  /*01c0*/  MOV R12, UR4 ;  /* 0x00000004000c7c02 */ /* 0x000fc80008000f00 */
[----:B------:R-:W-:-:S04]  /*01d0*/  ISETP.GE.AND P0, PT, R12, R0, PT ;  /* 0x000000000c00720c */ /* 0x000fc80003f06270 */
[----:B------:R-:W-:-:S05]  /*01e0*/  SEL R0, R5, 0xffffffff, !P0 ;  /* 0xffffffff05007807 */ /* 0x000fca0004000000 */
[----:B------:R2:W-:Y:S01]  /*01f0*/  STL [R1+0x5c], R0 ;  /* 0x00005c0001007387 */ /* 0x0005e20000100800 */
[----:B------:R-:W-:Y:S05]  /*0200*/  BRA `(.L_x_528) ;  /* 0x0000014000007947 */ /* 0x000fea0003800000 */
.L_x_524:
[----:B------:R-:W-:-:S04]  /*0210*/  ISETP.NE.U32.AND P0, PT, RZ, c[0x0][0x568], PT ;  /* 0x00015a00ff007a0c */ /* 0x000fc80003f05070 */
[----:B------:R-:W-:-:S13]  /*0220*/  ISETP.NE.AND.EX P0, PT, RZ, c[0x0][0x56c], PT, P0 ;  /* 0x00015b00ff007a0c */ /* 0x000fda0003f05300 */
[----:B------:R-:W-:Y:S05]  /*0230*/  @!P0 BRA `(.L_x_529) ;  /* 0x0000002000008947 */ /* 0x000fea0003800000 */
[----:B------:R1:W5:Y:S01]  /*0240*/  LDG.E R0, [R2.64] ;  /* 0x0000000802007981 */ /* 0x000362000c1e1900 */
[----:B------:R-:W-:Y:S05]  /*0250*/  BRA `(.L_x_530) ;  /* 0x0000009000007947 */ /* 0x000fea0003800000 */
.L_x_529:
        /* <DEDUP_REMOVED lines=8> */
.L_x_531:
[----:B------:R-:W-:-:S04]  /*02e0*/  MOV R0, c[0x0][0x54c] ;  /* 0x0001530000007a02 */ /* 0x000fc80000000f00 */
.L_x_530:
[----:B------:R-:W-:Y:S01]  /*02f0*/  USHF.L.U32 UR4, UR4, 0x7, URZ ;  /* 0x0000000704047899 */ /* 0x000fe2000800063f */
[----:B-----5:R-:W-:-:S05]  /*0300*/  IMAD R0, R0, c[0x0][0x548], RZ ;  /* 0x0001520000007a24 */ /* 0x020fca00078e02ff */
[----:B------:R-:W-:-:S04]  /*0310*/  MOV R12, UR4 ;  /* 0x00000004000c7c02 */ /* 0x000fc80008000f00 */
[----:B------:R-:W-:-:S04]  /*0320*/  ISETP.GE.AND P0, PT, R12, R0, PT ;  /* 0x000000000c00720c */ /* 0x000fc80003f06270 */
[----:B------:R-:W-:-:S05]  /*0330*/  SEL R0, R5, 0xffffffff, !P0 ;  /* 0xffffffff05007807 */ /* 0x000fca0004000000 */
[----:B------:R2:W-:Y:S04]  /*0340*/  STL [R1+0x5c], R0 ;  /* 0x00005c0001007387 */ /* 0x0005e80000100800 */
.L_x_528:
[----:B------:R-:W3:Y:S02]  /*0350*/  LDL R18, [R1+0x5c] ;  /* 0x00005c0001127983 */ /* 0x000ee40000100800 */
[----:B---3--:R-:W-:-:S13]  /*0360*/  ISETP.GE.AND P0, PT, R18, RZ, PT ;  /* 0x000000ff1200720c */ /* 0x008fda0003f06270 */
[----:B------:R-:W-:Y:S05]  /*0370*/  @!P0 EXIT ;  /* 0x000000000000894d */ /* 0x000fea0003800000 */
[----:B------:R-:W-:Y:S01]  /*0380*/  ISETP.NE.U32.AND P0, PT, RZ, c[0x0][0x370], PT ;  /* 0x0000dc00ff007a0c */ /* 0x000fe20003f05070 */
[----:B--2---:R-:W-:Y:S01]  /*0390*/  IMAD.MOV.U32 R0, RZ, RZ, c[0x0][0x168] ;  /* 0x00005a00ff007624 */ /* 0x004fe200078e00ff */
[----:B------:R-:W-:Y:S01]  /*03a0*/  ISETP.NE.U32.AND P1, PT, RZ, c[0x0][0x360], PT ;  /* 0x0000d800ff007a0c */ /* 0x000fe20003f25070 */
[----:B------:R-:W-:Y:S01]  /*03b0*/  CS2R R180, SRZ ;  /* 0x0000000000b47805 */ /* 0x000fe2000001ff00 */
[----:B------:R-:W-:Y:S01]  /*03c0*/  ISETP.NE.AND.EX P2, PT, RZ, c[0x0][0x374], PT, P0 ;  /* 0x0000dd00ff007a0c */ /* 0x000fe20003f45300 */
[----:B------:R-:W-:Y:S01]  /*03d0*/  IMAD.MOV.U32 R173, RZ, RZ, RZ ;  /* 0x000000ffffad7224 */ /* 0x000fe200078e00ff */
[----:B------:R-:W-:Y:S01]  /*03e0*/  ISETP.NE.AND.EX P0, PT, RZ, c[0x0][0x364], PT, P1 ;  /* 0x0000d900ff007a0c */ /* 0x000fe20003f05310 */
[----:B------:R-:W-:Y:S01]  /*03f0*/  IMAD.MOV.U32 R13, RZ, RZ, RZ ;  /* 0x000000ffff0d7224 */ /* 0x000fe200078e00ff */
        /* <DEDUP_REMOVED lines=11> */
[----:B-1----:R-:W-:Y:S01]  /*04b0*/  IMAD.WIDE R2, R18, R14, c[0x0][0x358] ;  /* 0x0000d60012027625 */ /* 0x002fe200078e020e */
[----:B------:R1:W3:Y:S04]  /*04c0*/  @P0 LDG.E R0, [R8.64] ;  /* 0x0000000808000981 */ /* 0x0002e8000c1e1900 */
[----:B------:R2:W5:Y:S04]  /*04d0*/  @P1 LDG.E R173, [R6.64] ;  /* 0x0000000806ad1981 */ /* 0x000568000c1e1900 */
[----:B------:R2:W5:Y:S04]  /*04e0*/  @P5 LDG.E R181, [R4.64] ;  /* 0x0000000804b55981 */ /* 0x000568000c1e1900 */
[----:B------:R2:W5:Y:S04]  /*04f0*/  @P3 LDG.E R13, [R2.64] ;  /* 0x00000008020d3981 */ /* 0x000568000c1e1900 */
[----:B------:R-:W4:Y:S01]  /*0500*/  S2R R26, SR_CTAID.Y ;  /* 0x00000000001a7919 */ /* 0x000f220000002600 */
[----:B------:R-:W-:-:S02]  /*0510*/  IMAD.MOV.U32 R126, RZ, RZ, c[0x0][0x228] ;  /* 0x00008a00ff7e7624 */ /* 0x000fc400078e00ff */
[----:B-1----:R-:W-:Y:S01]  /*0520*/  IMAD.MOV.U32 R8, RZ, RZ, c[0x0][0x1d0] ;  /* 0x00007400ff087624 */ /* 0x002fe200078e00ff */
[----:B----4-:R-:W-:Y:S01]  /*0530*/  SHF.R.S32.HI R212, RZ, 0x1f, R26 ;  /* 0x0000001fffd47819 */ /* 0x010fe2000001141a */
[----:B---3--:R2:W-:Y:S01]  /*0540*/  STL [R1+0x58], R0 ;  /* 0x0000580001007387 */ /* 0x0085e20000100800 */
[----:B------:R-:W-:Y:S01]  /*0550*/  IMAD.MOV.U32 R9, RZ, RZ, R0 ;  /* 0x000000ffff097224 */ /* 0x000fe200078e0000 */
[----:B------:R-:W-:Y:S05]  /*0560*/  @P0 BRA `(.L_x_532) ;  /* 0x0000005000000947 */ /* 0x000fea0003800000 */
[----:B------:R-:W-:Y:S05]  /*0570*/  @!P1 BRA `(.L_x_532) ;  /* 0x0000004000009947 */ /* 0x000fea0003800000 */
[----:B--2---:R1:W2:Y:S04]  /*0580*/  LDG.E R0, [R6.64] ;  /* 0x0000000806007981 */ /* 0x0042a8000c1e1900 */
[----:B-1----:R-:W2:Y:S02]  /*0590*/  LDG.E R6, [R6.64+0x4] ;  /* 0x0000040806067981 */ /* 0x002ea4000c1e1900 */
[----:B--2---:R-:W-:-:S05]  /*05a0*/  IADD3 R9, -R0, R6, RZ ;  /* 0x0000000600097210 */ /* 0x004fca0007ffe1ff */
[----:B------:R1:W-:Y:S02]  /*05b0*/  STL [R1+0x58], R9 ;  /* 0x0000580901007387 */ /* 0x0003e40000100800 */
.L_x_532:
[----:B------:R-:W-:-:S04]  /*05c0*/  ISETP.NE.U32.AND P0, PT, RZ, c[0x0][0x368], PT ;  /* 0x0000da00ff007a0c */ /* 0x000fc80003f05070 */
[----:B------:R-:W-:-:S13]  /*05d0*/  ISETP.NE.AND.EX P0, PT, RZ, c[0x0][0x36c], PT, P0 ;  /* 0x0000db00ff007a0c */ /* 0x000fda0003f05300 */
[----:B------:R-:W-:Y:S05]  /*05e0*/  @!P0 BRA `(.L_x_533) ;  /* 0x0000003000008947 */ /* 0x000fea0003800000 */
[----:B--2---:R-:W-:-:S05]  /*05f0*/  IMAD.WIDE R4, R18, R14, c[0x0][0x368] ;  /* 0x0000da0012047625 */ /* 0x004fca00078e020e */
[----:B------:R2:W5:Y:S01]  /*0600*/  LDG.E R8, [R4.64] ;  /* 0x0000000804087981 */ /* 0x000562000c1e1900 */
[----:B------:R-:W-:Y:S05]  /*0610*/  BRA `(.L_x_534) ;  /* 0x0000004000007947 */ /* 0x000fea0003800000 */
.L_x_533:
[----:B------:R-:W-:Y:S05]  /*0620*/  @!P5 BRA `(.L_x_534) ;  /* 0x000000300000d947 */ /* 0x000fea0003800000 */
[----:B--2---:R2:W3:Y:S04]  /*0630*/  LDG.E R0, [R4.64] ;  /* 0x0000000804007981 */ /* 0x0044e8000c1e1900 */
[----:B--2---:R-:W3:Y:S02]  /*0640*/  LDG.E R4, [R4.64+0x4] ;  /* 0x0000040804047981 */ /* 0x004ee4000c1e1900 */
[----:B---3--:R-:W-:Y:S02]  /*0650*/  IADD3 R8, -R0, R4, RZ ;  /* 0x0000000400087210 */ /* 0x008fe40007ffe1ff */
.L_x_534:
[----:B--2---:R2:W3:Y:S04]  /*0660*/  @P3 LDG.E R4, [R2.64] ;  /* 0x0000000802043981 */ /* 0x0044e8000c1e1900 */
[----:B------:R2:W3:Y:S01]  /*0670*/  @P3 LDG.E R0, [R2.64+0x4] ;  /* 0x0000040802003981 */ /* 0x0004e2000c1e1900 */
[----:B------:R-:W-:Y:S01]  /*0680*/  ISETP.NE.U32.AND P0, PT, RZ, c[0x0][0x378], PT ;  /* 0x0000de00ff007a0c */ /* 0x000fe20003f05070 */
[----:B-----5:R-:W-:-:S03]  /*0690*/  IMAD.MOV.U32 R165, RZ, RZ, R8 ;  /* 0x000000ffffa57224 */ /* 0x020fc600078e0008 */
[----:B------:R-:W-:Y:S01]  /*06a0*/  ISETP.NE.AND.EX P0, PT, RZ, c[0x0][0x37c], PT, P0 ;  /* 0x0000df00ff007a0c */ /* 0x000fe20003f05300 */
[----:B------:R-:W-:-:S12]  /*06b0*/  IMAD.MOV.U32 R5, RZ, RZ, c[0x0][0x2c4] ;  /* 0x0000b100ff057624 */ /* 0x000fd800078e00ff */
[----:B--2---:R-:W-:-:S05]  /*06c0*/  @P0 IMAD.WIDE R2, R18, R14, c[0x0][0x378] ;  /* 0x0000de0012020625 */ /* 0x004fca00078e020e */
[----:B------:R2:W5:Y:S01]  /*06d0*/  @P0 LDG.E R165, [R2.64] ;  /* 0x0000000802a50981 */ /* 0x000562000c1e1900 */
[----:B------:R-:W-:Y:S01]  /*06e0*/  ISETP.NE.AND P0, PT, R5, 0x1, PT ;  /* 0x000000010500780c */ /* 0x000fe20003f05270 */
[----:B------:R-:W-:Y:S02]  /*06f0*/  IMAD.IADD R5, R8, 0x1, -R180 ;  /* 0x0000000108057824 */ /* 0x000fe400078e0ab4 */
[----:B--2---:R-:W-:-:S05]  /*0700*/  IMAD.MOV.U32 R2, RZ, RZ, R12 ;  /* 0x000000ffff027224 */ /* 0x004fca00078e000c */
[----:B------:R2:W-:Y:S01]  /*0710*/  STL [R1], R2 ;  /* 0x0000000201007387 */ /* 0x0005e20000100800 */
[----:B---3--:R-:W-:-:S04]  /*0720*/  @P3 IMAD.IADD R126, R0, 0x1, -R4 ;  /* 0x00000001007e3824 */ /* 0x008fc800078e0a04 */
[----:B------:R-:W-:Y:S01]  /*0730*/  @P0 IADD3 R0, R2, 0x7f, RZ ;  /* 0x0000007f02000810 */ /* 0x000fe20007ffe0ff */
[----:B------:R-:W-:-:S04]  /*0740*/  IMAD.IADD R3, R5, 0x1, R126 ;  /* 0x0000000105037824 */ /* 0x000fc800078e027e */
[----:B--2---:R-:W-:Y:S01]  /*0750*/  @P0 IMAD.HI.U32 R2, R0, c[0x0][0x2c8], RZ ;  /* 0x0000b20000020a27 */ /* 0x004fe200078e00ff */
[----:B------:R-:W-:Y:S02]  /*0760*/  IADD3 R0, R12, 0x7f, RZ ;  /* 0x0000007f0c007810 */ /* 0x000fe40007ffe0ff */
[C---:B------:R-:W-:Y:S01]  /*0770*/  IADD3 R190, R3.reuse, 0x80, -R9 ;  /* 0x0000008003be7810 */ /* 0x040fe20007ffe809 */
[----:B------:R2:W-:Y:S01]  /*0780*/  STL [R1+0x40], R3 ;  /* 0x0000400301007387 */ /* 0x0005e20000100800 */
[----:B------:R-:W-:Y:S02]  /*0790*/  @P0 SHF.R.U32.HI R0, RZ, c[0x0][0x2cc], R2 ;  /* 0x0000b300ff000a19 */ /* 0x000fe40000011602 */
[----:B------:R-:W-:-:S03]  /*07a0*/  IADD3 R2, R3, 0x7f, RZ ;  /* 0x0000007f03027810 */ /* 0x000fc60007ffe0ff */
[----:B------:R-:W-:-:S05]  /*07b0*/  IMAD.IADD R0, R190, 0x1, R0 ;  /* 0x00000001be007824 */ /* 0x000fca00078e0200 */
[----:B------:R-:W-:-:S04]  /*07c0*/  SHF.R.S32.HI R4, RZ, 0x1f, R0 ;  /* 0x0000001fff047819 */ /* 0x000fc80000011400 */
[----:B------:R-:W-:-:S04]  /*07d0*/  LEA.HI R0, R4, R0, RZ, 0x7 ;  /* 0x0000000004007211 */ /* 0x000fc800078f38ff */
[----:B------:R-:W-:Y:S02]  /*07e0*/  SHF.R.S32.HI R0, RZ, 0x7, R0 ;  /* 0x00000007ff007819 */ /* 0x000fe40000011400 */
[----:B--2---:R-:W-:-:S04]  /*07f0*/  SHF.R.S32.HI R3, RZ, 0x1f, R2 ;  /* 0x0000001fff037819 */ /* 0x004fc80000011402 */
[----:B------:R-:W-:-:S04]  /*0800*/  LEA.HI R2, R3, R2, RZ, 0x7 ;  /* 0x0000000203027211 */ /* 0x000fc800078f38ff */
[----:B------:R-:W-:-:S04]  /*0810*/  SHF.R.S32.HI R189, RZ, 0x7, R2 ;  /* 0x00000007ffbd7819 */ /* 0x000fc80000011402 */
[----:B------:R-:W-:Y:S01]  /*0820*/  IMNMX R2, R189, R0, PT ;  /* 0x00000000bd027217 */ /* 0x000fe20003800200 */
[----:B------:R-:W-:-:S04]  /*0830*/  IMAD.MOV R0, RZ, RZ, -R5 ;  /* 0x000000ffff007224 */ /* 0x000fc800078e0a05 */
[----:B------:R-:W-:Y:S01]  /*0840*/  IMAD R3, R2, 0x80, -R5 ;  /* 0x0000008002037824 */ /* 0x000fe200078e0a05 */
        /* <DEDUP_REMOVED lines=11> */
[----:B------:R-:W-:-:S04]  /*0900*/  ISETP.NE.U32.AND P4, PT, RZ, c[0x0][0x340], PT ;  /* 0x0000d000ff007a0c */ /* 0x000fc80003f85070 */
[----:B------:R-:W-:-:S13]  /*0910*/  ISETP.NE.AND.EX P4, PT, RZ, c[0x0][0x344], PT, P4 ;  /* 0x0000d100ff007a0c */ /* 0x000fda0003f85340 */
[----:B------:R-:W-:-:S05]  /*0920*/  @P4 IMAD.WIDE R2, R18, R14, c[0x0][0x340] ;  /* 0x0000d00012024625 */ /* 0x000fca00078e020e */
[----:B------:R2:W3:Y:S01]  /*0930*/  @P4 LDG.E R16, [R2.64] ;  /* 0x0000000802104981 */ /* 0x0004e2000c1e1900 */
[----:B------:R-:W-:Y:S01]  /*0940*/  SHF.R.S32.HI R6, RZ, 0x1f, R228 ;  /* 0x0000001fff067819 */ /* 0x000fe200000114e4 */
[----:B------:R-:W-:Y:S01]  /*0950*/  IMAD.MOV.U32 R169, RZ, RZ, c[0x0][0x238] ;  /* 0x00008e00ffa97624 */ /* 0x000fe200078e00ff */
[----:B-1----:R-:W-:Y:S01]  /*0960*/  SHF.R.S32.HI R9, RZ, 0x1f, R18 ;  /* 0x0000001fff097819 */ /* 0x002fe20000011412 */
        /* <DEDUP_REMOVED lines=26> */
[----:B--2---:R-:W-:Y:S01]  /*0b10*/  IMAD.WIDE.U32 R2, R153, c[0x0][0x238], R32 ;  /* 0x00008e0099027a25 */ /* 0x004fe200078e0020 */
        /* <DEDUP_REMOVED lines=47> */
[C---:B------:R-:W-:Y:S01]  /*0e10*/  @P2 LEA R0, P3, R169.reuse, R20, 0x5 ;  /* 0x00000014a9002211 */ /* 0x040fe200078628ff */
        /* <DEDUP_REMOVED lines=35> */
[----:B---3--:R-:W-:Y:S01]  /*1050*/  @P4 SHF.R.S32.HI R17, RZ, 0x1f, R16 ;  /* 0x0000001fff114819 */ /* 0x008fe20000011410 */
        /* <DEDUP_REMOVED lines=153> */
[CC--:B------:R-:W-:Y:S01]  /*19f0*/  SHF.L.U64.HI R192, R5.reuse, R194.reuse, c[0x0][0x1e4] ;  /* 0x0000790005c07619 */ /* 0x0c0fe200000102c2 */
        /* <DEDUP_REMOVED lines=56> */
.L_x_582:
        /* <DEDUP_REMOVED lines=50> */
.L_x_540:
[----:B------:R-:W-:Y:S05]  /*20a0*/  BSYNC B0 ;  /* 0x0000000000007941 */ /* 0x000fea0003800000 */
.L_x_539:
        /* <DEDUP_REMOVED lines=39> */
.L_x_542:
[----:B------:R-:W-:Y:S05]  /*2320*/  BSYNC B0 ;  /* 0x0000000000007941 */ /* 0x000fea0003800000 */
.L_x_541:
        /* <DEDUP_REMOVED lines=40> */
.L_x_544:
[----:B------:R-:W-:Y:S05]  /*25b0*/  BSYNC B0 ;  /* 0x0000000000007941 */ /* 0x000fea0003800000 */
.L_x_543:
        /* <DEDUP_REMOVED lines=38> */
.L_x_546:
[----:B------:R-:W-:Y:S05]  /*2820*/  BSYNC B0 ;  /* 0x0000000000007941 */ /* 0x000fea0003800000 */
.L_x_545:
        /* <DEDUP_REMOVED lines=74> */
.L_x_550:
[----:B------:R-:W-:Y:S05]  /*2cd0*/  BSYNC B0 ;  /* 0x0000000000007941 */ /* 0x000fea0003800000 */
.L_x_549:
        /* <DEDUP_REMOVED lines=59> */
.L_x_548:
[----:B------:R-:W-:Y:S05]  /*3090*/  BSYNC B1 ;  /* 0x0000000000017941 */ /* 0x000fea0003800000 */
.L_x_547:
        /* <DEDUP_REMOVED lines=62> */
.L_x_554:
[----:B------:R-:W-:Y:S05]  /*3480*/  BSYNC B0 ;  /* 0x0000000000007941 */ /* 0x000fea0003800000 */
.L_x_553:
        /* <DEDUP_REMOVED lines=59> */
.L_x_552:
[----:B------:R-:W-:Y:S05]  /*3840*/  BSYNC B1 ;  /* 0x0000000000017941 */ /* 0x000fea0003800000 */
.L_x_551:
        /* <DEDUP_REMOVED lines=62> */
.L_x_558:
[----:B------:R-:W-:Y:S05]  /*3c30*/  BSYNC B0 ;  /* 0x0000000000007941 */ /* 0x000fea0003800000 */
.L_x_557:
        /* <DEDUP_REMOVED lines=59> */
.L_x_556:
[----:B------:R-:W-:Y:S05]  /*3ff0*/  BSYNC B1 ;  /* 0x0000000000017941 */ /* 0x000fea0003800000 */
.L_x_555:
        /* <DEDUP_REMOVED lines=61> */
.L_x_561:
[----:B------:R-:W-:Y:S05]  /*43d0*/  BSYNC B0 ;  /* 0x0000000000007941 */ /* 0x000fea0003800000 */
.L_x_560:
        /* <DEDUP_REMOVED lines=60> */
.L_x_538:
        /* <DEDUP_REMOVED lines=224> */
.L_x_563:
[----:B---3--:R-:W-:Y:S05]  /*55a0*/  BSYNC B0 ;  /* 0x0000000000007941 */ /* 0x008fea0003800000 */
.L_x_562:
        /* <DEDUP_REMOVED lines=115> */
.L_x_565:
[----:B------:R-:W-:Y:S05]  /*5ce0*/  BSYNC B0 ;  /* 0x0000000000007941 */ /* 0x000fea0003800000 */
.L_x_564:
        /* <DEDUP_REMOVED lines=115> */
.L_x_567:
[----:B------:R-:W-:Y:S05]  /*6420*/  BSYNC B0 ;  /* 0x0000000000007941 */ /* 0x000fea0003800000 */
.L_x_566:
        /* <DEDUP_REMOVED lines=116> */
.L_x_537:
        /* <DEDUP_REMOVED lines=19> */
.L_x_569:
[----:B------:R-:W-:Y:S05]  /*6ca0*/  BSYNC B0 ;  /* 0x0000000000007941 */ /* 0x000fea0003800000 */
.L_x_568:
        /* <DEDUP_REMOVED lines=19> */
.L_x_571:
[----:B------:R-:W-:Y:S05]  /*6de0*/  BSYNC B0 ;  /* 0x0000000000007941 */ /* 0x000fea0003800000 */
.L_x_570:
        /* <DEDUP_REMOVED lines=19> */
.L_x_573:
[----:B------:R-:W-:Y:S05]  /*6f20*/  BSYNC B0 ;  /* 0x0000000000007941 */ /* 0x000fea0003800000 */
.L_x_572:
        /* <DEDUP_REMOVED lines=18> */
.L_x_559:
[----:B------:R-:W-:Y:S05]  /*7050*/  BSYNC B2 ;  /* 0x0000000000027941 */ /* 0x000fea0003800000 */
.L_x_536:
        /* <DEDUP_REMOVED lines=28> */
[C---:B------:R-:W-:Y:S04]  /*7220*/  @P2 LEA R6, P0, R2.reuse, c[0x0][0x250], 0x1 ;  /* 0x0000940002062a11 */ /* 0x040fe800078008ff */
[----:B------:R-:W-:Y:S01]  /*7230*/  @P2 LEA.HI.X R7, R2, c[0x0][0x254], R3, 0x1, P0 ;  /* 0x0000950002072a11 */ /* 0x000fe200000f0c03 */
[----:B------:R-:W-:Y:S01]  /*7240*/  @P1 IMAD.MOV.U32 R3, RZ, RZ, R112 ;  /* 0x000000ffff031224 */ /* 0x000fe200078e0070 */
[----:B------:R-:W-:Y:S02]  /*7250*/  ISETP.GE.AND P0, PT, R5, 0x61, PT ;  /* 0x000000610500780c */ /* 0x000fe40003f06270 */
[-C--:B------:R-:W-:Y:S05]  /*7260*/  @P1 MOV R2, R102.reuse ;  /* 0x0000006600021202 */ /* 0x080fea0000000f00 */
[C---:B------:R-:W-:Y:S06]  /*7270*/  @P1 IMAD.WIDE.U32 R2, R9.reuse, c[0x0][0x258], R2 ;  /* 0x0000960009021a25 */ /* 0x040fec00078e0002 */
        /* <DEDUP_REMOVED lines=16> */
[C---:B------:R-:W-:Y:S11]  /*7380*/  IADD3 R0, -R13.reuse, R126, RZ ;  /* 0x0000007e0d007210 */ /* 0x040ff60007ffe1ff */
        /* <DEDUP_REMOVED lines=32> */
.L_x_575:
[----:B-1----:R-:W-:Y:S05]  /*7590*/  BSYNC B0 ;  /* 0x0000000000007941 */ /* 0x002fea0003800000 */
.L_x_574:
        /* <DEDUP_REMOVED lines=19> */
.L_x_577:
[----:B------:R-:W-:Y:S05]  /*76d0*/  BSYNC B0 ;  /* 0x0000000000007941 */ /* 0x000fea0003800000 */
.L_x_576:
        /* <DEDUP_REMOVED lines=19> */
.L_x_579:
[----:B------:R-:W-:Y:S05]  /*7810*/  BSYNC B0 ;  /* 0x0000000000007941 */ /* 0x000fea0003800000 */
.L_x_578:
        /* <DEDUP_REMOVED lines=19> */
.L_x_581:
[----:B------:R-:W-:Y:S05]  /*7950*/  BSYNC B0 ;  /* 0x0000000000007941 */ /* 0x000fea0003800000 */
.L_x_580:
        /* <DEDUP_REMOVED lines=20> */
[C---:B------:R-:W-:Y:S04]  /*7aa0*/  @P0 IADD3 R4, P1, R6.reuse, R172, RZ ;  /* 0x000000ac06040210 */ /* 0x040fe80007f3e0ff */
[----:B------:R2:W-:Y:S01]  /*7ab0*/  @P0 LDGSTS.E.BYPASS.LTC128B.128 [R74+0x9100], [R6.64], !P4 ;  /* 0x09100000064a0fae */ /* 0x0005e2000e101d48 */
[C---:B------:R-:W-:Y:S01]  /*7ac0*/  @P0 IMAD.X R5, R7.reuse, 0x1, R169, P1 ;  /* 0x0000000107050824 */ /* 0x040fe200008e06a9 */
[----:B------:R-:W-:Y:S02]  /*7ad0*/  @P0 IADD3 R10, P1, R6, R130, RZ ;  /* 0x00000082060a0210 */ /* 0x000fe40007f3e0ff */
        /* <DEDUP_REMOVED lines=13> */
.L_x_535:
[----:B------:R-:W3:Y:S01]  /*7bb0*/  LDL.LU R28, [R1+0x8] ;  /* 0x00000800011c7983 */ /* 0x000ee20000300800 */
[----:B------:R-:W-:-:S03]  /*7bc0*/  IMAD.MOV.U32 R203, RZ, RZ, c[0x0][0x2c4] ;  /* 0x0000b100ffcb7624 */ /* 0x000fc600078e00ff */
[----:B------:R-:W4:Y:S01]  /*7bd0*/  LDL R234, [R1] ;  /* 0x0000000001ea7983 */ /* 0x000f220000100800 */
[----:B--2---:R-:W-:Y:S01]  /*7be0*/  IADD3 R5, R181, R180, RZ ;  /* 0x000000b4b5057210 */ /* 0x004fe20007ffe0ff */
[----:B------:R-:W-:Y:S01]  /*7bf0*/  CS2R R10, SRZ ;  /* 0x00000000000a7805 */ /* 0x000fe2000001ff00 */
[----:B------:R-:W-:Y:S01]  /*7c00*/  ISETP.NE.AND P3, PT, R203, 0x1, PT ;  /* 0x00000001cb00780c */ /* 0x000fe20003f65270 */
[----:B------:R-:W-:Y:S01]  /*7c10*/  IMAD.MOV.U32 R114, RZ, RZ, RZ ;  /* 0x000000ffff727224 */ /* 0x000fe200078e00ff */
[----:B------:R-:W-:Y:S01]  /*7c20*/  PLOP3.LUT P2, PT, PT, PT, PT, 0x80, 0x0 ;  /* 0x000000000000781c */ /* 0x000fe20003f4f070 */
[----:B------:R-:W-:Y:S01]  /*7c30*/  CS2R R14, SRZ ;  /* 0x00000000000e7805 */ /* 0x000fe2000001ff00 */
[----:B------:R-:W-:Y:S01]  /*7c40*/  IMAD.MOV.U32 R112, RZ, RZ, RZ ;  /* 0x000000ffff707224 */ /* 0x000fe200078e00ff */
[----:B------:R-:W-:Y:S01]  /*7c50*/  MOV R134, RZ ;  /* 0x000000ff00867202 */ /* 0x000fe20000000f00 */
[----:B-1----:R-:W-:Y:S01]  /*7c60*/  CS2R R8, SRZ ;  /* 0x0000000000087805 */ /* 0x002fe2000001ff00 */
        /* <DEDUP_REMOVED lines=19> */
[----:B------:R-:W-:Y:S01]  /*7da0*/  CS2R R24, SRZ ;  /* 0x0000000000187805 */ /* 0x000fe2000001ff00 */
[----:B------:R-:W-:Y:S01]  /*7db0*/  IMAD.MOV.U32 R88, RZ, RZ, RZ ;  /* 0x000000ffff587224 */ /* 0x000fe200078e00ff */
[----:B------:R-:W-:Y:S01]  /*7dc0*/  CS2R R86, SRZ ;  /* 0x0000000000567805 */ /* 0x000fe2000001ff00 */
[----:B------:R-:W-:Y:S01]  /*7dd0*/  IMAD.MOV.U32 R84, RZ, RZ, RZ ;  /* 0x000000ffff547224 */ /* 0x000fe200078e00ff */
[----:B------:R-:W-:Y:S01]  /*7de0*/  CS2R R82, SRZ ;  /* 0x0000000000527805 */ /* 0x000fe2000001ff00 */
[----:B------:R-:W-:Y:S01]  /*7df0*/  CS2R R26, SRZ ;  /* 0x00000000001a7805 */ /* 0x000fe2000001ff00 */
[----:B------:R-:W-:Y:S01]  /*7e00*/  MOV R80, RZ ;  /* 0x000000ff00507202 */ /* 0x000fe20000000f00 */
[----:B------:R-:W-:Y:S01]  /*7e10*/  CS2R R78, SRZ ;  /* 0x00000000004e7805 */ /* 0x000fe2000001ff00 */
[----:B------:R-:W-:Y:S01]  /*7e20*/  IMAD.MOV.U32 R7, RZ, RZ, RZ ;  /* 0x000000ffff077224 */ /* 0x000fe200078e00ff */
[----:B------:R-:W-:Y:S01]  /*7e30*/  MOV R76, RZ ;  /* 0x000000ff004c7202 */ /* 0x000fe20000000f00 */
[----:B------:R-:W-:Y:S01]  /*7e40*/  CS2R R74, SRZ ;  /* 0x00000000004a7805 */ /* 0x000fe2000001ff00 */
[----:B------:R-:W-:Y:S01]  /*7e50*/  CS2R R72, SRZ ;  /* 0x0000000000487805 */ /* 0x000fe2000001ff00 */
[----:B------:R-:W-:Y:S01]  /*7e60*/  CS2R R70, SRZ ;  /* 0x0000000000467805 */ /* 0x000fe2000001ff00 */
[----:B------:R-:W-:Y:S01]  /*7e70*/  CS2R R68, SRZ ;  /* 0x0000000000447805 */ /* 0x000fe2000001ff00 */
[----:B------:R-:W-:Y:S01]  /*7e80*/  CS2R R126, SRZ ;  /* 0x00000000007e7805 */ /* 0x000fe2000001ff00 */
[----:B------:R-:W-:Y:S01]  /*7e90*/  IMAD.MOV.U32 R124, RZ, RZ, RZ ;  /* 0x000000ffff7c7224 */ /* 0x000fe200078e00ff */
[----:B------:R-:W-:Y:S01]  /*7ea0*/  CS2R R122, SRZ ;  /* 0x00000000007a7805 */ /* 0x000fe2000001ff00 */
[----:B------:R-:W-:Y:S01]  /*7eb0*/  MOV R120, RZ ;  /* 0x000000ff00787202 */ /* 0x000fe20000000f00 */
[----:B------:R-:W-:Y:S01]  /*7ec0*/  CS2R R30, SRZ ;  /* 0x00000000001e7805 */ /* 0x000fe2000001ff00 */
[----:B---3--:R-:W-:-:S02]  /*7ed0*/  LOP3.LUT R28, R28, 0xffffffdf, RZ, 0xc0, !PT ;  /* 0xffffffdf1c1c7812 */ /* 0x008fc400078ec0ff */
[----:B----4-:R-:W-:Y:S02]  /*7ee0*/  IADD3 R0, R234, 0x7f, RZ ;  /* 0x0000007fea007810 */ /* 0x010fe40007ffe0ff */
[----:B------:R-:W-:-:S03]  /*7ef0*/  @P3 LOP3.LUT R28, R28, 0x20, RZ, 0xfc, !PT ;  /* 0x000000201c1c3812 */ /* 0x000fc600078efcff */
[----:B------:R-:W-:Y:S02]  /*7f00*/  @P3 IMAD.HI.U32 R2, R0, c[0x0][0x2c8], RZ ;  /* 0x0000b20000023a27 */ /* 0x000fe400078e00ff */
[----:B------:R1:W-:Y:S03]  /*7f10*/  STL [R1+0x8], R28 ;  /* 0x0000081c01007387 */ /* 0x0003e60000100800 */
[----:B------:R-:W-:-:S05]  /*7f20*/  @P3 SHF.R.U32.HI R0, RZ, c[0x0][0x2cc], R2 ;  /* 0x0000b300ff003a19 */ /* 0x000fca0000011602 */
[----:B------:R-:W-:-:S05]  /*7f30*/  IMAD.IADD R0, R190, 0x1, R0 ;  /* 0x00000001be007824 */ /* 0x000fca00078e0200 */
[----:B------:R-:W-:-:S04]  /*7f40*/  SHF.R.S32.HI R2, RZ, 0x1f, R0 ;  /* 0x0000001fff027819 */ /* 0x000fc80000011400 */
[----:B------:R-:W-:-:S04]  /*7f50*/  LEA.HI R0, R2, R0, RZ, 0x7 ;  /* 0x0000000002007211 */ /* 0x000fc800078f38ff */
[----:B------:R-:W-:-:S04]  /*7f60*/  SHF.R.S32.HI R0, RZ, 0x7, R0 ;  /* 0x00000007ff007819 */ /* 0x000fc80000011400 */
[----:B------:R-:W-:-:S04]  /*7f70*/  IMNMX R208, R189, R0, PT ;  /* 0x00000000bdd07217 */ /* 0x000fc80003800200 */
[----:B------:R-:W-:-:S13]  /*7f80*/  ISETP.GE.AND P0, PT, R208, 0x1, PT ;  /* 0x00000001d000780c */ /* 0x000fda0003f06270 */
[----:B------:R-:W-:Y:S05]  /*7f90*/  @!P0 BRA `(.L_x_583) ;  /* 0x00011f4000008947 */ /* 0x000fea0003800000 */
[----:B-1----:R-:W2:Y:S01]  /*7fa0*/  LDL R22, [R1+0x5c] ;  /* 0x00005c0001167983 */ /* 0x002ea20000100800 */
[----:B------:R-:W-:-:S03]  /*7fb0*/  ISETP.NE.U32.AND P0, PT, RZ, c[0x0][0x340], PT ;  /* 0x0000d000ff007a0c */ /* 0x000fc60003f05070 */
[----:B------:R-:W3:Y:S01]  /*7fc0*/  LDL R206, [R1+0x40] ;  /* 0x0000400001ce7983 */ /* 0x000ee20000100800 */
[----:B------:R-:W-:-:S03]  /*7fd0*/  ISETP.NE.AND.EX P2, PT, RZ, c[0x0][0x344], PT, P0 ;  /* 0x0000d100ff007a0c */ /* 0x000fc60003f45300 */
[----:B------:R-:W4:Y:S10]  /*7fe0*/  LDL R205, [R1+0x58] ;  /* 0x0000580001cd7983 */ /* 0x000f340000100800 */
[----:B------:R-:W-:Y:S01]  /*7ff0*/  @P2 IMAD.MOV.U32 R2, RZ, RZ, 0x4 ;  /* 0x00000004ff022424 */ /* 0x000fe200078e00ff */
[----:B------:R-:W-:Y:S01]  /*8000*/  SHF.R.S32.HI R0, RZ, 0x1f, R173 ;  /* 0x0000001fff007819 */ /* 0x000fe200000114ad */
[----:B------:R-:W1:Y:S01]  /*8010*/  S2R R38, SR_CTAID.Y ;  /* 0x0000000000267919 */ /* 0x000e620000002600 */
[----:B------:R-:W-:-:S03]  /*8020*/  SHF.R.S32.HI R194, RZ, 0x1f, R228 ;  /* 0x0000001fffc27819 */ /* 0x000fc600000114e4 */
[----:B------:R-:W-:Y:S01]  /*8030*/  IMAD R0, R0, c[0x0][0x178], RZ ;  /* 0x00005e0000007a24 */ /* 0x000fe200078e02ff */
[----:B------:R-:W-:-:S03]  /*8040*/  LEA.HI R6, R194, R228, RZ, 0x3 ;  /* 0x000000e4c2067211 */ /* 0x000fc600078f18ff */
[----:B------:R-:W-:Y:S01]  /*8050*/  IMAD R0, R173, c[0x0][0x17c], R0 ;  /* 0x00005f00ad007a24 */ /* 0x000fe200078e0200 */
[----:B------:R-:W-:Y:S01]  /*8060*/  SHF.R.S32.HI R69, RZ, 0x3, R6 ;  /* 0x00000003ff457819 */ /* 0x000fe20000011406 */
[----:B------:R-:W-:Y:S01]  /*8070*/  IMAD R4, R212, c[0x0][0x1b8], RZ ;  /* 0x00006e00d4047a24 */ /* 0x000fe200078e02ff */
[----:B------:R-:W-:Y:S01]  /*8080*/  ISETP.NE.U32.AND P1, PT, RZ, c[0x0][0x348], PT ;  /* 0x0000d200ff007a0c */ /* 0x000fe20003f25070 */
[----:B--2---:R-:W-:-:S05]  /*8090*/  @P2 IMAD.WIDE R2, R22, R2, c[0x0][0x340] ;  /* 0x0000d00016022625 */ /* 0x004fca00078e0202 */
[----:B------:R2:W3:Y:S01]  /*80a0*/  @P2 LDG.E R12, [R2.64] ;  /* 0x00000008020c2981 */ /* 0x0004e2000c1e1900 */
[----:B-1----:R-:W-:Y:S01]  /*80b0*/  IMAD R4, R38, c[0x0][0x1bc], R4 ;  /* 0x00006f0026047a24 */ /* 0x002fe200078e0204 */
[----:B------:R-:W-:Y:S01]  /*80c0*/  SHF.R.S32.HI R11, RZ, 0x1f, R22 ;  /* 0x0000001fff0b7819 */ /* 0x000fe20000011416 */
[----:B------:R-:W-:Y:S01]  /*80d0*/  IMAD.MOV.U32 R195, RZ, RZ, c[0x0][0x1e0] ;  /* 0x00007800ffc37624 */ /* 0x000fe200078e00ff */
[----:B------:R-:W-:Y:S01]  /*80e0*/  ISETP.NE.AND.EX P1, PT, RZ, c[0x0][0x34c], PT, P1 ;  /* 0x0000d300ff007a0c */ /* 0x000fe20003f25310 */
[----:B------:R-:W-:Y:S01]  /*80f0*/  IMAD.MOV.U32 R121, RZ, RZ, R28 ;  /* 0x000000ffff797224 */ /* 0x000fe200078e001c */
[----:B------:R-:W-:Y:S01]  /*8100*/  IADD3 R34, P0, R69, R5, RZ ;  /* 0x0000000545227210 */ /* 0x000fe20007f1e0ff */
[C---:B------:R-:W-:Y:S01]  /*8110*/  IMAD.SHL.U32 R202, R195.reuse, 0x80, RZ ;  /* 0x00000080c3ca7824 */ /* 0x040fe200078e00ff */
[----:B------:R-:W-:Y:S01]  /*8120*/  IADD3 R188, R208, -0x1, RZ ;  /* 0xffffffffd0bc7810 */ /* 0x000fe20007ffe0ff */
[----:B------:R-:W-:Y:S01]  /*8130*/  IMAD.WIDE.U32 R200, R195, 0x40, RZ ;  /* 0x00000040c3c87825 */ /* 0x000fe200078e00ff */
[----:B------:R-:W-:-:S02]  /*8140*/  LOP3.LUT R121, R121, 0xfffffffe, RZ, 0xc0, !PT ;  /* 0xfffffffe79797812 */ /* 0x000fc400078ec0ff */
[----:B------:R-:W-:Y:S01]  /*8150*/  SHF.R.S32.HI R85, RZ, 0x1f, R188 ;  /* 0x0000001fff557819 */ /* 0x000fe200000114bc */
[----:B----4-:R-:W-:Y:S02]  /*8160*/  IMAD R46, R205, c[0x0][0x2c4], RZ ;  /* 0x0000b100cd2e7a24 */ /* 0x010fe400078e02ff */
[----:B------:R-:W-:Y:S02]  /*8170*/  IMAD.IADD R32, R234, 0x1, R69 ;  /* 0x00000001ea207824 */ /* 0x000fe400078e0245 */
[----:B------:R-:W-:Y:S01]  /*8180*/  IMAD.SHL.U32 R25, R69, 0x40, RZ ;  /* 0x0000004045197824 */ /* 0x000fe200078e00ff */
[----:B------:R-:W-:Y:S02]  /*8190*/  BAR.SYNC.DEFER_BLOCKING 0x0 ;  /* 0x0000000000007b1d */ /* 0x000fe40000010000 */
[----:B------:R-:W-:Y:S02]  /*81a0*/  ISETP.GE.AND P5, PT, R32, R46, PT ;  /* 0x0000002e2000720c */ /* 0x000fe40003fa6270 */
[----:B------:R-:W-:Y:S01]  /*81b0*/  LOP3.LUT R25, R25, 0x1c0, RZ, 0xc0, !PT ;  /* 0x000001c019197812 */ /* 0x000fe200078ec0ff */
[----:B--2---:R-:W-:-:S03]  /*81c0*/  IMAD.WIDE.U32 R2, R173, c[0x0][0x178], RZ ;  /* 0x00005e00ad027a25 */ /* 0x004fc600078e00ff */
[----:B------:R-:W-:Y:S01]  /*81d0*/  SHF.R.U32.HI R45, RZ, 0x3, R25 ;  /* 0x00000003ff2d7819 */ /* 0x000fe20000011619 */
[----:B------:R-:W-:Y:S01]  /*81e0*/  IMAD.IADD R3, R3, 0x1, R0 ;  /* 0x0000000103037824 */ /* 0x000fe200078e0200 */
[----:B------:R-:W-:-:S03]  /*81f0*/  LOP3.LUT R0, R6, 0xfffffff8, RZ, 0xc0, !PT ;  /* 0xfffffff806007812 */ /* 0x000fc600078ec0ff */
[----:B------:R-:W-:-:S04]  /*8200*/  IMAD.WIDE.U32 R2, R38, c[0x0][0x1b8], R2 ;  /* 0x00006e0026027a25 */ /* 0x000fc800078e0002 */
[----:B------:R-:W-:Y:S01]  /*8210*/  IMAD.IADD R68, R228, 0x1, -R0 ;  /* 0x00000001e4447824 */ /* 0x000fe200078e0a00 */
[----:B------:R-:W-:Y:S01]  /*8220*/  SEL R0, R22, RZ, !P1 ;  /* 0x000000ff16007207 */ /* 0x000fe20004800000 */
[----:B------:R-:W-:Y:S01]  /*8230*/  IMAD.IADD R3, R3, 0x1, R4 ;  /* 0x0000000103037824 */ /* 0x000fe200078e0204 */
[----:B------:R-:W-:Y:S01]  /*8240*/  SHF.R.S32.HI R4, RZ, 0x1f, R5 ;  /* 0x0000001fff047819 */ /* 0x000fe20000011405 */
[C---:B------:R-:W-:Y:S01]  /*8250*/  IMAD R7, R68.reuse, 0x20, R69 ;  /* 0x0000002044077824 */ /* 0x040fe200078e0245 */
[----:B------:R-:W-:Y:S01]  /*8260*/  SEL R5, R11, RZ, !P1 ;  /* 0x000000ff0b057207 */ /* 0x000fe20004800000 */
[----:B------:R-:W-:Y:S01]  /*8270*/  IMAD.SHL.U32 R30, R68, 0x8, RZ ;  /* 0x00000008441e7824 */ /* 0x000fe200078e00ff */
[----:B------:R-:W-:Y:S01]  /*8280*/  LEA.HI.X.SX32 R37, R69, R4, 0x1, P0 ;  /* 0x0000000445257211 */ /* 0x000fe200000f0eff */
[----:B------:R-:W-:Y:S01]  /*8290*/  IMAD.IADD R7, R234, 0x1, R7 ;  /* 0x00000001ea077824 */ /* 0x000fe200078e0207 */
[----:B------:R-:W-:Y:S01]  /*82a0*/  ISETP.NE.U32.AND P1, PT, RZ, c[0x0][0x350], PT ;  /* 0x0000d400ff007a0c */ /* 0x000fe20003f25070 */
[----:B------:R-:W-:Y:S01]  /*82b0*/  IMAD R4, R5, c[0x0][0x1c0], RZ ;  /* 0x0000700005047a24 */ /* 0x000fe200078e02ff */
[----:B------:R-:W-:Y:S01]  /*82c0*/  SHF.R.S32.HI R31, RZ, 0x1f, R30 ;  /* 0x0000001fff1f7819 */ /* 0x000fe2000001141e */
[----:B------:R-:W-:Y:S01]  /*82d0*/  @P3 IMAD.HI.U32 R8, R7, c[0x0][0x2c8], RZ ;  /* 0x0000b20007083a27 */ /* 0x000fe200078e00ff */
[----:B------:R-:W-:-:S02]  /*82e0*/  ISETP.NE.AND.EX P1, PT, RZ, c[0x0][0x354], PT, P1 ;  /* 0x0000d500ff007a0c */ /* 0x000fc40003f25310 */
[----:B------:R-:W-:Y:S01]  /*82f0*/  IADD3 R33, R30, 0x40, RZ ;  /* 0x000000401e217810 */ /* 0x000fe20007ffe0ff */
[----:B------:R-:W-:Y:S01]  /*8300*/  IMAD.MOV.U32 R6, RZ, RZ, R7 ;  /* 0x000000ffff067224 */ /* 0x000fe200078e0007 */
[----:B------:R-:W-:Y:S01]  /*8310*/  @P3 SHF.R.U32.HI R6, RZ, c[0x0][0x2cc], R8 ;  /* 0x0000b300ff063a19 */ /* 0x000fe20000011608 */
[C---:B------:R-:W-:Y:S02]  /*8320*/  IMAD R4, R0.reuse, c[0x0][0x1c4], R4 ;  /* 0x0000710000047a24 */ /* 0x040fe400078e0204 */
[----:B------:R-:W-:Y:S01]  /*8330*/  IMAD.WIDE.U32 R2, R0, c[0x0][0x1c0], R2 ;  /* 0x0000700000027a25 */ /* 0x000fe200078e0002 */
[----:B------:R-:W-:-:S03]  /*8340*/  SHF.R.S32.HI R8, RZ, 0x1f, R6 ;  /* 0x0000001fff087819 */ /* 0x000fc60000011406 */
[----:B------:R-:W-:Y:S02]  /*8350*/  IMAD.MOV R0, RZ, RZ, -R6 ;  /* 0x000000ffff007224 */ /* 0x000fe400078e0a06 */
[----:B------:R-:W-:Y:S02]  /*8360*/  IMAD R9, R8, c[0x0][0x1b0], RZ ;  /* 0x00006c0008097a24 */ /* 0x000fe400078e02ff */
[----:B------:R-:W-:Y:S02]  /*8370*/  IMAD R5, R37, c[0x0][0x1e0], RZ ;  /* 0x0000780025057a24 */ /* 0x000fe400078e02ff */
[----:B------:R-:W-:Y:S02]  /*8380*/  IMAD R8, R0, c[0x0][0x2c4], R7 ;  /* 0x0000b10000087a24 */ /* 0x000fe400078e0207 */
[----:B------:R-:W-:Y:S02]  /*8390*/  IMAD.IADD R3, R3, 0x1, R4 ;  /* 0x0000000103037824 */ /* 0x000fe400078e0204 */
[C---:B------:R-:W-:Y:S01]  /*83a0*/  IMAD R10, R34.reuse, c[0x0][0x1e4], R5 ;  /* 0x00007900220a7a24 */ /* 0x040fe200078e0205 */
[----:B------:R-:W-:Y:S01]  /*83b0*/  SHF.R.S32.HI R0, RZ, 0x1f, R8 ;  /* 0x0000001fff007819 */ /* 0x000fe20000011408 */
[----:B------:R-:W-:-:S04]  /*83c0*/  IMAD.WIDE.U32 R4, R34, c[0x0][0x1e0], R30 ;  /* 0x0000780022047a25 */ /* 0x000fc800078e001e */
[C---:B------:R-:W-:Y:S02]  /*83d0*/  IMAD R7, R6.reuse, c[0x0][0x1b4], R9 ;  /* 0x00006d0006077a24 */ /* 0x040fe400078e0209 */
[----:B------:R-:W-:-:S04]  /*83e0*/  IMAD.WIDE.U32 R2, R6, c[0x0][0x1b0], R2 ;  /* 0x00006c0006027a25 */ /* 0x000fc800078e0002 */
[----:B------:R-:W-:Y:S02]  /*83f0*/  IMAD.IADD R5, R5, 0x1, R10 ;  /* 0x0000000105057824 */ /* 0x000fe400078e020a */
[----:B------:R-:W-:Y:S02]  /*8400*/  IMAD.IADD R3, R3, 0x1, R7 ;  /* 0x0000000103037824 */ /* 0x000fe400078e0207 */
[----:B------:R-:W-:Y:S02]  /*8410*/  IMAD R0, R0, c[0x0][0x1a8], RZ ;  /* 0x00006a0000007a24 */ /* 0x000fe400078e02ff */
[----:B------:R-:W-:-:S04]  /*8420*/  IMAD.WIDE.U32 R6, R38, c[0x0][0x1e8], R4 ;  /* 0x00007a0026067a25 */ /* 0x000fc800078e0004 */
[C---:B------:R-:W-:Y:S02]  /*8430*/  IMAD R0, R8.reuse, c[0x0][0x1ac], R0 ;  /* 0x00006b0008007a24 */ /* 0x040fe400078e0200 */
[----:B------:R-:W-:-:S04]  /*8440*/  IMAD.WIDE.U32 R4, R8, c[0x0][0x1a8], R2 ;  /* 0x00006a0008047a25 */ /* 0x000fc800078e0002 */
[----:B------:R-:W-:Y:S01]  /*8450*/  IMAD.IADD R0, R5, 0x1, R0 ;  /* 0x0000000105007824 */ /* 0x000fe200078e0200 */
[----:B------:R-:W-:Y:S01]  /*8460*/  LEA R24, P0, R4, c[0x0][0x160], 0x1 ;  /* 0x0000580004187a11 */ /* 0x000fe200078008ff */
[----:B------:R-:W-:Y:S02]  /*8470*/  IMAD R9, R212, c[0x0][0x1e8], RZ ;  /* 0x00007a00d4097a24 */ /* 0x000fe400078e02ff */
[----:B------:R-:W-:Y:S01]  /*8480*/  IMAD.MOV.U32 R5, RZ, RZ, c[0x0][0x1e4] ;  /* 0x00007900ff057624 */ /* 0x000fe200078e00ff */
[----:B------:R-:W-:Y:S01]  /*8490*/  LEA.HI.X R23, R4, c[0x0][0x164], R0, 0x1, P0 ;  /* 0x0000590004177a11 */ /* 0x000fe200000f0c00 */
[----:B------:R-:W-:Y:S01]  /*84a0*/  IMAD.MOV.U32 R0, RZ, RZ, 0x7 ;  /* 0x00000007ff007424 */ /* 0x000fe200078e00ff */
[----:B------:R-:W-:Y:S01]  /*84b0*/  SHFL.IDX PT, R8, R24, 0x1, 0x181f ;  /* 0x00381f0018087f89 */ /* 0x000fe200000e0000 */
[----:B------:R-:W-:-:S03]  /*84c0*/  IMAD R9, R38, c[0x0][0x1ec], R9 ;  /* 0x00007b0026097a24 */ /* 0x000fc600078e0209 */
[----:B------:R-:W-:Y:S01]  /*84d0*/  SHF.L.U64.HI R193, R195, R0, c[0x0][0x1e4] ;  /* 0x00007900c3c17619 */ /* 0x000fe20000010200 */
[----:B------:R-:W-:Y:S01]  /*84e0*/  IMAD.IADD R7, R9, 0x1, R7 ;  /* 0x0000000109077824 */ /* 0x000fe200078e0207 */
[----:B------:R-:W1:Y:S04]  /*84f0*/  SHFL.IDX PT, R14, R24, RZ, 0x181f ;  /* 0x00181fff180e7589 */ /* 0x000e6800000e0000 */
[----:B------:R-:W-:Y:S04]  /*8500*/  SHFL.IDX PT, R9, R23, 0x1, 0x181f ;  /* 0x00381f0017097f89 */ /* 0x000fe800000e0000 */
[----:B------:R-:W2:Y:S01]  /*8510*/  SHFL.IDX PT, R15, R23, RZ, 0x181f ;  /* 0x00181fff170f7589 */ /* 0x000ea200000e0000 */
[--C-:B---3--:R-:W-:Y:S01]  /*8520*/  @P2 IMAD.MOV.U32 R2, RZ, RZ, R12.reuse ;  /* 0x000000ffff022224 */ /* 0x108fe200078e000c */
[----:B------:R-:W-:Y:S01]  /*8530*/  @P2 SHF.R.S32.HI R3, RZ, 0x1f, R12 ;  /* 0x0000001fff032819 */ /* 0x000fe2000001140c */
[----:B------:R-:W-:-:S02]  /*8540*/  @!P2 IMAD.MOV.U32 R2, RZ, RZ, R22 ;  /* 0x000000ffff02a224 */ /* 0x000fc400078e0016 */
[----:B------:R-:W-:-:S03]  /*8550*/  @!P2 IMAD.MOV.U32 R3, RZ, RZ, R11 ;  /* 0x000000ffff03a224 */ /* 0x000fc600078e000b */
[----:B------:R-:W-:Y:S01]  /*8560*/  SEL R36, R2, RZ, !P1 ;  /* 0x000000ff02247207 */ /* 0x000fe20004800000 */
[----:B------:R-:W-:Y:S01]  /*8570*/  IMAD.IADD R2, R206, 0x1, -R69 ;  /* 0x00000001ce027824 */ /* 0x000fe200078e0a45 */
[----:B------:R-:W-:Y:S02]  /*8580*/  SEL R35, R3, RZ, !P1 ;  /* 0x000000ff03237207 */ /* 0x000fe40004800000 */
[----:B-1----:R-:W-:Y:S01]  /*8590*/  @!P5 LEA R16, P1, R30, R14, 0x1 ;  /* 0x0000000e1e10d211 */ /* 0x002fe200078208ff */
[----:B------:R-:W-:Y:S02]  /*85a0*/  IMAD R22, R188, -0x80, R2 ;  /* 0xffffff80bc167824 */ /* 0x000fe400078e0202 */
[----:B------:R-:W-:Y:S01]  /*85b0*/  IMAD R0, R35, c[0x0][0x1f0], RZ ;  /* 0x00007c0023007a24 */ /* 0x000fe200078e02ff */
[----:B--2---:R-:W-:Y:S01]  /*85c0*/  @!P5 LEA.HI.X R17, R30, R15, R31, 0x1, P1 ;  /* 0x0000000f1e11d211 */ /* 0x004fe200008f0c1f */
[----:B------:R-:W-:Y:S01]  /*85d0*/  IMAD.WIDE.U32 R6, R36, c[0x0][0x1f0], R6 ;  /* 0x00007c0024067a25 */ /* 0x000fe200078e0006 */
[----:B------:R-:W-:-:S02]  /*85e0*/  ISETP.GE.AND P6, PT, R22, 0x1, PT ;  /* 0x000000011600780c */ /* 0x000fc40003fc6270 */
[----:B------:R-:W-:Y:S01]  /*85f0*/  ISETP.GE.AND P2, PT, R22, 0x21, PT ;  /* 0x000000211600780c */ /* 0x000fe20003f46270 */
[----:B------:R-:W-:Y:S01]  /*8600*/  IMAD R2, R36, c[0x0][0x1f4], R0 ;  /* 0x00007d0024027a24 */ /* 0x000fe200078e0200 */
[C---:B------:R-:W-:Y:S01]  /*8610*/  ISETP.GE.AND P4, PT, R22.reuse, 0x41, PT ;  /* 0x000000411600780c */ /* 0x040fe20003f86270 */
[----:B------:R-:W-:Y:S01]  /*8620*/  IMAD R0, R193, R188, RZ ;  /* 0x000000bcc1007224 */ /* 0x000fe200078e02ff */
[----:B------:R-:W-:Y:S01]  /*8630*/  ISETP.GE.AND P3, PT, R22, 0x61, PT ;  /* 0x000000611600780c */ /* 0x000fe20003f66270 */
[----:B------:R-:W-:Y:S01]  /*8640*/  IMAD.IADD R231, R7, 0x1, R2 ;  /* 0x0000000107e77824 */ /* 0x000fe200078e0202 */
[----:B------:R1:W-:Y:S01]  /*8650*/  STL.64 [R1+0x48], R6 ;  /* 0x0000480601007387 */ /* 0x0003e20000100a00 */
[----:B------:R-:W-:Y:S01]  /*8660*/  IMAD.MOV.U32 R230, RZ, RZ, R6 ;  /* 0x000000ffffe67224 */ /* 0x000fe200078e0006 */
[----:B------:R-:W-:Y:S01]  /*8670*/  ISETP.GE.AND P1, PT, R30, c[0x0][0x198], PT ;  /* 0x000066001e007a0c */ /* 0x000fe20003f26270 */
[-C--:B------:R-:W-:Y:S02]  /*8680*/  IMAD R0, R85, R202.reuse, R0 ;  /* 0x000000ca55007224 */ /* 0x080fe400078e0200 */
[----:B------:R-:W-:Y:S01]  /*8690*/  IMAD.WIDE.U32 R2, R188, R202, R230 ;  /* 0x000000cabc027225 */ /* 0x000fe200078e00e6 */
[----:B------:R-:W-:Y:S03]  /*86a0*/  STL.64 [R1+0x38], R230 ;  /* 0x000038e601007387 */ /* 0x000fe60000100a00 */
[----:B------:R-:W-:Y:S01]  /*86b0*/  IMAD.IADD R3, R3, 0x1, R0 ;  /* 0x0000000103037824 */ /* 0x000fe200078e0200 */
[----:B------:R-:W-:-:S04]  /*86c0*/  @P6 LEA R18, P0, R2, c[0x0][0x1c8], 0x1 ;  /* 0x0000720002126a11 */ /* 0x000fc800078008ff */
[----:B------:R-:W-:Y:S02]  /*86d0*/  @P6 LEA.HI.X R19, R2, c[0x0][0x1cc], R3, 0x1, P0 ;  /* 0x0000730002136a11 */ /* 0x000fe400000f0c03 */
[----:B------:R-:W-:-:S04]  /*86e0*/  @P2 LEA R0, P0, R195, R2, 0x5 ;  /* 0x00000002c3002211 */ /* 0x000fc800078028ff */
[----:B------:R-:W-:Y:S02]  /*86f0*/  @P2 LEA.HI.X R4, R195, R3, R5, 0x5, P0 ;  /* 0x00000003c3042211 */ /* 0x000fe400000f2c05 */
[----:B------:R-:W-:-:S04]  /*8700*/  @P2 LEA R20, P0, R0, c[0x0][0x1c8], 0x1 ;  /* 0x0000720000142a11 */ /* 0x000fc800078008ff */
[----:B------:R-:W-:Y:S01]  /*8710*/  @P2 LEA.HI.X R21, R0, c[0x0][0x1cc], R4, 0x1, P0 ;  /* 0x0000730000152a11 */ /* 0x000fe200000f0c04 */
[C---:B-1----:R-:W-:Y:S01]  /*8720*/  IMAD.SHL.U32 R6, R5.reuse, 0x40, RZ ;  /* 0x0000004005067824 */ /* 0x042fe200078e00ff */
[----:B------:R-:W-:Y:S01]  /*8730*/  @P4 IADD3 R0, P0, R2, R200, RZ ;  /* 0x000000c802004210 */ /* 0x000fe20007f1e0ff */
[----:B------:R-:W-:Y:S02]  /*8740*/  @P3 IMAD R5, R5, 0x60, RZ ;  /* 0x0000006005053824 */ /* 0x000fe400078e02ff */
[----:B------:R-:W-:-:S04]  /*8750*/  IMAD.IADD R209, R201, 0x1, R6 ;  /* 0x00000001c9d17824 */ /* 0x000fc800078e0206 */
[--C-:B------:R-:W-:Y:S01]  /*8760*/  @P4 IMAD.X R4, R209, 0x1, R3.reuse, P0 ;  /* 0x00000001d1044824 */ /* 0x100fe200000e0603 */
[C---:B------:R-:W-:Y:S01]  /*8770*/  @P4 LEA R28, P0, R0.reuse, c[0x0][0x1c8], 0x1 ;  /* 0x00007200001c4a11 */ /* 0x040fe200078008ff */
[----:B------:R-:W-:Y:S01]  /*8780*/  @P3 IMAD.WIDE.U32 R2, R195, 0x60, R2 ;  /* 0x00000060c3023825 */ /* 0x000fe200078e0002 */
[----:B------:R-:W-:Y:S02]  /*8790*/  STL [R1+0x34], R209 ;  /* 0x000034d101007387 */ /* 0x000fe40000100800 */
[----:B------:R-:W-:Y:S01]  /*87a0*/  @P4 LEA.HI.X R29, R0, c[0x0][0x1cc], R4, 0x1, P0 ;  /* 0x00007300001d4a11 */ /* 0x000fe200000f0c04 */
[----:B------:R-:W-:Y:S01]  /*87b0*/  @P3 IMAD.IADD R0, R5, 0x1, R3 ;  /* 0x0000000105003824 */ /* 0x000fe200078e0203 */
[----:B------:R-:W-:Y:S01]  /*87c0*/  @P3 LEA R26, P0, R2, c[0x0][0x1c8], 0x1 ;  /* 0x00007200021a3a11 */ /* 0x000fe200078008ff */
[----:B------:R-:W1:Y:S01]  /*87d0*/  SHFL.IDX PT, R4, R24, 0x2, 0x181f ;  /* 0x00581f0018047f89 */ /* 0x000e6200000e0000 */
[----:B------:R-:W-:Y:S02]  /*87e0*/  IADD3 R3, R32, 0x20, RZ ;  /* 0x0000002020037810 */ /* 0x000fe40007ffe0ff */
[----:B------:R-:W-:Y:S01]  /*87f0*/  @P3 LEA.HI.X R27, R2, c[0x0][0x1cc], R0, 0x1, P0 ;  /* 0x00007300021b3a11 */ /* 0x000fe200000f0c00 */
[----:B------:R-:W2:Y:S01]  /*8800*/  SHFL.IDX PT, R5, R23, 0x2, 0x181f ;  /* 0x00581f0017057f89 */ /* 0x000ea200000e0000 */
[----:B------:R-:W-:-:S02]  /*8810*/  IADD3 R0, R32, 0x40, RZ ;  /* 0x0000004020007810 */ /* 0x000fc40007ffe0ff */
[-C--:B------:R-:W-:Y:S01]  /*8820*/  ISETP.GE.AND P3, PT, R3, R46.reuse, PT ;  /* 0x0000002e0300720c */ /* 0x080fe20003f66270 */
[----:B------:R3:W4:Y:S01]  /*8830*/  SHFL.IDX PT, R2, R24, 0x3, 0x181f ;  /* 0x00781f0018027f89 */ /* 0x00072200000e0000 */
[-C--:B------:R-:W-:Y:S02]  /*8840*/  ISETP.GE.AND P4, PT, R0, R46.reuse, PT ;  /* 0x0000002e0000720c */ /* 0x080fe40003f86270 */
[----:B------:R-:W-:Y:S01]  /*8850*/  IADD3 R0, R32, 0x60, RZ ;  /* 0x0000006020007810 */ /* 0x000fe20007ffe0ff */
[----:B------:R4:W4:Y:S03]  /*8860*/  SHFL.IDX PT, R3, R23, 0x3, 0x181f ;  /* 0x00781f0017037f89 */ /* 0x00092600000e0000 */
[----:B------:R-:W-:Y:S02]  /*8870*/  ISETP.GE.AND P6, PT, R0, R46, PT ;  /* 0x0000002e0000720c */ /* 0x000fe40003fc6270 */
[----:B------:R-:W-:-:S03]  /*8880*/  @!P5 SHF.R.S32.HI R0, RZ, 0x1f, R33 ;  /* 0x0000001fff00d819 */ /* 0x000fc60000011421 */
[----:B------:R-:W-:Y:S02]  /*8890*/  @!P3 LEA R12, P0, R30, R8, 0x1 ;  /* 0x000000081e0cb211 */ /* 0x000fe400078008ff */
[----:B------:R-:W-:Y:S02]  /*88a0*/  @!P5 LEA.HI R0, R0, R33, RZ, 0x3 ;  /* 0x000000210000d211 */ /* 0x000fe400078f18ff */
[----:B------:R-:W-:Y:S02]  /*88b0*/  @!P3 LEA.HI.X R13, R30, R9, R31, 0x1, P0 ;  /* 0x000000091e0db211 */ /* 0x000fe400000f0c1f */
[----:B------:R-:W-:Y:S02]  /*88c0*/  @!P5 LOP3.LUT R0, R0, 0xfffffff8, RZ, 0xc0, !PT ;  /* 0xfffffff80000d812 */ /* 0x000fe400078ec0ff */
[----:B-1----:R-:W-:Y:S02]  /*88d0*/  @!P4 LEA R10, P0, R30, R4, 0x1 ;  /* 0x000000041e0ac211 */ /* 0x002fe400078008ff */
[----:B---3--:R-:W-:Y:S01]  /*88e0*/  LEA.HI R24, R194, R228, RZ, 0x6 ;  /* 0x000000e4c2187211 */ /* 0x008fe200078f30ff */
[----:B------:R-:W-:Y:S01]  /*88f0*/  @!P5 IMAD.WIDE R14, R0, 0x2, R14 ;  /* 0x00000002000ed825 */ /* 0x000fe200078e020e */
[----:B--2---:R-:W-:-:S02]  /*8900*/  @!P4 LEA.HI.X R11, R30, R5, R31, 0x1, P0 ;  /* 0x000000051e0bc211 */ /* 0x004fc400000f0c1f */
[--C-:B----4-:R-:W-:Y:S01]  /*8910*/  @!P3 SHF.R.S32.HI R23, RZ, 0x1f, R33.reuse ;  /* 0x0000001fff17b819 */ /* 0x110fe20000011421 */
[----:B------:R-:W-:Y:S01]  /*8920*/  IMAD.SHL.U32 R24, R24, 0x8, RZ ;  /* 0x0000000818187824 */ /* 0x000fe200078e00ff */
[----:B------:R-:W-:Y:S02]  /*8930*/  @!P6 LEA R6, P0, R30, R2, 0x1 ;  /* 0x000000021e06e211 */ /* 0x000fe400078008ff */
[----:B------:R-:W-:Y:S02]  /*8940*/  @!P4 SHF.R.S32.HI R0, RZ, 0x1f, R33 ;  /* 0x0000001fff00c819 */ /* 0x000fe40000011421 */
[----:B------:R-:W-:Y:S02]  /*8950*/  @!P3 LEA.HI R23, R23, R33, RZ, 0x3 ;  /* 0x000000211717b211 */ /* 0x000fe400078f18ff */
[----:B------:R-:W-:Y:S02]  /*8960*/  LOP3.LUT R44, R24, 0xfffffe00, RZ, 0xc0, !PT ;  /* 0xfffffe00182c7812 */ /* 0x000fe400078ec0ff */
[----:B------:R-:W-:-:S02]  /*8970*/  LOP3.LUT R24, R25, 0x38, R30, 0xf8, !PT ;  /* 0x0000003819187812 */ /* 0x000fc400078ef81e */
[----:B------:R-:W-:Y:S02]  /*8980*/  @!P6 LEA.HI.X R7, R30, R3, R31, 0x1, P0 ;  /* 0x000000031e07e211 */ /* 0x000fe400000f0c1f */
[----:B------:R-:W-:Y:S02]  /*8990*/  @!P4 LEA.HI R0, R0, R33, RZ, 0x3 ;  /* 0x000000210000c211 */ /* 0x000fe400078f18ff */
[----:B------:R-:W-:Y:S02]  /*89a0*/  ISETP.GE.AND P0, PT, R33, c[0x0][0x198], PT ;  /* 0x0000660021007a0c */ /* 0x000fe40003f06270 */
[----:B------:R-:W-:Y:S02]  /*89b0*/  @!P3 LOP3.LUT R23, R23, 0xfffffff8, RZ, 0xc0, !PT ;  /* 0xfffffff81717b812 */ /* 0x000fe400078ec0ff */
[----:B------:R-:W-:Y:S02]  /*89c0*/  LOP3.LUT R84, R44, R24, R45, 0xf6, !PT ;  /* 0x000000182c547212 */ /* 0x000fe400078ef62d */
[----:B------:R-:W-:Y:S01]  /*89d0*/  @!P4 LOP3.LUT R0, R0, 0xfffffff8, RZ, 0xc0, !PT ;  /* 0xfffffff80000c812 */ /* 0x000fe200078ec0ff */
[----:B------:R-:W-:-:S04]  /*89e0*/  @!P3 IMAD.WIDE R8, R23, 0x2, R8 ;  /* 0x000000021708b825 */ /* 0x000fc800078e0208 */
[----:B------:R-:W-:Y:S02]  /*89f0*/  @!P5 IMAD.SHL.U32 R23, R84, 0x2, RZ ;  /* 0x000000025417d824 */ /* 0x000fe400078e00ff */
[----:B------:R-:W-:-:S03]  /*8a00*/  @!P4 IMAD.WIDE R4, R0, 0x2, R4 ;  /* 0x000000020004c825 */ /* 0x000fc600078e0204 */
[----:B------:R1:W-:Y:S01]  /*8a10*/  @!P5 LDGSTS.E.BYPASS.LTC128B.128 [R23+0x100], [R16.64], !P1 ;  /* 0x001000001017dfae */ /* 0x0003e2000c901d48 */
[----:B------:R-:W-:-:S03]  /*8a20*/  @!P3 IMAD.SHL.U32 R0, R84, 0x2, RZ ;  /* 0x000000025400b824 */ /* 0x000fc600078e00ff */
[----:B------:R2:W-:Y:S04]  /*8a30*/  @!P5 LDGSTS.E.BYPASS.LTC128B.128 [R23+0x4100], [R14.64], !P0 ;  /* 0x041000000e17dfae */ /* 0x0005e8000c101d48 */
[----:B------:R3:W-:Y:S04]  /*8a40*/  @!P3 LDGSTS.E.BYPASS.LTC128B.128 [R0+0x1100], [R12.64], !P1 ;  /* 0x011000000c00bfae */ /* 0x0007e8000c901d48 */
[----:B------:R4:W-:Y:S01]  /*8a50*/  @!P3 LDGSTS.E.BYPASS.LTC128B.128 [R0+0x5100], [R8.64], !P0 ;  /* 0x051000000800bfae */ /* 0x0009e2000c101d48 */
[----:B--2---:R-:W-:Y:S01]  /*8a60*/  @!P4 IMAD.SHL.U32 R15, R84, 0x2, RZ ;  /* 0x00000002540fc824 */ /* 0x004fe200078e00ff */
[----:B------:R-:W-:-:S02]  /*8a70*/  P2R R14, PR, RZ, 0x20 ;  /* 0x00000020ff0e7803 */ /* 0x000fc40000000000 */
[----:B------:R-:W-:Y:S02]  /*8a80*/  ISETP.GE.AND P5, PT, R30, c[0x0][0x1d4], PT ;  /* 0x000075001e007a0c */ /* 0x000fe40003fa6270 */
[----:B---3--:R-:W-:Y:S01]  /*8a90*/  P2R R12, PR, RZ, 0x8 ;  /* 0x00000008ff0c7803 */ /* 0x008fe20000000000 */
[----:B------:R2:W-:Y:S01]  /*8aa0*/  @!P4 LDGSTS.E.BYPASS.LTC128B.128 [R15+0x2100], [R10.64], !P1 ;  /* 0x021000000a0fcfae */ /* 0x0005e2000c901d48 */
[----:B------:R-:W-:Y:S01]  /*8ab0*/  ISETP.GE.AND P3, PT, R22, 0x1, PT ;  /* 0x000000011600780c */ /* 0x000fe20003f66270 */
[----:B----4-:R-:W-:Y:S01]  /*8ac0*/  @!P6 IMAD.SHL.U32 R8, R84, 0x2, RZ ;  /* 0x000000025408e824 */ /* 0x010fe200078e00ff */
[----:B------:R-:W-:Y:S01]  /*8ad0*/  @!P6 SHF.R.S32.HI R0, RZ, 0x1f, R33 ;  /* 0x0000001fff00e819 */ /* 0x000fe20000011421 */
[----:B------:R3:W-:Y:S03]  /*8ae0*/  @!P4 LDGSTS.E.BYPASS.LTC128B.128 [R15+0x6100], [R4.64], !P0 ;  /* 0x06100000040fcfae */ /* 0x0007e6000c101d48 */
[----:B------:R-:W-:Y:S01]  /*8af0*/  @!P6 LEA.HI R0, R0, R33, RZ, 0x3 ;  /* 0x000000210000e211 */ /* 0x000fe200078f18ff */
[----:B------:R4:W-:Y:S02]  /*8b00*/  @!P6 LDGSTS.E.BYPASS.LTC128B.128 [R8+0x3100], [R6.64], !P1 ;  /* 0x031000000608efae */ /* 0x0009e4000c901d48 */
[----:B------:R-:W-:-:S02]  /*8b10*/  @P5 LOP3.LUT R121, R121, 0x1, RZ, 0xfc, !PT ;  /* 0x0000000179795812 */ /* 0x000fc400078efcff */
[----:B------:R-:W-:Y:S02]  /*8b20*/  @!P6 LOP3.LUT R0, R0, 0xfffffff8, RZ, 0xc0, !PT ;  /* 0xfffffff80000e812 */ /* 0x000fe400078ec0ff */
[----:B------:R-:W-:-:S03]  /*8b30*/  LOP3.LUT R121, R121, 0xfffffffd, RZ, 0xc0, !PT ;  /* 0xfffffffd79797812 */ /* 0x000fc600078ec0ff */
[----:B------:R-:W-:-:S04]  /*8b40*/  @!P6 IMAD.WIDE R2, R0, 0x2, R2 ;  /* 0x000000020002e825 */ /* 0x000fc800078e0202 */
[----:B------:R-:W-:Y:S01]  /*8b50*/  @P3 IMAD.SHL.U32 R0, R84, 0x2, RZ ;  /* 0x0000000254003824 */ /* 0x000fe200078e00ff */
[----:B------:R1:W-:Y:S01]  /*8b60*/  @!P6 LDGSTS.E.BYPASS.LTC128B.128 [R8+0x7100], [R2.64], !P0 ;  /* 0x071000000208efae */ /* 0x0003e2000c101d48 */
[----:B------:R-:W-:-:S03]  /*8b70*/  ISETP.GE.AND P0, PT, R33, c[0x0][0x1d4], PT ;  /* 0x0000750021007a0c */ /* 0x000fc60003f06270 */
[----:B------:R-:W0:Y:S01]  /*8b80*/  LDGDEPBAR ;  /* 0x00000000000079af */ /* 0x000e220000000000 */
[----:B--2---:R-:W-:-:S03]  /*8b90*/  IMAD R10, R212, c[0x0][0x210], RZ ;  /* 0x00008400d40a7a24 */ /* 0x004fc600078e02ff */
[----:B------:R2:W-:Y:S01]  /*8ba0*/  @P3 LDGSTS.E.BYPASS.LTC128B.128 [R0+0x8100], [R18.64], !P5 ;  /* 0x0810000012003fae */ /* 0x0005e2000e901d48 */
[----:B---3--:R-:W-:Y:S01]  /*8bb0*/  LEA.HI R5, R194, R228, RZ, 0x4 ;  /* 0x000000e4c2057211 */ /* 0x008fe200078f20ff */
[----:B------:R-:W-:Y:S02]  /*8bc0*/  IMAD.MOV.U32 R4, RZ, RZ, 0x10 ;  /* 0x00000010ff047424 */ /* 0x000fe400078e00ff */
[----:B----4-:R-:W-:Y:S02]  /*8bd0*/  IMAD.WIDE.U32 R6, R34, c[0x0][0x208], R30 ;  /* 0x0000820022067a25 */ /* 0x010fe400078e001e */
[----:B------:R2:W-:Y:S01]  /*8be0*/  @P3 LDGSTS.E.BYPASS.LTC128B.128 [R0+0xc100], [R18.64+0x80], !P0 ;  /* 0x0c10008012003fae */ /* 0x0005e2000c101d48 */
[----:B------:R-:W-:Y:S02]  /*8bf0*/  ISETP.GE.AND P3, PT, R22, 0x41, PT ;  /* 0x000000411600780c */ /* 0x000fe40003f66270 */
[----:B------:R-:W-:-:S05]  /*8c00*/  @P0 LOP3.LUT R121, R121, 0x2, RZ, 0xfc, !PT ;  /* 0x0000000279790812 */ /* 0x000fca00078efcff */
[----:B------:R3:W-:Y:S01]  /*8c10*/  STL [R1+0x8], R121 ;  /* 0x0000087901007387 */ /* 0x0007e20000100800 */
[----:B-1----:R-:W-:Y:S01]  /*8c20*/  SHF.R.S32.HI R3, RZ, 0x4, R5 ;  /* 0x00000004ff037819 */ /* 0x002fe20000011405 */
[----:B--2---:R-:W-:-:S05]  /*8c30*/  @P2 IMAD.SHL.U32 R0, R84, 0x2, RZ ;  /* 0x0000000254002824 */ /* 0x004fca00078e00ff */
[----:B------:R1:W-:Y:S04]  /*8c40*/  @P2 LDGSTS.E.BYPASS.LTC128B.128 [R0+0x9100], [R20.64], !P5 ;  /* 0x0910000014002fae */ /* 0x0003e8000e901d48 */
[----:B------:R1:W-:Y:S02]  /*8c50*/  @P2 LDGSTS.E.BYPASS.LTC128B.128 [R0+0xd100], [R20.64+0x80], !P0 ;  /* 0x0d10008014002fae */ /* 0x0003e4000c101d48 */
[C---:B-1----:R-:W-:Y:S02]  /*8c60*/  LOP3.LUT R0, R5.reuse, 0xfffffff0, RZ, 0xc0, !PT ;  /* 0xfffffff005007812 */ /* 0x042fe400078ec0ff */
[----:B------:R-:W-:-:S03]  /*8c70*/  LEA.HI R5, R5, R3, RZ, 0x1 ;  /* 0x0000000305057211 */ /* 0x000fc600078f08ff */
[----:B------:R-:W-:Y:S01]  /*8c80*/  IMAD.IADD R0, R228, 0x1, -R0 ;  /* 0x00000001e4007824 */ /* 0x000fe200078e0a00 */
[----:B------:R-:W-:-:S04]  /*8c90*/  LOP3.LUT R5, R5, 0xfffffffe, RZ, 0xc0, !PT ;  /* 0xfffffffe05057812 */ /* 0x000fc800078ec0ff */
[----:B------:R-:W-:Y:S01]  /*8ca0*/  SHF.R.S32.HI R2, RZ, 0x1f, R0 ;  /* 0x0000001fff027819 */ /* 0x000fe20000011400 */
[----:B------:R-:W-:-:S03]  /*8cb0*/  IMAD.IADD R81, R3, 0x1, -R5 ;  /* 0x0000000103517824 */ /* 0x000fc600078e0a05 */
[----:B------:R-:W-:Y:S01]  /*8cc0*/  LEA.HI R9, R2, R0, RZ, 0x3 ;  /* 0x0000000002097211 */ /* 0x000fe200078f18ff */
[----:B------:R-:W-:-:S03]  /*8cd0*/  IMAD.SHL.U32 R3, R81, 0x8, RZ ;  /* 0x0000000851037824 */ /* 0x000fc600078e00ff */
[----:B------:R-:W-:-:S05]  /*8ce0*/  LOP3.LUT R2, R9, 0xfffffff8, RZ, 0xc0, !PT ;  /* 0xfffffff809027812 */ /* 0x000fca00078ec0ff */
[----:B------:R-:W-:Y:S02]  /*8cf0*/  IMAD.IADD R8, R0, 0x1, -R2 ;  /* 0x0000000100087824 */ /* 0x000fe400078e0a02 */
[----:B------:R-:W-:Y:S02]  /*8d00*/  @P3 IMAD.SHL.U32 R0, R84, 0x2, RZ ;  /* 0x0000000254003824 */ /* 0x000fe400078e00ff */
[----:B------:R-:W-:Y:S01]  /*8d10*/  IMAD.MOV.U32 R2, RZ, RZ, 0x20 ;  /* 0x00000020ff027424 */ /* 0x000fe200078e00ff */
[----:B------:R-:W-:Y:S02]  /*8d20*/  R2P PR, R8, 0x6 ;  /* 0x0000000608007804 */ /* 0x000fe40000000000 */
[----:B------:R1:W-:Y:S03]  /*8d30*/  @P3 LDGSTS.E.BYPASS.LTC128B.128 [R0+0xa100], [R28.64], !P5 ;  /* 0x0a1000001c003fae */ /* 0x0003e6000e901d48 */
[----:B------:R-:W-:Y:S01]  /*8d40*/  SEL R4, R4, 0xfffffff0, !P1 ;  /* 0xfffffff004047807 */ /* 0x000fe20004800000 */
[----:B------:R1:W-:Y:S01]  /*8d50*/  @P3 LDGSTS.E.BYPASS.LTC128B.128 [R0+0xe100], [R28.64+0x80], !P0 ;  /* 0x0e1000801c003fae */ /* 0x0003e2000c101d48 */
[----:B------:R-:W-:-:S02]  /*8d60*/  ISETP.GE.AND P1, PT, R22, 0x61, PT ;  /* 0x000000611600780c */ /* 0x000fc40003f26270 */
[----:B------:R-:W-:Y:S02]  /*8d70*/  ISETP.NE.AND P3, PT, R12, RZ, PT ;  /* 0x000000ff0c00720c */ /* 0x000fe40003f65270 */
[----:B------:R-:W-:-:S09]  /*8d80*/  SEL R2, R2, 0xffffffe0, !P2 ;  /* 0xffffffe002027807 */ /* 0x000fd20005000000 */
[----:B-1----:R-:W-:-:S05]  /*8d90*/  @P1 IMAD.SHL.U32 R0, R84, 0x2, RZ ;  /* 0x0000000254001824 */ /* 0x002fca00078e00ff */
[----:B------:R1:W-:Y:S01]  /*8da0*/  @P1 LDGSTS.E.BYPASS.LTC128B.128 [R0+0xb100], [R26.64], !P5 ;  /* 0x0b1000001a001fae */ /* 0x0003e2000e901d48 */
[----:B------:R-:W-:-:S03]  /*8db0*/  ISETP.NE.AND P5, PT, R14, RZ, PT ;  /* 0x000000ff0e00720c */ /* 0x000fc60003fa5270 */
[----:B------:R1:W-:Y:S01]  /*8dc0*/  @P1 LDGSTS.E.BYPASS.LTC128B.128 [R0+0xf100], [R26.64+0x80], !P0 ;  /* 0x0f1000801a001fae */ /* 0x0003e2000c101d48 */
[----:B------:R-:W-:-:S03]  /*8dd0*/  ISETP.LT.AND P0, PT, RZ, c[0x0][0x27c], PT ;  /* 0x00009f00ff007a0c */ /* 0x000fc60003f01270 */
[----:B------:R-:W0:Y:S01]  /*8de0*/  LDGDEPBAR ;  /* 0x00000000000079af */ /* 0x000e220000000000 */
[----:B-1----:R-:W-:-:S04]  /*8df0*/  IMAD R0, R37, c[0x0][0x208], RZ ;  /* 0x0000820025007a24 */ /* 0x002fc800078e02ff */
[----:B------:R-:W-:-:S04]  /*8e00*/  IMAD R0, R34, c[0x0][0x20c], R0 ;  /* 0x0000830022007a24 */ /* 0x000fc800078e0200 */
[----:B------:R-:W-:Y:S02]  /*8e10*/  IMAD.IADD R7, R7, 0x1, R0 ;  /* 0x0000000107077824 */ /* 0x000fe400078e0200 */
[----:B------:R-:W-:Y:S02]  /*8e20*/  IMAD.SHL.U32 R0, R8, 0x40, RZ ;  /* 0x0000004008007824 */ /* 0x000fe400078e00ff */
[C---:B------:R-:W-:Y:S02]  /*8e30*/  IMAD R8, R38.reuse, c[0x0][0x214], R10 ;  /* 0x0000850026087a24 */ /* 0x040fe400078e020a */
[----:B------:R-:W-:Y:S01]  /*8e40*/  IMAD.WIDE.U32 R6, R38, c[0x0][0x210], R6 ;  /* 0x0000840026067a25 */ /* 0x000fe200078e0006 */
[----:B------:R-:W-:-:S03]  /*8e50*/  LOP3.LUT R0, R0, 0x1c0, RZ, 0xc0, !PT ;  /* 0x000001c000007812 */ /* 0x000fc600078ec0ff */
[----:B------:R-:W-:Y:S01]  /*8e60*/  IMAD.IADD R7, R8, 0x1, R7 ;  /* 0x0000000108077824 */ /* 0x000fe200078e0207 */
[----:B------:R-:W-:Y:S02]  /*8e70*/  LOP3.LUT R5, R0, 0x8, R3, 0xf8, !PT ;  /* 0x0000000800057812 */ /* 0x000fe400078ef803 */
[----:B------:R-:W-:Y:S01]  /*8e80*/  SHF.R.U32.HI R3, RZ, 0x3, R0 ;  /* 0x00000003ff037819 */ /* 0x000fe20000011600 */
[----:B------:R-:W-:Y:S02]  /*8e90*/  IMAD R0, R35, c[0x0][0x218], RZ ;  /* 0x0000860023007a24 */ /* 0x000fe400078e02ff */
[----:B------:R-:W-:Y:S01]  /*8ea0*/  IMAD.WIDE.U32 R92, R36, c[0x0][0x218], R6 ;  /* 0x00008600245c7a25 */ /* 0x000fe200078e0006 */
[----:B------:R-:W-:-:S03]  /*8eb0*/  LOP3.LUT R5, R5, R3, RZ, 0x3c, !PT ;  /* 0x0000000305057212 */ /* 0x000fc600078e3cff */
[----:B------:R-:W-:Y:S01]  /*8ec0*/  IMAD R0, R36, c[0x0][0x21c], R0 ;  /* 0x0000870024007a24 */ /* 0x000fe200078e0200 */
[----:B------:R3:W-:Y:S01]  /*8ed0*/  STL.64 [R1+0x50], R92 ;  /* 0x0000505c01007387 */ /* 0x0007e20000100a00 */
[----:B------:R-:W-:Y:S02]  /*8ee0*/  IMAD.SHL.U32 R3, R9, 0x40, RZ ;  /* 0x0000004009037824 */ /* 0x000fe400078e00ff */
[----:B------:R-:W-:-:S03]  /*8ef0*/  IMAD.IADD R87, R93, 0x1, R0 ;  /* 0x000000015d577824 */ /* 0x000fc600078e0200 */
[----:B------:R-:W-:Y:S02]  /*8f00*/  LOP3.LUT R3, R5, 0xfffffe00, R3, 0xf8, !PT ;  /* 0xfffffe0005037812 */ /* 0x000fe400078ef803 */
[----:B------:R3:W-:Y:S01]  /*8f10*/  STL [R1+0x44], R87 ;  /* 0x0000445701007387 */ /* 0x0007e20000100800 */
[----:B------:R-:W-:Y:S05]  /*8f20*/  @P0 BRA `(.L_x_584) ;  /* 0x0000002000000947 */ /* 0x000fea0003800000 */
[----:B------:R-:W-:-:S04]  /*8f30*/  DEPBAR.LE SB0, 0x1 ;  /* 0x000080400000791a */ /* 0x000fc80000000000 */
[----:B------:R-:W-:Y:S05]  /*8f40*/  BRA `(.L_x_585) ;  /* 0x00004cc000007947 */ /* 0x000fea0003800000 */
.L_x_584:
[----:B------:R-:W-:Y:S01]  /*8f50*/  ULDC.U8 UR4, c[0x0][0x298] ;  /* 0x0000a60000047ab9 */ /* 0x000fe20000000000 */
[----:B-----5:R-:W-:Y:S01]  /*8f60*/  SHF.R.S32.HI R0, RZ, 0x1f, R165 ;  /* 0x0000001fff007819 */ /* 0x020fe200000114a5 */
[C---:B------:R-:W-:Y:S01]  /*8f70*/  IMAD.WIDE.U32 R10, R165.reuse, c[0x0][0x280], RZ ;  /* 0x0000a000a50a7a25 */ /* 0x040fe200078e00ff */
[----:B------:R-:W-:Y:S01]  /*8f80*/  ISETP.NE.AND P0, PT, RZ, UR4, PT ;  /* 0x00000004ff007c0c */ /* 0x000fe2000bf05270 */
[----:B------:R-:W-:Y:S01]  /*8f90*/  BSSY B2, `(.L_x_585) ;  /* 0x00004c7000027945 */ /* 0x000fe20003800000 */
[----:B------:R-:W-:Y:S01]  /*8fa0*/  SHF.L.U32 R47, R84, 0x1, RZ ;  /* 0x00000001542f7819 */ /* 0x000fe200000006ff */
[C---:B------:R-:W-:Y:S02]  /*8fb0*/  IMAD R5, R0.reuse, c[0x0][0x280], RZ ;  /* 0x0000a00000057a24 */ /* 0x040fe400078e02ff */
[----:B------:R-:W-:Y:S02]  /*8fc0*/  IMAD R0, R0, c[0x0][0x290], RZ ;  /* 0x0000a40000007a24 */ /* 0x000fe400078e02ff */
[----:B------:R-:W-:-:S02]  /*8fd0*/  IMAD R5, R165, c[0x0][0x284], R5 ;  /* 0x0000a100a5057a24 */ /* 0x000fc400078e0205 */
[C---:B------:R-:W-:Y:S01]  /*8fe0*/  IMAD R6, R165.reuse, c[0x0][0x294], R0 ;  /* 0x0000a500a5067a24 */ /* 0x040fe200078e0200 */
[----:B------:R-:W-:Y:S01]  /*8ff0*/  LEA R0, R68, R32, 0x5 ;  /* 0x0000002044007211 */ /* 0x000fe200078e28ff */
[----:B------:R-:W-:Y:S01]  /*9000*/  IMAD.WIDE.U32 R12, R165, c[0x0][0x290], RZ ;  /* 0x0000a400a50c7a25 */ /* 0x000fe200078e00ff */
[----:B------:R-:W-:-:S04]  /*9010*/  IADD3 R9, R5, R11, RZ ;  /* 0x0000000b05097210 */ /* 0x000fc80007ffe0ff */
[----:B------:R-:W-:Y:S01]  /*9020*/  IADD3 R7, R6, R13, RZ ;  /* 0x0000000d06077210 */ /* 0x000fe20007ffe0ff */
[----:B------:R-:W-:Y:S05]  /*9030*/  @!P0 BRA `(.L_x_586) ;  /* 0x0000259000008947 */ /* 0x000fea0003800000 */
[----:B------:R-:W-:Y:S01]  /*9040*/  ISETP.NE.AND P1, PT, R203, 0x1, PT ;  /* 0x00000001cb00780c */ /* 0x000fe20003f25270 */
[----:B------:R-:W-:Y:S01]  /*9050*/  BSSY B0, `(.L_x_587) ;  /* 0x000002f000007945 */ /* 0x000fe20003800000 */
[----:B------:R-:W-:Y:S01]  /*9060*/  MOV R8, R10 ;  /* 0x0000000a00087202 */ /* 0x000fe20000000f00 */
[----:B------:R-:W-:Y:S01]  /*9070*/  IMAD.SHL.U32 R38, R68, 0x4, RZ ;  /* 0x0000000444267824 */ /* 0x000fe200078e00ff */
        /* <DEDUP_REMOVED lines=9> */
[C---:B------:R-:W-:Y:S01]  /*9110*/  IMAD R6, R5.reuse, c[0x0][0x280], RZ ;  /* 0x0000a00005067a24 */ /* 0x040fe200078e02ff */
[----:B------:R-:W-:Y:S01]  /*9120*/  LEA R25, P0, R8, c[0x0][0x270], 0x1 ;  /* 0x00009c0008197a11 */ /* 0x000fe200078008ff */
[----:B------:R-:W-:Y:S02]  /*9130*/  IMAD R5, R5, c[0x0][0x290], RZ ;  /* 0x0000a40005057a24 */ /* 0x000fe400078e02ff */
[----:B------:R-:W-:-:S05]  /*9140*/  IMAD R6, R0, c[0x0][0x284], R6 ;  /* 0x0000a10000067a24 */ /* 0x000fca00078e0206 */
[----:B------:R-:W-:-:S04]  /*9150*/  IADD3 R6, R9, R6, RZ ;  /* 0x0000000609067210 */ /* 0x000fc80007ffe0ff */
[----:B------:R-:W-:Y:S01]  /*9160*/  LEA.HI.X R24, R8, c[0x0][0x274], R6, 0x1, P0 ;  /* 0x00009d0008187a11 */ /* 0x000fe200000f0c06 */
[----:B------:R-:W-:Y:S01]  /*9170*/  IMAD.MOV.U32 R6, RZ, RZ, R12 ;  /* 0x000000ffff067224 */ /* 0x000fe200078e000c */
[----:B------:R1:W2:Y:S03]  /*9180*/  SHFL.IDX PT, R8, R25, RZ, 0x181f ;  /* 0x00181fff19087589 */ /* 0x0002a600000e0000 */
[C---:B------:R-:W-:Y:S01]  /*9190*/  IMAD.WIDE.U32 R6, R0.reuse, c[0x0][0x290], R6 ;  /* 0x0000a40000067a25 */ /* 0x040fe200078e0006 */
[----:B------:R1:W4:Y:S03]  /*91a0*/  SHFL.IDX PT, R9, R24, RZ, 0x181f ;  /* 0x00181fff18097589 */ /* 0x00032600000e0000 */
[----:B------:R-:W-:Y:S01]  /*91b0*/  IMAD R0, R0, c[0x0][0x294], R5 ;  /* 0x0000a50000007a24 */ /* 0x000fe200078e0205 */
[----:B------:R-:W-:-:S04]  /*91c0*/  LEA R19, P0, R6, c[0x0][0x288], 0x1 ;  /* 0x0000a20006137a11 */ /* 0x000fc800078008ff */
[----:B------:R-:W-:-:S04]  /*91d0*/  IADD3 R0, R7, R0, RZ ;  /* 0x0000000007007210 */ /* 0x000fc80007ffe0ff */
[----:B------:R-:W-:Y:S02]  /*91e0*/  LEA.HI.X R18, R6, c[0x0][0x28c], R0, 0x1, P0 ;  /* 0x0000a30006127a11 */ /* 0x000fe400000f0c00 */
[----:B------:R1:W3:Y:S04]  /*91f0*/  SHFL.IDX PT, R6, R19, RZ, 0x181f ;  /* 0x00181fff13067589 */ /* 0x0002e800000e0000 */
[----:B------:R1:W1:Y:S01]  /*9200*/  SHFL.IDX PT, R7, R18, RZ, 0x181f ;  /* 0x00181fff12077589 */ /* 0x00026200000e0000 */
[----:B------:R-:W-:Y:S05]  /*9210*/  @P5 BRA `(.L_x_588) ;  /* 0x0000012000005947 */ /* 0x000fea0003800000 */
[C---:B------:R-:W-:Y:S01]  /*9220*/  ISETP.GE.AND P0, PT, R38.reuse, c[0x0][0x27c], PT ;  /* 0x00009f0026007a0c */ /* 0x040fe20003f06270 */
[----:B------:R-:W-:Y:S01]  /*9230*/  CS2R R14, SRZ ;  /* 0x00000000000e7805 */ /* 0x000fe2000001ff00 */
[----:B------:R-:W-:Y:S01]  /*9240*/  CS2R R16, SRZ ;  /* 0x0000000000107805 */ /* 0x000fe2000001ff00 */
[----:B------:R-:W-:-:S10]  /*9250*/  IADD3 R5, R38, 0x20, RZ ;  /* 0x0000002026057810 */ /* 0x000fd40007ffe0ff */
[----:B--2-4-:R-:W-:-:S04]  /*9260*/  @!P0 IMAD.WIDE R12, R38, 0x2, R8 ;  /* 0x00000002260c8825 */ /* 0x014fc800078e0208 */
[----:B-1-3--:R-:W-:Y:S01]  /*9270*/  @!P0 IMAD.WIDE R10, R38, 0x2, R6 ;  /* 0x00000002260a8825 */ /* 0x00afe200078e0206 */
        /* <DEDUP_REMOVED lines=12> */
.L_x_588:
[----:B------:R-:W-:Y:S05]  /*9340*/  BSYNC B0 ;  /* 0x0000000000007941 */ /* 0x000fea0003800000 */
.L_x_587:
[----:B-1---5:R-:W-:Y:S01]  /*9350*/  IMAD.MOV.U32 R11, RZ, RZ, R20 ;  /* 0x000000ffff0b7224 */ /* 0x022fe200078e0014 */
[----:B------:R-:W-:Y:S01]  /*9360*/  MOV R5, R14 ;  /* 0x0000000e00057202 */ /* 0x000fe20000000f00 */
[----:B------:R-:W-:Y:S01]  /*9370*/  IMAD.MOV.U32 R10, RZ, RZ, R21 ;  /* 0x000000ffff0a7224 */ /* 0x000fe200078e0015 */
[----:B----4-:R1:W4:Y:S01]  /*9380*/  SHFL.IDX PT, R9, R24, 0x1, 0x181f ;  /* 0x00381f0018097f89 */ /* 0x01032200000e0000 */
[----:B------:R-:W-:Y:S01]  /*9390*/  IMAD.MOV.U32 R0, RZ, RZ, R15 ;  /* 0x000000ffff007224 */ /* 0x000fe200078e000f */
[----:B------:R-:W-:Y:S01]  /*93a0*/  BSSY B0, `(.L_x_589) ;  /* 0x0000022000007945 */ /* 0x000fe20003800000 */
[----:B------:R-:W-:Y:S01]  /*93b0*/  CS2R R26, SRZ ;  /* 0x00000000001a7805 */ /* 0x000fe2000001ff00 */
[----:B------:R-:W-:Y:S01]  /*93c0*/  PRMT R56, R10, 0x5410, R11 ;  /* 0x000054100a387816 */ /* 0x000fe2000000000b */
[----:B------:R-:W-:Y:S01]  /*93d0*/  IMAD.MOV.U32 R11, RZ, RZ, R22 ;  /* 0x000000ffff0b7224 */ /* 0x000fe200078e0016 */
[----:B------:R-:W-:Y:S01]  /*93e0*/  PRMT R54, R0, 0x5410, R5 ;  /* 0x0000541000367816 */ /* 0x000fe20000000005 */
[----:B------:R-:W-:Y:S01]  /*93f0*/  IMAD.MOV.U32 R5, RZ, RZ, R16 ;  /* 0x000000ffff057224 */ /* 0x000fe200078e0010 */
[----:B------:R-:W-:Y:S01]  /*9400*/  MOV R10, R23 ;  /* 0x00000017000a7202 */ /* 0x000fe20000000f00 */
[----:B--2---:R1:W2:Y:S01]  /*9410*/  SHFL.IDX PT, R8, R25, 0x1, 0x181f ;  /* 0x00381f0019087f89 */ /* 0x0042a200000e0000 */
[----:B------:R-:W-:Y:S01]  /*9420*/  MOV R0, R17 ;  /* 0x0000001100007202 */ /* 0x000fe20000000f00 */
[----:B------:R-:W-:Y:S01]  /*9430*/  CS2R R30, SRZ ;  /* 0x00000000001e7805 */ /* 0x000fe2000001ff00 */
[----:B------:R-:W-:Y:S01]  /*9440*/  PRMT R55, R10, 0x5410, R11 ;  /* 0x000054100a377816 */ /* 0x000fe2000000000b */
[----:B------:R1:W3:Y:S01]  /*9450*/  SHFL.IDX PT, R7, R18, 0x1, 0x181f ;  /* 0x00381f0012077f89 */ /* 0x0002e200000e0000 */
[----:B------:R-:W-:Y:S01]  /*9460*/  PRMT R39, R0, 0x5410, R5 ;  /* 0x0000541000277816 */ /* 0x000fe20000000005 */
[----:B------:R-:W-:-:S02]  /*9470*/  CS2R R28, SRZ ;  /* 0x00000000001c7805 */ /* 0x000fc4000001ff00 */
[----:B---3--:R1:W3:Y:S01]  /*9480*/  SHFL.IDX PT, R6, R19, 0x1, 0x181f ;  /* 0x00381f0013067f89 */ /* 0x0082e200000e0000 */
[----:B------:R-:W-:Y:S05]  /*9490*/  @P3 BRA `(.L_x_590) ;  /* 0x0000012000003947 */ /* 0x000fea0003800000 */
[C---:B------:R-:W-:Y:S01]  /*94a0*/  IADD3 R5, R38.reuse, 0x20, RZ ;  /* 0x0000002026057810 */ /* 0x040fe20007ffe0ff */
[----:B------:R-:W-:Y:S01]  /*94b0*/  CS2R R26, SRZ ;  /* 0x00000000001a7805 */ /* 0x000fe2000001ff00 */
[----:B------:R-:W-:Y:S01]  /*94c0*/  ISETP.GE.AND P1, PT, R38, c[0x0][0x27c], PT ;  /* 0x00009f0026007a0c */ /* 0x000fe20003f26270 */
[----:B------:R-:W-:Y:S01]  /*94d0*/  CS2R R28, SRZ ;  /* 0x00000000001c7805 */ /* 0x000fe2000001ff00 */
[----:B------:R-:W-:Y:S01]  /*94e0*/  ISETP.GE.AND P0, PT, R5, c[0x0][0x27c], PT ;  /* 0x00009f0005007a0c */ /* 0x000fe20003f06270 */
[----:B------:R-:W-:Y:S01]  /*94f0*/  CS2R R32, SRZ ;  /* 0x0000000000207805 */ /* 0x000fe2000001ff00 */
[----:B------:R-:W-:-:S09]  /*9500*/  CS2R R30, SRZ ;  /* 0x00000000001e7805 */ /* 0x000fd2000001ff00 */
[----:B--2-4-:R-:W-:Y:S02]  /*9510*/  @!P1 IMAD.WIDE R12, R38, 0x2, R8 ;  /* 0x00000002260c9825 */ /* 0x014fe400078e0208 */
[----:B------:R-:W-:-:S03]  /*9520*/  @!P0 SHF.R.S32.HI R0, RZ, 0x1f, R5 ;  /* 0x0000001fff008819 */ /* 0x000fc60000011405 */
[----:B------:R2:W5:Y:S01]  /*9530*/  @!P1 LD.E.64 R26, [R12.64] ;  /* 0x000000080c1a9980 */ /* 0x000562000c101b00 */
[----:B------:R-:W-:-:S04]  /*9540*/  @!P0 LEA.HI R0, R0, R5, RZ, 0x2 ;  /* 0x0000000500008211 */ /* 0x000fc800078f10ff */
[----:B------:R-:W-:-:S05]  /*9550*/  @!P0 LOP3.LUT R0, R0, 0xfffffffc, RZ, 0xc0, !PT ;  /* 0xfffffffc00008812 */ /* 0x000fca00078ec0ff */
[----:B------:R-:W-:-:S04]  /*9560*/  @!P0 IMAD.WIDE R10, R0, 0x2, R8 ;  /* 0x00000002000a8825 */ /* 0x000fc800078e0208 */
[--C-:B---3--:R-:W-:Y:S01]  /*9570*/  @!P0 IMAD.WIDE R8, R0, 0x2, R6.reuse ;  /* 0x0000000200088825 */ /* 0x108fe200078e0206 */
[----:B------:R2:W5:Y:S03]  /*9580*/  @!P0 LD.E.64 R32, [R10.64] ;  /* 0x000000080a208980 */ /* 0x000566000c101b00 */
[----:B------:R-:W-:Y:S01]  /*9590*/  @!P1 IMAD.WIDE R6, R38, 0x2, R6 ;  /* 0x0000000226069825 */ /* 0x000fe200078e0206 */
[----:B------:R2:W5:Y:S04]  /*95a0*/  @!P0 LD.E.64 R30, [R8.64] ;  /* 0x00000008081e8980 */ /* 0x000568000c101b00 */
[----:B------:R2:W5:Y:S02]  /*95b0*/  @!P1 LD.E.64 R28, [R6.64] ;  /* 0x00000008061c9980 */ /* 0x000564000c101b00 */
.L_x_590:
[----:B------:R-:W-:Y:S05]  /*95c0*/  BSYNC B0 ;  /* 0x0000000000007941 */ /* 0x000fea0003800000 */
.L_x_589:
[----:B--2--5:R-:W-:Y:S01]  /*95d0*/  IMAD.MOV.U32 R11, RZ, RZ, R32 ;  /* 0x000000ffff0b7224 */ /* 0x024fe200078e0020 */
        /* <DEDUP_REMOVED lines=11> */
[----:B------:R2:W1:Y:S01]  /*9690*/  SHFL.IDX PT, R8, R25, 0x2, 0x181f ;  /* 0x00581f0019087f89 */ /* 0x00046200000e0000 */
[----:B------:R-:W-:Y:S01]  /*96a0*/  MOV R0, R29 ;  /* 0x0000001d00007202 */ /* 0x000fe20000000f00 */
[----:B------:R-:W-:Y:S01]  /*96b0*/  CS2R R40, SRZ ;  /* 0x0000000000287805 */ /* 0x000fe2000001ff00 */
[----:B------:R-:W-:Y:S01]  /*96c0*/  PRMT R59, R10, 0x5410, R11 ;  /* 0x000054100a3b7816 */ /* 0x000fe2000000000b */
[----:B------:R2:W3:Y:S01]  /*96d0*/  SHFL.IDX PT, R7, R18, 0x2, 0x181f ;  /* 0x00581f0012077f89 */ /* 0x0004e200000e0000 */
[----:B------:R-:W-:Y:S01]  /*96e0*/  PRMT R57, R0, 0x5410, R5 ;  /* 0x0000541000397816 */ /* 0x000fe20000000005 */
[----:B------:R-:W-:Y:S01]  /*96f0*/  CS2R R34, SRZ ;  /* 0x0000000000227805 */ /* 0x000fe2000001ff00 */
[----:B------:R-:W-:Y:S01]  /*9700*/  CS2R R42, SRZ ;  /* 0x00000000002a7805 */ /* 0x000fe2000001ff00 */
[----:B---3--:R2:W3:Y:S01]  /*9710*/  SHFL.IDX PT, R6, R19, 0x2, 0x181f ;  /* 0x00581f0013067f89 */ /* 0x0084e200000e0000 */
        /* <DEDUP_REMOVED lines=9> */
[----:B-1--4-:R-:W-:Y:S02]  /*97b0*/  @!P1 IMAD.WIDE R12, R38, 0x2, R8 ;  /* 0x00000002260c9825 */ /* 0x012fe400078e0208 */
        /* <DEDUP_REMOVED lines=10> */
.L_x_592:
[----:B------:R-:W-:Y:S05]  /*9860*/  BSYNC B0 ;  /* 0x0000000000007941 */ /* 0x000fea0003800000 */
.L_x_591:
        /* <DEDUP_REMOVED lines=12> */
[----:B------:R1:W2:Y:S01]  /*9930*/  SHFL.IDX PT, R8, R25, 0x3, 0x181f ;  /* 0x00781f0019087f89 */ /* 0x0002a200000e0000 */
        /* <DEDUP_REMOVED lines=26> */
.L_x_594:
[----:B------:R-:W-:Y:S05]  /*9ae0*/  BSYNC B0 ;  /* 0x0000000000007941 */ /* 0x000fea0003800000 */
.L_x_593:
[----:B--23--:R-:W-:Y:S01]  /*9af0*/  IADD3 R6, -R234, R46, RZ ;  /* 0x0000002eea067210 */ /* 0x00cfe20007ffe1ff */
[----:B-----5:R-:W-:Y:S01]  /*9b00*/  IMAD.MOV.U32 R0, RZ, RZ, R52 ;  /* 0x000000ffff007224 */ /* 0x020fe200078e0034 */
[----:B------:R-:W-:-:S04]  /*9b10*/  DEPBAR.LE SB0, 0x1 ;  /* 0x000080400000791a */ /* 0x000fc80000000000 */
[----:B-1----:R-:W-:Y:S01]  /*9b20*/  IMNMX R25, R6, 0x80, PT ;  /* 0x0000008006197817 */ /* 0x002fe20003800200 */
[----:B------:R-:W-:Y:S01]  /*9b30*/  IMAD.MOV.U32 R7, RZ, RZ, R53 ;  /* 0x000000ffff077224 */ /* 0x000fe200078e0035 */
[----:B------:R-:W-:Y:S01]  /*9b40*/  MOV R6, R51 ;  /* 0x0000003300067202 */ /* 0x000fe20000000f00 */
[----:B------:R-:W-:Y:S01]  /*9b50*/  IMAD.MOV.U32 R5, RZ, RZ, R44 ;  /* 0x000000ffff057224 */ /* 0x000fe200078e002c */
[----:B------:R-:W-:Y:S01]  /*9b60*/  BAR.SYNC.DEFER_BLOCKING 0x0 ;  /* 0x0000000000007b1d */ /* 0x000fe20000010000 */
[----:B------:R-:W-:Y:S02]  /*9b70*/  ISETP.GE.AND P0, PT, R69, R25, PT ;  /* 0x000000194500720c */ /* 0x000fe40003f06270 */
[----:B------:R-:W-:Y:S01]  /*9b80*/  PRMT R67, R7, 0x5410, R0 ;  /* 0x0000541007437816 */ /* 0x000fe20000000000 */
[----:B------:R-:W-:Y:S02]  /*9b90*/  IMAD.MOV.U32 R0, RZ, RZ, R45 ;  /* 0x000000ffff007224 */ /* 0x000fe400078e002d */
[----:B------:R-:W-:Y:S01]  /*9ba0*/  IMAD.MOV.U32 R7, RZ, RZ, R50 ;  /* 0x000000ffff077224 */ /* 0x000fe200078e0032 */
[----:B------:R-:W-:Y:S02]  /*9bb0*/  BSSY B1, `(.L_x_595) ;  /* 0x000006a000017945 */ /* 0x000fe40003800000 */
[----:B------:R-:W-:Y:S01]  /*9bc0*/  PRMT R65, R0, 0x5410, R5 ;  /* 0x0000541000417816 */ /* 0x000fe20000000005 */
[----:B------:R-:W-:Y:S01]  /*9bd0*/  IMAD.MOV.U32 R5, RZ, RZ, R48 ;  /* 0x000000ffff057224 */ /* 0x000fe200078e0030 */
[----:B------:R-:W-:-:S02]  /*9be0*/  MOV R0, R49 ;  /* 0x0000003100007202 */ /* 0x000fc40000000f00 */
[----:B------:R-:W-:Y:S02]  /*9bf0*/  PRMT R66, R6, 0x5410, R7 ;  /* 0x0000541006427816 */ /* 0x000fe40000000007 */
[----:B------:R-:W-:Y:S01]  /*9c00*/  PRMT R46, R0, 0x5410, R5 ;  /* 0x00005410002e7816 */ /* 0x000fe20000000005 */
[----:B------:R-:W-:Y:S05]  /*9c10*/  @P0 BRA `(.L_x_596) ;  /* 0x0000063000000947 */ /* 0x000fea0003800000 */
[----:B------:R-:W-:Y:S01]  /*9c20*/  ISETP.GE.AND P0, PT, R38, c[0x0][0x27c], PT ;  /* 0x00009f0026007a0c */ /* 0x000fe20003f06270 */
[----:B------:R-:W-:-:S12]  /*9c30*/  BSSY B0, `(.L_x_597) ;  /* 0x0000030000007945 */ /* 0x000fd80003800000 */
[----:B------:R-:W-:Y:S05]  /*9c40*/  @P0 BRA `(.L_x_598) ;  /* 0x000002e000000947 */ /* 0x000fea0003800000 */
[----:B----4-:R-:W1:Y:S01]  /*9c50*/  LDS.128 R8, [R47+0x100] ;  /* 0x000100002f087984 */ /* 0x010e620000000c00 */
[----:B------:R-:W-:Y:S02]  /*9c60*/  SHF.R.U64 R0, R14, 0x10, R15 ;  /* 0x000000100e007819 */ /* 0x000fe4000000120f */
[----:B------:R-:W-:Y:S02]  /*9c70*/  SHF.R.U32.HI R7, RZ, 0x10, R17 ;  /* 0x00000010ff077819 */ /* 0x000fe40000011611 */
[----:B------:R-:W-:Y:S02]  /*9c80*/  SHF.R.U32.HI R5, RZ, 0x10, R15 ;  /* 0x00000010ff057819 */ /* 0x000fe4000001160f */
[----:B------:R-:W-:Y:S02]  /*9c90*/  SHF.R.U64 R6, R16, 0x10, R17 ;  /* 0x0000001010067819 */ /* 0x000fe40000001211 */
[----:B------:R-:W-:Y:S02]  /*9ca0*/  PRMT R14, R54, 0x5432, R0 ;  /* 0x00005432360e7816 */ /* 0x000fe40000000000 */
[----:B------:R-:W-:-:S02]  /*9cb0*/  PRMT R0, R39, 0x5410, R7 ;  /* 0x0000541027007816 */ /* 0x000fc40000000007 */
[----:B------:R-:W-:Y:S02]  /*9cc0*/  PRMT R5, R54, 0x5410, R5 ;  /* 0x0000541036057816 */ /* 0x000fe40000000005 */
[----:B------:R-:W-:Y:S01]  /*9cd0*/  PRMT R13, R39, 0x5432, R6 ;  /* 0x00005432270d7816 */ /* 0x000fe20000000006 */
[C---:B------:R-:W-:Y:S01]  /*9ce0*/  IMAD.U32 R17, R0.reuse, 0x10000, RZ ;  /* 0x0001000000117824 */ /* 0x040fe200078e00ff */
[----:B------:R-:W-:Y:S01]  /*9cf0*/  LOP3.LUT R24, R0, 0xffff0000, RZ, 0xc0, !PT ;  /* 0xffff000000187812 */ /* 0x000fe200078ec0ff */
[C---:B------:R-:W-:Y:S01]  /*9d00*/  IMAD.U32 R18, R5.reuse, 0x10000, RZ ;  /* 0x0001000005127824 */ /* 0x040fe200078e00ff */
[----:B------:R-:W-:Y:S02]  /*9d10*/  LOP3.LUT R19, R5, 0xffff0000, RZ, 0xc0, !PT ;  /* 0xffff000005137812 */ /* 0x000fe400078ec0ff */
[C---:B-1----:R-:W-:Y:S01]  /*9d20*/  LOP3.LUT R6, R10.reuse, 0xffff0000, RZ, 0xc0, !PT ;  /* 0xffff00000a067812 */ /* 0x042fe200078ec0ff */
[----:B------:R-:W-:Y:S01]  /*9d30*/  IMAD.U32 R7, R10, 0x10000, RZ ;  /* 0x000100000a077824 */ /* 0x000fe200078e00ff */
[C---:B------:R-:W-:Y:S01]  /*9d40*/  LOP3.LUT R10, R11.reuse, 0xffff0000, RZ, 0xc0, !PT ;  /* 0xffff00000b0a7812 */ /* 0x040fe200078ec0ff */
[----:B------:R-:W-:Y:S01]  /*9d50*/  IMAD.U32 R12, R11, 0x10000, RZ ;  /* 0x000100000b0c7824 */ /* 0x000fe200078e00ff */
[----:B------:R-:W-:Y:S01]  /*9d60*/  SHF.L.U32 R15, R8, 0x10, RZ ;  /* 0x00000010080f7819 */ /* 0x000fe200000006ff */
[-C--:B------:R-:W-:Y:S01]  /*9d70*/  FMUL.FTZ R5, R6, R17.reuse ;  /* 0x0000001106057220 */ /* 0x080fe20000410000 */
[----:B------:R-:W-:Y:S01]  /*9d80*/  LOP3.LUT R11, R8, 0xffff0000, RZ, 0xc0, !PT ;  /* 0xffff0000080b7812 */ /* 0x000fe200078ec0ff */
[----:B------:R-:W-:Y:S01]  /*9d90*/  FMUL.FTZ R6, R6, R18 ;  /* 0x0000001206067220 */ /* 0x000fe20000410000 */
[C---:B------:R-:W-:Y:S01]  /*9da0*/  SHF.L.U32 R16, R9.reuse, 0x10, RZ ;  /* 0x0000001009107819 */ /* 0x040fe200000006ff */
[----:B------:R-:W-:Y:S01]  /*9db0*/  FMUL.FTZ R0, R10, R24 ;  /* 0x000000180a007220 */ /* 0x000fe20000410000 */
[----:B------:R-:W-:Y:S01]  /*9dc0*/  LOP3.LUT R8, R9, 0xffff0000, RZ, 0xc0, !PT ;  /* 0xffff000009087812 */ /* 0x000fe200078ec0ff */
[C---:B------:R-:W-:Y:S01]  /*9dd0*/  FFMA.FTZ R18, R7.reuse, R18, -R5 ;  /* 0x0000001207127223 */ /* 0x040fe20000010805 */
[C---:B------:R-:W-:Y:S01]  /*9de0*/  SHF.L.U32 R9, R14.reuse, 0x10, RZ ;  /* 0x000000100e097819 */ /* 0x040fe200000006ff */
[----:B------:R-:W-:Y:S01]  /*9df0*/  FFMA.FTZ R17, R7, R17, R6 ;  /* 0x0000001107117223 */ /* 0x000fe20000010006 */
[----:B------:R-:W-:Y:S01]  /*9e00*/  LOP3.LUT R14, R14, 0xffff0000, RZ, 0xc0, !PT ;  /* 0xffff00000e0e7812 */ /* 0x000fe200078ec0ff */
[----:B------:R-:W-:-:S02]  /*9e10*/  FMUL.FTZ R10, R10, R19 ;  /* 0x000000130a0a7220 */ /* 0x000fc40000410000 */
[----:B------:R-:W-:Y:S02]  /*9e20*/  FFMA.FTZ R7, R12, R19, -R0 ;  /* 0x000000130c077223 */ /* 0x000fe40000010800 */
[C---:B------:R-:W-:Y:S01]  /*9e30*/  IMAD.U32 R19, R13.reuse, 0x10000, RZ ;  /* 0x000100000d137824 */ /* 0x040fe200078e00ff */
[----:B------:R-:W-:Y:S01]  /*9e40*/  LOP3.LUT R13, R13, 0xffff0000, RZ, 0xc0, !PT ;  /* 0xffff00000d0d7812 */ /* 0x000fe200078ec0ff */
[C---:B------:R-:W-:Y:S02]  /*9e50*/  FMUL.FTZ R5, R11.reuse, R9 ;  /* 0x000000090b057220 */ /* 0x040fe40000410000 */
[----:B------:R-:W-:Y:S02]  /*9e60*/  FMUL.FTZ R6, R11, R19 ;  /* 0x000000130b067220 */ /* 0x000fe40000410000 */
[C---:B------:R-:W-:Y:S02]  /*9e70*/  FMUL.FTZ R0, R8.reuse, R13 ;  /* 0x0000000d08007220 */ /* 0x040fe40000410000 */
[----:B------:R-:W-:-:S02]  /*9e80*/  FMUL.FTZ R8, R8, R14 ;  /* 0x0000000e08087220 */ /* 0x000fc40000410000 */
[----:B------:R-:W-:Y:S02]  /*9e90*/  FFMA.FTZ R6, R15, R9, -R6 ;  /* 0x000000090f067223 */ /* 0x000fe40000010806 */
[----:B------:R-:W-:Y:S01]  /*9ea0*/  FFMA.FTZ R12, R12, R24, R10 ;  /* 0x000000180c0c7223 */ /* 0x000fe2000001000a */
        /* <DEDUP_REMOVED lines=8> */
.L_x_598:
[----:B------:R-:W-:Y:S05]  /*9f30*/  BSYNC B0 ;  /* 0x0000000000007941 */ /* 0x000fea0003800000 */
.L_x_597:
[----:B------:R-:W-:-:S04]  /*9f40*/  IADD3 R0, R38, 0x20, RZ ;  /* 0x0000002026007810 */ /* 0x000fc80007ffe0ff */
[----:B------:R-:W-:-:S13]  /*9f50*/  ISETP.GE.AND P0, PT, R0, c[0x0][0x27c], PT ;  /* 0x00009f0000007a0c */ /* 0x000fda0003f06270 */
[----:B------:R-:W-:Y:S05]  /*9f60*/  @P0 BRA `(.L_x_596) ;  /* 0x000002e000000947 */ /* 0x000fea0003800000 */
[----:B-1--4-:R-:W1:Y:S01]  /*9f70*/  LDS.128 R8, [R47+0x4100] ;  /* 0x004100002f087984 */ /* 0x012e620000000c00 */
        /* <DEDUP_REMOVED lines=45> */
.L_x_596:
[----:B------:R-:W-:Y:S05]  /*a250*/  BSYNC B1 ;  /* 0x0000000000017941 */ /* 0x000fea0003800000 */
.L_x_595:
[----:B------:R-:W-:Y:S01]  /*a260*/  IADD3 R0, R69, 0x20, RZ ;  /* 0x0000002045007810 */ /* 0x000fe20007ffe0ff */
[----:B------:R-:W-:Y:S03]  /*a270*/  BSSY B1, `(.L_x_599) ;  /* 0x0000066000017945 */ /* 0x000fe60003800000 */
[----:B------:R-:W-:-:S13]  /*a280*/  ISETP.GE.AND P0, PT, R0, R25, PT ;  /* 0x000000190000720c */ /* 0x000fda0003f06270 */
[----:B------:R-:W-:Y:S05]  /*a290*/  @P0 BRA `(.L_x_600) ;  /* 0x0000063000000947 */ /* 0x000fea0003800000 */
[----:B------:R-:W-:Y:S01]  /*a2a0*/  ISETP.GE.AND P0, PT, R38, c[0x0][0x27c], PT ;  /* 0x00009f0026007a0c */ /* 0x000fe20003f06270 */
[----:B------:R-:W-:-:S12]  /*a2b0*/  BSSY B0, `(.L_x_601) ;  /* 0x0000030000007945 */ /* 0x000fd80003800000 */
        /* <DEDUP_REMOVED lines=47> */
.L_x_602:
[----:B------:R-:W-:Y:S05]  /*a5b0*/  BSYNC B0 ;  /* 0x0000000000007941 */ /* 0x000fea0003800000 */
.L_x_601:
        /* <DEDUP_REMOVED lines=49> */
.L_x_600:
[----:B------:R-:W-:Y:S05]  /*a8d0*/  BSYNC B1 ;  /* 0x0000000000017941 */ /* 0x000fea0003800000 */
.L_x_599:
        /* <DEDUP_REMOVED lines=53> */
.L_x_606:
[----:B------:R-:W-:Y:S05]  /*ac30*/  BSYNC B0 ;  /* 0x0000000000007941 */ /* 0x000fea0003800000 */
.L_x_605:
        /* <DEDUP_REMOVED lines=49> */
.L_x_604:
[----:B------:R-:W-:Y:S05]  /*af50*/  BSYNC B1 ;  /* 0x0000000000017941 */ /* 0x000fea0003800000 */
.L_x_603:
[----:B------:R-:W-:-:S04]  /*af60*/  IADD3 R0, R69, 0x60, RZ ;  /* 0x0000006045007810 */ /* 0x000fc80007ffe0ff */
        /* <DEDUP_REMOVED lines=51> */
.L_x_609:
[----:B------:R-:W-:Y:S05]  /*b2a0*/  BSYNC B0 ;  /* 0x0000000000007941 */ /* 0x000fea0003800000 */
.L_x_608:
        /* <DEDUP_REMOVED lines=48> */
[----:B------:R1:W-:Y:S01]  /*b5b0*/  STS.128 [R47+0x7100], R8 ;  /* 0x007100082f007388 */ /* 0x0003e20000000c00 */
[----:B------:R-:W-:Y:S05]  /*b5c0*/  BRA `(.L_x_607) ;  /* 0x0000263000007947 */ /* 0x000fea0003800000 */
.L_x_586:
        /* <DEDUP_REMOVED lines=9> */
[----:B------:R-:W-:-:S03]  /*b660*/  LEA R14, P0, R8, c[0x0][0x270], 0x1 ;  /* 0x00009c00080e7a11 */ /* 0x000fc600078008ff */
[----:B------:R-:W-:-:S04]  /*b670*/  IMAD R5, R0, c[0x0][0x284], R5 ;  /* 0x0000a10000057a24 */ /* 0x000fc800078e0205 */
[----:B------:R-:W-:-:S05]  /*b680*/  IMAD.IADD R5, R9, 0x1, R5 ;  /* 0x0000000109057824 */ /* 0x000fca00078e0205 */
[----:B------:R-:W-:Y:S01]  /*b690*/  LEA.HI.X R13, R8, c[0x0][0x274], R5, 0x1, P0 ;  /* 0x00009d00080d7a11 */ /* 0x000fe200000f0c05 */
[----:B------:R-:W-:Y:S01]  /*b6a0*/  IMAD R5, R6, c[0x0][0x290], RZ ;  /* 0x0000a40006057a24 */ /* 0x000fe200078e02ff */
[----:B------:R-:W1:Y:S01]  /*b6b0*/  SHFL.IDX PT, R8, R14, RZ, 0x181f ;  /* 0x00181fff0e087589 */ /* 0x000e6200000e0000 */
[----:B------:R-:W-:-:S04]  /*b6c0*/  IMAD.MOV.U32 R6, RZ, RZ, R12 ;  /* 0x000000ffff067224 */ /* 0x000fc800078e000c */
[----:B------:R-:W-:-:S04]  /*b6d0*/  IMAD.WIDE.U32 R6, R0, c[0x0][0x290], R6 ;  /* 0x0000a40000067a25 */ /* 0x000fc800078e0006 */
[----:B------:R-:W-:Y:S01]  /*b6e0*/  IMAD R0, R0, c[0x0][0x294], R5 ;  /* 0x0000a50000007a24 */ /* 0x000fe200078e0205 */
[C---:B------:R-:W-:Y:S01]  /*b6f0*/  LEA R12, P0, R6.reuse, c[0x0][0x288], 0x1 ;  /* 0x0000a200060c7a11 */ /* 0x040fe200078008ff */
[----:B------:R-:W2:Y:S03]  /*b700*/  SHFL.IDX PT, R5, R13, RZ, 0x181f ;  /* 0x00181fff0d057589 */ /* 0x000ea600000e0000 */
[----:B------:R-:W-:Y:S02]  /*b710*/  IADD3 R0, R7, R0, RZ ;  /* 0x0000000007007210 */ /* 0x000fe40007ffe0ff */
[----:B------:R-:W4:Y:S02]  /*b720*/  SHFL.IDX PT, R7, R12, RZ, 0x181f ;  /* 0x00181fff0c077589 */ /* 0x000f2400000e0000 */
[----:B------:R-:W-:Y:S02]  /*b730*/  LEA.HI.X R11, R6, c[0x0][0x28c], R0, 0x1, P0 ;  /* 0x0000a300060b7a11 */ /* 0x000fe400000f0c00 */
[----:B------:R-:W-:-:S13]  /*b740*/  ISETP.GE.OR P0, PT, R30, c[0x0][0x27c], P5 ;  /* 0x00009f001e007a0c */ /* 0x000fda0002f06670 */
[C---:B------:R-:W-:Y:S01]  /*b750*/  @!P0 IMAD.SHL.U32 R6, R30.reuse, 0x2, RZ ;  /* 0x000000021e068824 */ /* 0x040fe200078e00ff */
[----:B------:R-:W-:-:S04]  /*b760*/  @!P0 SHF.L.U64.HI R0, R30, 0x1, R31 ;  /* 0x000000011e008819 */ /* 0x000fc8000001021f */
[----:B-1----:R-:W-:-:S05]  /*b770*/  @!P0 IADD3 R8, P1, R8, R6, RZ ;  /* 0x0000000608088210 */ /* 0x002fca0007f3e0ff */
[--C-:B--2---:R-:W-:Y:S01]  /*b780*/  @!P0 IMAD.X R9, R5, 0x1, R0.reuse, P1 ;  /* 0x0000000105098824 */ /* 0x104fe200008e0600 */
[----:B----4-:R-:W-:Y:S01]  /*b790*/  @!P0 IADD3 R6, P1, R7, R6, RZ ;  /* 0x0000000607068210 */ /* 0x010fe20007f3e0ff */
[----:B------:R-:W1:Y:S04]  /*b7a0*/  SHFL.IDX PT, R5, R11, RZ, 0x181f ;  /* 0x00181fff0b057589 */ /* 0x000e6800000e0000 */
[----:B------:R2:W4:Y:S01]  /*b7b0*/  @!P0 LD.E.128 R16, [R8.64] ;  /* 0x0000000808108980 */ /* 0x000522000c101d00 */
[----:B------:R-:W-:Y:S01]  /*b7c0*/  CS2R R22, SRZ ;  /* 0x0000000000167805 */ /* 0x000fe2000001ff00 */
[----:B------:R-:W-:Y:S01]  /*b7d0*/  CS2R R20, SRZ ;  /* 0x0000000000147805 */ /* 0x000fe2000001ff00 */
[----:B-1----:R-:W-:-:S05]  /*b7e0*/  @!P0 IMAD.X R7, R5, 0x1, R0, P1 ;  /* 0x0000000105078824 */ /* 0x002fca00008e0600 */
[----:B------:R1:W5:Y:S01]  /*b7f0*/  @!P0 LD.E.128 R20, [R6.64] ;  /* 0x0000000806148980 */ /* 0x000362000c101d00 */
[----:B------:R-:W-:Y:S03]  /*b800*/  BSSY B0, `(.L_x_610) ;  /* 0x0000024000007945 */ /* 0x000fe60003800000 */
[----:B------:R3:W3:Y:S01]  /*b810*/  SHFL.IDX PT, R10, R12, 0x1, 0x181f ;  /* 0x00381f000c0a7f89 */ /* 0x0006e200000e0000 */
[----:B------:R-:W-:-:S03]  /*b820*/  ISETP.GE.AND P1, PT, R30, c[0x0][0x27c], PT ;  /* 0x00009f001e007a0c */ /* 0x000fc60003f26270 */
[----:B--2---:R2:W2:Y:S01]  /*b830*/  SHFL.IDX PT, R9, R13, 0x1, 0x181f ;  /* 0x00381f000d097f89 */ /* 0x0044a200000e0000 */
[----:B------:R-:W-:-:S03]  /*b840*/  CS2R R42, SRZ ;  /* 0x00000000002a7805 */ /* 0x000fc6000001ff00 */
[----:B------:R2:W2:Y:S01]  /*b850*/  SHFL.IDX PT, R15, R11, 0x1, 0x181f ;  /* 0x00381f000b0f7f89 */ /* 0x0004a200000e0000 */
[----:B------:R-:W-:Y:S01]  /*b860*/  CS2R R40, SRZ ;  /* 0x0000000000287805 */ /* 0x000fe2000001ff00 */
[----:B------:R-:W-:Y:S01]  /*b870*/  CS2R R38, SRZ ;  /* 0x0000000000267805 */ /* 0x000fe2000001ff00 */
[----:B------:R-:W-:Y:S01]  /*b880*/  CS2R R36, SRZ ;  /* 0x0000000000247805 */ /* 0x000fe2000001ff00 */
[----:B-1----:R1:W1:Y:S01]  /*b890*/  SHFL.IDX PT, R7, R14, 0x1, 0x181f ;  /* 0x00381f000e077f89 */ /* 0x00226200000e0000 */
[----:B----4-:R-:W-:Y:S01]  /*b8a0*/  MOV R0, R18 ;  /* 0x0000001200007202 */ /* 0x010fe20000000f00 */
[----:B------:R-:W-:Y:S01]  /*b8b0*/  IMAD.MOV.U32 R6, RZ, RZ, R16 ;  /* 0x000000ffff067224 */ /* 0x000fe200078e0010 */
[----:B------:R-:W-:Y:S02]  /*b8c0*/  MOV R5, R17 ;  /* 0x0000001100057202 */ /* 0x000fe40000000f00 */
[----:B------:R-:W-:Y:S01]  /*b8d0*/  PRMT R33, R0, 0x7610, R33 ;  /* 0x0000761000217816 */ /* 0x000fe20000000021 */
[----:B------:R-:W-:Y:S01]  /*b8e0*/  IMAD.MOV.U32 R0, RZ, RZ, R19 ;  /* 0x000000ffff007224 */ /* 0x000fe200078e0013 */
[----:B------:R-:W-:-:S04]  /*b8f0*/  PRMT R27, R5, 0x5410, R6 ;  /* 0x00005410051b7816 */ /* 0x000fc80000000006 */
[----:B------:R-:W-:Y:S01]  /*b900*/  PRMT R28, R0, 0x7610, R28 ;  /* 0x00007610001c7816 */ /* 0x000fe2000000001c */
[----:B-----5:R-:W-:Y:S02]  /*b910*/  IMAD.MOV.U32 R0, RZ, RZ, R22 ;  /* 0x000000ffff007224 */ /* 0x020fe400078e0016 */
[----:B------:R-:W-:Y:S01]  /*b920*/  IMAD.MOV.U32 R6, RZ, RZ, R23 ;  /* 0x000000ffff067224 */ /* 0x000fe200078e0017 */
[----:B------:R-:W-:-:S04]  /*b930*/  MOV R5, R20 ;  /* 0x0000001400057202 */ /* 0x000fc80000000f00 */
[----:B------:R-:W-:Y:S01]  /*b940*/  PRMT R29, R6, 0x5410, R0 ;  /* 0x00005410061d7816 */ /* 0x000fe20000000000 */
[----:B------:R-:W-:-:S05]  /*b950*/  IMAD.MOV.U32 R0, RZ, RZ, R21 ;  /* 0x000000ffff007224 */ /* 0x000fca00078e0015 */
[----:B------:R-:W-:Y:S01]  /*b960*/  PRMT R26, R0, 0x5410, R5 ;  /* 0x00005410001a7816 */ /* 0x000fe20000000005 */
[----:B------:R-:W-:Y:S05]  /*b970*/  @P3 BRA `(.L_x_611) ;  /* 0x000000c000003947 */ /* 0x000fea0003800000 */
[----:B-123--:R-:W-:Y:S01]  /*b980*/  CS2R R40, SRZ ;  /* 0x0000000000287805 */ /* 0x00efe2000001ff00 */
[----:B------:R-:W-:Y:S01]  /*b990*/  CS2R R38, SRZ ;  /* 0x0000000000267805 */ /* 0x000fe2000001ff00 */
[----:B------:R-:W-:Y:S01]  /*b9a0*/  CS2R R36, SRZ ;  /* 0x0000000000247805 */ /* 0x000fe2000001ff00 */
[----:B------:R-:W-:Y:S05]  /*b9b0*/  @P1 BRA `(.L_x_611) ;  /* 0x0000008000001947 */ /* 0x000fea0003800000 */
[C---:B------:R-:W-:Y:S01]  /*b9c0*/  IMAD.SHL.U32 R0, R30.reuse, 0x2, RZ ;  /* 0x000000021e007824 */ /* 0x040fe200078e00ff */
[----:B------:R-:W-:-:S04]  /*b9d0*/  SHF.L.U64.HI R5, R30, 0x1, R31 ;  /* 0x000000011e057819 */ /* 0x000fc8000001021f */
[----:B------:R-:W-:-:S05]  /*b9e0*/  IADD3 R8, P0, R7, R0, RZ ;  /* 0x0000000007087210 */ /* 0x000fca0007f1e0ff */
[----:B------:R-:W-:Y:S01]  /*b9f0*/  IMAD.X R9, R9, 0x1, R5, P0 ;  /* 0x0000000109097824 */ /* 0x000fe200000e0605 */
[----:B------:R-:W-:-:S04]  /*ba00*/  IADD3 R6, P0, R10, R0, RZ ;  /* 0x000000000a067210 */ /* 0x000fc80007f1e0ff */
[----:B------:R1:W5:Y:S01]  /*ba10*/  LD.E.128 R40, [R8.64] ;  /* 0x0000000808287980 */ /* 0x000362000c101d00 */
[----:B------:R-:W-:-:S05]  /*ba20*/  IMAD.X R7, R15, 0x1, R5, P0 ;  /* 0x000000010f077824 */ /* 0x000fca00000e0605 */
[----:B------:R1:W5:Y:S03]  /*ba30*/  LD.E.128 R36, [R6.64] ;  /* 0x0000000806247980 */ /* 0x000366000c101d00 */
.L_x_611:
[----:B-123--:R-:W-:Y:S05]  /*ba40*/  BSYNC B0 ;  /* 0x0000000000007941 */ /* 0x00efea0003800000 */
.L_x_610:
[----:B------:R-:W1:Y:S01]  /*ba50*/  SHFL.IDX PT, R5, R14, 0x2, 0x181f ;  /* 0x00581f000e057f89 */ /* 0x000e6200000e0000 */
[C---:B------:R-:W-:Y:S01]  /*ba60*/  ISETP.GE.OR P0, PT, R30.reuse, c[0x0][0x27c], P4 ;  /* 0x00009f001e007a0c */ /* 0x040fe20002706670 */
[----:B------:R-:W-:Y:S01]  /*ba70*/  CS2R R58, SRZ ;  /* 0x00000000003a7805 */ /* 0x000fe2000001ff00 */
[----:B------:R-:W-:Y:S01]  /*ba80*/  CS2R R56, SRZ ;  /* 0x0000000000387805 */ /* 0x000fe2000001ff00 */
[----:B------:R-:W2:Y:S04]  /*ba90*/  SHFL.IDX PT, R9, R13, 0x2, 0x181f ;  /* 0x00581f000d097f89 */ /* 0x000ea800000e0000 */
[----:B------:R-:W3:Y:S04]  /*baa0*/  SHFL.IDX PT, R6, R12, 0x2, 0x181f ;  /* 0x00581f000c067f89 */ /* 0x000ee800000e0000 */
[----:B------:R-:W4:Y:S02]  /*bab0*/  SHFL.IDX PT, R10, R11, 0x2, 0x181f ;  /* 0x00581f000b0a7f89 */ /* 0x000f2400000e0000 */
[C---:B------:R-:W-:Y:S01]  /*bac0*/  @!P0 IMAD.SHL.U32 R0, R30.reuse, 0x2, RZ ;  /* 0x000000021e008824 */ /* 0x040fe200078e00ff */
[----:B------:R-:W-:-:S04]  /*bad0*/  @!P0 SHF.L.U64.HI R7, R30, 0x1, R31 ;  /* 0x000000011e078819 */ /* 0x000fc8000001021f */
[----:B-1----:R-:W-:-:S05]  /*bae0*/  @!P0 IADD3 R8, P2, R5, R0, RZ ;  /* 0x0000000005088210 */ /* 0x002fca0007f5e0ff */
[----:B--2---:R-:W-:Y:S01]  /*baf0*/  @!P0 IMAD.X R9, R9, 0x1, R7, P2 ;  /* 0x0000000109098824 */ /* 0x004fe200010e0607 */
[----:B---3--:R-:W-:Y:S01]  /*bb00*/  @!P0 IADD3 R6, P2, R6, R0, RZ ;  /* 0x0000000006068210 */ /* 0x008fe20007f5e0ff */
[----:B------:R-:W-:-:S03]  /*bb10*/  CS2R R54, SRZ ;  /* 0x0000000000367805 */ /* 0x000fc6000001ff00 */
[----:B------:R1:W2:Y:S01]  /*bb20*/  @!P0 LD.E.128 R56, [R8.64] ;  /* 0x0000000808388980 */ /* 0x0002a2000c101d00 */
[----:B------:R-:W-:Y:S01]  /*bb30*/  CS2R R52, SRZ ;  /* 0x0000000000347805 */ /* 0x000fe2000001ff00 */
[----:B----4-:R-:W-:-:S05]  /*bb40*/  @!P0 IMAD.X R7, R10, 0x1, R7, P2 ;  /* 0x000000010a078824 */ /* 0x010fca00010e0607 */
[----:B------:R3:W4:Y:S01]  /*bb50*/  @!P0 LD.E.128 R52, [R6.64] ;  /* 0x0000000806348980 */ /* 0x000722000c101d00 */
[----:B-----5:R-:W-:Y:S01]  /*bb60*/  IMAD.MOV.U32 R5, RZ, RZ, R40 ;  /* 0x000000ffff057224 */ /* 0x020fe200078e0028 */
[----:B------:R-:W-:Y:S01]  /*bb70*/  BSSY B0, `(.L_x_612) ;  /* 0x000002d000007945 */ /* 0x000fe20003800000 */
[----:B------:R-:W-:Y:S01]  /*bb80*/  IMAD.MOV.U32 R0, RZ, RZ, R41 ;  /* 0x000000ffff007224 */ /* 0x000fe200078e0029 */
[----:B------:R2:W2:Y:S01]  /*bb90*/  SHFL.IDX PT, R10, R13, 0x3, 0x181f ;  /* 0x00781f000d0a7f89 */ /* 0x0004a200000e0000 */
[----:B------:R-:W-:Y:S01]  /*bba0*/  CS2R R66, SRZ ;  /* 0x0000000000427805 */ /* 0x000fe2000001ff00 */
[----:B------:R-:W-:Y:S01]  /*bbb0*/  CS2R R64, SRZ ;  /* 0x0000000000407805 */ /* 0x000fe2000001ff00 */
[----:B------:R-:W-:Y:S01]  /*bbc0*/  CS2R R62, SRZ ;  /* 0x00000000003e7805 */ /* 0x000fe2000001ff00 */
[----:B------:R-:W-:Y:S01]  /*bbd0*/  PRMT R70, R0, 0x5410, R5 ;  /* 0x0000541000467816 */ /* 0x000fe20000000005 */
[----:B------:R-:W-:Y:S01]  /*bbe0*/  IMAD.MOV.U32 R5, RZ, RZ, R36 ;  /* 0x000000ffff057224 */ /* 0x000fe200078e0024 */
[----:B------:R-:W2:Y:S01]  /*bbf0*/  SHFL.IDX PT, R11, R11, 0x3, 0x181f ;  /* 0x00781f000b0b7f89 */ /* 0x000ea200000e0000 */
[----:B------:R-:W-:Y:S01]  /*bc00*/  IMAD.MOV.U32 R0, RZ, RZ, R37 ;  /* 0x000000ffff007224 */ /* 0x000fe200078e0025 */
[----:B------:R-:W-:-:S04]  /*bc10*/  CS2R R60, SRZ ;  /* 0x00000000003c7805 */ /* 0x000fc8000001ff00 */
[----:B------:R-:W-:Y:S01]  /*bc20*/  PRMT R51, R0, 0x5410, R5 ;  /* 0x0000541000337816 */ /* 0x000fe20000000005 */
[----:B-1----:R1:W1:Y:S04]  /*bc30*/  SHFL.IDX PT, R8, R14, 0x3, 0x181f ;  /* 0x00781f000e087f89 */ /* 0x00226800000e0000 */
[----:B------:R1:W1:Y:S01]  /*bc40*/  SHFL.IDX PT, R9, R12, 0x3, 0x181f ;  /* 0x00781f000c097f89 */ /* 0x00026200000e0000 */
[----:B---3--:R-:W-:Y:S01]  /*bc50*/  IMAD.MOV.U32 R6, RZ, RZ, R43 ;  /* 0x000000ffff067224 */ /* 0x008fe200078e002b */
[----:B------:R-:W-:-:S04]  /*bc60*/  MOV R7, R42 ;  /* 0x0000002a00077202 */ /* 0x000fc80000000f00 */
[----:B------:R-:W-:Y:S01]  /*bc70*/  PRMT R72, R6, 0x5410, R7 ;  /* 0x0000541006487816 */ /* 0x000fe20000000007 */
[----:B------:R-:W-:Y:S01]  /*bc80*/  IMAD.MOV.U32 R6, RZ, RZ, R39 ;  /* 0x000000ffff067224 */ /* 0x000fe200078e0027 */
[----:B------:R-:W-:-:S04]  /*bc90*/  MOV R7, R38 ;  /* 0x0000002600077202 */ /* 0x000fc80000000f00 */
[----:B------:R-:W-:Y:S01]  /*bca0*/  PRMT R71, R6, 0x5410, R7 ;  /* 0x0000541006477816 */ /* 0x000fe20000000007 */
[----:B--2---:R-:W-:Y:S01]  /*bcb0*/  IMAD.MOV.U32 R6, RZ, RZ, R59 ;  /* 0x000000ffff067224 */ /* 0x004fe200078e003b */
[----:B------:R-:W-:Y:S01]  /*bcc0*/  MOV R7, R58 ;  /* 0x0000003a00077202 */ /* 0x000fe20000000f00 */
[----:B------:R-:W-:Y:S01]  /*bcd0*/  IMAD.MOV.U32 R5, RZ, RZ, R56 ;  /* 0x000000ffff057224 */ /* 0x000fe200078e0038 */
[----:B------:R-:W-:Y:S02]  /*bce0*/  MOV R0, R57 ;  /* 0x0000003900007202 */ /* 0x000fe40000000f00 */
[----:B------:R-:W-:Y:S02]  /*bcf0*/  PRMT R76, R6, 0x5410, R7 ;  /* 0x00005410064c7816 */ /* 0x000fe40000000007 */
[----:B------:R-:W-:Y:S01]  /*bd00*/  PRMT R74, R0, 0x5410, R5 ;  /* 0x00005410004a7816 */ /* 0x000fe20000000005 */
[----:B----4-:R-:W-:Y:S01]  /*bd10*/  IMAD.MOV.U32 R7, RZ, RZ, R54 ;  /* 0x000000ffff077224 */ /* 0x010fe200078e0036 */
[----:B------:R-:W-:Y:S01]  /*bd20*/  MOV R5, R52 ;  /* 0x0000003400057202 */ /* 0x000fe20000000f00 */
[----:B------:R-:W-:-:S02]  /*bd30*/  IMAD.MOV.U32 R6, RZ, RZ, R55 ;  /* 0x000000ffff067224 */ /* 0x000fc400078e0037 */
[----:B------:R-:W-:-:S03]  /*bd40*/  IMAD.MOV.U32 R0, RZ, RZ, R53 ;  /* 0x000000ffff007224 */ /* 0x000fc600078e0035 */
[----:B------:R-:W-:Y:S02]  /*bd50*/  PRMT R75, R6, 0x5410, R7 ;  /* 0x00005410064b7816 */ /* 0x000fe40000000007 */
[----:B------:R-:W-:Y:S01]  /*bd60*/  PRMT R73, R0, 0x5410, R5 ;  /* 0x0000541000497816 */ /* 0x000fe20000000005 */
[----:B------:R-:W-:Y:S05]  /*bd70*/  @P6 BRA `(.L_x_613) ;  /* 0x000000c000006947 */ /* 0x000fea0003800000 */
[----:B-1----:R-:W-:Y:S01]  /*bd80*/  CS2R R64, SRZ ;  /* 0x0000000000407805 */ /* 0x002fe2000001ff00 */
        /* <DEDUP_REMOVED lines=8> */
[----:B------:R-:W-:-:S03]  /*be10*/  IMAD.X R7, R11, 0x1, R5, P0 ;  /* 0x000000010b077824 */ /* 0x000fc600000e0605 */
[----:B------:R1:W5:Y:S04]  /*be20*/  LD.E.128 R64, [R8.64] ;  /* 0x0000000808407980 */ /* 0x000368000c101d00 */
[----:B------:R1:W5:Y:S02]  /*be30*/  LD.E.128 R60, [R6.64] ;  /* 0x00000008063c7980 */ /* 0x000364000c101d00 */
.L_x_613:
[----:B-1----:R-:W-:Y:S05]  /*be40*/  BSYNC B0 ;  /* 0x0000000000007941 */ /* 0x002fea0003800000 */
.L_x_612:
[----:B------:R-:W-:Y:S01]  /*be50*/  IADD3 R6, -R234, R46, RZ ;  /* 0x0000002eea067210 */ /* 0x000fe20007ffe1ff */
[----:B-----5:R-:W-:Y:S01]  /*be60*/  IMAD.MOV.U32 R0, RZ, RZ, R66 ;  /* 0x000000ffff007224 */ /* 0x020fe200078e0042 */
[----:B------:R-:W-:-:S04]  /*be70*/  DEPBAR.LE SB0, 0x1 ;  /* 0x000080400000791a */ /* 0x000fc80000000000 */
[----:B------:R-:W-:Y:S01]  /*be80*/  IMNMX R50, R6, 0x80, PT ;  /* 0x0000008006327817 */ /* 0x000fe20003800200 */
[----:B------:R-:W-:Y:S01]  /*be90*/  IMAD.MOV.U32 R7, RZ, RZ, R67 ;  /* 0x000000ffff077224 */ /* 0x000fe200078e0043 */
[----:B------:R-:W-:Y:S01]  /*bea0*/  MOV R6, R63 ;  /* 0x0000003f00067202 */ /* 0x000fe20000000f00 */
[----:B------:R-:W-:Y:S01]  /*beb0*/  IMAD.MOV.U32 R5, RZ, RZ, R64 ;  /* 0x000000ffff057224 */ /* 0x000fe200078e0040 */
[----:B------:R-:W-:Y:S01]  /*bec0*/  BAR.SYNC.DEFER_BLOCKING 0x0 ;  /* 0x0000000000007b1d */ /* 0x000fe20000010000 */
[----:B------:R-:W-:Y:S02]  /*bed0*/  ISETP.GE.OR P0, PT, R69, R50, P1 ;  /* 0x000000324500720c */ /* 0x000fe40000f06670 */
        /* <DEDUP_REMOVED lines=10> */
[----:B------:R-:W-:Y:S01]  /*bf80*/  IMAD.MOV.U32 R0, RZ, RZ, c[0x0][0x27c] ;  /* 0x00009f00ff007624 */ /* 0x000fe200078e00ff */
[----:B------:R-:W1:Y:S01]  /*bf90*/  LDS.128 R12, [R47+0x100] ;  /* 0x000100002f0c7984 */ /* 0x000e620000000c00 */
[----:B------:R-:W-:Y:S02]  /*bfa0*/  SHF.R.U64 R18, R18, 0x10, R19 ;  /* 0x0000001012127819 */ /* 0x000fe40000001213 */
[----:B------:R-:W-:Y:S02]  /*bfb0*/  SHF.R.U64 R24, R16, 0x10, R17 ;  /* 0x0000001010187819 */ /* 0x000fe40000001211 */
[----:B------:R-:W-:Y:S02]  /*bfc0*/  LEA.HI R0, R0, R68, RZ, 0x1d ;  /* 0x0000004400007211 */ /* 0x000fe400078fe8ff */
[----:B------:R-:W-:-:S02]  /*bfd0*/  PRMT R33, R33, 0x5410, R18 ;  /* 0x0000541021217816 */ /* 0x000fc40000000012 */
[----:B------:R-:W-:Y:S01]  /*bfe0*/  SHF.R.S32.HI R6, RZ, 0x1f, R0 ;  /* 0x0000001fff067819 */ /* 0x000fe20000011400 */
[----:B------:R-:W-:Y:S01]  /*bff0*/  IMAD.SHL.U32 R5, R0, 0x8, RZ ;  /* 0x0000000800057824 */ /* 0x000fe200078e00ff */
[----:B------:R-:W-:Y:S02]  /*c000*/  SHF.R.U32.HI R7, RZ, 0x10, R21 ;  /* 0x00000010ff077819 */ /* 0x000fe40000011615 */
[----:B------:R-:W-:Y:S02]  /*c010*/  LEA.HI R0, R6, R0, RZ, 0x3 ;  /* 0x0000000006007211 */ /* 0x000fe400078f18ff */
[----:B------:R-:W-:Y:S02]  /*c020*/  LOP3.LUT R5, R25, 0x38, R5, 0xf8, !PT ;  /* 0x0000003819057812 */ /* 0x000fe400078ef805 */
[----:B------:R-:W-:Y:S01]  /*c030*/  SHF.R.U64 R6, R20, 0x10, R21 ;  /* 0x0000001014067819 */ /* 0x000fe20000001215 */
[----:B------:R-:W-:Y:S01]  /*c040*/  IMAD.SHL.U32 R0, R0, 0x400, RZ ;  /* 0x0000040000007824 */ /* 0x000fe200078e00ff */
[----:B------:R-:W-:-:S02]  /*c050*/  LOP3.LUT R5, R5, R45, RZ, 0x3c, !PT ;  /* 0x0000002d05057212 */ /* 0x000fc400078e3cff */
[----:B------:R-:W-:Y:S02]  /*c060*/  PRMT R18, R26, 0x5432, R6 ;  /* 0x000054321a127816 */ /* 0x000fe40000000006 */
[----:B------:R-:W-:Y:S02]  /*c070*/  LOP3.LUT R0, R0, 0x7fffe000, RZ, 0xc0, !PT ;  /* 0x7fffe00000007812 */ /* 0x000fe400078ec0ff */
[----:B------:R-:W-:Y:S01]  /*c080*/  SHF.R.U64 R16, R22, 0x10, R23 ;  /* 0x0000001016107819 */ /* 0x000fe20000001217 */
[----:B------:R-:W-:Y:S01]  /*c090*/  IMAD.U32 R35, R18, 0x10000, RZ ;  /* 0x0001000012237824 */ /* 0x000fe200078e00ff */
[----:B------:R-:W-:Y:S02]  /*c0a0*/  IADD3 R0, R5, R0, R44 ;  /* 0x0000000005007210 */ /* 0x000fe40007ffe02c */
[----:B------:R-:W-:Y:S02]  /*c0b0*/  SHF.R.U32.HI R5, RZ, 0x10, R19 ;  /* 0x00000010ff057819 */ /* 0x000fe40000011613 */
[----:B------:R-:W-:Y:S01]  /*c0c0*/  PRMT R19, R26, 0x5410, R7 ;  /* 0x000054101a137816 */ /* 0x000fe20000000007 */
[----:B------:R-:W-:Y:S01]  /*c0d0*/  IMAD.SHL.U32 R45, R0, 0x2, RZ ;  /* 0x00000002002d7824 */ /* 0x000fe200078e00ff */
[----:B------:R-:W-:-:S02]  /*c0e0*/  SHF.R.U32.HI R0, RZ, 0x10, R17 ;  /* 0x00000010ff007819 */ /* 0x000fc40000011611 */
[----:B------:R-:W-:Y:S01]  /*c0f0*/  SHF.R.U32.HI R17, RZ, 0x10, R23 ;  /* 0x00000010ff117819 */ /* 0x000fe20000011617 */
[----:B------:R-:W-:Y:S01]  /*c100*/  IMAD.U32 R49, R19, 0x10000, RZ ;  /* 0x0001000013317824 */ /* 0x000fe200078e00ff */
[----:B------:R-:W2:Y:S01]  /*c110*/  LDS.128 R8, [R45+0x100] ;  /* 0x000100002d087984 */ /* 0x000ea20000000c00 */
[C---:B------:R-:W-:Y:S02]  /*c120*/  PRMT R23, R27.reuse, 0x5432, R24 ;  /* 0x000054321b177816 */ /* 0x040fe40000000018 */
[----:B------:R-:W-:Y:S01]  /*c130*/  PRMT R22, R27, 0x5410, R0 ;  /* 0x000054101b167816 */ /* 0x000fe20000000000 */
[----:B-1----:R-:W-:Y:S01]  /*c140*/  IMAD.U32 R25, R14, 0x10000, RZ ;  /* 0x000100000e197824 */ /* 0x002fe200078e00ff */
[----:B------:R-:W-:Y:S01]  /*c150*/  PRMT R27, R29, 0x5432, R16 ;  /* 0x000054321d1b7816 */ /* 0x000fe20000000010 */
[C---:B------:R-:W-:Y:S01]  /*c160*/  IMAD.U32 R16, R12.reuse, 0x10000, RZ ;  /* 0x000100000c107824 */ /* 0x040fe200078e00ff */
[----:B------:R-:W-:Y:S01]  /*c170*/  LOP3.LUT R20, R12, 0xffff0000, RZ, 0xc0, !PT ;  /* 0xffff00000c147812 */ /* 0x000fe200078ec0ff */
[----:B------:R-:W-:Y:S01]  /*c180*/  IMAD.U32 R34, R23, 0x10000, RZ ;  /* 0x0001000017227824 */ /* 0x000fe200078e00ff */
[----:B------:R-:W-:-:S02]  /*c190*/  PRMT R26, R29, 0x5410, R17 ;  /* 0x000054101d1a7816 */ /* 0x000fc40000000011 */
[----:B------:R-:W-:Y:S02]  /*c1a0*/  PRMT R28, R28, 0x5410, R5 ;  /* 0x000054101c1c7816 */ /* 0x000fe40000000005 */
[C---:B------:R-:W-:Y:S02]  /*c1b0*/  SHF.L.U32 R17, R13.reuse, 0x10, RZ ;  /* 0x000000100d117819 */ /* 0x040fe400000006ff */
[----:B------:R-:W-:Y:S01]  /*c1c0*/  LOP3.LUT R21, R13, 0xffff0000, RZ, 0xc0, !PT ;  /* 0xffff00000d157812 */ /* 0x000fe200078ec0ff */
[C---:B------:R-:W-:Y:S01]  /*c1d0*/  IMAD.U32 R13, R15.reuse, 0x10000, RZ ;  /* 0x000100000f0d7824 */ /* 0x040fe200078e00ff */
[----:B------:R-:W-:Y:S02]  /*c1e0*/  LOP3.LUT R29, R15, 0xffff0000, RZ, 0xc0, !PT ;  /* 0xffff00000f1d7812 */ /* 0x000fe400078ec0ff */
[----:B------:R-:W-:Y:S02]  /*c1f0*/  LOP3.LUT R32, R14, 0xffff0000, RZ, 0xc0, !PT ;  /* 0xffff00000e207812 */ /* 0x000fe400078ec0ff */
[----:B------:R-:W-:Y:S01]  /*c200*/  LOP3.LUT R18, R18, 0xffff0000, RZ, 0xc0, !PT ;  /* 0xffff000012127812 */ /* 0x000fe200078ec0ff */
[C---:B--2---:R-:W-:Y:S01]  /*c210*/  IMAD.U32 R0, R8.reuse, 0x10000, RZ ;  /* 0x0001000008007824 */ /* 0x044fe200078e00ff */
[----:B------:R-:W-:Y:S01]  /*c220*/  LOP3.LUT R12, R8, 0xffff0000, RZ, 0xc0, !PT ;  /* 0xffff0000080c7812 */ /* 0x000fe200078ec0ff */
[----:B------:R-:W-:Y:S01]  /*c230*/  IMAD.U32 R6, R11, 0x10000, RZ ;  /* 0x000100000b067824 */ /* 0x000fe200078e00ff */
[----:B------:R-:W-:Y:S01]  /*c240*/  SHF.L.U32 R7, R9, 0x10, RZ ;  /* 0x0000001009077819 */ /* 0x000fe200000006ff */
[C---:B------:R-:W-:Y:S01]  /*c250*/  FMUL.FTZ R8, R0.reuse, R35 ;  /* 0x0000002300087220 */ /* 0x040fe20000410000 */
[----:B------:R-:W-:Y:S01]  /*c260*/  LOP3.LUT R15, R11, 0xffff0000, RZ, 0xc0, !PT ;  /* 0xffff00000b0f7812 */ /* 0x000fe200078ec0ff */
[-C--:B------:R-:W-:Y:S01]  /*c270*/  FMUL.FTZ R5, R0, R34.reuse ;  /* 0x0000002200057220 */ /* 0x080fe20000410000 */
[----:B------:R-:W-:Y:S01]  /*c280*/  SHF.L.U32 R14, R10, 0x10, RZ ;  /* 0x000000100a0e7819 */ /* 0x000fe200000006ff */
[----:B------:R-:W-:Y:S01]  /*c290*/  FFMA.FTZ R48, R16, R34, -R8 ;  /* 0x0000002210307223 */ /* 0x000fe20000010808 */
[----:B------:R-:W-:Y:S01]  /*c2a0*/  LOP3.LUT R24, R10, 0xffff0000, RZ, 0xc0, !PT ;  /* 0xffff00000a187812 */ /* 0x000fe200078ec0ff */
[----:B------:R-:W-:Y:S01]  /*c2b0*/  IMAD.U32 R11, R26, 0x10000, RZ ;  /* 0x000100001a0b7824 */ /* 0x000fe200078e00ff */
[----:B------:R-:W-:Y:S01]  /*c2c0*/  SHF.L.U32 R8, R28, 0x10, RZ ;  /* 0x000000101c087819 */ /* 0x000fe200000006ff */
[----:B------:R-:W-:Y:S01]  /*c2d0*/  IMAD.U32 R10, R22, 0x10000, RZ ;  /* 0x00010000160a7824 */ /* 0x000fe200078e00ff */
[----:B------:R-:W-:Y:S01]  /*c2e0*/  LOP3.LUT R9, R9, 0xffff0000, RZ, 0xc0, !PT ;  /* 0xffff000009097812 */ /* 0x000fe200078ec0ff */
[----:B------:R-:W-:-:S02]  /*c2f0*/  FMUL.FTZ R0, R7, R49 ;  /* 0x0000003107007220 */ /* 0x000fc40000410000 */
[----:B------:R-:W-:Y:S01]  /*c300*/  FFMA.FTZ R46, R16, R35, R5 ;  /* 0x00000023102e7223 */ /* 0x000fe20000010005 */
[----:B------:R-:W-:Y:S01]  /*c310*/  LOP3.LUT R16, R33, 0xffff0000, RZ, 0xc0, !PT ;  /* 0xffff000021107812 */ /* 0x000fe200078ec0ff */
[CC--:B------:R-:W-:Y:S02]  /*c320*/  FMUL.FTZ R5, R6.reuse, R11.reuse ;  /* 0x0000000b06057220 */ /* 0x0c0fe40000410000 */
[----:B------:R-:W-:Y:S02]  /*c330*/  FFMA.FTZ R44, R17, R10, -R0 ;  /* 0x0000000a112c7223 */ /* 0x000fe40000010800 */
[-C--:B------:R-:W-:Y:S02]  /*c340*/  FMUL.FTZ R0, R6, R8.reuse ;  /* 0x0000000806007220 */ /* 0x080fe40000410000 */
[----:B------:R-:W-:Y:S01]  /*c350*/  FFMA.FTZ R35, R13, R8, -R5 ;  /* 0x000000080d237223 */ /* 0x000fe20000010805 */
[----:B------:R-:W-:Y:S01]  /*c360*/  LOP3.LUT R5, R23, 0xffff0000, RZ, 0xc0, !PT ;  /* 0xffff000017057812 */ /* 0x000fe200078ec0ff */
[----:B------:R-:W-:Y:S01]  /*c370*/  FFMA.FTZ R23, R13, R11, R0 ;  /* 0x0000000b0d177223 */ /* 0x000fe20000010000 */
[----:B------:R-:W-:Y:S01]  /*c380*/  LOP3.LUT R11, R22, 0xffff0000, RZ, 0xc0, !PT ;  /* 0xffff0000160b7812 */ /* 0x000fe200078ec0ff */
[----:B------:R-:W-:-:S02]  /*c390*/  FMUL.FTZ R0, R12, R18 ;  /* 0x000000120c007220 */ /* 0x000fc40000410000 */
[----:B------:R-:W-:Y:S01]  /*c3a0*/  FMUL.FTZ R7, R7, R10 ;  /* 0x0000000a07077220 */ /* 0x000fe20000410000 */
[----:B------:R-:W-:Y:S01]  /*c3b0*/  LOP3.LUT R10, R19, 0xffff0000, RZ, 0xc0, !PT ;  /* 0xffff0000130a7812 */ /* 0x000fe200078ec0ff */
[-C--:B------:R-:W-:Y:S02]  /*c3c0*/  FMUL.FTZ R6, R12, R5.reuse ;  /* 0x000000050c067220 */ /* 0x080fe40000410000 */
[----:B------:R-:W-:Y:S02]  /*c3d0*/  FFMA.FTZ R12, R20, R5, -R0 ;  /* 0x00000005140c7223 */ /* 0x000fe40000010800 */
[----:B------:R-:W-:Y:S01]  /*c3e0*/  FFMA.FTZ R34, R17, R49, R7 ;  /* 0x0000003111227223 */ /* 0x000fe20000010007 */
[----:B------:R-:W-:Y:S01]  /*c3f0*/  LOP3.LUT R17, R26, 0xffff0000, RZ, 0xc0, !PT ;  /* 0xffff00001a117812 */ /* 0x000fe200078ec0ff */
[----:B------:R-:W-:Y:S01]  /*c400*/  FMUL.FTZ R0, R9, R11 ;  /* 0x0000000b09007220 */ /* 0x000fe20000410000 */
[----:B------:R-:W-:Y:S01]  /*c410*/  F2FP.BF16.PACK_AB R12, R12, R48 ;  /* 0x000000300c0c723e */ /* 0x000fe200000010ff */
[----:B------:R-:W-:-:S02]  /*c420*/  IMAD.U32 R19, R27, 0x10000, RZ ;  /* 0x000100001b137824 */ /* 0x000fc400078e00ff */
[----:B------:R-:W-:Y:S02]  /*c430*/  IMAD.U32 R7, R33, 0x10000, RZ ;  /* 0x0001000021077824 */ /* 0x000fe400078e00ff */
[----:B------:R-:W-:Y:S02]  /*c440*/  FMUL.FTZ R5, R9, R10 ;  /* 0x0000000a09057220 */ /* 0x000fe40000410000 */
[----:B------:R-:W-:Y:S01]  /*c450*/  FFMA.FTZ R8, R20, R18, R6 ;  /* 0x0000001214087223 */ /* 0x000fe20000010006 */
[----:B------:R-:W-:Y:S01]  /*c460*/  LOP3.LUT R18, R27, 0xffff0000, RZ, 0xc0, !PT ;  /* 0xffff00001b127812 */ /* 0x000fe200078ec0ff */
[C---:B------:R-:W-:Y:S02]  /*c470*/  FFMA.FTZ R9, R21.reuse, R10, R0 ;  /* 0x0000000a15097223 */ /* 0x040fe40000010000 */
[----:B------:R-:W-:Y:S01]  /*c480*/  FMUL.FTZ R6, R14, R19 ;  /* 0x000000130e067220 */ /* 0x000fe20000410000 */
[----:B------:R-:W-:Y:S01]  /*c490*/  F2FP.BF16.PACK_AB R8, R8, R46 ;  /* 0x0000002e0808723e */ /* 0x000fe200000010ff */
[----:B------:R-:W-:Y:S01]  /*c4a0*/  FMUL.FTZ R0, R14, R7 ;  /* 0x000000070e007220 */ /* 0x000fe20000410000 */
[----:B------:R-:W-:Y:S01]  /*c4b0*/  LOP3.LUT R14, R28, 0xffff0000, RZ, 0xc0, !PT ;  /* 0xffff00001c0e7812 */ /* 0x000fe200078ec0ff */
[----:B------:R-:W-:Y:S01]  /*c4c0*/  FFMA.FTZ R13, R21, R11, -R5 ;  /* 0x0000000b150d7223 */ /* 0x000fe20000010805 */
[----:B------:R-:W-:Y:S01]  /*c4d0*/  F2FP.BF16.PACK_AB R9, R9, R34 ;  /* 0x000000220909723e */ /* 0x000fe200000010ff */
[----:B------:R-:W-:-:S02]  /*c4e0*/  FFMA.FTZ R11, R25, R7, -R6 ;  /* 0x00000007190b7223 */ /* 0x000fc40000010806 */
[----:B------:R-:W-:Y:S01]  /*c4f0*/  FFMA.FTZ R10, R25, R19, R0 ;  /* 0x00000013190a7223 */ /* 0x000fe20000010000 */
[----:B------:R-:W-:Y:S01]  /*c500*/  F2FP.BF16.PACK_AB R13, R13, R44 ;  /* 0x0000002c0d0d723e */ /* 0x000fe200000010ff */
[C---:B------:R-:W-:Y:S02]  /*c510*/  FMUL.FTZ R7, R24.reuse, R18 ;  /* 0x0000001218077220 */ /* 0x040fe40000410000 */
[C---:B------:R-:W-:Y:S02]  /*c520*/  FMUL.FTZ R5, R15.reuse, R17 ;  /* 0x000000110f057220 */ /* 0x040fe40000410000 */
[----:B------:R-:W-:Y:S02]  /*c530*/  FMUL.FTZ R6, R24, R16 ;  /* 0x0000001018067220 */ /* 0x000fe40000410000 */
[----:B------:R-:W-:Y:S02]  /*c540*/  FMUL.FTZ R0, R15, R14 ;  /* 0x0000000e0f007220 */ /* 0x000fe40000410000 */
[----:B------:R-:W-:-:S02]  /*c550*/  FFMA.FTZ R7, R32, R16, -R7 ;  /* 0x0000001020077223 */ /* 0x000fc40000010807 */
[----:B------:R-:W-:Y:S02]  /*c560*/  FFMA.FTZ R5, R29, R14, -R5 ;  /* 0x0000000e1d057223 */ /* 0x000fe40000010805 */
[----:B------:R-:W-:Y:S01]  /*c570*/  FFMA.FTZ R6, R32, R18, R6 ;  /* 0x0000001220067223 */ /* 0x000fe20000010006 */
[----:B------:R-:W-:Y:S01]  /*c580*/  F2FP.BF16.PACK_AB R14, R7, R11 ;  /* 0x0000000b070e723e */ /* 0x000fe200000010ff */
[----:B------:R-:W-:Y:S01]  /*c590*/  FFMA.FTZ R0, R29, R17, R0 ;  /* 0x000000111d007223 */ /* 0x000fe20000010000 */
[----:B------:R-:W-:Y:S02]  /*c5a0*/  F2FP.BF16.PACK_AB R15, R5, R35 ;  /* 0x00000023050f723e */ /* 0x000fe400000010ff */
[----:B------:R-:W-:Y:S02]  /*c5b0*/  F2FP.BF16.PACK_AB R10, R6, R10 ;  /* 0x0000000a060a723e */ /* 0x000fe400000010ff */
[----:B------:R-:W-:Y:S01]  /*c5c0*/  F2FP.BF16.PACK_AB R11, R0, R23 ;  /* 0x00000017000b723e */ /* 0x000fe200000010ff */
[----:B------:R1:W-:Y:S04]  /*c5d0*/  STS.128 [R47+0x100], R12 ;  /* 0x0001000c2f007388 */ /* 0x0003e80000000c00 */
[----:B------:R1:W-:Y:S02]  /*c5e0*/  STS.128 [R45+0x100], R8 ;  /* 0x000100082d007388 */ /* 0x0003e40000000c00 */
.L_x_615:
[----:B------:R-:W-:Y:S05]  /*c5f0*/  BSYNC B0 ;  /* 0x0000000000007941 */ /* 0x000fea0003800000 */
.L_x_614:
[----:B------:R-:W-:Y:S01]  /*c600*/  IADD3 R0, R69, 0x20, RZ ;  /* 0x0000002045007810 */ /* 0x000fe20007ffe0ff */
        /* <DEDUP_REMOVED lines=9> */
[----:B-1----:R-:W-:Y:S01]  /*c6a0*/  SHF.R.S32.HI R10, RZ, 0x1f, R7 ;  /* 0x0000001fff0a7819 */ /* 0x002fe20000011407 */
[----:B------:R-:W-:Y:S01]  /*c6b0*/  IMAD.SHL.U32 R8, R7, 0x8, RZ ;  /* 0x0000000807087824 */ /* 0x000fe200078e00ff */
[----:B------:R-:W-:Y:S01]  /*c6c0*/  LOP3.LUT R0, R6, 0x1c0, RZ, 0xc0, !PT ;  /* 0x000001c006007812 */ /* 0x000fe200078ec0ff */
[----:B------:R-:W-:Y:S01]  /*c6d0*/  IMAD.SHL.U32 R6, R5, 0x40, RZ ;  /* 0x0000004005067824 */ /* 0x000fe200078e00ff */
[----:B------:R-:W-:-:S02]  /*c6e0*/  LEA.HI R7, R10, R7, RZ, 0x3 ;  /* 0x000000070a077211 */ /* 0x000fc400078f18ff */
[C---:B------:R-:W-:Y:S02]  /*c6f0*/  LOP3.LUT R9, R0.reuse, 0x38, R30, 0xf8, !PT ;  /* 0x0000003800097812 */ /* 0x040fe400078ef81e */
[----:B------:R-:W-:Y:S02]  /*c700*/  SHF.R.U32.HI R5, RZ, 0x3, R0 ;  /* 0x00000003ff057819 */ /* 0x000fe40000011600 */
[----:B------:R-:W-:Y:S01]  /*c710*/  LOP3.LUT R8, R0, 0x38, R8, 0xf8, !PT ;  /* 0x0000003800087812 */ /* 0x000fe200078ef808 */
[----:B------:R-:W-:Y:S01]  /*c720*/  IMAD.SHL.U32 R0, R7, 0x400, RZ ;  /* 0x0000040007007824 */ /* 0x000fe200078e00ff */
[----:B------:R-:W-:Y:S02]  /*c730*/  LOP3.LUT R6, R6, 0xfffffe00, RZ, 0xc0, !PT ;  /* 0xfffffe0006067812 */ /* 0x000fe400078ec0ff */
[----:B------:R-:W-:Y:S02]  /*c740*/  SHF.R.U64 R18, R38, 0x10, R39 ;  /* 0x0000001026127819 */ /* 0x000fe40000001227 */
[----:B------:R-:W-:-:S02]  /*c750*/  LOP3.LUT R9, R6, R9, R5, 0xf6, !PT ;  /* 0x0000000906097212 */ /* 0x000fc400078ef605 */
[----:B------:R-:W-:Y:S02]  /*c760*/  LOP3.LUT R5, R8, R5, RZ, 0x3c, !PT ;  /* 0x0000000508057212 */ /* 0x000fe400078e3cff */
[----:B------:R-:W-:Y:S01]  /*c770*/  LOP3.LUT R0, R0, 0x7fffe000, RZ, 0xc0, !PT ;  /* 0x7fffe00000007812 */ /* 0x000fe200078ec0ff */
[----:B------:R-:W-:Y:S01]  /*c780*/  IMAD.SHL.U32 R45, R9, 0x2, RZ ;  /* 0x00000002092d7824 */ /* 0x000fe200078e00ff */
[----:B------:R-:W-:Y:S02]  /*c790*/  SHF.R.U32.HI R17, RZ, 0x10, R37 ;  /* 0x00000010ff117819 */ /* 0x000fe40000011625 */
[----:B------:R-:W-:Y:S02]  /*c7a0*/  IADD3 R0, R5, R0, R6 ;  /* 0x0000000005007210 */ /* 0x000fe40007ffe006 */
[----:B------:R-:W1:Y:S01]  /*c7b0*/  LDS.128 R12, [R45+0x100] ;  /* 0x000100002d0c7984 */ /* 0x000e620000000c00 */
[--C-:B------:R-:W-:Y:S02]  /*c7c0*/  SHF.R.U32.HI R5, RZ, 0x10, R41.reuse ;  /* 0x00000010ff057819 */ /* 0x100fe40000011629 */
[----:B------:R-:W-:Y:S01]  /*c7d0*/  IMAD.SHL.U32 R44, R0, 0x2, RZ ;  /* 0x00000002002c7824 */ /* 0x000fe200078e00ff */
[----:B------:R-:W-:-:S02]  /*c7e0*/  SHF.R.U64 R0, R40, 0x10, R41 ;  /* 0x0000001028007819 */ /* 0x000fc40000001229 */
[----:B------:R-:W-:Y:S02]  /*c7f0*/  PRMT R24, R70, 0x5410, R5 ;  /* 0x0000541046187816 */ /* 0x000fe40000000005 */
[----:B------:R-:W2:Y:S01]  /*c800*/  LDS.128 R8, [R44+0x100] ;  /* 0x000100002c087984 */ /* 0x000ea20000000c00 */
[----:B------:R-:W-:Y:S02]  /*c810*/  PRMT R5, R51, 0x5432, R16 ;  /* 0x0000543233057816 */ /* 0x000fe40000000010 */
[----:B------:R-:W-:Y:S02]  /*c820*/  SHF.R.U64 R6, R42, 0x10, R43 ;  /* 0x000000102a067819 */ /* 0x000fe4000000122b */
[----:B------:R-:W-:Y:S01]  /*c830*/  PRMT R21, R70, 0x5432, R0 ;  /* 0x0000543246157816 */ /* 0x000fe20000000000 */
[----:B------:R-:W-:Y:S01]  /*c840*/  IMAD.U32 R34, R5, 0x10000, RZ ;  /* 0x0001000005227824 */ /* 0x000fe200078e00ff */
[----:B------:R-:W-:Y:S02]  /*c850*/  SHF.R.U32.HI R19, RZ, 0x10, R39 ;  /* 0x00000010ff137819 */ /* 0x000fe40000011627 */
[----:B------:R-:W-:-:S02]  /*c860*/  SHF.R.U32.HI R7, RZ, 0x10, R43 ;  /* 0x00000010ff077819 */ /* 0x000fc4000001162b */
[C---:B------:R-:W-:Y:S02]  /*c870*/  PRMT R29, R72.reuse, 0x5432, R6 ;  /* 0x00005432481d7816 */ /* 0x040fe40000000006 */
[----:B------:R-:W-:Y:S02]  /*c880*/  PRMT R27, R71, 0x5432, R18 ;  /* 0x00005432471b7816 */ /* 0x000fe40000000012 */
[----:B------:R-:W-:Y:S02]  /*c890*/  PRMT R20, R51, 0x5410, R17 ;  /* 0x0000541033147816 */ /* 0x000fe40000000011 */
[----:B------:R-:W-:Y:S02]  /*c8a0*/  PRMT R26, R71, 0x5410, R19 ;  /* 0x00005410471a7816 */ /* 0x000fe40000000013 */
[----:B------:R-:W-:Y:S02]  /*c8b0*/  LOP3.LUT R36, R5, 0xffff0000, RZ, 0xc0, !PT ;  /* 0xffff000005247812 */ /* 0x000fe400078ec0ff */
[----:B------:R-:W-:Y:S01]  /*c8c0*/  PRMT R28, R72, 0x5410, R7 ;  /* 0x00005410481c7816 */ /* 0x000fe20000000007 */
[C---:B-1----:R-:W-:Y:S01]  /*c8d0*/  IMAD.U32 R25, R14.reuse, 0x10000, RZ ;  /* 0x000100000e197824 */ /* 0x042fe200078e00ff */
[----:B------:R-:W-:Y:S01]  /*c8e0*/  LOP3.LUT R33, R14, 0xffff0000, RZ, 0xc0, !PT ;  /* 0xffff00000e217812 */ /* 0x000fe200078ec0ff */
[C---:B------:R-:W-:Y:S01]  /*c8f0*/  IMAD.U32 R16, R12.reuse, 0x10000, RZ ;  /* 0x000100000c107824 */ /* 0x040fe200078e00ff */
[----:B------:R-:W-:Y:S01]  /*c900*/  LOP3.LUT R18, R12, 0xffff0000, RZ, 0xc0, !PT ;  /* 0xffff00000c127812 */ /* 0x000fe200078ec0ff */
[----:B------:R-:W-:Y:S01]  /*c910*/  IMAD.U32 R14, R21, 0x10000, RZ ;  /* 0x00010000150e7824 */ /* 0x000fe200078e00ff */
[C---:B------:R-:W-:Y:S01]  /*c920*/  LOP3.LUT R22, R13.reuse, 0xffff0000, RZ, 0xc0, !PT ;  /* 0xffff00000d167812 */ /* 0x040fe200078ec0ff */
[----:B------:R-:W-:Y:S01]  /*c930*/  IMAD.U32 R17, R13, 0x10000, RZ ;  /* 0x000100000d117824 */ /* 0x000fe200078e00ff */
[C---:B------:R-:W-:Y:S01]  /*c940*/  LOP3.LUT R32, R15.reuse, 0xffff0000, RZ, 0xc0, !PT ;  /* 0xffff00000f207812 */ /* 0x040fe200078ec0ff */
[----:B--2---:R-:W-:Y:S01]  /*c950*/  IMAD.U32 R13, R10, 0x10000, RZ ;  /* 0x000100000a0d7824 */ /* 0x004fe200078e00ff */
[C---:B------:R-:W-:Y:S01]  /*c960*/  SHF.L.U32 R0, R8.reuse, 0x10, RZ ;  /* 0x0000001008007819 */ /* 0x040fe200000006ff */
[----:B------:R-:W-:Y:S01]  /*c970*/  IMAD.U32 R19, R15, 0x10000, RZ ;  /* 0x000100000f137824 */ /* 0x000fe200078e00ff */
[----:B------:R-:W-:Y:S01]  /*c980*/  LOP3.LUT R6, R8, 0xffff0000, RZ, 0xc0, !PT ;  /* 0xffff000008067812 */ /* 0x000fe200078ec0ff */
[C---:B------:R-:W-:Y:S01]  /*c990*/  IMAD.U32 R8, R9.reuse, 0x10000, RZ ;  /* 0x0001000009087824 */ /* 0x040fe200078e00ff */
[----:B------:R-:W-:Y:S01]  /*c9a0*/  LOP3.LUT R12, R9, 0xffff0000, RZ, 0xc0, !PT ;  /* 0xffff0000090c7812 */ /* 0x000fe200078ec0ff */
[----:B------:R-:W-:Y:S01]  /*c9b0*/  FMUL.FTZ R9, R0, R34 ;  /* 0x0000002200097220 */ /* 0x000fe20000410000 */
[----:B------:R-:W-:Y:S01]  /*c9c0*/  LOP3.LUT R23, R10, 0xffff0000, RZ, 0xc0, !PT ;  /* 0xffff00000a177812 */ /* 0x000fe200078ec0ff */
[----:B------:R-:W-:Y:S01]  /*c9d0*/  IMAD.U32 R7, R11, 0x10000, RZ ;  /* 0x000100000b077824 */ /* 0x000fe200078e00ff */
[----:B------:R-:W-:Y:S01]  /*c9e0*/  LOP3.LUT R10, R21, 0xffff0000, RZ, 0xc0, !PT ;  /* 0xffff0000150a7812 */ /* 0x000fe200078ec0ff */
[----:B------:R-:W-:Y:S01]  /*c9f0*/  FMUL.FTZ R5, R0, R14 ;  /* 0x0000000e00057220 */ /* 0x000fe20000410000 */
[----:B------:R-:W-:Y:S01]  /*ca00*/  LOP3.LUT R15, R11, 0xffff0000, RZ, 0xc0, !PT ;  /* 0xffff00000b0f7812 */ /* 0x000fe200078ec0ff */
[----:B------:R-:W-:-:S02]  /*ca10*/  IMAD.U32 R11, R20, 0x10000, RZ ;  /* 0x00010000140b7824 */ /* 0x000fc400078e00ff */
[----:B------:R-:W-:Y:S01]  /*ca20*/  FFMA.FTZ R38, R16, R14, -R9 ;  /* 0x0000000e10267223 */ /* 0x000fe20000010809 */
[----:B------:R-:W-:Y:S01]  /*ca30*/  SHF.L.U32 R9, R24, 0x10, RZ ;  /* 0x0000001018097819 */ /* 0x000fe200000006ff */
[----:B------:R-:W-:Y:S02]  /*ca40*/  FMUL.FTZ R0, R6, R36 ;  /* 0x0000002406007220 */ /* 0x000fe40000410000 */
[----:B------:R-:W-:Y:S01]  /*ca50*/  FFMA.FTZ R37, R16, R34, R5 ;  /* 0x0000002210257223 */ /* 0x000fe20000010005 */
[----:B------:R-:W-:Y:S01]  /*ca60*/  LOP3.LUT R16, R27, 0xffff0000, RZ, 0xc0, !PT ;  /* 0xffff00001b107812 */ /* 0x000fe200078ec0ff */
[-C--:B------:R-:W-:Y:S02]  /*ca70*/  FMUL.FTZ R6, R6, R10.reuse ;  /* 0x0000000a06067220 */ /* 0x080fe40000410000 */
[----:B------:R-:W-:Y:S02]  /*ca80*/  FMUL.FTZ R5, R8, R11 ;  /* 0x0000000b08057220 */ /* 0x000fe40000410000 */
[----:B------:R-:W-:-:S02]  /*ca90*/  FFMA.FTZ R35, R18, R10, -R0 ;  /* 0x0000000a12237223 */ /* 0x000fc40000010800 */
[----:B------:R-:W-:Y:S02]  /*caa0*/  IMAD.U32 R14, R26, 0x10000, RZ ;  /* 0x000100001a0e7824 */ /* 0x000fe400078e00ff */
[-C--:B------:R-:W-:Y:S01]  /*cab0*/  FMUL.FTZ R0, R8, R9.reuse ;  /* 0x0000000908007220 */ /* 0x080fe20000410000 */
[----:B------:R-:W-:Y:S01]  /*cac0*/  LOP3.LUT R8, R24, 0xffff0000, RZ, 0xc0, !PT ;  /* 0xffff000018087812 */ /* 0x000fe200078ec0ff */
[----:B------:R-:W-:Y:S02]  /*cad0*/  FFMA.FTZ R34, R18, R36, R6 ;  /* 0x0000002412227223 */ /* 0x000fe40000010006 */
[C---:B------:R-:W-:Y:S01]  /*cae0*/  FFMA.FTZ R21, R17.reuse, R9, -R5 ;  /* 0x0000000911157223 */ /* 0x040fe20000010805 */
[----:B------:R-:W-:Y:S01]  /*caf0*/  LOP3.LUT R9, R20, 0xffff0000, RZ, 0xc0, !PT ;  /* 0xffff000014097812 */ /* 0x000fe200078ec0ff */
[----:B------:R-:W-:Y:S02]  /*cb00*/  IMAD.U32 R6, R28, 0x10000, RZ ;  /* 0x000100001c067824 */ /* 0x000fe400078e00ff */
[----:B------:R-:W-:-:S02]  /*cb10*/  FFMA.FTZ R18, R17, R11, R0 ;  /* 0x0000000b11127223 */ /* 0x000fc40000010000 */
[C---:B------:R-:W-:Y:S02]  /*cb20*/  FMUL.FTZ R5, R7.reuse, R14 ;  /* 0x0000000e07057220 */ /* 0x040fe40000410000 */
[-C--:B------:R-:W-:Y:S02]  /*cb30*/  FMUL.FTZ R0, R7, R6.reuse ;  /* 0x0000000607007220 */ /* 0x080fe40000410000 */
[----:B------:R-:W-:Y:S02]  /*cb40*/  IMAD.U32 R10, R27, 0x10000, RZ ;  /* 0x000100001b0a7824 */ /* 0x000fe400078e00ff */
[----:B------:R-:W-:Y:S02]  /*cb50*/  IMAD.U32 R11, R29, 0x10000, RZ ;  /* 0x000100001d0b7824 */ /* 0x000fe400078e00ff */
[----:B------:R-:W-:Y:S02]  /*cb60*/  FMUL.FTZ R7, R12, R9 ;  /* 0x000000090c077220 */ /* 0x000fe40000410000 */
[----:B------:R-:W-:-:S02]  /*cb70*/  FFMA.FTZ R17, R19, R6, -R5 ;  /* 0x0000000613117223 */ /* 0x000fc40000010805 */
[----:B------:R-:W-:Y:S02]  /*cb80*/  FFMA.FTZ R19, R19, R14, R0 ;  /* 0x0000000e13137223 */ /* 0x000fe40000010000 */
[C---:B------:R-:W-:Y:S02]  /*cb90*/  FMUL.FTZ R5, R13.reuse, R10 ;  /* 0x0000000a0d057220 */ /* 0x040fe40000410000 */
[-C--:B------:R-:W-:Y:S01]  /*cba0*/  FMUL.FTZ R0, R13, R11.reuse ;  /* 0x0000000b0d007220 */ /* 0x080fe20000410000 */
[----:B------:R-:W-:Y:S01]  /*cbb0*/  LOP3.LUT R13, R26, 0xffff0000, RZ, 0xc0, !PT ;  /* 0xffff00001a0d7812 */ /* 0x000fe200078ec0ff */
[-C--:B------:R-:W-:Y:S01]  /*cbc0*/  FMUL.FTZ R6, R12, R8.reuse ;  /* 0x000000080c067220 */ /* 0x080fe20000410000 */
[----:B------:R-:W-:Y:S01]  /*cbd0*/  LOP3.LUT R12, R28, 0xffff0000, RZ, 0xc0, !PT ;  /* 0xffff00001c0c7812 */ /* 0x000fe200078ec0ff */
[----:B------:R-:W-:Y:S01]  /*cbe0*/  FFMA.FTZ R14, R22, R8, -R7 ;  /* 0x00000008160e7223 */ /* 0x000fe20000010807 */
[----:B------:R-:W-:Y:S01]  /*cbf0*/  LOP3.LUT R8, R29, 0xffff0000, RZ, 0xc0, !PT ;  /* 0xffff00001d087812 */ /* 0x000fe200078ec0ff */
[----:B------:R-:W-:-:S02]  /*cc00*/  FFMA.FTZ R11, R25, R11, -R5 ;  /* 0x0000000b190b7223 */ /* 0x000fc40000010805 */
[----:B------:R-:W-:Y:S02]  /*cc10*/  FFMA.FTZ R9, R22, R9, R6 ;  /* 0x0000000916097223 */ /* 0x000fe40000010006 */
[----:B------:R-:W-:Y:S02]  /*cc20*/  FFMA.FTZ R10, R25, R10, R0 ;  /* 0x0000000a190a7223 */ /* 0x000fe40000010000 */
[----:B------:R-:W-:Y:S01]  /*cc30*/  FMUL.FTZ R7, R23, R16 ;  /* 0x0000001017077220 */ /* 0x000fe20000410000 */
[----:B------:R-:W-:Y:S01]  /*cc40*/  F2FP.BF16.PACK_AB R9, R9, R18 ;  /* 0x000000120909723e */ /* 0x000fe200000010ff */
[----:B------:R-:W-:Y:S02]  /*cc50*/  FMUL.FTZ R5, R15, R13 ;  /* 0x0000000d0f057220 */ /* 0x000fe40000410000 */
[----:B------:R-:W-:Y:S02]  /*cc60*/  FMUL.FTZ R6, R23, R8 ;  /* 0x0000000817067220 */ /* 0x000fe40000410000 */
[----:B------:R-:W-:-:S02]  /*cc70*/  FMUL.FTZ R0, R15, R12 ;  /* 0x0000000c0f007220 */ /* 0x000fc40000410000 */
[----:B------:R-:W-:Y:S01]  /*cc80*/  FFMA.FTZ R7, R33, R8, -R7 ;  /* 0x0000000821077223 */ /* 0x000fe20000010807 */
[----:B------:R-:W-:Y:S01]  /*cc90*/  F2FP.BF16.PACK_AB R8, R34, R37 ;  /* 0x000000252208723e */ /* 0x000fe200000010ff */
[C---:B------:R-:W-:Y:S01]  /*cca0*/  FFMA.FTZ R5, R32.reuse, R12, -R5 ;  /* 0x0000000c20057223 */ /* 0x040fe20000010805 */
[----:B------:R-:W-:Y:S01]  /*ccb0*/  F2FP.BF16.PACK_AB R12, R35, R38 ;  /* 0x00000026230c723e */ /* 0x000fe200000010ff */
[----:B------:R-:W-:Y:S02]  /*ccc0*/  FFMA.FTZ R6, R33, R16, R6 ;  /* 0x0000001021067223 */ /* 0x000fe40000010006 */
[----:B------:R-:W-:Y:S01]  /*ccd0*/  FFMA.FTZ R0, R32, R13, R0 ;  /* 0x0000000d20007223 */ /* 0x000fe20000010000 */
[----:B------:R-:W-:Y:S02]  /*cce0*/  F2FP.BF16.PACK_AB R13, R14, R21 ;  /* 0x000000150e0d723e */ /* 0x000fe400000010ff */
[----:B------:R-:W-:Y:S02]  /*ccf0*/  F2FP.BF16.PACK_AB R14, R7, R11 ;  /* 0x0000000b070e723e */ /* 0x000fe400000010ff */
[----:B------:R-:W-:-:S02]  /*cd00*/  F2FP.BF16.PACK_AB R15, R5, R17 ;  /* 0x00000011050f723e */ /* 0x000fc400000010ff */
[----:B------:R-:W-:Y:S02]  /*cd10*/  F2FP.BF16.PACK_AB R10, R6, R10 ;  /* 0x0000000a060a723e */ /* 0x000fe400000010ff */
[----:B------:R-:W-:Y:S01]  /*cd20*/  F2FP.BF16.PACK_AB R11, R0, R19 ;  /* 0x00000013000b723e */ /* 0x000fe200000010ff */
[----:B------:R1:W-:Y:S04]  /*cd30*/  STS.128 [R45+0x100], R12 ;  /* 0x0001000c2d007388 */ /* 0x0003e80000000c00 */
[----:B------:R1:W-:Y:S02]  /*cd40*/  STS.128 [R44+0x100], R8 ;  /* 0x000100082c007388 */ /* 0x0003e40000000c00 */
.L_x_617:
[----:B------:R-:W-:Y:S05]  /*cd50*/  BSYNC B0 ;  /* 0x0000000000007941 */ /* 0x000fea0003800000 */
.L_x_616:
        /* <DEDUP_REMOVED lines=75> */
[----:B------:R-:W-:Y:S01]  /*d210*/  FMUL.FTZ R0, R8, R9 ;  /* 0x0000000908007220 */ /* 0x000fe20000410000 */
        /* <DEDUP_REMOVED lines=41> */
.L_x_619:
[----:B------:R-:W-:Y:S05]  /*d4b0*/  BSYNC B0 ;  /* 0x0000000000007941 */ /* 0x000fea0003800000 */
.L_x_618:
[----:B------:R-:W-:-:S04]  /*d4c0*/  IADD3 R5, R69, 0x60, RZ ;  /* 0x0000006045057810 */ /* 0x000fc80007ffe0ff */
        /* <DEDUP_REMOVED lines=18> */
[----:B------:R-:W-:Y:S02]  /*d5f0*/  SHF.R.U32.HI R20, RZ, 0x10, R63 ;  /* 0x00000010ff147819 */ /* 0x000fe4000001163f */
        /* <DEDUP_REMOVED lines=10> */
[--C-:B------:R-:W-:Y:S02]  /*d6a0*/  SHF.R.U64 R6, R66, 0x10, R67.reuse ;  /* 0x0000001042067819 */ /* 0x100fe40000001243 */
[----:B------:R-:W2:Y:S01]  /*d6b0*/  LDS.128 R8, [R34+0x100] ;  /* 0x0001000022087984 */ /* 0x000ea20000000c00 */
[C---:B------:R-:W-:Y:S02]  /*d6c0*/  PRMT R19, R78.reuse, 0x5432, R0 ;  /* 0x000054324e137816 */ /* 0x040fe40000000000 */
[----:B------:R-:W-:Y:S02]  /*d6d0*/  PRMT R0, R77, 0x5432, R16 ;  /* 0x000054324d007816 */ /* 0x000fe40000000010 */
[----:B------:R-:W-:Y:S02]  /*d6e0*/  SHF.R.U32.HI R7, RZ, 0x10, R67 ;  /* 0x00000010ff077819 */ /* 0x000fe40000011643 */
[----:B------:R-:W-:Y:S02]  /*d6f0*/  PRMT R23, R78, 0x5410, R5 ;  /* 0x000054104e177816 */ /* 0x000fe40000000005 */
[----:B------:R-:W-:-:S02]  /*d700*/  PRMT R28, R79, 0x5410, R20 ;  /* 0x000054104f1c7816 */ /* 0x000fc40000000014 */
[----:B------:R-:W-:Y:S02]  /*d710*/  PRMT R29, R80, 0x5432, R6 ;  /* 0x00005432501d7816 */ /* 0x000fe40000000006 */
[----:B------:R-:W-:Y:S02]  /*d720*/  PRMT R21, R77, 0x5410, R17 ;  /* 0x000054104d157816 */ /* 0x000fe40000000011 */
[----:B------:R-:W-:Y:S02]  /*d730*/  SHF.R.U64 R18, R62, 0x10, R63 ;  /* 0x000000103e127819 */ /* 0x000fe4000000123f */
[----:B------:R-:W-:Y:S02]  /*d740*/  PRMT R30, R80, 0x5410, R7 ;  /* 0x00005410501e7816 */ /* 0x000fe40000000007 */
[----:B------:R-:W-:Y:S01]  /*d750*/  PRMT R26, R79, 0x5432, R18 ;  /* 0x000054324f1a7816 */ /* 0x000fe20000000012 */
[C---:B-1----:R-:W-:Y:S01]  /*d760*/  IMAD.U32 R20, R15.reuse, 0x10000, RZ ;  /* 0x000100000f147824 */ /* 0x042fe200078e00ff */
[----:B------:R-:W-:Y:S01]  /*d770*/  LOP3.LUT R31, R15, 0xffff0000, RZ, 0xc0, !PT ;  /* 0xffff00000f1f7812 */ /* 0x000fe200078ec0ff */
[----:B------:R-:W-:Y:S01]  /*d780*/  IMAD.U32 R15, R0, 0x10000, RZ ;  /* 0x00010000000f7824 */ /* 0x000fe200078e00ff */
[C---:B------:R-:W-:Y:S01]  /*d790*/  LOP3.LUT R17, R12.reuse, 0xffff0000, RZ, 0xc0, !PT ;  /* 0xffff00000c117812 */ /* 0x040fe200078ec0ff */
[----:B------:R-:W-:Y:S01]  /*d7a0*/  IMAD.U32 R16, R12, 0x10000, RZ ;  /* 0x000100000c107824 */ /* 0x000fe200078e00ff */
[C---:B------:R-:W-:Y:S01]  /*d7b0*/  LOP3.LUT R32, R14.reuse, 0xffff0000, RZ, 0xc0, !PT ;  /* 0xffff00000e207812 */ /* 0x040fe200078ec0ff */
[----:B------:R-:W-:Y:S01]  /*d7c0*/  IMAD.U32 R27, R14, 0x10000, RZ ;  /* 0x000100000e1b7824 */ /* 0x000fe200078e00ff */
[----:B------:R-:W-:Y:S01]  /*d7d0*/  LOP3.LUT R22, R13, 0xffff0000, RZ, 0xc0, !PT ;  /* 0xffff00000d167812 */ /* 0x000fe200078ec0ff */
        /* <DEDUP_REMOVED lines=10> */
[C---:B------:R-:W-:Y:S01]  /*d880*/  IMAD.U32 R13, R10.reuse, 0x10000, RZ ;  /* 0x000100000a0d7824 */ /* 0x040fe200078e00ff */
[----:B------:R-:W-:Y:S01]  /*d890*/  LOP3.LUT R19, R19, 0xffff0000, RZ, 0xc0, !PT ;  /* 0xffff000013137812 */ /* 0x000fe200078ec0ff */
[-C--:B------:R-:W-:Y:S01]  /*d8a0*/  FMUL.FTZ R5, R5, R14.reuse ;  /* 0x0000000e05057220 */ /* 0x080fe20000410000 */
[----:B------:R-:W-:Y:S01]  /*d8b0*/  LOP3.LUT R25, R10, 0xffff0000, RZ, 0xc0, !PT ;  /* 0xffff00000a197812 */ /* 0x000fe200078ec0ff */
[----:B------:R-:W-:Y:S01]  /*d8c0*/  FFMA.FTZ R37, R16, R14, -R9 ;  /* 0x0000000e10257223 */ /* 0x000fe20000010809 */
[----:B------:R-:W-:Y:S01]  /*d8d0*/  SHF.L.U32 R9, R23, 0x10, RZ ;  /* 0x0000001017097819 */ /* 0x000fe200000006ff */
[----:B------:R-:W-:-:S02]  /*d8e0*/  IMAD.U32 R10, R21, 0x10000, RZ ;  /* 0x00010000150a7824 */ /* 0x000fc400078e00ff */
[----:B------:R-:W-:Y:S02]  /*d8f0*/  FMUL.FTZ R0, R6, R11 ;  /* 0x0000000b06007220 */ /* 0x000fe40000410000 */
[----:B------:R-:W-:Y:S01]  /*d900*/  FFMA.FTZ R35, R16, R15, R5 ;  /* 0x0000000f10237223 */ /* 0x000fe20000010005 */
[----:B------:R-:W-:Y:S01]  /*d910*/  LOP3.LUT R15, R23, 0xffff0000, RZ, 0xc0, !PT ;  /* 0xffff0000170f7812 */ /* 0x000fe200078ec0ff */
[-C--:B------:R-:W-:Y:S02]  /*d920*/  FMUL.FTZ R6, R6, R19.reuse ;  /* 0x0000001306067220 */ /* 0x080fe40000410000 */
[----:B------:R-:W-:Y:S02]  /*d930*/  FFMA.FTZ R33, R17, R19, -R0 ;  /* 0x0000001311217223 */ /* 0x000fe40000010800 */
[----:B------:R-:W-:Y:S02]  /*d940*/  FMUL.FTZ R5, R8, R10 ;  /* 0x0000000a08057220 */ /* 0x000fe40000410000 */
[C---:B------:R-:W-:Y:S01]  /*d950*/  IMAD.U32 R14, R28.reuse, 0x10000, RZ ;  /* 0x000100001c0e7824 */ /* 0x040fe200078e00ff */
[----:B------:R-:W-:Y:S01]  /*d960*/  LOP3.LUT R28, R28, 0xffff0000, RZ, 0xc0, !PT ;  /* 0xffff00001c1c7812 */ /* 0x000fe200078ec0ff */
[----:B------:R-:W-:-:S02]  /*d970*/  FMUL.FTZ R0, R8, R9 ;  /* 0x0000000908007220 */ /* 0x000fc40000410000 */
[----:B------:R-:W-:Y:S01]  /*d980*/  FFMA.FTZ R19, R17, R11, R6 ;  /* 0x0000000b11137223 */ /* 0x000fe20000010006 */
[----:B------:R-:W-:Y:S01]  /*d990*/  LOP3.LUT R11, R21, 0xffff0000, RZ, 0xc0, !PT ;  /* 0xffff0000150b7812 */ /* 0x000fe200078ec0ff */
[----:B------:R-:W-:Y:S01]  /*d9a0*/  FFMA.FTZ R17, R18, R9, -R5 ;  /* 0x0000000912117223 */ /* 0x000fe20000010805 */
[----:B------:R-:W-:Y:S01]  /*d9b0*/  LOP3.LUT R9, R26, 0xffff0000, RZ, 0xc0, !PT ;  /* 0xffff00001a097812 */ /* 0x000fe200078ec0ff */
[----:B------:R-:W-:Y:S02]  /*d9c0*/  IMAD.U32 R6, R30, 0x10000, RZ ;  /* 0x000100001e067824 */ /* 0x000fe400078e00ff */
[----:B------:R-:W-:Y:S02]  /*d9d0*/  FFMA.FTZ R18, R18, R10, R0 ;  /* 0x0000000a12127223 */ /* 0x000fe40000010000 */
[----:B------:R-:W-:Y:S02]  /*d9e0*/  FMUL.FTZ R5, R7, R14 ;  /* 0x0000000e07057220 */ /* 0x000fe40000410000 */
[----:B------:R-:W-:-:S02]  /*d9f0*/  IMAD.U32 R10, R26, 0x10000, RZ ;  /* 0x000100001a0a7824 */ /* 0x000fc400078e00ff */
[-C--:B------:R-:W-:Y:S02]  /*da00*/  FMUL.FTZ R0, R7, R6.reuse ;  /* 0x0000000607007220 */ /* 0x080fe40000410000 */
[C---:B------:R-:W-:Y:S02]  /*da10*/  FFMA.FTZ R16, R20.reuse, R6, -R5 ;  /* 0x0000000614107223 */ /* 0x040fe40000010805 */
[----:B------:R-:W-:Y:S02]  /*da20*/  IMAD.U32 R8, R29, 0x10000, RZ ;  /* 0x000100001d087824 */ /* 0x000fe400078e00ff */
[----:B------:R-:W-:Y:S02]  /*da30*/  FMUL.FTZ R5, R13, R10 ;  /* 0x0000000a0d057220 */ /* 0x000fe40000410000 */
[----:B------:R-:W-:Y:S02]  /*da40*/  FFMA.FTZ R20, R20, R14, R0 ;  /* 0x0000000e14147223 */ /* 0x000fe40000010000 */
[----:B------:R-:W-:-:S02]  /*da50*/  FMUL.FTZ R7, R12, R11 ;  /* 0x0000000b0c077220 */ /* 0x000fc40000410000 */
[-C--:B------:R-:W-:Y:S01]  /*da60*/  FMUL.FTZ R6, R12, R15.reuse ;  /* 0x0000000f0c067220 */ /* 0x080fe20000410000 */
[----:B------:R-:W-:Y:S01]  /*da70*/  LOP3.LUT R12, R30, 0xffff0000, RZ, 0xc0, !PT ;  /* 0xffff00001e0c7812 */ /* 0x000fe200078ec0ff */
[-C--:B------:R-:W-:Y:S02]  /*da80*/  FMUL.FTZ R0, R13, R8.reuse ;  /* 0x000000080d007220 */ /* 0x080fe40000410000 */
[----:B------:R-:W-:Y:S01]  /*da90*/  FFMA.FTZ R14, R27, R8, -R5 ;  /* 0x000000081b0e7223 */ /* 0x000fe20000010805 */
[----:B------:R-:W-:Y:S01]  /*daa0*/  LOP3.LUT R8, R29, 0xffff0000, RZ, 0xc0, !PT ;  /* 0xffff00001d087812 */ /* 0x000fe200078ec0ff */
[C---:B------:R-:W-:Y:S02]  /*dab0*/  FFMA.FTZ R15, R22.reuse, R15, -R7 ;  /* 0x0000000f160f7223 */ /* 0x040fe40000010807 */
[----:B------:R-:W-:Y:S02]  /*dac0*/  FFMA.FTZ R11, R22, R11, R6 ;  /* 0x0000000b160b7223 */ /* 0x000fe40000010006 */
[----:B------:R-:W-:Y:S01]  /*dad0*/  FFMA.FTZ R10, R27, R10, R0 ;  /* 0x0000000a1b0a7223 */ /* 0x000fe20000010000 */
[----:B------:R-:W-:Y:S01]  /*dae0*/  F2FP.BF16.PACK_AB R13, R15, R17 ;  /* 0x000000110f0d723e */ /* 0x000fe200000010ff */
[----:B------:R-:W-:-:S02]  /*daf0*/  FMUL.FTZ R7, R25, R9 ;  /* 0x0000000919077220 */ /* 0x000fc40000410000 */
[C---:B------:R-:W-:Y:S02]  /*db00*/  FMUL.FTZ R5, R24.reuse, R28 ;  /* 0x0000001c18057220 */ /* 0x040fe40000410000 */
[----:B------:R-:W-:Y:S02]  /*db10*/  FMUL.FTZ R6, R25, R8 ;  /* 0x0000000819067220 */ /* 0x000fe40000410000 */
[----:B------:R-:W-:Y:S02]  /*db20*/  FMUL.FTZ R0, R24, R12 ;  /* 0x0000000c18007220 */ /* 0x000fe40000410000 */
[C---:B------:R-:W-:Y:S01]  /*db30*/  FFMA.FTZ R7, R32.reuse, R8, -R7 ;  /* 0x0000000820077223 */ /* 0x040fe20000010807 */
[----:B------:R-:W-:Y:S01]  /*db40*/  F2FP.BF16.PACK_AB R8, R19, R35 ;  /* 0x000000231308723e */ /* 0x000fe200000010ff */
[----:B------:R-:W-:Y:S01]  /*db50*/  FFMA.FTZ R5, R31, R12, -R5 ;  /* 0x0000000c1f057223 */ /* 0x000fe20000010805 */
[----:B------:R-:W-:Y:S01]  /*db60*/  F2FP.BF16.PACK_AB R12, R33, R37 ;  /* 0x00000025210c723e */ /* 0x000fe200000010ff */
[----:B------:R-:W-:Y:S01]  /*db70*/  FFMA.FTZ R6, R32, R9, R6 ;  /* 0x0000000920067223 */ /* 0x000fe20000010006 */
[----:B------:R-:W-:Y:S01]  /*db80*/  F2FP.BF16.PACK_AB R9, R11, R18 ;  /* 0x000000120b09723e */ /* 0x000fe200000010ff */
[----:B------:R-:W-:Y:S01]  /*db90*/  FFMA.FTZ R0, R31, R28, R0 ;  /* 0x0000001c1f007223 */ /* 0x000fe20000010000 */
[----:B------:R-:W-:-:S02]  /*dba0*/  F2FP.BF16.PACK_AB R14, R7, R14 ;  /* 0x0000000e070e723e */ /* 0x000fc400000010ff */
[----:B------:R-:W-:Y:S02]  /*dbb0*/  F2FP.BF16.PACK_AB R15, R5, R16 ;  /* 0x00000010050f723e */ /* 0x000fe400000010ff */
[----:B------:R-:W-:Y:S02]  /*dbc0*/  F2FP.BF16.PACK_AB R10, R6, R10 ;  /* 0x0000000a060a723e */ /* 0x000fe400000010ff */
[----:B------:R-:W-:Y:S01]  /*dbd0*/  F2FP.BF16.PACK_AB R11, R0, R20 ;  /* 0x00000014000b723e */ /* 0x000fe200000010ff */
[----:B------:R1:W-:Y:S04]  /*dbe0*/  STS.128 [R36+0x100], R12 ;  /* 0x0001000c24007388 */ /* 0x0003e80000000c00 */
[----:B------:R1:W-:Y:S02]  /*dbf0*/  STS.128 [R34+0x100], R8 ;  /* 0x0001000822007388 */ /* 0x0003e40000000c00 */
.L_x_607:
[----:B------:R-:W-:Y:S05]  /*dc00*/  BSYNC B2 ;  /* 0x0000000000027941 */ /* 0x000fea0003800000 */
.L_x_585:
[----:B------:R-:W-:Y:S01]  /*dc10*/  LEA.HI R191, R194, R228, RZ, 0x5 ;  /* 0x000000e4c2bf7211 */ /* 0x000fe200078f28ff */
[----:B------:R-:W-:Y:S01]  /*dc20*/  BAR.SYNC.DEFER_BLOCKING 0x0 ;  /* 0x0000000000007b1d */ /* 0x000fe20000010000 */
[C---:B------:R-:W-:Y:S01]  /*dc30*/  IMAD.SHL.U32 R0, R68.reuse, 0x40, RZ ;  /* 0x0000004044007824 */ /* 0x040fe200078e00ff */
[----:B------:R-:W-:Y:S01]  /*dc40*/  LOP3.LUT P0, RZ, R68, 0x2, RZ, 0xc0, !PT ;  /* 0x0000000244ff7812 */ /* 0x000fe2000780c0ff */
[----:B------:R-:W-:Y:S01]  /*dc50*/  IMAD.SHL.U32 R5, R69, 0x8, RZ ;  /* 0x0000000845057824 */ /* 0x000fe200078e00ff */
[----:B------:R-:W-:Y:S01]  /*dc60*/  SHF.R.S32.HI R190, RZ, 0x5, R191 ;  /* 0x00000005ffbe7819 */ /* 0x000fe200000114bf */
[----:B------:R-:W-:Y:S01]  /*dc70*/  IMAD.WIDE.U32 R6, R188, c[0x0][0x208], RZ ;  /* 0x00008200bc067a25 */ /* 0x000fe200078e00ff */
[----:B------:R-:W-:-:S02]  /*dc80*/  LOP3.LUT R0, R0, 0x1c0, RZ, 0xc0, !PT ;  /* 0x000001c000007812 */ /* 0x000fc400078ec0ff */
[----:B------:R-:W-:Y:S01]  /*dc90*/  LOP3.LUT P1, RZ, R121, 0x1, RZ, 0xc0, !PT ;  /* 0x0000000179ff7812 */ /* 0x000fe2000782c0ff */
[----:B------:R-:W-:Y:S01]  /*dca0*/  IMAD R176, R190, 0x400, R3 ;  /* 0x00000400beb07824 */ /* 0x000fe200078e0203 */
[----:B------:R-:W-:Y:S01]  /*dcb0*/  LOP3.LUT R5, R0, 0x8, R5, 0xf8, !PT ;  /* 0x0000000800057812 */ /* 0x000fe200078ef805 */
[----:B------:R-:W-:Y:S01]  /*dcc0*/  IMAD.MOV.U32 R192, RZ, RZ, 0x6 ;  /* 0x00000006ffc07424 */ /* 0x000fe200078e00ff */
[----:B------:R-:W-:Y:S01]  /*dcd0*/  SHF.R.U32.HI R0, RZ, 0x3, R0 ;  /* 0x00000003ff007819 */ /* 0x000fe20000011600 */
[----:B------:R-:W-:Y:S01]  /*dce0*/  IMAD R189, R188, -0x80, R206 ;  /* 0xffffff80bcbd7824 */ /* 0x000fe200078e02ce */
[C---:B------:R-:W-:Y:S01]  /*dcf0*/  LEA R184, R176.reuse, 0x100, 0x1 ;  /* 0x00000100b0b87811 */ /* 0x040fe200078e08ff */
[----:B------:R-:W-:Y:S01]  /*dd00*/  IMAD.SHL.U32 R176, R176, 0x2, RZ ;  /* 0x00000002b0b07824 */ /* 0x000fe200078e00ff */
[----:B------:R-:W-:Y:S01]  /*dd10*/  LOP3.LUT R0, R5, R0, RZ, 0x3c, !PT ;  /* 0x0000000005007212 */ /* 0x000fe200078e3cff */
[----:B------:R-:W-:Y:S01]  /*dd20*/  IMAD.SHL.U32 R227, R84, 0x2, RZ ;  /* 0x0000000254e37824 */ /* 0x000fe200078e00ff */
[----:B------:R-:W-:Y:S01]  /*dd30*/  LOP3.LUT P6, RZ, R121, 0x2, RZ, 0xc0, !PT ;  /* 0x0000000279ff7812 */ /* 0x000fe200078cc0ff */
[----:B------:R-:W-:-:S02]  /*dd40*/  IMAD R180, R4, 0x2, R184 ;  /* 0x0000000204b47824 */ /* 0x000fc400078e02b8 */
[C---:B------:R-:W-:Y:S02]  /*dd50*/  IMAD R184, R2.reuse, 0x2, R184 ;  /* 0x0000000202b87824 */ /* 0x040fe400078e02b8 */
[----:B------:R-:W-:Y:S01]  /*dd60*/  IMAD R196, R2, 0x2, R180 ;  /* 0x0000000202c47824 */ /* 0x000fe200078e02b4 */
[----:B------:R-:W-:Y:S01]  /*dd70*/  LDSM.16.M88.4 R136, [R176+0x100] ;  /* 0x00010000b088783b */ /* 0x000fe20000000200 */
[----:B------:R-:W-:-:S03]  /*dd80*/  IMAD R0, R81, 0x200, R0 ;  /* 0x0000020051007824 */ /* 0x000fc600078e0200 */
        /* <DEDUP_REMOVED lines=8> */
[----:B------:R-:W-:Y:S02]  /*de10*/  IMAD R0, R85, c[0x0][0x208], RZ ;  /* 0x0000820055007a24 */ /* 0x000fe400078e02ff */
[----:B------:R-:W-:Y:S01]  /*de20*/  IADD3 R226, R211, 0x800, RZ ;  /* 0x00000800d3e27810 */ /* 0x000fe20007ffe0ff */
[----:B------:R-:W-:Y:S01]  /*de30*/  LDSM.16.M88.4 R180, [R180+0x4000] ;  /* 0x00400000b4b4783b */ /* 0x000fe20000000200 */
[----:B------:R-:W-:Y:S01]  /*de40*/  IMAD R5, R188, c[0x0][0x20c], R0 ;  /* 0x00008300bc057a24 */ /* 0x000fe200078e0200 */
[----:B------:R-:W-:-:S02]  /*de50*/  LEA R0, P0, R6, R92, 0x7 ;  /* 0x0000005c06007211 */ /* 0x000fc400078038ff */
[----:B------:R-:W-:Y:S01]  /*de60*/  LDSM.16.M88.4 R184, [R184+0x4000] ;  /* 0x00400000b8b8783b */ /* 0x000fe20000000200 */
[----:B------:R-:W-:Y:S01]  /*de70*/  IMAD.IADD R5, R7, 0x1, R5 ;  /* 0x0000000107057824 */ /* 0x000fe200078e0205 */
[C---:B------:R-:W-:Y:S02]  /*de80*/  IADD3 R225, R211.reuse, 0x1000, RZ ;  /* 0x00001000d3e17810 */ /* 0x040fe40007ffe0ff */
[----:B------:R-:W-:Y:S01]  /*de90*/  LDSM.16.M88.4 R196, [R196+0x4000] ;  /* 0x00400000c4c4783b */ /* 0x000fe20000000200 */
[----:B------:R-:W-:Y:S02]  /*dea0*/  IADD3 R224, R211, 0x1800, RZ ;  /* 0x00001800d3e07810 */ /* 0x000fe40007ffe0ff */
[----:B------:R-:W-:Y:S01]  /*deb0*/  LEA.HI.X R7, R6, R87, R5, 0x7, P0 ;  /* 0x0000005706077211 */ /* 0x000fe200000f3c05 */
[----:B------:R-:W-:Y:S01]  /*dec0*/  BAR.SYNC.DEFER_BLOCKING 0x0 ;  /* 0x0000000000007b1d */ /* 0x000fe20000010000 */
[----:B------:R-:W-:Y:S01]  /*ded0*/  IMAD.MOV.U32 R5, RZ, RZ, c[0x0][0x208] ;  /* 0x00008200ff057624 */ /* 0x000fe200078e00ff */
[----:B------:R-:W-:-:S02]  /*dee0*/  LEA R6, P0, R0, c[0x0][0x1f8], 0x1 ;  /* 0x00007e0000067a11 */ /* 0x000fc400078008ff */
[----:B------:R-:W-:Y:S02]  /*def0*/  IADD3 R223, R211, 0x2000, RZ ;  /* 0x00002000d3df7810 */ /* 0x000fe40007ffe0ff */
[----:B------:R-:W-:Y:S01]  /*df00*/  LEA.HI.X R7, R0, c[0x0][0x1fc], R7, 0x1, P0 ;  /* 0x00007f0000077a11 */ /* 0x000fe200000f0c07 */
[----:B------:R-:W-:Y:S01]  /*df10*/  IMAD.IADD R0, R189, 0x1, -R69 ;  /* 0x00000001bd007824 */ /* 0x000fe200078e0a45 */
[C---:B------:R-:W-:Y:S02]  /*df20*/  IADD3 R222, R211.reuse, 0x2800, RZ ;  /* 0x00002800d3de7810 */ /* 0x040fe40007ffe0ff */
[----:B------:R-:W-:Y:S02]  /*df30*/  IADD3 R221, R211, 0x3000, RZ ;  /* 0x00003000d3dd7810 */ /* 0x000fe40007ffe0ff */
[C---:B------:R-:W-:Y:S02]  /*df40*/  ISETP.LT.OR P4, PT, R0.reuse, 0x1, P1 ;  /* 0x000000010000780c */ /* 0x040fe40000f81670 */
        /* <DEDUP_REMOVED lines=11> */
[----:B------:R-:W-:Y:S01]  /*e000*/  IADD3 R212, R211, 0x7800, RZ ;  /* 0x00007800d3d47810 */ /* 0x000fe20007ffe0ff */
[----:B------:R-:W2:Y:S04]  /*e010*/  LDSM.16.M88.4 R16, [R204+0x8900] ;  /* 0x00890000cc10783b */ /* 0x000ea80000000200 */
[----:B-1----:R-:W1:Y:S04]  /*e020*/  LDSM.16.M88.4 R12, [R204+0x9100] ;  /* 0x00910000cc0c783b */ /* 0x002e680000000200 */
[----:B------:R-:W3:Y:S04]  /*e030*/  LDSM.16.M88.4 R24, [R204+0x9900] ;  /* 0x00990000cc18783b */ /* 0x000ee80000000200 */
[----:B----4-:R-:W4:Y:S04]  /*e040*/  LDSM.16.M88.4 R8, [R204+0x8100] ;  /* 0x00810000cc08783b */ /* 0x010f280000000200 */
[----:B------:R-:W1:Y:S04]  /*e050*/  LDSM.16.M88.4 R32, [R211+0x1800] ;  /* 0x00180000d320783b */ /* 0x000e680000000200 */
[----:B------:R-:W3:Y:S04]  /*e060*/  LDSM.16.M88.4 R52, [R204+0xa100] ;  /* 0x00a10000cc34783b */ /* 0x000ee80000000200 */
[----:B------:R-:W3:Y:S04]  /*e070*/  LDSM.16.M88.4 R40, [R211+0x1000] ;  /* 0x00100000d328783b */ /* 0x000ee80000000200 */
[----:B------:R-:W3:Y:S04]  /*e080*/  LDSM.16.M88.4 R64, [R211+0x2000] ;  /* 0x00200000d340783b */ /* 0x000ee80000000200 */
[----:B------:R-:W3:Y:S04]  /*e090*/  LDSM.16.M88.4 R44, [R211+0x800] ;  /* 0x00080000d32c783b */ /* 0x000ee80000000200 */
[----:B------:R-:W4:Y:S01]  /*e0a0*/  LDSM.16.M88.4 R48, [R211] ;  /* 0x00000000d330783b */ /* 0x000f220000000200 */
[C---:B--2---:R-:W-:Y:S03]  /*e0b0*/  HMMA.16816.F32.BF16 R36, R136.reuse, R16, RZ ;  /* 0x000000108824723c */ /* 0x044fe600000418ff */
[----:B------:R-:W2:Y:S05]  /*e0c0*/  LDSM.16.M88.4 R72, [R204+0xa900] ;  /* 0x00a90000cc48783b */ /* 0x000eaa0000000200 */
[C---:B------:R-:W-:Y:S08]  /*e0d0*/  HMMA.16816.F32.BF16 R28, R136.reuse, R18, RZ ;  /* 0x00000012881c723c */ /* 0x040ff000000418ff */
[C---:B-1----:R-:W-:Y:S08]  /*e0e0*/  HMMA.16816.F32.BF16 R20, R136.reuse, R12, RZ ;  /* 0x0000000c8814723c */ /* 0x042ff000000418ff */
[C---:B------:R-:W-:Y:S08]  /*e0f0*/  HMMA.16816.F32.BF16 R16, R136.reuse, R14, RZ ;  /* 0x0000000e8810723c */ /* 0x040ff000000418ff */
[C---:B---3--:R-:W-:Y:S08]  /*e100*/  HMMA.16816.F32.BF16 R12, R136.reuse, R24, RZ ;  /* 0x00000018880c723c */ /* 0x048ff000000418ff */
[C---:B----4-:R-:W-:Y:S08]  /*e110*/  HMMA.16816.F32.BF16 R60, R136.reuse, R8, RZ ;  /* 0x00000008883c723c */ /* 0x050ff000000418ff */
[C---:B------:R-:W-:Y:S08]  /*e120*/  HMMA.16816.F32.BF16 R56, R136.reuse, R10, RZ ;  /* 0x0000000a8838723c */ /* 0x040ff000000418ff */
[----:B------:R-:W-:Y:S08]  /*e130*/  HMMA.16816.F32.BF16 R8, R136, R26, RZ ;  /* 0x0000001a8808723c */ /* 0x000ff000000418ff */
[----:B------:R-:W-:Y:S07]  /*e140*/  HMMA.16816.F32.BF16 R76, R140, R32, R12 ;  /* 0x000000208c4c723c */ /* 0x000fee000004180c */
[C---:B------:R-:W-:Y:S01]  /*e150*/  IMAD.SHL.U32 R32, R5.reuse, 0x40, RZ ;  /* 0x0000004005207824 */ /* 0x040fe200078e00ff */
[C---:B------:R-:W-:Y:S08]  /*e160*/  HMMA.16816.F32.BF16 R12, R136.reuse, R54, RZ ;  /* 0x00000036880c723c */ /* 0x040ff000000418ff */
[----:B------:R-:W-:Y:S08]  /*e170*/  HMMA.16816.F32.BF16 R24, R136, R52, RZ ;  /* 0x000000348818723c */ /* 0x000ff000000418ff */
[C---:B------:R-:W-:Y:S07]  /*e180*/  HMMA.16816.F32.BF16 R100, R140.reuse, R42, R16 ;  /* 0x0000002a8c64723c */ /* 0x040fee0000041810 */
[----:B------:R-:W-:Y:S01]  /*e190*/  SHF.L.U64.HI R19, R5, R192, c[0x0][0x20c] ;  /* 0x0000830005137619 */ /* 0x000fe200000102c0 */
[C---:B------:R-:W-:Y:S07]  /*e1a0*/  HMMA.16816.F32.BF16 R96, R140.reuse, R34, R8 ;  /* 0x000000228c60723c */ /* 0x040fee0000041808 */
[----:B------:R-:W-:Y:S01]  /*e1b0*/  IADD3 R10, P0, R32, R6, RZ ;  /* 0x00000006200a7210 */ /* 0x000fe20007f1e0ff */
[----:B------:R-:W-:Y:S03]  /*e1c0*/  HMMA.16816.F32.BF16 R92, R140, R66, R12 ;  /* 0x000000428c5c723c */ /* 0x000fe6000004180c */
[----:B------:R-:W-:Y:S01]  /*e1d0*/  IADD3 R8, P1, R10, R32, RZ ;  /* 0x000000200a087210 */ /* 0x000fe20007f3e0ff */
[----:B------:R-:W-:Y:S01]  /*e1e0*/  IMAD.X R11, R19, 0x1, R7, P0 ;  /* 0x00000001130b7824 */ /* 0x000fe200000e0607 */
[----:B------:R-:W-:-:S02]  /*e1f0*/  IADD3 R5, P0, R32, 0x80, RZ ;  /* 0x0000008020057810 */ /* 0x000fc40007f1e0ff */
[----:B------:R-:W-:Y:S01]  /*e200*/  IADD3 R12, P3, P2, R32, 0x80, R6 ;  /* 0x00000080200c7810 */ /* 0x000fe20007a7e006 */
[C---:B------:R-:W-:Y:S01]  /*e210*/  HMMA.16816.F32.BF16 R104, R140.reuse, R46, R28 ;  /* 0x0000002e8c68723c */ /* 0x040fe2000004181c */
[----:B------:R-:W-:Y:S01]  /*e220*/  LDSM.16.M88.4 R28, [R204+0xb900] ;  /* 0x00b90000cc1c783b */ /* 0x000fe20000000200 */
[----:B------:R-:W-:Y:S01]  /*e230*/  IMAD.X R9, R11, 0x1, R19, P1 ;  /* 0x000000010b097824 */ /* 0x000fe200008e0613 */
[----:B------:R-:W-:Y:S01]  /*e240*/  IADD3.X R13, R19, RZ, R7, P3, P2 ;  /* 0x000000ff130d7210 */ /* 0x000fe20001fe4407 */
[----:B------:R-:W-:Y:S01]  /*e250*/  IMAD.X R18, RZ, RZ, R19, P0 ;  /* 0x000000ffff127224 */ /* 0x000fe200000e0613 */
[----:B------:R-:W-:Y:S02]  /*e260*/  LOP3.LUT P3, RZ, R121, 0x1, RZ, 0xc0, !PT ;  /* 0x0000000179ff7812 */ /* 0x000fe4000786c0ff */
[C---:B------:R-:W-:Y:S01]  /*e270*/  ISETP.LT.OR P2, PT, R0.reuse, 0x1, P6 ;  /* 0x000000010000780c */ /* 0x040fe20003741670 */
[----:B------:R-:W-:Y:S01]  /*e280*/  HMMA.16816.F32.BF16 R116, R140, R48, R60 ;  /* 0x000000308c74723c */ /* 0x000fe2000004183c */
[----:B------:R-:W-:Y:S01]  /*e290*/  ISETP.LT.OR P1, PT, R0, 0x21, P3 ;  /* 0x000000210000780c */ /* 0x000fe20001f21670 */
[----:B------:R-:W-:Y:S01]  /*e2a0*/  STL [R1+0x10], R18 ;  /* 0x0000101201007387 */ /* 0x000fe20000100800 */
[----:B------:R-:W-:-:S05]  /*e2b0*/  IADD3 R16, P0, R5, R10, RZ ;  /* 0x0000000a05107210 */ /* 0x000fca0007f1e0ff */
[----:B------:R-:W-:Y:S01]  /*e2c0*/  IMAD.X R17, R18, 0x1, R11, P0 ;  /* 0x0000000112117824 */ /* 0x000fe200000e060b */
[----:B------:R-:W-:Y:S01]  /*e2d0*/  IADD3 R14, P0, R8, R32, RZ ;  /* 0x00000020080e7210 */ /* 0x000fe20007f1e0ff */
[----:B------:R-:W-:Y:S01]  /*e2e0*/  HMMA.16816.F32.BF16 R108, R140, R50, R56 ;  /* 0x000000328c6c723c */ /* 0x000fe20000041838 */
[----:B------:R-:W-:Y:S03]  /*e2f0*/  LDSM.16.M88.4 R48, [R211+0x3800] ;  /* 0x00380000d330783b */ /* 0x000fe60000000200 */
[----:B------:R-:W-:-:S04]  /*e300*/  IMAD.X R15, R9, 0x1, R19, P0 ;  /* 0x00000001090f7824 */ /* 0x000fc800000e0613 */
[C---:B------:R-:W-:Y:S01]  /*e310*/  HMMA.16816.F32.BF16 R112, R140.reuse, R44, R36 ;  /* 0x0000002c8c70723c */ /* 0x040fe20000041824 */
[----:B------:R-:W-:Y:S07]  /*e320*/  LDSM.16.M88.4 R44, [R211+0x3000] ;  /* 0x00300000d32c783b */ /* 0x000fee0000000200 */
[C---:B------:R-:W-:Y:S01]  /*e330*/  HMMA.16816.F32.BF16 R80, R140.reuse, R40, R20 ;  /* 0x000000288c50723c */ /* 0x040fe20000041814 */
[----:B------:R-:W1:Y:S07]  /*e340*/  LDSM.16.M88.4 R40, [R211+0x2800] ;  /* 0x00280000d328783b */ /* 0x000e6e0000000200 */
[----:B------:R-:W-:Y:S01]  /*e350*/  HMMA.16816.F32.BF16 R88, R140, R64, R24 ;  /* 0x000000408c58723c */ /* 0x000fe20000041818 */
[----:B------:R-:W3:Y:S04]  /*e360*/  LDSM.16.M88.4 R24, [R204+0xb100] ;  /* 0x00b10000cc18783b */ /* 0x000ee80000000200 */
[----:B------:R-:W-:Y:S01]  /*e370*/  @!PT LDS RZ, [RZ] ;  /* 0x00000000fffff984 */ /* 0x000fe20000000800 */
[----:B------:R-:W-:Y:S01]  /*e380*/  @!PT LDS RZ, [RZ] ;  /* 0x00000000fffff984 */ /* 0x000fe20000000800 */
[----:B------:R-:W-:Y:S01]  /*e390*/  @!PT LDS RZ, [RZ] ;  /* 0x00000000fffff984 */ /* 0x000fe20000000800 */
[----:B------:R4:W-:Y:S01]  /*e3a0*/  LDGSTS.E.BYPASS.LTC128B.128 [R227+0x100], [R6.64], !P4 ;  /* 0x0010000006e37fae */ /* 0x0009e2000e101d48 */
[----:B------:R-:W-:-:S02]  /*e3b0*/  ISETP.LT.OR P4, PT, R0, 0x41, P3 ;  /* 0x000000410000780c */ /* 0x000fc40001f81670 */
[----:B------:R-:W-:Y:S01]  /*e3c0*/  LOP3.LUT P3, RZ, R68, 0x4, RZ, 0xc0, !PT ;  /* 0x0000000444ff7812 */ /* 0x000fe2000786c0ff */
[----:B------:R4:W-:Y:S01]  /*e3d0*/  LDGSTS.E.BYPASS.LTC128B.128 [R227+0x4100], [R6.64+0x80], !P2 ;  /* 0x0410008006e37fae */ /* 0x0009e2000d101d48 */
[C---:B------:R-:W-:Y:S01]  /*e3e0*/  ISETP.LT.OR P2, PT, R0.reuse, 0x41, P6 ;  /* 0x000000410000780c */ /* 0x040fe20003741670 */
[C---:B--2---:R-:W-:Y:S02]  /*e3f0*/  HMMA.16816.F32.BF16 R20, R136.reuse, R72, RZ ;  /* 0x000000488814723c */ /* 0x044fe400000418ff */
[----:B------:R2:W-:Y:S04]  /*e400*/  LDGSTS.E.BYPASS.LTC128B.128 [R227+0x1100], [R10.64], !P1 ;  /* 0x011000000ae37fae */ /* 0x0005e8000c901d48 */
[----:B------:R2:W-:Y:S01]  /*e410*/  LDGSTS.E.BYPASS.LTC128B.128 [R227+0x5100], [R12.64], !P5 ;  /* 0x051000000ce37fae */ /* 0x0005e2000e901d48 */
[----:B------:R-:W-:Y:S01]  /*e420*/  LOP3.LUT P5, RZ, R121, 0x1, RZ, 0xc0, !PT ;  /* 0x0000000179ff7812 */ /* 0x000fe200078ac0ff */
[----:B------:R-:W-:Y:S02]  /*e430*/  HMMA.16816.F32.BF16 R32, R136, R74, RZ ;  /* 0x0000004a8820723c */ /* 0x000fe400000418ff */
[----:B------:R2:W-:Y:S01]  /*e440*/  LDGSTS.E.BYPASS.LTC128B.128 [R227+0x2100], [R8.64], !P4 ;  /* 0x0210000008e37fae */ /* 0x0005e2000e101d48 */
[----:B------:R-:W-:-:S03]  /*e450*/  ISETP.LT.OR P1, PT, R0, 0x61, P5 ;  /* 0x000000610000780c */ /* 0x000fc60002f21670 */
[----:B------:R2:W-:Y:S10]  /*e460*/  LDGSTS.E.BYPASS.LTC128B.128 [R227+0x6100], [R16.64], !P2 ;  /* 0x0610000010e37fae */ /* 0x0005f4000d101d48 */
[----:B------:R2:W-:Y:S01]  /*e470*/  LDGSTS.E.BYPASS.LTC128B.128 [R227+0x3100], [R14.64], !P1 ;  /* 0x031000000ee37fae */ /* 0x0005e2000c901d48 */
[----:B----4-:R-:W-:Y:S01]  /*e480*/  IADD3 R6, P0, R5, R8, RZ ;  /* 0x0000000805067210 */ /* 0x010fe20007f1e0ff */
[----:B-1----:R-:W-:Y:S04]  /*e490*/  HMMA.16816.F32.BF16 R84, R140, R40, R20 ;  /* 0x000000288c54723c */ /* 0x002fe80000041814 */
[----:B------:R-:W-:Y:S01]  /*e4a0*/  IMAD.X R7, R18, 0x1, R9, P0 ;  /* 0x0000000112077824 */ /* 0x000fe200000e0609 */
[----:B------:R-:W-:Y:S01]  /*e4b0*/  ISETP.LT.OR P0, PT, R0, 0x61, P6 ;  /* 0x000000610000780c */ /* 0x000fe20003701670 */
[----:B------:R-:W-:-:S02]  /*e4c0*/  IMAD.MOV.U32 R0, RZ, RZ, 0x40 ;  /* 0x00000040ff007424 */ /* 0x000fc400078e00ff */
[----:B---3--:R-:W-:Y:S03]  /*e4d0*/  HMMA.16816.F32.BF16 R36, R136, R24, RZ ;  /* 0x000000188824723c */ /* 0x008fe600000418ff */
[----:B------:R-:W-:-:S05]  /*e4e0*/  SEL R0, R0, 0xffffffc0, !P3 ;  /* 0xffffffc000007807 */ /* 0x000fca0005800000 */
[----:B------:R-:W-:Y:S01]  /*e4f0*/  IMAD.IADD R210, R204, 0x1, R0 ;  /* 0x00000001ccd27824 */ /* 0x000fe200078e0200 */
[C---:B--2---:R-:W-:Y:S01]  /*e500*/  HMMA.16816.F32.BF16 R8, R136.reuse, R30, RZ ;  /* 0x0000001e8808723c */ /* 0x044fe200000418ff */
[----:B------:R1:W-:Y:S01]  /*e510*/  LDGSTS.E.BYPASS.LTC128B.128 [R227+0x7100], [R6.64], !P0 ;  /* 0x0710000006e37fae */ /* 0x0003e2000c101d48 */
[----:B------:R-:W-:Y:S01]  /*e520*/  IMAD.IADD R207, R0, 0x1, R211 ;  /* 0x0000000100cf7824 */ /* 0x000fe200078e02d3 */
[----:B------:R-:W-:Y:S02]  /*e530*/  ISETP.GE.AND P0, PT, R208, 0x2, PT ;  /* 0x00000002d000780c */ /* 0x000fe40003f06270 */
[----:B------:R-:W-:Y:S03]  /*e540*/  LDSM.16.M88.4 R16, [R210+0x9900] ;  /* 0x00990000d210783b */ /* 0x000fe60000000200 */
[C---:B------:R-:W-:Y:S01]  /*e550*/  HMMA.16816.F32.BF16 R12, R136.reuse, R28, RZ ;  /* 0x0000001c880c723c */ /* 0x040fe200000418ff */
[----:B------:R-:W2:Y:S04]  /*e560*/  LDSM.16.M88.4 R28, [R210+0x8900] ;  /* 0x00890000d21c783b */ /* 0x000ea80000000200 */
[----:B------:R-:W0:Y:S03]  /*e570*/  LDGDEPBAR ;  /* 0x00000000000079af */ /* 0x000e260000000000 */
[----:B------:R-:W-:Y:S01]  /*e580*/  HMMA.16816.F32.BF16 R20, R136, R26, RZ ;  /* 0x0000001a8814723c */ /* 0x000fe200000418ff */
[----:B------:R-:W3:Y:S07]  /*e590*/  LDSM.16.M88.4 R24, [R210+0x8100] ;  /* 0x00810000d218783b */ /* 0x000eee0000000200 */
[C---:B------:R-:W-:Y:S01]  /*e5a0*/  HMMA.16816.F32.BF16 R72, R140.reuse, R42, R32 ;  /* 0x0000002a8c48723c */ /* 0x040fe20000041820 */
[----:B------:R-:W4:Y:S07]  /*e5b0*/  LDSM.16.M88.4 R32, [R210+0x9100] ;  /* 0x00910000d220783b */ /* 0x000f2e0000000200 */
[C---:B------:R-:W-:Y:S01]  /*e5c0*/  HMMA.16816.F32.BF16 R60, R140.reuse, R48, R12 ;  /* 0x000000308c3c723c */ /* 0x040fe2000004180c */
[----:B------:R-:W-:Y:S07]  /*e5d0*/  LDSM.16.M88.4 R12, [R210+0xa900] ;  /* 0x00a90000d20c783b */ /* 0x000fee0000000200 */
[C---:B------:R-:W-:Y:S01]  /*e5e0*/  HMMA.16816.F32.BF16 R48, R140.reuse, R50, R8 ;  /* 0x000000328c30723c */ /* 0x040fe20000041808 */
[----:B------:R-:W1:Y:S07]  /*e5f0*/  LDSM.16.M88.4 R8, [R210+0xa100] ;  /* 0x00a10000d208783b */ /* 0x000e6e0000000200 */
[----:B------:R-:W-:Y:S08]  /*e600*/  HMMA.16816.F32.BF16 R68, R140, R44, R36 ;  /* 0x0000002c8c44723c */ /* 0x000ff00000041824 */
[C---:B--2---:R-:W-:Y:S08]  /*e610*/  HMMA.16816.F32.BF16 R52, R168.reuse, R28, R112 ;  /* 0x0000001ca834723c */ /* 0x044ff00000041870 */
[----:B------:R-:W-:Y:S01]  /*e620*/  HMMA.16816.F32.BF16 R40, R168, R30, R104 ;  /* 0x0000001ea828723c */ /* 0x000fe20000041868 */
[----:B------:R-:W2:Y:S07]  /*e630*/  LDSM.16.M88.4 R28, [R210+0xb900] ;  /* 0x00b90000d21c783b */ /* 0x000eae0000000200 */
[----:B------:R-:W-:Y:S01]  /*e640*/  HMMA.16816.F32.BF16 R64, R140, R46, R20 ;  /* 0x0000002e8c40723c */ /* 0x000fe20000041814 */
[----:B------:R-:W2:Y:S07]  /*e650*/  LDSM.16.M88.4 R20, [R210+0xb100] ;  /* 0x00b10000d214783b */ /* 0x000eae0000000200 */
[C---:B---3--:R-:W-:Y:S08]  /*e660*/  HMMA.16816.F32.BF16 R56, R168.reuse, R24, R116 ;  /* 0x00000018a838723c */ /* 0x048ff00000041874 */
[C---:B------:R-:W-:Y:S01]  /*e670*/  HMMA.16816.F32.BF16 R44, R168.reuse, R26, R108 ;  /* 0x0000001aa82c723c */ /* 0x040fe2000004186c */
[----:B------:R-:W3:Y:S07]  /*e680*/  LDSM.16.M88.4 R24, [R207] ;  /* 0x00000000cf18783b */ /* 0x000eee0000000200 */
[C---:B----4-:R-:W-:Y:S08]  /*e690*/  HMMA.16816.F32.BF16 R36, R168.reuse, R32, R80 ;  /* 0x00000020a824723c */ /* 0x050ff00000041850 */
[C---:B------:R-:W-:Y:S08]  /*e6a0*/  HMMA.16816.F32.BF16 R32, R168.reuse, R34, R100 ;  /* 0x00000022a820723c */ /* 0x040ff00000041864 */
[C---:B-1----:R-:W-:Y:S08]  /*e6b0*/  HMMA.16816.F32.BF16 R88, R168.reuse, R8, R88 ;  /* 0x00000008a858723c */ /* 0x042ff00000041858 */
[C---:B------:R-:W-:Y:S01]  /*e6c0*/  HMMA.16816.F32.BF16 R108, R168.reuse, R10, R92 ;  /* 0x0000000aa86c723c */ /* 0x040fe2000004185c */
[----:B------:R-:W1:Y:S07]  /*e6d0*/  LDSM.16.M88.4 R8, [R207+0x800] ;  /* 0x00080000cf08783b */ /* 0x000e6e0000000200 */
[C---:B------:R-:W-:Y:S08]  /*e6e0*/  HMMA.16816.F32.BF16 R100, R168.reuse, R12, R84 ;  /* 0x0000000ca864723c */ /* 0x040ff00000041854 */
[C---:B--2---:R-:W-:Y:S08]  /*e6f0*/  HMMA.16816.F32.BF16 R92, R168.reuse, R28, R60 ;  /* 0x0000001ca85c723c */ /* 0x044ff0000004183c */
[C---:B------:R-:W-:Y:S01]  /*e700*/  HMMA.16816.F32.BF16 R84, R168.reuse, R30, R48 ;  /* 0x0000001ea854723c */ /* 0x040fe20000041830 */
[----:B------:R-:W2:Y:S07]  /*e710*/  LDSM.16.M88.4 R28, [R207+0x2000] ;  /* 0x00200000cf1c783b */ /* 0x000eae0000000200 */
[C---:B------:R-:W-:Y:S08]  /*e720*/  HMMA.16816.F32.BF16 R76, R168.reuse, R16, R76 ;  /* 0x00000010a84c723c */ /* 0x040ff0000004184c */
[C---:B------:R-:W-:Y:S01]  /*e730*/  HMMA.16816.F32.BF16 R80, R168.reuse, R18, R96 ;  /* 0x00000012a850723c */ /* 0x040fe20000041860 */
[----:B------:R-:W4:Y:S07]  /*e740*/  LDSM.16.M88.4 R16, [R207+0x1000] ;  /* 0x00100000cf10783b */ /* 0x000f2e0000000200 */
[C---:B------:R-:W-:Y:S01]  /*e750*/  HMMA.16816.F32.BF16 R104, R168.reuse, R14, R72 ;  /* 0x0000000ea868723c */ /* 0x040fe20000041848 */
[----:B------:R-:W-:Y:S07]  /*e760*/  LDSM.16.M88.4 R12, [R207+0x3000] ;  /* 0x00300000cf0c783b */ /* 0x000fee0000000200 */
[C---:B------:R-:W-:Y:S08]  /*e770*/  HMMA.16816.F32.BF16 R112, R168.reuse, R20, R68 ;  /* 0x00000014a870723c */ /* 0x040ff00000041844 */
        /* <DEDUP_REMOVED lines=13> */
[----:B------:R-:W4:Y:S04]  /*e850*/  LDSM.16.M88.4 R32, [R204+0xc900] ;  /* 0x00c90000cc20783b */ /* 0x000f280000000200 */
[----:B------:R-:W-:Y:S03]  /*e860*/  LDSM.16.M88.4 R16, [R204+0xe100] ;  /* 0x00e10000cc10783b */ /* 0x000fe60000000200 */
[C---:B------:R-:W-:Y:S08]  /*e870*/  HMMA.16816.F32.BF16 R48, R172.reuse, R22, R80 ;  /* 0x00000016ac30723c */ /* 0x040ff00000041850 */
[C---:B---3--:R-:W-:Y:S08]  /*e880*/  HMMA.16816.F32.BF16 R80, R172.reuse, R24, R100 ;  /* 0x00000018ac50723c */ /* 0x048ff00000041864 */
[C---:B------:R-:W-:Y:S01]  /*e890*/  HMMA.16816.F32.BF16 R100, R172.reuse, R26, R104 ;  /* 0x0000001aac64723c */ /* 0x040fe20000041868 */
[----:B------:R-:W3:Y:S07]  /*e8a0*/  LDSM.16.M88.4 R24, [R204+0xd900] ;  /* 0x00d90000cc18783b */ /* 0x000eee0000000200 */
[C---:B------:R-:W-:Y:S01]  /*e8b0*/  HMMA.16816.F32.BF16 R36, R172.reuse, R20, R76 ;  /* 0x00000014ac24723c */ /* 0x040fe2000004184c */
[----:B------:R-:W3:Y:S04]  /*e8c0*/  LDSM.16.M88.4 R20, [R204+0xc100] ;  /* 0x00c10000cc14783b */ /* 0x000ee80000000200 */
[----:B------:R-:W-:Y:S03]  /*e8d0*/  LDSM.16.M88.4 R76, [R211+0x5800] ;  /* 0x00580000d34c783b */ /* 0x000fe60000000200 */
[C---:B------:R-:W-:Y:S08]  /*e8e0*/  HMMA.16816.F32.BF16 R132, R172.reuse, R14, R96 ;  /* 0x0000000eac84723c */ /* 0x040ff00000041860 */
[C---:B-1----:R-:W-:Y:S08]  /*e8f0*/  HMMA.16816.F32.BF16 R128, R172.reuse, R8, R92 ;  /* 0x00000008ac80723c */ /* 0x042ff0000004185c */
[----:B------:R-:W-:Y:S01]  /*e900*/  HMMA.16816.F32.BF16 R124, R172, R10, R84 ;  /* 0x0000000aac7c723c */ /* 0x000fe20000041854 */
[----:B------:R-:W1:Y:S04]  /*e910*/  LDSM.16.M88.4 R8, [R204+0xf100] ;  /* 0x00f10000cc08783b */ /* 0x000e680000000200 */
[----:B------:R-:W-:Y:S03]  /*e920*/  LDSM.16.M88.4 R84, [R211+0x5000] ;  /* 0x00500000d354783b */ /* 0x000fe60000000200 */
[C---:B--2---:R-:W-:Y:S01]  /*e930*/  HMMA.16816.F32.BF16 R104, R176.reuse, R28, R40 ;  /* 0x0000001cb068723c */ /* 0x044fe20000041828 */
[----:B------:R-:W-:Y:S07]  /*e940*/  LDSM.16.M88.4 R40, [R211+0x4800] ;  /* 0x00480000d328783b */ /* 0x000fee0000000200 */
[----:B------:R-:W-:Y:S01]  /*e950*/  HMMA.16816.F32.BF16 R96, R176, R30, R52 ;  /* 0x0000001eb060723c */ /* 0x000fe20000041834 */
[----:B------:R-:W2:Y:S04]  /*e960*/  LDSM.16.M88.4 R28, [R204+0xf900] ;  /* 0x00f90000cc1c783b */ /* 0x000ea80000000200 */
[----:B------:R-:W-:Y:S03]  /*e970*/  LDSM.16.M88.4 R52, [R211+0x7000] ;  /* 0x00700000d334783b */ /* 0x000fe60000000200 */
[----:B------:R-:W-:Y:S01]  /*e980*/  HMMA.16816.F32.BF16 R144, R172, R12, R112 ;  /* 0x0000000cac90723c */ /* 0x000fe20000041870 */
[----:B------:R-:W1:Y:S07]  /*e990*/  LDSM.16.M88.4 R12, [R204+0xe900] ;  /* 0x00e90000cc0c783b */ /* 0x000e6e0000000200 */
[C---:B----4-:R-:W-:Y:S01]  /*e9a0*/  HMMA.16816.F32.BF16 R112, R176.reuse, R32, R64 ;  /* 0x00000020b070723c */ /* 0x050fe20000041840 */
[----:B------:R-:W-:Y:S07]  /*e9b0*/  LDSM.16.M88.4 R64, [R211+0x6000] ;  /* 0x00600000d340783b */ /* 0x000fee0000000200 */
[C---:B------:R-:W-:Y:S01]  /*e9c0*/  HMMA.16816.F32.BF16 R108, R176.reuse, R34, R60 ;  /* 0x00000022b06c723c */ /* 0x040fe2000004183c */
[----:B------:R-:W4:Y:S07]  /*e9d0*/  LDSM.16.M88.4 R32, [R211+0x4000] ;  /* 0x00400000d320783b */ /* 0x000f2e0000000200 */
[C---:B---3--:R-:W-:Y:S01]  /*e9e0*/  HMMA.16816.F32.BF16 R88, R176.reuse, R26, R48 ;  /* 0x0000001ab058723c */ /* 0x048fe20000041830 */
[----:B------:R-:W3:Y:S07]  /*e9f0*/  LDSM.16.M88.4 R48, [R211+0x7800] ;  /* 0x00780000d330783b */ /* 0x000eee0000000200 */
[C---:B------:R-:W-:Y:S08]  /*ea00*/  HMMA.16816.F32.BF16 R120, R176.reuse, R20, R72 ;  /* 0x00000014b078723c */ /* 0x040ff00000041848 */
[C---:B------:R-:W-:Y:S08]  /*ea10*/  HMMA.16816.F32.BF16 R116, R176.reuse, R22, R68 ;  /* 0x00000016b074723c */ /* 0x040ff00000041844 */
[C---:B------:R-:W-:Y:S01]  /*ea20*/  HMMA.16816.F32.BF16 R72, R176.reuse, R16, R56 ;  /* 0x00000010b048723c */ /* 0x040fe20000041838 */
[----:B------:R-:W3:Y:S07]  /*ea30*/  LDSM.16.M88.4 R56, [R211+0x6800] ;  /* 0x00680000d338783b */ /* 0x000eee0000000200 */
[C---:B------:R-:W-:Y:S08]  /*ea40*/  HMMA.16816.F32.BF16 R68, R176.reuse, R18, R44 ;  /* 0x00000012b044723c */ /* 0x040ff0000004182c */
[C---:B-1----:R-:W-:Y:S08]  /*ea50*/  HMMA.16816.F32.BF16 R20, R176.reuse, R8, R144 ;  /* 0x00000008b014723c */ /* 0x042ff00000041890 */
[C---:B------:R-:W-:Y:S08]  /*ea60*/  HMMA.16816.F32.BF16 R16, R176.reuse, R10, R132 ;  /* 0x0000000ab010723c */ /* 0x040ff00000041884 */
[C---:B--2---:R-:W-:Y:S08]  /*ea70*/  HMMA.16816.F32.BF16 R8, R176.reuse, R30, R124 ;  /* 0x0000001eb008723c */ /* 0x044ff0000004187c */
[C---:B------:R-:W-:Y:S01]  /*ea80*/  HMMA.16816.F32.BF16 R60, R176.reuse, R12, R80 ;  /* 0x0000000cb03c723c */ /* 0x040fe20000041850 */
[----:B------:R-:W1:Y:S07]  /*ea90*/  LDSM.16.M88.4 R80, [R210+0xc100] ;  /* 0x00c10000d250783b */ /* 0x000e6e0000000200 */
[C---:B------:R-:W-:Y:S01]  /*eaa0*/  HMMA.16816.F32.BF16 R44, R176.reuse, R14, R100 ;  /* 0x0000000eb02c723c */ /* 0x040fe20000041864 */
[----:B------:R-:W-:Y:S07]  /*eab0*/  LDSM.16.M88.4 R100, [R207+0x4800] ;  /* 0x00480000cf64783b */ /* 0x000fee0000000200 */
[C---:B------:R-:W-:Y:S08]  /*eac0*/  HMMA.16816.F32.BF16 R12, R176.reuse, R28, R128 ;  /* 0x0000001cb00c723c */ /* 0x040ff00000041880 */
[----:B------:R-:W-:Y:S08]  /*ead0*/  HMMA.16816.F32.BF16 R92, R176, R24, R36 ;  /* 0x00000018b05c723c */ /* 0x000ff00000041824 */
[C---:B----4-:R-:W-:Y:S08]  /*eae0*/  HMMA.16816.F32.BF16 R24, R180.reuse, R32, R120 ;  /* 0x00000020b418723c */ /* 0x050ff00000041878 */
[C---:B------:R-:W-:Y:S01]  /*eaf0*/  HMMA.16816.F32.BF16 R36, R180.reuse, R34, R116 ;  /* 0x00000022b424723c */ /* 0x040fe20000041874 */
[----:B------:R-:W-:Y:S07]  /*eb00*/  LDSM.16.M88.4 R116, [R210+0xd100] ;  /* 0x00d10000d274783b */ /* 0x000fee0000000200 */
[C---:B------:R-:W-:Y:S08]  /*eb10*/  HMMA.16816.F32.BF16 R32, R180.reuse, R40, R112 ;  /* 0x00000028b420723c */ /* 0x040ff00000041870 */
[C---:B------:R-:W-:Y:S01]  /*eb20*/  HMMA.16816.F32.BF16 R28, R180.reuse, R42, R108 ;  /* 0x0000002ab41c723c */ /* 0x040fe2000004186c */
[----:B------:R-:W2:Y:S04]  /*eb30*/  LDSM.16.M88.4 R40, [R210+0xc900] ;  /* 0x00c90000d228783b */ /* 0x000ea80000000200 */
[----:B------:R-:W-:Y:S03]  /*eb40*/  LDSM.16.M88.4 R108, [R207+0x4000] ;  /* 0x00400000cf6c783b */ /* 0x000fe60000000200 */
[C---:B---3--:R-:W-:Y:S01]  /*eb50*/  HMMA.16816.F32.BF16 R112, R180.reuse, R50, R8 ;  /* 0x00000032b470723c */ /* 0x048fe20000041808 */
[----:B------:R-:W3:Y:S07]  /*eb60*/  LDSM.16.M88.4 R8, [R210+0xe900] ;  /* 0x00e90000d208783b */ /* 0x000eee0000000200 */
[C---:B------:R-:W-:Y:S08]  /*eb70*/  HMMA.16816.F32.BF16 R124, R180.reuse, R84, R104 ;  /* 0x00000054b47c723c */ /* 0x040ff00000041868 */
[C---:B------:R-:W-:Y:S01]  /*eb80*/  HMMA.16816.F32.BF16 R160, R180.reuse, R86, R96 ;  /* 0x00000056b4a0723c */ /* 0x040fe20000041860 */
[----:B------:R-:W-:Y:S07]  /*eb90*/  LDSM.16.M88.4 R84, [R210+0xf100] ;  /* 0x00f10000d254783b */ /* 0x000fee0000000200 */
[C---:B------:R-:W-:Y:S01]  /*eba0*/  HMMA.16816.F32.BF16 R128, R180.reuse, R54, R16 ;  /* 0x00000036b480723c */ /* 0x040fe20000041810 */
[----:B------:R-:W4:Y:S07]  /*ebb0*/  LDSM.16.M88.4 R16, [R210+0xd900] ;  /* 0x00d90000d210783b */ /* 0x000f2e0000000200 */
[C---:B------:R-:W-:Y:S01]  /*ebc0*/  HMMA.16816.F32.BF16 R120, R180.reuse, R48, R12 ;  /* 0x00000030b478723c */ /* 0x040fe2000004180c */
[----:B------:R-:W1:Y:S07]  /*ebd0*/  LDSM.16.M88.4 R12, [R210+0xe100] ;  /* 0x00e10000d20c783b */ /* 0x000e6e0000000200 */
[C---:B-----5:R-:W-:Y:S01]  /*ebe0*/  HMMA.16816.F32.BF16 R164, R180.reuse, R76, R92 ;  /* 0x0000004cb4a4723c */ /* 0x060fe2000004185c */
[----:B------:R-:W1:Y:S07]  /*ebf0*/  LDSM.16.M88.4 R92, [R210+0xf900] ;  /* 0x00f90000d25c783b */ /* 0x000e6e0000000200 */
        /* <DEDUP_REMOVED lines=9> */
[----:B------:R-:W-:Y:S04]  /*ec90*/  LDSM.16.M88.4 R68, [R207+0x6800] ;  /* 0x00680000cf44783b */ /* 0x000fe80000000200 */
[----:B------:R-:W-:Y:S03]  /*eca0*/  LDSM.16.M88.4 R64, [R207+0x7000] ;  /* 0x00700000cf40783b */ /* 0x000fe60000000200 */
[C---:B-1----:R-:W-:Y:S08]  /*ecb0*/  HMMA.16816.F32.BF16 R104, R184.reuse, R80, R24 ;  /* 0x00000050b868723c */ /* 0x042ff00000041818 */
[----:B------:R-:W-:Y:S01]  /*ecc0*/  HMMA.16816.F32.BF16 R96, R184, R82, R36 ;  /* 0x00000052b860723c */ /* 0x000fe20000041824 */
[----:B------:R-:W1:Y:S01]  /*ecd0*/  LDSM.16.M88.4 R80, [R207+0x5000] ;  /* 0x00500000cf50783b */ /* 0x000e620000000200 */
[----:B------:R-:W-:-:S06]  /*ece0*/  DEPBAR.LE SB0, 0x0 ;  /* 0x000080000000791a */ /* 0x000fcc0000000000 */
[C---:B--2---:R-:W-:Y:S08]  /*ecf0*/  HMMA.16816.F32.BF16 R88, R184.reuse, R40, R32 ;  /* 0x00000028b858723c */ /* 0x044ff00000041820 */
[C---:B------:R-:W-:Y:S08]  /*ed00*/  HMMA.16816.F32.BF16 R56, R184.reuse, R42, R28 ;  /* 0x0000002ab838723c */ /* 0x040ff0000004181c */
[C---:B------:R-:W-:Y:S08]  /*ed10*/  HMMA.16816.F32.BF16 R52, R184.reuse, R116, R124 ;  /* 0x00000074b834723c */ /* 0x040ff0000004187c */
[C---:B------:R-:W-:Y:S08]  /*ed20*/  HMMA.16816.F32.BF16 R48, R184.reuse, R118, R160 ;  /* 0x00000076b830723c */ /* 0x040ff000000418a0 */
[C---:B---3--:R-:W-:Y:S08]  /*ed30*/  HMMA.16816.F32.BF16 R28, R184.reuse, R8, R144 ;  /* 0x00000008b81c723c */ /* 0x048ff00000041890 */
[C---:B------:R-:W-:Y:S08]  /*ed40*/  HMMA.16816.F32.BF16 R24, R184.reuse, R10, R132 ;  /* 0x0000000ab818723c */ /* 0x040ff00000041884 */
[C---:B----4-:R-:W-:Y:S08]  /*ed50*/  HMMA.16816.F32.BF16 R44, R184.reuse, R16, R164 ;  /* 0x00000010b82c723c */ /* 0x050ff000000418a4 */
        /* <DEDUP_REMOVED lines=24> */
[----:B------:R-:W-:Y:S05]  /*eee0*/  @!P0 BRA `(.L_x_620) ;  /* 0x0000023000008947 */ /* 0x000fea0003800000 */
[----:B------:R-:W-:Y:S01]  /*eef0*/  IADD3 R0, R208, -0x2, RZ ;  /* 0xfffffffed0007810 */ /* 0x000fe20007ffe0ff */
        /* <DEDUP_REMOVED lines=34> */
.L_x_620:
[----:B------:R-:W-:Y:S01]  /*f120*/  LOP3.LUT R0, R191, 0xffffffe0, RZ, 0xc0, !PT ;  /* 0xffffffe0bf007812 */ /* 0x000fe200078ec0ff */
[----:B------:R-:W-:Y:S01]  /*f130*/  IMAD.MOV.U32 R161, RZ, RZ, R206 ;  /* 0x000000ffffa17224 */ /* 0x000fe200078e00ce */
[----:B------:R-:W-:Y:S01]  /*f140*/  LEA.HI R5, R194, R228, RZ, 0x2 ;  /* 0x000000e4c2057211 */ /* 0x000fe200078f10ff */
[----:B------:R-:W-:Y:S01]  /*f150*/  IMAD.MOV.U32 R160, RZ, RZ, R205 ;  /* 0x000000ffffa07224 */ /* 0x000fe200078e00cd */
[----:B---3--:R-:W-:Y:S01]  /*f160*/  SHF.R.S32.HI R7, RZ, 0x1f, R190 ;  /* 0x0000001fff077819 */ /* 0x008fe200000114be */
[C---:B------:R-:W-:Y:S01]  /*f170*/  IMAD.IADD R0, R228.reuse, 0x1, -R0 ;  /* 0x00000001e4007824 */ /* 0x040fe200078e0a00 */
[----:B------:R-:W-:Y:S01]  /*f180*/  LOP3.LUT R5, R5, 0xfffffffc, RZ, 0xc0, !PT ;  /* 0xfffffffc05057812 */ /* 0x000fe200078ec0ff */
[----:B------:R-:W-:Y:S01]  /*f190*/  IMAD.SHL.U32 R205, R3, 0x2, RZ ;  /* 0x0000000203cd7824 */ /* 0x000fe200078e00ff */
[----:B------:R-:W-:Y:S01]  /*f1a0*/  LEA.HI R7, R7, R190, RZ, 0x3 ;  /* 0x000000be07077211 */ /* 0x000fe200078f18ff */
[----:B------:R-:W-:Y:S01]  /*f1b0*/  IMAD.MOV.U32 R202, RZ, RZ, R208 ;  /* 0x000000ffffca7224 */ /* 0x000fe200078e00d0 */
        /* <DEDUP_REMOVED lines=8> */
[----:B------:R-:W-:Y:S01]  /*f240*/  LEA.HI.SX32 R7, R6, R234, 0x1e ;  /* 0x000000ea06077211 */ /* 0x000fe200078ff2ff */
[----:B------:R-:W-:Y:S01]  /*f250*/  IMAD R208, R2, 0x2, R206 ;  /* 0x0000000202d07824 */ /* 0x000fe200078e02ce */
[----:B------:R-:W-:Y:S01]  /*f260*/  LOP3.LUT R8, R8, 0x1ffffffe, RZ, 0xc0, !PT ;  /* 0x1ffffffe08087812 */ /* 0x000fe200078ec0ff */
[----:B------:R-:W0:Y:S01]  /*f270*/  LDGDEPBAR ;  /* 0x00000000000079af */ /* 0x000e220000000000 */
[----:B------:R-:W-:Y:S01]  /*f280*/  ISETP.NE.AND P5, PT, R203, 0x1, PT ;  /* 0x00000001cb00780c */ /* 0x000fe20003fa5270 */
[----:B------:R-:W-:-:S02]  /*f290*/  IMAD R7, R9, 0x10, R7 ;  /* 0x0000001009077824 */ /* 0x000fc400078e0207 */
[----:B------:R-:W-:-:S04]  /*f2a0*/  IMAD.IADD R5, R5, 0x1, -R8 ;  /* 0x0000000105057824 */ /* 0x000fc800078e0a08 */
[----:B------:R-:W-:-:S04]  /*f2b0*/  IMAD R10, R5, 0x8, R7 ;  /* 0x00000008050a7824 */ /* 0x000fc800078e0207 */
[----:B------:R-:W-:Y:S01]  /*f2c0*/  IMAD.MOV.U32 R5, RZ, RZ, R10 ;  /* 0x000000ffff057224 */ /* 0x000fe200078e000a */
[----:B------:R-:W-:Y:S01]  /*f2d0*/  STL [R1+0x2c], R10 ;  /* 0x00002c0a01007387 */ /* 0x000fe20000100800 */
[----:B------:R-:W-:-:S05]  /*f2e0*/  @P5 IMAD.HI.U32 R7, R10, c[0x0][0x2c8], RZ ;  /* 0x0000b2000a075a27 */ /* 0x000fca00078e00ff */
[----:B------:R-:W-:-:S05]  /*f2f0*/  @P5 SHF.R.U32.HI R5, RZ, c[0x0][0x2cc], R7 ;  /* 0x0000b300ff055a19 */ /* 0x000fca0000011607 */
[----:B------:R-:W1:Y:S04]  /*f300*/  SHFL.IDX PT, R8, R5, RZ, 0x1c1f ;  /* 0x001c1fff05087589 */ /* 0x000e6800000e0000 */
[----:B------:R2:W3:Y:S02]  /*f310*/  SHFL.IDX PT, R7, R5, 0x1, 0x1c1f ;  /* 0x003c1f0005077f89 */ /* 0x0004e400000e0000 */
[----:B--2---:R-:W-:Y:S01]  /*f320*/  LOP3.LUT R5, R6, 0x7ffffffc, RZ, 0xc0, !PT ;  /* 0x7ffffffc06057812 */ /* 0x004fe200078ec0ff */
[----:B------:R-:W-:-:S04]  /*f330*/  IMAD.MOV.U32 R6, RZ, RZ, -0x80 ;  /* 0xffffff80ff067424 */ /* 0x000fc800078e00ff */
[----:B------:R-:W-:Y:S02]  /*f340*/  IMAD.IADD R5, R0, 0x1, -R5 ;  /* 0x0000000100057824 */ /* 0x000fe400078e0a05 */
[----:B------:R-:W-:Y:S02]  /*f350*/  IMAD R0, R188, R6, 0x1 ;  /* 0x00000001bc007424 */ /* 0x000fe400078e0206 */
[----:B------:R-:W-:-:S04]  /*f360*/  IMAD.SHL.U32 R9, R5, 0x2, RZ ;  /* 0x0000000205097824 */ /* 0x000fc800078e00ff */
[----:B------:R-:W-:Y:S01]  /*f370*/  IMAD.IADD R6, R189, 0x1, -R9 ;  /* 0x00000001bd067824 */ /* 0x000fe200078e0a09 */
[----:B------:R-:W-:Y:S01]  /*f380*/  IADD3 R0, -R9, R0, R161 ;  /* 0x0000000009007210 */ /* 0x000fe20007ffe1a1 */
[----:B------:R2:W-:Y:S04]  /*f390*/  STL [R1+0x30], R9 ;  /* 0x0000300901007387 */ /* 0x0005e80000100800 */
[----:B------:R-:W-:-:S04]  /*f3a0*/  IMAD.IADD R0, R0, 0x1, -R160 ;  /* 0x0000000100007824 */ /* 0x000fc800078e0aa0 */
[C---:B-1----:R-:W-:Y:S02]  /*f3b0*/  IMAD.IADD R5, R0.reuse, 0x1, R8 ;  /* 0x0000000100057824 */ /* 0x042fe400078e0208 */
[----:B---3--:R-:W-:-:S03]  /*f3c0*/  IMAD.IADD R0, R0, 0x1, R7 ;  /* 0x0000000100007824 */ /* 0x008fc600078e0207 */
[C---:B------:R-:W-:Y:S02]  /*f3d0*/  IMNMX R5, R6.reuse, R5, PT ;  /* 0x0000000506057217 */ /* 0x040fe40003800200 */
[----:B------:R-:W-:Y:S02]  /*f3e0*/  IMNMX R0, R6, R0, PT ;  /* 0x0000000006007217 */ /* 0x000fe40003800200 */
[C---:B------:R-:W-:Y:S02]  /*f3f0*/  ISETP.GT.AND P3, PT, R5.reuse, RZ, PT ;  /* 0x000000ff0500720c */ /* 0x040fe40003f64270 */
[C---:B------:R-:W-:Y:S02]  /*f400*/  ISETP.GT.AND P2, PT, R5.reuse, 0x1, PT ;  /* 0x000000010500780c */ /* 0x040fe40003f44270 */
[----:B------:R-:W-:Y:S02]  /*f410*/  FSEL R8, R104, -INF , P3 ;  /* 0xff80000068087808 */ /* 0x000fe40001800000 */
[----:B------:R-:W-:-:S02]  /*f420*/  ISETP.GT.AND P3, PT, R5, 0x8, PT ;  /* 0x000000080500780c */ /* 0x000fc40003f64270 */
[----:B--2---:R-:W-:Y:S02]  /*f430*/  FSEL R9, R105, -INF , P2 ;  /* 0xff80000069097808 */ /* 0x004fe40001000000 */
[----:B------:R-:W-:Y:S02]  /*f440*/  ISETP.GT.AND P2, PT, R5, 0x9, PT ;  /* 0x000000090500780c */ /* 0x000fe40003f44270 */
[----:B------:R-:W-:Y:S02]  /*f450*/  FSEL R10, R96, -INF , P3 ;  /* 0xff800000600a7808 */ /* 0x000fe40001800000 */
[----:B------:R-:W-:Y:S02]  /*f460*/  FMNMX.FTZ R6, R8, R9, !PT ;  /* 0x0000000908067209 */ /* 0x000fe40007810000 */
[----:B------:R-:W-:Y:S02]  /*f470*/  ISETP.GT.AND P0, PT, R0, 0x1, PT ;  /* 0x000000010000780c */ /* 0x000fe40003f04270 */
[----:B------:R-:W-:-:S02]  /*f480*/  FSEL R11, R97, -INF , P2 ;  /* 0xff800000610b7808 */ /* 0x000fc40001000000 */
[----:B------:R-:W-:Y:S02]  /*f490*/  ISETP.GT.AND P3, PT, R5, 0x10, PT ;  /* 0x000000100500780c */ /* 0x000fe40003f64270 */
[----:B------:R-:W-:Y:S02]  /*f4a0*/  FMNMX.FTZ R6, R10, R6, !PT ;  /* 0x000000060a067209 */ /* 0x000fe40007810000 */
[----:B------:R-:W-:Y:S02]  /*f4b0*/  FSEL R13, R107, -INF , P0 ;  /* 0xff8000006b0d7808 */ /* 0x000fe40000000000 */
[----:B------:R-:W-:Y:S02]  /*f4c0*/  ISETP.GT.AND P0, PT, R0, 0x9, PT ;  /* 0x000000090000780c */ /* 0x000fe40003f04270 */
[----:B------:R-:W-:Y:S02]  /*f4d0*/  ISETP.GT.AND P2, PT, R5, 0x11, PT ;  /* 0x000000110500780c */ /* 0x000fe40003f44270 */
[----:B------:R-:W-:-:S02]  /*f4e0*/  FSEL R28, R88, -INF , P3 ;  /* 0xff800000581c7808 */ /* 0x000fc40001800000 */
[----:B------:R-:W-:Y:S02]  /*f4f0*/  FMNMX.FTZ R6, R11, R6, !PT ;  /* 0x000000060b067209 */ /* 0x000fe40007810000 */
[----:B------:R-:W-:Y:S02]  /*f500*/  ISETP.GT.AND P1, PT, R0, RZ, PT ;  /* 0x000000ff0000720c */ /* 0x000fe40003f24270 */
[----:B------:R-:W-:Y:S02]  /*f510*/  FSEL R15, R99, -INF , P0 ;  /* 0xff800000630f7808 */ /* 0x000fe40000000000 */
[----:B------:R-:W-:Y:S02]  /*f520*/  FSEL R29, R89, -INF , P2 ;  /* 0xff800000591d7808 */ /* 0x000fe40001000000 */
[----:B------:R-:W-:Y:S02]  /*f530*/  ISETP.GT.AND P3, PT, R5, 0x18, PT ;  /* 0x000000180500780c */ /* 0x000fe40003f64270 */
[----:B------:R-:W-:-:S02]  /*f540*/  FMNMX.FTZ R6, R28, R6, !PT ;  /* 0x000000061c067209 */ /* 0x000fc40007810000 */
[----:B------:R-:W-:Y:S02]  /*f550*/  ISETP.GT.AND P0, PT, R0, 0x11, PT ;  /* 0x000000110000780c */ /* 0x000fe40003f04270 */
[----:B------:R-:W-:Y:S02]  /*f560*/  FSEL R12, R106, -INF , P1 ;  /* 0xff8000006a0c7808 */ /* 0x000fe40000800000 */
[----:B------:R-:W-:Y:S02]  /*f570*/  ISETP.GT.AND P2, PT, R5, 0x19, PT ;  /* 0x000000190500780c */ /* 0x000fe40003f44270 */
[----:B------:R-:W-:Y:S02]  /*f580*/  FSEL R30, R56, -INF , P3 ;  /* 0xff800000381e7808 */ /* 0x000fe40001800000 */
[----:B------:R-:W-:Y:S02]  /*f590*/  FMNMX.FTZ R6, R29, R6, !PT ;  /* 0x000000061d067209 */ /* 0x000fe40007810000 */
[----:B------:R-:W-:-:S02]  /*f5a0*/  ISETP.GT.AND P1, PT, R0, 0x8, PT ;  /* 0x000000080000780c */ /* 0x000fc40003f24270 */
[----:B------:R-:W-:Y:S02]  /*f5b0*/  FSEL R64, R91, -INF , P0 ;  /* 0xff8000005b407808 */ /* 0x000fe40000000000 */
[----:B------:R-:W-:Y:S02]  /*f5c0*/  ISETP.GT.AND P0, PT, R0, 0x19, PT ;  /* 0x000000190000780c */ /* 0x000fe40003f04270 */
[----:B------:R-:W-:Y:S02]  /*f5d0*/  FSEL R44, R57, -INF , P2 ;  /* 0xff800000392c7808 */ /* 0x000fe40001000000 */
[----:B------:R-:W-:Y:S02]  /*f5e0*/  ISETP.GT.AND P3, PT, R5, 0x20, PT ;  /* 0x000000200500780c */ /* 0x000fe40003f64270 */
[----:B------:R-:W-:Y:S02]  /*f5f0*/  FMNMX.FTZ R6, R30, R6, !PT ;  /* 0x000000061e067209 */ /* 0x000fe40007810000 */
[----:B------:R-:W-:-:S02]  /*f600*/  FSEL R14, R98, -INF , P1 ;  /* 0xff800000620e7808 */ /* 0x000fc40000800000 */
[----:B------:R-:W-:Y:S02]  /*f610*/  FMNMX.FTZ R7, R12, R13, !PT ;  /* 0x0000000d0c077209 */ /* 0x000fe40007810000 */
[----:B------:R-:W-:Y:S02]  /*f620*/  FSEL R76, R59, -INF , P0 ;  /* 0xff8000003b4c7808 */ /* 0x000fe40000000000 */
[----:B------:R-:W-:Y:S02]  /*f630*/  ISETP.GT.AND P0, PT, R0, 0x21, PT ;  /* 0x000000210000780c */ /* 0x000fe40003f04270 */
[----:B------:R-:W-:Y:S02]  /*f640*/  ISETP.GT.AND P2, PT, R5, 0x21, PT ;  /* 0x000000210500780c */ /* 0x000fe40003f44270 */
[----:B------:R-:W-:Y:S02]  /*f650*/  FSEL R100, R100, -INF , P3 ;  /* 0xff80000064647808 */ /* 0x000fe40001800000 */
[----:B------:R-:W-:-:S02]  /*f660*/  FMNMX.FTZ R6, R44, R6, !PT ;  /* 0x000000062c067209 */ /* 0x000fc40007810000 */
[----:B------:R-:W-:Y:S02]  /*f670*/  ISETP.GT.AND P1, PT, R0, 0x10, PT ;  /* 0x000000100000780c */ /* 0x000fe40003f24270 */
[----:B------:R-:W-:Y:S02]  /*f680*/  FMNMX.FTZ R7, R14, R7, !PT ;  /* 0x000000070e077209 */ /* 0x000fe40007810000 */
[----:B------:R-:W-:Y:S02]  /*f690*/  FSEL R119, R103, -INF , P0 ;  /* 0xff80000067777808 */ /* 0x000fe40000000000 */
[----:B------:R-:W-:Y:S02]  /*f6a0*/  FSEL R112, R101, -INF , P2 ;  /* 0xff80000065707808 */ /* 0x000fe40001000000 */
[----:B------:R-:W-:Y:S02]  /*f6b0*/  ISETP.GT.AND P3, PT, R5, 0x28, PT ;  /* 0x000000280500780c */ /* 0x000fe40003f64270 */
[----:B------:R-:W-:-:S02]  /*f6c0*/  ISETP.GT.AND P0, PT, R0, 0x29, PT ;  /* 0x000000290000780c */ /* 0x000fc40003f04270 */
[----:B------:R-:W-:Y:S02]  /*f6d0*/  FMNMX.FTZ R6, R100, R6, !PT ;  /* 0x0000000664067209 */ /* 0x000fe40007810000 */
[----:B------:R-:W-:Y:S02]  /*f6e0*/  FSEL R45, R90, -INF , P1 ;  /* 0xff8000005a2d7808 */ /* 0x000fe40000800000 */
[----:B------:R-:W-:Y:S02]  /*f6f0*/  FMNMX.FTZ R7, R15, R7, !PT ;  /* 0x000000070f077209 */ /* 0x000fe40007810000 */
[----:B------:R-:W-:Y:S02]  /*f700*/  ISETP.GT.AND P2, PT, R5, 0x29, PT ;  /* 0x000000290500780c */ /* 0x000fe40003f44270 */
[----:B------:R-:W-:Y:S02]  /*f710*/  FSEL R113, R80, -INF , P3 ;  /* 0xff80000050717808 */ /* 0x000fe40001800000 */
[----:B------:R-:W-:-:S02]  /*f720*/  FSEL R120, R83, -INF , P0 ;  /* 0xff80000053787808 */ /* 0x000fc40000000000 */
[----:B------:R-:W-:Y:S02]  /*f730*/  FMNMX.FTZ R6, R112, R6, !PT ;  /* 0x0000000670067209 */ /* 0x000fe40007810000 */
[C---:B------:R-:W-:Y:S02]  /*f740*/  ISETP.GT.AND P1, PT, R0.reuse, 0x18, PT ;  /* 0x000000180000780c */ /* 0x040fe40003f24270 */
[----:B------:R-:W-:Y:S02]  /*f750*/  ISETP.GT.AND P0, PT, R0, 0x31, PT ;  /* 0x000000310000780c */ /* 0x000fe40003f04270 */
[----:B------:R-:W-:Y:S02]  /*f760*/  FMNMX.FTZ R7, R45, R7, !PT ;  /* 0x000000072d077209 */ /* 0x000fe40007810000 */
[----:B------:R-:W-:Y:S02]  /*f770*/  FSEL R114, R81, -INF , P2 ;  /* 0xff80000051727808 */ /* 0x000fe40001000000 */
[----:B------:R-:W-:-:S02]  /*f780*/  ISETP.GT.AND P3, PT, R5, 0x30, PT ;  /* 0x000000300500780c */ /* 0x000fc40003f64270 */
[----:B------:R-:W-:Y:S02]  /*f790*/  FMNMX.FTZ R6, R113, R6, !PT ;  /* 0x0000000671067209 */ /* 0x000fe40007810000 */
[----:B------:R-:W-:Y:S02]  /*f7a0*/  FSEL R65, R58, -INF , P1 ;  /* 0xff8000003a417808 */ /* 0x000fe40000800000 */
[----:B------:R-:W-:Y:S02]  /*f7b0*/  FSEL R149, R55, -INF , P0 ;  /* 0xff80000037957808 */ /* 0x000fe40000000000 */
[----:B------:R-:W-:Y:S02]  /*f7c0*/  FMNMX.FTZ R7, R64, R7, !PT ;  /* 0x0000000740077209 */ /* 0x000fe40007810000 */
[C---:B------:R-:W-:Y:S02]  /*f7d0*/  ISETP.GT.AND P0, PT, R5.reuse, 0x38, PT ;  /* 0x000000380500780c */ /* 0x040fe40003f04270 */
[----:B------:R-:W-:-:S02]  /*f7e0*/  ISETP.GT.AND P2, PT, R5, 0x31, PT ;  /* 0x000000310500780c */ /* 0x000fc40003f44270 */
[----:B------:R-:W-:Y:S02]  /*f7f0*/  FSEL R144, R52, -INF , P3 ;  /* 0xff80000034907808 */ /* 0x000fe40001800000 */
[----:B------:R-:W-:Y:S02]  /*f800*/  FMNMX.FTZ R6, R114, R6, !PT ;  /* 0x0000000672067209 */ /* 0x000fe40007810000 */
[----:B------:R-:W-:Y:S02]  /*f810*/  ISETP.GT.AND P1, PT, R0, 0x20, PT ;  /* 0x000000200000780c */ /* 0x000fe40003f24270 */
[----:B------:R-:W-:Y:S02]  /*f820*/  FMNMX.FTZ R7, R65, R7, !PT ;  /* 0x0000000741077209 */ /* 0x000fe40007810000 */
[----:B------:R-:W-:Y:S02]  /*f830*/  FSEL R146, R40, -INF , P0 ;  /* 0xff80000028927808 */ /* 0x000fe40000000000 */
[----:B------:R-:W-:-:S02]  /*f840*/  ISETP.GT.AND P0, PT, R0, 0x39, PT ;  /* 0x000000390000780c */ /* 0x000fc40003f04270 */
[----:B------:R-:W-:Y:S02]  /*f850*/  FSEL R145, R53, -INF , P2 ;  /* 0xff80000035917808 */ /* 0x000fe40001000000 */
[----:B------:R-:W-:Y:S02]  /*f860*/  FMNMX.FTZ R6, R144, R6, !PT ;  /* 0x0000000690067209 */ /* 0x000fe40007810000 */
[----:B------:R-:W-:Y:S02]  /*f870*/  FSEL R118, R102, -INF , P1 ;  /* 0xff80000066767808 */ /* 0x000fe40000800000 */
[----:B------:R-:W-:Y:S02]  /*f880*/  FMNMX.FTZ R7, R76, R7, !PT ;  /* 0x000000074c077209 */ /* 0x000fe40007810000 */
[----:B------:R-:W-:Y:S02]  /*f890*/  ISETP.GT.AND P1, PT, R0, 0x28, PT ;  /* 0x000000280000780c */ /* 0x000fe40003f24270 */
[----:B------:R-:W-:-:S02]  /*f8a0*/  FSEL R150, R43, -INF , P0 ;  /* 0xff8000002b967808 */ /* 0x000fc40000000000 */
[C---:B------:R-:W-:Y:S02]  /*f8b0*/  ISETP.GT.AND P2, PT, R5.reuse, 0x39, PT ;  /* 0x000000390500780c */ /* 0x040fe40003f44270 */
[----:B------:R-:W-:Y:S02]  /*f8c0*/  ISETP.GT.AND P0, PT, R5, 0x40, PT ;  /* 0x000000400500780c */ /* 0x000fe40003f04270 */
[----:B------:R-:W-:Y:S02]  /*f8d0*/  FMNMX.FTZ R6, R145, R6, !PT ;  /* 0x0000000691067209 */ /* 0x000fe40007810000 */
[----:B------:R-:W-:Y:S02]  /*f8e0*/  FMNMX.FTZ R7, R118, R7, !PT ;  /* 0x0000000776077209 */ /* 0x000fe40007810000 */
[----:B------:R-:W-:Y:S02]  /*f8f0*/  FSEL R121, R82, -INF , P1 ;  /* 0xff80000052797808 */ /* 0x000fe40000800000 */
        /* <DEDUP_REMOVED lines=8> */
[----:B------:R-:W-:Y:S02]  /*f980*/  ISETP.GT.AND P2, PT, R5, 0x41, PT ;  /* 0x000000410500780c */ /* 0x000fe40003f44270 */
[----:B------:R-:W-:Y:S02]  /*f990*/  FMNMX.FTZ R6, R147, R6, !PT ;  /* 0x0000000693067209 */ /* 0x000fe40007810000 */
[----:B------:R-:W-:Y:S02]  /*f9a0*/  FSEL R157, R39, -INF , P0 ;  /* 0xff800000279d7808 */ /* 0x000fe40000000000 */
[----:B------:R-:W-:Y:S02]  /*f9b0*/  FMNMX.FTZ R7, R121, R7, !PT ;  /* 0x0000000779077209 */ /* 0x000fe40007810000 */
[----:B------:R-:W-:-:S02]  /*f9c0*/  ISETP.GT.AND P0, PT, R5, 0x48, PT ;  /* 0x000000480500780c */ /* 0x000fc40003f04270 */
[----:B------:R-:W-:Y:S02]  /*f9d0*/  FSEL R151, R42, -INF , P1 ;  /* 0xff8000002a977808 */ /* 0x000fe40000800000 */
[----:B------:R-:W-:Y:S01]  /*f9e0*/  FSEL R154, R37, -INF , P2 ;  /* 0xff800000259a7808 */ /* 0x000fe20001000000 */
[----:B------:R-:W-:Y:S01]  /*f9f0*/  LDSM.16.MT88.4 R40, [R206+0x4100] ;  /* 0x00410000ce28783b */ /* 0x000fe20000004200 */
        /* <DEDUP_REMOVED lines=19> */
[----:B------:R-:W-:Y:S02]  /*fb30*/  ISETP.GT.AND P2, PT, R5, 0x51, PT ;  /* 0x000000510500780c */ /* 0x000fe40003f44270 */
[----:B------:R-:W-:Y:S02]  /*fb40*/  FSEL R164, R48, -INF , P0 ;  /* 0xff80000030a47808 */ /* 0x000fe40000000000 */
[----:B------:R-:W-:Y:S02]  /*fb50*/  FMNMX.FTZ R6, R155, R6, !PT ;  /* 0x000000069b067209 */ /* 0x000fe40007810000 */
[----:B------:R-:W-:Y:S02]  /*fb60*/  FMNMX.FTZ R7, R151, R7, !PT ;  /* 0x0000000797077209 */ /* 0x000fe40007810000 */
[----:B------:R-:W-:-:S02]  /*fb70*/  ISETP.GT.AND P0, PT, R0, 0x51, PT ;  /* 0x000000510000780c */ /* 0x000fc40003f04270 */
[----:B------:R-:W-:Y:S02]  /*fb80*/  FSEL R190, R50, -INF , P1 ;  /* 0xff80000032be7808 */ /* 0x000fe40000800000 */
[----:B------:R-:W-:Y:S02]  /*fb90*/  FSEL R166, R49, -INF , P2 ;  /* 0xff80000031a67808 */ /* 0x000fe40001000000 */
[----:B------:R-:W-:Y:S02]  /*fba0*/  ISETP.GT.AND P1, PT, R5, 0x58, PT ;  /* 0x000000580500780c */ /* 0x000fe40003f24270 */
[----:B------:R-:W-:Y:S02]  /*fbb0*/  FMNMX.FTZ R6, R164, R6, !PT ;  /* 0x00000006a4067209 */ /* 0x000fe40007810000 */
[----:B------:R-:W-:Y:S02]  /*fbc0*/  FMNMX.FTZ R7, R150, R7, !PT ;  /* 0x0000000796077209 */ /* 0x000fe40007810000 */
[----:B------:R-:W-:-:S02]  /*fbd0*/  FSEL R191, R51, -INF , P0 ;  /* 0xff80000033bf7808 */ /* 0x000fc40000000000 */
        /* <DEDUP_REMOVED lines=13> */
[----:B------:R-:W-:Y:S02]  /*fcb0*/  ISETP.GT.AND P1, PT, R5, 0x69, PT ;  /* 0x000000690500780c */ /* 0x000fe40003f24270 */
[----:B------:R-:W-:Y:S02]  /*fcc0*/  FSEL R228, R25, -INF , P3 ;  /* 0xff80000019e47808 */ /* 0x000fe40001800000 */
[----:B------:R-:W-:Y:S02]  /*fcd0*/  FMNMX.FTZ R6, R203, R6, !PT ;  /* 0x00000006cb067209 */ /* 0x000fe40007810000 */
[----:B------:R-:W-:Y:S02]  /*fce0*/  FMNMX.FTZ R7, R158, R7, !PT ;  /* 0x000000079e077209 */ /* 0x000fe40007810000 */
[----:B------:R-:W-:-:S02]  /*fcf0*/  ISETP.GT.AND P0, PT, R5, 0x70, PT ;  /* 0x000000700500780c */ /* 0x000fc40003f04270 */
[----:B------:R-:W-:Y:S02]  /*fd00*/  FSEL R231, R20, -INF , P2 ;  /* 0xff80000014e77808 */ /* 0x000fe40001000000 */
[----:B------:R-:W-:Y:S02]  /*fd10*/  FSEL R232, R21, -INF , P1 ;  /* 0xff80000015e87808 */ /* 0x000fe40000800000 */
[----:B------:R-:W-:Y:S02]  /*fd20*/  FMNMX.FTZ R6, R228, R6, !PT ;  /* 0x00000006e4067209 */ /* 0x000fe40007810000 */
[----:B------:R-:W-:Y:S02]  /*fd30*/  ISETP.GT.AND P1, PT, R0, 0x58, PT ;  /* 0x000000580000780c */ /* 0x000fe40003f24270 */
[----:B------:R-:W-:Y:S02]  /*fd40*/  FMNMX.FTZ R7, R190, R7, !PT ;  /* 0x00000007be077209 */ /* 0x000fe40007810000 */
[----:B------:R-:W-:-:S02]  /*fd50*/  ISETP.GT.AND P3, PT, R5, 0x71, PT ;  /* 0x000000710500780c */ /* 0x000fc40003f64270 */
[C---:B------:R-:W-:Y:S02]  /*fd60*/  ISETP.GT.AND P4, PT, R5.reuse, 0x78, PT ;  /* 0x000000780500780c */ /* 0x040fe40003f84270 */
[----:B------:R-:W-:Y:S02]  /*fd70*/  ISETP.GT.AND P2, PT, R5, 0x79, PT ;  /* 0x000000790500780c */ /* 0x000fe40003f44270 */
[----:B------:R-:W-:Y:S02]  /*fd80*/  FSEL R246, R16, -INF , P0 ;  /* 0xff80000010f67808 */ /* 0x000fe40000000000 */
[----:B------:R-:W-:Y:S02]  /*fd90*/  FMNMX.FTZ R5, R231, R6, !PT ;  /* 0x00000006e7057209 */ /* 0x000fe40007810000 */
[----:B------:R-:W-:Y:S02]  /*fda0*/  ISETP.GT.AND P0, PT, R0, 0x59, PT ;  /* 0x000000590000780c */ /* 0x000fe40003f04270 */
[----:B------:R-:W-:-:S02]  /*fdb0*/  FSEL R167, R70, -INF , P1 ;  /* 0xff80000046a77808 */ /* 0x000fc40000800000 */
[----:B------:R-:W-:Y:S02]  /*fdc0*/  FMNMX.FTZ R6, R191, R7, !PT ;  /* 0x00000007bf067209 */ /* 0x000fe40007810000 */
[----:B------:R-:W-:Y:S02]  /*fdd0*/  FMNMX.FTZ R5, R232, R5, !PT ;  /* 0x00000005e8057209 */ /* 0x000fe40007810000 */
[----:B------:R-:W-:Y:S02]  /*fde0*/  FSEL R189, R71, -INF , P0 ;  /* 0xff80000047bd7808 */ /* 0x000fe40000000000 */
[----:B------:R-:W-:Y:S02]  /*fdf0*/  ISETP.GT.AND P1, PT, R0, 0x60, PT ;  /* 0x000000600000780c */ /* 0x000fe40003f24270 */
[----:B------:R-:W-:Y:S02]  /*fe00*/  FMNMX.FTZ R6, R167, R6, !PT ;  /* 0x00000006a7067209 */ /* 0x000fe40007810000 */
[----:B------:R-:W-:-:S02]  /*fe10*/  FSEL R244, R17, -INF , P3 ;  /* 0xff80000011f47808 */ /* 0x000fc40001800000 */
[----:B------:R-:W-:Y:S02]  /*fe20*/  FMNMX.FTZ R5, R246, R5, !PT ;  /* 0x00000005f6057209 */ /* 0x000fe40007810000 */
[----:B------:R-:W-:Y:S02]  /*fe30*/  ISETP.GT.AND P0, PT, R0, 0x61, PT ;  /* 0x000000610000780c */ /* 0x000fe40003f04270 */
[----:B------:R-:W-:Y:S02]  /*fe40*/  FSEL R7, R26, -INF , P1 ;  /* 0xff8000001a077808 */ /* 0x000fe40000800000 */
[----:B------:R-:W-:Y:S02]  /*fe50*/  FMNMX.FTZ R6, R189, R6, !PT ;  /* 0x00000006bd067209 */ /* 0x000fe40007810000 */
[----:B------:R-:W-:Y:S02]  /*fe60*/  FMNMX.FTZ R117, R244, R5, !PT ;  /* 0x00000005f4757209 */ /* 0x000fe40007810000 */
[----:B------:R-:W-:-:S02]  /*fe70*/  FSEL R229, R27, -INF , P0 ;  /* 0xff8000001be57808 */ /* 0x000fc40000000000 */
[C---:B------:R-:W-:Y:S01]  /*fe80*/  ISETP.GT.AND P1, PT, R0.reuse, 0x68, PT ;  /* 0x000000680000780c */ /* 0x040fe20003f24270 */
[----:B------:R-:W-:Y:S01]  /*fe90*/  LDSM.16.MT88.4 R24, [R205+0x100] ;  /* 0x00010000cd18783b */ /* 0x000fe20000004200 */
[----:B------:R-:W-:Y:S02]  /*fea0*/  FMNMX.FTZ R5, R7, R6, !PT ;  /* 0x0000000607057209 */ /* 0x000fe40007810000 */
[----:B------:R-:W-:Y:S02]  /*feb0*/  ISETP.GT.AND P0, PT, R0, 0x69, PT ;  /* 0x000000690000780c */ /* 0x000fe40003f04270 */
[----:B------:R-:W-:Y:S02]  /*fec0*/  FSEL R230, R22, -INF , P1 ;  /* 0xff80000016e67808 */ /* 0x000fe40000800000 */
[----:B------:R-:W-:Y:S02]  /*fed0*/  FMNMX.FTZ R5, R229, R5, !PT ;  /* 0x00000005e5057209 */ /* 0x000fe40007810000 */
[----:B------:R-:W-:-:S02]  /*fee0*/  FSEL R233, R23, -INF , P0 ;  /* 0xff80000017e97808 */ /* 0x000fc40000000000 */
[----:B------:R-:W-:Y:S01]  /*fef0*/  ISETP.GT.AND P1, PT, R0, 0x70, PT ;  /* 0x000000700000780c */ /* 0x000fe20003f24270 */
[----:B------:R-:W-:Y:S01]  /*ff00*/  LDSM.16.MT88.4 R20, [R208+0x100] ;  /* 0x00010000d014783b */ /* 0x000fe20000004200 */
[----:B------:R-:W-:Y:S02]  /*ff10*/  FMNMX.FTZ R5, R230, R5, !PT ;  /* 0x00000005e6057209 */ /* 0x000fe40007810000 */
[----:B------:R-:W-:Y:S02]  /*ff20*/  ISETP.GT.AND P0, PT, R0, 0x71, PT ;  /* 0x000000710000780c */ /* 0x000fe40003f04270 */
[----:B------:R-:W-:Y:S02]  /*ff30*/  FSEL R243, R18, -INF , P1 ;  /* 0xff80000012f37808 */ /* 0x000fe40000800000 */
[----:B------:R-:W-:Y:S02]  /*ff40*/  FMNMX.FTZ R5, R233, R5, !PT ;  /* 0x00000005e9057209 */ /* 0x000fe40007810000 */
[----:B------:R-:W-:-:S02]  /*ff50*/  FSEL R242, R60, -INF , P4 ;  /* 0xff8000003cf27808 */ /* 0x000fc40002000000 */
[----:B------:R-:W-:Y:S02]  /*ff60*/  FSEL R248, R19, -INF , P0 ;  /* 0xff80000013f87808 */ /* 0x000fe40000000000 */
[----:B------:R-:W-:Y:S01]  /*ff70*/  ISETP.GT.AND P1, PT, R0, 0x78, PT ;  /* 0x000000780000780c */ /* 0x000fe20003f24270 */
[----:B------:R-:W-:Y:S01]  /*ff80*/  LDSM.16.MT88.4 R16, [R206+0x100] ;  /* 0x00010000ce10783b */ /* 0x000fe20000004200 */
[----:B------:R-:W-:Y:S02]  /*ff90*/  FMNMX.FTZ R5, R243, R5, !PT ;  /* 0x00000005f3057209 */ /* 0x000fe40007810000 */
[----:B------:R-:W-:Y:S02]  /*ffa0*/  FSEL R245, R61, -INF , P2 ;  /* 0xff8000003df57808 */ /* 0x000fe40001000000 */
[----:B------:R-:W-:Y:S02]  /*ffb0*/  FMNMX.FTZ R117, R242, R117, !PT ;  /* 0x00000075f2757209 */ /* 0x000fe40007810000 */
[----:B------:R-:W-:-:S02]  /*ffc0*/  ISETP.GT.AND P0, PT, R0, 0x79, PT ;  /* 0x000000790000780c */ /* 0x000fc40003f04270 */
[----:B------:R-:W-:Y:S02]  /*ffd0*/  FSEL R247, R62, -INF , P1 ;  /* 0xff8000003ef77808 */ /* 0x000fe40000800000 */
[----:B------:R-:W-:Y:S02]  /*ffe0*/  FMNMX.FTZ R0, R248, R5, !PT ;  /* 0x00000005f8007209 */ /* 0x000fe40007810000 */
[----:B------:R-:W-:Y:S02]  /*fff0*/  FMNMX.FTZ R117, R245, R117, !PT ;  /* 0x00000075f5757209 */ /* 0x000fe40007810000 */
[----:B------:R-:W-:Y:S02]  /*10000*/  FSEL R252, R63, -INF , P0 ;  /* 0xff8000003ffc7808 */ /* 0x000fe40000000000 */
[----:B------:R-:W-:Y:S01]  /*10010*/  FMNMX.FTZ R0, R247, R0, !PT ;  /* 0x00000000f7007209 */ /* 0x000fe20007810000 */
[----:B------:R-:W1:Y:S03]  /*10020*/  SHFL.BFLY PT, R6, R117, 0x2, 0x1f ;  /* 0x0c401f0075067f89 */ /* 0x000e6600000e0000 */
        /* <DEDUP_REMOVED lines=14> */
[----:B------:R-:W-:Y:S01]  /*10110*/  FFMA.FTZ R2, R28, c[0x0][0x2d0], -R5 ;  /* 0x0000b4001c027a23 */ /* 0x000fe20000010805 */
[----:B------:R-:W-:Y:S01]  /*10120*/  FSEL R0, R0, RZ, P0 ;  /* 0x000000ff00007208 */ /* 0x000fe20000000000 */
[----:B------:R1:W-:Y:S04]  /*10130*/  MUFU.EX2 R200, R6 ;  /* 0x0000000600c87308 */ /* 0x0003e80000000800 */
[----:B------:R-:W-:-:S04]  /*10140*/  FFMA.FTZ R3, R12, c[0x0][0x2d0], -R0 ;  /* 0x0000b4000c037a23 */ /* 0x000fc80000010800 */
[----:B------:R2:W3:Y:S01]  /*10150*/  MUFU.EX2 R8, R3 ;  /* 0x0000000300087308 */ /* 0x0004e20000000800 */
[----:B-1----:R-:W-:-:S07]  /*10160*/  FFMA.FTZ R6, R9, c[0x0][0x2d0], -R5 ;  /* 0x0000b40009067a23 */ /* 0x002fce0000010805 */
[----:B------:R1:W-:Y:S01]  /*10170*/  MUFU.EX2 R192, R2 ;  /* 0x0000000200c07308 */ /* 0x0003e20000000800 */
[----:B--2---:R-:W-:-:S07]  /*10180*/  FFMA.FTZ R3, R13, c[0x0][0x2d0], -R0 ;  /* 0x0000b4000d037a23 */ /* 0x004fce0000010800 */
[----:B------:R2:W-:Y:S01]  /*10190*/  MUFU.EX2 R46, R6 ;  /* 0x00000006002e7308 */ /* 0x0005e20000000800 */
[----:B---3--:R-:W-:-:S07]  /*101a0*/  IMAD.MOV.U32 R4, RZ, RZ, R8 ;  /* 0x000000ffff047224 */ /* 0x008fce00078e0008 */
[----:B------:R3:W4:Y:S01]  /*101b0*/  MUFU.EX2 R89, R3 ;  /* 0x0000000300597308 */ /* 0x0007220000000800 */
[--C-:B-1----:R-:W-:Y:S02]  /*101c0*/  FFMA.FTZ R2, R29, c[0x0][0x2d0], -R5.reuse ;  /* 0x0000b4001d027a23 */ /* 0x102fe40000010805 */
[----:B--2---:R-:W-:-:S05]  /*101d0*/  FFMA.FTZ R6, R10, c[0x0][0x2d0], -R5 ;  /* 0x0000b4000a067a23 */ /* 0x004fca0000010805 */
[----:B------:R1:W-:Y:S01]  /*101e0*/  MUFU.EX2 R195, R2 ;  /* 0x0000000200c37308 */ /* 0x0003e20000000800 */
[----:B---3--:R-:W-:-:S07]  /*101f0*/  FFMA.FTZ R3, R14, c[0x0][0x2d0], -R0 ;  /* 0x0000b4000e037a23 */ /* 0x008fce0000010800 */
[----:B------:R2:W3:Y:S01]  /*10200*/  MUFU.EX2 R31, R6 ;  /* 0x00000006001f7308 */ /* 0x0004e20000000800 */
[----:B----4-:R-:W-:-:S07]  /*10210*/  F2FP.BF16.PACK_AB R9, R89, R4 ;  /* 0x000000045909723e */ /* 0x010fce00000010ff */
[----:B------:R4:W-:Y:S01]  /*10220*/  MUFU.EX2 R193, R3 ;  /* 0x0000000300c17308 */ /* 0x0009e20000000800 */
[--C-:B-1----:R-:W-:Y:S02]  /*10230*/  FFMA.FTZ R2, R30, c[0x0][0x2d0], -R5.reuse ;  /* 0x0000b4001e027a23 */ /* 0x102fe40000010805 */
[----:B--2---:R-:W-:-:S05]  /*10240*/  FFMA.FTZ R6, R11, c[0x0][0x2d0], -R5 ;  /* 0x0000b4000b067a23 */ /* 0x004fca0000010805 */
[----:B------:R1:W-:Y:S01]  /*10250*/  MUFU.EX2 R194, R2 ;  /* 0x0000000200c27308 */ /* 0x0003e20000000800 */
[----:B----4-:R-:W-:-:S07]  /*10260*/  FFMA.FTZ R3, R15, c[0x0][0x2d0], -R0 ;  /* 0x0000b4000f037a23 */ /* 0x010fce0000010800 */
[----:B------:R2:W-:Y:S01]  /*10270*/  MUFU.EX2 R163, R6 ;  /* 0x0000000600a37308 */ /* 0x0005e20000000800 */
[----:B------:R-:W4:Y:S07]  /*10280*/  LDSM.16.MT88.4 R12, [R209+0x100] ;  /* 0x00010000d10c783b */ /* 0x000f2e0000004200 */
[----:B------:R3:W5:Y:S01]  /*10290*/  MUFU.EX2 R201, R3 ;  /* 0x0000000300c97308 */ /* 0x0007620000000800 */
[----:B-1----:R-:W-:Y:S02]  /*102a0*/  FFMA.FTZ R2, R44, c[0x0][0x2d0], -R5 ;  /* 0x0000b4002c027a23 */ /* 0x002fe40000010805 */
[----:B--2---:R-:W-:-:S05]  /*102b0*/  IMAD.MOV.U32 R6, RZ, RZ, R46 ;  /* 0x000000ffff067224 */ /* 0x004fca00078e002e */
[----:B------:R1:W-:Y:S01]  /*102c0*/  MUFU.EX2 R88, R2 ;  /* 0x0000000200587308 */ /* 0x0003e20000000800 */
[----:B------:R-:W-:Y:S01]  /*102d0*/  F2FP.BF16.PACK_AB R8, R6, R200 ;  /* 0x000000c80608723e */ /* 0x000fe200000010ff */
[----:B---3--:R-:W-:Y:S01]  /*102e0*/  IMAD.MOV.U32 R3, RZ, RZ, R31 ;  /* 0x000000ffff037224 */ /* 0x008fe200078e001f */
[----:B-----5:R-:W-:Y:S01]  /*102f0*/  F2FP.BF16.PACK_AB R11, R201, R193 ;  /* 0x000000c1c90b723e */ /* 0x020fe200000010ff */
[----:B------:R-:W2:Y:S03]  /*10300*/  LDSM.16.MT88.4 R28, [R208+0x4100] ;  /* 0x00410000d01c783b */ /* 0x000ea60000004200 */
[----:B------:R-:W-:Y:S01]  /*10310*/  F2FP.BF16.PACK_AB R10, R163, R3 ;  /* 0x00000003a30a723e */ /* 0x000fe200000010ff */
[----:B-1----:R-:W-:-:S06]  /*10320*/  FFMA.FTZ R2, R45, c[0x0][0x2d0], -R0 ;  /* 0x0000b4002d027a23 */ /* 0x002fcc0000010800 */
[C---:B------:R-:W-:Y:S01]  /*10330*/  HMMA.16816.F32.BF16 R68, R8.reuse, R16, RZ ;  /* 0x000000100844723c */ /* 0x040fe200000418ff */
[----:B------:R1:W-:Y:S07]  /*10340*/  MUFU.EX2 R251, R2 ;  /* 0x0000000200fb7308 */ /* 0x0003ee0000000800 */
[C---:B------:R-:W-:Y:S01]  /*10350*/  HMMA.16816.F32.BF16 R60, R8.reuse, R18, RZ ;  /* 0x00000012083c723c */ /* 0x040fe200000418ff */
[----:B------:R-:W3:Y:S07]  /*10360*/  LDSM.16.MT88.4 R16, [R205+0x900] ;  /* 0x00090000cd10783b */ /* 0x000eee0000004200 */
[----:B----4-:R-:W-:Y:S01]  /*10370*/  HMMA.16816.F32.BF16 R52, R8, R12, RZ ;  /* 0x0000000c0834723c */ /* 0x010fe200000418ff */
[----:B-1----:R-:W-:-:S04]  /*10380*/  FFMA.FTZ R2, R64, c[0x0][0x2d0], -R0 ;  /* 0x0000b40040027a23 */ /* 0x002fc80000010800 */
[----:B------:R1:W4:Y:S03]  /*10390*/  MUFU.EX2 R249, R2 ;  /* 0x0000000200f97308 */ /* 0x0003260000000800 */
[C---:B------:R-:W-:Y:S01]  /*103a0*/  HMMA.16816.F32.BF16 R56, R8.reuse, R14, RZ ;  /* 0x0000000e0838723c */ /* 0x040fe200000418ff */
[----:B------:R-:W5:Y:S07]  /*103b0*/  LDSM.16.MT88.4 R12, [R206+0x900] ;  /* 0x00090000ce0c783b */ /* 0x000f6e0000004200 */
[----:B------:R-:W-:Y:S01]  /*103c0*/  HMMA.16816.F32.BF16 R84, R8, R24, RZ ;  /* 0x000000180854723c */ /* 0x000fe200000418ff */
[----:B-1----:R-:W-:-:S07]  /*103d0*/  FFMA.FTZ R2, R65, c[0x0][0x2d0], -R0 ;  /* 0x0000b40041027a23 */ /* 0x002fce0000010800 */
[C---:B------:R-:W-:Y:S01]  /*103e0*/  HMMA.16816.F32.BF16 R80, R8.reuse, R26, RZ ;  /* 0x0000001a0850723c */ /* 0x040fe200000418ff */
[----:B------:R-:W1:Y:S01]  /*103f0*/  LDSM.16.MT88.4 R24, [R209+0x900] ;  /* 0x00090000d118783b */ /* 0x000e620000004200 */
[----:B------:R2:W-:Y:S06]  /*10400*/  MUFU.EX2 R250, R2 ;  /* 0x0000000200fa7308 */ /* 0x0005ec0000000800 */
[C---:B------:R-:W-:Y:S08]  /*10410*/  HMMA.16816.F32.BF16 R48, R8.reuse, R20, RZ ;  /* 0x000000140830723c */ /* 0x040ff000000418ff */
[----:B------:R-:W-:Y:S01]  /*10420*/  HMMA.16816.F32.BF16 R44, R8, R22, RZ ;  /* 0x00000016082c723c */ /* 0x000fe200000418ff */
[----:B------:R-:W1:Y:S01]  /*10430*/  LDSM.16.MT88.4 R20, [R208+0x900] ;  /* 0x00090000d014783b */ /* 0x000e620000004200 */
[----:B--2---:R-:W-:-:S04]  /*10440*/  FFMA.FTZ R2, R76, c[0x0][0x2d0], -R0 ;  /* 0x0000b4004c027a23 */ /* 0x004fc80000010800 */
[----:B------:R2:W1:Y:S02]  /*10450*/  MUFU.EX2 R162, R2 ;  /* 0x0000000200a27308 */ /* 0x0004640000000800 */
[C---:B------:R-:W-:Y:S08]  /*10460*/  HMMA.16816.F32.BF16 R76, R8.reuse, R40, RZ ;  /* 0x00000028084c723c */ /* 0x040ff000000418ff */
[----:B------:R-:W-:Y:S01]  /*10470*/  HMMA.16816.F32.BF16 R72, R8, R36, RZ ;  /* 0x000000240848723c */ /* 0x000fe200000418ff */
[----:B--2---:R-:W-:-:S07]  /*10480*/  FFMA.FTZ R2, R100, c[0x0][0x2d0], -R5 ;  /* 0x0000b40064027a23 */ /* 0x004fce0000010805 */
[C---:B------:R-:W-:Y:S01]  /*10490*/  HMMA.16816.F32.BF16 R64, R8.reuse, R38, RZ ;  /* 0x000000260840723c */ /* 0x040fe200000418ff */
[----:B------:R-:W-:Y:S01]  /*104a0*/  LDSM.16.MT88.4 R36, [R206+0x4900] ;  /* 0x00490000ce24783b */ /* 0x000fe20000004200 */
[----:B------:R2:W-:Y:S06]  /*104b0*/  MUFU.EX2 R241, R2 ;  /* 0x0000000200f17308 */ /* 0x0005ec0000000800 */
[C---:B------:R-:W-:Y:S08]  /*104c0*/  HMMA.16816.F32.BF16 R40, R8.reuse, R42, RZ ;  /* 0x0000002a0828723c */ /* 0x040ff000000418ff */
[----:B------:R-:W-:Y:S01]  /*104d0*/  HMMA.16816.F32.BF16 R92, R8, R32, RZ ;  /* 0x00000020085c723c */ /* 0x000fe200000418ff */
[----:B--2---:R-:W-:-:S04]  /*104e0*/  FFMA.FTZ R2, R112, c[0x0][0x2d0], -R5 ;  /* 0x0000b40070027a23 */ /* 0x004fc80000010805 */
[----:B------:R2:W1:Y:S03]  /*104f0*/  MUFU.EX2 R240, R2 ;  /* 0x0000000200f07308 */ /* 0x0004660000000800 */
[C---:B------:R-:W-:Y:S01]  /*10500*/  HMMA.16816.F32.BF16 R104, R8.reuse, R34, RZ ;  /* 0x000000220868723c */ /* 0x040fe200000418ff */
[----:B------:R-:W-:Y:S07]  /*10510*/  LDSM.16.MT88.4 R32, [R205+0x1100] ;  /* 0x00110000cd20783b */ /* 0x000fee0000004200 */
[----:B------:R-:W-:Y:S01]  /*10520*/  HMMA.16816.F32.BF16 R108, R8, R28, RZ ;  /* 0x0000001c086c723c */ /* 0x000fe200000418ff */
[----:B--2---:R-:W-:-:S07]  /*10530*/  FFMA.FTZ R2, R113, c[0x0][0x2d0], -R5 ;  /* 0x0000b40071027a23 */ /* 0x004fce0000010805 */
[----:B------:R-:W-:Y:S01]  /*10540*/  HMMA.16816.F32.BF16 R96, R8, R30, RZ ;  /* 0x0000001e0860723c */ /* 0x000fe200000418ff */
[----:B------:R-:W2:Y:S01]  /*10550*/  LDSM.16.MT88.4 R28, [R205+0x4900] ;  /* 0x00490000cd1c783b */ /* 0x000ea20000004200 */
[----:B------:R3:W-:Y:S05]  /*10560*/  MUFU.EX2 R238, R2 ;  /* 0x0000000200ee7308 */ /* 0x0007ea0000000800 */
[----:B------:R-:W-:Y:S02]  /*10570*/  F2FP.BF16.PACK_AB R8, R195, R192 ;  /* 0x000000c0c308723e */ /* 0x000fe400000010ff */
[----:B----4-:R-:W-:Y:S02]  /*10580*/  F2FP.BF16.PACK_AB R9, R249, R251 ;  /* 0x000000fbf909723e */ /* 0x010fe400000010ff */
[----:B------:R-:W-:-:S02]  /*10590*/  F2FP.BF16.PACK_AB R10, R88, R194 ;  /* 0x000000c2580a723e */ /* 0x000fc400000010ff */
[----:B-1----:R-:W-:Y:S01]  /*105a0*/  F2FP.BF16.PACK_AB R11, R162, R250 ;  /* 0x000000faa20b723e */ /* 0x002fe200000010ff */
[----:B---3--:R-:W-:-:S06]  /*105b0*/  FFMA.FTZ R2, R114, c[0x0][0x2d0], -R5 ;  /* 0x0000b40072027a23 */ /* 0x008fcc0000010805 */
[C---:B------:R-:W-:Y:S01]  /*105c0*/  HMMA.16816.F32.BF16 R128, R8.reuse, R16, R84 ;  /* 0x000000100880723c */ /* 0x040fe20000041854 */
[----:B------:R1:W-:Y:S07]  /*105d0*/  MUFU.EX2 R239, R2 ;  /* 0x0000000200ef7308 */ /* 0x0003ee0000000800 */
[C---:B------:R-:W-:Y:S01]  /*105e0*/  HMMA.16816.F32.BF16 R124, R8.reuse, R18, R80 ;  /* 0x00000012087c723c */ /* 0x040fe20000041850 */
[----:B------:R-:W3:Y:S07]  /*105f0*/  LDSM.16.MT88.4 R16, [R209+0x4900] ;  /* 0x00490000d110783b */ /* 0x000eee0000004200 */
[----:B-----5:R-:W-:Y:S01]  /*10600*/  HMMA.16816.F32.BF16 R80, R8, R12, R68 ;  /* 0x0000000c0850723c */ /* 0x020fe20000041844 */
[----:B-1----:R-:W-:-:S02]  /*10610*/  FFMA.FTZ R2, R118, c[0x0][0x2d0], -R0 ;  /* 0x0000b40076027a23 */ /* 0x002fc40000010800 */
[----:B------:R-:W-:Y:S02]  /*10620*/  IMAD.MOV.U32 R118, RZ, RZ, R200 ;  /* 0x000000ffff767224 */ /* 0x000fe400078e00c8 */
[----:B------:R1:W-:Y:S02]  /*10630*/  MUFU.EX2 R237, R2 ;  /* 0x0000000200ed7308 */ /* 0x0003e40000000800 */
[----:B------:R-:W-:Y:S01]  /*10640*/  IMAD.MOV.U32 R70, RZ, RZ, R89 ;  /* 0x000000ffff467224 */ /* 0x000fe200078e0059 */
[----:B------:R-:W-:Y:S01]  /*10650*/  HMMA.16816.F32.BF16 R84, R8, R14, R60 ;  /* 0x0000000e0854723c */ /* 0x000fe2000004183c */
[----:B------:R-:W4:Y:S01]  /*10660*/  LDSM.16.MT88.4 R12, [R208+0x4900] ;  /* 0x00490000d00c783b */ /* 0x000f220000004200 */
[----:B------:R-:W-:Y:S02]  /*10670*/  IMAD.MOV.U32 R69, RZ, RZ, R88 ;  /* 0x000000ffff457224 */ /* 0x000fe400078e0058 */
[----:B------:R-:W-:-:S04]  /*10680*/  IMAD.MOV.U32 R71, RZ, RZ, R234 ;  /* 0x000000ffff477224 */ /* 0x000fc800078e00ea */
[----:B------:R-:W-:Y:S01]  /*10690*/  HMMA.16816.F32.BF16 R100, R8, R26, R56 ;  /* 0x0000001a0864723c */ /* 0x000fe20000041838 */
[----:B-1----:R-:W-:-:S07]  /*106a0*/  FFMA.FTZ R2, R119, c[0x0][0x2d0], -R0 ;  /* 0x0000b40077027a23 */ /* 0x002fce0000010800 */
[C---:B------:R-:W-:Y:S01]  /*106b0*/  HMMA.16816.F32.BF16 R56, R8.reuse, R20, R48 ;  /* 0x000000140838723c */ /* 0x040fe20000041830 */
[----:B------:R-:W-:Y:S01]  /*106c0*/  IMAD.MOV.U32 R119, RZ, RZ, R70 ;  /* 0x000000ffff777224 */ /* 0x000fe200078e0046 */
[----:B------:R1:W5:Y:S06]  /*106d0*/  MUFU.EX2 R236, R2 ;  /* 0x0000000200ec7308 */ /* 0x00036c0000000800 */
[C---:B------:R-:W-:Y:S01]  /*106e0*/  HMMA.16816.F32.BF16 R44, R8.reuse, R22, R44 ;  /* 0x00000016082c723c */ /* 0x040fe2000004182c */
[----:B------:R-:W3:Y:S07]  /*106f0*/  LDSM.16.MT88.4 R20, [R208+0x1100] ;  /* 0x00110000d014783b */ /* 0x000eee0000004200 */
[----:B------:R-:W-:Y:S01]  /*10700*/  HMMA.16816.F32.BF16 R88, R8, R24, R52 ;  /* 0x000000180858723c */ /* 0x000fe20000041834 */
[----:B------:R-:W4:Y:S01]  /*10710*/  LDSM.16.MT88.4 R24, [R209+0x1100] ;  /* 0x00110000d118783b */ /* 0x000f220000004200 */
[----:B-1----:R-:W-:-:S04]  /*10720*/  FFMA.FTZ R2, R121, c[0x0][0x2d0], -R0 ;  /* 0x0000b40079027a23 */ /* 0x002fc80000010800 */
[----:B------:R1:W-:Y:S02]  /*10730*/  MUFU.EX2 R235, R2 ;  /* 0x0000000200eb7308 */ /* 0x0003e40000000800 */
[C---:B--2---:R-:W-:Y:S08]  /*10740*/  HMMA.16816.F32.BF16 R112, R8.reuse, R28, R72 ;  /* 0x0000001c0870723c */ /* 0x044ff00000041848 */
[----:B------:R-:W-:Y:S01]  /*10750*/  HMMA.16816.F32.BF16 R52, R8, R30, R64 ;  /* 0x0000001e0834723c */ /* 0x000fe20000041840 */
[----:B------:R-:W2:Y:S01]  /*10760*/  LDSM.16.MT88.4 R28, [R206+0x1100] ;  /* 0x00110000ce1c783b */ /* 0x000ea20000004200 */
[----:B-1----:R-:W-:-:S06]  /*10770*/  FFMA.FTZ R2, R120, c[0x0][0x2d0], -R0 ;  /* 0x0000b40078027a23 */ /* 0x002fcc0000010800 */
[C---:B------:R-:W-:Y:S01]  /*10780*/  HMMA.16816.F32.BF16 R132, R8.reuse, R36, R76 ;  /* 0x000000240884723c */ /* 0x040fe2000004184c */
[----:B------:R1:W1:Y:S06]  /*10790*/  MUFU.EX2 R234, R2 ;  /* 0x0000000200ea7308 */ /* 0x00026c0000000800 */
[----:B------:R-:W-:Y:S01]  /*107a0*/  IMAD.MOV.U32 R36, RZ, RZ, R202 ;  /* 0x000000ffff247224 */ /* 0x000fe200078e00ca */
[----:B------:R-:W-:Y:S01]  /*107b0*/  HMMA.16816.F32.BF16 R120, R8, R38, R40 ;  /* 0x000000260878723c */ /* 0x000fe20000041828 */
[----:B------:R-:W2:Y:S01]  /*107c0*/  LDSM.16.MT88.4 R40, [R206+0x5100] ;  /* 0x00510000ce28783b */ /* 0x000ea20000004200 */
[----:B------:R-:W-:-:S05]  /*107d0*/  IMAD.MOV.U32 R37, RZ, RZ, R71 ;  /* 0x000000ffff257224 */ /* 0x000fca00078e0047 */
[----:B------:R-:W-:Y:S01]  /*107e0*/  IMAD.MOV.U32 R39, RZ, RZ, R201 ;  /* 0x000000ffff277224 */ /* 0x000fe200078e00c9 */
[C---:B---3--:R-:W-:Y:S01]  /*107f0*/  HMMA.16816.F32.BF16 R72, R8.reuse, R16, R92 ;  /* 0x000000100848723c */ /* 0x048fe2000004185c */
[----:B------:R-:W-:Y:S02]  /*10800*/  IMAD.MOV.U32 R38, RZ, RZ, R195 ;  /* 0x000000ffff267224 */ /* 0x000fe400078e00c3 */
[--C-:B-1----:R-:W-:Y:S02]  /*10810*/  FFMA.FTZ R2, R144, c[0x0][0x2d0], -R5.reuse ;  /* 0x0000b40090027a23 */ /* 0x102fe40000010805 */
[----:B------:R-:W-:Y:S02]  /*10820*/  IMAD.MOV.U32 R144, RZ, RZ, R4 ;  /* 0x000000ffff907224 */ /* 0x000fe400078e0004 */
[----:B------:R1:W-:Y:S01]  /*10830*/  MUFU.EX2 R202, R2 ;  /* 0x0000000200ca7308 */ /* 0x0003e20000000800 */
[C---:B------:R-:W-:Y:S01]  /*10840*/  HMMA.16816.F32.BF16 R64, R8.reuse, R18, R104 ;  /* 0x000000120840723c */ /* 0x040fe20000041868 */
[----:B------:R-:W-:Y:S07]  /*10850*/  LDSM.16.MT88.4 R16, [R208+0x5100] ;  /* 0x00510000d010783b */ /* 0x000fee0000004200 */
[----:B----4-:R-:W-:Y:S01]  /*10860*/  HMMA.16816.F32.BF16 R60, R8, R12, R108 ;  /* 0x0000000c083c723c */ /* 0x010fe2000004186c */
[----:B-1----:R-:W-:-:S07]  /*10870*/  FFMA.FTZ R2, R145, c[0x0][0x2d0], -R5 ;  /* 0x0000b40091027a23 */ /* 0x002fce0000010805 */
[----:B------:R-:W-:Y:S01]  /*10880*/  HMMA.16816.F32.BF16 R48, R8, R14, R96 ;  /* 0x0000000e0830723c */ /* 0x000fe20000041860 */
[----:B------:R-:W1:Y:S01]  /*10890*/  LDSM.16.MT88.4 R12, [R205+0x5100] ;  /* 0x00510000cd0c783b */ /* 0x000e620000004200 */
[----:B------:R-:W-:Y:S01]  /*108a0*/  IMAD.MOV.U32 R111, RZ, RZ, R69 ;  /* 0x000000ffff6f7224 */ /* 0x000fe200078e0045 */
[----:B------:R3:W4:Y:S01]  /*108b0*/  MUFU.EX2 R201, R2 ;  /* 0x0000000200c97308 */ /* 0x0007220000000800 */
[----:B------:R-:W-:Y:S02]  /*108c0*/  IMAD.MOV.U32 R110, RZ, RZ, R194 ;  /* 0x000000ffff6e7224 */ /* 0x000fe400078e00c2 */
[----:B------:R-:W-:Y:S01]  /*108d0*/  IMAD.MOV.U32 R145, RZ, RZ, R193 ;  /* 0x000000ffff917224 */ /* 0x000fe200078e00c1 */
[----:B------:R-:W-:Y:S02]  /*108e0*/  F2FP.BF16.PACK_AB R8, R240, R241 ;  /* 0x000000f1f008723e */ /* 0x000fe400000010ff */
[----:B-----5:R-:W-:Y:S02]  /*108f0*/  F2FP.BF16.PACK_AB R9, R236, R237 ;  /* 0x000000edec09723e */ /* 0x020fe400000010ff */
[----:B------:R-:W-:-:S02]  /*10900*/  F2FP.BF16.PACK_AB R10, R239, R238 ;  /* 0x000000eeef0a723e */ /* 0x000fc400000010ff */
[----:B------:R-:W-:Y:S01]  /*10910*/  F2FP.BF16.PACK_AB R11, R234, R235 ;  /* 0x000000ebea0b723e */ /* 0x000fe200000010ff */
[----:B---3--:R-:W-:-:S06]  /*10920*/  FFMA.FTZ R2, R146, c[0x0][0x2d0], -R5 ;  /* 0x0000b40092027a23 */ /* 0x008fcc0000010805 */
[C---:B------:R-:W-:Y:S01]  /*10930*/  HMMA.16816.F32.BF16 R96, R8.reuse, R20, R56 ;  /* 0x000000140860723c */ /* 0x040fe20000041838 */
[----:B------:R-:W-:Y:S01]  /*10940*/  IMAD.MOV.U32 R146, RZ, RZ, R37 ;  /* 0x000000ffff927224 */ /* 0x000fe200078e0025 */
[----:B------:R3:W-:Y:S06]  /*10950*/  MUFU.EX2 R200, R2 ;  /* 0x0000000200c87308 */ /* 0x0007ec0000000800 */
[C---:B------:R-:W-:Y:S01]  /*10960*/  HMMA.16816.F32.BF16 R92, R8.reuse, R22, R44 ;  /* 0x00000016085c723c */ /* 0x040fe2000004182c */
[----:B------:R-:W5:Y:S06]  /*10970*/  LDSM.16.MT88.4 R20, [R209+0x5100] ;  /* 0x00510000d114783b */ /* 0x000f6c0000004200 */
[----:B------:R-:W-:Y:S01]  /*10980*/  IMAD.MOV.U32 R46, RZ, RZ, R39 ;  /* 0x000000ffff2e7224 */ /* 0x000fe200078e0027 */
[----:B------:R-:W-:Y:S01]  /*10990*/  HMMA.16816.F32.BF16 R68, R8, R32, R128 ;  /* 0x000000200844723c */ /* 0x000fe20000041880 */
[----:B------:R-:W-:-:S02]  /*109a0*/  IMAD.MOV.U32 R47, RZ, RZ, R36 ;  /* 0x000000ffff2f7224 */ /* 0x000fc400078e0024 */
[----:B---3--:R-:W-:Y:S02]  /*109b0*/  FFMA.FTZ R2, R147, c[0x0][0x2d0], -R5 ;  /* 0x0000b40093027a23 */ /* 0x008fe40000010805 */
[----:B------:R-:W-:Y:S02]  /*109c0*/  IMAD.MOV.U32 R147, RZ, RZ, R192 ;  /* 0x000000ffff937224 */ /* 0x000fe400078e00c0 */
[----:B------:R3:W-:Y:S01]  /*109d0*/  MUFU.EX2 R195, R2 ;  /* 0x0000000200c37308 */ /* 0x0007e20000000800 */
[C---:B------:R-:W-:Y:S01]  /*109e0*/  HMMA.16816.F32.BF16 R76, R8.reuse, R34, R124 ;  /* 0x00000022084c723c */ /* 0x040fe2000004187c */
[----:B------:R-:W1:Y:S07]  /*109f0*/  LDSM.16.MT88.4 R32, [R206+0x1900] ;  /* 0x00190000ce20783b */ /* 0x000e6e0000004200 */
[----:B------:R-:W-:Y:S01]  /*10a00*/  HMMA.16816.F32.BF16 R88, R8, R24, R88 ;  /* 0x000000180858723c */ /* 0x000fe20000041858 */
[----:B---3--:R-:W-:-:S07]  /*10a10*/  FFMA.FTZ R2, R148, c[0x0][0x2d0], -R0 ;  /* 0x0000b40094027a23 */ /* 0x008fce0000010800 */
[C---:B------:R-:W-:Y:S01]  /*10a20*/  HMMA.16816.F32.BF16 R100, R8.reuse, R26, R100 ;  /* 0x0000001a0864723c */ /* 0x040fe20000041864 */
[----:B------:R-:W-:Y:S01]  /*10a30*/  IMAD.MOV.U32 R148, RZ, RZ, R38 ;  /* 0x000000ffff947224 */ /* 0x000fe200078e0026 */
[----:B------:R-:W-:Y:S01]  /*10a40*/  LDSM.16.MT88.4 R24, [R208+0x1900] ;  /* 0x00190000d018783b */ /* 0x000fe20000004200 */
[----:B------:R3:W-:Y:S03]  /*10a50*/  MUFU.EX2 R194, R2 ;  /* 0x0000000200c27308 */ /* 0x0007e60000000800 */
[----:B------:R-:W4:Y:S02]  /*10a60*/  LDSM.16.MT88.4 R36, [R205+0x1900] ;  /* 0x00190000cd24783b */ /* 0x000f240000004200 */
[C---:B--2---:R-:W-:Y:S08]  /*10a70*/  HMMA.16816.F32.BF16 R80, R8.reuse, R28, R80 ;  /* 0x0000001c0850723c */ /* 0x044ff00000041850 */
[----:B------:R-:W-:Y:S01]  /*10a80*/  HMMA.16816.F32.BF16 R84, R8, R30, R84 ;  /* 0x0000001e0854723c */ /* 0x000fe20000041854 */
[----:B------:R-:W2:Y:S01]  /*10a90*/  LDSM.16.MT88.4 R28, [R209+0x1900] ;  /* 0x00190000d11c783b */ /* 0x000ea20000004200 */
[----:B---3--:R-:W-:-:S02]  /*10aa0*/  FFMA.FTZ R2, R149, c[0x0][0x2d0], -R0 ;  /* 0x0000b40095027a23 */ /* 0x008fc40000010800 */
[----:B------:R-:W-:Y:S02]  /*10ab0*/  IMAD.MOV.U32 R149, RZ, RZ, R110 ;  /* 0x000000ffff957224 */ /* 0x000fe400078e006e */
[----:B------:R3:W2:Y:S02]  /*10ac0*/  MUFU.EX2 R193, R2 ;  /* 0x0000000200c17308 */ /* 0x0006a40000000800 */
[C---:B------:R-:W-:Y:S08]  /*10ad0*/  HMMA.16816.F32.BF16 R124, R8.reuse, R42, R120 ;  /* 0x0000002a087c723c */ /* 0x040ff00000041878 */
[----:B-1----:R-:W-:Y:S01]  /*10ae0*/  HMMA.16816.F32.BF16 R112, R8, R12, R112 ;  /* 0x0000000c0870723c */ /* 0x002fe20000041870 */
[----:B---3--:R-:W-:-:S07]  /*10af0*/  FFMA.FTZ R2, R151, c[0x0][0x2d0], -R0 ;  /* 0x0000b40097027a23 */ /* 0x008fce0000010800 */
[C---:B------:R-:W-:Y:S01]  /*10b00*/  HMMA.16816.F32.BF16 R104, R8.reuse, R14, R52 ;  /* 0x0000000e0868723c */ /* 0x040fe20000041834 */
[----:B------:R-:W1:Y:S01]  /*10b10*/  LDSM.16.MT88.4 R12, [R205+0x5900] ;  /* 0x00590000cd0c783b */ /* 0x000e620000004200 */
[----:B------:R-:W-:Y:S01]  /*10b20*/  IMAD.MOV.U32 R151, RZ, RZ, R162 ;  /* 0x000000ffff977224 */ /* 0x000fe200078e00a2 */
[----:B------:R3:W-:Y:S05]  /*10b30*/  MUFU.EX2 R4, R2 ;  /* 0x0000000200047308 */ /* 0x0007ea0000000800 */
[C---:B------:R-:W-:Y:S08]  /*10b40*/  HMMA.16816.F32.BF16 R132, R8.reuse, R40, R132 ;  /* 0x000000280884723c */ /* 0x040ff00000041884 */
[----:B-----5:R-:W-:Y:S01]  /*10b50*/  HMMA.16816.F32.BF16 R128, R8, R20, R72 ;  /* 0x000000140880723c */ /* 0x020fe20000041848 */
[----:B---3--:R-:W-:-:S02]  /*10b60*/  FFMA.FTZ R2, R150, c[0x0][0x2d0], -R0 ;  /* 0x0000b40096027a23 */ /* 0x008fc40000010800 */
[----:B------:R-:W-:Y:S02]  /*10b70*/  IMAD.MOV.U32 R150, RZ, RZ, R111 ;  /* 0x000000ffff967224 */ /* 0x000fe400078e006f */
[----:B------:R3:W5:Y:S03]  /*10b80*/  MUFU.EX2 R192, R2 ;  /* 0x0000000200c07308 */ /* 0x0007660000000800 */
[C---:B------:R-:W-:Y:S01]  /*10b90*/  HMMA.16816.F32.BF16 R120, R8.reuse, R22, R64 ;  /* 0x000000160878723c */ /* 0x040fe20000041840 */
[----:B------:R-:W-:Y:S07]  /*10ba0*/  LDSM.16.MT88.4 R20, [R208+0x5900] ;  /* 0x00590000d014783b */ /* 0x000fee0000004200 */
[----:B------:R-:W-:Y:S01]  /*10bb0*/  HMMA.16816.F32.BF16 R108, R8, R16, R60 ;  /* 0x00000010086c723c */ /* 0x000fe2000004183c */
[----:B---3--:R-:W-:-:S07]  /*10bc0*/  FFMA.FTZ R2, R153, c[0x0][0x2d0], -R5 ;  /* 0x0000b40099027a23 */ /* 0x008fce0000010805 */
[----:B------:R-:W-:Y:S01]  /*10bd0*/  HMMA.16816.F32.BF16 R56, R8, R18, R48 ;  /* 0x000000120838723c */ /* 0x000fe20000041830 */
[----:B------:R-:W-:Y:S06]  /*10be0*/  LDSM.16.MT88.4 R16, [R205+0x2100] ;  /* 0x00210000cd10783b */ /* 0x000fec0000004200 */
[----:B----4-:R-:W-:Y:S02]  /*10bf0*/  F2FP.BF16.PACK_AB R8, R201, R202 ;  /* 0x000000cac908723e */ /* 0x010fe400000010ff */
[----:B--2---:R-:W-:Y:S02]  /*10c00*/  F2FP.BF16.PACK_AB R9, R193, R194 ;  /* 0x000000c2c109723e */ /* 0x004fe400000010ff */
[----:B------:R-:W-:-:S02]  /*10c10*/  F2FP.BF16.PACK_AB R10, R195, R200 ;  /* 0x000000c8c30a723e */ /* 0x000fc400000010ff */
[----:B-----5:R-:W-:-:S07]  /*10c20*/  F2FP.BF16.PACK_AB R11, R192, R4 ;  /* 0x00000004c00b723e */ /* 0x020fce00000010ff */
[C---:B------:R-:W-:Y:S07]  /*10c30*/  HMMA.16816.F32.BF16 R60, R8.reuse, R32, R80 ;  /* 0x00000020083c723c */ /* 0x040fee0000041850 */
[----:B------:R-:W-:Y:S01]  /*10c40*/  IMAD.MOV.U32 R81, RZ, RZ, R146 ;  /* 0x000000ffff517224 */ /* 0x000fe200078e0092 */
[----:B------:R-:W-:Y:S01]  /*10c50*/  HMMA.16816.F32.BF16 R52, R8, R34, R84 ;  /* 0x000000220834723c */ /* 0x000fe20000041854 */
[----:B------:R-:W2:Y:S01]  /*10c60*/  LDSM.16.MT88.4 R32, [R206+0x5900] ;  /* 0x00590000ce20783b */ /* 0x000ea20000004200 */
[----:B------:R-:W-:-:S02]  /*10c70*/  IMAD.MOV.U32 R146, RZ, RZ, R163 ;  /* 0x000000ffff927224 */ /* 0x000fc400078e00a3 */
[----:B------:R3:W-:Y:S01]  /*10c80*/  MUFU.EX2 R163, R2 ;  /* 0x0000000200a37308 */ /* 0x0007e20000000800 */
[----:B------:R-:W-:Y:S02]  /*10c90*/  IMAD.MOV.U32 R80, RZ, RZ, R161 ;  /* 0x000000ffff507224 */ /* 0x000fe400078e00a1 */
[----:B------:R-:W-:Y:S01]  /*10ca0*/  IMAD.MOV.U32 R83, RZ, RZ, R46 ;  /* 0x000000ffff537224 */ /* 0x000fe200078e002e */
[----:B------:R-:W-:Y:S01]  /*10cb0*/  HMMA.16816.F32.BF16 R68, R8, R36, R68 ;  /* 0x000000240844723c */ /* 0x000fe20000041844 */
[----:B------:R-:W-:-:S07]  /*10cc0*/  IMAD.MOV.U32 R82, RZ, RZ, R47 ;  /* 0x000000ffff527224 */ /* 0x000fce00078e002f */
[----:B------:R-:W-:Y:S01]  /*10cd0*/  HMMA.16816.F32.BF16 R64, R8, R38, R76 ;  /* 0x000000260840723c */ /* 0x000fe2000004184c */
[----:B---3--:R-:W-:-:S07]  /*10ce0*/  FFMA.FTZ R2, R154, c[0x0][0x2d0], -R5 ;  /* 0x0000b4009a027a23 */ /* 0x008fce0000010805 */
[C---:B------:R-:W-:Y:S01]  /*10cf0*/  HMMA.16816.F32.BF16 R40, R8.reuse, R24, R96 ;  /* 0x000000180828723c */ /* 0x040fe20000041860 */
[----:B------:R3:W4:Y:S07]  /*10d00*/  MUFU.EX2 R162, R2 ;  /* 0x0000000200a27308 */ /* 0x00072e0000000800 */
[C---:B------:R-:W-:Y:S01]  /*10d10*/  HMMA.16816.F32.BF16 R36, R8.reuse, R26, R92 ;  /* 0x0000001a0824723c */ /* 0x040fe2000004185c */
[----:B------:R-:W5:Y:S07]  /*10d20*/  LDSM.16.MT88.4 R24, [R209+0x5900] ;  /* 0x00590000d118783b */ /* 0x000f6e0000004200 */
[----:B------:R-:W-:Y:S01]  /*10d30*/  HMMA.16816.F32.BF16 R44, R8, R28, R88 ;  /* 0x0000001c082c723c */ /* 0x000fe20000041858 */
[----:B---3--:R-:W-:-:S04]  /*10d40*/  FFMA.FTZ R2, R152, c[0x0][0x2d0], -R5 ;  /* 0x0000b40098027a23 */ /* 0x008fc80000010805 */
[----:B------:R3:W-:Y:S02]  /*10d50*/  MUFU.EX2 R161, R2 ;  /* 0x0000000200a17308 */ /* 0x0007e40000000800 */
[----:B------:R-:W-:Y:S01]  /*10d60*/  IMAD.MOV.U32 R91, RZ, RZ, R160 ;  /* 0x000000ffff5b7224 */ /* 0x000fe200078e00a0 */
[C---:B-1----:R-:W-:Y:S07]  /*10d70*/  HMMA.16816.F32.BF16 R72, R8.reuse, R12, R112 ;  /* 0x0000000c0848723c */ /* 0x042fee0000041870 */
[----:B------:R-:W-:Y:S01]  /*10d80*/  IMAD.MOV.U32 R115, RZ, RZ, R83 ;  /* 0x000000ffff737224 */ /* 0x000fe200078e0053 */
[----:B------:R-:W-:Y:S01]  /*10d90*/  HMMA.16816.F32.BF16 R76, R8, R14, R104 ;  /* 0x0000000e084c723c */ /* 0x000fe20000041868 */
[----:B------:R-:W1:Y:S01]  /*10da0*/  LDSM.16.MT88.4 R12, [R206+0x2100] ;  /* 0x00210000ce0c783b */ /* 0x000e620000004200 */
[----:B---3--:R-:W-:-:S06]  /*10db0*/  FFMA.FTZ R2, R155, c[0x0][0x2d0], -R5 ;  /* 0x0000b4009b027a23 */ /* 0x008fcc0000010805 */
[C---:B--2---:R-:W-:Y:S01]  /*10dc0*/  HMMA.16816.F32.BF16 R84, R8.reuse, R32, R132 ;  /* 0x000000200854723c */ /* 0x044fe20000041884 */
[----:B------:R2:W-:Y:S07]  /*10dd0*/  MUFU.EX2 R160, R2 ;  /* 0x0000000200a07308 */ /* 0x0005ee0000000800 */
[C---:B------:R-:W-:Y:S01]  /*10de0*/  HMMA.16816.F32.BF16 R104, R8.reuse, R34, R124 ;  /* 0x000000220868723c */ /* 0x040fe2000004187c */
[----:B------:R-:W3:Y:S04]  /*10df0*/  LDSM.16.MT88.4 R32, [R208+0x2100] ;  /* 0x00210000d020783b */ /* 0x000ee80000004200 */
[----:B------:R-:W-:Y:S03]  /*10e00*/  LDSM.16.MT88.4 R124, [R205+0x3900] ;  /* 0x00390000cd7c783b */ /* 0x000fe60000004200 */
[----:B------:R-:W-:Y:S01]  /*10e10*/  HMMA.16816.F32.BF16 R48, R8, R30, R100 ;  /* 0x0000001e0830723c */ /* 0x000fe20000041864 */
[----:B--2---:R-:W-:Y:S01]  /*10e20*/  FFMA.FTZ R2, R156, c[0x0][0x2d0], -R0 ;  /* 0x0000b4009c027a23 */ /* 0x004fe20000010800 */
[----:B------:R-:W2:Y:S01]  /*10e30*/  LDSM.16.MT88.4 R28, [R209+0x2100] ;  /* 0x00210000d11c783b */ /* 0x000ea20000004200 */
[----:B------:R-:W-:-:S02]  /*10e40*/  IMAD.MOV.U32 R156, RZ, RZ, R82 ;  /* 0x000000ffff9c7224 */ /* 0x000fc400078e0052 */
[----:B------:R1:W-:Y:S03]  /*10e50*/  MUFU.EX2 R155, R2 ;  /* 0x00000002009b7308 */ /* 0x0003e60000000800 */
[C---:B-----5:R-:W-:Y:S08]  /*10e60*/  HMMA.16816.F32.BF16 R128, R8.reuse, R24, R128 ;  /* 0x000000180880723c */ /* 0x060ff00000041880 */
[----:B------:R-:W-:Y:S01]  /*10e70*/  HMMA.16816.F32.BF16 R120, R8, R26, R120 ;  /* 0x0000001a0878723c */ /* 0x000fe20000041878 */
[----:B------:R-:W5:Y:S01]  /*10e80*/  LDSM.16.MT88.4 R24, [R205+0x6100] ;  /* 0x00610000cd18783b */ /* 0x000f620000004200 */
[----:B-1----:R-:W-:-:S02]  /*10e90*/  FFMA.FTZ R2, R157, c[0x0][0x2d0], -R0 ;  /* 0x0000b4009d027a23 */ /* 0x002fc40000010800 */
[----:B------:R-:W-:-:S04]  /*10ea0*/  IMAD.MOV.U32 R157, RZ, RZ, R81 ;  /* 0x000000ffff9d7224 */ /* 0x000fc800078e0051 */
[C---:B------:R-:W-:Y:S01]  /*10eb0*/  HMMA.16816.F32.BF16 R108, R8.reuse, R20, R108 ;  /* 0x00000014086c723c */ /* 0x040fe2000004186c */
[----:B------:R1:W1:Y:S07]  /*10ec0*/  MUFU.EX2 R154, R2 ;  /* 0x00000002009a7308 */ /* 0x00026e0000000800 */
[----:B------:R-:W-:Y:S01]  /*10ed0*/  HMMA.16816.F32.BF16 R96, R8, R22, R56 ;  /* 0x000000160860723c */ /* 0x000fe20000041838 */
[----:B------:R-:W2:Y:S06]  /*10ee0*/  LDSM.16.MT88.4 R20, [R206+0x6100] ;  /* 0x00610000ce14783b */ /* 0x000eac0000004200 */
[----:B----4-:R-:W-:Y:S01]  /*10ef0*/  F2FP.BF16.PACK_AB R8, R162, R163 ;  /* 0x000000a3a208723e */ /* 0x010fe200000010ff */
[----:B-1----:R-:W-:Y:S01]  /*10f00*/  FFMA.FTZ R2, R159, c[0x0][0x2d0], -R0 ;  /* 0x0000b4009f027a23 */ /* 0x002fe20000010800 */
[----:B------:R-:W-:Y:S01]  /*10f10*/  F2FP.BF16.PACK_AB R9, R154, R155 ;  /* 0x0000009b9a09723e */ /* 0x000fe200000010ff */
[----:B------:R-:W-:Y:S01]  /*10f20*/  IMAD.MOV.U32 R159, RZ, RZ, R80 ;  /* 0x000000ffff9f7224 */ /* 0x000fe200078e0050 */
[----:B------:R-:W-:Y:S01]  /*10f30*/  F2FP.BF16.PACK_AB R10, R160, R161 ;  /* 0x000000a1a00a723e */ /* 0x000fe200000010ff */
[----:B------:R1:W-:Y:S02]  /*10f40*/  MUFU.EX2 R153, R2 ;  /* 0x0000000200997308 */ /* 0x0003e40000000800 */
[----:B-1----:R-:W-:-:S02]  /*10f50*/  FFMA.FTZ R2, R158, c[0x0][0x2d0], -R0 ;  /* 0x0000b4009e027a23 */ /* 0x002fc40000010800 */
[----:B------:R-:W-:-:S04]  /*10f60*/  IMAD.MOV.U32 R158, RZ, RZ, R91 ;  /* 0x000000ffff9e7224 */ /* 0x000fc800078e005b */
[----:B------:R1:W4:Y:S02]  /*10f70*/  MUFU.EX2 R152, R2 ;  /* 0x0000000200987308 */ /* 0x0003240000000800 */
[----:B-1----:R-:W-:Y:S01]  /*10f80*/  FFMA.FTZ R2, R164, c[0x0][0x2d0], -R5 ;  /* 0x0000b400a4027a23 */ /* 0x002fe20000010805 */
[----:B----4-:R-:W-:Y:S01]  /*10f90*/  F2FP.BF16.PACK_AB R11, R152, R153 ;  /* 0x00000099980b723e */ /* 0x010fe200000010ff */
[----:B------:R-:W-:-:S04]  /*10fa0*/  IMAD.MOV.U32 R164, RZ, RZ, R151 ;  /* 0x000000ffffa47224 */ /* 0x000fc800078e0097 */
[----:B------:R1:W-:Y:S02]  /*10fb0*/  MUFU.EX2 R151, R2 ;  /* 0x0000000200977308 */ /* 0x0003e40000000800 */
[C---:B------:R-:W-:Y:S08]  /*10fc0*/  HMMA.16816.F32.BF16 R100, R8.reuse, R16, R68 ;  /* 0x000000100864723c */ /* 0x040ff00000041844 */
[----:B------:R-:W-:Y:S01]  /*10fd0*/  HMMA.16816.F32.BF16 R92, R8, R18, R64 ;  /* 0x00000012085c723c */ /* 0x000fe20000041840 */
[----:B------:R-:W4:Y:S01]  /*10fe0*/  LDSM.16.MT88.4 R16, [R209+0x6100] ;  /* 0x00610000d110783b */ /* 0x000f220000004200 */
[----:B-1----:R-:W-:-:S02]  /*10ff0*/  FFMA.FTZ R2, R166, c[0x0][0x2d0], -R5 ;  /* 0x0000b400a6027a23 */ /* 0x002fc40000010805 */
[----:B------:R-:W-:Y:S02]  /*11000*/  IMAD.MOV.U32 R166, RZ, RZ, R150 ;  /* 0x000000ffffa67224 */ /* 0x000fe400078e0096 */
[----:B------:R1:W1:Y:S02]  /*11010*/  MUFU.EX2 R150, R2 ;  /* 0x0000000200967308 */ /* 0x0002640000000800 */
[C---:B------:R-:W-:Y:S08]  /*11020*/  HMMA.16816.F32.BF16 R88, R8.reuse, R12, R60 ;  /* 0x0000000c0858723c */ /* 0x040ff0000004183c */
[----:B------:R-:W-:Y:S01]  /*11030*/  HMMA.16816.F32.BF16 R80, R8, R14, R52 ;  /* 0x0000000e0850723c */ /* 0x000fe20000041834 */
[----:B------:R-:W4:Y:S01]  /*11040*/  LDSM.16.MT88.4 R12, [R208+0x6100] ;  /* 0x00610000d00c783b */ /* 0x000f220000004200 */
[----:B-1----:R-:W-:-:S06]  /*11050*/  FFMA.FTZ R2, R165, c[0x0][0x2d0], -R5 ;  /* 0x0000b400a5027a23 */ /* 0x002fcc0000010805 */
[C---:B---3--:R-:W-:Y:S01]  /*11060*/  HMMA.16816.F32.BF16 R60, R8.reuse, R32, R40 ;  /* 0x00000020083c723c */ /* 0x048fe20000041828 */
[----:B------:R-:W-:Y:S02]  /*11070*/  IMAD.MOV.U32 R165, RZ, RZ, R149 ;  /* 0x000000ffffa57224 */ /* 0x000fe400078e0095 */
[----:B------:R1:W-:Y:S05]  /*11080*/  MUFU.EX2 R149, R2 ;  /* 0x0000000200957308 */ /* 0x0003ea0000000800 */
[C---:B------:R-:W-:Y:S01]  /*11090*/  HMMA.16816.F32.BF16 R52, R8.reuse, R34, R36 ;  /* 0x000000220834723c */ /* 0x040fe20000041824 */
[----:B------:R-:W3:Y:S07]  /*110a0*/  LDSM.16.MT88.4 R32, [R205+0x2900] ;  /* 0x00290000cd20783b */ /* 0x000eee0000004200 */
[----:B--2---:R-:W-:Y:S01]  /*110b0*/  HMMA.16816.F32.BF16 R68, R8, R28, R44 ;  /* 0x0000001c0844723c */ /* 0x004fe2000004182c */
[----:B-1----:R-:W-:-:S02]  /*110c0*/  FFMA.FTZ R2, R188, c[0x0][0x2d0], -R5 ;  /* 0x0000b400bc027a23 */ /* 0x002fc40000010805 */
[----:B------:R-:W-:Y:S02]  /*110d0*/  IMAD.MOV.U32 R188, RZ, RZ, R148 ;  /* 0x000000ffffbc7224 */ /* 0x000fe400078e0094 */
[----:B------:R1:W-:Y:S03]  /*110e0*/  MUFU.EX2 R148, R2 ;  /* 0x0000000200947308 */ /* 0x0003e60000000800 */
[C---:B------:R-:W-:Y:S01]  /*110f0*/  HMMA.16816.F32.BF16 R64, R8.reuse, R30, R48 ;  /* 0x0000001e0840723c */ /* 0x040fe20000041830 */
[----:B------:R-:W2:Y:S07]  /*11100*/  LDSM.16.MT88.4 R28, [R206+0x2900] ;  /* 0x00290000ce1c783b */ /* 0x000eae0000004200 */
[----:B-----5:R-:W-:Y:S01]  /*11110*/  HMMA.16816.F32.BF16 R44, R8, R24, R72 ;  /* 0x00000018082c723c */ /* 0x020fe20000041848 */
        /* <DEDUP_REMOVED lines=8> */
[----:B-----5:R-:W-:-:S02]  /*111a0*/  FFMA.FTZ R2, R191, c[0x0][0x2d0], -R0 ;  /* 0x0000b400bf027a23 */ /* 0x020fc40000010800 */
[----:B------:R-:W-:Y:S02]  /*111b0*/  IMAD.MOV.U32 R191, RZ, RZ, R115 ;  /* 0x000000ffffbf7224 */ /* 0x000fe400078e0073 */
[----:B------:R5:W1:Y:S02]  /*111c0*/  MUFU.EX2 R135, R2 ;  /* 0x0000000200877308 */ /* 0x000a640000000800 */
[C---:B----4-:R-:W-:Y:S08]  /*111d0*/  HMMA.16816.F32.BF16 R56, R8.reuse, R16, R128 ;  /* 0x000000100838723c */ /* 0x050ff00000041880 */
[----:B------:R-:W-:Y:S01]  /*111e0*/  HMMA.16816.F32.BF16 R72, R8, R18, R120 ;  /* 0x000000120848723c */ /* 0x000fe20000041878 */
[----:B------:R-:W-:Y:S01]  /*111f0*/  LDSM.16.MT88.4 R16, [R206+0x6900] ;  /* 0x00690000ce10783b */ /* 0x000fe20000004200 */
[----:B-----5:R-:W-:-:S06]  /*11200*/  FFMA.FTZ R2, R167, c[0x0][0x2d0], -R0 ;  /* 0x0000b400a7027a23 */ /* 0x020fcc0000010800 */
[C---:B------:R-:W-:Y:S01]  /*11210*/  HMMA.16816.F32.BF16 R108, R8.reuse, R12, R108 ;  /* 0x0000000c086c723c */ /* 0x040fe2000004186c */
[----:B------:R-:W-:Y:S01]  /*11220*/  IMAD.MOV.U32 R167, RZ, RZ, R146 ;  /* 0x000000ffffa77224 */ /* 0x000fe200078e0092 */
[----:B------:R4:W-:Y:S06]  /*11230*/  MUFU.EX2 R134, R2 ;  /* 0x0000000200867308 */ /* 0x0009ec0000000800 */
[----:B------:R-:W-:Y:S01]  /*11240*/  HMMA.16816.F32.BF16 R104, R8, R14, R96 ;  /* 0x0000000e0868723c */ /* 0x000fe20000041860 */
[----:B------:R-:W5:Y:S06]  /*11250*/  LDSM.16.MT88.4 R12, [R205+0x6900] ;  /* 0x00690000cd0c783b */ /* 0x000f6c0000004200 */
[----:B------:R-:W-:-:S02]  /*11260*/  F2FP.BF16.PACK_AB R8, R150, R151 ;  /* 0x000000979608723e */ /* 0x000fc400000010ff */
[----:B-1----:R-:W-:Y:S01]  /*11270*/  F2FP.BF16.PACK_AB R9, R135, R147 ;  /* 0x000000938709723e */ /* 0x002fe200000010ff */
[----:B----4-:R-:W-:Y:S01]  /*11280*/  FFMA.FTZ R2, R189, c[0x0][0x2d0], -R0 ;  /* 0x0000b400bd027a23 */ /* 0x010fe20000010800 */
[----:B------:R-:W-:Y:S01]  /*11290*/  F2FP.BF16.PACK_AB R10, R148, R149 ;  /* 0x00000095940a723e */ /* 0x000fe200000010ff */
[----:B------:R-:W-:Y:S02]  /*112a0*/  IMAD.MOV.U32 R189, RZ, RZ, R145 ;  /* 0x000000ffffbd7224 */ /* 0x000fe400078e0091 */
[----:B------:R-:W1:Y:S02]  /*112b0*/  MUFU.EX2 R133, R2 ;  /* 0x0000000200857308 */ /* 0x000e640000000800 */
[----:B-1----:R-:W-:Y:S01]  /*112c0*/  F2FP.BF16.PACK_AB R11, R133, R134 ;  /* 0x00000086850b723e */ /* 0x002fe200000010ff */
[----:B------:R-:W-:Y:S02]  /*112d0*/  FFMA.FTZ R2, R203, c[0x0][0x2d0], -R5 ;  /* 0x0000b400cb027a23 */ /* 0x000fe40000010805 */
[----:B------:R-:W-:-:S03]  /*112e0*/  IMAD.MOV.U32 R203, RZ, RZ, R144 ;  /* 0x000000ffffcb7224 */ /* 0x000fc600078e0090 */
[----:B------:R1:W-:Y:S01]  /*112f0*/  MUFU.EX2 R132, R2 ;  /* 0x0000000200847308 */ /* 0x0003e20000000800 */
[C---:B---3--:R-:W-:Y:S08]  /*11300*/  HMMA.16816.F32.BF16 R120, R8.reuse, R32, R100 ;  /* 0x000000200878723c */ /* 0x048ff00000041864 */
[----:B------:R-:W-:Y:S01]  /*11310*/  HMMA.16816.F32.BF16 R112, R8, R34, R92 ;  /* 0x000000220870723c */ /* 0x000fe2000004185c */
[----:B------:R-:W-:Y:S01]  /*11320*/  LDSM.16.MT88.4 R32, [R208+0x6900] ;  /* 0x00690000d020783b */ /* 0x000fe20000004200 */
[----:B-1----:R-:W-:-:S06]  /*11330*/  FFMA.FTZ R2, R228, c[0x0][0x2d0], -R5 ;  /* 0x0000b400e4027a23 */ /* 0x002fcc0000010805 */
[C---:B--2---:R-:W-:Y:S01]  /*11340*/  HMMA.16816.F32.BF16 R100, R8.reuse, R28, R88 ;  /* 0x0000001c0864723c */ /* 0x044fe20000041858 */
[----:B------:R-:W-:Y:S01]  /*11350*/  IMAD.MOV.U32 R228, RZ, RZ, R119 ;  /* 0x000000ffffe47224 */ /* 0x000fe200078e0077 */
[----:B------:R1:W2:Y:S06]  /*11360*/  MUFU.EX2 R146, R2 ;  /* 0x0000000200927308 */ /* 0x0002ac0000000800 */
[C---:B------:R-:W-:Y:S08]  /*11370*/  HMMA.16816.F32.BF16 R92, R8.reuse, R24, R68 ;  /* 0x00000018085c723c */ /* 0x040ff00000041844 */
[----:B------:R-:W-:Y:S01]  /*11380*/  HMMA.16816.F32.BF16 R88, R8, R26, R64 ;  /* 0x0000001a0858723c */ /* 0x000fe20000041840 */
[----:B------:R-:W3:Y:S01]  /*11390*/  LDSM.16.MT88.4 R24, [R209+0x6900] ;  /* 0x00690000d118783b */ /* 0x000ee20000004200 */
[----:B-1----:R-:W-:-:S02]  /*113a0*/  FFMA.FTZ R2, R231, c[0x0][0x2d0], -R5 ;  /* 0x0000b400e7027a23 */ /* 0x002fc40000010805 */
[----:B------:R-:W-:Y:S02]  /*113b0*/  IMAD.MOV.U32 R231, RZ, RZ, R118 ;  /* 0x000000ffffe77224 */ /* 0x000fe400078e0076 */
[----:B------:R1:W-:Y:S02]  /*113c0*/  MUFU.EX2 R145, R2 ;  /* 0x0000000200917308 */ /* 0x0003e40000000800 */
[C---:B------:R-:W-:Y:S01]  /*113d0*/  HMMA.16816.F32.BF16 R96, R8.reuse, R30, R80 ;  /* 0x0000001e0860723c */ /* 0x040fe20000041850 */
[----:B------:R-:W-:Y:S07]  /*113e0*/  LDSM.16.MT88.4 R28, [R205+0x3100] ;  /* 0x00310000cd1c783b */ /* 0x000fee0000004200 */
[----:B------:R-:W-:Y:S01]  /*113f0*/  HMMA.16816.F32.BF16 R80, R8, R22, R52 ;  /* 0x000000160850723c */ /* 0x000fe20000041834 */
[----:B-1----:R-:W-:-:S07]  /*11400*/  FFMA.FTZ R2, R232, c[0x0][0x2d0], -R5 ;  /* 0x0000b400e8027a23 */ /* 0x002fce0000010805 */
[C---:B-----5:R-:W-:Y:S01]  /*11410*/  HMMA.16816.F32.BF16 R64, R8.reuse, R14, R48 ;  /* 0x0000000e0840723c */ /* 0x060fe20000041830 */
[----:B------:R-:W-:Y:S01]  /*11420*/  IMAD.MOV.U32 R232, RZ, RZ, R6 ;  /* 0x000000ffffe87224 */ /* 0x000fe200078e0006 */
[----:B------:R1:W-:Y:S06]  /*11430*/  MUFU.EX2 R144, R2 ;  /* 0x0000000200907308 */ /* 0x0003ec0000000800 */
        /* <DEDUP_REMOVED lines=8> */
[----:B------:R-:W3:Y:S04]  /*114c0*/  LDSM.16.MT88.4 R24, [R205+0x7100] ;  /* 0x00710000cd18783b */ /* 0x000ee80000004200 */
[----:B------:R-:W-:Y:S01]  /*114d0*/  LDSM.16.MT88.4 R72, [R206+0x3900] ;  /* 0x00390000ce48783b */ /* 0x000fe20000004200 */
[----:B-1----:R-:W-:-:S02]  /*114e0*/  FFMA.FTZ R2, R229, c[0x0][0x2d0], -R0 ;  /* 0x0000b400e5027a23 */ /* 0x002fc40000010800 */
[C---:B------:R-:W-:Y:S02]  /*114f0*/  HMMA.16816.F32.BF16 R60, R8.reuse, R16, R40 ;  /* 0x00000010083c723c */ /* 0x040fe40000041828 */
[----:B------:R1:W4:Y:S06]  /*11500*/  MUFU.EX2 R118, R2 ;  /* 0x0000000200767308 */ /* 0x00032c0000000800 */
[C---:B------:R-:W-:Y:S01]  /*11510*/  HMMA.16816.F32.BF16 R40, R8.reuse, R18, R36 ;  /* 0x000000120828723c */ /* 0x040fe20000041824 */
[----:B------:R-:W5:Y:S07]  /*11520*/  LDSM.16.MT88.4 R16, [R209+0x3100] ;  /* 0x00310000d110783b */ /* 0x000f6e0000004200 */
[----:B------:R-:W-:Y:S01]  /*11530*/  HMMA.16816.F32.BF16 R44, R8, R32, R108 ;  /* 0x00000020082c723c */ /* 0x000fe2000004186c */
[----:B-1----:R-:W-:-:S04]  /*11540*/  FFMA.FTZ R2, R230, c[0x0][0x2d0], -R0 ;  /* 0x0000b400e6027a23 */ /* 0x002fc80000010800 */
[----:B------:R1:W-:Y:S03]  /*11550*/  MUFU.EX2 R59, R2 ;  /* 0x00000002003b7308 */ /* 0x0003e60000000800 */
[----:B------:R-:W-:Y:S01]  /*11560*/  HMMA.16816.F32.BF16 R36, R8, R34, R104 ;  /* 0x000000220824723c */ /* 0x000fe20000041868 */
[----:B------:R-:W3:Y:S04]  /*11570*/  LDSM.16.MT88.4 R32, [R206+0x7100] ;  /* 0x00710000ce20783b */ /* 0x000ee80000004200 */
[----:B------:R-:W-:Y:S02]  /*11580*/  LDSM.16.MT88.4 R104, [R206+0x7900] ;  /* 0x00790000ce68783b */ /* 0x000fe40000004200 */
[----:B--2---:R-:W-:-:S02]  /*11590*/  F2FP.BF16.PACK_AB R8, R146, R132 ;  /* 0x000000849208723e */ /* 0x004fc400000010ff */
[----:B----4-:R-:W-:Y:S02]  /*115a0*/  F2FP.BF16.PACK_AB R9, R118, R119 ;  /* 0x000000777609723e */ /* 0x010fe400000010ff */
[----:B------:R-:W-:Y:S01]  /*115b0*/  F2FP.BF16.PACK_AB R10, R144, R145 ;  /* 0x00000091900a723e */ /* 0x000fe200000010ff */
[----:B-1----:R-:W-:-:S04]  /*115c0*/  FFMA.FTZ R2, R233, c[0x0][0x2d0], -R0 ;  /* 0x0000b400e9027a23 */ /* 0x002fc80000010800 */
[----:B------:R1:W2:Y:S02]  /*115d0*/  MUFU.EX2 R58, R2 ;  /* 0x00000002003a7308 */ /* 0x0002a40000000800 */
[----:B-1----:R-:W-:Y:S01]  /*115e0*/  FFMA.FTZ R2, R246, c[0x0][0x2d0], -R5 ;  /* 0x0000b400f6027a23 */ /* 0x002fe20000010805 */
[----:B--2---:R-:W-:-:S05]  /*115f0*/  F2FP.BF16.PACK_AB R11, R58, R59 ;  /* 0x0000003b3a0b723e */ /* 0x004fca00000010ff */
[----:B------:R1:W-:Y:S02]  /*11600*/  MUFU.EX2 R57, R2 ;  /* 0x0000000200397308 */ /* 0x0003e40000000800 */
[C---:B---3--:R-:W-:Y:S08]  /*11610*/  HMMA.16816.F32.BF16 R64, R8.reuse, R26, R64 ;  /* 0x0000001a0840723c */ /* 0x048ff00000041840 */
[----:B------:R-:W-:Y:S01]  /*11620*/  HMMA.16816.F32.BF16 R128, R8, R24, R76 ;  /* 0x000000180880723c */ /* 0x000fe2000004184c */
[----:B-1----:R-:W-:-:S04]  /*11630*/  FFMA.FTZ R2, R244, c[0x0][0x2d0], -R5 ;  /* 0x0000b400f4027a23 */ /* 0x002fc80000010805 */
[----:B------:R1:W2:Y:S03]  /*11640*/  MUFU.EX2 R56, R2 ;  /* 0x0000000200387308 */ /* 0x0002a60000000800 */
[C---:B------:R-:W-:Y:S08]  /*11650*/  HMMA.16816.F32.BF16 R68, R8.reuse, R20, R100 ;  /* 0x000000140844723c */ /* 0x040ff00000041864 */
[----:B-----5:R-:W-:Y:S01]  /*11660*/  HMMA.16816.F32.BF16 R100, R8, R18, R88 ;  /* 0x000000120864723c */ /* 0x020fe20000041858 */
[----:B------:R-:W-:Y:S01]  /*11670*/  LDSM.16.MT88.4 R88, [R208+0x3900] ;  /* 0x00390000d058783b */ /* 0x000fe20000004200 */
[----:B-1----:R-:W-:-:S06]  /*11680*/  FFMA.FTZ R2, R242, c[0x0][0x2d0], -R5 ;  /* 0x0000b400f2027a23 */ /* 0x002fcc0000010805 */
[C---:B------:R-:W-:Y:S01]  /*11690*/  HMMA.16816.F32.BF16 R92, R8.reuse, R16, R92 ;  /* 0x00000010085c723c */ /* 0x040fe2000004185c */
[----:B------:R-:W1:Y:S01]  /*116a0*/  LDSM.16.MT88.4 R16, [R209+0x7100] ;  /* 0x00710000d110783b */ /* 0x000e620000004200 */
[----:B------:R3:W-:Y:S06]  /*116b0*/  MUFU.EX2 R27, R2 ;  /* 0x00000002001b7308 */ /* 0x0007ec0000000800 */
[C---:B------:R-:W-:Y:S08]  /*116c0*/  HMMA.16816.F32.BF16 R84, R8.reuse, R12, R84 ;  /* 0x0000000c0854723c */ /* 0x040ff00000041854 */
[----:B------:R-:W-:Y:S01]  /*116d0*/  HMMA.16816.F32.BF16 R108, R8, R14, R80 ;  /* 0x0000000e086c723c */ /* 0x000fe20000041850 */
[----:B------:R-:W4:Y:S01]  /*116e0*/  LDSM.16.MT88.4 R12, [R208+0x7100] ;  /* 0x00710000d00c783b */ /* 0x000f220000004200 */
[----:B---3--:R-:W-:-:S03]  /*116f0*/  FFMA.FTZ R2, R245, c[0x0][0x2d0], -R5 ;  /* 0x0000b400f5027a23 */ /* 0x008fc60000010805 */
[----:B------:R-:W3:Y:S01]  /*11700*/  LDSM.16.MT88.4 R80, [R209+0x3900] ;  /* 0x00390000d150783b */ /* 0x000ee20000004200 */
[----:B------:R5:W1:Y:S02]  /*11710*/  MUFU.EX2 R26, R2 ;  /* 0x00000002001a7308 */ /* 0x000a640000000800 */
[C---:B------:R-:W-:Y:S08]  /*11720*/  HMMA.16816.F32.BF16 R120, R8.reuse, R28, R120 ;  /* 0x0000001c0878723c */ /* 0x040ff00000041878 */
[----:B------:R-:W-:Y:S01]  /*11730*/  HMMA.16816.F32.BF16 R28, R8, R30, R112 ;  /* 0x0000001e081c723c */ /* 0x000fe20000041870 */
[----:B-----5:R-:W-:-:S06]  /*11740*/  FFMA.FTZ R2, R243, c[0x0][0x2d0], -R0 ;  /* 0x0000b400f3027a23 */ /* 0x020fcc0000010800 */
[----:B--2---:R-:W-:Y:S01]  /*11750*/  F2FP.BF16.PACK_AB R112, R56, R57 ;  /* 0x000000393870723e */ /* 0x004fe200000010ff */
[C---:B------:R-:W-:Y:S01]  /*11760*/  HMMA.16816.F32.BF16 R20, R8.reuse, R22, R96 ;  /* 0x000000160814723c */ /* 0x040fe20000041860 */
[----:B-1----:R-:W-:Y:S01]  /*11770*/  F2FP.BF16.PACK_AB R114, R26, R27 ;  /* 0x0000001b1a72723e */ /* 0x002fe200000010ff */
[----:B------:R1:W-:Y:S01]  /*11780*/  MUFU.EX2 R25, R2 ;  /* 0x0000000200197308 */ /* 0x0003e20000000800 */
[----:B------:R-:W2:Y:S05]  /*11790*/  LDSM.16.MT88.4 R96, [R205+0x7900] ;  /* 0x00790000cd60783b */ /* 0x000eaa0000004200 */
[C---:B------:R-:W-:Y:S08]  /*117a0*/  HMMA.16816.F32.BF16 R60, R8.reuse, R32, R60 ;  /* 0x00000020083c723c */ /* 0x040ff0000004183c */
[----:B------:R-:W-:Y:S01]  /*117b0*/  HMMA.16816.F32.BF16 R40, R8, R34, R40 ;  /* 0x000000220828723c */ /* 0x000fe20000041828 */
[----:B-1----:R-:W-:-:S04]  /*117c0*/  FFMA.FTZ R2, R248, c[0x0][0x2d0], -R0 ;  /* 0x0000b400f8027a23 */ /* 0x002fc80000010800 */
[----:B------:R1:W5:Y:S03]  /*117d0*/  MUFU.EX2 R24, R2 ;  /* 0x0000000200187308 */ /* 0x0003660000000800 */
[C---:B------:R-:W-:Y:S08]  /*117e0*/  HMMA.16816.F32.BF16 R48, R8.reuse, R16, R48 ;  /* 0x000000100830723c */ /* 0x040ff00000041830 */
[----:B------:R-:W-:Y:S01]  /*117f0*/  HMMA.16816.F32.BF16 R52, R8, R18, R52 ;  /* 0x000000120834723c */ /* 0x000fe20000041834 */
[--C-:B-1----:R-:W-:Y:S01]  /*11800*/  FFMA.FTZ R2, R247, c[0x0][0x2d0], -R0.reuse ;  /* 0x0000b400f7027a23 */ /* 0x102fe20000010800 */
[----:B-----5:R-:W-:Y:S01]  /*11810*/  F2FP.BF16.PACK_AB R113, R24, R25 ;  /* 0x000000191871723e */ /* 0x020fe200000010ff */
[----:B------:R-:W-:-:S05]  /*11820*/  FFMA.FTZ R0, R252, c[0x0][0x2d0], -R0 ;  /* 0x0000b400fc007a23 */ /* 0x000fca0000010800 */
[C---:B----4-:R-:W-:Y:S01]  /*11830*/  HMMA.16816.F32.BF16 R44, R8.reuse, R12, R44 ;  /* 0x0000000c082c723c */ /* 0x050fe2000004182c */
[----:B------:R1:W-:Y:S07]  /*11840*/  MUFU.EX2 R7, R2 ;  /* 0x0000000200077308 */ /* 0x0003ee0000000800 */
[----:B------:R-:W-:Y:S01]  /*11850*/  HMMA.16816.F32.BF16 R36, R8, R14, R36 ;  /* 0x0000000e0824723c */ /* 0x000fe20000041824 */
[----:B------:R4:W5:Y:S01]  /*11860*/  MUFU.EX2 R6, R0 ;  /* 0x0000000000067308 */ /* 0x0009620000000800 */
[----:B------:R-:W-:Y:S01]  /*11870*/  LDSM.16.MT88.4 R8, [R208+0x7900] ;  /* 0x00790000d008783b */ /* 0x000fe20000004200 */
[----:B-1----:R-:W-:-:S04]  /*11880*/  FADD.FTZ R2, R231, R232 ;  /* 0x000000e8e7027221 */ /* 0x002fc80000010000 */
[----:B------:R-:W-:Y:S02]  /*11890*/  FADD.FTZ R3, R3, R2 ;  /* 0x0000000203037221 */ /* 0x000fe40000010000 */
[----:B----4-:R-:W-:Y:S01]  /*118a0*/  FADD.FTZ R0, R203, R228 ;  /* 0x000000e4cb007221 */ /* 0x010fe20000010000 */
[----:B-----5:R-:W-:Y:S02]  /*118b0*/  F2FP.BF16.PACK_AB R115, R6, R7 ;  /* 0x000000070673723e */ /* 0x020fe400000010ff */
[----:B------:R-:W-:Y:S01]  /*118c0*/  IADD3 R228, R156, -0x2, RZ ;  /* 0xfffffffe9ce47810 */ /* 0x000fe20007ffe0ff */
        /* <DEDUP_REMOVED lines=14> */
[C---:B---3--:R-:W-:Y:S01]  /*119b0*/  HMMA.16816.F32.BF16 R76, R112.reuse, R80, R92 ;  /* 0x00000050704c723c */ /* 0x048fe2000004185c */
        /* <DEDUP_REMOVED lines=9> */
[----:B--2---:R-:W-:Y:S01]  /*11a50*/  HMMA.16816.F32.BF16 R92, R112, R96, R128 ;  /* 0x00000060705c723c */ /* 0x004fe20000041880 */
[----:B------:R-:W-:Y:S02]  /*11a60*/  FADD.FTZ R0, R202, R0 ;  /* 0x00000000ca007221 */ /* 0x000fe40000010000 */
[----:B------:R-:W-:Y:S02]  /*11a70*/  FADD.FTZ R2, R194, R2 ;  /* 0x00000002c2027221 */ /* 0x000fe40000010000 */
[----:B------:R-:W-:-:S02]  /*11a80*/  FADD.FTZ R0, R201, R0 ;  /* 0x00000000c9007221 */ /* 0x000fc40000010000 */
[----:B------:R-:W-:Y:S01]  /*11a90*/  FADD.FTZ R2, R193, R2 ;  /* 0x00000002c1027221 */ /* 0x000fe20000010000 */
[C---:B------:R-:W-:Y:S01]  /*11aa0*/  HMMA.16816.F32.BF16 R120, R112.reuse, R124, R120 ;  /* 0x0000007c7078723c */ /* 0x040fe20000041878 */
[----:B------:R-:W-:Y:S02]  /*11ab0*/  FADD.FTZ R0, R200, R0 ;  /* 0x00000000c8007221 */ /* 0x000fe40000010000 */
[----:B------:R-:W-:Y:S02]  /*11ac0*/  FADD.FTZ R2, R4, R2 ;  /* 0x0000000204027221 */ /* 0x000fe40000010000 */
[----:B------:R-:W-:Y:S01]  /*11ad0*/  FADD.FTZ R0, R195, R0 ;  /* 0x00000000c3007221 */ /* 0x000fe20000010000 */
[----:B------:R-:W2:Y:S01]  /*11ae0*/  @P5 S2R R4, SR_CTAID.X ;  /* 0x0000000000045919 */ /* 0x000ea20000002500 */
        /* <DEDUP_REMOVED lines=11> */
[C---:B-1----:R-:W-:Y:S01]  /*11ba0*/  HMMA.16816.F32.BF16 R128, R112.reuse, R108, R48 ;  /* 0x0000006c7080723c */ /* 0x042fe20000041830 */
[----:B------:R-:W-:Y:S02]  /*11bb0*/  FADD.FTZ R0, R151, R0 ;  /* 0x0000000097007221 */ /* 0x000fe40000010000 */
[----:B------:R-:W-:Y:S02]  /*11bc0*/  FADD.FTZ R2, R147, R2 ;  /* 0x0000000293027221 */ /* 0x000fe40000010000 */
[----:B------:R-:W-:Y:S02]  /*11bd0*/  FADD.FTZ R3, R150, R0 ;  /* 0x0000000096037221 */ /* 0x000fe40000010000 */
[----:B--2---:R-:W-:Y:S01]  /*11be0*/  @P5 IMAD.SHL.U32 R0, R4, 0x80, RZ ;  /* 0x0000008004005824 */ /* 0x004fe200078e00ff */
[----:B------:R-:W-:Y:S01]  /*11bf0*/  HMMA.16816.F32.BF16 R124, R112, R126, R28 ;  /* 0x0000007e707c723c */ /* 0x000fe2000004181c */
[----:B------:R-:W-:-:S02]  /*11c00*/  FADD.FTZ R2, R135, R2 ;  /* 0x0000000287027221 */ /* 0x000fc40000010000 */
[----:B------:R-:W-:Y:S02]  /*11c10*/  FADD.FTZ R3, R149, R3 ;  /* 0x0000000395037221 */ /* 0x000fe40000010000 */
[----:B------:R-:W-:-:S03]  /*11c20*/  @P5 IMAD.HI.U32 R0, R0, c[0x0][0x2c8], RZ ;  /* 0x0000b20000005a27 */ /* 0x000fc600078e00ff */
[C---:B------:R-:W-:Y:S01]  /*11c30*/  HMMA.16816.F32.BF16 R72, R112.reuse, R74, R20 ;  /* 0x0000004a7048723c */ /* 0x040fe20000041814 */
[----:B------:R-:W-:Y:S01]  /*11c40*/  FADD.FTZ R2, R134, R2 ;  /* 0x0000000286027221 */ /* 0x000fe20000010000 */
[----:B------:R-:W-:Y:S01]  /*11c50*/  @P5 SHF.R.U32.HI R157, RZ, c[0x0][0x2cc], R0 ;  /* 0x0000b300ff9d5a19 */ /* 0x000fe20000011600 */
[----:B------:R-:W-:Y:S02]  /*11c60*/  FADD.FTZ R3, R148, R3 ;  /* 0x0000000394037221 */ /* 0x000fe40000010000 */
[----:B------:R-:W-:Y:S01]  /*11c70*/  FADD.FTZ R2, R133, R2 ;  /* 0x0000000285027221 */ /* 0x000fe20000010000 */
[----:B------:R-:W-:Y:S01]  /*11c80*/  IADD3 R0, R157, R159, -R158 ;  /* 0x0000009f9d007210 */ /* 0x000fe20007ffe89e */
[----:B------:R-:W-:Y:S01]  /*11c90*/  FADD.FTZ R3, R132, R3 ;  /* 0x0000000384037221 */ /* 0x000fe20000010000 */
[----:B------:R-:W-:Y:S01]  /*11ca0*/  HMMA.16816.F32.BF16 R96, R112, R98, R64 ;  /* 0x000000627060723c */ /* 0x000fe20000041840 */
[----:B------:R-:W-:Y:S01]  /*11cb0*/  FADD.FTZ R5, R119, R2 ;  /* 0x0000000277057221 */ /* 0x000fe20000010000 */
[----:B------:R-:W-:Y:S01]  /*11cc0*/  SHF.R.S32.HI R2, RZ, 0x1f, R0 ;  /* 0x0000001fff027819 */ /* 0x000fe20000011400 */
[----:B------:R-:W-:-:S02]  /*11cd0*/  FADD.FTZ R4, R146, R3 ;  /* 0x0000000392047221 */ /* 0x000fc40000010000 */
[----:B------:R-:W-:Y:S02]  /*11ce0*/  FADD.FTZ R3, R118, R5 ;  /* 0x0000000576037221 */ /* 0x000fe40000010000 */
[----:B------:R-:W-:Y:S01]  /*11cf0*/  FADD.FTZ R5, R145, R4 ;  /* 0x0000000491057221 */ /* 0x000fe20000010000 */
[----:B------:R-:W-:Y:S01]  /*11d00*/  LEA.HI R4, R2, R0, RZ, 0x7 ;  /* 0x0000000002047211 */ /* 0x000fe200078f38ff */
[----:B------:R-:W-:Y:S01]  /*11d10*/  FADD.FTZ R0, R59, R3 ;  /* 0x000000033b007221 */ /* 0x000fe20000010000 */
[C---:B------:R-:W-:Y:S01]  /*11d20*/  HMMA.16816.F32.BF16 R104, R112.reuse, R106, R40 ;  /* 0x0000006a7068723c */ /* 0x040fe20000041828 */
[----:B------:R-:W-:Y:S01]  /*11d30*/  FADD.FTZ R2, R144, R5 ;  /* 0x0000000590027221 */ /* 0x000fe20000010000 */
[----:B------:R-:W-:Y:S01]  /*11d40*/  SHF.R.S32.HI R3, RZ, 0x7, R4 ;  /* 0x00000007ff037819 */ /* 0x000fe20000011404 */
[----:B------:R-:W-:Y:S02]  /*11d50*/  FADD.FTZ R0, R58, R0 ;  /* 0x000000003a007221 */ /* 0x000fe40000010000 */
[----:B------:R-:W-:Y:S01]  /*11d60*/  FADD.FTZ R2, R57, R2 ;  /* 0x0000000239027221 */ /* 0x000fe20000010000 */
[----:B------:R-:W-:Y:S01]  /*11d70*/  IMNMX R3, RZ, R3, !PT ;  /* 0x00000003ff037217 */ /* 0x000fe20007800200 */
[----:B------:R-:W-:Y:S01]  /*11d80*/  FADD.FTZ R0, R25, R0 ;  /* 0x0000000019007221 */ /* 0x000fe20000010000 */
[----:B------:R-:W-:Y:S01]  /*11d90*/  HMMA.16816.F32.BF16 R108, R112, R110, R52 ;  /* 0x0000006e706c723c */ /* 0x000fe20000041834 */
[----:B------:R-:W-:Y:S01]  /*11da0*/  FADD.FTZ R2, R56, R2 ;  /* 0x0000000238027221 */ /* 0x000fe20000010000 */
[----:B------:R-:W-:Y:S01]  /*11db0*/  ISETP.GE.AND P0, PT, R228, R3, PT ;  /* 0x00000003e400720c */ /* 0x000fe20003f06270 */
[----:B------:R-:W-:Y:S01]  /*11dc0*/  FADD.FTZ R0, R24, R0 ;  /* 0x0000000018007221 */ /* 0x000fe20000010000 */
[----:B------:R1:W-:Y:S01]  /*11dd0*/  STL [R1+0x14], R3 ;  /* 0x0000140301007387 */ /* 0x0003e20000100800 */
[----:B------:R-:W-:-:S02]  /*11de0*/  FADD.FTZ R2, R27, R2 ;  /* 0x000000021b027221 */ /* 0x000fc40000010000 */
[----:B------:R-:W-:Y:S01]  /*11df0*/  FADD.FTZ R0, R7, R0 ;  /* 0x0000000007007221 */ /* 0x000fe20000010000 */
[----:B------:R-:W-:Y:S01]  /*11e00*/  HMMA.16816.F32.BF16 R132, R112, R8, R44 ;  /* 0x000000087084723c */ /* 0x000fe2000004182c */
[----:B------:R-:W-:Y:S02]  /*11e10*/  FADD.FTZ R2, R26, R2 ;  /* 0x000000021a027221 */ /* 0x000fe40000010000 */
[----:B------:R-:W-:-:S05]  /*11e20*/  FADD.FTZ R0, R6, R0 ;  /* 0x0000000006007221 */ /* 0x000fca0000010000 */
[----:B------:R1:W-:Y:S01]  /*11e30*/  STL [R1+0xc], R0 ;  /* 0x00000c0001007387 */ /* 0x0003e20000100800 */
[----:B------:R-:W-:Y:S03]  /*11e40*/  HMMA.16816.F32.BF16 R112, R112, R10, R36 ;  /* 0x0000000a7070723c */ /* 0x000fe60000041824 */
[----:B------:R1:W-:Y:S01]  /*11e50*/  STL [R1+0x4], R2 ;  /* 0x0000040201007387 */ /* 0x0003e20000100800 */
[----:B------:R-:W-:Y:S05]  /*11e60*/  @!P0 BRA `(.L_x_621) ;  /* 0x000043f000008947 */ /* 0x000fea0003800000 */
[----:B------:R-:W2:Y:S04]  /*11e70*/  LDL.64 R166, [R1+0x50] ;  /* 0x0000500001a67983 */ /* 0x000ea80000100a00 */
[----:B------:R-:W3:Y:S04]  /*11e80*/  LDL.64 R190, [R1+0x48] ;  /* 0x0000480001be7983 */ /* 0x000ee80000100a00 */
[----:B------:R-:W4:Y:S04]  /*11e90*/  LDL R164, [R1+0x2c] ;  /* 0x00002c0001a47983 */ /* 0x000f280000100800 */
[----:B------:R-:W5:Y:S04]  /*11ea0*/  LDL.64 R156, [R1+0x38] ;  /* 0x00003800019c7983 */ /* 0x000f680000100a00 */
[----:B------:R-:W5:Y:S01]  /*11eb0*/  LDL.64 R158, [R1+0x40] ;  /* 0x00004000019e7983 */ /* 0x000f620000100a00 */
[----:B------:R-:W-:Y:S01]  /*11ec0*/  IMAD.MOV.U32 R118, RZ, RZ, R116 ;  /* 0x000000ffff767224 */ /* 0x000fe200078e0074 */
[----:B-1----:R-:W-:Y:S01]  /*11ed0*/  MOV R3, R117 ;  /* 0x0000007500037202 */ /* 0x002fe20000000f00 */
[----:B------:R-:W-:Y:S01]  /*11ee0*/  IMAD.MOV.U32 R200, RZ, RZ, R228 ;  /* 0x000000ffffc87224 */ /* 0x000fe200078e00e4 */
[----:B--2---:R-:W-:-:S02]  /*11ef0*/  IADD3 R2, P1, R166, 0x40, RZ ;  /* 0x00000040a6027810 */ /* 0x004fc40007f3e0ff */
[----:B---3--:R-:W-:-:S03]  /*11f00*/  IADD3 R0, P0, R190, 0x40, RZ ;  /* 0x00000040be007810 */ /* 0x008fc60007f1e0ff */
[----:B------:R5:W-:Y:S01]  /*11f10*/  STL [R1+0x24], R2 ;  /* 0x0000240201007387 */ /* 0x000be20000100800 */
[----:B----4-:R-:W-:-:S03]  /*11f20*/  @P5 IMAD.HI.U32 R4, R164, c[0x0][0x2c8], RZ ;  /* 0x0000b200a4045a27 */ /* 0x010fc600078e00ff */
[----:B------:R1:W-:Y:S04]  /*11f30*/  STL [R1+0x1c], R0 ;  /* 0x00001c0001007387 */ /* 0x0003e80000100800 */
[----:B------:R2:W-:Y:S01]  /*11f40*/  @P5 STL [R1+0x28], R4 ;  /* 0x0000280401005387 */ /* 0x0005e20000100800 */
[----:B-----5:R-:W-:Y:S01]  /*11f50*/  IADD3.X R2, RZ, R159, RZ, P1, !PT ;  /* 0x0000009fff027210 */ /* 0x020fe20000ffe4ff */
[----:B-1----:R-:W-:-:S05]  /*11f60*/  IMAD.X R0, RZ, RZ, R157, P0 ;  /* 0x000000ffff007224 */ /* 0x002fca00000e069d */
[----:B------:R2:W-:Y:S04]  /*11f70*/  STL [R1+0x18], R0 ;  /* 0x0000180001007387 */ /* 0x0005e80000100800 */
[----:B------:R2:W-:Y:S02]  /*11f80*/  STL [R1+0x20], R2 ;  /* 0x0000200201007387 */ /* 0x0005e40000100800 */
.L_x_622:
[----:B------:R-:W3:Y:S01]  /*11f90*/  LDL.64 R160, [R1+0x50] ;  /* 0x0000500001a07983 */ /* 0x000ee20000100a00 */
[----:B------:R-:W-:Y:S04]  /*11fa0*/  DEPBAR.LE SB0, 0x0 ;  /* 0x000080000000791a */ /* 0x000fe80000000000 */
[C---:B------:R-:W-:Y:S01]  /*11fb0*/  ISETP.GE.AND P0, PT, R200.reuse, RZ, PT ;  /* 0x000000ffc800720c */ /* 0x040fe20003f06270 */
[----:B------:R-:W4:Y:S01]  /*11fc0*/  LDL R157, [R1+0x24] ;  /* 0x00002400019d7983 */ /* 0x000f220000100800 */
[----:B------:R-:W-:Y:S02]  /*11fd0*/  IMAD.MOV.U32 R201, RZ, RZ, c[0x0][0x208] ;  /* 0x00008200ffc97624 */ /* 0x000fe400078e00ff */
[----:B------:R-:W-:Y:S01]  /*11fe0*/  IMAD.MOV.U32 R194, RZ, RZ, 0x6 ;  /* 0x00000006ffc27424 */ /* 0x000fe200078e00ff */
[----:B------:R-:W5:Y:S01]  /*11ff0*/  LDL R119, [R1+0x8] ;  /* 0x0000080001777983 */ /* 0x000f620000100800 */
[----:B------:R-:W-:Y:S02]  /*12000*/  IMAD.SHL.U32 R201, R201, 0x40, RZ ;  /* 0x00000040c9c97824 */ /* 0x000fe400078e00ff */
[----:B------:R-:W-:Y:S01]  /*12010*/  IMAD.MOV.U32 R193, RZ, RZ, c[0x0][0x208] ;  /* 0x00008200ffc17624 */ /* 0x000fe200078e00ff */
[----:B--2---:R-:W5:Y:S01]  /*12020*/  LDL.64 R158, [R1+0x40] ;  /* 0x00004000019e7983 */ /* 0x004f620000100a00 */
[----:B------:R-:W-:Y:S01]  /*12030*/  IMAD.MOV.U32 R228, RZ, RZ, -0x80 ;  /* 0xffffff80ffe47424 */ /* 0x000fe200078e00ff */
[----:B------:R-:W-:Y:S02]  /*12040*/  IADD3 R195, R201, 0x80, RZ ;  /* 0x00000080c9c37810 */ /* 0x000fe40007ffe0ff */
[----:B------:R-:W-:Y:S01]  /*12050*/  @P0 SHF.R.S32.HI R0, RZ, 0x1f, R200 ;  /* 0x0000001fff000819 */ /* 0x000fe200000114c8 */
[----:B------:R-:W-:Y:S01]  /*12060*/  @P0 IMAD.WIDE.U32 R116, R200, c[0x0][0x208], RZ ;  /* 0x00008200c8740a25 */ /* 0x000fe200078e00ff */
[----:B------:R-:W5:Y:S01]  /*12070*/  LDL R156, [R1+0x20] ;  /* 0x00002000019c7983 */ /* 0x000f620000100800 */
[----:B------:R-:W-:Y:S02]  /*12080*/  SHF.L.U64.HI R193, R193, R194, c[0x0][0x20c] ;  /* 0x00008300c1c17619 */ /* 0x000fe400000102c2 */
[----:B------:R-:W-:Y:S01]  /*12090*/  @P0 IMAD R0, R0, c[0x0][0x208], RZ ;  /* 0x0000820000000a24 */ /* 0x000fe200078e02ff */
[----:B------:R-:W5:Y:S03]  /*120a0*/  LDL R192, [R1+0x10] ;  /* 0x0000100001c07983 */ /* 0x000f660000100800 */
[----:B------:R-:W-:Y:S01]  /*120b0*/  @P0 IMAD R2, R200, c[0x0][0x20c], R0 ;  /* 0x00008300c8020a24 */ /* 0x000fe200078e0200 */
[----:B------:R-:W-:Y:S01]  /*120c0*/  BAR.SYNC.DEFER_BLOCKING 0x0 ;  /* 0x0000000000007b1d */ /* 0x000fe20000010000 */
[C---:B------:R-:W-:Y:S02]  /*120d0*/  @P0 IMAD.SHL.U32 R0, R116.reuse, 0x80, RZ ;  /* 0x0000008074000824 */ /* 0x040fe400078e00ff */
[----:B------:R-:W-:Y:S05]  /*120e0*/  @P0 IMAD.IADD R117, R117, 0x1, R2 ;  /* 0x0000000175750824 */ /* 0x000fea00078e0202 */
[----:B------:R-:W-:Y:S01]  /*120f0*/  @P0 SHF.L.U64.HI R116, R116, 0x7, R117 ;  /* 0x0000000774740819 */ /* 0x000fe20000010275 */
[----:B------:R-:W1:Y:S08]  /*12100*/  LDSM.16.M88.4 R8, [R204+0x8100] ;  /* 0x00810000cc08783b */ /* 0x000e700000000200 */
[----:B------:R-:W1:Y:S08]  /*12110*/  LDSM.16.M88.4 R16, [R204+0x8900] ;  /* 0x00890000cc10783b */ /* 0x000e700000000200 */
[----:B------:R-:W1:Y:S08]  /*12120*/  LDSM.16.M88.4 R24, [R204+0x9100] ;  /* 0x00910000cc18783b */ /* 0x000e700000000200 */
[----:B------:R-:W1:Y:S08]  /*12130*/  LDSM.16.M88.4 R32, [R204+0x9900] ;  /* 0x00990000cc20783b */ /* 0x000e700000000200 */
[----:B------:R-:W1:Y:S02]  /*12140*/  LDSM.16.M88.4 R40, [R204+0xa100] ;  /* 0x00a10000cc28783b */ /* 0x000e640000000200 */
[C---:B-1----:R-:W-:Y:S06]  /*12150*/  HMMA.16816.F32.BF16 R4, R136.reuse, R8, RZ ;  /* 0x000000088804723c */ /* 0x042fec00000418ff */
[----:B------:R-:W1:Y:S02]  /*12160*/  LDSM.16.M88.4 R48, [R204+0xa900] ;  /* 0x00a90000cc30783b */ /* 0x000e640000000200 */
[C---:B------:R-:W-:Y:S06]  /*12170*/  HMMA.16816.F32.BF16 R8, R136.reuse, R10, RZ ;  /* 0x0000000a8808723c */ /* 0x040fec00000418ff */
[----:B------:R-:W1:Y:S02]  /*12180*/  LDSM.16.M88.4 R56, [R204+0xb100] ;  /* 0x00b10000cc38783b */ /* 0x000e640000000200 */
[C---:B------:R-:W-:Y:S06]  /*12190*/  HMMA.16816.F32.BF16 R12, R136.reuse, R16, RZ ;  /* 0x00000010880c723c */ /* 0x040fec00000418ff */
[----:B------:R-:W1:Y:S02]  /*121a0*/  LDSM.16.M88.4 R64, [R204+0xb900] ;  /* 0x00b90000cc40783b */ /* 0x000e640000000200 */
[C---:B------:R-:W-:Y:S06]  /*121b0*/  HMMA.16816.F32.BF16 R16, R136.reuse, R18, RZ ;  /* 0x000000128810723c */ /* 0x040fec00000418ff */
[----:B------:R-:W1:Y:S02]  /*121c0*/  LDSM.16.M88.4 R144, [R211] ;  /* 0x00000000d390783b */ /* 0x000e640000000200 */
[C---:B------:R-:W-:Y:S06]  /*121d0*/  HMMA.16816.F32.BF16 R20, R136.reuse, R24, RZ ;  /* 0x000000188814723c */ /* 0x040fec00000418ff */
[----:B------:R-:W1:Y:S02]  /*121e0*/  LDSM.16.M88.4 R148, [R226] ;  /* 0x00000000e294783b */ /* 0x000e640000000200 */
[C---:B------:R-:W-:Y:S06]  /*121f0*/  HMMA.16816.F32.BF16 R24, R136.reuse, R26, RZ ;  /* 0x0000001a8818723c */ /* 0x040fec00000418ff */
[----:B------:R-:W1:Y:S02]  /*12200*/  LDSM.16.M88.4 R152, [R225] ;  /* 0x00000000e198783b */ /* 0x000e640000000200 */
[C---:B------:R-:W-:Y:S06]  /*12210*/  HMMA.16816.F32.BF16 R28, R136.reuse, R32, RZ ;  /* 0x00000020881c723c */ /* 0x040fec00000418ff */
[----:B------:R-:W-:Y:S02]  /*12220*/  LDSM.16.M88.4 R164, [R220] ;  /* 0x00000000dca4783b */ /* 0x000fe40000000200 */
[C---:B------:R-:W-:Y:S06]  /*12230*/  HMMA.16816.F32.BF16 R32, R136.reuse, R34, RZ ;  /* 0x000000228820723c */ /* 0x040fec00000418ff */
[----:B------:R-:W2:Y:S04]  /*12240*/  LDL R203, [R1+0x30] ;  /* 0x0000300001cb7983 */ /* 0x000ea80000100800 */
[----:B------:R-:W2:Y:S01]  /*12250*/  LDL R202, [R1+0x40] ;  /* 0x0000400001ca7983 */ /* 0x000ea20000100800 */
[C---:B------:R-:W-:Y:S08]  /*12260*/  HMMA.16816.F32.BF16 R36, R136.reuse, R40, RZ ;  /* 0x000000288824723c */ /* 0x040ff000000418ff */
[C---:B------:R-:W-:Y:S08]  /*12270*/  HMMA.16816.F32.BF16 R40, R136.reuse, R42, RZ ;  /* 0x0000002a8828723c */ /* 0x040ff000000418ff */
[C---:B-1----:R-:W-:Y:S08]  /*12280*/  HMMA.16816.F32.BF16 R44, R136.reuse, R48, RZ ;  /* 0x00000030882c723c */ /* 0x042ff000000418ff */
[C---:B------:R-:W-:Y:S08]  /*12290*/  HMMA.16816.F32.BF16 R48, R136.reuse, R50, RZ ;  /* 0x000000328830723c */ /* 0x040ff000000418ff */
[C---:B------:R-:W-:Y:S08]  /*122a0*/  HMMA.16816.F32.BF16 R52, R136.reuse, R56, RZ ;  /* 0x000000388834723c */ /* 0x040ff000000418ff */
[C---:B------:R-:W-:Y:S08]  /*122b0*/  HMMA.16816.F32.BF16 R56, R136.reuse, R58, RZ ;  /* 0x0000003a8838723c */ /* 0x040ff000000418ff */
[C---:B------:R-:W-:Y:S08]  /*122c0*/  HMMA.16816.F32.BF16 R60, R136.reuse, R64, RZ ;  /* 0x00000040883c723c */ /* 0x040ff000000418ff */
[----:B------:R-:W-:Y:S08]  /*122d0*/  HMMA.16816.F32.BF16 R64, R136, R66, RZ ;  /* 0x000000428840723c */ /* 0x000ff000000418ff */
[C---:B------:R-:W-:Y:S08]  /*122e0*/  HMMA.16816.F32.BF16 R4, R140.reuse, R144, R4 ;  /* 0x000000908c04723c */ /* 0x040ff00000041804 */
[C---:B------:R-:W-:Y:S01]  /*122f0*/  HMMA.16816.F32.BF16 R8, R140.reuse, R146, R8 ;  /* 0x000000928c08723c */ /* 0x040fe20000041808 */
[----:B------:R-:W1:Y:S07]  /*12300*/  LDSM.16.M88.4 R144, [R224] ;  /* 0x00000000e090783b */ /* 0x000e6e0000000200 */
[C---:B------:R-:W-:Y:S08]  /*12310*/  HMMA.16816.F32.BF16 R12, R140.reuse, R148, R12 ;  /* 0x000000948c0c723c */ /* 0x040ff0000004180c */
[C---:B------:R-:W-:Y:S01]  /*12320*/  HMMA.16816.F32.BF16 R16, R140.reuse, R150, R16 ;  /* 0x000000968c10723c */ /* 0x040fe20000041810 */
[----:B------:R-:W3:Y:S07]  /*12330*/  LDSM.16.M88.4 R148, [R223] ;  /* 0x00000000df94783b */ /* 0x000eee0000000200 */
[C---:B------:R-:W-:Y:S08]  /*12340*/  HMMA.16816.F32.BF16 R20, R140.reuse, R152, R20 ;  /* 0x000000988c14723c */ /* 0x040ff00000041814 */
[C---:B------:R-:W-:Y:S08]  /*12350*/  HMMA.16816.F32.BF16 R24, R140.reuse, R154, R24 ;  /* 0x0000009a8c18723c */ /* 0x040ff00000041818 */
[C---:B-1----:R-:W-:Y:S08]  /*12360*/  HMMA.16816.F32.BF16 R28, R140.reuse, R144, R28 ;  /* 0x000000908c1c723c */ /* 0x042ff0000004181c */
[C---:B------:R-:W-:Y:S08]  /*12370*/  HMMA.16816.F32.BF16 R32, R140.reuse, R146, R32 ;  /* 0x000000928c20723c */ /* 0x040ff00000041820 */
[C---:B---3--:R-:W-:Y:S08]  /*12380*/  HMMA.16816.F32.BF16 R36, R140.reuse, R148, R36 ;  /* 0x000000948c24723c */ /* 0x048ff00000041824 */
[C---:B------:R-:W-:Y:S04]  /*12390*/  HMMA.16816.F32.BF16 R40, R140.reuse, R150, R40 ;  /* 0x000000968c28723c */ /* 0x040fe80000041828 */
[----:B------:R-:W-:Y:S02]  /*123a0*/  @P0 IADD3 R2, P1, R0, R160, RZ ;  /* 0x000000a000020210 */ /* 0x000fe40007f3e0ff */
[----:B------:R-:W-:Y:S02]  /*123b0*/  LDSM.16.M88.4 R160, [R221] ;  /* 0x00000000dda0783b */ /* 0x000fe40000000200 */
[----:B------:R-:W-:Y:S04]  /*123c0*/  @P0 LEA R188, P3, R2, c[0x0][0x1f8], 0x1 ;  /* 0x00007e0002bc0a11 */ /* 0x000fe800078608ff */
[----:B----4-:R-:W-:Y:S02]  /*123d0*/  @P0 IADD3 R0, P2, R0, R157, RZ ;  /* 0x0000009d00000210 */ /* 0x010fe40007f5e0ff */
[C---:B-----5:R-:W-:Y:S02]  /*123e0*/  LOP3.LUT P5, RZ, R119.reuse, 0x1, RZ, 0xc0, !PT ;  /* 0x0000000177ff7812 */ /* 0x060fe400078ac0ff */
[----:B------:R-:W-:Y:S01]  /*123f0*/  LOP3.LUT P4, RZ, R119, 0x2, RZ, 0xc0, !PT ;  /* 0x0000000277ff7812 */ /* 0x000fe2000788c0ff */
[----:B------:R-:W-:Y:S01]  /*12400*/  @P0 IMAD.X R117, R116, 0x1, R159, P1 ;  /* 0x0000000174750824 */ /* 0x000fe200008e069f */
[----:B------:R-:W-:Y:S04]  /*12410*/  @P0 LEA R190, P1, R0, c[0x0][0x1f8], 0x1 ;  /* 0x00007e0000be0a11 */ /* 0x000fe800078208ff */
[----:B------:R-:W-:Y:S01]  /*12420*/  @P0 LEA.HI.X R189, R2, c[0x0][0x1fc], R117, 0x1, P3 ;  /* 0x00007f0002bd0a11 */ /* 0x000fe200018f0c75 */
[----:B------:R-:W-:Y:S01]  /*12430*/  @P0 IMAD.X R116, R116, 0x1, R156, P2 ;  /* 0x0000000174740824 */ /* 0x000fe200010e069c */
[----:B------:R-:W3:Y:S04]  /*12440*/  LDL R2, [R1+0x28] ;  /* 0x0000280001027983 */ /* 0x000ee80000100800 */
[----:B------:R-:W1:Y:S01]  /*12450*/  LDSM.16.M88.4 R156, [R222] ;  /* 0x00000000de9c783b */ /* 0x000e620000000200 */
[----:B------:R-:W-:Y:S01]  /*12460*/  @P0 LEA.HI.X R191, R0, c[0x0][0x1fc], R116, 0x1, P1 ;  /* 0x00007f0000bf0a11 */ /* 0x000fe200008f0c74 */
[----:B------:R-:W-:Y:S01]  /*12470*/  IMAD.MOV.U32 R0, RZ, RZ, c[0x0][0x2c4] ;  /* 0x0000b100ff007624 */ /* 0x000fe200078e00ff */
[----:B------:R-:W-:Y:S04]  /*12480*/  @P0 IADD3 R116, P1, R188, R201, RZ ;  /* 0x000000c9bc740210 */ /* 0x000fe80007f3e0ff */
[C---:B------:R-:W-:Y:S01]  /*12490*/  @P0 IADD3 R154, P3, R116.reuse, R195, RZ ;  /* 0x000000c3749a0210 */ /* 0x040fe20007f7e0ff */
[----:B------:R-:W-:Y:S01]  /*124a0*/  @!PT LDS RZ, [RZ] ;  /* 0x00000000fffff984 */ /* 0x000fe20000000800 */
[----:B------:R-:W-:Y:S01]  /*124b0*/  @!PT LDS RZ, [RZ] ;  /* 0x00000000fffff984 */ /* 0x000fe20000000800 */
[----:B------:R-:W-:Y:S01]  /*124c0*/  @!PT LDS RZ, [RZ] ;  /* 0x00000000fffff984 */ /* 0x000fe20000000800 */
[----:B------:R4:W-:Y:S01]  /*124d0*/  @P0 LDGSTS.E.BYPASS.LTC128B.128 [R227+0x100], [R188.64], !P5 ;  /* 0x00100000bce30fae */ /* 0x0009e2000e901d48 */
[--C-:B------:R-:W-:Y:S01]  /*124e0*/  @P0 IMAD.X R117, R189, 0x1, R193.reuse, P1 ;  /* 0x00000001bd750824 */ /* 0x100fe200008e06c1 */
[----:B------:R-:W-:Y:S03]  /*124f0*/  @P0 IADD3 R152, P1, R116, R201, RZ ;  /* 0x000000c974980210 */ /* 0x000fe60007f3e0ff */
[C-C-:B------:R-:W-:Y:S01]  /*12500*/  @P0 IMAD.X R155, R117.reuse, 0x1, R192.reuse, P3 ;  /* 0x00000001759b0824 */ /* 0x140fe200018e06c0 */
[----:B------:R-:W-:Y:S02]  /*12510*/  @P0 IADD3.X R153, R117, R193, RZ, P1, !PT ;  /* 0x000000c175990210 */ /* 0x000fe40000ffe4ff */
[----:B------:R4:W-:Y:S01]  /*12520*/  @P0 LDGSTS.E.BYPASS.LTC128B.128 [R227+0x4100], [R190.64], !P4 ;  /* 0x04100000bee30fae */ /* 0x0009e2000e101d48 */
[C---:B------:R-:W-:Y:S05]  /*12530*/  @P0 IADD3 R144, P2, R152.reuse, R201, RZ ;  /* 0x000000c998900210 */ /* 0x040fea0007f5e0ff */
[C---:B------:R-:W-:Y:S02]  /*12540*/  @P0 IMAD.X R145, R153.reuse, 0x1, R193, P2 ;  /* 0x0000000199910824 */ /* 0x040fe400010e06c1 */
[----:B------:R5:W-:Y:S08]  /*12550*/  @P0 LDGSTS.E.BYPASS.LTC128B.128 [R227+0x1100], [R116.64], !P5 ;  /* 0x0110000074e30fae */ /* 0x000bf0000e901d48 */
[----:B------:R5:W-:Y:S01]  /*12560*/  @P0 LDGSTS.E.BYPASS.LTC128B.128 [R227+0x5100], [R116.64+0x80], !P4 ;  /* 0x0510008074e30fae */ /* 0x000be2000e101d48 */
[C---:B-1----:R-:W-:Y:S07]  /*12570*/  HMMA.16816.F32.BF16 R44, R140.reuse, R156, R44 ;  /* 0x0000009c8c2c723c */ /* 0x042fee000004182c */
[----:B------:R1:W-:Y:S01]  /*12580*/  @P0 LDGSTS.E.BYPASS.LTC128B.128 [R227+0x2100], [R152.64], !P5 ;  /* 0x0210000098e30fae */ /* 0x0003e2000e901d48 */
[C---:B------:R-:W-:Y:S07]  /*12590*/  HMMA.16816.F32.BF16 R48, R140.reuse, R158, R48 ;  /* 0x0000009e8c30723c */ /* 0x040fee0000041830 */
[----:B------:R1:W-:Y:S01]  /*125a0*/  @P0 LDGSTS.E.BYPASS.LTC128B.128 [R227+0x6100], [R154.64], !P4 ;  /* 0x061000009ae30fae */ /* 0x0003e2000e101d48 */
[C---:B------:R-:W-:Y:S07]  /*125b0*/  HMMA.16816.F32.BF16 R52, R140.reuse, R160, R52 ;  /* 0x000000a08c34723c */ /* 0x040fee0000041834 */
[----:B------:R1:W-:Y:S01]  /*125c0*/  @P0 LDGSTS.E.BYPASS.LTC128B.128 [R227+0x3100], [R144.64], !P5 ;  /* 0x0310000090e30fae */ /* 0x0003e2000e901d48 */
[----:B-----5:R-:W-:Y:S01]  /*125d0*/  @P0 IADD3 R116, P1, R152, R195, RZ ;  /* 0x000000c398740210 */ /* 0x020fe20007f3e0ff */
[C---:B------:R-:W-:Y:S06]  /*125e0*/  HMMA.16816.F32.BF16 R56, R140.reuse, R162, R56 ;  /* 0x000000a28c38723c */ /* 0x040fec0000041838 */
[----:B------:R-:W5:Y:S01]  /*125f0*/  LDL R201, [R1+0x58] ;  /* 0x0000580001c97983 */ /* 0x000f620000100800 */
[----:B------:R-:W-:Y:S01]  /*12600*/  @P0 IMAD.X R117, R153, 0x1, R192, P1 ;  /* 0x0000000199750824 */ /* 0x000fe200008e06c0 */
[----:B------:R-:W-:Y:S02]  /*12610*/  ISETP.NE.AND P1, PT, R0, 0x1, PT ;  /* 0x000000010000780c */ /* 0x000fe40003f25270 */
[----:B------:R2:W3:Y:S01]  /*12620*/  LDL R0, [R1+0x2c] ;  /* 0x00002c0001007983 */ /* 0x0004e20000100800 */
[C---:B------:R-:W-:Y:S03]  /*12630*/  HMMA.16816.F32.BF16 R60, R140.reuse, R164, R60 ;  /* 0x000000a48c3c723c */ /* 0x040fe6000004183c */
[----:B------:R2:W-:Y:S05]  /*12640*/  @P0 LDGSTS.E.BYPASS.LTC128B.128 [R227+0x7100], [R116.64], !P4 ;  /* 0x0710000074e30fae */ /* 0x0005ea000e101d48 */
[----:B------:R-:W-:Y:S03]  /*12650*/  HMMA.16816.F32.BF16 R64, R140, R166, R64 ;  /* 0x000000a68c40723c */ /* 0x000fe60000041840 */
[----:B------:R-:W-:Y:S08]  /*12660*/  LDSM.16.M88.4 R148, [R210+0x8900] ;  /* 0x00890000d294783b */ /* 0x000ff00000000200 */
[----:B-1----:R-:W1:Y:S08]  /*12670*/  LDSM.16.M88.4 R144, [R210+0x8100] ;  /* 0x00810000d290783b */ /* 0x002e700000000200 */
[----:B------:R-:W2:Y:S08]  /*12680*/  LDSM.16.M88.4 R152, [R210+0x9100] ;  /* 0x00910000d298783b */ /* 0x000eb00000000200 */
[----:B------:R-:W0:Y:S08]  /*12690*/  LDGDEPBAR ;  /* 0x00000000000079af */ /* 0x000e300000000000 */
[----:B------:R-:W2:Y:S08]  /*126a0*/  LDSM.16.M88.4 R156, [R210+0x9900] ;  /* 0x00990000d29c783b */ /* 0x000eb00000000200 */
[----:B------:R-:W2:Y:S01]  /*126b0*/  LDSM.16.M88.4 R160, [R210+0xa100] ;  /* 0x00a10000d2a0783b */ /* 0x000ea20000000200 */
[C---:B-1----:R-:W-:Y:S07]  /*126c0*/  HMMA.16816.F32.BF16 R4, R168.reuse, R144, R4 ;  /* 0x00000090a804723c */ /* 0x042fee0000041804 */
[----:B------:R-:W-:Y:S01]  /*126d0*/  LDSM.16.M88.4 R164, [R215] ;  /* 0x00000000d7a4783b */ /* 0x000fe20000000200 */
[C---:B------:R-:W-:Y:S07]  /*126e0*/  HMMA.16816.F32.BF16 R8, R168.reuse, R146, R8 ;  /* 0x00000092a808723c */ /* 0x040fee0000041808 */
[----:B------:R-:W1:Y:S01]  /*126f0*/  LDSM.16.M88.4 R144, [R210+0xa900] ;  /* 0x00a90000d290783b */ /* 0x000e620000000200 */
[C---:B------:R-:W-:Y:S07]  /*12700*/  HMMA.16816.F32.BF16 R12, R168.reuse, R148, R12 ;  /* 0x00000094a80c723c */ /* 0x040fee000004180c */
[----:B----4-:R-:W-:Y:S01]  /*12710*/  LDSM.16.M88.4 R188, [R210+0xf100] ;  /* 0x00f10000d2bc783b */ /* 0x010fe20000000200 */
[C---:B------:R-:W-:Y:S07]  /*12720*/  HMMA.16816.F32.BF16 R16, R168.reuse, R150, R16 ;  /* 0x00000096a810723c */ /* 0x040fee0000041810 */
[----:B------:R-:W4:Y:S01]  /*12730*/  LDSM.16.M88.4 R148, [R210+0xb100] ;  /* 0x00b10000d294783b */ /* 0x000f220000000200 */
[C---:B--2---:R-:W-:Y:S07]  /*12740*/  HMMA.16816.F32.BF16 R20, R168.reuse, R152, R20 ;  /* 0x00000098a814723c */ /* 0x044fee0000041814 */
[----:B------:R-:W-:Y:S01]  /*12750*/  LDSM.16.M88.4 R192, [R210+0xf900] ;  /* 0x00f90000d2c0783b */ /* 0x000fe20000000200 */
[C---:B------:R-:W-:Y:S07]  /*12760*/  HMMA.16816.F32.BF16 R24, R168.reuse, R154, R24 ;  /* 0x0000009aa818723c */ /* 0x040fee0000041818 */
[----:B------:R-:W2:Y:S01]  /*12770*/  LDSM.16.M88.4 R152, [R210+0xb900] ;  /* 0x00b90000d298783b */ /* 0x000ea20000000200 */
[C---:B------:R-:W-:Y:S08]  /*12780*/  HMMA.16816.F32.BF16 R28, R168.reuse, R156, R28 ;  /* 0x0000009ca81c723c */ /* 0x040ff0000004181c */
[C---:B------:R-:W-:Y:S01]  /*12790*/  HMMA.16816.F32.BF16 R32, R168.reuse, R158, R32 ;  /* 0x0000009ea820723c */ /* 0x040fe20000041820 */
[----:B------:R-:W2:Y:S07]  /*127a0*/  LDSM.16.M88.4 R156, [R207] ;  /* 0x00000000cf9c783b */ /* 0x000eae0000000200 */
        /* <DEDUP_REMOVED lines=30> */
[C---:B------:R-:W-:Y:S08]  /*12990*/  HMMA.16816.F32.BF16 R52, R172.reuse, R160, R52 ;  /* 0x000000a0ac34723c */ /* 0x040ff00000041834 */
[C---:B------:R-:W-:Y:S01]  /*129a0*/  HMMA.16816.F32.BF16 R56, R172.reuse, R162, R56 ;  /* 0x000000a2ac38723c */ /* 0x040fe20000041838 */
[----:B------:R-:W5:Y:S07]  /*129b0*/  LDSM.16.M88.4 R160, [R204+0xd900] ;  /* 0x00d90000cca0783b */ /* 0x000f6e0000000200 */
[C---:B-1----:R-:W-:Y:S04]  /*129c0*/  HMMA.16816.F32.BF16 R60, R172.reuse, R144, R60 ;  /* 0x00000090ac3c723c */ /* 0x042fe8000004183c */
[----:B---3--:R-:W-:Y:S04]  /*129d0*/  @P1 SHF.R.U32.HI R0, RZ, c[0x0][0x2cc], R2 ;  /* 0x0000b300ff001a19 */ /* 0x008fe80000011602 */
[----:B------:R-:W-:Y:S01]  /*129e0*/  HMMA.16816.F32.BF16 R64, R172, R146, R64 ;  /* 0x00000092ac40723c */ /* 0x000fe20000041840 */
[----:B------:R-:W1:Y:S07]  /*129f0*/  LDSM.16.M88.4 R144, [R204+0xe100] ;  /* 0x00e10000cc90783b */ /* 0x000e6e0000000200 */
[C---:B----4-:R-:W-:Y:S01]  /*12a00*/  HMMA.16816.F32.BF16 R4, R176.reuse, R148, R4 ;  /* 0x00000094b004723c */ /* 0x050fe20000041804 */
[----:B------:R-:W-:Y:S07]  /*12a10*/  SHFL.IDX PT, R116, R0, 0x1, 0x1c1f ;  /* 0x003c1f0000747f89 */ /* 0x000fee00000e0000 */
[C---:B------:R-:W-:Y:S01]  /*12a20*/  HMMA.16816.F32.BF16 R8, R176.reuse, R150, R8 ;  /* 0x00000096b008723c */ /* 0x040fe20000041808 */
[----:B------:R-:W-:Y:S07]  /*12a30*/  LDSM.16.M88.4 R148, [R204+0xe900] ;  /* 0x00e90000cc94783b */ /* 0x000fee0000000200 */
[C---:B--2---:R-:W-:Y:S01]  /*12a40*/  HMMA.16816.F32.BF16 R12, R176.reuse, R152, R12 ;  /* 0x00000098b00c723c */ /* 0x044fe2000004180c */
[----:B------:R2:W3:Y:S07]  /*12a50*/  SHFL.IDX PT, R2, R0, RZ, 0x1c1f ;  /* 0x001c1fff00027589 */ /* 0x0004ee00000e0000 */
[C---:B------:R-:W-:Y:S01]  /*12a60*/  HMMA.16816.F32.BF16 R16, R176.reuse, R154, R16 ;  /* 0x0000009ab010723c */ /* 0x040fe20000041810 */
[----:B------:R-:W4:Y:S07]  /*12a70*/  LDSM.16.M88.4 R152, [R204+0xf100] ;  /* 0x00f10000cc98783b */ /* 0x000f2e0000000200 */
[C---:B------:R-:W-:Y:S08]  /*12a80*/  HMMA.16816.F32.BF16 R20, R176.reuse, R156, R20 ;  /* 0x0000009cb014723c */ /* 0x040ff00000041814 */
[C---:B------:R-:W-:Y:S01]  /*12a90*/  HMMA.16816.F32.BF16 R24, R176.reuse, R158, R24 ;  /* 0x0000009eb018723c */ /* 0x040fe20000041818 */
[----:B------:R-:W4:Y:S03]  /*12aa0*/  LDSM.16.M88.4 R156, [R204+0xf900] ;  /* 0x00f90000cc9c783b */ /* 0x000f260000000200 */
[C---:B--2---:R-:W-:Y:S01]  /*12ab0*/  IMAD R0, R200.reuse, R228, 0x1 ;  /* 0x00000001c8007424 */ /* 0x044fe200078e02e4 */
[----:B------:R-:W-:Y:S03]  /*12ac0*/  IADD3 R228, R200, -0x1, RZ ;  /* 0xffffffffc8e47810 */ /* 0x000fe60007ffe0ff */
[C---:B-----5:R-:W-:Y:S04]  /*12ad0*/  HMMA.16816.F32.BF16 R28, R176.reuse, R160, R28 ;  /* 0x000000a0b01c723c */ /* 0x060fe8000004181c */
[----:B------:R-:W-:Y:S04]  /*12ae0*/  IADD3 R0, R202, R0, -R203 ;  /* 0x00000000ca007210 */ /* 0x000fe80007ffe8cb */
[C---:B------:R-:W-:Y:S01]  /*12af0*/  HMMA.16816.F32.BF16 R32, R176.reuse, R162, R32 ;  /* 0x000000a2b020723c */ /* 0x040fe20000041820 */
[----:B------:R-:W2:Y:S03]  /*12b00*/  LDSM.16.M88.4 R160, [R219] ;  /* 0x00000000dba0783b */ /* 0x000ea60000000200 */
[----:B------:R-:W-:Y:S04]  /*12b10*/  IMAD.IADD R0, R0, 0x1, -R201 ;  /* 0x0000000100007824 */ /* 0x000fe800078e0ac9 */
[C---:B-1----:R-:W-:Y:S04]  /*12b20*/  HMMA.16816.F32.BF16 R36, R176.reuse, R144, R36 ;  /* 0x00000090b024723c */ /* 0x042fe80000041824 */
[C---:B---3--:R-:W-:Y:S02]  /*12b30*/  IMAD.IADD R2, R0.reuse, 0x1, R2 ;  /* 0x0000000100027824 */ /* 0x048fe400078e0202 */
[----:B------:R-:W-:Y:S02]  /*12b40*/  IMAD.IADD R0, R0, 0x1, R116 ;  /* 0x0000000100007824 */ /* 0x000fe400078e0274 */
[C---:B------:R-:W-:Y:S01]  /*12b50*/  HMMA.16816.F32.BF16 R40, R176.reuse, R146, R40 ;  /* 0x00000092b028723c */ /* 0x040fe20000041828 */
[----:B------:R-:W1:Y:S02]  /*12b60*/  LDSM.16.M88.4 R144, [R218] ;  /* 0x00000000da90783b */ /* 0x000e640000000200 */
[C---:B------:R-:W-:Y:S02]  /*12b70*/  ISETP.GT.AND P6, PT, R2.reuse, 0x69, PT ;  /* 0x000000690200780c */ /* 0x040fe40003fc4270 */
[C---:B------:R-:W-:Y:S02]  /*12b80*/  ISETP.GT.AND P3, PT, R2.reuse, RZ, PT ;  /* 0x000000ff0200720c */ /* 0x040fe40003f64270 */
[C---:B------:R-:W-:Y:S01]  /*12b90*/  ISETP.GT.AND P5, PT, R2.reuse, 0x70, PT ;  /* 0x000000700200780c */ /* 0x040fe20003fa4270 */
[C---:B------:R-:W-:Y:S03]  /*12ba0*/  HMMA.16816.F32.BF16 R44, R176.reuse, R148, R44 ;  /* 0x00000094b02c723c */ /* 0x040fe6000004182c */
[----:B------:R-:W-:Y:S02]  /*12bb0*/  ISETP.GT.AND P2, PT, R2, 0x1, PT ;  /* 0x000000010200780c */ /* 0x000fe40003f44270 */
[C---:B------:R-:W-:Y:S02]  /*12bc0*/  ISETP.GT.AND P1, PT, R0.reuse, RZ, PT ;  /* 0x000000ff0000720c */ /* 0x040fe40003f24270 */
[----:B------:R-:W-:Y:S01]  /*12bd0*/  ISETP.GT.AND P0, PT, R0, 0x1, PT ;  /* 0x000000010000780c */ /* 0x000fe20003f04270 */
[C---:B------:R-:W-:Y:S01]  /*12be0*/  HMMA.16816.F32.BF16 R48, R176.reuse, R150, R48 ;  /* 0x00000096b030723c */ /* 0x040fe20000041830 */
[----:B------:R-:W3:Y:S02]  /*12bf0*/  LDSM.16.M88.4 R148, [R217] ;  /* 0x00000000d994783b */ /* 0x000ee40000000200 */
[----:B------:R-:W-:Y:S05]  /*12c00*/  ISETP.GT.AND P4, PT, R2, 0x71, PT ;  /* 0x000000710200780c */ /* 0x000fea0003f84270 */
[C---:B----4-:R-:W-:Y:S08]  /*12c10*/  HMMA.16816.F32.BF16 R52, R176.reuse, R152, R52 ;  /* 0x00000098b034723c */ /* 0x050ff00000041834 */
[C---:B------:R-:W-:Y:S01]  /*12c20*/  HMMA.16816.F32.BF16 R56, R176.reuse, R154, R56 ;  /* 0x0000009ab038723c */ /* 0x040fe20000041838 */
[----:B------:R-:W4:Y:S07]  /*12c30*/  LDSM.16.M88.4 R152, [R216] ;  /* 0x00000000d898783b */ /* 0x000f2e0000000200 */
[C---:B------:R-:W-:Y:S08]  /*12c40*/  HMMA.16816.F32.BF16 R60, R176.reuse, R156, R60 ;  /* 0x0000009cb03c723c */ /* 0x040ff0000004183c */
[----:B------:R-:W-:Y:S01]  /*12c50*/  HMMA.16816.F32.BF16 R64, R176, R158, R64 ;  /* 0x0000009eb040723c */ /* 0x000fe20000041840 */
[----:B------:R-:W5:Y:S07]  /*12c60*/  LDSM.16.M88.4 R156, [R214] ;  /* 0x00000000d69c783b */ /* 0x000f6e0000000200 */
[C---:B--2---:R-:W-:Y:S08]  /*12c70*/  HMMA.16816.F32.BF16 R4, R180.reuse, R160, R4 ;  /* 0x000000a0b404723c */ /* 0x044ff00000041804 */
[C---:B------:R-:W-:Y:S01]  /*12c80*/  HMMA.16816.F32.BF16 R8, R180.reuse, R162, R8 ;  /* 0x000000a2b408723c */ /* 0x040fe20000041808 */
[----:B------:R-:W-:Y:S07]  /*12c90*/  LDSM.16.M88.4 R160, [R210+0xc900] ;  /* 0x00c90000d2a0783b */ /* 0x000fee0000000200 */
[C---:B-1----:R-:W-:Y:S08]  /*12ca0*/  HMMA.16816.F32.BF16 R12, R180.reuse, R144, R12 ;  /* 0x00000090b40c723c */ /* 0x042ff0000004180c */
[C---:B------:R-:W-:Y:S01]  /*12cb0*/  HMMA.16816.F32.BF16 R16, R180.reuse, R146, R16 ;  /* 0x00000092b410723c */ /* 0x040fe20000041810 */
[----:B------:R-:W1:Y:S07]  /*12cc0*/  LDSM.16.M88.4 R144, [R213] ;  /* 0x00000000d590783b */ /* 0x000e6e0000000200 */
[C---:B---3--:R-:W-:Y:S08]  /*12cd0*/  HMMA.16816.F32.BF16 R20, R180.reuse, R148, R20 ;  /* 0x00000094b414723c */ /* 0x048ff00000041814 */
[C---:B------:R-:W-:Y:S01]  /*12ce0*/  HMMA.16816.F32.BF16 R24, R180.reuse, R150, R24 ;  /* 0x00000096b418723c */ /* 0x040fe20000041818 */
[----:B------:R-:W2:Y:S07]  /*12cf0*/  LDSM.16.M88.4 R148, [R212] ;  /* 0x00000000d494783b */ /* 0x000eae0000000200 */
[C---:B----4-:R-:W-:Y:S08]  /*12d00*/  HMMA.16816.F32.BF16 R28, R180.reuse, R152, R28 ;  /* 0x00000098b41c723c */ /* 0x050ff0000004181c */
[C---:B------:R-:W-:Y:S01]  /*12d10*/  HMMA.16816.F32.BF16 R32, R180.reuse, R154, R32 ;  /* 0x0000009ab420723c */ /* 0x040fe20000041820 */
[----:B------:R-:W3:Y:S07]  /*12d20*/  LDSM.16.M88.4 R152, [R210+0xc100] ;  /* 0x00c10000d298783b */ /* 0x000eee0000000200 */
[C---:B------:R-:W-:Y:S08]  /*12d30*/  HMMA.16816.F32.BF16 R36, R180.reuse, R164, R36 ;  /* 0x000000a4b424723c */ /* 0x040ff00000041824 */
        /* <DEDUP_REMOVED lines=16> */
[C---:B----4-:R-:W-:Y:S08]  /*12e40*/  HMMA.16816.F32.BF16 R20, R184.reuse, R164, R20 ;  /* 0x000000a4b814723c */ /* 0x050ff00000041814 */
[C---:B------:R-:W-:Y:S08]  /*12e50*/  HMMA.16816.F32.BF16 R24, R184.reuse, R166, R24 ;  /* 0x000000a6b818723c */ /* 0x040ff00000041818 */
[C---:B-----5:R-:W-:Y:S08]  /*12e60*/  HMMA.16816.F32.BF16 R28, R184.reuse, R156, R28 ;  /* 0x0000009cb81c723c */ /* 0x060ff0000004181c */
[C---:B------:R-:W-:Y:S08]  /*12e70*/  HMMA.16816.F32.BF16 R32, R184.reuse, R158, R32 ;  /* 0x0000009eb820723c */ /* 0x040ff00000041820 */
[C---:B-1----:R-:W-:Y:S08]  /*12e80*/  HMMA.16816.F32.BF16 R36, R184.reuse, R144, R36 ;  /* 0x00000090b824723c */ /* 0x042ff00000041824 */
[C---:B------:R-:W-:Y:S01]  /*12e90*/  HMMA.16816.F32.BF16 R40, R184.reuse, R146, R40 ;  /* 0x00000092b828723c */ /* 0x040fe20000041828 */
[----:B------:R-:W1:Y:S07]  /*12ea0*/  LDSM.16.M88.4 R144, [R207+0x4800] ;  /* 0x00480000cf90783b */ /* 0x000e6e0000000200 */
[C---:B--2---:R-:W-:Y:S08]  /*12eb0*/  HMMA.16816.F32.BF16 R44, R184.reuse, R148, R44 ;  /* 0x00000094b82c723c */ /* 0x044ff0000004182c */
[C---:B------:R-:W-:Y:S01]  /*12ec0*/  HMMA.16816.F32.BF16 R48, R184.reuse, R150, R48 ;  /* 0x00000096b830723c */ /* 0x040fe20000041830 */
[----:B------:R-:W2:Y:S07]  /*12ed0*/  LDSM.16.M88.4 R148, [R207+0x5000] ;  /* 0x00500000cf94783b */ /* 0x000eae0000000200 */
[C---:B------:R-:W-:Y:S08]  /*12ee0*/  HMMA.16816.F32.BF16 R52, R184.reuse, R188, R52 ;  /* 0x000000bcb834723c */ /* 0x040ff00000041834 */
[C---:B------:R-:W-:Y:S08]  /*12ef0*/  HMMA.16816.F32.BF16 R56, R184.reuse, R190, R56 ;  /* 0x000000beb838723c */ /* 0x040ff00000041838 */
[C---:B------:R-:W-:Y:S08]  /*12f00*/  HMMA.16816.F32.BF16 R60, R184.reuse, R192, R60 ;  /* 0x000000c0b83c723c */ /* 0x040ff0000004183c */
[----:B------:R-:W-:Y:S08]  /*12f10*/  HMMA.16816.F32.BF16 R64, R184, R194, R64 ;  /* 0x000000c2b840723c */ /* 0x000ff00000041840 */
[C---:B---3--:R-:W-:Y:S08]  /*12f20*/  HMMA.16816.F32.BF16 R4, R196.reuse, R152, R4 ;  /* 0x00000098c404723c */ /* 0x048ff00000041804 */
[C---:B------:R-:W-:Y:S01]  /*12f30*/  HMMA.16816.F32.BF16 R8, R196.reuse, R154, R8 ;  /* 0x0000009ac408723c */ /* 0x040fe20000041808 */
[----:B------:R-:W3:Y:S07]  /*12f40*/  LDSM.16.M88.4 R152, [R207+0x5800] ;  /* 0x00580000cf98783b */ /* 0x000eee0000000200 */
[C---:B-1----:R-:W-:Y:S08]  /*12f50*/  HMMA.16816.F32.BF16 R12, R196.reuse, R144, R12 ;  /* 0x00000090c40c723c */ /* 0x042ff0000004180c */
[C---:B------:R-:W-:Y:S01]  /*12f60*/  HMMA.16816.F32.BF16 R16, R196.reuse, R146, R16 ;  /* 0x00000092c410723c */ /* 0x040fe20000041810 */
[----:B------:R-:W1:Y:S03]  /*12f70*/  LDSM.16.M88.4 R144, [R207+0x6000] ;  /* 0x00600000cf90783b */ /* 0x000e660000000200 */
[----:B------:R-:W-:Y:S02]  /*12f80*/  FSEL R116, R4, -INF , P3 ;  /* 0xff80000004747808 */ /* 0x000fe40001800000 */
[----:B------:R-:W-:Y:S02]  /*12f90*/  FSEL R156, R5, -INF , P2 ;  /* 0xff800000059c7808 */ /* 0x000fe40001000000 */
[C---:B--2---:R-:W-:Y:S03]  /*12fa0*/  HMMA.16816.F32.BF16 R20, R196.reuse, R148, R20 ;  /* 0x00000094c414723c */ /* 0x044fe60000041814 */
[----:B------:R-:W-:Y:S02]  /*12fb0*/  ISETP.GT.AND P3, PT, R2, 0x8, PT ;  /* 0x000000080200780c */ /* 0x000fe40003f64270 */
[----:B------:R-:W-:Y:S02]  /*12fc0*/  FSEL R159, R6, -INF , P1 ;  /* 0xff800000069f7808 */ /* 0x000fe40000800000 */
[----:B------:R-:W-:Y:S01]  /*12fd0*/  FSEL R161, R7, -INF , P0 ;  /* 0xff80000007a17808 */ /* 0x000fe20000000000 */
[C---:B------:R-:W-:Y:S01]  /*12fe0*/  HMMA.16816.F32.BF16 R24, R196.reuse, R150, R24 ;  /* 0x00000096c418723c */ /* 0x040fe20000041818 */
[----:B------:R-:W2:Y:S02]  /*12ff0*/  LDSM.16.M88.4 R4, [R207+0x6800] ;  /* 0x00680000cf04783b */ /* 0x000ea40000000200 */
[----:B------:R-:W-:Y:S02]  /*13000*/  ISETP.GT.AND P2, PT, R2, 0x9, PT ;  /* 0x000000090200780c */ /* 0x000fe40003f44270 */
[----:B------:R-:W-:Y:S02]  /*13010*/  FSEL R148, R8, -INF , P3 ;  /* 0xff80000008947808 */ /* 0x000fe40001800000 */
[----:B------:R-:W-:Y:S01]  /*13020*/  FSEL R157, R9, -INF , P2 ;  /* 0xff800000099d7808 */ /* 0x000fe20001000000 */
[C---:B---3--:R-:W-:Y:S03]  /*13030*/  HMMA.16816.F32.BF16 R28, R196.reuse, R152, R28 ;  /* 0x00000098c41c723c */ /* 0x048fe6000004181c */
[C---:B------:R-:W-:Y:S02]  /*13040*/  ISETP.GT.AND P1, PT, R0.reuse, 0x8, PT ;  /* 0x000000080000780c */ /* 0x040fe40003f24270 */
[----:B------:R-:W-:Y:S02]  /*13050*/  ISETP.GT.AND P0, PT, R0, 0x9, PT ;  /* 0x000000090000780c */ /* 0x000fe40003f04270 */
[----:B------:R-:W-:Y:S01]  /*13060*/  FSEL R158, R10, -INF , P1 ;  /* 0xff8000000a9e7808 */ /* 0x000fe20000800000 */
[C---:B------:R-:W-:Y:S03]  /*13070*/  HMMA.16816.F32.BF16 R32, R196.reuse, R154, R32 ;  /* 0x0000009ac420723c */ /* 0x040fe60000041820 */
[C---:B------:R-:W-:Y:S02]  /*13080*/  ISETP.GT.AND P1, PT, R0.reuse, 0x10, PT ;  /* 0x000000100000780c */ /* 0x040fe40003f24270 */
[----:B------:R-:W-:Y:S02]  /*13090*/  FSEL R160, R11, -INF , P0 ;  /* 0xff8000000ba07808 */ /* 0x000fe40000000000 */
[----:B------:R-:W3:Y:S01]  /*130a0*/  LDSM.16.M88.4 R8, [R207+0x7000] ;  /* 0x00700000cf08783b */ /* 0x000ee20000000200 */
[C---:B-1----:R-:W-:Y:S03]  /*130b0*/  HMMA.16816.F32.BF16 R36, R196.reuse, R144, R36 ;  /* 0x00000090c424723c */ /* 0x042fe60000041824 */
[----:B------:R-:W-:Y:S02]  /*130c0*/  ISETP.GT.AND P0, PT, R0, 0x11, PT ;  /* 0x000000110000780c */ /* 0x000fe40003f04270 */
[----:B------:R-:W-:Y:S02]  /*130d0*/  FSEL R162, R14, -INF , P1 ;  /* 0xff8000000ea27808 */ /* 0x000fe40000800000 */
[----:B------:R-:W-:Y:S01]  /*130e0*/  FSEL R163, R15, -INF , P0 ;  /* 0xff8000000fa37808 */ /* 0x000fe20000000000 */
[C---:B------:R-:W-:Y:S01]  /*130f0*/  HMMA.16816.F32.BF16 R40, R196.reuse, R146, R40 ;  /* 0x00000092c428723c */ /* 0x040fe20000041828 */
[----:B------:R-:W4:Y:S02]  /*13100*/  LDL.64 R14, [R1+0x48] ;  /* 0x00004800010e7983 */ /* 0x000f240000100a00 */
[C---:B------:R-:W-:Y:S02]  /*13110*/  ISETP.GT.AND P3, PT, R2.reuse, 0x10, PT ;  /* 0x000000100200780c */ /* 0x040fe40003f64270 */
[----:B------:R-:W-:Y:S02]  /*13120*/  ISETP.GT.AND P2, PT, R2, 0x11, PT ;  /* 0x000000110200780c */ /* 0x000fe40003f44270 */
[----:B------:R-:W-:Y:S01]  /*13130*/  FSEL R150, R12, -INF , P3 ;  /* 0xff8000000c967808 */ /* 0x000fe20001800000 */
[C---:B--2---:R-:W-:Y:S03]  /*13140*/  HMMA.16816.F32.BF16 R44, R196.reuse, R4, R44 ;  /* 0x00000004c42c723c */ /* 0x044fe6000004182c */
[----:B------:R-:W-:Y:S02]  /*13150*/  ISETP.GT.AND P3, PT, R2, 0x18, PT ;  /* 0x000000180200780c */ /* 0x000fe40003f64270 */
[----:B------:R-:W-:Y:S02]  /*13160*/  FMNMX.FTZ R12, R116, R3, !PT ;  /* 0x00000003740c7209 */ /* 0x000fe40007810000 */
[----:B------:R-:W-:Y:S01]  /*13170*/  FSEL R151, R13, -INF , P2 ;  /* 0xff8000000d977808 */ /* 0x000fe20001000000 */
[C---:B------:R-:W-:Y:S03]  /*13180*/  HMMA.16816.F32.BF16 R48, R196.reuse, R6, R48 ;  /* 0x00000006c430723c */ /* 0x040fe60000041830 */
[----:B------:R-:W-:Y:S02]  /*13190*/  ISETP.GT.AND P2, PT, R2, 0x19, PT ;  /* 0x000000190200780c */ /* 0x000fe40003f44270 */
[----:B------:R-:W-:Y:S02]  /*131a0*/  FMNMX.FTZ R12, R156, R12, !PT ;  /* 0x0000000c9c0c7209 */ /* 0x000fe40007810000 */
[----:B------:R-:W-:Y:S02]  /*131b0*/  FMNMX.FTZ R5, R159, R118, !PT ;  /* 0x000000769f057209 */ /* 0x000fe40007810000 */
[----:B------:R-:W-:Y:S02]  /*131c0*/  FMNMX.FTZ R4, R148, R12, !PT ;  /* 0x0000000c94047209 */ /* 0x000fe40007810000 */
[----:B------:R-:W-:Y:S02]  /*131d0*/  ISETP.GT.AND P1, PT, R0, 0x18, PT ;  /* 0x000000180000780c */ /* 0x000fe40003f24270 */
[----:B------:R-:W-:Y:S01]  /*131e0*/  FMNMX.FTZ R4, R157, R4, !PT ;  /* 0x000000049d047209 */ /* 0x000fe20007810000 */
[C---:B---3--:R-:W-:Y:S03]  /*131f0*/  HMMA.16816.F32.BF16 R52, R196.reuse, R8, R52 ;  /* 0x00000008c434723c */ /* 0x048fe60000041834 */
[----:B------:R-:W-:Y:S02]  /*13200*/  FMNMX.FTZ R4, R150, R4, !PT ;  /* 0x0000000496047209 */ /* 0x000fe40007810000 */
[----:B------:R-:W-:Y:S02]  /*13210*/  FSEL R152, R16, -INF , P3 ;  /* 0xff80000010987808 */ /* 0x000fe40001800000 */
[----:B------:R-:W-:Y:S01]  /*13220*/  FMNMX.FTZ R4, R151, R4, !PT ;  /* 0x0000000497047209 */ /* 0x000fe20007810000 */
[C---:B------:R-:W-:Y:S01]  /*13230*/  HMMA.16816.F32.BF16 R56, R196.reuse, R10, R56 ;  /* 0x0000000ac438723c */ /* 0x040fe20000041838 */
[----:B------:R-:W2:Y:S02]  /*13240*/  LDL R11, [R1+0x1c] ;  /* 0x00001c00010b7983 */ /* 0x000ea40000100800 */
[----:B------:R-:W-:Y:S02]  /*13250*/  ISETP.GT.AND P3, PT, R2, 0x20, PT ;  /* 0x000000200200780c */ /* 0x000fe40003f64270 */
[----:B------:R-:W-:Y:S01]  /*13260*/  FMNMX.FTZ R13, R161, R5, !PT ;  /* 0x00000005a10d7209 */ /* 0x000fe20007810000 */
[----:B------:R-:W3:Y:S01]  /*13270*/  LDL R10, [R1+0x18] ;  /* 0x00001800010a7983 */ /* 0x000ee20000100800 */
[----:B------:R-:W-:Y:S02]  /*13280*/  FMNMX.FTZ R12, R152, R4, !PT ;  /* 0x00000004980c7209 */ /* 0x000fe40007810000 */
[----:B------:R-:W-:Y:S01]  /*13290*/  FSEL R153, R17, -INF , P2 ;  /* 0xff80000011997808 */ /* 0x000fe20001000000 */
[----:B------:R-:W1:Y:S01]  /*132a0*/  LDSM.16.M88.4 R4, [R207+0x7800] ;  /* 0x00780000cf04783b */ /* 0x000e620000000200 */
[----:B------:R-:W-:Y:S01]  /*132b0*/  ISETP.GT.AND P2, PT, R2, 0x21, PT ;  /* 0x000000210200780c */ /* 0x000fe20003f44270 */
[----:B------:R-:W-:Y:S04]  /*132c0*/  DEPBAR.LE SB0, 0x0 ;  /* 0x000080000000791a */ /* 0x000fe80000000000 */
[----:B------:R-:W-:Y:S02]  /*132d0*/  FMNMX.FTZ R12, R153, R12, !PT ;  /* 0x0000000c990c7209 */ /* 0x000fe40007810000 */
[----:B------:R-:W-:Y:S01]  /*132e0*/  FSEL R154, R20, -INF , P3 ;  /* 0xff800000149a7808 */ /* 0x000fe20001800000 */
[----:B------:R-:W-:Y:S01]  /*132f0*/  BAR.SYNC.DEFER_BLOCKING 0x0 ;  /* 0x0000000000007b1d */ /* 0x000fe20000010000 */
[----:B------:R-:W-:Y:S02]  /*13300*/  FSEL R155, R21, -INF , P2 ;  /* 0xff800000159b7808 */ /* 0x000fe40001000000 */
[----:B------:R-:W-:Y:S02]  /*13310*/  FMNMX.FTZ R8, R154, R12, !PT ;  /* 0x0000000c9a087209 */ /* 0x000fe40007810000 */
[----:B------:R-:W-:Y:S02]  /*13320*/  ISETP.GT.AND P3, PT, R2, 0x28, PT ;  /* 0x000000280200780c */ /* 0x000fe40003f64270 */
[----:B------:R-:W-:Y:S02]  /*13330*/  FMNMX.FTZ R13, R158, R13, !PT ;  /* 0x0000000d9e0d7209 */ /* 0x000fe40007810000 */
[----:B------:R-:W-:Y:S02]  /*13340*/  ISETP.GT.AND P2, PT, R2, 0x29, PT ;  /* 0x000000290200780c */ /* 0x000fe40003f44270 */
[----:B------:R-:W-:Y:S02]  /*13350*/  FSEL R167, R24, -INF , P3 ;  /* 0xff80000018a77808 */ /* 0x000fe40001800000 */
[----:B------:R-:W-:Y:S02]  /*13360*/  FMNMX.FTZ R8, R155, R8, !PT ;  /* 0x000000089b087209 */ /* 0x000fe40007810000 */
[----:B------:R-:W-:Y:S02]  /*13370*/  FSEL R189, R25, -INF , P2 ;  /* 0xff80000019bd7808 */ /* 0x000fe40001000000 */
[----:B------:R-:W-:Y:S02]  /*13380*/  FMNMX.FTZ R9, R160, R13, !PT ;  /* 0x0000000da0097209 */ /* 0x000fe40007810000 */
[C---:B------:R-:W-:Y:S02]  /*13390*/  ISETP.GT.AND P3, PT, R2.reuse, 0x30, PT ;  /* 0x000000300200780c */ /* 0x040fe40003f64270 */
[----:B------:R-:W-:Y:S02]  /*133a0*/  FMNMX.FTZ R8, R167, R8, !PT ;  /* 0x00000008a7087209 */ /* 0x000fe40007810000 */
[----:B------:R-:W-:Y:S01]  /*133b0*/  ISETP.GT.AND P2, PT, R2, 0x31, PT ;  /* 0x000000310200780c */ /* 0x000fe20003f44270 */
[----:B------:R-:W5:Y:S01]  /*133c0*/  LDL R12, [R1+0x34] ;  /* 0x00003400010c7983 */ /* 0x000f620000100800 */
[----:B------:R-:W-:Y:S02]  /*133d0*/  FSEL R192, R28, -INF , P3 ;  /* 0xff8000001cc07808 */ /* 0x000fe40001800000 */
[----:B------:R-:W-:Y:S02]  /*133e0*/  FMNMX.FTZ R8, R189, R8, !PT ;  /* 0x00000008bd087209 */ /* 0x000fe40007810000 */
[----:B------:R-:W-:Y:S01]  /*133f0*/  FMNMX.FTZ R9, R162, R9, !PT ;  /* 0x00000009a2097209 */ /* 0x000fe20007810000 */
[C---:B-1----:R-:W-:Y:S05]  /*13400*/  HMMA.16816.F32.BF16 R60, R196.reuse, R4, R60 ;  /* 0x00000004c43c723c */ /* 0x042fea000004183c */
[----:B------:R-:W-:Y:S02]  /*13410*/  FSEL R193, R29, -INF , P2 ;  /* 0xff8000001dc17808 */ /* 0x000fe40001000000 */
[----:B------:R-:W-:Y:S01]  /*13420*/  FSEL R164, R18, -INF , P1 ;  /* 0xff80000012a47808 */ /* 0x000fe20000800000 */
[----:B------:R-:W-:Y:S03]  /*13430*/  HMMA.16816.F32.BF16 R64, R196, R6, R64 ;  /* 0x00000006c440723c */ /* 0x000fe60000041840 */
[----:B------:R-:W-:Y:S02]  /*13440*/  ISETP.GT.AND P0, PT, R0, 0x19, PT ;  /* 0x000000190000780c */ /* 0x000fe40003f04270 */
[----:B------:R-:W-:Y:S02]  /*13450*/  ISETP.GT.AND P3, PT, R2, 0x38, PT ;  /* 0x000000380200780c */ /* 0x000fe40003f64270 */
[----:B------:R-:W-:Y:S02]  /*13460*/  FMNMX.FTZ R8, R192, R8, !PT ;  /* 0x00000008c0087209 */ /* 0x000fe40007810000 */
[----:B------:R-:W-:Y:S02]  /*13470*/  FMNMX.FTZ R9, R163, R9, !PT ;  /* 0x00000009a3097209 */ /* 0x000fe40007810000 */
[----:B------:R-:W-:Y:S02]  /*13480*/  ISETP.GT.AND P1, PT, R0, 0x20, PT ;  /* 0x000000200000780c */ /* 0x000fe40003f24270 */
[----:B------:R-:W-:Y:S02]  /*13490*/  FSEL R165, R19, -INF , P0 ;  /* 0xff80000013a57808 */ /* 0x000fe40000000000 */
[----:B------:R-:W-:Y:S02]  /*134a0*/  FSEL R201, R32, -INF , P3 ;  /* 0xff80000020c97808 */ /* 0x000fe40001800000 */
[----:B------:R-:W-:Y:S02]  /*134b0*/  FMNMX.FTZ R8, R193, R8, !PT ;  /* 0x00000008c1087209 */ /* 0x000fe40007810000 */
[----:B------:R-:W-:Y:S02]  /*134c0*/  ISETP.GT.AND P2, PT, R2, 0x39, PT ;  /* 0x000000390200780c */ /* 0x000fe40003f44270 */
[----:B------:R-:W-:Y:S02]  /*134d0*/  FMNMX.FTZ R9, R164, R9, !PT ;  /* 0x00000009a4097209 */ /* 0x000fe40007810000 */
[----:B------:R-:W-:Y:S02]  /*134e0*/  FSEL R166, R22, -INF , P1 ;  /* 0xff80000016a67808 */ /* 0x000fe40000800000 */
[----:B------:R-:W-:Y:S02]  /*134f0*/  FMNMX.FTZ R8, R201, R8, !PT ;  /* 0x00000008c9087209 */ /* 0x000fe40007810000 */
[----:B------:R-:W-:Y:S02]  /*13500*/  ISETP.GT.AND P0, PT, R0, 0x21, PT ;  /* 0x000000210000780c */ /* 0x000fe40003f04270 */
[----:B------:R-:W-:Y:S02]  /*13510*/  FSEL R202, R33, -INF , P2 ;  /* 0xff80000021ca7808 */ /* 0x000fe40001000000 */
[----:B------:R-:W-:Y:S02]  /*13520*/  ISETP.GT.AND P3, PT, R2, 0x40, PT ;  /* 0x000000400200780c */ /* 0x000fe40003f64270 */
[----:B------:R-:W-:Y:S02]  /*13530*/  FMNMX.FTZ R9, R165, R9, !PT ;  /* 0x00000009a5097209 */ /* 0x000fe40007810000 */
[----:B------:R-:W-:Y:S02]  /*13540*/  FMNMX.FTZ R8, R202, R8, !PT ;  /* 0x00000008ca087209 */ /* 0x000fe40007810000 */
[----:B------:R-:W-:Y:S02]  /*13550*/  FSEL R188, R23, -INF , P0 ;  /* 0xff80000017bc7808 */ /* 0x000fe40000000000 */
[----:B------:R-:W-:Y:S02]  /*13560*/  FMNMX.FTZ R9, R166, R9, !PT ;  /* 0x00000009a6097209 */ /* 0x000fe40007810000 */
[----:B------:R-:W-:Y:S02]  /*13570*/  FSEL R230, R36, -INF , P3 ;  /* 0xff80000024e67808 */ /* 0x000fe40001800000 */
[----:B------:R-:W-:Y:S02]  /*13580*/  FMNMX.FTZ R5, R188, R9, !PT ;  /* 0x00000009bc057209 */ /* 0x000fe40007810000 */
[----:B------:R-:W-:Y:S02]  /*13590*/  FMNMX.FTZ R4, R230, R8, !PT ;  /* 0x00000008e6047209 */ /* 0x000fe40007810000 */
[----:B------:R-:W3:Y:S01]  /*135a0*/  LDL.64 R8, [R1+0x38] ;  /* 0x0000380001087983 */ /* 0x000ee20000100a00 */
[----:B------:R-:W-:Y:S02]  /*135b0*/  ISETP.GT.AND P1, PT, R0, 0x28, PT ;  /* 0x000000280000780c */ /* 0x000fe40003f24270 */
[----:B------:R-:W-:Y:S02]  /*135c0*/  ISETP.GT.AND P2, PT, R2, 0x41, PT ;  /* 0x000000410200780c */ /* 0x000fe40003f44270 */
[----:B------:R-:W-:Y:S02]  /*135d0*/  FSEL R190, R26, -INF , P1 ;  /* 0xff8000001abe7808 */ /* 0x000fe40000800000 */
[C---:B------:R-:W-:Y:S02]  /*135e0*/  ISETP.GT.AND P0, PT, R0.reuse, 0x29, PT ;  /* 0x000000290000780c */ /* 0x040fe40003f04270 */
[----:B------:R-:W-:Y:S02]  /*135f0*/  FSEL R231, R37, -INF , P2 ;  /* 0xff80000025e77808 */ /* 0x000fe40001000000 */
[----:B------:R-:W-:Y:S02]  /*13600*/  ISETP.GT.AND P1, PT, R0, 0x30, PT ;  /* 0x000000300000780c */ /* 0x000fe40003f24270 */
[----:B------:R-:W-:Y:S02]  /*13610*/  FMNMX.FTZ R5, R190, R5, !PT ;  /* 0x00000005be057209 */ /* 0x000fe40007810000 */
[----:B------:R-:W-:Y:S02]  /*13620*/  FSEL R191, R27, -INF , P0 ;  /* 0xff8000001bbf7808 */ /* 0x000fe40000000000 */
        /* <DEDUP_REMOVED lines=10> */
[----:B------:R-:W-:Y:S02]  /*136d0*/  FSEL R235, R41, -INF , P2 ;  /* 0xff80000029eb7808 */ /* 0x000fe40001000000 */
[----:B------:R-:W-:Y:S02]  /*136e0*/  FMNMX.FTZ R5, R194, R5, !PT ;  /* 0x00000005c2057209 */ /* 0x000fe40007810000 */
[----:B------:R-:W-:Y:S02]  /*136f0*/  FMNMX.FTZ R4, R234, R4, !PT ;  /* 0x00000004ea047209 */ /* 0x000fe40007810000 */
[----:B------:R-:W-:Y:S02]  /*13700*/  FSEL R238, R44, -INF , P3 ;  /* 0xff8000002cee7808 */ /* 0x000fe40001800000 */
[----:B------:R-:W-:Y:S02]  /*13710*/  FSEL R203, R34, -INF , P1 ;  /* 0xff80000022cb7808 */ /* 0x000fe40000800000 */
[C---:B------:R-:W-:Y:S02]  /*13720*/  ISETP.GT.AND P0, PT, R0.reuse, 0x39, PT ;  /* 0x000000390000780c */ /* 0x040fe40003f04270 */
        /* <DEDUP_REMOVED lines=8> */
[C---:B------:R-:W-:Y:S02]  /*137b0*/  ISETP.GT.AND P0, PT, R0.reuse, 0x41, PT ;  /* 0x000000410000780c */ /* 0x040fe40003f04270 */
[----:B------:R-:W-:Y:S02]  /*137c0*/  FMNMX.FTZ R4, R229, R4, !PT ;  /* 0x00000004e5047209 */ /* 0x000fe40007810000 */
[----:B------:R-:W-:Y:S02]  /*137d0*/  FSEL R239, R45, -INF , P2 ;  /* 0xff8000002def7808 */ /* 0x000fe40001000000 */
[----:B------:R-:W-:Y:S02]  /*137e0*/  ISETP.GT.AND P1, PT, R0, 0x48, PT ;  /* 0x000000480000780c */ /* 0x000fe40003f24270 */
[----:B------:R-:W-:Y:S02]  /*137f0*/  ISETP.GT.AND P3, PT, R2, 0x58, PT ;  /* 0x000000580200780c */ /* 0x000fe40003f64270 */
[----:B------:R-:W-:Y:S02]  /*13800*/  FSEL R233, R39, -INF , P0 ;  /* 0xff80000027e97808 */ /* 0x000fe40000000000 */
        /* <DEDUP_REMOVED lines=11> */
[----:B------:R-:W-:Y:S02]  /*138c0*/  ISETP.GT.AND P1, PT, R0, 0x58, PT ;  /* 0x000000580000780c */ /* 0x000fe40003f24270 */
[----:B------:R-:W-:Y:S02]  /*138d0*/  FSEL R244, R49, -INF , P2 ;  /* 0xff80000031f47808 */ /* 0x000fe40001000000 */
[----:B------:R-:W-:Y:S02]  /*138e0*/  ISETP.GT.AND P2, PT, R2, 0x60, PT ;  /* 0x000000600200780c */ /* 0x000fe40003f44270 */
[----:B------:R-:W-:Y:S02]  /*138f0*/  FMNMX.FTZ R117, R243, R117, !PT ;  /* 0x00000075f3757209 */ /* 0x000fe40007810000 */
[----:B------:R-:W-:Y:S02]  /*13900*/  FMNMX.FTZ R4, R236, R4, !PT ;  /* 0x00000004ec047209 */ /* 0x000fe40007810000 */
[----:B------:R-:W-:Y:S02]  /*13910*/  FSEL R241, R47, -INF , P0 ;  /* 0xff8000002ff17808 */ /* 0x000fe40000000000 */
[----:B------:R-:W-:Y:S02]  /*13920*/  FSEL R252, R52, -INF , P2 ;  /* 0xff80000034fc7808 */ /* 0x000fe40001000000 */
        /* <DEDUP_REMOVED lines=8> */
[----:B------:R-:W-:Y:S02]  /*139b0*/  FMNMX.FTZ R117, R252, R117, !PT ;  /* 0x00000075fc757209 */ /* 0x000fe40007810000 */
[C---:B------:R-:W-:Y:S02]  /*139c0*/  ISETP.GT.AND P2, PT, R2.reuse, 0x79, PT ;  /* 0x000000790200780c */ /* 0x040fe40003f44270 */
[----:B------:R-:W-:Y:S02]  /*139d0*/  ISETP.GT.AND P3, PT, R2, 0x78, PT ;  /* 0x000000780200780c */ /* 0x000fe40003f64270 */
[----:B------:R-:W-:Y:S02]  /*139e0*/  FMNMX.FTZ R2, R240, R4, !PT ;  /* 0x00000004f0027209 */ /* 0x000fe40007810000 */
[----:B------:R-:W-:Y:S02]  /*139f0*/  FSEL R19, R56, -INF , P0 ;  /* 0xff80000038137808 */ /* 0x000fe40000000000 */
[----:B------:R-:W-:Y:S02]  /*13a00*/  FMNMX.FTZ R117, R242, R117, !PT ;  /* 0x00000075f2757209 */ /* 0x000fe40007810000 */
[----:B------:R-:W-:Y:S02]  /*13a10*/  FMNMX.FTZ R2, R241, R2, !PT ;  /* 0x00000002f1027209 */ /* 0x000fe40007810000 */
[----:B------:R-:W-:Y:S02]  /*13a20*/  FSEL R245, R57, -INF , P6 ;  /* 0xff80000039f57808 */ /* 0x000fe40003000000 */
[----:B------:R-:W-:Y:S02]  /*13a30*/  FMNMX.FTZ R117, R19, R117, !PT ;  /* 0x0000007513757209 */ /* 0x000fe40007810000 */
[----:B------:R-:W-:Y:S02]  /*13a40*/  ISETP.GT.AND P1, PT, R0, 0x60, PT ;  /* 0x000000600000780c */ /* 0x000fe40003f24270 */
[----:B------:R-:W-:Y:S02]  /*13a50*/  FMNMX.FTZ R2, R246, R2, !PT ;  /* 0x00000002f6027209 */ /* 0x000fe40007810000 */
[----:B------:R-:W-:Y:S02]  /*13a60*/  FSEL R250, R60, -INF , P5 ;  /* 0xff8000003cfa7808 */ /* 0x000fe40002800000 */
[----:B------:R-:W-:Y:S02]  /*13a70*/  FMNMX.FTZ R117, R245, R117, !PT ;  /* 0x00000075f5757209 */ /* 0x000fe40007810000 */
[----:B------:R-:W-:Y:S02]  /*13a80*/  FSEL R249, R54, -INF , P1 ;  /* 0xff80000036f97808 */ /* 0x000fe40000800000 */
[----:B------:R-:W-:Y:S01]  /*13a90*/  ISETP.GT.AND P0, PT, R0, 0x61, PT ;  /* 0x000000610000780c */ /* 0x000fe20003f04270 */
[----:B----4-:R-:W-:Y:S01]  /*13aa0*/  IMAD.MOV.U32 R15, RZ, RZ, 0x6 ;  /* 0x00000006ff0f7424 */ /* 0x010fe200078e00ff */
[----:B------:R-:W-:Y:S02]  /*13ab0*/  FMNMX.FTZ R2, R248, R2, !PT ;  /* 0x00000002f8027209 */ /* 0x000fe40007810000 */
[----:B------:R-:W-:Y:S02]  /*13ac0*/  FSEL R18, R61, -INF , P4 ;  /* 0xff8000003d127808 */ /* 0x000fe40002000000 */
[----:B------:R-:W-:Y:S02]  /*13ad0*/  FMNMX.FTZ R117, R250, R117, !PT ;  /* 0x00000075fa757209 */ /* 0x000fe40007810000 */
[----:B------:R-:W-:Y:S02]  /*13ae0*/  FSEL R251, R55, -INF , P0 ;  /* 0xff80000037fb7808 */ /* 0x000fe40000000000 */
        /* <DEDUP_REMOVED lines=9> */
[----:B------:R-:W-:Y:S02]  /*13b80*/  FSEL R28, R59, -INF , P0 ;  /* 0xff8000003b1c7808 */ /* 0x000fe40000000000 */
[----:B------:R-:W-:Y:S02]  /*13b90*/  ISETP.GT.AND P1, PT, R0, 0x70, PT ;  /* 0x000000700000780c */ /* 0x000fe40003f24270 */
[----:B------:R-:W-:Y:S02]  /*13ba0*/  FMNMX.FTZ R2, R24, R2, !PT ;  /* 0x0000000218027209 */ /* 0x000fe40007810000 */
[----:B------:R-:W-:Y:S02]  /*13bb0*/  FMNMX.FTZ R117, R16, R117, !PT ;  /* 0x0000007510757209 */ /* 0x000fe40007810000 */
[----:B------:R-:W-:Y:S02]  /*13bc0*/  FSEL R25, R62, -INF , P1 ;  /* 0xff8000003e197808 */ /* 0x000fe40000800000 */
[----:B------:R-:W-:Y:S01]  /*13bd0*/  FMNMX.FTZ R2, R28, R2, !PT ;  /* 0x000000021c027209 */ /* 0x000fe20007810000 */
[----:B------:R-:W1:Y:S01]  /*13be0*/  SHFL.BFLY PT, R4, R117, 0x2, 0x1f ;  /* 0x0c401f0075047f89 */ /* 0x000e6200000e0000 */
[C---:B------:R-:W-:Y:S02]  /*13bf0*/  ISETP.GT.AND P0, PT, R0.reuse, 0x71, PT ;  /* 0x000000710000780c */ /* 0x040fe40003f04270 */
[C---:B------:R-:W-:Y:S02]  /*13c00*/  ISETP.GT.AND P1, PT, R0.reuse, 0x78, PT ;  /* 0x000000780000780c */ /* 0x040fe40003f24270 */
[----:B------:R-:W-:Y:S02]  /*13c10*/  FSEL R32, R63, -INF , P0 ;  /* 0xff8000003f207808 */ /* 0x000fe40000000000 */
[----:B------:R-:W-:Y:S02]  /*13c20*/  FMNMX.FTZ R2, R25, R2, !PT ;  /* 0x0000000219027209 */ /* 0x000fe40007810000 */
[----:B------:R-:W-:Y:S02]  /*13c30*/  ISETP.GT.AND P0, PT, R0, 0x79, PT ;  /* 0x000000790000780c */ /* 0x000fe40003f04270 */
[----:B------:R-:W-:Y:S02]  /*13c40*/  FMNMX.FTZ R0, R32, R2, !PT ;  /* 0x0000000220007209 */ /* 0x000fe40007810000 */
[----:B------:R-:W-:Y:S02]  /*13c50*/  FSEL R26, R66, -INF , P1 ;  /* 0xff800000421a7808 */ /* 0x000fe40000800000 */
[C---:B------:R-:W-:Y:S02]  /*13c60*/  LOP3.LUT P6, RZ, R119.reuse, 0x2, RZ, 0xc0, !PT ;  /* 0x0000000277ff7812 */ /* 0x040fe400078cc0ff */
[----:B------:R-:W-:Y:S02]  /*13c70*/  LOP3.LUT P5, RZ, R119, 0x1, RZ, 0xc0, !PT ;  /* 0x0000000177ff7812 */ /* 0x000fe400078ac0ff */
[----:B------:R-:W-:Y:S02]  /*13c80*/  FSEL R119, R67, -INF , P0 ;  /* 0xff80000043777808 */ /* 0x000fe40000000000 */
[----:B------:R-:W-:Y:S02]  /*13c90*/  FMNMX.FTZ R0, R26, R0, !PT ;  /* 0x000000001a007209 */ /* 0x000fe40007810000 */
[----:B------:R-:W-:Y:S02]  /*13ca0*/  ISETP.GE.AND P2, PT, R200, 0x1, PT ;  /* 0x00000001c800780c */ /* 0x000fe40003f46270 */
[----:B------:R-:W-:Y:S02]  /*13cb0*/  FMNMX.FTZ R0, R119, R0, !PT ;  /* 0x0000000077007209 */ /* 0x000fe40007810000 */
[----:B-1----:R-:W-:Y:S03]  /*13cc0*/  FMNMX.FTZ R117, R117, R4, !PT ;  /* 0x0000000475757209 */ /* 0x002fe60007810000 */
[----:B------:R-:W1:Y:S06]  /*13cd0*/  SHFL.BFLY PT, R2, R0, 0x2, 0x1f ;  /* 0x0c401f0000027f89 */ /* 0x000e6c00000e0000 */
[----:B------:R-:W-:Y:S02]  /*13ce0*/  @P2 SHF.R.S32.HI R6, RZ, 0x1f, R228 ;  /* 0x0000001fff062819 */ /* 0x000fe400000114e4 */
[----:B------:R-:W4:Y:S03]  /*13cf0*/  SHFL.BFLY PT, R4, R117, 0x1, 0x1f ;  /* 0x0c201f0075047f89 */ /* 0x000f2600000e0000 */
[----:B------:R-:W-:Y:S04]  /*13d00*/  @P2 IMAD R6, R6, c[0x0][0x1e0], RZ ;  /* 0x0000780006062a24 */ /* 0x000fe800078e02ff */
[----:B------:R-:W-:Y:S01]  /*13d10*/  @P2 IMAD R6, R228, c[0x0][0x1e4], R6 ;  /* 0x00007900e4062a24 */ /* 0x000fe200078e0206 */
[----:B-1----:R-:W-:Y:S05]  /*13d20*/  FMNMX.FTZ R0, R0, R2, !PT ;  /* 0x0000000200007209 */ /* 0x002fea0007810000 */
[----:B------:R-:W1:Y:S01]  /*13d30*/  SHFL.BFLY PT, R2, R0, 0x1, 0x1f ;  /* 0x0c201f0000027f89 */ /* 0x000e6200000e0000 */
[----:B----4-:R-:W-:Y:S01]  /*13d40*/  FMNMX.FTZ R117, R117, R4, !PT ;  /* 0x0000000475757209 */ /* 0x010fe20007810000 */
[----:B------:R-:W-:Y:S03]  /*13d50*/  @P2 IMAD.WIDE.U32 R4, R228, c[0x0][0x1e0], RZ ;  /* 0x00007800e4042a25 */ /* 0x000fe600078e00ff */
[C---:B------:R-:W-:Y:S01]  /*13d60*/  FSETP.NEU.FTZ.AND P1, PT, R117.reuse, -INF , PT ;  /* 0xff8000007500780b */ /* 0x040fe20003f3d000 */
[----:B------:R-:W-:Y:S01]  /*13d70*/  FMUL.FTZ R149, R117, c[0x0][0x2d0] ;  /* 0x0000b40075957a20 */ /* 0x000fe20000410000 */
[----:B------:R-:W-:Y:S01]  /*13d80*/  @P2 IADD3 R5, R5, R6, RZ ;  /* 0x0000000605052210 */ /* 0x000fe20007ffe0ff */
[C---:B------:R-:W-:Y:S03]  /*13d90*/  @P2 IMAD.SHL.U32 R6, R4.reuse, 0x80, RZ ;  /* 0x0000008004062824 */ /* 0x040fe600078e00ff */
[----:B------:R-:W-:Y:S02]  /*13da0*/  FSEL R149, R149, RZ, P1 ;  /* 0x000000ff95957208 */ /* 0x000fe40000800000 */
[----:B------:R-:W-:Y:S02]  /*13db0*/  @P2 SHF.L.U64.HI R4, R4, 0x7, R5 ;  /* 0x0000000704042819 */ /* 0x000fe40000010205 */
[----:B------:R-:W-:Y:S01]  /*13dc0*/  @P2 IADD3 R5, P3, R6, R14, RZ ;  /* 0x0000000e06052210 */ /* 0x000fe20007f7e0ff */
[--C-:B------:R-:W-:Y:S02]  /*13dd0*/  FFMA.FTZ R7, R116, c[0x0][0x2d0], -R149.reuse ;  /* 0x0000b40074077a23 */ /* 0x100fe40000010895 */
[----:B------:R-:W-:Y:S02]  /*13de0*/  IMAD.MOV.U32 R14, RZ, RZ, c[0x0][0x1e0] ;  /* 0x00007800ff0e7624 */ /* 0x000fe400078e00ff */
[----:B------:R4:W-:Y:S01]  /*13df0*/  MUFU.EX2 R27, R7 ;  /* 0x00000007001b7308 */ /* 0x0009e20000000800 */
[----:B-1----:R-:W-:Y:S01]  /*13e00*/  FMNMX.FTZ R116, R0, R2, !PT ;  /* 0x0000000200747209 */ /* 0x002fe20007810000 */
[----:B------:R-:W-:Y:S01]  /*13e10*/  IMAD.SHL.U32 R13, R14, 0x40, RZ ;  /* 0x000000400e0d7824 */ /* 0x000fe200078e00ff */
[----:B--2---:R-:W-:Y:S01]  /*13e20*/  @P2 IADD3 R0, P0, R6, R11, RZ ;  /* 0x0000000b06002210 */ /* 0x004fe20007f1e0ff */
[----:B------:R-:W-:Y:S02]  /*13e30*/  FFMA.FTZ R6, R148, c[0x0][0x2d0], -R149 ;  /* 0x0000b40094067a23 */ /* 0x000fe40000010895 */
[----:B------:R-:W-:Y:S04]  /*13e40*/  FMUL.FTZ R148, R116, c[0x0][0x2d0] ;  /* 0x0000b40074947a20 */ /* 0x000fe80000410000 */
[----:B------:R-:W-:Y:S01]  /*13e50*/  MUFU.EX2 R21, R6 ;  /* 0x0000000600157308 */ /* 0x000fe20000000800 */
[C---:B---3--:R-:W-:Y:S01]  /*13e60*/  @P2 IMAD.X R2, R4.reuse, 0x1, R9, P3 ;  /* 0x0000000104022824 */ /* 0x048fe200018e0609 */
[C---:B------:R-:W-:Y:S01]  /*13e70*/  @P2 LEA R8, P3, R5.reuse, c[0x0][0x1c8], 0x1 ;  /* 0x0000720005082a11 */ /* 0x040fe200078608ff */
[----:B------:R-:W-:Y:S01]  /*13e80*/  @P2 IMAD.X R4, R4, 0x1, R10, P0 ;  /* 0x0000000104042824 */ /* 0x000fe200000e060a */
[----:B------:R-:W-:Y:S01]  /*13e90*/  @P2 LEA R10, P0, R0, c[0x0][0x1c8], 0x1 ;  /* 0x00007200000a2a11 */ /* 0x000fe200078008ff */
[--C-:B----4-:R-:W-:Y:S01]  /*13ea0*/  FFMA.FTZ R7, R156, c[0x0][0x2d0], -R149.reuse ;  /* 0x0000b4009c077a23 */ /* 0x110fe20000010895 */
[----:B------:R-:W-:Y:S01]  /*13eb0*/  @P2 LEA.HI.X R9, R5, c[0x0][0x1cc], R2, 0x1, P3 ;  /* 0x0000730005092a11 */ /* 0x000fe200018f0c02 */
[----:B------:R-:W-:Y:S01]  /*13ec0*/  FFMA.FTZ R2, R157, c[0x0][0x2d0], -R149 ;  /* 0x0000b4009d027a23 */ /* 0x000fe20000010895 */
[----:B------:R-:W-:Y:S02]  /*13ed0*/  @P2 LEA.HI.X R11, R0, c[0x0][0x1cc], R4, 0x1, P0 ;  /* 0x00007300000b2a11 */ /* 0x000fe400000f0c04 */
[----:B------:R-:W1:Y:S01]  /*13ee0*/  MUFU.EX2 R247, R7 ;  /* 0x0000000700f77308 */ /* 0x000e620000000800 */
[----:B------:R-:W-:Y:S01]  /*13ef0*/  FSETP.NEU.FTZ.AND P0, PT, R116, -INF , PT ;  /* 0xff8000007400780b */ /* 0x000fe20003f1d000 */
[----:B------:R2:W-:Y:S01]  /*13f00*/  @P2 LDGSTS.E.BYPASS.LTC128B.128 [R227+0x8100], [R8.64], !P5 ;  /* 0x0810000008e32fae */ /* 0x0005e2000e901d48 */
[----:B------:R-:W-:Y:S01]  /*13f10*/  @P2 IADD3 R0, P3, R13, 0x80, RZ ;  /* 0x000000800d002810 */ /* 0x000fe20007f7e0ff */
[----:B------:R-:W-:Y:S01]  /*13f20*/  IMAD.MOV.U32 R13, RZ, RZ, c[0x0][0x1e0] ;  /* 0x00007800ff0d7624 */ /* 0x000fe200078e00ff */
[----:B------:R-:W-:Y:S03]  /*13f30*/  FSEL R148, R148, RZ, P0 ;  /* 0x000000ff94947208 */ /* 0x000fe60000000000 */
[C---:B------:R-:W-:Y:S01]  /*13f40*/  @P2 IMAD.SHL.U32 R14, R13.reuse, 0x40, RZ ;  /* 0x000000400d0e2824 */ /* 0x040fe200078e00ff */
[----:B------:R-:W-:Y:S01]  /*13f50*/  @P2 SHF.L.U64.HI R15, R13, R15, c[0x0][0x1e4] ;  /* 0x000079000d0f2619 */ /* 0x000fe2000001020f */
[----:B------:R5:W3:Y:S01]  /*13f60*/  MUFU.EX2 R4, R2 ;  /* 0x0000000200047308 */ /* 0x000ae20000000800 */
[--C-:B------:R-:W-:Y:S01]  /*13f70*/  FFMA.FTZ R5, R159, c[0x0][0x2d0], -R148.reuse ;  /* 0x0000b4009f057a23 */ /* 0x100fe20000010894 */
[----:B------:R4:W-:Y:S01]  /*13f80*/  @P2 LDGSTS.E.BYPASS.LTC128B.128 [R227+0xc100], [R10.64], !P6 ;  /* 0x0c1000000ae32fae */ /* 0x0009e2000f101d48 */
[----:B------:R-:W-:Y:S07]  /*13f90*/  FFMA.FTZ R13, R161, c[0x0][0x2d0], -R148 ;  /* 0x0000b400a10d7a23 */ /* 0x000fee0000010894 */
[----:B------:R4:W-:Y:S01]  /*13fa0*/  MUFU.EX2 R156, R5 ;  /* 0x00000005009c7308 */ /* 0x0009e20000000800 */
[----:B-1----:R-:W-:Y:S09]  /*13fb0*/  F2FP.BF16.PACK_AB R144, R247, R27 ;  /* 0x0000001bf790723e */ /* 0x002ff200000010ff */
[----:B------:R1:W1:Y:S01]  /*13fc0*/  MUFU.EX2 R20, R13 ;  /* 0x0000000d00147308 */ /* 0x0002620000000800 */
[----:B-----5:R-:W-:Y:S01]  /*13fd0*/  @P2 IADD3.X R2, RZ, R12, RZ, P3, !PT ;  /* 0x0000000cff022210 */ /* 0x020fe20001ffe4ff */
[----:B---3--:R-:W-:Y:S01]  /*13fe0*/  IMAD.MOV.U32 R159, RZ, RZ, R4 ;  /* 0x000000ffff9f7224 */ /* 0x008fe200078e0004 */
[-C--:B------:R-:W-:Y:S01]  /*13ff0*/  @P2 IADD3 R4, P3, R8, R14.reuse, RZ ;  /* 0x0000000e08042210 */ /* 0x080fe20007f7e0ff */
[----:B--2---:R-:W-:Y:S02]  /*14000*/  FFMA.FTZ R8, R158, c[0x0][0x2d0], -R148 ;  /* 0x0000b4009e087a23 */ /* 0x004fe40000010894 */
[----:B------:R-:W-:Y:S04]  /*14010*/  IMAD.MOV.U32 R158, RZ, RZ, R21 ;  /* 0x000000ffff9e7224 */ /* 0x000fe800078e0015 */
[----:B------:R2:W-:Y:S01]  /*14020*/  MUFU.EX2 R161, R8 ;  /* 0x0000000800a17308 */ /* 0x0005e20000000800 */
[--C-:B----4-:R-:W-:Y:S01]  /*14030*/  @P2 IMAD.X R5, R9, 0x1, R15.reuse, P3 ;  /* 0x0000000109052824 */ /* 0x110fe200018e060f */
[C---:B------:R-:W-:Y:S02]  /*14040*/  @P2 IADD3 R6, P3, R4.reuse, R14, RZ ;  /* 0x0000000e04062210 */ /* 0x040fe40007f7e0ff */
[----:B------:R-:W-:Y:S02]  /*14050*/  F2FP.BF16.PACK_AB R146, R159, R158 ;  /* 0x0000009e9f92723e */ /* 0x000fe400000010ff */
[----:B------:R3:W-:Y:S01]  /*14060*/  @P2 LDGSTS.E.BYPASS.LTC128B.128 [R227+0x9100], [R4.64], !P5 ;  /* 0x0910000004e32fae */ /* 0x0007e2000e901d48 */
[C-C-:B------:R-:W-:Y:S01]  /*14070*/  @P2 IMAD.X R7, R5.reuse, 0x1, R15.reuse, P3 ;  /* 0x0000000105072824 */ /* 0x140fe200018e060f */
[----:B------:R-:W-:Y:S05]  /*14080*/  @P2 IADD3 R12, P3, R4, R0, RZ ;  /* 0x00000000040c2210 */ /* 0x000fea0007f7e0ff */
[--C-:B-1----:R-:W-:Y:S01]  /*14090*/  @P2 IMAD.X R13, R5, 0x1, R2.reuse, P3 ;  /* 0x00000001050d2824 */ /* 0x102fe200018e0602 */
[C---:B------:R-:W-:Y:S01]  /*140a0*/  @P2 IADD3 R14, P3, R6.reuse, R14, RZ ;  /* 0x0000000e060e2210 */ /* 0x040fe20007f7e0ff */
[----:B------:R3:W-:Y:S04]  /*140b0*/  @P2 LDGSTS.E.BYPASS.LTC128B.128 [R227+0xd100], [R4.64+0x80], !P6 ;  /* 0x0d10008004e32fae */ /* 0x0007e8000f101d48 */
[----:B------:R-:W-:Y:S01]  /*140c0*/  @P2 IMAD.X R15, R7, 0x1, R15, P3 ;  /* 0x00000001070f2824 */ /* 0x000fe200018e060f */
[----:B--2---:R-:W-:Y:S03]  /*140d0*/  @P2 IADD3 R8, P3, R6, R0, RZ ;  /* 0x0000000006082210 */ /* 0x004fe60007f7e0ff */
[----:B------:R1:W-:Y:S01]  /*140e0*/  @P2 LDGSTS.E.BYPASS.LTC128B.128 [R227+0xa100], [R6.64], !P5 ;  /* 0x0a10000006e32fae */ /* 0x0003e2000e901d48 */
[----:B------:R-:W-:Y:S01]  /*140f0*/  FSEL R0, R117, RZ, P1 ;  /* 0x000000ff75007208 */ /* 0x000fe20000800000 */
[----:B------:R-:W-:Y:S01]  /*14100*/  @P2 IMAD.X R9, R7, 0x1, R2, P3 ;  /* 0x0000000107092824 */ /* 0x000fe200018e0602 */
[----:B------:R-:W-:Y:S03]  /*14110*/  FSEL R2, R116, RZ, P0 ;  /* 0x000000ff74027208 */ /* 0x000fe60000000000 */
[----:B------:R-:W-:Y:S02]  /*14120*/  FADD.FTZ R0, -R0, R3 ;  /* 0x0000000300007221 */ /* 0x000fe40000010100 */
[----:B------:R2:W-:Y:S02]  /*14130*/  @P2 LDGSTS.E.BYPASS.LTC128B.128 [R227+0xe100], [R12.64], !P6 ;  /* 0x0e1000000ce32fae */ /* 0x0005e4000f101d48 */
[----:B------:R-:W-:Y:S04]  /*14140*/  FMUL.FTZ R0, R0, c[0x0][0x2d0] ;  /* 0x0000b40000007a20 */ /* 0x000fe80000410000 */
[----:B------:R4:W5:Y:S02]  /*14150*/  MUFU.EX2 R3, R0 ;  /* 0x0000000000037308 */ /* 0x0009640000000800 */
[----:B------:R2:W-:Y:S01]  /*14160*/  @P2 LDGSTS.E.BYPASS.LTC128B.128 [R227+0xb100], [R14.64], !P5 ;  /* 0x0b1000000ee32fae */ /* 0x0005e2000e901d48 */
[----:B---3--:R-:W-:Y:S02]  /*14170*/  FFMA.FTZ R4, R160, c[0x0][0x2d0], -R148 ;  /* 0x0000b400a0047a23 */ /* 0x008fe40000010894 */
[----:B------:R-:W-:Y:S05]  /*14180*/  IMAD.MOV.U32 R160, RZ, RZ, R20 ;  /* 0x000000ffffa07224 */ /* 0x000fea00078e0014 */
[----:B------:R3:W-:Y:S01]  /*14190*/  @P2 LDGSTS.E.BYPASS.LTC128B.128 [R227+0xf100], [R8.64], !P6 ;  /* 0x0f10000008e32fae */ /* 0x0007e2000f101d48 */
[----:B------:R1:W1:Y:S01]  /*141a0*/  MUFU.EX2 R157, R4 ;  /* 0x00000004009d7308 */ /* 0x0002620000000800 */
[----:B------:R-:W-:Y:S06]  /*141b0*/  F2FP.BF16.PACK_AB R145, R160, R156 ;  /* 0x0000009ca091723e */ /* 0x000fec00000010ff */
[----:B------:R-:W-:Y:S01]  /*141c0*/  LDSM.16.MT88.4 R20, [R206+0x100] ;  /* 0x00010000ce14783b */ /* 0x000fe20000004200 */
[----:B----4-:R-:W-:Y:S01]  /*141d0*/  FADD.FTZ R0, -R2, R118 ;  /* 0x0000007602007221 */ /* 0x010fe20000010100 */
[----:B------:R-:W-:Y:S01]  /*141e0*/  MOV R118, R26 ;  /* 0x0000001a00767202 */ /* 0x000fe20000000f00 */
[----:B------:R-:W-:Y:S05]  /*141f0*/  FFMA.FTZ R2, R150, c[0x0][0x2d0], -R149 ;  /* 0x0000b40096027a23 */ /* 0x000fea0000010895 */
[----:B------:R-:W-:Y:S01]  /*14200*/  LDSM.16.MT88.4 R36, [R208+0x100] ;  /* 0x00010000d024783b */ /* 0x000fe20000004200 */
[----:B------:R-:W-:Y:S02]  /*14210*/  FMUL.FTZ R0, R0, c[0x0][0x2d0] ;  /* 0x0000b40000007a20 */ /* 0x000fe40000410000 */
[C---:B-----5:R-:W-:Y:S02]  /*14220*/  FMUL.FTZ R5, R3.reuse, R121 ;  /* 0x0000007903057220 */ /* 0x060fe40000410000 */
[C---:B------:R-:W-:Y:S02]  /*14230*/  FMUL.FTZ R49, R3.reuse, R105 ;  /* 0x0000006903317220 */ /* 0x040fe40000410000 */
[----:B------:R-:W4:Y:S01]  /*14240*/  MUFU.EX2 R0, R0 ;  /* 0x0000000000007308 */ /* 0x000f220000000800 */
[----:B--2---:R-:W2:Y:S01]  /*14250*/  LDSM.16.MT88.4 R12, [R205+0x100] ;  /* 0x00010000cd0c783b */ /* 0x004ea20000004200 */
[----:B-1----:R-:W-:Y:S01]  /*14260*/  FMUL.FTZ R4, R3, R120 ;  /* 0x0000007803047220 */ /* 0x002fe20000410000 */
[----:B------:R-:W-:Y:S01]  /*14270*/  F2FP.BF16.PACK_AB R147, R157, R161 ;  /* 0x000000a19d93723e */ /* 0x000fe200000010ff */
[C---:B---3--:R-:W-:Y:S01]  /*14280*/  FMUL.FTZ R8, R3.reuse, R124 ;  /* 0x0000007c03087220 */ /* 0x048fe20000410000 */
[----:B------:R-:W-:Y:S01]  /*14290*/  MOV R120, R28 ;  /* 0x0000001c00787202 */ /* 0x000fe20000000f00 */
[C---:B------:R-:W-:Y:S02]  /*142a0*/  FMUL.FTZ R9, R3.reuse, R125 ;  /* 0x0000007d03097220 */ /* 0x040fe40000410000 */
[----:B------:R-:W-:Y:S01]  /*142b0*/  IMAD.MOV.U32 R124, RZ, RZ, R18 ;  /* 0x000000ffff7c7224 */ /* 0x000fe200078e0012 */
[----:B------:R-:W1:Y:S01]  /*142c0*/  LDSM.16.MT88.4 R28, [R209+0x100] ;  /* 0x00010000d11c783b */ /* 0x000e620000004200 */
[----:B------:R-:W-:Y:S02]  /*142d0*/  IMAD.MOV.U32 R125, RZ, RZ, R17 ;  /* 0x000000ffff7d7224 */ /* 0x000fe400078e0011 */
[C---:B------:R-:W-:Y:S02]  /*142e0*/  FMUL.FTZ R17, R3.reuse, R73 ;  /* 0x0000004903117220 */ /* 0x040fe40000410000 */
[----:B------:R-:W-:Y:S02]  /*142f0*/  IMAD.MOV.U32 R121, RZ, RZ, R24 ;  /* 0x000000ffff797224 */ /* 0x000fe400078e0018 */
[C---:B------:R-:W-:Y:S01]  /*14300*/  FMUL.FTZ R24, R3.reuse, R80 ;  /* 0x0000005003187220 */ /* 0x040fe20000410000 */
[----:B------:R-:W3:Y:S01]  /*14310*/  LDSM.16.MT88.4 R44, [R205+0x4100] ;  /* 0x00410000cd2c783b */ /* 0x000ee20000004200 */
[----:B------:R-:W-:Y:S02]  /*14320*/  IMAD.MOV.U32 R80, RZ, RZ, R25 ;  /* 0x000000ffff507224 */ /* 0x000fe400078e0019 */
[C---:B------:R-:W-:Y:S02]  /*14330*/  FMUL.FTZ R25, R3.reuse, R81 ;  /* 0x0000005103197220 */ /* 0x040fe40000410000 */
[----:B------:R-:W-:Y:S02]  /*14340*/  IMAD.MOV.U32 R81, RZ, RZ, R32 ;  /* 0x000000ffff517224 */ /* 0x000fe400078e0020 */
[C---:B----4-:R-:W-:Y:S01]  /*14350*/  FMUL.FTZ R11, R0.reuse, R127 ;  /* 0x0000007f000b7220 */ /* 0x050fe20000410000 */
[----:B------:R-:W4:Y:S01]  /*14360*/  LDSM.16.MT88.4 R52, [R206+0x4100] ;  /* 0x00410000ce34783b */ /* 0x000f220000004200 */
[----:B------:R5:W-:Y:S01]  /*14370*/  MUFU.EX2 R127, R2 ;  /* 0x00000002007f7308 */ /* 0x000be20000000800 */
[C---:B------:R-:W-:Y:S02]  /*14380*/  FMUL.FTZ R26, R0.reuse, R82 ;  /* 0x00000052001a7220 */ /* 0x040fe40000410000 */
[----:B------:R-:W-:Y:S02]  /*14390*/  IMAD.MOV.U32 R82, RZ, RZ, R27 ;  /* 0x000000ffff527224 */ /* 0x000fe400078e001b */
[C---:B------:R-:W-:Y:S02]  /*143a0*/  FMUL.FTZ R27, R0.reuse, R83 ;  /* 0x00000053001b7220 */ /* 0x040fe40000410000 */
[C---:B------:R-:W-:Y:S01]  /*143b0*/  FMUL.FTZ R7, R0.reuse, R123 ;  /* 0x0000007b00077220 */ /* 0x040fe20000410000 */
[----:B------:R-:W1:Y:S01]  /*143c0*/  LDSM.16.MT88.4 R60, [R209+0x4100] ;  /* 0x00410000d13c783b */ /* 0x000e620000004200 */
[----:B------:R-:W-:Y:S02]  /*143d0*/  IMAD.MOV.U32 R123, RZ, RZ, R250 ;  /* 0x000000ffff7b7224 */ /* 0x000fe400078e00fa */
[C---:B------:R-:W-:Y:S02]  /*143e0*/  FMUL.FTZ R51, R0.reuse, R107 ;  /* 0x0000006b00337220 */ /* 0x040fe40000410000 */
[C---:B------:R-:W-:Y:S02]  /*143f0*/  FMUL.FTZ R6, R0.reuse, R122 ;  /* 0x0000007a00067220 */ /* 0x040fe40000410000 */
[C---:B------:R-:W-:Y:S01]  /*14400*/  FMUL.FTZ R18, R0.reuse, R74 ;  /* 0x0000004a00127220 */ /* 0x040fe20000410000 */
[----:B------:R-:W0:Y:S01]  /*14410*/  LDGDEPBAR ;  /* 0x00000000000079af */ /* 0x000e220000000000 */
[C---:B------:R-:W-:Y:S02]  /*14420*/  FMUL.FTZ R32, R3.reuse, R88 ;  /* 0x0000005803207220 */ /* 0x040fe40000410000 */
[----:B------:R-:W-:Y:S01]  /*14430*/  FMUL.FTZ R33, R3, R89 ;  /* 0x0000005903217220 */ /* 0x000fe20000410000 */
[C---:B--2---:R-:W-:Y:S05]  /*14440*/  HMMA.16816.F32.BF16 R4, R144.reuse, R12, R4 ;  /* 0x0000000c9004723c */ /* 0x044fea0000041804 */
[----:B-----5:R-:W-:Y:S02]  /*14450*/  FFMA.FTZ R2, R151, c[0x0][0x2d0], -R149 ;  /* 0x0000b40097027a23 */ /* 0x020fe40000010895 */
[C---:B------:R-:W-:Y:S02]  /*14460*/  FMUL.FTZ R10, R0.reuse, R126 ;  /* 0x0000007e000a7220 */ /* 0x040fe40000410000 */
[----:B------:R2:W-:Y:S03]  /*14470*/  MUFU.EX2 R66, R2 ;  /* 0x0000000200427308 */ /* 0x0005e60000000800 */
[C---:B------:R-:W-:Y:S02]  /*14480*/  FMUL.FTZ R50, R0.reuse, R106 ;  /* 0x0000006a00327220 */ /* 0x040fe40000410000 */
[C---:B------:R-:W-:Y:S03]  /*14490*/  HMMA.16816.F32.BF16 R8, R144.reuse, R14, R8 ;  /* 0x0000000e9008723c */ /* 0x040fe60000041808 */
[C---:B------:R-:W-:Y:S02]  /*144a0*/  FMUL.FTZ R12, R3.reuse, R68 ;  /* 0x00000044030c7220 */ /* 0x040fe40000410000 */
[C---:B------:R-:W-:Y:S02]  /*144b0*/  FMUL.FTZ R13, R3.reuse, R69 ;  /* 0x00000045030d7220 */ /* 0x040fe40000410000 */
[C---:B------:R-:W-:Y:S02]  /*144c0*/  FMUL.FTZ R14, R0.reuse, R70 ;  /* 0x00000046000e7220 */ /* 0x040fe40000410000 */
[C---:B------:R-:W-:Y:S02]  /*144d0*/  FMUL.FTZ R15, R0.reuse, R71 ;  /* 0x00000047000f7220 */ /* 0x040fe40000410000 */
[----:B------:R-:W5:Y:S01]  /*144e0*/  LDSM.16.MT88.4 R68, [R208+0x4100] ;  /* 0x00410000d044783b */ /* 0x000f620000004200 */
[C---:B------:R-:W-:Y:S02]  /*144f0*/  FMUL.FTZ R34, R0.reuse, R90 ;  /* 0x0000005a00227220 */ /* 0x040fe40000410000 */
[----:B------:R-:W-:Y:S02]  /*14500*/  FMUL.FTZ R35, R0, R91 ;  /* 0x0000005b00237220 */ /* 0x000fe40000410000 */
[C---:B------:R-:W-:Y:S03]  /*14510*/  HMMA.16816.F32.BF16 R12, R144.reuse, R20, R12 ;  /* 0x00000014900c723c */ /* 0x040fe6000004180c */
[----:B--2---:R-:W-:Y:S01]  /*14520*/  FFMA.FTZ R2, R162, c[0x0][0x2d0], -R148 ;  /* 0x0000b400a2027a23 */ /* 0x004fe20000010894 */
[----:B------:R-:W-:Y:S01]  /*14530*/  LDSM.16.MT88.4 R88, [R209+0x4900] ;  /* 0x00490000d158783b */ /* 0x000fe20000004200 */
[----:B------:R-:W-:Y:S02]  /*14540*/  IMAD.MOV.U32 R122, RZ, RZ, R19 ;  /* 0x000000ffff7a7224 */ /* 0x000fe400078e0013 */
[----:B------:R2:W1:Y:S01]  /*14550*/  MUFU.EX2 R65, R2 ;  /* 0x0000000200417308 */ /* 0x0004620000000800 */
[C---:B------:R-:W-:Y:S04]  /*14560*/  FMUL.FTZ R19, R0.reuse, R75 ;  /* 0x0000004b00137220 */ /* 0x040fe80000410000 */
[----:B------:R-:W-:Y:S02]  /*14570*/  IMAD.MOV.U32 R126, RZ, RZ, R16 ;  /* 0x000000ffff7e7224 */ /* 0x000fe400078e0010 */
[C---:B------:R-:W-:Y:S02]  /*14580*/  FMUL.FTZ R16, R3.reuse, R72 ;  /* 0x0000004803107220 */ /* 0x040fe40000410000 */
[----:B------:R-:W3:Y:S01]  /*14590*/  LDSM.16.MT88.4 R72, [R205+0x900] ;  /* 0x00090000cd48783b */ /* 0x000ee20000004200 */
[C---:B------:R-:W-:Y:S02]  /*145a0*/  FMUL.FTZ R20, R3.reuse, R76 ;  /* 0x0000004c03147220 */ /* 0x040fe40000410000 */
[----:B------:R-:W-:Y:S02]  /*145b0*/  FMUL.FTZ R21, R3, R77 ;  /* 0x0000004d03157220 */ /* 0x000fe40000410000 */
[C---:B------:R-:W-:Y:S03]  /*145c0*/  HMMA.16816.F32.BF16 R16, R144.reuse, R22, R16 ;  /* 0x000000169010723c */ /* 0x040fe60000041810 */
[C---:B------:R-:W-:Y:S02]  /*145d0*/  FMUL.FTZ R43, R0.reuse, R99 ;  /* 0x00000063002b7220 */ /* 0x040fe40000410000 */
[----:B------:R-:W-:Y:S02]  /*145e0*/  IMAD.MOV.U32 R99, RZ, RZ, R125 ;  /* 0x000000ffff637224 */ /* 0x000fe400078e007d */
[C---:B------:R-:W-:Y:S02]  /*145f0*/  FMUL.FTZ R22, R0.reuse, R78 ;  /* 0x0000004e00167220 */ /* 0x040fe40000410000 */
[C---:B------:R-:W-:Y:S02]  /*14600*/  FMUL.FTZ R23, R0.reuse, R79 ;  /* 0x0000004f00177220 */ /* 0x040fe40000410000 */
[----:B------:R-:W3:Y:S01]  /*14610*/  LDSM.16.MT88.4 R76, [R206+0x900] ;  /* 0x00090000ce4c783b */ /* 0x000ee20000004200 */
[----:B--2---:R-:W-:Y:S02]  /*14620*/  FFMA.FTZ R2, R163, c[0x0][0x2d0], -R148 ;  /* 0x0000b400a3027a23 */ /* 0x004fe40000010894 */
[----:B------:R-:W-:Y:S02]  /*14630*/  IMAD.MOV.U32 R125, RZ, RZ, R247 ;  /* 0x000000ffff7d7224 */ /* 0x000fe400078e00f7 */
[C---:B-1----:R-:W-:Y:S01]  /*14640*/  HMMA.16816.F32.BF16 R20, R144.reuse, R28, R20 ;  /* 0x0000001c9014723c */ /* 0x042fe20000041814 */
[----:B------:R1:W2:Y:S02]  /*14650*/  MUFU.EX2 R67, R2 ;  /* 0x0000000200437308 */ /* 0x0002a40000000800 */
[--C-:B------:R-:W-:Y:S02]  /*14660*/  FFMA.FTZ R99, R99, c[0x0][0x2d0], -R149.reuse ;  /* 0x0000b40063637a23 */ /* 0x100fe40000010895 */
[C---:B------:R-:W-:Y:S02]  /*14670*/  FMUL.FTZ R40, R3.reuse, R96 ;  /* 0x0000006003287220 */ /* 0x040fe40000410000 */
[C---:B------:R-:W-:Y:S01]  /*14680*/  FMUL.FTZ R28, R3.reuse, R84 ;  /* 0x00000054031c7220 */ /* 0x040fe20000410000 */
[C---:B------:R-:W-:Y:S04]  /*14690*/  HMMA.16816.F32.BF16 R24, R144.reuse, R30, R24 ;  /* 0x0000001e9018723c */ /* 0x040fe80000041818 */
[C---:B------:R-:W-:Y:S02]  /*146a0*/  FMUL.FTZ R29, R3.reuse, R85 ;  /* 0x00000055031d7220 */ /* 0x040fe40000410000 */
[----:B------:R-:W-:Y:S02]  /*146b0*/  FMUL.FTZ R41, R3, R97 ;  /* 0x0000006103297220 */ /* 0x000fe40000410000 */
[C---:B------:R-:W-:Y:S04]  /*146c0*/  FMUL.FTZ R30, R0.reuse, R86 ;  /* 0x00000056001e7220 */ /* 0x040fe80000410000 */
[----:B------:R-:W-:Y:S02]  /*146d0*/  FMUL.FTZ R31, R0, R87 ;  /* 0x00000057001f7220 */ /* 0x000fe40000410000 */
[----:B------:R-:W-:Y:S01]  /*146e0*/  LDSM.16.MT88.4 R84, [R208+0x900] ;  /* 0x00090000d054783b */ /* 0x000fe20000004200 */
[----:B------:R-:W-:Y:S02]  /*146f0*/  IMAD.MOV.U32 R97, RZ, RZ, R80 ;  /* 0x000000ffff617224 */ /* 0x000fe400078e0050 */
[----:B-1----:R-:W-:Y:S02]  /*14700*/  FFMA.FTZ R2, R152, c[0x0][0x2d0], -R149 ;  /* 0x0000b40098027a23 */ /* 0x002fe40000010895 */
[C---:B------:R-:W-:Y:S02]  /*14710*/  HMMA.16816.F32.BF16 R28, R144.reuse, R36, R28 ;  /* 0x00000024901c723c */ /* 0x040fe4000004181c */
[----:B------:R1:W1:Y:S01]  /*14720*/  MUFU.EX2 R83, R2 ;  /* 0x0000000200537308 */ /* 0x0002620000000800 */
[--C-:B------:R-:W-:Y:S02]  /*14730*/  FFMA.FTZ R97, R97, c[0x0][0x2d0], -R148.reuse ;  /* 0x0000b40061617a23 */ /* 0x100fe40000010894 */
[C---:B------:R-:W-:Y:S02]  /*14740*/  FMUL.FTZ R42, R0.reuse, R98 ;  /* 0x00000062002a7220 */ /* 0x040fe40000410000 */
[C---:B------:R-:W-:Y:S01]  /*14750*/  FMUL.FTZ R36, R3.reuse, R92 ;  /* 0x0000005c03247220 */ /* 0x040fe20000410000 */
[C---:B------:R-:W-:Y:S04]  /*14760*/  HMMA.16816.F32.BF16 R32, R144.reuse, R38, R32 ;  /* 0x000000269020723c */ /* 0x040fe80000041820 */
[C---:B------:R-:W-:Y:S02]  /*14770*/  FMUL.FTZ R37, R3.reuse, R93 ;  /* 0x0000005d03257220 */ /* 0x040fe40000410000 */
[C---:B------:R-:W-:Y:S02]  /*14780*/  FMUL.FTZ R48, R3.reuse, R104 ;  /* 0x0000006803307220 */ /* 0x040fe40000410000 */
[C---:B------:R-:W-:Y:S04]  /*14790*/  FMUL.FTZ R38, R0.reuse, R94 ;  /* 0x0000005e00267220 */ /* 0x040fe80000410000 */
[----:B------:R-:W-:Y:S02]  /*147a0*/  FMUL.FTZ R39, R0, R95 ;  /* 0x0000005f00277220 */ /* 0x000fe40000410000 */
[----:B------:R-:W-:Y:S01]  /*147b0*/  LDSM.16.MT88.4 R92, [R206+0x1100] ;  /* 0x00110000ce5c783b */ /* 0x000fe20000004200 */
[----:B------:R-:W-:Y:S02]  /*147c0*/  IMAD.MOV.U32 R98, RZ, RZ, R81 ;  /* 0x000000ffff627224 */ /* 0x000fe400078e0051 */
[----:B------:R-:W-:Y:S02]  /*147d0*/  FMUL.FTZ R56, R3, R108 ;  /* 0x0000006c03387220 */ /* 0x000fe40000410000 */
[C---:B---3--:R-:W-:Y:S03]  /*147e0*/  HMMA.16816.F32.BF16 R36, R144.reuse, R44, R36 ;  /* 0x0000002c9024723c */ /* 0x048fe60000041824 */
[----:B-1----:R-:W-:Y:S02]  /*147f0*/  FFMA.FTZ R2, R153, c[0x0][0x2d0], -R149 ;  /* 0x0000b40099027a23 */ /* 0x002fe40000010895 */
[----:B------:R-:W-:Y:S02]  /*14800*/  FFMA.FTZ R98, R98, c[0x0][0x2d0], -R148 ;  /* 0x0000b40062627a23 */ /* 0x000fe40000010894 */
[----:B------:R1:W-:Y:S01]  /*14810*/  MUFU.EX2 R250, R2 ;  /* 0x0000000200fa7308 */ /* 0x0003e20000000800 */
[C---:B------:R-:W-:Y:S04]  /*14820*/  HMMA.16816.F32.BF16 R40, R144.reuse, R46, R40 ;  /* 0x0000002e9028723c */ /* 0x040fe80000041828 */
[C---:B------:R-:W-:Y:S02]  /*14830*/  FMUL.FTZ R44, R3.reuse, R100 ;  /* 0x00000064032c7220 */ /* 0x040fe40000410000 */
[C---:B------:R-:W-:Y:S02]  /*14840*/  FMUL.FTZ R45, R3.reuse, R101 ;  /* 0x00000065032d7220 */ /* 0x040fe40000410000 */
[C---:B------:R-:W-:Y:S04]  /*14850*/  FMUL.FTZ R46, R0.reuse, R102 ;  /* 0x00000066002e7220 */ /* 0x040fe80000410000 */
[C---:B------:R-:W-:Y:S02]  /*14860*/  FMUL.FTZ R47, R0.reuse, R103 ;  /* 0x00000067002f7220 */ /* 0x040fe40000410000 */
[----:B------:R-:W-:Y:S02]  /*14870*/  IMAD.MOV.U32 R100, RZ, RZ, R82 ;  /* 0x000000ffff647224 */ /* 0x000fe400078e0052 */
[C---:B------:R-:W-:Y:S02]  /*14880*/  FMUL.FTZ R57, R3.reuse, R109 ;  /* 0x0000006d03397220 */ /* 0x040fe40000410000 */
[C---:B------:R-:W-:Y:S01]  /*14890*/  FMUL.FTZ R58, R0.reuse, R110 ;  /* 0x0000006e003a7220 */ /* 0x040fe20000410000 */
[C---:B----4-:R-:W-:Y:S03]  /*148a0*/  HMMA.16816.F32.BF16 R44, R144.reuse, R52, R44 ;  /* 0x00000034902c723c */ /* 0x050fe6000004182c */
[----:B------:R-:W-:Y:S02]  /*148b0*/  FMUL.FTZ R59, R0, R111 ;  /* 0x0000006f003b7220 */ /* 0x000fe40000410000 */
[----:B-1----:R-:W-:Y:S02]  /*148c0*/  FFMA.FTZ R2, R164, c[0x0][0x2d0], -R148 ;  /* 0x0000b400a4027a23 */ /* 0x002fe40000010894 */
[C---:B------:R-:W-:Y:S01]  /*148d0*/  FMUL.FTZ R52, R3.reuse, R128 ;  /* 0x0000008003347220 */ /* 0x040fe20000410000 */
[C---:B------:R-:W-:Y:S01]  /*148e0*/  HMMA.16816.F32.BF16 R48, R144.reuse, R54, R48 ;  /* 0x000000369030723c */ /* 0x040fe20000041830 */
[----:B------:R1:W-:Y:S03]  /*148f0*/  MUFU.EX2 R107, R2 ;  /* 0x00000002006b7308 */ /* 0x0003e60000000800 */
[----:B------:R-:W-:Y:S02]  /*14900*/  IMAD.MOV.U32 R150, RZ, RZ, R245 ;  /* 0x000000ffff967224 */ /* 0x000fe400078e00f5 */
[C---:B------:R-:W-:Y:S02]  /*14910*/  FMUL.FTZ R53, R3.reuse, R129 ;  /* 0x0000008103357220 */ /* 0x040fe40000410000 */
[C---:B------:R-:W-:Y:S04]  /*14920*/  FMUL.FTZ R54, R0.reuse, R130 ;  /* 0x0000008200367220 */ /* 0x040fe80000410000 */
[C---:B------:R-:W-:Y:S02]  /*14930*/  FMUL.FTZ R55, R0.reuse, R131 ;  /* 0x0000008300377220 */ /* 0x040fe40000410000 */
[C---:B------:R-:W-:Y:S02]  /*14940*/  FMUL.FTZ R64, R3.reuse, R112 ;  /* 0x0000007003407220 */ /* 0x040fe40000410000 */
[----:B------:R-:W-:Y:S02]  /*14950*/  IMAD.MOV.U32 R112, RZ, RZ, R65 ;  /* 0x000000ffff707224 */ /* 0x000fe400078e0041 */
[----:B------:R-:W-:Y:S01]  /*14960*/  FMUL.FTZ R65, R3, R113 ;  /* 0x0000007103417220 */ /* 0x000fe20000410000 */
[C---:B------:R-:W-:Y:S03]  /*14970*/  HMMA.16816.F32.BF16 R52, R144.reuse, R60, R52 ;  /* 0x0000003c9034723c */ /* 0x040fe60000041834 */
[----:B------:R-:W-:Y:S02]  /*14980*/  IMAD.MOV.U32 R113, RZ, RZ, R66 ;  /* 0x000000ffff717224 */ /* 0x000fe400078e0042 */
[C---:B------:R-:W-:Y:S02]  /*14990*/  FMUL.FTZ R66, R0.reuse, R114 ;  /* 0x0000007200427220 */ /* 0x040fe40000410000 */
[----:B-1----:R-:W-:Y:S01]  /*149a0*/  FFMA.FTZ R2, R165, c[0x0][0x2d0], -R148 ;  /* 0x0000b400a5027a23 */ /* 0x002fe20000010894 */
[C---:B------:R-:W-:Y:S03]  /*149b0*/  HMMA.16816.F32.BF16 R56, R144.reuse, R62, R56 ;  /* 0x0000003e9038723c */ /* 0x040fe60000041838 */
[----:B------:R1:W3:Y:S01]  /*149c0*/  MUFU.EX2 R106, R2 ;  /* 0x00000002006a7308 */ /* 0x0002e20000000800 */
[C---:B------:R-:W-:Y:S02]  /*149d0*/  FMUL.FTZ R60, R3.reuse, R132 ;  /* 0x00000084033c7220 */ /* 0x040fe40000410000 */
[----:B------:R-:W-:Y:S01]  /*149e0*/  FMUL.FTZ R61, R3, R133 ;  /* 0x00000085033d7220 */ /* 0x000fe20000410000 */
[----:B------:R-:W-:Y:S01]  /*149f0*/  MOV R133, R126 ;  /* 0x0000007e00857202 */ /* 0x000fe20000000f00 */
[C---:B------:R-:W-:Y:S04]  /*14a00*/  FMUL.FTZ R62, R0.reuse, R134 ;  /* 0x00000086003e7220 */ /* 0x040fe80000410000 */
[----:B------:R-:W-:Y:S02]  /*14a10*/  IMAD.MOV.U32 R134, RZ, RZ, R242 ;  /* 0x000000ffff867224 */ /* 0x000fe400078e00f2 */
[C---:B------:R-:W-:Y:S02]  /*14a20*/  FMUL.FTZ R63, R0.reuse, R135 ;  /* 0x00000087003f7220 */ /* 0x040fe40000410000 */
[----:B--2---:R-:W-:Y:S02]  /*14a30*/  IMAD.MOV.U32 R114, RZ, RZ, R67 ;  /* 0x000000ffff727224 */ /* 0x004fe400078e0043 */
[----:B------:R-:W-:Y:S02]  /*14a40*/  IMAD.MOV.U32 R126, RZ, RZ, R160 ;  /* 0x000000ffff7e7224 */ /* 0x000fe400078e00a0 */
[----:B------:R-:W-:Y:S01]  /*14a50*/  FMUL.FTZ R67, R0, R115 ;  /* 0x0000007300437220 */ /* 0x000fe20000410000 */
[C---:B-----5:R-:W-:Y:S03]  /*14a60*/  HMMA.16816.F32.BF16 R60, R144.reuse, R68, R60 ;  /* 0x00000044903c723c */ /* 0x060fe6000004183c */
[----:B------:R-:W-:Y:S02]  /*14a70*/  IMAD.MOV.U32 R115, RZ, RZ, R83 ;  /* 0x000000ffff737224 */ /* 0x000fe400078e0053 */
[----:B------:R-:W2:Y:S01]  /*14a80*/  LDSM.16.MT88.4 R80, [R209+0x900] ;  /* 0x00090000d150783b */ /* 0x000ea20000004200 */
[----:B-1----:R-:W-:Y:S01]  /*14a90*/  FFMA.FTZ R2, R154, c[0x0][0x2d0], -R149 ;  /* 0x0000b4009a027a23 */ /* 0x002fe20000010895 */
[----:B------:R-:W-:Y:S01]  /*14aa0*/  F2FP.BF16.PACK_AB R68, R113, R127 ;  /* 0x0000007f7144723e */ /* 0x000fe200000010ff */
[----:B------:R-:W-:Y:S01]  /*14ab0*/  HMMA.16816.F32.BF16 R64, R144, R70, R64 ;  /* 0x000000469040723c */ /* 0x000fe20000041840 */
[----:B------:R-:W-:Y:S03]  /*14ac0*/  MUFU.EX2 R144, R98 ;  /* 0x0000006200907308 */ /* 0x000fe60000000800 */
[----:B------:R-:W-:Y:S01]  /*14ad0*/  F2FP.BF16.PACK_AB R69, R114, R112 ;  /* 0x000000707245723e */ /* 0x000fe200000010ff */
[----:B------:R-:W-:Y:S02]  /*14ae0*/  IMAD.MOV.U32 R151, RZ, RZ, R121 ;  /* 0x000000ffff977224 */ /* 0x000fe400078e0079 */
[----:B---3--:R-:W-:Y:S01]  /*14af0*/  F2FP.BF16.PACK_AB R71, R106, R107 ;  /* 0x0000006b6a47723e */ /* 0x008fe200000010ff */
[----:B------:R-:W-:Y:S01]  /*14b00*/  IMAD.MOV.U32 R145, RZ, RZ, R122 ;  /* 0x000000ffff917224 */ /* 0x000fe200078e007a */
[----:B------:R-:W-:Y:S02]  /*14b10*/  F2FP.BF16.PACK_AB R70, R250, R115 ;  /* 0x00000073fa46723e */ /* 0x000fe400000010ff */
[----:B------:R1:W-:Y:S01]  /*14b20*/  MUFU.EX2 R105, R2 ;  /* 0x0000000200697308 */ /* 0x0003e20000000800 */
[----:B------:R-:W-:Y:S02]  /*14b30*/  IMAD.MOV.U32 R122, RZ, RZ, R161 ;  /* 0x000000ffff7a7224 */ /* 0x000fe400078e00a1 */
[----:B------:R-:W-:Y:S02]  /*14b40*/  IMAD.MOV.U32 R121, RZ, RZ, R159 ;  /* 0x000000ffff797224 */ /* 0x000fe400078e009f */
[C---:B------:R-:W-:Y:S05]  /*14b50*/  HMMA.16816.F32.BF16 R4, R68.reuse, R72, R4 ;  /* 0x000000484404723c */ /* 0x040fea0000041804 */
[----:B------:R-:W-:Y:S02]  /*14b60*/  IMAD.MOV.U32 R96, RZ, RZ, R124 ;  /* 0x000000ffff607224 */ /* 0x000fe400078e007c */
[----:B------:R-:W-:Y:S01]  /*14b70*/  IMAD.MOV.U32 R124, RZ, RZ, R156 ;  /* 0x000000ffff7c7224 */ /* 0x000fe200078e009c */
[C---:B------:R-:W-:Y:S01]  /*14b80*/  HMMA.16816.F32.BF16 R8, R68.reuse, R74, R8 ;  /* 0x0000004a4408723c */ /* 0x040fe20000041808 */
[----:B------:R-:W3:Y:S03]  /*14b90*/  LDSM.16.MT88.4 R72, [R205+0x4900] ;  /* 0x00490000cd48783b */ /* 0x000ee60000004200 */
[----:B------:R-:W-:Y:S02]  /*14ba0*/  FFMA.FTZ R96, R96, c[0x0][0x2d0], -R149 ;  /* 0x0000b40060607a23 */ /* 0x000fe40000010895 */
[----:B------:R-:W-:Y:S01]  /*14bb0*/  IMAD.MOV.U32 R146, RZ, RZ, R123 ;  /* 0x000000ffff927224 */ /* 0x000fe200078e007b */
[----:B------:R-:W-:Y:S01]  /*14bc0*/  MOV R123, R158 ;  /* 0x0000009e007b7202 */ /* 0x000fe20000000f00 */
[C---:B------:R-:W-:Y:S04]  /*14bd0*/  HMMA.16816.F32.BF16 R12, R68.reuse, R76, R12 ;  /* 0x0000004c440c723c */ /* 0x040fe8000004180c */
[----:B-1----:R-:W-:Y:S02]  /*14be0*/  FFMA.FTZ R2, R155, c[0x0][0x2d0], -R149 ;  /* 0x0000b4009b027a23 */ /* 0x002fe40000010895 */
[----:B------:R-:W-:Y:S02]  /*14bf0*/  IMAD.MOV.U32 R132, RZ, RZ, R120 ;  /* 0x000000ffff847224 */ /* 0x000fe400078e0078 */
[C---:B------:R-:W-:Y:S01]  /*14c00*/  HMMA.16816.F32.BF16 R16, R68.reuse, R78, R16 ;  /* 0x0000004e4410723c */ /* 0x040fe20000041810 */
[----:B------:R1:W4:Y:S01]  /*14c10*/  MUFU.EX2 R247, R2 ;  /* 0x0000000200f77308 */ /* 0x0003220000000800 */
[----:B------:R-:W5:Y:S02]  /*14c20*/  LDSM.16.MT88.4 R76, [R206+0x4900] ;  /* 0x00490000ce4c783b */ /* 0x000f640000004200 */
[----:B------:R-:W-:Y:S01]  /*14c30*/  IMAD.MOV.U32 R120, RZ, RZ, R157 ;  /* 0x000000ffff787224 */ /* 0x000fe200078e009d */
[----:B------:R-:W-:Y:S01]  /*14c40*/  MOV R147, R132 ;  /* 0x0000008400937202 */ /* 0x000fe20000000f00 */
[--C-:B------:R-:W-:Y:S02]  /*14c50*/  FFMA.FTZ R118, R118, c[0x0][0x2d0], -R148.reuse ;  /* 0x0000b40076767a23 */ /* 0x100fe40000010894 */
[C---:B--2---:R-:W-:Y:S04]  /*14c60*/  HMMA.16816.F32.BF16 R20, R68.reuse, R80, R20 ;  /* 0x000000504414723c */ /* 0x044fe80000041814 */
[----:B------:R-:W-:Y:S01]  /*14c70*/  MUFU.EX2 R118, R118 ;  /* 0x0000007600767308 */ /* 0x000fe20000000800 */
[----:B------:R-:W-:Y:S03]  /*14c80*/  IMAD.MOV.U32 R132, RZ, RZ, R151 ;  /* 0x000000ffff847224 */ /* 0x000fe600078e0097 */
[C---:B------:R-:W-:Y:S01]  /*14c90*/  HMMA.16816.F32.BF16 R24, R68.reuse, R82, R24 ;  /* 0x000000524418723c */ /* 0x040fe20000041818 */
[----:B------:R-:W2:Y:S07]  /*14ca0*/  LDSM.16.MT88.4 R80, [R208+0x4900] ;  /* 0x00490000d050783b */ /* 0x000eae0000004200 */
[C---:B------:R-:W-:Y:S04]  /*14cb0*/  HMMA.16816.F32.BF16 R28, R68.reuse, R84, R28 ;  /* 0x00000054441c723c */ /* 0x040fe8000004181c */
[--C-:B-1----:R-:W-:Y:S04]  /*14cc0*/  FFMA.FTZ R2, R166, c[0x0][0x2d0], -R148.reuse ;  /* 0x0000b400a6027a23 */ /* 0x102fe80000010894 */
[C---:B------:R-:W-:Y:S01]  /*14cd0*/  HMMA.16816.F32.BF16 R32, R68.reuse, R86, R32 ;  /* 0x000000564420723c */ /* 0x040fe20000041820 */
[----:B------:R1:W-:Y:S01]  /*14ce0*/  MUFU.EX2 R104, R2 ;  /* 0x0000000200687308 */ /* 0x0003e20000000800 */
[----:B------:R-:W2:Y:S06]  /*14cf0*/  LDSM.16.MT88.4 R84, [R205+0x1100] ;  /* 0x00110000cd54783b */ /* 0x000eac0000004200 */
[C---:B---3--:R-:W-:Y:S08]  /*14d00*/  HMMA.16816.F32.BF16 R36, R68.reuse, R72, R36 ;  /* 0x000000484424723c */ /* 0x048ff00000041824 */
[C---:B------:R-:W-:Y:S01]  /*14d10*/  HMMA.16816.F32.BF16 R40, R68.reuse, R74, R40 ;  /* 0x0000004a4428723c */ /* 0x040fe20000041828 */
[----:B------:R-:W3:Y:S07]  /*14d20*/  LDSM.16.MT88.4 R72, [R209+0x1100] ;  /* 0x00110000d148783b */ /* 0x000eee0000004200 */
[C---:B-----5:R-:W-:Y:S04]  /*14d30*/  HMMA.16816.F32.BF16 R44, R68.reuse, R76, R44 ;  /* 0x0000004c442c723c */ /* 0x060fe8000004182c */
[----:B-1----:R-:W-:Y:S04]  /*14d40*/  FFMA.FTZ R2, R188, c[0x0][0x2d0], -R148 ;  /* 0x0000b400bc027a23 */ /* 0x002fe80000010894 */
[C---:B------:R-:W-:Y:S01]  /*14d50*/  HMMA.16816.F32.BF16 R48, R68.reuse, R78, R48 ;  /* 0x0000004e4430723c */ /* 0x040fe20000041830 */
[----:B------:R1:W5:Y:S01]  /*14d60*/  MUFU.EX2 R245, R2 ;  /* 0x0000000200f57308 */ /* 0x0003620000000800 */
[----:B------:R-:W3:Y:S06]  /*14d70*/  LDSM.16.MT88.4 R76, [R208+0x1100] ;  /* 0x00110000d04c783b */ /* 0x000eec0000004200 */
[C---:B------:R-:W-:Y:S07]  /*14d80*/  HMMA.16816.F32.BF16 R52, R68.reuse, R88, R52 ;  /* 0x000000584434723c */ /* 0x040fee0000041834 */
[--C-:B------:R-:W-:Y:S01]  /*14d90*/  FFMA.FTZ R88, R201, c[0x0][0x2d0], -R149.reuse ;  /* 0x0000b400c9587a23 */ /* 0x100fe20000010895 */
[C---:B------:R-:W-:Y:S03]  /*14da0*/  HMMA.16816.F32.BF16 R56, R68.reuse, R90, R56 ;  /* 0x0000005a4438723c */ /* 0x040fe60000041838 */
[----:B------:R3:W-:Y:S05]  /*14db0*/  MUFU.EX2 R165, R88 ;  /* 0x0000005800a57308 */ /* 0x0007ea0000000800 */
[C---:B--2---:R-:W-:Y:S04]  /*14dc0*/  HMMA.16816.F32.BF16 R60, R68.reuse, R80, R60 ;  /* 0x00000050443c723c */ /* 0x044fe8000004183c */
[--C-:B-1----:R-:W-:Y:S04]  /*14dd0*/  FFMA.FTZ R2, R167, c[0x0][0x2d0], -R149.reuse ;  /* 0x0000b400a7027a23 */ /* 0x102fe80000010895 */
[----:B------:R-:W-:Y:S01]  /*14de0*/  HMMA.16816.F32.BF16 R64, R68, R82, R64 ;  /* 0x000000524440723c */ /* 0x000fe20000041840 */
[----:B------:R1:W-:Y:S01]  /*14df0*/  MUFU.EX2 R242, R2 ;  /* 0x0000000200f27308 */ /* 0x0003e20000000800 */
[----:B------:R-:W2:Y:S05]  /*14e00*/  LDSM.16.MT88.4 R80, [R205+0x5100] ;  /* 0x00510000cd50783b */ /* 0x000eaa0000004200 */
[----:B----4-:R-:W-:Y:S02]  /*14e10*/  F2FP.BF16.PACK_AB R68, R247, R105 ;  /* 0x00000069f744723e */ /* 0x010fe400000010ff */
[----:B-----5:R-:W-:Y:S01]  /*14e20*/  F2FP.BF16.PACK_AB R69, R245, R104 ;  /* 0x00000068f545723e */ /* 0x020fe200000010ff */
[----:B---3--:R-:W-:Y:S02]  /*14e30*/  LDSM.16.MT88.4 R88, [R208+0x5900] ;  /* 0x00590000d058783b */ /* 0x008fe40000004200 */
[----:B-1----:R-:W-:Y:S02]  /*14e40*/  FFMA.FTZ R2, R189, c[0x0][0x2d0], -R149 ;  /* 0x0000b400bd027a23 */ /* 0x002fe40000010895 */
[----:B------:R-:W-:Y:S02]  /*14e50*/  IMAD.MOV.U32 R189, RZ, RZ, R115 ;  /* 0x000000ffffbd7224 */ /* 0x000fe400078e0073 */
[----:B------:R1:W3:Y:S01]  /*14e60*/  MUFU.EX2 R188, R2 ;  /* 0x0000000200bc7308 */ /* 0x0002e20000000800 */
[----:B------:R-:W-:Y:S02]  /*14e70*/  IMAD.MOV.U32 R115, RZ, RZ, R124 ;  /* 0x000000ffff737224 */ /* 0x000fe400078e007c */
[----:B-1----:R-:W-:Y:S01]  /*14e80*/  FFMA.FTZ R2, R190, c[0x0][0x2d0], -R148 ;  /* 0x0000b400be027a23 */ /* 0x002fe20000010894 */
[----:B---3--:R-:W-:Y:S01]  /*14e90*/  F2FP.BF16.PACK_AB R70, R188, R242 ;  /* 0x000000f2bc46723e */ /* 0x008fe200000010ff */
[----:B------:R-:W-:Y:S05]  /*14ea0*/  IMAD.MOV.U32 R190, RZ, RZ, R114 ;  /* 0x000000ffffbe7224 */ /* 0x000fea00078e0072 */
[----:B------:R1:W-:Y:S02]  /*14eb0*/  MUFU.EX2 R111, R2 ;  /* 0x00000002006f7308 */ /* 0x0003e40000000800 */
[----:B-1----:R-:W-:Y:S02]  /*14ec0*/  FFMA.FTZ R2, R191, c[0x0][0x2d0], -R148 ;  /* 0x0000b400bf027a23 */ /* 0x002fe40000010894 */
[----:B------:R-:W-:Y:S06]  /*14ed0*/  IMAD.MOV.U32 R191, RZ, RZ, R113 ;  /* 0x000000ffffbf7224 */ /* 0x000fec00078e0071 */
[----:B------:R1:W3:Y:S01]  /*14ee0*/  MUFU.EX2 R110, R2 ;  /* 0x00000002006e7308 */ /* 0x0002e20000000800 */
[----:B------:R-:W-:Y:S02]  /*14ef0*/  IMAD.MOV.U32 R113, RZ, RZ, R125 ;  /* 0x000000ffff717224 */ /* 0x000fe400078e007d */
[--C-:B-1----:R-:W-:Y:S01]  /*14f00*/  FFMA.FTZ R2, R192, c[0x0][0x2d0], -R149.reuse ;  /* 0x0000b400c0027a23 */ /* 0x102fe20000010895 */
[----:B---3--:R-:W-:Y:S01]  /*14f10*/  F2FP.BF16.PACK_AB R71, R110, R111 ;  /* 0x0000006f6e47723e */ /* 0x008fe200000010ff */
[----:B------:R-:W-:Y:S05]  /*14f20*/  IMAD.MOV.U32 R192, RZ, RZ, R112 ;  /* 0x000000ffffc07224 */ /* 0x000fea00078e0070 */
[----:B------:R1:W-:Y:S01]  /*14f30*/  MUFU.EX2 R109, R2 ;  /* 0x00000002006d7308 */ /* 0x0003e20000000800 */
[----:B------:R-:W-:Y:S01]  /*14f40*/  IMAD.MOV.U32 R112, RZ, RZ, R126 ;  /* 0x000000ffff707224 */ /* 0x000fe200078e007e */
[C---:B------:R-:W-:Y:S08]  /*14f50*/  HMMA.16816.F32.BF16 R4, R68.reuse, R84, R4 ;  /* 0x000000544404723c */ /* 0x040ff00000041804 */
[C---:B------:R-:W-:Y:S01]  /*14f60*/  HMMA.16816.F32.BF16 R8, R68.reuse, R86, R8 ;  /* 0x000000564408723c */ /* 0x040fe20000041808 */
[----:B------:R-:W3:Y:S07]  /*14f70*/  LDSM.16.MT88.4 R84, [R206+0x5100] ;  /* 0x00510000ce54783b */ /* 0x000eee0000004200 */
[C---:B------:R-:W-:Y:S04]  /*14f80*/  HMMA.16816.F32.BF16 R12, R68.reuse, R92, R12 ;  /* 0x0000005c440c723c */ /* 0x040fe8000004180c */
[--C-:B-1----:R-:W-:Y:S01]  /*14f90*/  FFMA.FTZ R2, R193, c[0x0][0x2d0], -R149.reuse ;  /* 0x0000b400c1027a23 */ /* 0x102fe20000010895 */
[----:B------:R-:W-:Y:S02]  /*14fa0*/  MOV R193, R127 ;  /* 0x0000007f00c17202 */ /* 0x000fe40000000f00 */
[----:B------:R-:W-:Y:S01]  /*14fb0*/  LDSM.16.MT88.4 R124, [R205+0x3900] ;  /* 0x00390000cd7c783b */ /* 0x000fe20000004200 */
[C---:B------:R-:W-:Y:S01]  /*14fc0*/  HMMA.16816.F32.BF16 R16, R68.reuse, R94, R16 ;  /* 0x0000005e4410723c */ /* 0x040fe20000041810 */
[----:B------:R1:W4:Y:S06]  /*14fd0*/  MUFU.EX2 R167, R2 ;  /* 0x0000000200a77308 */ /* 0x00032c0000000800 */
[----:B------:R-:W-:Y:S01]  /*14fe0*/  LDSM.16.MT88.4 R92, [R206+0x2100] ;  /* 0x00210000ce5c783b */ /* 0x000fe20000004200 */
[C---:B------:R-:W-:Y:S08]  /*14ff0*/  HMMA.16816.F32.BF16 R20, R68.reuse, R72, R20 ;  /* 0x000000484414723c */ /* 0x040ff00000041814 */
[C---:B------:R-:W-:Y:S01]  /*15000*/  HMMA.16816.F32.BF16 R24, R68.reuse, R74, R24 ;  /* 0x0000004a4418723c */ /* 0x040fe20000041818 */
[----:B------:R-:W5:Y:S07]  /*15010*/  LDSM.16.MT88.4 R72, [R209+0x5100] ;  /* 0x00510000d148783b */ /* 0x000f6e0000004200 */
[C---:B------:R-:W-:Y:S04]  /*15020*/  HMMA.16816.F32.BF16 R28, R68.reuse, R76, R28 ;  /* 0x0000004c441c723c */ /* 0x040fe8000004181c */
[--C-:B-1----:R-:W-:Y:S04]  /*15030*/  FFMA.FTZ R2, R194, c[0x0][0x2d0], -R148.reuse ;  /* 0x0000b400c2027a23 */ /* 0x102fe80000010894 */
[C---:B------:R-:W-:Y:S01]  /*15040*/  HMMA.16816.F32.BF16 R32, R68.reuse, R78, R32 ;  /* 0x0000004e4420723c */ /* 0x040fe20000041820 */
[----:B------:R1:W-:Y:S01]  /*15050*/  MUFU.EX2 R108, R2 ;  /* 0x00000002006c7308 */ /* 0x0003e20000000800 */
[----:B------:R-:W4:Y:S06]  /*15060*/  LDSM.16.MT88.4 R76, [R208+0x5100] ;  /* 0x00510000d04c783b */ /* 0x000f2c0000004200 */
[C---:B--2---:R-:W-:Y:S08]  /*15070*/  HMMA.16816.F32.BF16 R36, R68.reuse, R80, R36 ;  /* 0x000000504424723c */ /* 0x044ff00000041824 */
[C---:B------:R-:W-:Y:S01]  /*15080*/  HMMA.16816.F32.BF16 R40, R68.reuse, R82, R40 ;  /* 0x000000524428723c */ /* 0x040fe20000041828 */
[----:B------:R-:W2:Y:S07]  /*15090*/  LDSM.16.MT88.4 R80, [R205+0x1900] ;  /* 0x00190000cd50783b */ /* 0x000eae0000004200 */
[C---:B---3--:R-:W-:Y:S04]  /*150a0*/  HMMA.16816.F32.BF16 R44, R68.reuse, R84, R44 ;  /* 0x00000054442c723c */ /* 0x048fe8000004182c */
[--C-:B-1----:R-:W-:Y:S04]  /*150b0*/  FFMA.FTZ R2, R195, c[0x0][0x2d0], -R148.reuse ;  /* 0x0000b400c3027a23 */ /* 0x102fe80000010894 */
[C---:B------:R-:W-:Y:S01]  /*150c0*/  HMMA.16816.F32.BF16 R48, R68.reuse, R86, R48 ;  /* 0x000000564430723c */ /* 0x040fe20000041830 */
[----:B------:R1:W3:Y:S01]  /*150d0*/  MUFU.EX2 R166, R2 ;  /* 0x0000000200a67308 */ /* 0x0002e20000000800 */
[----:B------:R-:W2:Y:S06]  /*150e0*/  LDSM.16.MT88.4 R84, [R206+0x1900] ;  /* 0x00190000ce54783b */ /* 0x000eac0000004200 */
[C---:B-----5:R-:W-:Y:S08]  /*150f0*/  HMMA.16816.F32.BF16 R52, R68.reuse, R72, R52 ;  /* 0x000000484434723c */ /* 0x060ff00000041834 */
[C---:B------:R-:W-:Y:S01]  /*15100*/  HMMA.16816.F32.BF16 R56, R68.reuse, R74, R56 ;  /* 0x0000004a4438723c */ /* 0x040fe20000041838 */
[----:B------:R-:W5:Y:S07]  /*15110*/  LDSM.16.MT88.4 R72, [R209+0x1900] ;  /* 0x00190000d148783b */ /* 0x000f6e0000004200 */
[C---:B----4-:R-:W-:Y:S04]  /*15120*/  HMMA.16816.F32.BF16 R60, R68.reuse, R76, R60 ;  /* 0x0000004c443c723c */ /* 0x050fe8000004183c */
[--C-:B-1----:R-:W-:Y:S04]  /*15130*/  FFMA.FTZ R2, R202, c[0x0][0x2d0], -R149.reuse ;  /* 0x0000b400ca027a23 */ /* 0x102fe80000010895 */
[----:B------:R-:W-:Y:S01]  /*15140*/  HMMA.16816.F32.BF16 R64, R68, R78, R64 ;  /* 0x0000004e4440723c */ /* 0x000fe20000041840 */
[----:B------:R1:W4:Y:S01]  /*15150*/  MUFU.EX2 R164, R2 ;  /* 0x0000000200a47308 */ /* 0x0003220000000800 */
[----:B------:R-:W2:Y:S05]  /*15160*/  LDSM.16.MT88.4 R76, [R208+0x1900] ;  /* 0x00190000d04c783b */ /* 0x000eaa0000004200 */
[----:B------:R-:W-:Y:S02]  /*15170*/  F2FP.BF16.PACK_AB R68, R167, R109 ;  /* 0x0000006da744723e */ /* 0x000fe400000010ff */
[----:B---3--:R-:W-:Y:S03]  /*15180*/  F2FP.BF16.PACK_AB R69, R166, R108 ;  /* 0x0000006ca645723e */ /* 0x008fe600000010ff */
[--C-:B-1----:R-:W-:Y:S01]  /*15190*/  FFMA.FTZ R2, R203, c[0x0][0x2d0], -R148.reuse ;  /* 0x0000b400cb027a23 */ /* 0x102fe20000010894 */
[----:B----4-:R-:W-:Y:S03]  /*151a0*/  F2FP.BF16.PACK_AB R70, R164, R165 ;  /* 0x000000a5a446723e */ /* 0x010fe600000010ff */
[----:B------:R1:W-:Y:S02]  /*151b0*/  MUFU.EX2 R163, R2 ;  /* 0x0000000200a37308 */ /* 0x0003e40000000800 */
[--C-:B-1----:R-:W-:Y:S08]  /*151c0*/  FFMA.FTZ R2, R229, c[0x0][0x2d0], -R148.reuse ;  /* 0x0000b400e5027a23 */ /* 0x102ff00000010894 */
[----:B------:R1:W3:Y:S02]  /*151d0*/  MUFU.EX2 R162, R2 ;  /* 0x0000000200a27308 */ /* 0x0002e40000000800 */
[--C-:B-1----:R-:W-:Y:S01]  /*151e0*/  FFMA.FTZ R2, R230, c[0x0][0x2d0], -R149.reuse ;  /* 0x0000b400e6027a23 */ /* 0x102fe20000010895 */
[----:B---3--:R-:W-:Y:S07]  /*151f0*/  F2FP.BF16.PACK_AB R71, R162, R163 ;  /* 0x000000a3a247723e */ /* 0x008fee00000010ff */
[----:B------:R1:W-:Y:S01]  /*15200*/  MUFU.EX2 R160, R2 ;  /* 0x0000000200a07308 */ /* 0x0003e20000000800 */
[C---:B--2---:R-:W-:Y:S08]  /*15210*/  HMMA.16816.F32.BF16 R4, R68.reuse, R80, R4 ;  /* 0x000000504404723c */ /* 0x044ff00000041804 */
[C---:B------:R-:W-:Y:S01]  /*15220*/  HMMA.16816.F32.BF16 R8, R68.reuse, R82, R8 ;  /* 0x000000524408723c */ /* 0x040fe20000041808 */
[----:B------:R-:W2:Y:S07]  /*15230*/  LDSM.16.MT88.4 R80, [R205+0x5900] ;  /* 0x00590000cd50783b */ /* 0x000eae0000004200 */
[C---:B------:R-:W-:Y:S04]  /*15240*/  HMMA.16816.F32.BF16 R12, R68.reuse, R84, R12 ;  /* 0x00000054440c723c */ /* 0x040fe8000004180c */
[--C-:B-1----:R-:W-:Y:S04]  /*15250*/  FFMA.FTZ R2, R231, c[0x0][0x2d0], -R149.reuse ;  /* 0x0000b400e7027a23 */ /* 0x102fe80000010895 */
[C---:B------:R-:W-:Y:S01]  /*15260*/  HMMA.16816.F32.BF16 R16, R68.reuse, R86, R16 ;  /* 0x000000564410723c */ /* 0x040fe20000041810 */
[----:B------:R1:W3:Y:S01]  /*15270*/  MUFU.EX2 R161, R2 ;  /* 0x0000000200a17308 */ /* 0x0002e20000000800 */
[----:B------:R-:W4:Y:S06]  /*15280*/  LDSM.16.MT88.4 R84, [R206+0x5900] ;  /* 0x00590000ce54783b */ /* 0x000f2c0000004200 */
[C---:B-----5:R-:W-:Y:S08]  /*15290*/  HMMA.16816.F32.BF16 R20, R68.reuse, R72, R20 ;  /* 0x000000484414723c */ /* 0x060ff00000041814 */
[C---:B------:R-:W-:Y:S01]  /*152a0*/  HMMA.16816.F32.BF16 R24, R68.reuse, R74, R24 ;  /* 0x0000004a4418723c */ /* 0x040fe20000041818 */
[----:B------:R-:W5:Y:S07]  /*152b0*/  LDSM.16.MT88.4 R72, [R209+0x5900] ;  /* 0x00590000d148783b */ /* 0x000f6e0000004200 */
        /* <DEDUP_REMOVED lines=8> */
[C---:B----4-:R-:W-:Y:S04]  /*15340*/  HMMA.16816.F32.BF16 R44, R68.reuse, R84, R44 ;  /* 0x00000054442c723c */ /* 0x050fe8000004182c */
[--C-:B-1----:R-:W-:Y:S04]  /*15350*/  FFMA.FTZ R2, R233, c[0x0][0x2d0], -R148.reuse ;  /* 0x0000b400e9027a23 */ /* 0x102fe80000010894 */
[C---:B------:R-:W-:Y:S01]  /*15360*/  HMMA.16816.F32.BF16 R48, R68.reuse, R86, R48 ;  /* 0x000000564430723c */ /* 0x040fe20000041830 */
[----:B------:R1:W4:Y:S01]  /*15370*/  MUFU.EX2 R103, R2 ;  /* 0x0000000200677308 */ /* 0x0003220000000800 */
[----:B------:R-:W-:Y:S06]  /*15380*/  LDSM.16.MT88.4 R84, [R206+0x6100] ;  /* 0x00610000ce54783b */ /* 0x000fec0000004200 */
[C---:B-----5:R-:W-:Y:S08]  /*15390*/  HMMA.16816.F32.BF16 R52, R68.reuse, R72, R52 ;  /* 0x000000484434723c */ /* 0x060ff00000041834 */
[C---:B------:R-:W-:Y:S01]  /*153a0*/  HMMA.16816.F32.BF16 R56, R68.reuse, R74, R56 ;  /* 0x0000004a4438723c */ /* 0x040fe20000041838 */
[----:B------:R-:W5:Y:S07]  /*153b0*/  LDSM.16.MT88.4 R72, [R208+0x2100] ;  /* 0x00210000d048783b */ /* 0x000f6e0000004200 */
[C---:B------:R-:W-:Y:S04]  /*153c0*/  HMMA.16816.F32.BF16 R60, R68.reuse, R88, R60 ;  /* 0x00000058443c723c */ /* 0x040fe8000004183c */
[--C-:B-1----:R-:W-:Y:S04]  /*153d0*/  FFMA.FTZ R2, R234, c[0x0][0x2d0], -R149.reuse ;  /* 0x0000b400ea027a23 */ /* 0x102fe80000010895 */
[----:B------:R-:W-:Y:S01]  /*153e0*/  HMMA.16816.F32.BF16 R64, R68, R90, R64 ;  /* 0x0000005a4440723c */ /* 0x000fe20000041840 */
[----:B------:R1:W-:Y:S01]  /*153f0*/  MUFU.EX2 R102, R2 ;  /* 0x0000000200667308 */ /* 0x0003e20000000800 */
[----:B------:R-:W-:Y:S05]  /*15400*/  LDSM.16.MT88.4 R88, [R208+0x6100] ;  /* 0x00610000d058783b */ /* 0x000fea0000004200 */
[----:B---3--:R-:W-:Y:S02]  /*15410*/  F2FP.BF16.PACK_AB R68, R161, R160 ;  /* 0x000000a0a144723e */ /* 0x008fe400000010ff */
[----:B----4-:R-:W-:Y:S03]  /*15420*/  F2FP.BF16.PACK_AB R69, R103, R159 ;  /* 0x0000009f6745723e */ /* 0x010fe600000010ff */
[--C-:B-1----:R-:W-:Y:S04]  /*15430*/  FFMA.FTZ R2, R235, c[0x0][0x2d0], -R149.reuse ;  /* 0x0000b400eb027a23 */ /* 0x102fe80000010895 */
[----:B------:R1:W3:Y:S02]  /*15440*/  MUFU.EX2 R158, R2 ;  /* 0x00000002009e7308 */ /* 0x0002e40000000800 */
[--C-:B-1----:R-:W-:Y:S01]  /*15450*/  FFMA.FTZ R2, R236, c[0x0][0x2d0], -R148.reuse ;  /* 0x0000b400ec027a23 */ /* 0x102fe20000010894 */
[----:B---3--:R-:W-:Y:S07]  /*15460*/  F2FP.BF16.PACK_AB R70, R158, R102 ;  /* 0x000000669e46723e */ /* 0x008fee00000010ff */
[----:B------:R1:W-:Y:S02]  /*15470*/  MUFU.EX2 R101, R2 ;  /* 0x0000000200657308 */ /* 0x0003e40000000800 */
[--C-:B-1----:R-:W-:Y:S08]  /*15480*/  FFMA.FTZ R2, R237, c[0x0][0x2d0], -R148.reuse ;  /* 0x0000b400ed027a23 */ /* 0x102ff00000010894 */
[----:B------:R1:W3:Y:S02]  /*15490*/  MUFU.EX2 R157, R2 ;  /* 0x00000002009d7308 */ /* 0x0002e40000000800 */
[--C-:B-1----:R-:W-:Y:S01]  /*154a0*/  FFMA.FTZ R2, R238, c[0x0][0x2d0], -R149.reuse ;  /* 0x0000b400ee027a23 */ /* 0x102fe20000010895 */
[----:B---3--:R-:W-:Y:S07]  /*154b0*/  F2FP.BF16.PACK_AB R71, R157, R101 ;  /* 0x000000659d47723e */ /* 0x008fee00000010ff */
[----:B------:R1:W-:Y:S01]  /*154c0*/  MUFU.EX2 R156, R2 ;  /* 0x00000002009c7308 */ /* 0x0003e20000000800 */
[C---:B------:R-:W-:Y:S08]  /*154d0*/  HMMA.16816.F32.BF16 R4, R68.reuse, R76, R4 ;  /* 0x0000004c4404723c */ /* 0x040ff00000041804 */
[C---:B------:R-:W-:Y:S01]  /*154e0*/  HMMA.16816.F32.BF16 R8, R68.reuse, R78, R8 ;  /* 0x0000004e4408723c */ /* 0x040fe20000041808 */
[----:B------:R-:W3:Y:S07]  /*154f0*/  LDSM.16.MT88.4 R76, [R205+0x6100] ;  /* 0x00610000cd4c783b */ /* 0x000eee0000004200 */
[C---:B------:R-:W-:Y:S04]  /*15500*/  HMMA.16816.F32.BF16 R12, R68.reuse, R92, R12 ;  /* 0x0000005c440c723c */ /* 0x040fe8000004180c */
[--C-:B-1----:R-:W-:Y:S04]  /*15510*/  FFMA.FTZ R2, R239, c[0x0][0x2d0], -R149.reuse ;  /* 0x0000b400ef027a23 */ /* 0x102fe80000010895 */
[C---:B------:R-:W-:Y:S01]  /*15520*/  HMMA.16816.F32.BF16 R16, R68.reuse, R94, R16 ;  /* 0x0000005e4410723c */ /* 0x040fe20000041810 */
[----:B------:R1:W4:Y:S01]  /*15530*/  MUFU.EX2 R155, R2 ;  /* 0x00000002009b7308 */ /* 0x0003220000000800 */
[----:B------:R-:W-:Y:S06]  /*15540*/  LDSM.16.MT88.4 R92, [R209+0x2900] ;  /* 0x00290000d15c783b */ /* 0x000fec0000004200 */
[C---:B--2---:R-:W-:Y:S08]  /*15550*/  HMMA.16816.F32.BF16 R20, R68.reuse, R80, R20 ;  /* 0x000000504414723c */ /* 0x044ff00000041814 */
[C---:B------:R-:W-:Y:S01]  /*15560*/  HMMA.16816.F32.BF16 R24, R68.reuse, R82, R24 ;  /* 0x000000524418723c */ /* 0x040fe20000041818 */
[----:B------:R-:W2:Y:S07]  /*15570*/  LDSM.16.MT88.4 R80, [R209+0x6100] ;  /* 0x00610000d150783b */ /* 0x000eae0000004200 */
[C---:B-----5:R-:W-:Y:S04]  /*15580*/  HMMA.16816.F32.BF16 R28, R68.reuse, R72, R28 ;  /* 0x00000048441c723c */ /* 0x060fe8000004181c */
[--C-:B-1----:R-:W-:Y:S04]  /*15590*/  FFMA.FTZ R2, R240, c[0x0][0x2d0], -R148.reuse ;  /* 0x0000b400f0027a23 */ /* 0x102fe80000010894 */
[C---:B------:R-:W-:Y:S01]  /*155a0*/  HMMA.16816.F32.BF16 R32, R68.reuse, R74, R32 ;  /* 0x0000004a4420723c */ /* 0x040fe20000041820 */
[----:B------:R1:W-:Y:S01]  /*155b0*/  MUFU.EX2 R131, R2 ;  /* 0x0000000200837308 */ /* 0x0003e20000000800 */
[----:B------:R-:W5:Y:S06]  /*155c0*/  LDSM.16.MT88.4 R72, [R205+0x2900] ;  /* 0x00290000cd48783b */ /* 0x000f6c0000004200 */
[C---:B---3--:R-:W-:Y:S08]  /*155d0*/  HMMA.16816.F32.BF16 R36, R68.reuse, R76, R36 ;  /* 0x0000004c4424723c */ /* 0x048ff00000041824 */
[C---:B------:R-:W-:Y:S01]  /*155e0*/  HMMA.16816.F32.BF16 R40, R68.reuse, R78, R40 ;  /* 0x0000004e4428723c */ /* 0x040fe20000041828 */
[----:B------:R-:W3:Y:S07]  /*155f0*/  LDSM.16.MT88.4 R76, [R206+0x2900] ;  /* 0x00290000ce4c783b */ /* 0x000eee0000004200 */
[C---:B------:R-:W-:Y:S04]  /*15600*/  HMMA.16816.F32.BF16 R44, R68.reuse, R84, R44 ;  /* 0x00000054442c723c */ /* 0x040fe8000004182c */
[--C-:B-1----:R-:W-:Y:S04]  /*15610*/  FFMA.FTZ R2, R241, c[0x0][0x2d0], -R148.reuse ;  /* 0x0000b400f1027a23 */ /* 0x102fe80000010894 */
[C---:B------:R-:W-:Y:S01]  /*15620*/  HMMA.16816.F32.BF16 R48, R68.reuse, R86, R48 ;  /* 0x000000564430723c */ /* 0x040fe20000041830 */
[----:B------:R1:W1:Y:S01]  /*15630*/  MUFU.EX2 R130, R2 ;  /* 0x0000000200827308 */ /* 0x0002620000000800 */
[----:B------:R-:W-:Y:S06]  /*15640*/  LDSM.16.MT88.4 R84, [R205+0x6900] ;  /* 0x00690000cd54783b */ /* 0x000fec0000004200 */
[C---:B--2---:R-:W-:Y:S08]  /*15650*/  HMMA.16816.F32.BF16 R52, R68.reuse, R80, R52 ;  /* 0x000000504434723c */ /* 0x044ff00000041834 */
[C---:B------:R-:W-:Y:S01]  /*15660*/  HMMA.16816.F32.BF16 R56, R68.reuse, R82, R56 ;  /* 0x000000524438723c */ /* 0x040fe20000041838 */
[----:B------:R-:W3:Y:S07]  /*15670*/  LDSM.16.MT88.4 R80, [R208+0x2900] ;  /* 0x00290000d050783b */ /* 0x000eee0000004200 */
[C---:B------:R-:W-:Y:S01]  /*15680*/  HMMA.16816.F32.BF16 R60, R68.reuse, R88, R60 ;  /* 0x00000058443c723c */ /* 0x040fe2000004183c */
[----:B------:R-:W2:Y:S03]  /*15690*/  LDL.LU R88, [R1+0x4] ;  /* 0x0000040001587983 */ /* 0x000ea60000300800 */
[--C-:B-1----:R-:W-:Y:S01]  /*156a0*/  FFMA.FTZ R2, R243, c[0x0][0x2d0], -R149.reuse ;  /* 0x0000b400f3027a23 */ /* 0x102fe20000010895 */
[----:B------:R-:W2:Y:S03]  /*156b0*/  LDL.LU R114, [R1+0xc] ;  /* 0x00000c0001727983 */ /* 0x000ea60000300800 */
[----:B------:R-:W-:Y:S01]  /*156c0*/  HMMA.16816.F32.BF16 R64, R68, R90, R64 ;  /* 0x0000005a4440723c */ /* 0x000fe20000041840 */
[----:B------:R1:W-:Y:S06]  /*156d0*/  MUFU.EX2 R129, R2 ;  /* 0x0000000200817308 */ /* 0x0003ec0000000800 */
[----:B----4-:R-:W-:Y:S02]  /*156e0*/  F2FP.BF16.PACK_AB R68, R155, R156 ;  /* 0x0000009c9b44723e */ /* 0x010fe400000010ff */
[----:B------:R-:W-:Y:S03]  /*156f0*/  F2FP.BF16.PACK_AB R69, R130, R131 ;  /* 0x000000838245723e */ /* 0x000fe600000010ff */
[--C-:B-1----:R-:W-:Y:S04]  /*15700*/  FFMA.FTZ R2, R244, c[0x0][0x2d0], -R149.reuse ;  /* 0x0000b400f4027a23 */ /* 0x102fe80000010895 */
[----:B------:R1:W4:Y:S02]  /*15710*/  MUFU.EX2 R154, R2 ;  /* 0x00000002009a7308 */ /* 0x0003240000000800 */
[--C-:B-1----:R-:W-:Y:S01]  /*15720*/  FFMA.FTZ R2, R246, c[0x0][0x2d0], -R148.reuse ;  /* 0x0000b400f6027a23 */ /* 0x102fe20000010894 */
[----:B----4-:R-:W-:Y:S07]  /*15730*/  F2FP.BF16.PACK_AB R70, R154, R129 ;  /* 0x000000819a46723e */ /* 0x010fee00000010ff */
[----:B------:R1:W-:Y:S02]  /*15740*/  MUFU.EX2 R128, R2 ;  /* 0x0000000200807308 */ /* 0x0003e40000000800 */
[--C-:B-1----:R-:W-:Y:S08]  /*15750*/  FFMA.FTZ R2, R248, c[0x0][0x2d0], -R148.reuse ;  /* 0x0000b400f8027a23 */ /* 0x102ff00000010894 */
[----:B------:R1:W4:Y:S02]  /*15760*/  MUFU.EX2 R153, R2 ;  /* 0x0000000200997308 */ /* 0x0003240000000800 */
[--C-:B-1----:R-:W-:Y:S01]  /*15770*/  FFMA.FTZ R2, R252, c[0x0][0x2d0], -R149.reuse ;  /* 0x0000b400fc027a23 */ /* 0x102fe20000010895 */
[----:B----4-:R-:W-:Y:S07]  /*15780*/  F2FP.BF16.PACK_AB R71, R153, R128 ;  /* 0x000000809947723e */ /* 0x010fee00000010ff */
[----:B------:R1:W-:Y:S01]  /*15790*/  MUFU.EX2 R152, R2 ;  /* 0x0000000200987308 */ /* 0x0003e20000000800 */
[C---:B-----5:R-:W-:Y:S08]  /*157a0*/  HMMA.16816.F32.BF16 R4, R68.reuse, R72, R4 ;  /* 0x000000484404723c */ /* 0x060ff00000041804 */
[C---:B------:R-:W-:Y:S01]  /*157b0*/  HMMA.16816.F32.BF16 R8, R68.reuse, R74, R8 ;  /* 0x0000004a4408723c */ /* 0x040fe20000041808 */
[----:B------:R-:W4:Y:S07]  /*157c0*/  LDSM.16.MT88.4 R72, [R206+0x6900] ;  /* 0x00690000ce48783b */ /* 0x000f2e0000004200 */
[C---:B---3--:R-:W-:Y:S04]  /*157d0*/  HMMA.16816.F32.BF16 R12, R68.reuse, R76, R12 ;  /* 0x0000004c440c723c */ /* 0x048fe8000004180c */
[--C-:B-1----:R-:W-:Y:S04]  /*157e0*/  FFMA.FTZ R2, R134, c[0x0][0x2d0], -R149.reuse ;  /* 0x0000b40086027a23 */ /* 0x102fe80000010895 */
[C---:B------:R-:W-:Y:S01]  /*157f0*/  HMMA.16816.F32.BF16 R16, R68.reuse, R78, R16 ;  /* 0x0000004e4410723c */ /* 0x040fe20000041810 */
[----:B------:R1:W3:Y:S01]  /*15800*/  MUFU.EX2 R151, R2 ;  /* 0x0000000200977308 */ /* 0x0002e20000000800 */
[----:B------:R-:W5:Y:S06]  /*15810*/  LDSM.16.MT88.4 R76, [R209+0x6900] ;  /* 0x00690000d14c783b */ /* 0x000f6c0000004200 */
[C---:B------:R-:W-:Y:S08]  /*15820*/  HMMA.16816.F32.BF16 R20, R68.reuse, R92, R20 ;  /* 0x0000005c4414723c */ /* 0x040ff00000041814 */
[C---:B------:R-:W-:Y:S01]  /*15830*/  HMMA.16816.F32.BF16 R24, R68.reuse, R94, R24 ;  /* 0x0000005e4418723c */ /* 0x040fe20000041818 */
[----:B------:R-:W-:Y:S07]  /*15840*/  LDSM.16.MT88.4 R92, [R206+0x7100] ;  /* 0x00710000ce5c783b */ /* 0x000fee0000004200 */
[C---:B------:R-:W-:Y:S04]  /*15850*/  HMMA.16816.F32.BF16 R28, R68.reuse, R80, R28 ;  /* 0x00000050441c723c */ /* 0x040fe8000004181c */
[--C-:B-1----:R-:W-:Y:S04]  /*15860*/  FFMA.FTZ R2, R249, c[0x0][0x2d0], -R148.reuse ;  /* 0x0000b400f9027a23 */ /* 0x102fe80000010894 */
[C---:B------:R-:W-:Y:S01]  /*15870*/  HMMA.16816.F32.BF16 R32, R68.reuse, R82, R32 ;  /* 0x000000524420723c */ /* 0x040fe20000041820 */
[----:B------:R1:W-:Y:S01]  /*15880*/  MUFU.EX2 R135, R2 ;  /* 0x0000000200877308 */ /* 0x0003e20000000800 */
[----:B------:R-:W3:Y:S06]  /*15890*/  LDSM.16.MT88.4 R80, [R208+0x6900] ;  /* 0x00690000d050783b */ /* 0x000eec0000004200 */
[C---:B------:R-:W-:Y:S08]  /*158a0*/  HMMA.16816.F32.BF16 R36, R68.reuse, R84, R36 ;  /* 0x000000544424723c */ /* 0x040ff00000041824 */
[C---:B------:R-:W-:Y:S01]  /*158b0*/  HMMA.16816.F32.BF16 R40, R68.reuse, R86, R40 ;  /* 0x000000564428723c */ /* 0x040fe20000041828 */
[----:B------:R-:W-:Y:S07]  /*158c0*/  LDSM.16.MT88.4 R84, [R209+0x3100] ;  /* 0x00310000d154783b */ /* 0x000fee0000004200 */
[C---:B----4-:R-:W-:Y:S04]  /*158d0*/  HMMA.16816.F32.BF16 R44, R68.reuse, R72, R44 ;  /* 0x00000048442c723c */ /* 0x050fe8000004182c */
[----:B-1----:R-:W-:Y:S04]  /*158e0*/  FFMA.FTZ R2, R251, c[0x0][0x2d0], -R148 ;  /* 0x0000b400fb027a23 */ /* 0x002fe80000010894 */
[C---:B------:R-:W-:Y:S01]  /*158f0*/  HMMA.16816.F32.BF16 R48, R68.reuse, R74, R48 ;  /* 0x0000004a4430723c */ /* 0x040fe20000041830 */
[----:B------:R1:W4:Y:S01]  /*15900*/  MUFU.EX2 R134, R2 ;  /* 0x0000000200867308 */ /* 0x0003220000000800 */
[----:B------:R-:W2:Y:S06]  /*15910*/  LDSM.16.MT88.4 R72, [R205+0x3100] ;  /* 0x00310000cd48783b */ /* 0x000eac0000004200 */
[C---:B-----5:R-:W-:Y:S08]  /*15920*/  HMMA.16816.F32.BF16 R52, R68.reuse, R76, R52 ;  /* 0x0000004c4434723c */ /* 0x060ff00000041834 */
[C---:B------:R-:W-:Y:S01]  /*15930*/  HMMA.16816.F32.BF16 R56, R68.reuse, R78, R56 ;  /* 0x0000004e4438723c */ /* 0x040fe20000041838 */
[----:B------:R-:W5:Y:S07]  /*15940*/  LDSM.16.MT88.4 R76, [R206+0x3100] ;  /* 0x00310000ce4c783b */ /* 0x000f6e0000004200 */
[C---:B---3--:R-:W-:Y:S04]  /*15950*/  HMMA.16816.F32.BF16 R60, R68.reuse, R80, R60 ;  /* 0x00000050443c723c */ /* 0x048fe8000004183c */
[----:B-1----:R-:W-:Y:S02]  /*15960*/  FFMA.FTZ R2, R145, c[0x0][0x2d0], -R149 ;  /* 0x0000b40091027a23 */ /* 0x002fe40000010895 */
[----:B------:R-:W-:Y:S02]  /*15970*/  IMAD.MOV.U32 R145, RZ, RZ, R146 ;  /* 0x000000ffff917224 */ /* 0x000fe400078e0092 */
[----:B------:R-:W-:Y:S01]  /*15980*/  HMMA.16816.F32.BF16 R64, R68, R82, R64 ;  /* 0x000000524440723c */ /* 0x000fe20000041840 */
[----:B------:R-:W-:Y:S03]  /*15990*/  LDSM.16.MT88.4 R80, [R205+0x7100] ;  /* 0x00710000cd50783b */ /* 0x000fe60000004200 */
[----:B------:R-:W-:Y:S02]  /*159a0*/  IMAD.MOV.U32 R146, RZ, RZ, R133 ;  /* 0x000000ffff927224 */ /* 0x000fe400078e0085 */
[----:B------:R1:W-:Y:S01]  /*159b0*/  MUFU.EX2 R133, R2 ;  /* 0x0000000200857308 */ /* 0x0003e20000000800 */
[----:B------:R-:W-:Y:S02]  /*159c0*/  F2FP.BF16.PACK_AB R68, R151, R152 ;  /* 0x000000989744723e */ /* 0x000fe400000010ff */
[----:B----4-:R-:W-:Y:S03]  /*159d0*/  F2FP.BF16.PACK_AB R69, R134, R135 ;  /* 0x000000878645723e */ /* 0x010fe600000010ff */
[----:B-1----:R-:W-:Y:S04]  /*159e0*/  FFMA.FTZ R2, R150, c[0x0][0x2d0], -R149 ;  /* 0x0000b40096027a23 */ /* 0x002fe80000010895 */
[----:B------:R1:W3:Y:S01]  /*159f0*/  MUFU.EX2 R150, R2 ;  /* 0x0000000200967308 */ /* 0x0002e20000000800 */
[----:B--2---:R-:W-:Y:S02]  /*15a00*/  FFMA.FTZ R100, R3, R88, R100 ;  /* 0x0000005803647223 */ /* 0x004fe40000010064 */
[----:B-1----:R-:W-:Y:S01]  /*15a10*/  FFMA.FTZ R2, R132, c[0x0][0x2d0], -R148 ;  /* 0x0000b40084027a23 */ /* 0x002fe20000010894 */
[----:B---3--:R-:W-:Y:S01]  /*15a20*/  F2FP.BF16.PACK_AB R70, R150, R133 ;  /* 0x000000859646723e */ /* 0x008fe200000010ff */
[----:B------:R-:W1:Y:S05]  /*15a30*/  LDSM.16.MT88.4 R88, [R208+0x3100] ;  /* 0x00310000d058783b */ /* 0x000e6a0000004200 */
[----:B------:R-:W-:Y:S01]  /*15a40*/  MUFU.EX2 R3, R97 ;  /* 0x0000006100037308 */ /* 0x000fe20000000800 */
[----:B------:R-:W-:Y:S04]  /*15a50*/  FFMA.FTZ R0, R0, R114, R115 ;  /* 0x0000007200007223 */ /* 0x000fe80000010073 */
[----:B------:R-:W-:Y:S04]  /*15a60*/  FADD.FTZ R0, R112, R0 ;  /* 0x0000000070007221 */ /* 0x000fe80000010000 */
[----:B------:R-:W-:Y:S01]  /*15a70*/  FADD.FTZ R0, R122, R0 ;  /* 0x000000007a007221 */ /* 0x000fe20000010000 */
[----:B------:R2:W-:Y:S03]  /*15a80*/  MUFU.EX2 R132, R2 ;  /* 0x0000000200847308 */ /* 0x0005e60000000800 */
[----:B------:R-:W-:Y:S04]  /*15a90*/  FADD.FTZ R0, R120, R0 ;  /* 0x0000000078007221 */ /* 0x000fe80000010000 */
[----:B------:R-:W-:Y:S04]  /*15aa0*/  FADD.FTZ R0, R192, R0 ;  /* 0x00000000c0007221 */ /* 0x000fe80000010000 */
[----:B------:R-:W-:Y:S04]  /*15ab0*/  FADD.FTZ R0, R190, R0 ;  /* 0x00000000be007221 */ /* 0x000fe80000010000 */
[----:B------:R-:W-:Y:S04]  /*15ac0*/  FADD.FTZ R0, R107, R0 ;  /* 0x000000006b007221 */ /* 0x000fe80000010000 */
[----:B------:R-:W-:Y:S04]  /*15ad0*/  FADD.FTZ R0, R106, R0 ;  /* 0x000000006a007221 */ /* 0x000fe80000010000 */
[----:B------:R-:W-:Y:S02]  /*15ae0*/  FADD.FTZ R0, R104, R0 ;  /* 0x0000000068007221 */ /* 0x000fe40000010000 */
[--C-:B--2---:R-:W-:Y:S02]  /*15af0*/  FFMA.FTZ R2, R147, c[0x0][0x2d0], -R148.reuse ;  /* 0x0000b40093027a23 */ /* 0x104fe40000010894 */
[----:B------:R-:W-:Y:S02]  /*15b00*/  FFMA.FTZ R148, R119, c[0x0][0x2d0], -R148 ;  /* 0x0000b40077947a23 */ /* 0x000fe40000010894 */
[----:B------:R-:W2:Y:S01]  /*15b10*/  MUFU.EX2 R147, R2 ;  /* 0x0000000200937308 */ /* 0x000ea20000000800 */
[----:B------:R-:W-:Y:S04]  /*15b20*/  FADD.FTZ R0, R245, R0 ;  /* 0x00000000f5007221 */ /* 0x000fe80000010000 */
[----:B------:R-:W-:Y:S04]  /*15b30*/  FADD.FTZ R0, R111, R0 ;  /* 0x000000006f007221 */ /* 0x000fe80000010000 */
[----:B------:R-:W-:Y:S01]  /*15b40*/  FADD.FTZ R0, R110, R0 ;  /* 0x000000006e007221 */ /* 0x000fe20000010000 */
[----:B------:R-:W-:Y:S03]  /*15b50*/  MUFU.EX2 R119, R99 ;  /* 0x0000006300777308 */ /* 0x000fe60000000800 */
[----:B------:R-:W-:Y:S04]  /*15b60*/  FADD.FTZ R0, R108, R0 ;  /* 0x000000006c007221 */ /* 0x000fe80000010000 */
[----:B------:R-:W-:Y:S03]  /*15b70*/  FADD.FTZ R0, R166, R0 ;  /* 0x00000000a6007221 */ /* 0x000fe60000010000 */
[----:B------:R-:W3:Y:S01]  /*15b80*/  MUFU.EX2 R148, R148 ;  /* 0x0000009400947308 */ /* 0x000ee20000000800 */
[----:B------:R-:W-:Y:S01]  /*15b90*/  FADD.FTZ R0, R163, R0 ;  /* 0x00000000a3007221 */ /* 0x000fe20000010000 */
[----:B--2---:R-:W-:Y:S01]  /*15ba0*/  F2FP.BF16.PACK_AB R71, R147, R132 ;  /* 0x000000849347723e */ /* 0x004fe200000010ff */
[--C-:B------:R-:W-:Y:S02]  /*15bb0*/  FFMA.FTZ R2, R145, c[0x0][0x2d0], -R149.reuse ;  /* 0x0000b40091027a23 */ /* 0x100fe40000010895 */
[----:B------:R-:W-:Y:S02]  /*15bc0*/  FFMA.FTZ R149, R146, c[0x0][0x2d0], -R149 ;  /* 0x0000b40092957a23 */ /* 0x000fe40000010895 */
[----:B------:R-:W-:Y:S03]  /*15bd0*/  FADD.FTZ R0, R162, R0 ;  /* 0x00000000a2007221 */ /* 0x000fe60000010000 */
[----:B------:R2:W-:Y:S01]  /*15be0*/  MUFU.EX2 R145, R96 ;  /* 0x0000006000917308 */ /* 0x0005e20000000800 */
[C---:B------:R-:W-:Y:S03]  /*15bf0*/  HMMA.16816.F32.BF16 R4, R68.reuse, R72, R4 ;  /* 0x000000484404723c */ /* 0x040fe60000041804 */
[----:B------:R-:W-:Y:S04]  /*15c00*/  FADD.FTZ R0, R159, R0 ;  /* 0x000000009f007221 */ /* 0x000fe80000010000 */
[----:B------:R-:W-:Y:S01]  /*15c10*/  FADD.FTZ R0, R103, R0 ;  /* 0x0000000067007221 */ /* 0x000fe20000010000 */
[C---:B------:R-:W-:Y:S01]  /*15c20*/  HMMA.16816.F32.BF16 R8, R68.reuse, R74, R8 ;  /* 0x0000004a4408723c */ /* 0x040fe20000041808 */
[----:B------:R-:W4:Y:S01]  /*15c30*/  LDSM.16.MT88.4 R72, [R209+0x7100] ;  /* 0x00710000d148783b */ /* 0x000f220000004200 */
[----:B------:R-:W1:Y:S02]  /*15c40*/  MUFU.EX2 R149, R149 ;  /* 0x0000009500957308 */ /* 0x000e640000000800 */
[----:B------:R-:W-:Y:S01]  /*15c50*/  FADD.FTZ R0, R101, R0 ;  /* 0x0000000065007221 */ /* 0x000fe20000010000 */
[----:B---3--:R-:W-:Y:S03]  /*15c60*/  F2FP.BF16.PACK_AB R115, R148, R118 ;  /* 0x000000769473723e */ /* 0x008fe600000010ff */
[C---:B-----5:R-:W-:Y:S04]  /*15c70*/  HMMA.16816.F32.BF16 R12, R68.reuse, R76, R12 ;  /* 0x0000004c440c723c */ /* 0x060fe8000004180c */
[----:B------:R-:W3:Y:S01]  /*15c80*/  MUFU.EX2 R146, R2 ;  /* 0x0000000200927308 */ /* 0x000ee20000000800 */
[----:B------:R-:W-:Y:S01]  /*15c90*/  FADD.FTZ R0, R157, R0 ;  /* 0x000000009d007221 */ /* 0x000fe20000010000 */
[----:B--2---:R-:W-:Y:S02]  /*15ca0*/  LDSM.16.MT88.4 R96, [R205+0x7900] ;  /* 0x00790000cd60783b */ /* 0x004fe40000004200 */
[C---:B------:R-:W-:Y:S04]  /*15cb0*/  HMMA.16816.F32.BF16 R16, R68.reuse, R78, R16 ;  /* 0x0000004e4410723c */ /* 0x040fe80000041810 */
[----:B------:R-:W-:Y:S02]  /*15cc0*/  FADD.FTZ R0, R131, R0 ;  /* 0x0000000083007221 */ /* 0x000fe40000010000 */
[----:B------:R-:W2:Y:S02]  /*15cd0*/  LDSM.16.MT88.4 R76, [R208+0x7100] ;  /* 0x00710000d04c783b */ /* 0x000ea40000004200 */
[C---:B------:R-:W-:Y:S04]  /*15ce0*/  HMMA.16816.F32.BF16 R20, R68.reuse, R84, R20 ;  /* 0x000000544414723c */ /* 0x040fe80000041814 */
[----:B-1----:R-:W-:Y:S01]  /*15cf0*/  F2FP.BF16.PACK_AB R114, R149, R119 ;  /* 0x000000779572723e */ /* 0x002fe200000010ff */
[----:B------:R-:W-:Y:S03]  /*15d00*/  FADD.FTZ R0, R130, R0 ;  /* 0x0000000082007221 */ /* 0x000fe60000010000 */
[C---:B------:R-:W-:Y:S01]  /*15d10*/  HMMA.16816.F32.BF16 R24, R68.reuse, R86, R24 ;  /* 0x000000564418723c */ /* 0x040fe20000041818 */
[----:B------:R-:W-:Y:S03]  /*15d20*/  LDSM.16.MT88.4 R84, [R209+0x3900] ;  /* 0x00390000d154783b */ /* 0x000fe60000004200 */
[----:B---3--:R-:W-:Y:S01]  /*15d30*/  F2FP.BF16.PACK_AB R112, R145, R146 ;  /* 0x000000929170723e */ /* 0x008fe200000010ff */
[----:B------:R-:W-:Y:S01]  /*15d40*/  FADD.FTZ R2, R113, R100 ;  /* 0x0000006471027221 */ /* 0x000fe20000010000 */
[----:B------:R-:W-:Y:S01]  /*15d50*/  F2FP.BF16.PACK_AB R113, R144, R3 ;  /* 0x000000039071723e */ /* 0x000fe200000010ff */
[----:B------:R-:W-:Y:S01]  /*15d60*/  FADD.FTZ R0, R128, R0 ;  /* 0x0000000080007221 */ /* 0x000fe20000010000 */
[C---:B------:R-:W-:Y:S04]  /*15d70*/  HMMA.16816.F32.BF16 R28, R68.reuse, R88, R28 ;  /* 0x00000058441c723c */ /* 0x040fe8000004181c */
        /* <DEDUP_REMOVED lines=19> */
[C---:B----4-:R-:W-:Y:S04]  /*15eb0*/  HMMA.16816.F32.BF16 R52, R68.reuse, R72, R52 ;  /* 0x000000484434723c */ /* 0x050fe80000041834 */
[----:B------:R-:W-:Y:S02]  /*15ec0*/  FADD.FTZ R2, R105, R2 ;  /* 0x0000000269027221 */ /* 0x000fe40000010000 */
[----:B------:R-:W3:Y:S01]  /*15ed0*/  LDSM.16.MT88.4 R104, [R206+0x7900] ;  /* 0x00790000ce68783b */ /* 0x000ee20000004200 */
[----:B------:R-:W-:Y:S01]  /*15ee0*/  FADD.FTZ R3, R144, R3 ;  /* 0x0000000390037221 */ /* 0x000fe20000010000 */
[C---:B------:R-:W-:Y:S04]  /*15ef0*/  HMMA.16816.F32.BF16 R56, R68.reuse, R74, R56 ;  /* 0x0000004a4438723c */ /* 0x040fe80000041838 */
[----:B------:R-:W-:Y:S04]  /*15f00*/  FADD.FTZ R2, R247, R2 ;  /* 0x00000002f7027221 */ /* 0x000fe80000010000 */
[C---:B--2---:R-:W-:Y:S04]  /*15f10*/  HMMA.16816.F32.BF16 R60, R68.reuse, R76, R60 ;  /* 0x0000004c443c723c */ /* 0x044fe8000004183c */
[----:B------:R-:W-:Y:S04]  /*15f20*/  FADD.FTZ R2, R242, R2 ;  /* 0x00000002f2027221 */ /* 0x000fe80000010000 */
[----:B------:R-:W-:Y:S04]  /*15f30*/  HMMA.16816.F32.BF16 R64, R68, R78, R64 ;  /* 0x0000004e4440723c */ /* 0x000fe80000041840 */
[----:B------:R-:W-:Y:S04]  /*15f40*/  FADD.FTZ R2, R188, R2 ;  /* 0x00000002bc027221 */ /* 0x000fe80000010000 */
[C---:B------:R-:W-:Y:S01]  /*15f50*/  HMMA.16816.F32.BF16 R120, R112.reuse, R124, R4 ;  /* 0x0000007c7078723c */ /* 0x040fe20000041804 */
[----:B------:R-:W-:Y:S04]  /*15f60*/  LDSM.16.MT88.4 R4, [R208+0x7900] ;  /* 0x00790000d004783b */ /* 0x000fe80000004200 */
[----:B------:R-:W-:Y:S03]  /*15f70*/  FADD.FTZ R2, R109, R2 ;  /* 0x000000026d027221 */ /* 0x000fe60000010000 */
[C---:B------:R-:W-:Y:S01]  /*15f80*/  HMMA.16816.F32.BF16 R124, R112.reuse, R126, R8 ;  /* 0x0000007e707c723c */ /* 0x040fe20000041808 */
[----:B------:R-:W2:Y:S03]  /*15f90*/  LDL R8, [R1+0x14] ;  /* 0x0000140001087983 */ /* 0x000ea60000100800 */
[----:B------:R-:W-:Y:S01]  /*15fa0*/  FADD.FTZ R2, R167, R2 ;  /* 0x00000002a7027221 */ /* 0x000fe20000010000 */
[----:B------:R-:W4:Y:S03]  /*15fb0*/  LDSM.16.MT88.4 R108, [R209+0x7900] ;  /* 0x00790000d16c783b */ /* 0x000f260000004200 */
[C---:B-1----:R-:W-:Y:S04]  /*15fc0*/  HMMA.16816.F32.BF16 R68, R112.reuse, R80, R12 ;  /* 0x000000507044723c */ /* 0x042fe8000004180c */
[----:B------:R-:W-:Y:S04]  /*15fd0*/  FADD.FTZ R2, R165, R2 ;  /* 0x00000002a5027221 */ /* 0x000fe80000010000 */
[C---:B------:R-:W-:Y:S04]  /*15fe0*/  HMMA.16816.F32.BF16 R72, R112.reuse, R82, R16 ;  /* 0x000000527048723c */ /* 0x040fe80000041810 */
        /* <DEDUP_REMOVED lines=13> */
[C---:B---3--:R-:W-:Y:S04]  /*160c0*/  HMMA.16816.F32.BF16 R100, R112.reuse, R104, R44 ;  /* 0x000000687064723c */ /* 0x048fe8000004182c */
[----:B------:R-:W-:Y:S04]  /*160d0*/  FADD.FTZ R2, R129, R2 ;  /* 0x0000000281027221 */ /* 0x000fe80000010000 */
[C---:B------:R-:W-:Y:S04]  /*160e0*/  HMMA.16816.F32.BF16 R104, R112.reuse, R106, R48 ;  /* 0x0000006a7068723c */ /* 0x040fe80000041830 */
[----:B------:R-:W-:Y:S04]  /*160f0*/  FADD.FTZ R2, R154, R2 ;  /* 0x000000029a027221 */ /* 0x000fe80000010000 */
[C---:B----4-:R-:W-:Y:S04]  /*16100*/  HMMA.16816.F32.BF16 R128, R112.reuse, R108, R52 ;  /* 0x0000006c7080723c */ /* 0x050fe80000041834 */
[----:B------:R-:W-:Y:S04]  /*16110*/  FADD.FTZ R2, R152, R2 ;  /* 0x0000000298027221 */ /* 0x000fe80000010000 */
[C---:B------:R-:W-:Y:S04]  /*16120*/  HMMA.16816.F32.BF16 R108, R112.reuse, R110, R56 ;  /* 0x0000006e706c723c */ /* 0x040fe80000041838 */
[----:B------:R-:W-:Y:S04]  /*16130*/  FADD.FTZ R2, R151, R2 ;  /* 0x0000000297027221 */ /* 0x000fe80000010000 */
[----:B------:R-:W-:Y:S02]  /*16140*/  FADD.FTZ R2, R133, R2 ;  /* 0x0000000285027221 */ /* 0x000fe40000010000 */
[C---:B------:R-:W-:Y:S03]  /*16150*/  HMMA.16816.F32.BF16 R132, R112.reuse, R4, R60 ;  /* 0x000000047084723c */ /* 0x040fe6000004183c */
[----:B------:R-:W-:Y:S04]  /*16160*/  FADD.FTZ R2, R150, R2 ;  /* 0x0000000296027221 */ /* 0x000fe80000010000 */
[----:B------:R-:W-:Y:S01]  /*16170*/  FADD.FTZ R2, R146, R2 ;  /* 0x0000000292027221 */ /* 0x000fe20000010000 */
[----:B------:R-:W-:Y:S04]  /*16180*/  HMMA.16816.F32.BF16 R112, R112, R6, R64 ;  /* 0x000000067070723c */ /* 0x000fe80000041840 */
[----:B------:R-:W-:Y:S04]  /*16190*/  FADD.FTZ R0, R145, R2 ;  /* 0x0000000291007221 */ /* 0x000fe80000010000 */
[----:B------:R-:W-:Y:S04]  /*161a0*/  FADD.FTZ R2, R119, R0 ;  /* 0x0000000077027221 */ /* 0x000fe80000010000 */
[----:B------:R-:W-:Y:S02]  /*161b0*/  FADD.FTZ R0, R118, R3 ;  /* 0x0000000376007221 */ /* 0x000fe40000010000 */
[----:B------:R-:W-:Y:S02]  /*161c0*/  FADD.FTZ R2, R149, R2 ;  /* 0x0000000295027221 */ /* 0x000fe40000010000 */
[----:B------:R-:W-:Y:S02]  /*161d0*/  FADD.FTZ R0, R148, R0 ;  /* 0x0000000094007221 */ /* 0x000fe40000010000 */
[----:B------:R-:W-:Y:S01]  /*161e0*/  IMAD.MOV.U32 R118, RZ, RZ, R116 ;  /* 0x000000ffff767224 */ /* 0x000fe200078e0074 */
[----:B------:R1:W-:Y:S01]  /*161f0*/  STL [R1+0x4], R2 ;  /* 0x0000040201007387 */ /* 0x0003e20000100800 */
[----:B------:R-:W-:Y:S03]  /*16200*/  IMAD.MOV.U32 R3, RZ, RZ, R117 ;  /* 0x000000ffff037224 */ /* 0x000fe600078e0075 */
[----:B------:R1:W-:Y:S01]  /*16210*/  STL [R1+0xc], R0 ;  /* 0x00000c0001007387 */ /* 0x0003e20000100800 */
[----:B--2---:R-:W-:Y:S01]  /*16220*/  ISETP.GT.AND P0, PT, R200, R8, PT ;  /* 0x00000008c800720c */ /* 0x004fe20003f04270 */
[----:B------:R-:W-:Y:S11]  /*16230*/  IMAD.MOV.U32 R200, RZ, RZ, R228 ;  /* 0x000000ffffc87224 */ /* 0x000ff600078e00e4 */
[----:B------:R-:W-:Y:S01]  /*16240*/  @!UPT UIADD3 URZ, URZ, URZ, URZ ;  /* 0x0000003f3f3ff290 */ /* 0x000fe2000fffe03f */
[----:B-1----:R-:W-:-:S05]  /*16250*/  @P0 BRA `(.L_x_622) ;  /* 0xffffbd3000000947 */ /* 0x002fca000383ffff */
.L_x_621:
[----:B------:R-:W-:-:S13]  /*16260*/  ISETP.GE.AND P0, PT, R228, RZ, PT ;  /* 0x000000ffe400720c */ /* 0x000fda0003f06270 */
[----:B------:R-:W-:Y:S05]  /*16270*/  @!P0 BRA `(.L_x_623) ;  /* 0x0000369000008947 */ /* 0x000fea0003800000 */
[----:B------:R-:W2:Y:S01]  /*16280*/  LDL.64 R10, [R1+0x38] ;  /* 0x00003800010a7983 */ /* 0x000ea20000100a00 */
[----:B------:R-:W-:Y:S02]  /*16290*/  UMOV UR6, 0x6 ;  /* 0x0000000600067882 */ /* 0x000fe40000000000 */
[----:B------:R-:W-:Y:S01]  /*162a0*/  ULDC.64 UR4, c[0x0][0x1e0] ;  /* 0x0000780000047ab9 */ /* 0x000fe20000000a00 */
[----:B-1----:R-:W3:Y:S04]  /*162b0*/  LDL.LU R2, [R1+0x34] ;  /* 0x0000340001027983 */ /* 0x002ee80000300800 */
[----:B------:R-:W4:Y:S04]  /*162c0*/  LDL.64 R8, [R1+0x48] ;  /* 0x0000480001087983 */ /* 0x000f280000100a00 */
[----:B------:R-:W5:Y:S04]  /*162d0*/  LDL.LU.64 R6, [R1+0x50] ;  /* 0x0000500001067983 */ /* 0x000f680000300a00 */
[----:B------:R-:W2:Y:S01]  /*162e0*/  LDL.LU.64 R4, [R1+0x40] ;  /* 0x0000400001047983 */ /* 0x000ea20000300a00 */
[----:B------:R-:W-:Y:S01]  /*162f0*/  IMAD.MOV.U32 R235, RZ, RZ, c[0x0][0x1e0] ;  /* 0x00007800ffeb7624 */ /* 0x000fe200078e00ff */
[----:B------:R-:W-:Y:S01]  /*16300*/  USHF.L.U64.HI UR6, UR4, UR6, UR5 ;  /* 0x0000000604067299 */ /* 0x000fe20008010205 */
[----:B------:R-:W-:Y:S01]  /*16310*/  IMAD.MOV.U32 R0, RZ, RZ, c[0x0][0x208] ;  /* 0x00008200ff007624 */ /* 0x000fe200078e00ff */
[----:B------:R-:W-:Y:S01]  /*16320*/  USHF.L.U32 UR10, UR4, 0x6, URZ ;  /* 0x00000006040a7899 */ /* 0x000fe2000800063f */
[----:B------:R-:W-:Y:S01]  /*16330*/  IMAD.SHL.U32 R235, R235, 0x40, RZ ;  /* 0x00000040ebeb7824 */ /* 0x000fe200078e00ff */
[----:B------:R-:W-:Y:S01]  /*16340*/  UMOV UR7, 0x7 ;  /* 0x0000000700077882 */ /* 0x000fe20000000000 */
[----:B------:R-:W-:Y:S01]  /*16350*/  MOV R119, R116 ;  /* 0x0000007400777202 */ /* 0x000fe20000000f00 */
[----:B------:R-:W-:Y:S01]  /*16360*/  ULDC.64 UR4, c[0x0][0x208] ;  /* 0x0000820000047ab9 */ /* 0x000fe20000000a00 */
[----:B------:R-:W-:Y:S01]  /*16370*/  SHF.L.U32 R0, R0, 0x6, RZ ;  /* 0x0000000600007819 */ /* 0x000fe200000006ff */
[----:B------:R-:W-:Y:S01]  /*16380*/  IMAD.MOV.U32 R118, RZ, RZ, R117 ;  /* 0x000000ffff767224 */ /* 0x000fe200078e0075 */
[----:B------:R-:W-:Y:S01]  /*16390*/  IADD3 R235, P0, R235, 0x80, RZ ;  /* 0x00000080ebeb7810 */ /* 0x000fe20007f1e0ff */
[----:B------:R-:W-:Y:S01]  /*163a0*/  USHF.L.U64.HI UR5, UR4, UR7, UR5 ;  /* 0x0000000704057299 */ /* 0x000fe20008010205 */
[----:B------:R-:W-:Y:S01]  /*163b0*/  IADD3 R240, R0, 0x80, RZ ;  /* 0x0000008000f07810 */ /* 0x000fe20007ffe0ff */
[----:B------:R-:W-:Y:S01]  /*163c0*/  USHF.L.U32 UR4, UR4, 0x7, URZ ;  /* 0x0000000704047899 */ /* 0x000fe2000800063f */
[----:B---3--:R-:W-:-:S02]  /*163d0*/  IADD3.X R234, RZ, R2, RZ, P0, !PT ;  /* 0x00000002ffea7210 */ /* 0x008fc400007fe4ff */
[C---:B----4-:R-:W-:Y:S02]  /*163e0*/  IADD3 RZ, P1, R8.reuse, 0x40, RZ ;  /* 0x0000004008ff7810 */ /* 0x050fe40007f3e0ff */
[----:B------:R-:W-:Y:S02]  /*163f0*/  IADD3 R238, R8, 0x40, RZ ;  /* 0x0000004008ee7810 */ /* 0x000fe40007ffe0ff */
[----:B-----5:R-:W-:Y:S01]  /*16400*/  IADD3 R236, P0, R6, 0x40, RZ ;  /* 0x0000004006ec7810 */ /* 0x020fe20007f1e0ff */
[----:B--2---:R-:W-:Y:S01]  /*16410*/  IMAD.X R239, RZ, RZ, R11, P1 ;  /* 0x000000ffffef7224 */ /* 0x004fe200008e060b */
[----:B------:R-:W-:-:S03]  /*16420*/  MOV R4, R6 ;  /* 0x0000000600047202 */ /* 0x000fc60000000f00 */
[----:B------:R-:W-:Y:S02]  /*16430*/  IMAD.X R237, RZ, RZ, R5, P0 ;  /* 0x000000ffffed7224 */ /* 0x000fe400000e0605 */
[----:B------:R1:W-:Y:S04]  /*16440*/  STL.64 [R1+0x40], R4 ;  /* 0x0000400401007387 */ /* 0x0003e80000100a00 */
.L_x_624:
[----:B------:R-:W2:Y:S01]  /*16450*/  LDL R0, [R1+0x8] ;  /* 0x0000080001007983 */ /* 0x000ea20000100800 */
[----:B------:R-:W-:Y:S04]  /*16460*/  DEPBAR.LE SB0, 0x0 ;  /* 0x000080000000791a */ /* 0x000fe80000000000 */
[----:B------:R-:W3:Y:S01]  /*16470*/  LDL.64 R2, [R1+0x40] ;  /* 0x0000400001027983 */ /* 0x000ee20000100a00 */
[----:B------:R-:W-:Y:S02]  /*16480*/  SHF.R.S32.HI R116, RZ, 0x1f, R228 ;  /* 0x0000001fff747819 */ /* 0x000fe400000114e4 */
[----:B------:R-:W-:Y:S02]  /*16490*/  MOV R193, c[0x0][0x208] ;  /* 0x0000820000c17a02 */ /* 0x000fe40000000f00 */
[----:B------:R-:W-:Y:S01]  /*164a0*/  MOV R192, 0x6 ;  /* 0x0000000600c07802 */ /* 0x000fe20000000f00 */
[----:B------:R-:W4:Y:S01]  /*164b0*/  LDL R190, [R1+0x10] ;  /* 0x0000100001be7983 */ /* 0x000f220000100800 */
[----:B------:R-:W-:Y:S02]  /*164c0*/  SHF.L.U32 R193, R193, 0x6, RZ ;  /* 0x00000006c1c17819 */ /* 0x000fe400000006ff */
[----:B------:R-:W-:Y:S01]  /*164d0*/  MOV R191, c[0x0][0x208] ;  /* 0x0000820000bf7a02 */ /* 0x000fe20000000f00 */
[----:B------:R-:W-:Y:S03]  /*164e0*/  BAR.SYNC.DEFER_BLOCKING 0x0 ;  /* 0x0000000000007b1d */ /* 0x000fe60000010000 */
[----:B------:R-:W-:Y:S05]  /*164f0*/  SHF.L.U64.HI R191, R191, R192, c[0x0][0x20c] ;  /* 0x00008300bfbf7619 */ /* 0x000fea00000102c0 */
[----:B------:R-:W5:Y:S08]  /*16500*/  LDSM.16.M88.4 R8, [R204+0x8100] ;  /* 0x00810000cc08783b */ /* 0x000f700000000200 */
[----:B------:R-:W1:Y:S08]  /*16510*/  LDSM.16.M88.4 R16, [R204+0x8900] ;  /* 0x00890000cc10783b */ /* 0x000e700000000200 */
[----:B------:R-:W1:Y:S08]  /*16520*/  LDSM.16.M88.4 R24, [R204+0x9100] ;  /* 0x00910000cc18783b */ /* 0x000e700000000200 */
[----:B------:R-:W4:Y:S06]  /*16530*/  LDL.64 R242, [R1+0x48] ;  /* 0x0000480001f27983 */ /* 0x000f2c0000100a00 */
[----:B------:R-:W1:Y:S08]  /*16540*/  LDSM.16.M88.4 R32, [R204+0x9900] ;  /* 0x00990000cc20783b */ /* 0x000e700000000200 */
[----:B------:R-:W4:Y:S01]  /*16550*/  LDL.64 R230, [R1+0x38] ;  /* 0x0000380001e67983 */ /* 0x000f220000100a00 */
[C---:B-1---5:R-:W-:Y:S05]  /*16560*/  HMMA.16816.F32.BF16 R4, R136.reuse, R8, RZ ;  /* 0x000000088804723c */ /* 0x062fea00000418ff */
[----:B------:R-:W1:Y:S03]  /*16570*/  LDSM.16.M88.4 R40, [R204+0xa100] ;  /* 0x00a10000cc28783b */ /* 0x000e660000000200 */
[C---:B------:R-:W-:Y:S05]  /*16580*/  HMMA.16816.F32.BF16 R8, R136.reuse, R10, RZ ;  /* 0x0000000a8808723c */ /* 0x040fea00000418ff */
[----:B------:R-:W5:Y:S03]  /*16590*/  LDSM.16.M88.4 R48, [R204+0xa900] ;  /* 0x00a90000cc30783b */ /* 0x000f660000000200 */
[C---:B------:R-:W-:Y:S05]  /*165a0*/  HMMA.16816.F32.BF16 R12, R136.reuse, R16, RZ ;  /* 0x00000010880c723c */ /* 0x040fea00000418ff */
[----:B------:R-:W1:Y:S03]  /*165b0*/  LDSM.16.M88.4 R56, [R204+0xb100] ;  /* 0x00b10000cc38783b */ /* 0x000e660000000200 */
[C---:B------:R-:W-:Y:S05]  /*165c0*/  HMMA.16816.F32.BF16 R16, R136.reuse, R18, RZ ;  /* 0x000000128810723c */ /* 0x040fea00000418ff */
[----:B------:R-:W5:Y:S03]  /*165d0*/  LDSM.16.M88.4 R64, [R204+0xb900] ;  /* 0x00b90000cc40783b */ /* 0x000f660000000200 */
[C---:B------:R-:W-:Y:S05]  /*165e0*/  HMMA.16816.F32.BF16 R20, R136.reuse, R24, RZ ;  /* 0x000000188814723c */ /* 0x040fea00000418ff */
[----:B------:R-:W5:Y:S03]  /*165f0*/  LDSM.16.M88.4 R144, [R211] ;  /* 0x00000000d390783b */ /* 0x000f660000000200 */
[C---:B------:R-:W-:Y:S05]  /*16600*/  HMMA.16816.F32.BF16 R24, R136.reuse, R26, RZ ;  /* 0x0000001a8818723c */ /* 0x040fea00000418ff */
[----:B------:R-:W5:Y:S03]  /*16610*/  LDSM.16.M88.4 R148, [R226] ;  /* 0x00000000e294783b */ /* 0x000f660000000200 */
[C---:B------:R-:W-:Y:S05]  /*16620*/  HMMA.16816.F32.BF16 R28, R136.reuse, R32, RZ ;  /* 0x00000020881c723c */ /* 0x040fea00000418ff */
[----:B------:R-:W5:Y:S03]  /*16630*/  LDSM.16.M88.4 R152, [R225] ;  /* 0x00000000e198783b */ /* 0x000f660000000200 */
[C---:B------:R-:W-:Y:S05]  /*16640*/  HMMA.16816.F32.BF16 R32, R136.reuse, R34, RZ ;  /* 0x000000228820723c */ /* 0x040fea00000418ff */
[----:B------:R-:W-:Y:S03]  /*16650*/  LDSM.16.M88.4 R156, [R222] ;  /* 0x00000000de9c783b */ /* 0x000fe60000000200 */
[C---:B-1----:R-:W-:Y:S05]  /*16660*/  HMMA.16816.F32.BF16 R36, R136.reuse, R40, RZ ;  /* 0x000000288824723c */ /* 0x042fea00000418ff */
[----:B------:R-:W-:Y:S03]  /*16670*/  LDSM.16.M88.4 R160, [R221] ;  /* 0x00000000dda0783b */ /* 0x000fe60000000200 */
[C---:B------:R-:W-:Y:S05]  /*16680*/  HMMA.16816.F32.BF16 R40, R136.reuse, R42, RZ ;  /* 0x0000002a8828723c */ /* 0x040fea00000418ff */
[----:B------:R-:W-:Y:S03]  /*16690*/  LDSM.16.M88.4 R164, [R220] ;  /* 0x00000000dca4783b */ /* 0x000fe60000000200 */
[C---:B-----5:R-:W-:Y:S08]  /*166a0*/  HMMA.16816.F32.BF16 R44, R136.reuse, R48, RZ ;  /* 0x00000030882c723c */ /* 0x060ff000000418ff */
        /* <DEDUP_REMOVED lines=9> */
[C---:B------:R-:W-:Y:S08]  /*16740*/  HMMA.16816.F32.BF16 R16, R140.reuse, R150, R16 ;  /* 0x000000968c10723c */ /* 0x040ff00000041810 */
[C---:B------:R-:W-:Y:S08]  /*16750*/  HMMA.16816.F32.BF16 R20, R140.reuse, R152, R20 ;  /* 0x000000988c14723c */ /* 0x040ff00000041814 */
[C---:B------:R-:W-:Y:S08]  /*16760*/  HMMA.16816.F32.BF16 R24, R140.reuse, R154, R24 ;  /* 0x0000009a8c18723c */ /* 0x040ff00000041818 */
[C---:B-1----:R-:W-:Y:S08]  /*16770*/  HMMA.16816.F32.BF16 R28, R140.reuse, R144, R28 ;  /* 0x000000908c1c723c */ /* 0x042ff0000004181c */
[C---:B------:R-:W-:Y:S03]  /*16780*/  HMMA.16816.F32.BF16 R32, R140.reuse, R146, R32 ;  /* 0x000000928c20723c */ /* 0x040fe60000041820 */
[C---:B--2---:R-:W-:Y:S02]  /*16790*/  LOP3.LUT P5, RZ, R0.reuse, 0x1, RZ, 0xc0, !PT ;  /* 0x0000000100ff7812 */ /* 0x044fe400078ac0ff */
[----:B------:R-:W-:Y:S01]  /*167a0*/  LOP3.LUT P4, RZ, R0, 0x2, RZ, 0xc0, !PT ;  /* 0x0000000200ff7812 */ /* 0x000fe2000788c0ff */
[C---:B------:R-:W-:Y:S02]  /*167b0*/  IMAD R0, R228.reuse, UR5, RZ ;  /* 0x00000005e4007c24 */ /* 0x040fe4000f8e02ff */
[----:B---3--:R-:W-:Y:S04]  /*167c0*/  IMAD.WIDE.U32 R148, R228, UR4, R2 ;  /* 0x00000004e4947c25 */ /* 0x008fe8000f8e0002 */
[----:B------:R-:W-:Y:S01]  /*167d0*/  IMAD R0, R116, UR4, R0 ;  /* 0x0000000474007c24 */ /* 0x000fe2000f8e0200 */
[----:B------:R-:W-:Y:S01]  /*167e0*/  LEA R116, P1, R148, c[0x0][0x1f8], 0x1 ;  /* 0x00007e0094747a11 */ /* 0x000fe200078208ff */
[----:B------:R-:W-:Y:S03]  /*167f0*/  IMAD.WIDE.U32 R2, R228, UR4, R236 ;  /* 0x00000004e4027c25 */ /* 0x000fe6000f8e00ec */
[----:B------:R-:W-:Y:S02]  /*16800*/  IADD3 R117, R149, R0, RZ ;  /* 0x0000000095757210 */ /* 0x000fe40007ffe0ff */
[----:B------:R-:W-:Y:S02]  /*16810*/  LEA R188, P0, R2, c[0x0][0x1f8], 0x1 ;  /* 0x00007e0002bc7a11 */ /* 0x000fe400078008ff */
[----:B------:R-:W-:Y:S02]  /*16820*/  LEA.HI.X R117, R148, c[0x0][0x1fc], R117, 0x1, P1 ;  /* 0x00007f0094757a11 */ /* 0x000fe400008f0c75 */
[----:B------:R-:W1:Y:S01]  /*16830*/  LDSM.16.M88.4 R148, [R223] ;  /* 0x00000000df94783b */ /* 0x000e620000000200 */
[----:B------:R-:W-:Y:S04]  /*16840*/  IADD3 R0, R0, R3, RZ ;  /* 0x0000000300007210 */ /* 0x000fe80007ffe0ff */
[----:B------:R-:W-:Y:S02]  /*16850*/  LEA.HI.X R189, R2, c[0x0][0x1fc], R0, 0x1, P0 ;  /* 0x00007f0002bd7a11 */ /* 0x000fe400000f0c00 */
[----:B------:R-:W-:Y:S01]  /*16860*/  IADD3 R2, P0, R116, R193, RZ ;  /* 0x000000c174027210 */ /* 0x000fe20007f1e0ff */
[----:B------:R-:W-:Y:S01]  /*16870*/  @!PT LDS RZ, [RZ] ;  /* 0x00000000fffff984 */ /* 0x000fe20000000800 */
[----:B------:R-:W-:Y:S01]  /*16880*/  @!PT LDS RZ, [RZ] ;  /* 0x00000000fffff984 */ /* 0x000fe20000000800 */
[----:B------:R-:W-:Y:S01]  /*16890*/  @!PT LDS RZ, [RZ] ;  /* 0x00000000fffff984 */ /* 0x000fe20000000800 */
[----:B------:R2:W-:Y:S03]  /*168a0*/  LDGSTS.E.BYPASS.LTC128B.128 [R227+0x100], [R116.64], !P5 ;  /* 0x0010000074e37fae */ /* 0x0005e6000e901d48 */
[----:B------:R-:W-:Y:S02]  /*168b0*/  IADD3.X R3, R117, R191, RZ, P0, !PT ;  /* 0x000000bf75037210 */ /* 0x000fe400007fe4ff */
[C---:B------:R-:W-:Y:S03]  /*168c0*/  IADD3 R152, P2, R2.reuse, R240, RZ ;  /* 0x000000f002987210 */ /* 0x040fe60007f5e0ff */
[----:B------:R3:W-:Y:S01]  /*168d0*/  LDGSTS.E.BYPASS.LTC128B.128 [R227+0x4100], [R188.64], !P4 ;  /* 0x04100000bce37fae */ /* 0x0007e2000e101d48 */
[C---:B----4-:R-:W-:Y:S07]  /*168e0*/  IADD3.X R153, R3.reuse, R190, RZ, P2, !PT ;  /* 0x000000be03997210 */ /* 0x050fee00017fe4ff */
[----:B------:R4:W-:Y:S08]  /*168f0*/  LDGSTS.E.BYPASS.LTC128B.128 [R227+0x1100], [R2.64], !P5 ;  /* 0x0110000002e37fae */ /* 0x0009f0000e901d48 */
[----:B------:R4:W-:Y:S01]  /*16900*/  LDGSTS.E.BYPASS.LTC128B.128 [R227+0x5100], [R2.64+0x80], !P4 ;  /* 0x0510008002e37fae */ /* 0x0009e2000e101d48 */
[----:B--2---:R-:W-:Y:S04]  /*16910*/  IADD3 R116, P0, R2, R193, RZ ;  /* 0x000000c102747210 */ /* 0x004fe80007f1e0ff */
[----:B------:R-:W-:Y:S01]  /*16920*/  IADD3.X R117, R3, R191, RZ, P0, !PT ;  /* 0x000000bf03757210 */ /* 0x000fe200007fe4ff */
[C---:B-1----:R-:W-:Y:S03]  /*16930*/  HMMA.16816.F32.BF16 R36, R140.reuse, R148, R36 ;  /* 0x000000948c24723c */ /* 0x042fe60000041824 */
[C---:B------:R-:W-:Y:S01]  /*16940*/  IADD3 R144, P1, R116.reuse, R193, RZ ;  /* 0x000000c174907210 */ /* 0x040fe20007f3e0ff */
[----:B------:R1:W-:Y:S03]  /*16950*/  LDGSTS.E.BYPASS.LTC128B.128 [R227+0x2100], [R116.64], !P5 ;  /* 0x0210000074e37fae */ /* 0x0003e6000e901d48 */
[C---:B------:R-:W-:Y:S01]  /*16960*/  IADD3.X R145, R117.reuse, R191, RZ, P1, !PT ;  /* 0x000000bf75917210 */ /* 0x040fe20000ffe4ff */
[C---:B------:R-:W-:Y:S04]  /*16970*/  HMMA.16816.F32.BF16 R40, R140.reuse, R150, R40 ;  /* 0x000000968c28723c */ /* 0x040fe80000041828 */
[----:B------:R2:W-:Y:S04]  /*16980*/  LDGSTS.E.BYPASS.LTC128B.128 [R227+0x6100], [R152.64], !P4 ;  /* 0x0610000098e37fae */ /* 0x0005e8000e101d48 */
[C---:B------:R-:W-:Y:S04]  /*16990*/  HMMA.16816.F32.BF16 R44, R140.reuse, R156, R44 ;  /* 0x0000009c8c2c723c */ /* 0x040fe8000004182c */
[----:B------:R5:W-:Y:S01]  /*169a0*/  LDGSTS.E.BYPASS.LTC128B.128 [R227+0x3100], [R144.64], !P5 ;  /* 0x0310000090e37fae */ /* 0x000be2000e901d48 */
[----:B----4-:R-:W-:Y:S03]  /*169b0*/  IADD3 R2, P0, R116, R240, RZ ;  /* 0x000000f074027210 */ /* 0x010fe60007f1e0ff */
        /* <DEDUP_REMOVED lines=9> */
[----:B-----5:R-:W5:Y:S07]  /*16a50*/  LDSM.16.M88.4 R144, [R210+0x8100] ;  /* 0x00810000d290783b */ /* 0x020f6e0000000200 */
[----:B------:R-:W-:Y:S01]  /*16a60*/  HMMA.16816.F32.BF16 R64, R140, R166, R64 ;  /* 0x000000a68c40723c */ /* 0x000fe20000041840 */
[----:B--2---:R-:W2:Y:S08]  /*16a70*/  LDSM.16.M88.4 R152, [R210+0x9100] ;  /* 0x00910000d298783b */ /* 0x004eb00000000200 */
[----:B------:R-:W0:Y:S08]  /*16a80*/  LDGDEPBAR ;  /* 0x00000000000079af */ /* 0x000e300000000000 */
[----:B------:R-:W1:Y:S08]  /*16a90*/  LDSM.16.M88.4 R156, [R210+0x9900] ;  /* 0x00990000d29c783b */ /* 0x000e700000000200 */
[----:B------:R-:W1:Y:S01]  /*16aa0*/  LDSM.16.M88.4 R160, [R210+0xa100] ;  /* 0x00a10000d2a0783b */ /* 0x000e620000000200 */
[C---:B-----5:R-:W-:Y:S07]  /*16ab0*/  HMMA.16816.F32.BF16 R4, R168.reuse, R144, R4 ;  /* 0x00000090a804723c */ /* 0x060fee0000041804 */
[----:B------:R-:W-:Y:S01]  /*16ac0*/  LDSM.16.M88.4 R164, [R204+0xd900] ;  /* 0x00d90000cca4783b */ /* 0x000fe20000000200 */
[C---:B------:R-:W-:Y:S07]  /*16ad0*/  HMMA.16816.F32.BF16 R8, R168.reuse, R146, R8 ;  /* 0x00000092a808723c */ /* 0x040fee0000041808 */
[----:B------:R-:W5:Y:S01]  /*16ae0*/  LDSM.16.M88.4 R144, [R210+0xa900] ;  /* 0x00a90000d290783b */ /* 0x000f620000000200 */
        /* <DEDUP_REMOVED lines=8> */
[C---:B-1----:R-:W-:Y:S07]  /*16b70*/  HMMA.16816.F32.BF16 R28, R168.reuse, R156, R28 ;  /* 0x0000009ca81c723c */ /* 0x042fee000004181c */
[----:B------:R-:W-:Y:S01]  /*16b80*/  LDSM.16.M88.4 R200, [R210+0xf100] ;  /* 0x00f10000d2c8783b */ /* 0x000fe20000000200 */
[C---:B------:R-:W-:Y:S07]  /*16b90*/  HMMA.16816.F32.BF16 R32, R168.reuse, R158, R32 ;  /* 0x0000009ea820723c */ /* 0x040fee0000041820 */
[----:B------:R-:W1:Y:S01]  /*16ba0*/  LDSM.16.M88.4 R156, [R207] ;  /* 0x00000000cf9c783b */ /* 0x000e620000000200 */
        /* <DEDUP_REMOVED lines=34> */
[----:B------:R-:W-:Y:S01]  /*16dd0*/  HMMA.16816.F32.BF16 R64, R172, R146, R64 ;  /* 0x00000092ac40723c */ /* 0x000fe20000041840 */
        /* <DEDUP_REMOVED lines=9> */
[----:B------:R-:W1:Y:S07]  /*16e70*/  LDSM.16.M88.4 R156, [R219] ;  /* 0x00000000db9c783b */ /* 0x000e6e0000000200 */
[C---:B------:R-:W-:Y:S08]  /*16e80*/  HMMA.16816.F32.BF16 R28, R176.reuse, R164, R28 ;  /* 0x000000a4b01c723c */ /* 0x040ff0000004181c */
[C---:B------:R-:W-:Y:S01]  /*16e90*/  HMMA.16816.F32.BF16 R32, R176.reuse, R166, R32 ;  /* 0x000000a6b020723c */ /* 0x040fe20000041820 */
[----:B------:R-:W-:Y:S07]  /*16ea0*/  LDSM.16.M88.4 R164, [R217] ;  /* 0x00000000d9a4783b */ /* 0x000fee0000000200 */
[C---:B------:R-:W-:Y:S08]  /*16eb0*/  HMMA.16816.F32.BF16 R36, R176.reuse, R160, R36 ;  /* 0x000000a0b024723c */ /* 0x040ff00000041824 */
[C---:B------:R-:W-:Y:S01]  /*16ec0*/  HMMA.16816.F32.BF16 R40, R176.reuse, R162, R40 ;  /* 0x000000a2b028723c */ /* 0x040fe20000041828 */
[----:B------:R-:W1:Y:S07]  /*16ed0*/  LDSM.16.M88.4 R160, [R218] ;  /* 0x00000000daa0783b */ /* 0x000e6e0000000200 */
[C---:B-----5:R-:W-:Y:S08]  /*16ee0*/  HMMA.16816.F32.BF16 R44, R176.reuse, R144, R44 ;  /* 0x00000090b02c723c */ /* 0x060ff0000004182c */
[C---:B------:R-:W-:Y:S01]  /*16ef0*/  HMMA.16816.F32.BF16 R48, R176.reuse, R146, R48 ;  /* 0x00000092b030723c */ /* 0x040fe20000041830 */
[----:B------:R-:W5:Y:S07]  /*16f00*/  LDSM.16.M88.4 R144, [R216] ;  /* 0x00000000d890783b */ /* 0x000f6e0000000200 */
[C---:B---3--:R-:W-:Y:S08]  /*16f10*/  HMMA.16816.F32.BF16 R52, R176.reuse, R148, R52 ;  /* 0x00000094b034723c */ /* 0x048ff00000041834 */
[C---:B------:R-:W-:Y:S01]  /*16f20*/  HMMA.16816.F32.BF16 R56, R176.reuse, R150, R56 ;  /* 0x00000096b038723c */ /* 0x040fe20000041838 */
[----:B------:R-:W3:Y:S07]  /*16f30*/  LDSM.16.M88.4 R148, [R215] ;  /* 0x00000000d794783b */ /* 0x000eee0000000200 */
[C---:B--2---:R-:W-:Y:S08]  /*16f40*/  HMMA.16816.F32.BF16 R60, R176.reuse, R152, R60 ;  /* 0x00000098b03c723c */ /* 0x044ff0000004183c */
[----:B------:R-:W-:Y:S01]  /*16f50*/  HMMA.16816.F32.BF16 R64, R176, R154, R64 ;  /* 0x0000009ab040723c */ /* 0x000fe20000041840 */
[----:B------:R-:W2:Y:S07]  /*16f60*/  LDSM.16.M88.4 R152, [R213] ;  /* 0x00000000d598783b */ /* 0x000eae0000000200 */
[C---:B-1----:R-:W-:Y:S08]  /*16f70*/  HMMA.16816.F32.BF16 R4, R180.reuse, R156, R4 ;  /* 0x0000009cb404723c */ /* 0x042ff00000041804 */
        /* <DEDUP_REMOVED lines=10> */
[----:B------:R-:W1:Y:S07]  /*17020*/  LDSM.16.M88.4 R144, [R212] ;  /* 0x00000000d490783b */ /* 0x000e6e0000000200 */
[C---:B---3--:R-:W-:Y:S08]  /*17030*/  HMMA.16816.F32.BF16 R36, R180.reuse, R148, R36 ;  /* 0x00000094b424723c */ /* 0x048ff00000041824 */
[C---:B------:R-:W-:Y:S01]  /*17040*/  HMMA.16816.F32.BF16 R40, R180.reuse, R150, R40 ;  /* 0x00000096b428723c */ /* 0x040fe20000041828 */
[----:B------:R-:W3:Y:S07]  /*17050*/  LDSM.16.M88.4 R148, [R210+0xc100] ;  /* 0x00c10000d294783b */ /* 0x000eee0000000200 */
[C---:B------:R-:W-:Y:S08]  /*17060*/  HMMA.16816.F32.BF16 R44, R180.reuse, R188, R44 ;  /* 0x000000bcb42c723c */ /* 0x040ff0000004182c */
[C---:B------:R-:W-:Y:S01]  /*17070*/  HMMA.16816.F32.BF16 R48, R180.reuse, R190, R48 ;  /* 0x000000beb430723c */ /* 0x040fe20000041830 */
[----:B------:R-:W5:Y:S07]  /*17080*/  LDSM.16.M88.4 R188, [R210+0xe100] ;  /* 0x00e10000d2bc783b */ /* 0x000f6e0000000200 */
        /* <DEDUP_REMOVED lines=32> */
[----:B----4-:R-:W-:Y:S02]  /*17290*/  FMNMX.FTZ R2, R6, R119, !PT ;  /* 0x0000007706027209 */ /* 0x010fe40007810000 */
        /* <DEDUP_REMOVED lines=89> */
[----:B------:R-:W-:Y:S01]  /*17830*/  FFMA.FTZ R5, R5, c[0x0][0x2d0], -R156 ;  /* 0x0000b40005057a23 */ /* 0x000fe2000001089c */
[----:B------:R-:W-:Y:S01]  /*17840*/  @P0 SHF.R.S32.HI R3, RZ, 0x1f, R228 ;  /* 0x0000001fff030819 */ /* 0x000fe200000114e4 */
[----:B------:R1:W-:Y:S01]  /*17850*/  MUFU.EX2 R233, R4 ;  /* 0x0000000400e97308 */ /* 0x0003e20000000800 */
[--C-:B------:R-:W-:Y:S02]  /*17860*/  FFMA.FTZ R8, R8, c[0x0][0x2d0], -R156.reuse ;  /* 0x0000b40008087a23 */ /* 0x100fe4000001089c */
[----:B------:R-:W-:Y:S02]  /*17870*/  FADD.FTZ R0, -R116, R119 ;  /* 0x0000007774007221 */ /* 0x000fe40000010100 */
[----:B------:R-:W-:Y:S02]  /*17880*/  @P0 IMAD R3, R3, c[0x0][0x1e0], RZ ;  /* 0x0000780003030a24 */ /* 0x000fe400078e02ff */
[C---:B------:R-:W-:Y:S03]  /*17890*/  @P0 IMAD.WIDE.U32 R118, R228.reuse, c[0x0][0x1e0], RZ ;  /* 0x00007800e4760a25 */ /* 0x040fe600078e00ff */
[----:B------:R2:W-:Y:S01]  /*178a0*/  MUFU.EX2 R232, R5 ;  /* 0x0000000500e87308 */ /* 0x0005e20000000800 */
[----:B------:R-:W-:Y:S02]  /*178b0*/  @P0 IMAD R3, R228, c[0x0][0x1e4], R3 ;  /* 0x00007900e4030a24 */ /* 0x000fe400078e0203 */
[--C-:B------:R-:W-:Y:S02]  /*178c0*/  FFMA.FTZ R9, R9, c[0x0][0x2d0], -R156.reuse ;  /* 0x0000b40009097a23 */ /* 0x100fe4000001089c */
[----:B------:R-:W-:Y:S01]  /*178d0*/  FMUL.FTZ R2, R2, c[0x0][0x2d0] ;  /* 0x0000b40002027a20 */ /* 0x000fe20000410000 */
[----:B------:R-:W-:Y:S01]  /*178e0*/  @P0 IADD3 R119, R119, R3, RZ ;  /* 0x0000000377770210 */ /* 0x000fe20007ffe0ff */
[----:B------:R-:W-:Y:S01]  /*178f0*/  FMUL.FTZ R0, R0, c[0x0][0x2d0] ;  /* 0x0000b40000007a20 */ /* 0x000fe20000410000 */
[----:B------:R-:W-:Y:S01]  /*17900*/  @P0 SHF.L.U32 R3, R118, 0x7, RZ ;  /* 0x0000000776030819 */ /* 0x000fe200000006ff */
[--C-:B------:R-:W-:Y:S01]  /*17910*/  FFMA.FTZ R24, R24, c[0x0][0x2d0], -R156.reuse ;  /* 0x0000b40018187a23 */ /* 0x100fe2000001089c */
[----:B------:R-:W-:Y:S01]  /*17920*/  @P0 SHF.L.U64.HI R119, R118, 0x7, R119 ;  /* 0x0000000776770819 */ /* 0x000fe20000010277 */
[----:B------:R-:W-:Y:S01]  /*17930*/  MUFU.EX2 R230, R9 ;  /* 0x0000000900e67308 */ /* 0x000fe20000000800 */
[--C-:B------:R-:W-:Y:S01]  /*17940*/  FFMA.FTZ R25, R25, c[0x0][0x2d0], -R156.reuse ;  /* 0x0000b40019197a23 */ /* 0x100fe2000001089c */
[C---:B-1----:R-:W-:Y:S01]  /*17950*/  @P0 IADD3 R4, P1, R3.reuse, R242, RZ ;  /* 0x000000f203040210 */ /* 0x042fe20007f3e0ff */
[--C-:B------:R-:W-:Y:S01]  /*17960*/  FFMA.FTZ R28, R28, c[0x0][0x2d0], -R156.reuse ;  /* 0x0000b4001c1c7a23 */ /* 0x100fe2000001089c */
[----:B------:R-:W-:Y:S01]  /*17970*/  @P0 IADD3 R3, P2, R3, R238, RZ ;  /* 0x000000ee03030210 */ /* 0x000fe20007f5e0ff */
[----:B------:R-:W3:Y:S01]  /*17980*/  LDL.LU R242, [R1+0x4] ;  /* 0x0000040001f27983 */ /* 0x000ee20000300800 */
[----:B------:R-:W-:Y:S01]  /*17990*/  @P0 LEA R118, P3, R4, c[0x0][0x1c8], 0x1 ;  /* 0x0000720004760a11 */ /* 0x000fe200078608ff */
[--C-:B------:R-:W-:Y:S01]  /*179a0*/  FFMA.FTZ R29, R29, c[0x0][0x2d0], -R156.reuse ;  /* 0x0000b4001d1d7a23 */ /* 0x100fe2000001089c */
[----:B------:R-:W-:Y:S02]  /*179b0*/  @P0 IADD3.X R145, R119, R231, RZ, P1, !PT ;  /* 0x000000e777910210 */ /* 0x000fe40000ffe4ff */
[----:B------:R-:W1:Y:S01]  /*179c0*/  MUFU.EX2 R2, R2 ;  /* 0x0000000200027308 */ /* 0x000e620000000800 */
[----:B------:R-:W-:Y:S01]  /*179d0*/  @P0 LEA R144, P1, R3, c[0x0][0x1c8], 0x1 ;  /* 0x0000720003900a11 */ /* 0x000fe200078208ff */
[----:B------:R-:W4:Y:S01]  /*179e0*/  LDL.LU R241, [R1+0xc] ;  /* 0x00000c0001f17983 */ /* 0x000f220000300800 */
[----:B--2---:R-:W-:Y:S01]  /*179f0*/  @P0 IADD3.X R5, R119, R239, RZ, P2, !PT ;  /* 0x000000ef77050210 */ /* 0x004fe200017fe4ff */
[--C-:B------:R-:W-:Y:S01]  /*17a00*/  FFMA.FTZ R32, R32, c[0x0][0x2d0], -R156.reuse ;  /* 0x0000b40020207a23 */ /* 0x100fe2000001089c */
[----:B------:R-:W-:Y:S01]  /*17a10*/  @P0 LEA.HI.X R119, R4, c[0x0][0x1cc], R145, 0x1, P3 ;  /* 0x0000730004770a11 */ /* 0x000fe200018f0c91 */
[--C-:B------:R-:W-:Y:S01]  /*17a20*/  FFMA.FTZ R33, R33, c[0x0][0x2d0], -R156.reuse ;  /* 0x0000b40021217a23 */ /* 0x100fe2000001089c */
[----:B------:R-:W-:Y:S01]  /*17a30*/  @P0 LEA.HI.X R145, R3, c[0x0][0x1cc], R5, 0x1, P1 ;  /* 0x0000730003910a11 */ /* 0x000fe200008f0c05 */
[----:B------:R-:W-:Y:S01]  /*17a40*/  FMUL.FTZ R3, R116, c[0x0][0x2d0] ;  /* 0x0000b40074037a20 */ /* 0x000fe20000410000 */
[----:B------:R-:W-:Y:S01]  /*17a50*/  @P0 IADD3 R4, P1, R118, UR10, RZ ;  /* 0x0000000a76040c10 */ /* 0x000fe2000ff3e0ff */
[----:B------:R2:W-:Y:S01]  /*17a60*/  @P0 LDGSTS.E.BYPASS.LTC128B.128 [R227+0x8100], [R118.64], !P5 ;  /* 0x0810000076e30fae */ /* 0x0005e2000e901d48 */
[----:B------:R5:W-:Y:S01]  /*17a70*/  MUFU.EX2 R231, R8 ;  /* 0x0000000800e77308 */ /* 0x000be20000000800 */
[--C-:B------:R-:W-:Y:S01]  /*17a80*/  FFMA.FTZ R6, R6, c[0x0][0x2d0], -R3.reuse ;  /* 0x0000b40006067a23 */ /* 0x100fe20000010803 */
[----:B------:R-:W-:Y:S01]  /*17a90*/  @P0 IADD3.X R5, R119, UR6, RZ, P1, !PT ;  /* 0x0000000677050c10 */ /* 0x000fe20008ffe4ff */
[--C-:B------:R-:W-:Y:S02]  /*17aa0*/  FFMA.FTZ R10, R10, c[0x0][0x2d0], -R3.reuse ;  /* 0x0000b4000a0a7a23 */ /* 0x100fe40000010803 */
[--C-:B------:R-:W-:Y:S02]  /*17ab0*/  FFMA.FTZ R11, R11, c[0x0][0x2d0], -R3.reuse ;  /* 0x0000b4000b0b7a23 */ /* 0x100fe40000010803 */
[----:B------:R2:W-:Y:S01]  /*17ac0*/  @P0 LDGSTS.E.BYPASS.LTC128B.128 [R227+0xc100], [R144.64], !P4 ;  /* 0x0c10000090e30fae */ /* 0x0005e2000e101d48 */
[--C-:B------:R-:W-:Y:S02]  /*17ad0*/  FFMA.FTZ R26, R26, c[0x0][0x2d0], -R3.reuse ;  /* 0x0000b4001a1a7a23 */ /* 0x100fe40000010803 */
[----:B------:R2:W-:Y:S01]  /*17ae0*/  MUFU.EX2 R188, R6 ;  /* 0x0000000600bc7308 */ /* 0x0005e20000000800 */
[--C-:B------:R-:W-:Y:S02]  /*17af0*/  FFMA.FTZ R27, R27, c[0x0][0x2d0], -R3.reuse ;  /* 0x0000b4001b1b7a23 */ /* 0x100fe40000010803 */
[C---:B-1----:R-:W-:Y:S02]  /*17b00*/  FMUL.FTZ R68, R2.reuse, R68 ;  /* 0x0000004402447220 */ /* 0x042fe40000410000 */
[----:B------:R1:W-:Y:S01]  /*17b10*/  @P0 LDGSTS.E.BYPASS.LTC128B.128 [R227+0x9100], [R4.64], !P5 ;  /* 0x0910000004e30fae */ /* 0x0003e2000e901d48 */
[C---:B------:R-:W-:Y:S02]  /*17b20*/  FMUL.FTZ R69, R2.reuse, R69 ;  /* 0x0000004502457220 */ /* 0x040fe40000410000 */
[C---:B------:R-:W-:Y:S02]  /*17b30*/  FMUL.FTZ R72, R2.reuse, R72 ;  /* 0x0000004802487220 */ /* 0x040fe40000410000 */
[----:B------:R-:W1:Y:S01]  /*17b40*/  MUFU.EX2 R0, R0 ;  /* 0x0000000000007308 */ /* 0x000e620000000800 */
[----:B------:R-:W-:Y:S02]  /*17b50*/  FMUL.FTZ R73, R2, R73 ;  /* 0x0000004902497220 */ /* 0x000fe40000410000 */
[----:B------:R1:W-:Y:S01]  /*17b60*/  @P0 LDGSTS.E.BYPASS.LTC128B.128 [R227+0xd100], [R4.64+0x80], !P4 ;  /* 0x0d10008004e30fae */ /* 0x0003e2000e101d48 */
[----:B-----5:R-:W-:Y:S01]  /*17b70*/  @P0 IADD3 R8, P1, R4, UR10, RZ ;  /* 0x0000000a04080c10 */ /* 0x020fe2000ff3e0ff */
[----:B------:R-:W-:Y:S01]  /*17b80*/  FMUL.FTZ R76, R2, R76 ;  /* 0x0000004c024c7220 */ /* 0x000fe20000410000 */
[----:B--2---:R-:W-:Y:S01]  /*17b90*/  @P0 IADD3 R118, P3, R4, R235, RZ ;  /* 0x000000eb04760210 */ /* 0x004fe20007f7e0ff */
[C---:B------:R-:W-:Y:S01]  /*17ba0*/  FMUL.FTZ R77, R2.reuse, R77 ;  /* 0x0000004d024d7220 */ /* 0x040fe20000410000 */
[C---:B------:R-:W-:Y:S01]  /*17bb0*/  @P0 IADD3.X R9, R5.reuse, UR6, RZ, P1, !PT ;  /* 0x0000000605090c10 */ /* 0x040fe20008ffe4ff */
[C---:B------:R-:W-:Y:S01]  /*17bc0*/  FMUL.FTZ R80, R2.reuse, R80 ;  /* 0x0000005002507220 */ /* 0x040fe20000410000 */
[----:B------:R-:W-:Y:S01]  /*17bd0*/  @P0 IADD3.X R119, R5, R234, RZ, P3, !PT ;  /* 0x000000ea05770210 */ /* 0x000fe20001ffe4ff */
[----:B------:R2:W-:Y:S01]  /*17be0*/  MUFU.EX2 R166, R10 ;  /* 0x0000000a00a67308 */ /* 0x0005e20000000800 */
[----:B------:R-:W-:Y:S01]  /*17bf0*/  FMUL.FTZ R81, R2, R81 ;  /* 0x0000005102517220 */ /* 0x000fe20000410000 */
[----:B------:R5:W-:Y:S01]  /*17c00*/  @P0 LDGSTS.E.BYPASS.LTC128B.128 [R227+0xa100], [R8.64], !P5 ;  /* 0x0a10000008e30fae */ /* 0x000be2000e901d48 */
[--C-:B------:R-:W-:Y:S01]  /*17c10*/  FFMA.FTZ R144, R7, c[0x0][0x2d0], -R3.reuse ;  /* 0x0000b40007907a23 */ /* 0x100fe20000010803 */
[----:B------:R-:W-:Y:S01]  /*17c20*/  @P0 IADD3 R6, P2, R8, UR10, RZ ;  /* 0x0000000a08060c10 */ /* 0x000fe2000ff5e0ff */
[C---:B------:R-:W-:Y:S02]  /*17c30*/  FMUL.FTZ R84, R2.reuse, R84 ;  /* 0x0000005402547220 */ /* 0x040fe40000410000 */
[C---:B------:R-:W-:Y:S01]  /*17c40*/  FMUL.FTZ R85, R2.reuse, R85 ;  /* 0x0000005502557220 */ /* 0x040fe20000410000 */
[C---:B------:R-:W-:Y:S01]  /*17c50*/  @P0 IADD3.X R7, R9.reuse, UR6, RZ, P2, !PT ;  /* 0x0000000609070c10 */ /* 0x040fe200097fe4ff */
[C---:B------:R-:W-:Y:S01]  /*17c60*/  FMUL.FTZ R88, R2.reuse, R88 ;  /* 0x0000005802587220 */ /* 0x040fe20000410000 */
[----:B------:R5:W-:Y:S01]  /*17c70*/  @P0 LDGSTS.E.BYPASS.LTC128B.128 [R227+0xe100], [R118.64], !P4 ;  /* 0x0e10000076e30fae */ /* 0x000be2000e101d48 */
[----:B------:R5:W-:Y:S01]  /*17c80*/  MUFU.EX2 R167, R144 ;  /* 0x0000009000a77308 */ /* 0x000be20000000800 */
[----:B------:R-:W-:Y:S02]  /*17c90*/  FMUL.FTZ R89, R2, R89 ;  /* 0x0000005902597220 */ /* 0x000fe40000410000 */
[C---:B-1----:R-:W-:Y:S02]  /*17ca0*/  FMUL.FTZ R70, R0.reuse, R70 ;  /* 0x0000004600467220 */ /* 0x042fe40000410000 */
[----:B------:R-:W-:Y:S02]  /*17cb0*/  FMUL.FTZ R71, R0, R71 ;  /* 0x0000004700477220 */ /* 0x000fe40000410000 */
[----:B------:R1:W-:Y:S01]  /*17cc0*/  @P0 LDGSTS.E.BYPASS.LTC128B.128 [R227+0xb100], [R6.64], !P5 ;  /* 0x0b10000006e30fae */ /* 0x0003e2000e901d48 */
[----:B------:R-:W-:Y:S01]  /*17cd0*/  @P0 IADD3 R4, P1, R8, R235, RZ ;  /* 0x000000eb08040210 */ /* 0x000fe20007f3e0ff */
[C---:B------:R-:W-:Y:S01]  /*17ce0*/  FMUL.FTZ R74, R0.reuse, R74 ;  /* 0x0000004a004a7220 */ /* 0x040fe20000410000 */
[----:B------:R-:W1:Y:S01]  /*17cf0*/  MUFU.EX2 R165, R11 ;  /* 0x0000000b00a57308 */ /* 0x000e620000000800 */
[C---:B------:R-:W-:Y:S01]  /*17d00*/  FMUL.FTZ R75, R0.reuse, R75 ;  /* 0x0000004b004b7220 */ /* 0x040fe20000410000 */
[----:B------:R-:W-:Y:S01]  /*17d10*/  @P0 IADD3.X R5, R9, R234, RZ, P1, !PT ;  /* 0x000000ea09050210 */ /* 0x000fe20000ffe4ff */
[C---:B--2---:R-:W-:Y:S02]  /*17d20*/  FMUL.FTZ R10, R0.reuse, R126 ;  /* 0x0000007e000a7220 */ /* 0x044fe40000410000 */
[----:B------:R-:W-:Y:S02]  /*17d30*/  FMUL.FTZ R78, R0, R78 ;  /* 0x0000004e004e7220 */ /* 0x000fe40000410000 */
[----:B------:R2:W-:Y:S01]  /*17d40*/  @P0 LDGSTS.E.BYPASS.LTC128B.128 [R227+0xf100], [R4.64], !P4 ;  /* 0x0f10000004e30fae */ /* 0x0005e2000e101d48 */
[C---:B-----5:R-:W-:Y:S02]  /*17d50*/  FMUL.FTZ R8, R2.reuse, R124 ;  /* 0x0000007c02087220 */ /* 0x060fe40000410000 */
[----:B------:R-:W-:Y:S01]  /*17d60*/  FMUL.FTZ R9, R2, R125 ;  /* 0x0000007d02097220 */ /* 0x000fe20000410000 */
[----:B------:R-:W-:Y:S01]  /*17d70*/  MUFU.EX2 R194, R24 ;  /* 0x0000001800c27308 */ /* 0x000fe20000000800 */
[C---:B------:R-:W-:Y:S02]  /*17d80*/  FMUL.FTZ R79, R0.reuse, R79 ;  /* 0x0000004f004f7220 */ /* 0x040fe40000410000 */
[C---:B------:R-:W-:Y:S01]  /*17d90*/  FMUL.FTZ R82, R0.reuse, R82 ;  /* 0x0000005200527220 */ /* 0x040fe20000410000 */
[----:B------:R-:W5:Y:S01]  /*17da0*/  LDSM.16.MT88.4 R144, [R205+0x100] ;  /* 0x00010000cd90783b */ /* 0x000f620000004200 */
[C---:B------:R-:W-:Y:S02]  /*17db0*/  FMUL.FTZ R83, R0.reuse, R83 ;  /* 0x0000005300537220 */ /* 0x040fe40000410000 */
[C---:B------:R-:W-:Y:S02]  /*17dc0*/  FMUL.FTZ R86, R0.reuse, R86 ;  /* 0x0000005600567220 */ /* 0x040fe40000410000 */
[C---:B------:R-:W-:Y:S01]  /*17dd0*/  FMUL.FTZ R87, R0.reuse, R87 ;  /* 0x0000005700577220 */ /* 0x040fe20000410000 */
[----:B------:R-:W-:Y:S01]  /*17de0*/  MUFU.EX2 R193, R25 ;  /* 0x0000001900c17308 */ /* 0x000fe20000000800 */
[C---:B------:R-:W-:Y:S01]  /*17df0*/  FMUL.FTZ R90, R0.reuse, R90 ;  /* 0x0000005a005a7220 */ /* 0x040fe20000410000 */
[----:B------:R-:W5:Y:S01]  /*17e00*/  LDSM.16.MT88.4 R148, [R206+0x100] ;  /* 0x00010000ce94783b */ /* 0x000f620000004200 */
[----:B-1----:R-:W-:Y:S01]  /*17e10*/  FMUL.FTZ R6, R0, R122 ;  /* 0x0000007a00067220 */ /* 0x002fe20000410000 */
[----:B------:R-:W-:Y:S01]  /*17e20*/  F2FP.BF16.PACK_AB R122, R230, R231 ;  /* 0x000000e7e67a723e */ /* 0x000fe200000010ff */
[C---:B------:R-:W-:Y:S01]  /*17e30*/  FMUL.FTZ R7, R0.reuse, R123 ;  /* 0x0000007b00077220 */ /* 0x040fe20000410000 */
[----:B------:R-:W-:Y:S01]  /*17e40*/  F2FP.BF16.PACK_AB R123, R165, R166 ;  /* 0x000000a6a57b723e */ /* 0x000fe200000010ff */
[C---:B------:R-:W-:Y:S02]  /*17e50*/  FMUL.FTZ R11, R0.reuse, R127 ;  /* 0x0000007f000b7220 */ /* 0x040fe40000410000 */
[----:B------:R-:W-:Y:S01]  /*17e60*/  FMUL.FTZ R91, R0, R91 ;  /* 0x0000005b005b7220 */ /* 0x000fe20000410000 */
[----:B------:R-:W1:Y:S01]  /*17e70*/  LDSM.16.MT88.4 R152, [R209+0x100] ;  /* 0x00010000d198783b */ /* 0x000e620000004200 */
[----:B------:R-:W-:Y:S01]  /*17e80*/  MUFU.EX2 R158, R26 ;  /* 0x0000001a009e7308 */ /* 0x000fe20000000800 */
[--C-:B------:R-:W-:Y:S02]  /*17e90*/  FFMA.FTZ R30, R30, c[0x0][0x2d0], -R3.reuse ;  /* 0x0000b4001e1e7a23 */ /* 0x100fe40000010803 */
[----:B--2---:R-:W-:Y:S01]  /*17ea0*/  FMUL.FTZ R4, R2, R120 ;  /* 0x0000007802047220 */ /* 0x004fe20000410000 */
[----:B------:R-:W-:Y:S01]  /*17eb0*/  F2FP.BF16.PACK_AB R120, R232, R233 ;  /* 0x000000e9e878723e */ /* 0x000fe200000010ff */
[----:B------:R-:W-:Y:S01]  /*17ec0*/  FMUL.FTZ R5, R2, R121 ;  /* 0x0000007902057220 */ /* 0x000fe20000410000 */
[----:B------:R-:W-:Y:S01]  /*17ed0*/  F2FP.BF16.PACK_AB R121, R167, R188 ;  /* 0x000000bca779723e */ /* 0x000fe200000010ff */
[----:B------:R-:W2:Y:S01]  /*17ee0*/  LDSM.16.MT88.4 R124, [R208+0x100] ;  /* 0x00010000d07c783b */ /* 0x000ea20000004200 */
[--C-:B------:R-:W-:Y:S02]  /*17ef0*/  FFMA.FTZ R31, R31, c[0x0][0x2d0], -R3.reuse ;  /* 0x0000b4001f1f7a23 */ /* 0x100fe40000010803 */
[----:B------:R1:W-:Y:S01]  /*17f00*/  MUFU.EX2 R157, R27 ;  /* 0x0000001b009d7308 */ /* 0x0003e20000000800 */
[--C-:B------:R-:W-:Y:S02]  /*17f10*/  FFMA.FTZ R34, R34, c[0x0][0x2d0], -R3.reuse ;  /* 0x0000b40022227a23 */ /* 0x100fe40000010803 */
[--C-:B------:R-:W-:Y:S02]  /*17f20*/  FFMA.FTZ R35, R35, c[0x0][0x2d0], -R3.reuse ;  /* 0x0000b40023237a23 */ /* 0x100fe40000010803 */
[----:B------:R-:W0:Y:S01]  /*17f30*/  LDGDEPBAR ;  /* 0x00000000000079af */ /* 0x000e220000000000 */
[--C-:B------:R-:W-:Y:S02]  /*17f40*/  FFMA.FTZ R36, R36, c[0x0][0x2d0], -R156.reuse ;  /* 0x0000b40024247a23 */ /* 0x100fe4000001089c */
[--C-:B------:R-:W-:Y:S02]  /*17f50*/  FFMA.FTZ R37, R37, c[0x0][0x2d0], -R156.reuse ;  /* 0x0000b40025257a23 */ /* 0x100fe4000001089c */
[----:B------:R-:W-:Y:S01]  /*17f60*/  MUFU.EX2 R192, R28 ;  /* 0x0000001c00c07308 */ /* 0x000fe20000000800 */
[--C-:B------:R-:W-:Y:S01]  /*17f70*/  FFMA.FTZ R40, R40, c[0x0][0x2d0], -R156.reuse ;  /* 0x0000b40028287a23 */ /* 0x100fe2000001089c */
[C---:B-----5:R-:W-:Y:S05]  /*17f80*/  HMMA.16816.F32.BF16 R4, R120.reuse, R144, R4 ;  /* 0x000000907804723c */ /* 0x060fea0000041804 */
[--C-:B------:R-:W-:Y:S03]  /*17f90*/  FFMA.FTZ R41, R41, c[0x0][0x2d0], -R156.reuse ;  /* 0x0000b40029297a23 */ /* 0x100fe6000001089c */
[----:B------:R-:W-:Y:S01]  /*17fa0*/  MUFU.EX2 R190, R29 ;  /* 0x0000001d00be7308 */ /* 0x000fe20000000800 */
[C---:B------:R-:W-:Y:S01]  /*17fb0*/  HMMA.16816.F32.BF16 R8, R120.reuse, R146, R8 ;  /* 0x000000927808723c */ /* 0x040fe20000041808 */
[----:B------:R-:W5:Y:S02]  /*17fc0*/  LDSM.16.MT88.4 R144, [R205+0x4100] ;  /* 0x00410000cd90783b */ /* 0x000f640000004200 */
[--C-:B------:R-:W-:Y:S02]  /*17fd0*/  FFMA.FTZ R38, R38, c[0x0][0x2d0], -R3.reuse ;  /* 0x0000b40026267a23 */ /* 0x100fe40000010803 */
[--C-:B------:R-:W-:Y:S03]  /*17fe0*/  FFMA.FTZ R39, R39, c[0x0][0x2d0], -R3.reuse ;  /* 0x0000b40027277a23 */ /* 0x100fe60000010803 */
[C---:B------:R-:W-:Y:S01]  /*17ff0*/  HMMA.16816.F32.BF16 R68, R120.reuse, R148, R68 ;  /* 0x000000947844723c */ /* 0x040fe20000041844 */
[----:B-1----:R-:W-:Y:S01]  /*18000*/  LDSM.16.MT88.4 R24, [R206+0x1100] ;  /* 0x00110000ce18783b */ /* 0x002fe20000004200 */
[----:B------:R-:W-:Y:S02]  /*18010*/  MUFU.EX2 R191, R32 ;  /* 0x0000002000bf7308 */ /* 0x000fe40000000800 */
[--C-:B------:R-:W-:Y:S02]  /*18020*/  FFMA.FTZ R42, R42, c[0x0][0x2d0], -R3.reuse ;  /* 0x0000b4002a2a7a23 */ /* 0x100fe40000010803 */
[--C-:B------:R-:W-:Y:S02]  /*18030*/  FFMA.FTZ R43, R43, c[0x0][0x2d0], -R3.reuse ;  /* 0x0000b4002b2b7a23 */ /* 0x100fe40000010803 */
[C---:B------:R-:W-:Y:S01]  /*18040*/  HMMA.16816.F32.BF16 R72, R120.reuse, R150, R72 ;  /* 0x000000967848723c */ /* 0x040fe20000041848 */
[----:B------:R-:W1:Y:S03]  /*18050*/  LDSM.16.MT88.4 R148, [R206+0x4100] ;  /* 0x00410000ce94783b */ /* 0x000e660000004200 */
[----:B------:R-:W-:Y:S01]  /*18060*/  MUFU.EX2 R189, R33 ;  /* 0x0000002100bd7308 */ /* 0x000fe20000000800 */
[--C-:B------:R-:W-:Y:S02]  /*18070*/  FFMA.FTZ R44, R44, c[0x0][0x2d0], -R156.reuse ;  /* 0x0000b4002c2c7a23 */ /* 0x100fe4000001089c */
[--C-:B------:R-:W-:Y:S01]  /*18080*/  FFMA.FTZ R45, R45, c[0x0][0x2d0], -R156.reuse ;  /* 0x0000b4002d2d7a23 */ /* 0x100fe2000001089c */
[C---:B------:R-:W-:Y:S04]  /*18090*/  HMMA.16816.F32.BF16 R76, R120.reuse, R152, R76 ;  /* 0x00000098784c723c */ /* 0x040fe8000004184c */
[--C-:B------:R-:W-:Y:S02]  /*180a0*/  FFMA.FTZ R46, R46, c[0x0][0x2d0], -R3.reuse ;  /* 0x0000b4002e2e7a23 */ /* 0x100fe40000010803 */
[----:B------:R-:W-:Y:S01]  /*180b0*/  MUFU.EX2 R153, R34 ;  /* 0x0000002200997308 */ /* 0x000fe20000000800 */
[--C-:B------:R-:W-:Y:S01]  /*180c0*/  FFMA.FTZ R47, R47, c[0x0][0x2d0], -R3.reuse ;  /* 0x0000b4002f2f7a23 */ /* 0x100fe20000010803 */
[C---:B------:R-:W-:Y:S04]  /*180d0*/  HMMA.16816.F32.BF16 R80, R120.reuse, R154, R80 ;  /* 0x0000009a7850723c */ /* 0x040fe80000041850 */
[--C-:B------:R-:W-:Y:S02]  /*180e0*/  FFMA.FTZ R48, R48, c[0x0][0x2d0], -R156.reuse ;  /* 0x0000b40030307a23 */ /* 0x100fe4000001089c */
[--C-:B------:R-:W-:Y:S02]  /*180f0*/  FFMA.FTZ R49, R49, c[0x0][0x2d0], -R156.reuse ;  /* 0x0000b40031317a23 */ /* 0x100fe4000001089c */
[C---:B--2---:R-:W-:Y:S01]  /*18100*/  HMMA.16816.F32.BF16 R84, R120.reuse, R124, R84 ;  /* 0x0000007c7854723c */ /* 0x044fe20000041854 */
[----:B------:R-:W-:Y:S03]  /*18110*/  MUFU.EX2 R155, R30 ;  /* 0x0000001e009b7308 */ /* 0x000fe60000000800 */
[--C-:B------:R-:W-:Y:S02]  /*18120*/  FFMA.FTZ R50, R50, c[0x0][0x2d0], -R3.reuse ;  /* 0x0000b40032327a23 */ /* 0x100fe40000010803 */
[--C-:B------:R-:W-:Y:S02]  /*18130*/  FFMA.FTZ R51, R51, c[0x0][0x2d0], -R3.reuse ;  /* 0x0000b40033337a23 */ /* 0x100fe40000010803 */
[C---:B------:R-:W-:Y:S01]  /*18140*/  HMMA.16816.F32.BF16 R88, R120.reuse, R126, R88 ;  /* 0x0000007e7858723c */ /* 0x040fe20000041858 */
[----:B------:R-:W2:Y:S02]  /*18150*/  LDSM.16.MT88.4 R124, [R209+0x4100] ;  /* 0x00410000d17c783b */ /* 0x000ea40000004200 */
[----:B------:R1:W-:Y:S01]  /*18160*/  MUFU.EX2 R154, R31 ;  /* 0x0000001f009a7308 */ /* 0x0003e20000000800 */
[C---:B------:R-:W-:Y:S02]  /*18170*/  FMUL.FTZ R92, R2.reuse, R92 ;  /* 0x0000005c025c7220 */ /* 0x040fe40000410000 */
[----:B------:R-:W-:Y:S02]  /*18180*/  FMUL.FTZ R93, R2, R93 ;  /* 0x0000005d025d7220 */ /* 0x000fe40000410000 */
[C---:B------:R-:W-:Y:S04]  /*18190*/  FMUL.FTZ R94, R0.reuse, R94 ;  /* 0x0000005e005e7220 */ /* 0x040fe80000410000 */
[----:B------:R-:W-:Y:S01]  /*181a0*/  FMUL.FTZ R95, R0, R95 ;  /* 0x0000005f005f7220 */ /* 0x000fe20000410000 */
[----:B------:R2:W-:Y:S01]  /*181b0*/  MUFU.EX2 R152, R35 ;  /* 0x0000002300987308 */ /* 0x0005e20000000800 */
[--C-:B------:R-:W-:Y:S02]  /*181c0*/  FFMA.FTZ R12, R12, c[0x0][0x2d0], -R156.reuse ;  /* 0x0000b4000c0c7a23 */ /* 0x100fe4000001089c */
[--C-:B------:R-:W-:Y:S02]  /*181d0*/  FFMA.FTZ R13, R13, c[0x0][0x2d0], -R156.reuse ;  /* 0x0000b4000d0d7a23 */ /* 0x100fe4000001089c */
[--C-:B------:R-:W-:Y:S01]  /*181e0*/  FFMA.FTZ R14, R14, c[0x0][0x2d0], -R3.reuse ;  /* 0x0000b4000e0e7a23 */ /* 0x100fe20000010803 */
[C---:B-----5:R-:W-:Y:S03]  /*181f0*/  HMMA.16816.F32.BF16 R92, R120.reuse, R144, R92 ;  /* 0x00000090785c723c */ /* 0x060fe6000004185c */
[--C-:B------:R-:W-:Y:S01]  /*18200*/  FFMA.FTZ R15, R15, c[0x0][0x2d0], -R3.reuse ;  /* 0x0000b4000f0f7a23 */ /* 0x100fe20000010803 */
[----:B------:R5:W-:Y:S01]  /*18210*/  MUFU.EX2 R229, R12 ;  /* 0x0000000c00e57308 */ /* 0x000be20000000800 */
[C---:B------:R-:W-:Y:S02]  /*18220*/  FMUL.FTZ R96, R2.reuse, R96 ;  /* 0x0000006002607220 */ /* 0x040fe40000410000 */
[----:B------:R-:W-:Y:S01]  /*18230*/  FMUL.FTZ R97, R2, R97 ;  /* 0x0000006102617220 */ /* 0x000fe20000410000 */
[----:B-1----:R-:W-:Y:S01]  /*18240*/  LDSM.16.MT88.4 R28, [R206+0x1900] ;  /* 0x00190000ce1c783b */ /* 0x002fe20000004200 */
[C---:B------:R-:W-:Y:S03]  /*18250*/  FMUL.FTZ R98, R0.reuse, R98 ;  /* 0x0000006200627220 */ /* 0x040fe60000410000 */
[----:B------:R-:W-:Y:S02]  /*18260*/  FMUL.FTZ R99, R0, R99 ;  /* 0x0000006300637220 */ /* 0x000fe40000410000 */
[----:B------:R1:W1:Y:S01]  /*18270*/  MUFU.EX2 R203, R13 ;  /* 0x0000000d00cb7308 */ /* 0x0002620000000800 */
[C---:B------:R-:W-:Y:S02]  /*18280*/  FMUL.FTZ R100, R2.reuse, R100 ;  /* 0x0000006402647220 */ /* 0x040fe40000410000 */
[----:B------:R-:W-:Y:S01]  /*18290*/  FMUL.FTZ R101, R2, R101 ;  /* 0x0000006502657220 */ /* 0x000fe20000410000 */
[----:B--2---:R-:W-:Y:S01]  /*182a0*/  LDSM.16.MT88.4 R32, [R209+0x1900] ;  /* 0x00190000d120783b */ /* 0x004fe20000004200 */
[C---:B------:R-:W-:Y:S03]  /*182b0*/  HMMA.16816.F32.BF16 R96, R120.reuse, R146, R96 ;  /* 0x000000927860723c */ /* 0x040fe60000041860 */
[C---:B------:R-:W-:Y:S02]  /*182c0*/  FMUL.FTZ R102, R0.reuse, R102 ;  /* 0x0000006600667220 */ /* 0x040fe40000410000 */
[----:B------:R2:W-:Y:S01]  /*182d0*/  MUFU.EX2 R164, R14 ;  /* 0x0000000e00a47308 */ /* 0x0005e20000000800 */
[----:B------:R-:W-:Y:S01]  /*182e0*/  FMUL.FTZ R103, R0, R103 ;  /* 0x0000006700677220 */ /* 0x000fe20000410000 */
[----:B------:R-:W3:Y:S01]  /*182f0*/  LDSM.16.MT88.4 R144, [R208+0x4100] ;  /* 0x00410000d090783b */ /* 0x000ee20000004200 */
[--C-:B------:R-:W-:Y:S04]  /*18300*/  FFMA.FTZ R16, R16, c[0x0][0x2d0], -R156.reuse ;  /* 0x0000b40010107a23 */ /* 0x100fe8000001089c */
[--C-:B------:R-:W-:Y:S01]  /*18310*/  FFMA.FTZ R17, R17, c[0x0][0x2d0], -R156.reuse ;  /* 0x0000b40011117a23 */ /* 0x100fe2000001089c */
[C---:B------:R-:W-:Y:S02]  /*18320*/  HMMA.16816.F32.BF16 R100, R120.reuse, R148, R100 ;  /* 0x000000947864723c */ /* 0x040fe40000041864 */
[----:B------:R2:W-:Y:S01]  /*18330*/  MUFU.EX2 R163, R15 ;  /* 0x0000000f00a37308 */ /* 0x0005e20000000800 */
[--C-:B------:R-:W-:Y:S02]  /*18340*/  FFMA.FTZ R18, R18, c[0x0][0x2d0], -R3.reuse ;  /* 0x0000b40012127a23 */ /* 0x100fe40000010803 */
[--C-:B------:R-:W-:Y:S02]  /*18350*/  FFMA.FTZ R19, R19, c[0x0][0x2d0], -R3.reuse ;  /* 0x0000b40013137a23 */ /* 0x100fe40000010803 */
[C---:B------:R-:W-:Y:S02]  /*18360*/  FMUL.FTZ R104, R2.reuse, R104 ;  /* 0x0000006802687220 */ /* 0x040fe40000410000 */
[----:B------:R-:W-:Y:S03]  /*18370*/  FMUL.FTZ R105, R2, R105 ;  /* 0x0000006902697220 */ /* 0x000fe60000410000 */
[----:B------:R2:W-:Y:S01]  /*18380*/  MUFU.EX2 R202, R16 ;  /* 0x0000001000ca7308 */ /* 0x0005e20000000800 */
[C---:B------:R-:W-:Y:S02]  /*18390*/  FMUL.FTZ R106, R0.reuse, R106 ;  /* 0x0000006a006a7220 */ /* 0x040fe40000410000 */
[----:B------:R-:W-:Y:S02]  /*183a0*/  FMUL.FTZ R107, R0, R107 ;  /* 0x0000006b006b7220 */ /* 0x000fe40000410000 */
[C---:B-----5:R-:W-:Y:S02]  /*183b0*/  FMUL.FTZ R12, R2.reuse, R128 ;  /* 0x00000080020c7220 */ /* 0x060fe40000410000 */
[----:B-1----:R-:W-:Y:S02]  /*183c0*/  FMUL.FTZ R13, R2, R129 ;  /* 0x00000081020d7220 */ /* 0x002fe40000410000 */
[----:B--2---:R-:W-:Y:S01]  /*183d0*/  FMUL.FTZ R14, R0, R130 ;  /* 0x00000082000e7220 */ /* 0x004fe20000410000 */
[C---:B------:R-:W-:Y:S01]  /*183e0*/  HMMA.16816.F32.BF16 R104, R120.reuse, R150, R104 ;  /* 0x000000967868723c */ /* 0x040fe20000041868 */
[----:B------:R1:W2:Y:S01]  /*183f0*/  MUFU.EX2 R201, R17 ;  /* 0x0000001100c97308 */ /* 0x0002a20000000800 */
[----:B------:R-:W-:Y:S01]  /*18400*/  LDSM.16.MT88.4 R148, [R208+0x900] ;  /* 0x00090000d094783b */ /* 0x000fe20000004200 */
[----:B------:R-:W-:Y:S02]  /*18410*/  FMUL.FTZ R108, R2, R108 ;  /* 0x0000006c026c7220 */ /* 0x000fe40000410000 */
[----:B------:R-:W-:Y:S02]  /*18420*/  FMUL.FTZ R15, R0, R131 ;  /* 0x00000083000f7220 */ /* 0x000fe40000410000 */
[----:B------:R-:W-:Y:S02]  /*18430*/  FMUL.FTZ R109, R2, R109 ;  /* 0x0000006d026d7220 */ /* 0x000fe40000410000 */
[C---:B------:R-:W-:Y:S01]  /*18440*/  FMUL.FTZ R110, R0.reuse, R110 ;  /* 0x0000006e006e7220 */ /* 0x040fe20000410000 */
[----:B------:R-:W5:Y:S01]  /*18450*/  LDSM.16.MT88.4 R128, [R205+0x900] ;  /* 0x00090000cd80783b */ /* 0x000f620000004200 */
[----:B------:R2:W-:Y:S01]  /*18460*/  MUFU.EX2 R162, R18 ;  /* 0x0000001200a27308 */ /* 0x0005e20000000800 */
[C---:B------:R-:W-:Y:S03]  /*18470*/  HMMA.16816.F32.BF16 R12, R120.reuse, R124, R12 ;  /* 0x0000007c780c723c */ /* 0x040fe6000004180c */
[----:B------:R-:W-:Y:S02]  /*18480*/  FMUL.FTZ R111, R0, R111 ;  /* 0x0000006f006f7220 */ /* 0x000fe40000410000 */
[C---:B------:R-:W-:Y:S02]  /*18490*/  FMUL.FTZ R16, R2.reuse, R132 ;  /* 0x0000008402107220 */ /* 0x040fe40000410000 */
[C---:B------:R-:W-:Y:S02]  /*184a0*/  FMUL.FTZ R112, R2.reuse, R112 ;  /* 0x0000007002707220 */ /* 0x040fe40000410000 */
[----:B------:R3:W3:Y:S01]  /*184b0*/  MUFU.EX2 R161, R19 ;  /* 0x0000001300a17308 */ /* 0x0006e20000000800 */
[C---:B------:R-:W-:Y:S01]  /*184c0*/  HMMA.16816.F32.BF16 R108, R120.reuse, R126, R108 ;  /* 0x0000007e786c723c */ /* 0x040fe2000004186c */
[----:B------:R-:W4:Y:S02]  /*184d0*/  LDSM.16.MT88.4 R124, [R206+0x900] ;  /* 0x00090000ce7c783b */ /* 0x000f240000004200 */
[C---:B-1----:R-:W-:Y:S02]  /*184e0*/  FMUL.FTZ R17, R2.reuse, R133 ;  /* 0x0000008502117220 */ /* 0x042fe40000410000 */
[----:B------:R-:W-:Y:S02]  /*184f0*/  FMUL.FTZ R113, R2, R113 ;  /* 0x0000007102717220 */ /* 0x000fe40000410000 */
[C---:B------:R-:W-:Y:S02]  /*18500*/  FMUL.FTZ R114, R0.reuse, R114 ;  /* 0x0000007200727220 */ /* 0x040fe40000410000 */
[----:B------:R-:W-:Y:S01]  /*18510*/  FMUL.FTZ R115, R0, R115 ;  /* 0x0000007300737220 */ /* 0x000fe20000410000 */
[----:B------:R-:W-:Y:S02]  /*18520*/  MUFU.EX2 R119, R50 ;  /* 0x0000003200777308 */ /* 0x000fe40000000800 */
[--C-:B------:R-:W-:Y:S02]  /*18530*/  FFMA.FTZ R20, R20, c[0x0][0x2d0], -R156.reuse ;  /* 0x0000b40014147a23 */ /* 0x100fe4000001089c */
[----:B--2---:R-:W-:Y:S02]  /*18540*/  FMUL.FTZ R18, R0, R134 ;  /* 0x0000008600127220 */ /* 0x004fe40000410000 */
[--C-:B------:R-:W-:Y:S02]  /*18550*/  FFMA.FTZ R21, R21, c[0x0][0x2d0], -R156.reuse ;  /* 0x0000b40015157a23 */ /* 0x100fe4000001089c */
[--C-:B------:R-:W-:Y:S02]  /*18560*/  FFMA.FTZ R22, R22, c[0x0][0x2d0], -R3.reuse ;  /* 0x0000b40016167a23 */ /* 0x100fe40000010803 */
[----:B------:R-:W-:Y:S01]  /*18570*/  MUFU.EX2 R118, R51 ;  /* 0x0000003300767308 */ /* 0x000fe20000000800 */
[--C-:B------:R-:W-:Y:S02]  /*18580*/  FFMA.FTZ R23, R23, c[0x0][0x2d0], -R3.reuse ;  /* 0x0000b40017177a23 */ /* 0x100fe40000010803 */
[----:B---3--:R-:W-:Y:S02]  /*18590*/  FMUL.FTZ R19, R0, R135 ;  /* 0x0000008700137220 */ /* 0x008fe40000410000 */
[----:B------:R-:W1:Y:S01]  /*185a0*/  LDSM.16.MT88.4 R132, [R209+0x900] ;  /* 0x00090000d184783b */ /* 0x000e620000004200 */
[--C-:B------:R-:W-:Y:S02]  /*185b0*/  FFMA.FTZ R65, R65, c[0x0][0x2d0], -R156.reuse ;  /* 0x0000b40041417a23 */ /* 0x100fe4000001089c */
[--C-:B------:R-:W-:Y:S02]  /*185c0*/  FFMA.FTZ R52, R52, c[0x0][0x2d0], -R156.reuse ;  /* 0x0000b40034347a23 */ /* 0x100fe4000001089c */
[C---:B------:R-:W-:Y:S01]  /*185d0*/  HMMA.16816.F32.BF16 R16, R120.reuse, R144, R16 ;  /* 0x000000907810723c */ /* 0x040fe20000041810 */
[----:B------:R-:W-:Y:S02]  /*185e0*/  MUFU.EX2 R200, R20 ;  /* 0x0000001400c87308 */ /* 0x000fe40000000800 */
[--C-:B------:R-:W-:Y:S02]  /*185f0*/  FFMA.FTZ R53, R53, c[0x0][0x2d0], -R156.reuse ;  /* 0x0000b40035357a23 */ /* 0x100fe4000001089c */
[--C-:B------:R-:W-:Y:S02]  /*18600*/  FFMA.FTZ R56, R56, c[0x0][0x2d0], -R156.reuse ;  /* 0x0000b40038387a23 */ /* 0x100fe4000001089c */
[--C-:B------:R-:W-:Y:S01]  /*18610*/  FFMA.FTZ R57, R57, c[0x0][0x2d0], -R156.reuse ;  /* 0x0000b40039397a23 */ /* 0x100fe2000001089c */
[----:B------:R-:W-:Y:S01]  /*18620*/  HMMA.16816.F32.BF16 R112, R120, R146, R112 ;  /* 0x000000927870723c */ /* 0x000fe20000041870 */
[----:B------:R-:W2:Y:S02]  /*18630*/  LDSM.16.MT88.4 R144, [R205+0x4900] ;  /* 0x00490000cd90783b */ /* 0x000ea40000004200 */
[----:B------:R-:W-:Y:S01]  /*18640*/  MUFU.EX2 R65, R65 ;  /* 0x0000004100417308 */ /* 0x000fe20000000800 */
[--C-:B------:R-:W-:Y:S02]  /*18650*/  FFMA.FTZ R54, R54, c[0x0][0x2d0], -R3.reuse ;  /* 0x0000b40036367a23 */ /* 0x100fe40000010803 */
[--C-:B------:R-:W-:Y:S01]  /*18660*/  FFMA.FTZ R55, R55, c[0x0][0x2d0], -R3.reuse ;  /* 0x0000b40037377a23 */ /* 0x100fe20000010803 */
[----:B------:R-:W-:Y:S01]  /*18670*/  F2FP.BF16.PACK_AB R120, R203, R229 ;  /* 0x000000e5cb78723e */ /* 0x000fe200000010ff */
[--C-:B------:R-:W-:Y:S01]  /*18680*/  FFMA.FTZ R58, R58, c[0x0][0x2d0], -R3.reuse ;  /* 0x0000b4003a3a7a23 */ /* 0x100fe20000010803 */
[----:B------:R-:W-:Y:S03]  /*18690*/  F2FP.BF16.PACK_AB R122, R201, R202 ;  /* 0x000000cac97a723e */ /* 0x000fe600000010ff */
[----:B------:R-:W-:Y:S01]  /*186a0*/  F2FP.BF16.PACK_AB R121, R163, R164 ;  /* 0x000000a4a379723e */ /* 0x000fe200000010ff */
[----:B------:R-:W3:Y:S01]  /*186b0*/  MUFU.EX2 R195, R21 ;  /* 0x0000001500c37308 */ /* 0x000ee20000000800 */
[----:B------:R-:W-:Y:S01]  /*186c0*/  F2FP.BF16.PACK_AB R123, R161, R162 ;  /* 0x000000a2a17b723e */ /* 0x000fe200000010ff */
[--C-:B------:R-:W-:Y:S02]  /*186d0*/  FFMA.FTZ R59, R59, c[0x0][0x2d0], -R3.reuse ;  /* 0x0000b4003b3b7a23 */ /* 0x100fe40000010803 */
[--C-:B------:R-:W-:Y:S02]  /*186e0*/  FFMA.FTZ R60, R60, c[0x0][0x2d0], -R156.reuse ;  /* 0x0000b4003c3c7a23 */ /* 0x100fe4000001089c */
[--C-:B------:R-:W-:Y:S02]  /*186f0*/  FFMA.FTZ R61, R61, c[0x0][0x2d0], -R156.reuse ;  /* 0x0000b4003d3d7a23 */ /* 0x100fe4000001089c */
[C---:B-----5:R-:W-:Y:S02]  /*18700*/  HMMA.16816.F32.BF16 R4, R120.reuse, R128, R4 ;  /* 0x000000807804723c */ /* 0x060fe40000041804 */
[----:B------:R5:W-:Y:S01]  /*18710*/  MUFU.EX2 R160, R22 ;  /* 0x0000001600a07308 */ /* 0x000be20000000800 */
[----:B------:R-:W-:Y:S02]  /*18720*/  FFMA.FTZ R64, R64, c[0x0][0x2d0], -R156 ;  /* 0x0000b40040407a23 */ /* 0x000fe4000001089c */
[--C-:B------:R-:W-:Y:S02]  /*18730*/  FFMA.FTZ R62, R62, c[0x0][0x2d0], -R3.reuse ;  /* 0x0000b4003e3e7a23 */ /* 0x100fe40000010803 */
[--C-:B------:R-:W-:Y:S01]  /*18740*/  FFMA.FTZ R63, R63, c[0x0][0x2d0], -R3.reuse ;  /* 0x0000b4003f3f7a23 */ /* 0x100fe20000010803 */
[C---:B------:R-:W-:Y:S01]  /*18750*/  HMMA.16816.F32.BF16 R8, R120.reuse, R130, R8 ;  /* 0x000000827808723c */ /* 0x040fe20000041808 */
[----:B------:R-:W-:Y:S03]  /*18760*/  LDSM.16.MT88.4 R128, [R209+0x4900] ;  /* 0x00490000d180783b */ /* 0x000fe60000004200 */
[----:B------:R-:W2:Y:S01]  /*18770*/  MUFU.EX2 R159, R23 ;  /* 0x00000017009f7308 */ /* 0x000ea20000000800 */
[--C-:B------:R-:W-:Y:S02]  /*18780*/  FFMA.FTZ R66, R66, c[0x0][0x2d0], -R3.reuse ;  /* 0x0000b40042427a23 */ /* 0x100fe40000010803 */
[----:B------:R-:W-:Y:S01]  /*18790*/  FFMA.FTZ R3, R67, c[0x0][0x2d0], -R3 ;  /* 0x0000b40043037a23 */ /* 0x000fe20000010803 */
[C---:B----4-:R-:W-:Y:S04]  /*187a0*/  HMMA.16816.F32.BF16 R68, R120.reuse, R124, R68 ;  /* 0x0000007c7844723c */ /* 0x050fe80000041844 */
[----:B---3--:R-:W-:Y:S01]  /*187b0*/  F2FP.BF16.PACK_AB R20, R195, R200 ;  /* 0x000000c8c314723e */ /* 0x008fe200000010ff */
[----:B------:R-:W-:Y:S01]  /*187c0*/  FFMA.FTZ R2, R2, R242, R233 ;  /* 0x000000f202027223 */ /* 0x000fe200000100e9 */
[----:B------:R-:W-:Y:S01]  /*187d0*/  MUFU.EX2 R52, R52 ;  /* 0x0000003400347308 */ /* 0x000fe20000000800 */
[----:B------:R-:W-:Y:S01]  /*187e0*/  FFMA.FTZ R0, R0, R241, R188 ;  /* 0x000000f100007223 */ /* 0x000fe200000100bc */
[C---:B------:R-:W-:Y:S01]  /*187f0*/  HMMA.16816.F32.BF16 R72, R120.reuse, R126, R72 ;  /* 0x0000007e7848723c */ /* 0x040fe20000041848 */
[----:B------:R-:W3:Y:S03]  /*18800*/  LDSM.16.MT88.4 R124, [R206+0x4900] ;  /* 0x00490000ce7c783b */ /* 0x000ee60000004200 */
[----:B-----5:R-:W-:Y:S01]  /*18810*/  F2FP.BF16.PACK_AB R22, R193, R194 ;  /* 0x000000c2c116723e */ /* 0x020fe200000010ff */
[----:B------:R-:W-:Y:S02]  /*18820*/  FADD.FTZ R2, R232, R2 ;  /* 0x00000002e8027221 */ /* 0x000fe40000010000 */
[----:B------:R-:W-:Y:S01]  /*18830*/  FADD.FTZ R0, R167, R0 ;  /* 0x00000000a7007221 */ /* 0x000fe20000010000 */
[C---:B-1----:R-:W-:Y:S01]  /*18840*/  HMMA.16816.F32.BF16 R76, R120.reuse, R132, R76 ;  /* 0x00000084784c723c */ /* 0x042fe2000004184c */
[----:B------:R-:W-:Y:S03]  /*18850*/  MUFU.EX2 R53, R53 ;  /* 0x0000003500357308 */ /* 0x000fe60000000800 */
[----:B--2---:R-:W-:Y:S01]  /*18860*/  F2FP.BF16.PACK_AB R21, R159, R160 ;  /* 0x000000a09f15723e */ /* 0x004fe200000010ff */
[----:B------:R-:W-:Y:S01]  /*18870*/  FADD.FTZ R2, R231, R2 ;  /* 0x00000002e7027221 */ /* 0x000fe20000010000 */
[----:B------:R-:W-:Y:S01]  /*18880*/  F2FP.BF16.PACK_AB R23, R157, R158 ;  /* 0x0000009e9d17723e */ /* 0x000fe200000010ff */
[----:B------:R-:W-:Y:S01]  /*18890*/  FADD.FTZ R0, R166, R0 ;  /* 0x00000000a6007221 */ /* 0x000fe20000010000 */
[C---:B------:R-:W-:Y:S01]  /*188a0*/  HMMA.16816.F32.BF16 R80, R120.reuse, R134, R80 ;  /* 0x000000867850723c */ /* 0x040fe20000041850 */
[----:B------:R-:W1:Y:S02]  /*188b0*/  LDSM.16.MT88.4 R132, [R208+0x4900] ;  /* 0x00490000d084783b */ /* 0x000e640000004200 */
        /* <DEDUP_REMOVED lines=20> */
[C---:B---3--:R-:W-:Y:S04]  /*18a00*/  HMMA.16816.F32.BF16 R100, R120.reuse, R124, R100 ;  /* 0x0000007c7864723c */ /* 0x048fe80000041864 */
        /* <DEDUP_REMOVED lines=20> */
[----:B------:R-:W-:Y:S01]  /*18b50*/  HMMA.16816.F32.BF16 R112, R120, R134, R112 ;  /* 0x000000867870723c */ /* 0x000fe20000041870 */
[----:B------:R-:W1:Y:S03]  /*18b60*/  LDSM.16.MT88.4 R120, [R209+0x1100] ;  /* 0x00110000d178783b */ /* 0x000e660000004200 */
[----:B------:R-:W-:Y:S02]  /*18b70*/  FADD.FTZ R2, R190, R2 ;  /* 0x00000002be027221 */ /* 0x000fe40000010000 */
[----:B------:R-:W-:Y:S01]  /*18b80*/  MUFU.EX2 R64, R64 ;  /* 0x0000004000407308 */ /* 0x000fe20000000800 */
[----:B------:R-:W-:Y:S01]  /*18b90*/  FADD.FTZ R0, R154, R0 ;  /* 0x000000009a007221 */ /* 0x000fe20000010000 */
[C---:B--2---:R-:W-:Y:S01]  /*18ba0*/  HMMA.16816.F32.BF16 R4, R20.reuse, R124, R4 ;  /* 0x0000007c1404723c */ /* 0x044fe20000041804 */
        /* <DEDUP_REMOVED lines=9> */
[----:B------:R-:W-:Y:S04]  /*18c40*/  FADD.FTZ R0, R152, R0 ;  /* 0x0000000098007221 */ /* 0x000fe80000010000 */
        /* <DEDUP_REMOVED lines=24> */
[----:B------:R-:W2:Y:S01]  /*18dd0*/  MUFU.EX2 R149, R36 ;  /* 0x0000002400957308 */ /* 0x000ea20000000800 */
[----:B------:R-:W-:Y:S04]  /*18de0*/  HMMA.16816.F32.BF16 R112, R20, R150, R112 ;  /* 0x000000961470723c */ /* 0x000fe80000041870 */
[----:B----4-:R-:W-:Y:S03]  /*18df0*/  FADD.FTZ R0, R132, R0 ;  /* 0x0000000084007221 */ /* 0x010fe60000010000 */
[----:B------:R-:W-:Y:S01]  /*18e00*/  F2FP.BF16.PACK_AB R20, R190, R192 ;  /* 0x000000c0be14723e */ /* 0x000fe200000010ff */
[----:B------:R-:W-:Y:S01]  /*18e10*/  FADD.FTZ R0, R131, R0 ;  /* 0x0000000083007221 */ /* 0x000fe20000010000 */
[----:B------:R-:W-:Y:S01]  /*18e20*/  F2FP.BF16.PACK_AB R22, R189, R191 ;  /* 0x000000bfbd16723e */ /* 0x000fe200000010ff */
[----:B------:R-:W4:Y:S02]  /*18e30*/  MUFU.EX2 R148, R37 ;  /* 0x0000002500947308 */ /* 0x000f240000000800 */
[----:B------:R-:W-:Y:S01]  /*18e40*/  F2FP.BF16.PACK_AB R21, R154, R155 ;  /* 0x0000009b9a15723e */ /* 0x000fe200000010ff */
[----:B------:R-:W-:Y:S01]  /*18e50*/  FADD.FTZ R0, R130, R0 ;  /* 0x0000000082007221 */ /* 0x000fe20000010000 */
[----:B------:R-:W-:Y:S03]  /*18e60*/  F2FP.BF16.PACK_AB R23, R152, R153 ;  /* 0x000000999817723e */ /* 0x000fe600000010ff */
[----:B------:R-:W-:Y:S03]  /*18e70*/  FADD.FTZ R0, R129, R0 ;  /* 0x0000000081007221 */ /* 0x000fe60000010000 */
[----:B------:R-:W5:Y:S01]  /*18e80*/  MUFU.EX2 R146, R41 ;  /* 0x0000002900927308 */ /* 0x000f620000000800 */
[C---:B---3--:R-:W-:Y:S03]  /*18e90*/  HMMA.16816.F32.BF16 R4, R20.reuse, R24, R4 ;  /* 0x000000181404723c */ /* 0x048fe60000041804 */
[----:B------:R-:W-:Y:S02]  /*18ea0*/  FADD.FTZ R0, R128, R0 ;  /* 0x0000000080007221 */ /* 0x000fe40000010000 */
[----:B--2---:R-:W-:Y:S02]  /*18eb0*/  FADD.FTZ R2, R149, R2 ;  /* 0x0000000295027221 */ /* 0x004fe40000010000 */
[----:B------:R-:W-:Y:S01]  /*18ec0*/  FADD.FTZ R0, R119, R0 ;  /* 0x0000000077007221 */ /* 0x000fe20000010000 */
[C---:B------:R-:W-:Y:S01]  /*18ed0*/  HMMA.16816.F32.BF16 R8, R20.reuse, R26, R8 ;  /* 0x0000001a1408723c */ /* 0x040fe20000041808 */
[----:B------:R-:W2:Y:S01]  /*18ee0*/  LDSM.16.MT88.4 R24, [R205+0x5900] ;  /* 0x00590000cd18783b */ /* 0x000ea20000004200 */
[----:B------:R-:W3:Y:S02]  /*18ef0*/  MUFU.EX2 R145, R44 ;  /* 0x0000002c00917308 */ /* 0x000ee40000000800 */
[----:B------:R-:W-:Y:S02]  /*18f00*/  FADD.FTZ R0, R118, R0 ;  /* 0x0000000076007221 */ /* 0x000fe40000010000 */
[----:B----4-:R-:W-:Y:S02]  /*18f10*/  FADD.FTZ R2, R148, R2 ;  /* 0x0000000294027221 */ /* 0x010fe40000010000 */
[C---:B------:R-:W-:Y:S01]  /*18f20*/  HMMA.16816.F32.BF16 R68, R20.reuse, R28, R68 ;  /* 0x0000001c1444723c */ /* 0x040fe20000041844 */
[----:B------:R-:W-:Y:S03]  /*18f30*/  LDSM.16.MT88.4 R36, [R208+0x2100] ;  /* 0x00210000d024783b */ /* 0x000fe60000004200 */
[----:B------:R-:W4:Y:S01]  /*18f40*/  MUFU.EX2 R144, R45 ;  /* 0x0000002d00907308 */ /* 0x000f220000000800 */
[----:B------:R-:W-:Y:S02]  /*18f50*/  FADD.FTZ R0, R54, R0 ;  /* 0x0000000036007221 */ /* 0x000fe40000010000 */
[----:B------:R-:W-:Y:S01]  /*18f60*/  FADD.FTZ R2, R147, R2 ;  /* 0x0000000293027221 */ /* 0x000fe20000010000 */
[C---:B------:R-:W-:Y:S01]  /*18f70*/  HMMA.16816.F32.BF16 R72, R20.reuse, R30, R72 ;  /* 0x0000001e1448723c */ /* 0x040fe20000041848 */
[----:B------:R-:W2:Y:S03]  /*18f80*/  LDSM.16.MT88.4 R28, [R206+0x5900] ;  /* 0x00590000ce1c783b */ /* 0x000ea60000004200 */
[----:B------:R-:W-:Y:S02]  /*18f90*/  FADD.FTZ R0, R55, R0 ;  /* 0x0000000037007221 */ /* 0x000fe40000010000 */
[----:B------:R-:W1:Y:S01]  /*18fa0*/  MUFU.EX2 R135, R48 ;  /* 0x0000003000877308 */ /* 0x000e620000000800 */
[----:B-----5:R-:W-:Y:S01]  /*18fb0*/  FADD.FTZ R2, R146, R2 ;  /* 0x0000000292027221 */ /* 0x020fe20000010000 */
[C---:B------:R-:W-:Y:S01]  /*18fc0*/  HMMA.16816.F32.BF16 R76, R20.reuse, R32, R76 ;  /* 0x00000020144c723c */ /* 0x040fe2000004184c */
[----:B------:R-:W-:Y:S03]  /*18fd0*/  LDSM.16.MT88.4 R40, [R206+0x6100] ;  /* 0x00610000ce28783b */ /* 0x000fe60000004200 */
[----:B------:R-:W-:Y:S02]  /*18fe0*/  FADD.FTZ R0, R58, R0 ;  /* 0x000000003a007221 */ /* 0x000fe40000010000 */
[----:B---3--:R-:W-:Y:S02]  /*18ff0*/  FADD.FTZ R2, R145, R2 ;  /* 0x0000000291027221 */ /* 0x008fe40000010000 */
[C---:B------:R-:W-:Y:S01]  /*19000*/  HMMA.16816.F32.BF16 R80, R20.reuse, R34, R80 ;  /* 0x000000221450723c */ /* 0x040fe20000041850 */
[----:B------:R-:W3:Y:S01]  /*19010*/  LDSM.16.MT88.4 R32, [R209+0x5900] ;  /* 0x00590000d120783b */ /* 0x000ee20000004200 */
[----:B------:R5:W5:Y:S02]  /*19020*/  MUFU.EX2 R134, R49 ;  /* 0x0000003100867308 */ /* 0x000b640000000800 */
[----:B----4-:R-:W-:Y:S04]  /*19030*/  FADD.FTZ R2, R144, R2 ;  /* 0x0000000290027221 */ /* 0x010fe80000010000 */
[C---:B-1----:R-:W-:Y:S01]  /*19040*/  HMMA.16816.F32.BF16 R84, R20.reuse, R120, R84 ;  /* 0x000000781454723c */ /* 0x042fe20000041854 */
[----:B------:R-:W-:Y:S03]  /*19050*/  LDSM.16.MT88.4 R44, [R206+0x2900] ;  /* 0x00290000ce2c783b */ /* 0x000fe60000004200 */
[----:B------:R-:W-:Y:S04]  /*19060*/  FADD.FTZ R2, R135, R2 ;  /* 0x0000000287027221 */ /* 0x000fe80000010000 */
[C---:B------:R-:W-:Y:S01]  /*19070*/  HMMA.16816.F32.BF16 R88, R20.reuse, R122, R88 ;  /* 0x0000007a1458723c */ /* 0x040fe20000041858 */
[----:B------:R-:W1:Y:S07]  /*19080*/  LDSM.16.MT88.4 R120, [R208+0x5900] ;  /* 0x00590000d078783b */ /* 0x000e6e0000004200 */
[C---:B--2---:R-:W-:Y:S01]  /*19090*/  HMMA.16816.F32.BF16 R92, R20.reuse, R24, R92 ;  /* 0x00000018145c723c */ /* 0x044fe2000004185c */
[----:B-----5:R-:W-:Y:S03]  /*190a0*/  LDSM.16.MT88.4 R48, [R208+0x7100] ;  /* 0x00710000d030783b */ /* 0x020fe60000004200 */
[----:B------:R-:W-:Y:S04]  /*190b0*/  FADD.FTZ R2, R134, R2 ;  /* 0x0000000286027221 */ /* 0x000fe80000010000 */
[C---:B------:R-:W-:Y:S01]  /*190c0*/  HMMA.16816.F32.BF16 R96, R20.reuse, R26, R96 ;  /* 0x0000001a1460723c */ /* 0x040fe20000041860 */
[----:B------:R-:W2:Y:S03]  /*190d0*/  LDSM.16.MT88.4 R24, [R205+0x2100] ;  /* 0x00210000cd18783b */ /* 0x000ea60000004200 */
[----:B------:R-:W-:Y:S04]  /*190e0*/  FADD.FTZ R2, R52, R2 ;  /* 0x0000000234027221 */ /* 0x000fe80000010000 */
[C---:B------:R-:W-:Y:S04]  /*190f0*/  HMMA.16816.F32.BF16 R100, R20.reuse, R28, R100 ;  /* 0x0000001c1464723c */ /* 0x040fe80000041864 */
[----:B------:R-:W-:Y:S04]  /*19100*/  FADD.FTZ R2, R53, R2 ;  /* 0x0000000235027221 */ /* 0x000fe80000010000 */
[C---:B------:R-:W-:Y:S01]  /*19110*/  HMMA.16816.F32.BF16 R104, R20.reuse, R30, R104 ;  /* 0x0000001e1468723c */ /* 0x040fe20000041868 */
[----:B------:R-:W4:Y:S03]  /*19120*/  LDSM.16.MT88.4 R28, [R206+0x2100] ;  /* 0x00210000ce1c783b */ /* 0x000f260000004200 */
[----:B------:R-:W-:Y:S04]  /*19130*/  FADD.FTZ R2, R56, R2 ;  /* 0x0000000238027221 */ /* 0x000fe80000010000 */
[C---:B---3--:R-:W-:Y:S04]  /*19140*/  HMMA.16816.F32.BF16 R12, R20.reuse, R32, R12 ;  /* 0x00000020140c723c */ /* 0x048fe8000004180c */
[----:B------:R-:W-:Y:S04]  /*19150*/  FADD.FTZ R2, R57, R2 ;  /* 0x0000000239027221 */ /* 0x000fe80000010000 */
[C---:B------:R-:W-:Y:S01]  /*19160*/  HMMA.16816.F32.BF16 R108, R20.reuse, R34, R108 ;  /* 0x00000022146c723c */ /* 0x040fe2000004186c */
[----:B------:R-:W3:Y:S07]  /*19170*/  LDSM.16.MT88.4 R32, [R209+0x2100] ;  /* 0x00210000d120783b */ /* 0x000eee0000004200 */
[C---:B-1----:R-:W-:Y:S08]  /*19180*/  HMMA.16816.F32.BF16 R16, R20.reuse, R120, R16 ;  /* 0x000000781410723c */ /* 0x042ff00000041810 */
[----:B------:R-:W-:Y:S01]  /*19190*/  HMMA.16816.F32.BF16 R112, R20, R122, R112 ;  /* 0x0000007a1470723c */ /* 0x000fe20000041870 */
[----:B------:R-:W-:Y:S06]  /*191a0*/  LDSM.16.MT88.4 R120, [R209+0x6100] ;  /* 0x00610000d178783b */ /* 0x000fec0000004200 */
[----:B------:R-:W-:Y:S02]  /*191b0*/  F2FP.BF16.PACK_AB R20, R148, R149 ;  /* 0x000000959414723e */ /* 0x000fe400000010ff */
[----:B------:R-:W-:Y:S03]  /*191c0*/  F2FP.BF16.PACK_AB R22, R146, R147 ;  /* 0x000000939216723e */ /* 0x000fe600000010ff */
[----:B------:R-:W-:Y:S02]  /*191d0*/  F2FP.BF16.PACK_AB R21, R132, R133 ;  /* 0x000000858415723e */ /* 0x000fe400000010ff */
[----:B------:R-:W-:Y:S07]  /*191e0*/  F2FP.BF16.PACK_AB R23, R130, R131 ;  /* 0x000000838217723e */ /* 0x000fee00000010ff */
[C---:B--2---:R-:W-:Y:S08]  /*191f0*/  HMMA.16816.F32.BF16 R4, R20.reuse, R24, R4 ;  /* 0x000000181404723c */ /* 0x044ff00000041804 */
[C---:B------:R-:W-:Y:S01]  /*19200*/  HMMA.16816.F32.BF16 R8, R20.reuse, R26, R8 ;  /* 0x0000001a1408723c */ /* 0x040fe20000041808 */
[----:B------:R-:W1:Y:S07]  /*19210*/  LDSM.16.MT88.4 R24, [R205+0x6100] ;  /* 0x00610000cd18783b */ /* 0x000e6e0000004200 */
[C---:B----4-:R-:W-:Y:S08]  /*19220*/  HMMA.16816.F32.BF16 R68, R20.reuse, R28, R68 ;  /* 0x0000001c1444723c */ /* 0x050ff00000041844 */
[C---:B------:R-:W-:Y:S01]  /*19230*/  HMMA.16816.F32.BF16 R72, R20.reuse, R30, R72 ;  /* 0x0000001e1448723c */ /* 0x040fe20000041848 */
[----:B------:R-:W2:Y:S07]  /*19240*/  LDSM.16.MT88.4 R28, [R208+0x6100] ;  /* 0x00610000d01c783b */ /* 0x000eae0000004200 */
[C---:B---3--:R-:W-:Y:S08]  /*19250*/  HMMA.16816.F32.BF16 R76, R20.reuse, R32, R76 ;  /* 0x00000020144c723c */ /* 0x048ff0000004184c */
        /* <DEDUP_REMOVED lines=16> */
[----:B------:R-:W-:Y:S02]  /*19360*/  F2FP.BF16.PACK_AB R20, R144, R145 ;  /* 0x000000919014723e */ /* 0x000fe400000010ff */
[----:B------:R-:W-:Y:S03]  /*19370*/  F2FP.BF16.PACK_AB R22, R134, R135 ;  /* 0x000000878616723e */ /* 0x000fe600000010ff */
[----:B------:R-:W-:Y:S02]  /*19380*/  F2FP.BF16.PACK_AB R21, R128, R129 ;  /* 0x000000818015723e */ /* 0x000fe400000010ff */
[----:B------:R-:W-:Y:S02]  /*19390*/  F2FP.BF16.PACK_AB R23, R118, R119 ;  /* 0x000000777617723e */ /* 0x000fe400000010ff */
[----:B------:R-:W-:Y:S02]  /*193a0*/  MOV R119, R116 ;  /* 0x0000007400777202 */ /* 0x000fe40000000f00 */
[----:B------:R-:W-:Y:S03]  /*193b0*/  MOV R118, R117 ;  /* 0x0000007500767202 */ /* 0x000fe60000000f00 */
        /* <DEDUP_REMOVED lines=24> */
[----:B------:R-:W-:Y:S02]  /*19540*/  F2FP.BF16.PACK_AB R20, R53, R52 ;  /* 0x000000343514723e */ /* 0x000fe400000010ff */
[----:B------:R-:W-:Y:S03]  /*19550*/  F2FP.BF16.PACK_AB R22, R57, R56 ;  /* 0x000000383916723e */ /* 0x000fe600000010ff */
[----:B------:R-:W-:Y:S02]  /*19560*/  F2FP.BF16.PACK_AB R21, R55, R54 ;  /* 0x000000363715723e */ /* 0x000fe400000010ff */
[C---:B------:R-:W-:Y:S07]  /*19570*/  F2FP.BF16.PACK_AB R23, R59.reuse, R58 ;  /* 0x0000003a3b17723e */ /* 0x040fee00000010ff */
[C---:B--2---:R-:W-:Y:S08]  /*19580*/  HMMA.16816.F32.BF16 R4, R20.reuse, R28, R4 ;  /* 0x0000001c1404723c */ /* 0x044ff00000041804 */
[C---:B------:R-:W-:Y:S01]  /*19590*/  HMMA.16816.F32.BF16 R8, R20.reuse, R30, R8 ;  /* 0x0000001e1408723c */ /* 0x040fe20000041808 */
[----:B------:R-:W2:Y:S07]  /*195a0*/  LDSM.16.MT88.4 R28, [R205+0x7100] ;  /* 0x00710000cd1c783b */ /* 0x000eae0000004200 */
[C---:B---3--:R-:W-:Y:S01]  /*195b0*/  HMMA.16816.F32.BF16 R68, R20.reuse, R32, R68 ;  /* 0x000000201444723c */ /* 0x048fe20000041844 */
[----:B------:R3:W4:Y:S07]  /*195c0*/  MUFU.EX2 R32, R3 ;  /* 0x0000000300207308 */ /* 0x00072e0000000800 */
[C---:B------:R-:W-:Y:S08]  /*195d0*/  HMMA.16816.F32.BF16 R72, R20.reuse, R34, R72 ;  /* 0x000000221448723c */ /* 0x040ff00000041848 */
[C---:B-1----:R-:W-:Y:S08]  /*195e0*/  HMMA.16816.F32.BF16 R76, R20.reuse, R24, R76 ;  /* 0x00000018144c723c */ /* 0x042ff0000004184c */
[C---:B------:R-:W-:Y:S01]  /*195f0*/  HMMA.16816.F32.BF16 R80, R20.reuse, R26, R80 ;  /* 0x0000001a1450723c */ /* 0x040fe20000041850 */
[----:B------:R-:W1:Y:S03]  /*19600*/  LDSM.16.MT88.4 R24, [R206+0x3900] ;  /* 0x00390000ce18783b */ /* 0x000e660000004200 */
[----:B---3--:R-:W-:Y:S02]  /*19610*/  FADD.FTZ R3, R59, R0 ;  /* 0x000000003b037221 */ /* 0x008fe40000010000 */
        /* <DEDUP_REMOVED lines=10> */
[C---:B------:R-:W-:Y:S01]  /*196c0*/  HMMA.16816.F32.BF16 R96, R20.reuse, R30, R96 ;  /* 0x0000001e1460723c */ /* 0x040fe20000041860 */
[----:B------:R-:W2:Y:S03]  /*196d0*/  LDSM.16.MT88.4 R28, [R209+0x3900] ;  /* 0x00390000d11c783b */ /* 0x000ea60000004200 */
[C---:B----4-:R-:W-:Y:S04]  /*196e0*/  FADD.FTZ R0, R32.reuse, R0 ;  /* 0x0000000020007221 */ /* 0x050fe80000010000 */
[C---:B------:R-:W-:Y:S01]  /*196f0*/  HMMA.16816.F32.BF16 R100, R20.reuse, R40, R100 ;  /* 0x000000281464723c */ /* 0x040fe20000041864 */
[----:B------:R-:W-:Y:S04]  /*19700*/  STL [R1+0x4], R2 ;  /* 0x0000040201007387 */ /* 0x000fe80000100800 */
[----:B------:R-:W-:Y:S03]  /*19710*/  STL [R1+0xc], R0 ;  /* 0x00000c0001007387 */ /* 0x000fe60000100800 */
        /* <DEDUP_REMOVED lines=13> */
[C---:B-1----:R-:W-:Y:S08]  /*197f0*/  HMMA.16816.F32.BF16 R68, R20.reuse, R24, R68 ;  /* 0x000000181444723c */ /* 0x042ff00000041844 */
[C---:B------:R-:W-:Y:S01]  /*19800*/  HMMA.16816.F32.BF16 R72, R20.reuse, R26, R72 ;  /* 0x0000001a1448723c */ /* 0x040fe20000041848 */
[----:B------:R-:W1:Y:S07]  /*19810*/  LDSM.16.MT88.4 R24, [R206+0x7900] ;  /* 0x00790000ce18783b */ /* 0x000e6e0000004200 */
[C---:B--2---:R-:W-:Y:S08]  /*19820*/  HMMA.16816.F32.BF16 R76, R20.reuse, R28, R76 ;  /* 0x0000001c144c723c */ /* 0x044ff0000004184c */
[C---:B------:R-:W-:Y:S08]  /*19830*/  HMMA.16816.F32.BF16 R80, R20.reuse, R30, R80 ;  /* 0x0000001e1450723c */ /* 0x040ff00000041850 */
[C---:B---3--:R-:W-:Y:S08]  /*19840*/  HMMA.16816.F32.BF16 R84, R20.reuse, R4, R84 ;  /* 0x000000041454723c */ /* 0x048ff00000041854 */
[C---:B------:R-:W-:Y:S01]  /*19850*/  HMMA.16816.F32.BF16 R88, R20.reuse, R6, R88 ;  /* 0x000000061458723c */ /* 0x040fe20000041858 */
[----:B------:R-:W2:Y:S07]  /*19860*/  LDSM.16.MT88.4 R4, [R209+0x7900] ;  /* 0x00790000d104783b */ /* 0x000eae0000004200 */
[C---:B----4-:R-:W-:Y:S08]  /*19870*/  HMMA.16816.F32.BF16 R92, R20.reuse, R8, R92 ;  /* 0x00000008145c723c */ /* 0x050ff0000004185c */
[C---:B------:R-:W-:Y:S01]  /*19880*/  HMMA.16816.F32.BF16 R96, R20.reuse, R10, R96 ;  /* 0x0000000a1460723c */ /* 0x040fe20000041860 */
[----:B------:R-:W3:Y:S07]  /*19890*/  LDSM.16.MT88.4 R8, [R208+0x7900] ;  /* 0x00790000d008783b */ /* 0x000eee0000004200 */
[C---:B-1----:R-:W-:Y:S08]  /*198a0*/  HMMA.16816.F32.BF16 R100, R20.reuse, R24, R100 ;  /* 0x000000181464723c */ /* 0x042ff00000041864 */
[C---:B------:R-:W-:Y:S08]  /*198b0*/  HMMA.16816.F32.BF16 R104, R20.reuse, R26, R104 ;  /* 0x0000001a1468723c */ /* 0x040ff00000041868 */
[C---:B--2---:R-:W-:Y:S08]  /*198c0*/  HMMA.16816.F32.BF16 R128, R20.reuse, R4, R12 ;  /* 0x000000041480723c */ /* 0x044ff0000004180c */
[C---:B------:R-:W-:Y:S08]  /*198d0*/  HMMA.16816.F32.BF16 R108, R20.reuse, R6, R108 ;  /* 0x00000006146c723c */ /* 0x040ff0000004186c */
[C---:B---3--:R-:W-:Y:S08]  /*198e0*/  HMMA.16816.F32.BF16 R132, R20.reuse, R8, R16 ;  /* 0x000000081484723c */ /* 0x048ff00000041810 */
[----:B------:R-:W-:Y:S01]  /*198f0*/  HMMA.16816.F32.BF16 R112, R20, R10, R112 ;  /* 0x0000000a1470723c */ /* 0x000fe20000041870 */
[----:B------:R-:W-:-:S07]  /*19900*/  @P0 BRA `(.L_x_624) ;  /* 0xffffcb4000000947 */ /* 0x000fce000383ffff */
.L_x_623:
[----:B-1----:R-:W2:Y:S04]  /*19910*/  LDL.LU R0, [R1+0x4] ;  /* 0x0000040001007983 */ /* 0x002ea80000300800 */
[----:B------:R-:W3:Y:S01]  /*19920*/  LDL.LU R2, [R1+0xc] ;  /* 0x00000c0001027983 */ /* 0x000ee20000300800 */
[----:B------:R-:W-:-:S02]  /*19930*/  MOV R30, 0xff800000 ;  /* 0xff800000001e7802 */ /* 0x000fc40000000f00 */
[----:B------:R-:W-:Y:S02]  /*19940*/  MOV R31, 0xff800000 ;  /* 0xff800000001f7802 */ /* 0x000fe40000000f00 */
[----:B------:R-:W-:Y:S01]  /*19950*/  PLOP3.LUT P2, PT, PT, PT, PT, 0x8, 0x0 ;  /* 0x000000000000781c */ /* 0x000fe20003f4e170 */
[----:B--2---:R-:W1:Y:S04]  /*19960*/  SHFL.BFLY PT, R3, R0, 0x2, 0x1f ;  /* 0x0c401f0000037f89 */ /* 0x004e6800000e0000 */
[----:B---3--:R-:W2:Y:S01]  /*19970*/  SHFL.BFLY PT, R6, R2, 0x2, 0x1f ;  /* 0x0c401f0002067f89 */ /* 0x008ea200000e0000 */
[----:B-1----:R-:W-:Y:S02]  /*19980*/  FADD.FTZ R3, R3, R0 ;  /* 0x0000000003037221 */ /* 0x002fe40000010000 */
[----:B--2---:R-:W-:-:S03]  /*19990*/  FADD.FTZ R6, R6, R2 ;  /* 0x0000000206067221 */ /* 0x004fc60000010000 */
[----:B------:R-:W1:Y:S01]  /*199a0*/  SHFL.BFLY PT, R0, R3, 0x1, 0x1f ;  /* 0x0c201f0003007f89 */ /* 0x000e6200000e0000 */
[----:B------:R-:W-:-:S03]  /*199b0*/  MOV R2, RZ ;  /* 0x000000ff00027202 */ /* 0x000fc60000000f00 */
        /* <DEDUP_REMOVED lines=82> */
.L_x_583:
[----:B-1----:R-:W1:Y:S02]  /*19ee0*/  S2R R44, SR_CTAID.Y ;  /* 0x00000000002c7919 */ /* 0x002e640000002600 */
[----:B-1----:R-:W-:Y:S01]  /*19ef0*/  SHF.R.S32.HI R34, RZ, 0x1f, R44 ;  /* 0x0000001fff227819 */ /* 0x002fe2000001142c */
[----:B------:R-:W-:Y:S05]  /*19f00*/  @P2 BRA `(.L_x_625) ;  /* 0x0000129000002947 */ /* 0x000fea0003800000 */
[----:B------:R-:W2:Y:S01]  /*19f10*/  LDL R35, [R1+0x5c] ;  /* 0x00005c0001237983 */ /* 0x000ea20000100800 */
[----:B------:R-:W-:Y:S02]  /*19f20*/  F2FP.BF16.PACK_AB R27, R27, R120 ;  /* 0x000000781b1b723e */ /* 0x000fe400000010ff */
[----:B------:R-:W-:Y:S01]  /*19f30*/  F2FP.BF16.PACK_AB R123, R123, R122 ;  /* 0x0000007a7b7b723e */ /* 0x000fe200000010ff */
[----:B------:R-:W1:Y:S01]  /*19f40*/  S2R R32, SR_TID.X ;  /* 0x0000000000207919 */ /* 0x000e620000002100 */
        /* <DEDUP_REMOVED lines=12> */
[----:B-1----:R-:W-:-:S02]  /*1a010*/  SHF.R.S32.HI R33, RZ, 0x1f, R32 ;  /* 0x0000001fff217819 */ /* 0x002fc40000011420 */
[----:B------:R-:W-:Y:S02]  /*1a020*/  F2FP.BF16.PACK_AB R24, R24, R88 ;  /* 0x000000581818723e */ /* 0x000fe400000010ff */
[CC--:B------:R-:W-:Y:S02]  /*1a030*/  LEA.HI R2, R33.reuse, R32.reuse, RZ, 0x2 ;  /* 0x0000002021027211 */ /* 0x0c0fe400078f10ff */
[----:B------:R-:W-:Y:S02]  /*1a040*/  LEA.HI R29, R33, R32, RZ, 0x5 ;  /* 0x00000020211d7211 */ /* 0x000fe400078f28ff */
[--C-:B------:R-:W-:Y:S02]  /*1a050*/  SHF.R.S32.HI R4, RZ, 0x2, R2.reuse ;  /* 0x00000002ff047819 */ /* 0x100fe40000011402 */
[----:B------:R-:W-:Y:S02]  /*1a060*/  SHF.R.S32.HI R0, RZ, 0x1f, R2 ;  /* 0x0000001fff007819 */ /* 0x000fe40000011402 */
[----:B------:R-:W-:-:S02]  /*1a070*/  SHF.R.S32.HI R28, RZ, 0x5, R29 ;  /* 0x00000005ff1c7819 */ /* 0x000fc4000001141d */
[----:B------:R-:W-:Y:S02]  /*1a080*/  LEA.HI R0, R0, R4, RZ, 0x3 ;  /* 0x0000000400007211 */ /* 0x000fe400078f18ff */
[----:B------:R-:W-:Y:S02]  /*1a090*/  F2FP.BF16.PACK_AB R90, R91, R90 ;  /* 0x0000005a5b5a723e */ /* 0x000fe400000010ff */
[----:B------:R-:W-:Y:S02]  /*1a0a0*/  LOP3.LUT R0, R0, 0xfffffff8, RZ, 0xc0, !PT ;  /* 0xfffffff800007812 */ /* 0x000fe400078ec0ff */
[----:B------:R-:W-:Y:S02]  /*1a0b0*/  F2FP.BF16.PACK_AB R23, R23, R92 ;  /* 0x0000005c1717723e */ /* 0x000fe400000010ff */
[----:B------:R-:W-:Y:S01]  /*1a0c0*/  F2FP.BF16.PACK_AB R94, R95, R94 ;  /* 0x0000005e5f5e723e */ /* 0x000fe200000010ff */
[----:B------:R-:W-:Y:S01]  /*1a0d0*/  IMAD.IADD R4, R4, 0x1, -R0 ;  /* 0x0000000104047824 */ /* 0x000fe200078e0a00 */
[----:B------:R-:W-:-:S02]  /*1a0e0*/  LOP3.LUT R0, R2, 0xfffffffc, RZ, 0xc0, !PT ;  /* 0xfffffffc02007812 */ /* 0x000fc400078ec0ff */
[----:B------:R-:W-:Y:S01]  /*1a0f0*/  F2FP.BF16.PACK_AB R21, R21, R96 ;  /* 0x000000601515723e */ /* 0x000fe200000010ff */
[C---:B------:R-:W-:Y:S01]  /*1a100*/  IMAD.SHL.U32 R2, R4.reuse, 0x40, RZ ;  /* 0x0000004004027824 */ /* 0x040fe200078e00ff */
[----:B------:R-:W-:Y:S01]  /*1a110*/  LOP3.LUT R3, R4, 0x1, RZ, 0xc0, !PT ;  /* 0x0000000104037812 */ /* 0x000fe200078ec0ff */
[----:B------:R-:W-:Y:S01]  /*1a120*/  IMAD.IADD R22, R32, 0x1, -R0 ;  /* 0x0000000120167824 */ /* 0x000fe200078e0a00 */
[----:B------:R-:W-:Y:S02]  /*1a130*/  F2FP.BF16.PACK_AB R98, R99, R98 ;  /* 0x000000626362723e */ /* 0x000fe400000010ff */
        /* <DEDUP_REMOVED lines=11> */
[----:B------:R-:W-:Y:S01]  /*1a1f0*/  BAR.SYNC.DEFER_BLOCKING 0x1, 0x100 ;  /* 0x0044000000007b1d */ /* 0x000fe20000010000 */
[----:B------:R-:W-:Y:S02]  /*1a200*/  F2FP.BF16.PACK_AB R18, R18, R104 ;  /* 0x000000681212723e */ /* 0x000fe400000010ff */
[----:B------:R-:W-:-:S02]  /*1a210*/  F2FP.BF16.PACK_AB R17, R17, R106 ;  /* 0x0000006a1111723e */ /* 0x000fc400000010ff */
[C---:B------:R-:W-:Y:S02]  /*1a220*/  IADD3 R3, R0.reuse, 0x80, RZ ;  /* 0x0000008000037810 */ /* 0x040fe40007ffe0ff */
[C---:B------:R-:W-:Y:S02]  /*1a230*/  IADD3 R2, R0.reuse, 0x70, RZ ;  /* 0x0000007000027810 */ /* 0x040fe40007ffe0ff */
[----:B------:R-:W-:Y:S01]  /*1a240*/  @P0 IADD3 R2, R3, 0x10, RZ ;  /* 0x0000001003020810 */ /* 0x000fe20007ffe0ff */
[----:B------:R-:W-:Y:S01]  /*1a250*/  IMAD.IADD R3, R0, 0x1, R4 ;  /* 0x0000000100037824 */ /* 0x000fe200078e0204 */
[----:B------:R-:W-:Y:S02]  /*1a260*/  F2FP.BF16.PACK_AB R16, R16, R128 ;  /* 0x000000801010723e */ /* 0x000fe400000010ff */
[----:B------:R-:W-:Y:S01]  /*1a270*/  F2FP.BF16.PACK_AB R13, R13, R130 ;  /* 0x000000820d0d723e */ /* 0x000fe200000010ff */
[----:B------:R-:W-:Y:S01]  /*1a280*/  IMAD.IADD R4, R4, 0x1, R2 ;  /* 0x0000000104047824 */ /* 0x000fe200078e0202 */
[----:B------:R-:W-:-:S02]  /*1a290*/  F2FP.BF16.PACK_AB R12, R12, R108 ;  /* 0x0000006c0c0c723e */ /* 0x000fc400000010ff */
[----:B------:R-:W-:Y:S02]  /*1a2a0*/  F2FP.BF16.PACK_AB R11, R11, R110 ;  /* 0x0000006e0b0b723e */ /* 0x000fe400000010ff */
[----:B------:R-:W-:Y:S02]  /*1a2b0*/  F2FP.BF16.PACK_AB R9, R9, R132 ;  /* 0x000000840909723e */ /* 0x000fe400000010ff */
[----:B------:R-:W-:Y:S02]  /*1a2c0*/  F2FP.BF16.PACK_AB R15, R15, R134 ;  /* 0x000000860f0f723e */ /* 0x000fe400000010ff */
[----:B------:R-:W-:Y:S01]  /*1a2d0*/  F2FP.BF16.PACK_AB R14, R14, R112 ;  /* 0x000000700e0e723e */ /* 0x000fe200000010ff */
[----:B------:R1:W-:Y:S01]  /*1a2e0*/  STS [R0+0x80], R27 ;  /* 0x0000801b00007388 */ /* 0x0003e20000000800 */
[----:B------:R-:W-:Y:S02]  /*1a2f0*/  F2FP.BF16.PACK_AB R10, R10, R114 ;  /* 0x000000720a0a723e */ /* 0x000fe400000010ff */
[----:B------:R-:W-:Y:S01]  /*1a300*/  ISETP.NE.U32.AND P0, PT, RZ, c[0x0][0x500], PT ;  /* 0x00014000ff007a0c */ /* 0x000fe20003f05070 */
[----:B------:R-:W-:Y:S01]  /*1a310*/  STS [R0+0x480], R123 ;  /* 0x0004807b00007388 */ /* 0x000fe20000000800 */
[----:B------:R-:W-:-:S02]  /*1a320*/  ISETP.NE.U32.AND P1, PT, RZ, c[0x0][0x508], PT ;  /* 0x00014200ff007a0c */ /* 0x000fc40003f25070 */
[----:B------:R-:W-:Y:S01]  /*1a330*/  ISETP.NE.AND.EX P0, PT, RZ, c[0x0][0x504], PT, P0 ;  /* 0x00014100ff007a0c */ /* 0x000fe20003f05300 */
[----:B------:R3:W-:Y:S01]  /*1a340*/  STS [R2], R8 ;  /* 0x0000000802007388 */ /* 0x0007e20000000800 */
[----:B------:R-:W-:-:S03]  /*1a350*/  ISETP.NE.AND.EX P1, PT, RZ, c[0x0][0x50c], PT, P1 ;  /* 0x00014300ff007a0c */ /* 0x000fc60003f25310 */
[----:B------:R-:W-:Y:S04]  /*1a360*/  STS [R2+0x400], R126 ;  /* 0x0004007e02007388 */ /* 0x000fe80000000800 */
[----:B------:R4:W-:Y:S04]  /*1a370*/  STS [R3+0x80], R5 ;  /* 0x0000800503007388 */ /* 0x0009e80000000800 */
[----:B------:R-:W-:Y:S04]  /*1a380*/  STS [R3+0x480], R70 ;  /* 0x0004804603007388 */ /* 0x000fe80000000800 */
[----:B------:R4:W-:Y:S01]  /*1a390*/  STS [R4], R6 ;  /* 0x0000000604007388 */ /* 0x0009e20000000800 */
[----:B-1----:R-:W-:-:S03]  /*1a3a0*/  IMAD.MOV.U32 R27, RZ, RZ, 0x40 ;  /* 0x00000040ff1b7424 */ /* 0x002fc600078e00ff */
[----:B------:R-:W-:Y:S02]  /*1a3b0*/  STS [R4+0x400], R74 ;  /* 0x0004004a04007388 */ /* 0x000fe40000000800 */
[----:B---3--:R-:W-:-:S05]  /*1a3c0*/  SEL R8, R27, 0xffffffc0, !P2 ;  /* 0xffffffc01b087807 */ /* 0x008fca0005000000 */
[----:B----4-:R-:W-:-:S05]  /*1a3d0*/  IMAD.IADD R5, R0, 0x1, R8 ;  /* 0x0000000100057824 */ /* 0x010fca00078e0208 */
[----:B------:R1:W-:Y:S01]  /*1a3e0*/  STS [R5+0x80], R7 ;  /* 0x0000800705007388 */ /* 0x0003e20000000800 */
[----:B------:R-:W-:-:S03]  /*1a3f0*/  IMAD.IADD R6, R8, 0x1, R2 ;  /* 0x0000000108067824 */ /* 0x000fc600078e0202 */
        /* <DEDUP_REMOVED lines=40> */
.L_x_626:
        /* <DEDUP_REMOVED lines=8> */
[----:B------:R-:W-:Y:S01]  /*1a700*/  ISETP.NE.AND P1, PT, R7, 0x1, PT ;  /* 0x000000010700780c */ /* 0x000fe20003f25270 */
[----:B-----5:R-:W-:Y:S01]  /*1a710*/  IMAD R15, R15, c[0x0][0x4e8], RZ ;  /* 0x00013a000f0f7a24 */ /* 0x020fe200078e02ff */
[----:B------:R-:W-:Y:S01]  /*1a720*/  SHF.R.S32.HI R6, RZ, 0x1f, R0 ;  /* 0x0000001fff067819 */ /* 0x000fe20000011400 */
[----:B------:R-:W-:Y:S01]  /*1a730*/  BSSY B0, `(.L_x_627) ;  /* 0x0000076000007945 */ /* 0x000fe20003800000 */
[----:B------:R-:W-:-:S02]  /*1a740*/  LOP3.LUT R5, R4, 0xffffff8, RZ, 0xc0, !PT ;  /* 0x0ffffff804057812 */ /* 0x000fc400078ec0ff */
[----:B------:R-:W-:Y:S02]  /*1a750*/  LEA.HI R4, R22, R22, RZ, 0x1 ;  /* 0x0000001616047211 */ /* 0x000fe400078f08ff */
[----:B------:R-:W-:Y:S02]  /*1a760*/  LEA.HI R6, R6, R0, RZ, 0x2 ;  /* 0x0000000006067211 */ /* 0x000fe400078f10ff */
[----:B------:R-:W-:Y:S02]  /*1a770*/  IADD3 R7, R28, -R5, RZ ;  /* 0x800000051c077210 */ /* 0x000fe40007ffe0ff */
[----:B------:R-:W-:Y:S02]  /*1a780*/  LOP3.LUT R4, R4, 0x1ffffffe, RZ, 0xc0, !PT ;  /* 0x1ffffffe04047812 */ /* 0x000fe400078ec0ff */
[----:B------:R-:W-:Y:S02]  /*1a790*/  SHF.R.S32.HI R5, RZ, 0x2, R6 ;  /* 0x00000002ff057819 */ /* 0x000fe40000011406 */
[----:B------:R-:W-:Y:S01]  /*1a7a0*/  LOP3.LUT P2, RZ, R0, 0x3, RZ, 0xc0, !PT ;  /* 0x0000000300ff7812 */ /* 0x000fe2000784c0ff */
[----:B------:R-:W-:Y:S01]  /*1a7b0*/  IMAD R0, R3, c[0x0][0x3a0], RZ ;  /* 0x0000e80003007a24 */ /* 0x000fe200078e02ff */
[----:B------:R-:W-:Y:S01]  /*1a7c0*/  SEL R14, R35, RZ, !P0 ;  /* 0x000000ff230e7207 */ /* 0x000fe20004000000 */
[----:B------:R-:W-:Y:S01]  /*1a7d0*/  IMAD.IADD R8, R22, 0x1, -R4 ;  /* 0x0000000116087824 */ /* 0x000fe200078e0a04 */
[----:B------:R-:W-:Y:S01]  /*1a7e0*/  MOV R4, R2 ;  /* 0x0000000200047202 */ /* 0x000fe20000000f00 */
[----:B------:R-:W-:Y:S01]  /*1a7f0*/  IMAD R17, R7, 0x10, R5 ;  /* 0x0000001007117824 */ /* 0x000fe200078e0205 */
[----:B------:R-:W-:Y:S01]  /*1a800*/  LOP3.LUT R12, R16, 0xfffffff8, RZ, 0xc0, !PT ;  /* 0xfffffff8100c7812 */ /* 0x000fe200078ec0ff */
[----:B------:R-:W-:Y:S01]  /*1a810*/  IMAD R6, R2, c[0x0][0x3a4], R0 ;  /* 0x0000e90002067a24 */ /* 0x000fe200078e0200 */
[----:B------:R-:W-:Y:S01]  /*1a820*/  SHF.R.S32.HI R16, RZ, 0x3, R16 ;  /* 0x00000003ff107819 */ /* 0x000fe20000011410 */
[----:B------:R-:W-:Y:S01]  /*1a830*/  IMAD R0, R8, 0x8, R17 ;  /* 0x0000000808007824 */ /* 0x000fe200078e0211 */
[----:B------:R-:W-:Y:S01]  /*1a840*/  LEA.HI R18, R33, R32, RZ, 0x6 ;  /* 0x0000002021127211 */ /* 0x000fe200078f30ff */
[----:B------:R-:W-:-:S02]  /*1a850*/  IMAD.MOV.U32 R5, RZ, RZ, R3 ;  /* 0x000000ffff057224 */ /* 0x000fc400078e0003 */
[----:B------:R-:W-:Y:S02]  /*1a860*/  IMAD R7, R34, c[0x0][0x490], RZ ;  /* 0x0001240022077a24 */ /* 0x000fe400078e02ff */
[----:B-1----:R-:W-:Y:S02]  /*1a870*/  IMAD R8, R19, 0x80, R0 ;  /* 0x0000008013087824 */ /* 0x002fe400078e0200 */
[----:B------:R-:W-:-:S04]  /*1a880*/  IMAD.WIDE.U32 R2, R2, c[0x0][0x3a0], RZ ;  /* 0x0000e80002027a25 */ /* 0x000fc800078e00ff */
[C---:B------:R-:W-:Y:S01]  /*1a890*/  IMAD.WIDE.U32 R10, R44.reuse, c[0x0][0x490], R4 ;  /* 0x000124002c0a7a25 */ /* 0x040fe200078e0004 */
[----:B------:R-:W-:Y:S02]  /*1a8a0*/  IADD3 R3, R3, R6, RZ ;  /* 0x0000000603037210 */ /* 0x000fe40007ffe0ff */
[----:B------:R-:W-:Y:S01]  /*1a8b0*/  SHF.R.S32.HI R6, RZ, 0x1f, R35 ;  /* 0x0000001fff067819 */ /* 0x000fe20000011423 */
[C---:B------:R-:W-:Y:S02]  /*1a8c0*/  IMAD R4, R44.reuse, c[0x0][0x494], R7 ;  /* 0x000125002c047a24 */ /* 0x040fe400078e0207 */
[----:B------:R-:W-:Y:S02]  /*1a8d0*/  IMAD R7, R44, c[0x0][0x3ec], R9 ;  /* 0x0000fb002c077a24 */ /* 0x000fe400078e0209 */
[----:B------:R-:W-:Y:S01]  /*1a8e0*/  @P1 IMAD.HI.U32 R9, R8, c[0x0][0x4ec], RZ ;  /* 0x00013b0008091a27 */ /* 0x000fe200078e00ff */
[----:B------:R-:W-:Y:S02]  /*1a8f0*/  IADD3 R5, R11, R4, RZ ;  /* 0x000000040b057210 */ /* 0x000fe40007ffe0ff */
[----:B------:R-:W-:Y:S01]  /*1a900*/  SEL R11, R6, RZ, !P0 ;  /* 0x000000ff060b7207 */ /* 0x000fe20004000000 */
[----:B------:R-:W-:Y:S01]  /*1a910*/  IMAD.MOV.U32 R0, RZ, RZ, R8 ;  /* 0x000000ffff007224 */ /* 0x000fe200078e0008 */
[----:B------:R-:W-:Y:S01]  /*1a920*/  @P1 SHF.R.U32.HI R0, RZ, c[0x0][0x4f0], R9 ;  /* 0x00013c00ff001a19 */ /* 0x000fe20000011609 */
[----:B------:R-:W-:-:S04]  /*1a930*/  IMAD.WIDE.U32 R2, R44, c[0x0][0x3e8], R2 ;  /* 0x0000fa002c027a25 */ /* 0x000fc800078e0002 */
        /* <DEDUP_REMOVED lines=85> */
.L_x_628:
[----:B------:R-:W-:Y:S05]  /*1ae90*/  BSYNC B0 ;  /* 0x0000000000007941 */ /* 0x000fea0003800000 */
.L_x_627:
        /* <DEDUP_REMOVED lines=15> */
.L_x_630:
[----:B------:R-:W-:Y:S05]  /*1af90*/  BSYNC B0 ;  /* 0x0000000000007941 */ /* 0x000fea0003800000 */
.L_x_629:
        /* <DEDUP_REMOVED lines=15> */
.L_x_632:
[----:B------:R-:W-:Y:S05]  /*1b090*/  BSYNC B0 ;  /* 0x0000000000007941 */ /* 0x000fea0003800000 */
.L_x_631:
        /* <DEDUP_REMOVED lines=16> */
.L_x_625:
[----:B------:R-:W2:Y:S01]  /*1b1a0*/  LDL R8, [R1+0x5c] ;  /* 0x00005c0001087983 */ /* 0x000ea20000100800 */
[----:B------:R-:W-:Y:S01]  /*1b1b0*/  ISETP.NE.U32.AND P1, PT, RZ, c[0x0][0x508], PT ;  /* 0x00014200ff007a0c */ /* 0x000fe20003f25070 */
[----:B------:R-:W-:Y:S01]  /*1b1c0*/  IMAD.MOV.U32 R2, RZ, RZ, 0x4 ;  /* 0x00000004ff027424 */ /* 0x000fe200078e00ff */
[----:B------:R-:W-:Y:S02]  /*1b1d0*/  ISETP.NE.U32.AND P0, PT, RZ, c[0x0][0x500], PT ;  /* 0x00014000ff007a0c */ /* 0x000fe40003f05070 */
[----:B------:R-:W-:Y:S02]  /*1b1e0*/  ISETP.NE.AND.EX P1, PT, RZ, c[0x0][0x50c], PT, P1 ;  /* 0x00014300ff007a0c */ /* 0x000fe40003f25310 */
[----:B------:R-:W-:Y:S01]  /*1b1f0*/  ISETP.NE.AND.EX P0, PT, RZ, c[0x0][0x504], PT, P0 ;  /* 0x00014100ff007a0c */ /* 0x000fe20003f05300 */
[----:B------:R-:W-:Y:S02]  /*1b200*/  IMAD.MOV.U32 R13, RZ, RZ, c[0x0][0x388] ;  /* 0x0000e200ff0d7624 */ /* 0x000fe400078e00ff */
[----:B--2---:R-:W-:-:S08]  /*1b210*/  IMAD.WIDE R6, R8, R2, c[0x0][0x500] ;  /* 0x0001400008067625 */ /* 0x004fd000078e0202 */
        /* <DEDUP_REMOVED lines=11> */
.L_x_633:
        /* <DEDUP_REMOVED lines=40> */
.L_x_635:
[----:B------:R-:W-:Y:S05]  /*1b550*/  BSYNC B0 ;  /* 0x0000000000007941 */ /* 0x000fea0003800000 */
.L_x_634:
        /* <DEDUP_REMOVED lines=57> */
.L_x_637:
[----:B------:R-:W-:Y:S05]  /*1b8f0*/  BSYNC B0 ;  /* 0x0000000000007941 */ /* 0x000fea0003800000 */
.L_x_636:
        /* <DEDUP_REMOVED lines=15> */
.L_x_639:
[----:B------:R-:W-:Y:S05]  /*1b9f0*/  BSYNC B0 ;  /* 0x0000000000007941 */ /* 0x000fea0003800000 */
.L_x_638:
        /* <DEDUP_REMOVED lines=15> */
.L_x_641:
[----:B------:R-:W-:Y:S05]  /*1baf0*/  BSYNC B0 ;  /* 0x0000000000007941 */ /* 0x000fea0003800000 */
.L_x_640:
        /* <DEDUP_REMOVED lines=16> */
.L_x_642:
        /* <DEDUP_REMOVED lines=16> */
.L_x_1834:


//--------------------- .text._ZN7cutlass13device_kernelIN5flash19enable_sm80_to_sm89INS1_16FlashAttnFwdSm80INS1_25CollectiveMainloopFwdSm80ILi4ELi1ELb0EN4cute5tupleIJNS5_1CILi128EEENS7_ILi64EEES8_EEELi128ENS_10bfloat16_tEfNS_4arch4Sm80ELb0ELb0ELb0ELb0ELb0ELb0ELb1ELb0EEENS1_21CollectiveEpilogueFwdINS6_IJS8_S8_S9_EEENS6_IJNS7_ILi1EEESH_SH_EEESB_SD_Li128ELb0ELb1ELb0ELb0EEENS1_19SingleTileSchedulerILb0ELb0ELb1ELi128EEEEEEEEEvNT_6ParamsE --------------------------
	.section	.text._ZN7cutlass13device_kernelIN5flash19enable_sm80_to_sm89INS1_16FlashAttnFwdSm80INS1_25CollectiveMainloopFwdSm80ILi4ELi1ELb0EN4cute5tupleIJNS5_1CILi128EEENS7_ILi64EEES8_EEELi128ENS_10bfloat16_tEfNS_4arch4Sm80ELb0ELb0ELb0ELb0ELb0ELb0ELb1ELb0EEENS1_21CollectiveEpilogueFwdINS6_IJS8_S8_S9_EEENS6_IJNS7_ILi1EEESH_SH_EEESB_SD_Li128ELb0ELb1ELb0ELb0EEENS1_19SingleTileSchedulerILb0ELb0ELb1ELi128EEEEEEEEEvNT_6ParamsE,"ax",@progbits
	.sectioninfo	@"SHI_REGISTERS=255"
	.align	128
.text._ZN7cutlass13device_kernelIN5flash19enable_sm80_to_sm89INS1_16FlashAttnFwdSm80INS1_25CollectiveMainloopFwdSm80ILi4ELi1ELb0EN4cute5tupleIJNS5_1CILi128EEENS7_ILi64EEES8_EEELi128ENS_10bfloat16_tEfNS_4arch4Sm80ELb0ELb0ELb0ELb0ELb0ELb0ELb1ELb0EEENS1_21CollectiveEpilogueFwdINS6_IJS8_S8_S9_EEENS6_IJNS7_ILi1EEESH_SH_EEESB_SD_Li128ELb0ELb1ELb0ELb0EEENS1_19SingleTileSchedulerILb0ELb0ELb1ELi128EEEEEEEEEvNT_6ParamsE:
        .type           _ZN7cutlass13device_kernelIN5flash19enable_sm80_to_sm89INS1_16FlashAttnFwdSm80INS1_25CollectiveMainloopFwdSm80ILi4ELi1ELb0EN4cute5tupleIJNS5_1CILi128EEENS7_ILi64EEES8_EEELi128ENS_10bfloat16_tEfNS_4arch4Sm80ELb0ELb0ELb0ELb0ELb0ELb0ELb1ELb0EEENS1_21CollectiveEpilogueFwdINS6_IJS8_S8_S9_EEENS6_IJNS7_ILi1EEESH_SH_EEESB_SD_Li128ELb0ELb1ELb0ELb0EEENS1_19SingleTileSchedulerILb0ELb0ELb1ELi128EEEEEEEEEvNT_6ParamsE,@function
        .size           _ZN7cutlass13device_kernelIN5flash19enable_sm80_to_sm89INS1_16FlashAttnFwdSm80INS1_25CollectiveMainloopFwdSm80ILi4ELi1ELb0EN4cute5tupleIJNS5_1CILi128EEENS7_ILi64EEES8_EEELi128ENS_10bfloat16_tEfNS_4arch4Sm80ELb0ELb0ELb0ELb0ELb0ELb0ELb1ELb0EEENS1_21CollectiveEpilogueFwdINS6_IJS8_S8_S9_EEENS6_IJNS7_ILi1EEESH_SH_EEESB_SD_Li128ELb0ELb1ELb0ELb0EEENS1_19SingleTileSchedulerILb0ELb0ELb1ELi128EEEEEEEEEvNT_6ParamsE,(.L_x_1835 - _ZN7cutlass13device_kernelIN5flash19enable_sm80_to_sm89INS1_16FlashAttnFwdSm80INS1_25CollectiveMainloopFwdSm80ILi4ELi1ELb0EN4cute5tupleIJNS5_1CILi128EEENS7_ILi64EEES8_EEELi128ENS_10bfloat16_tEfNS_4arch4Sm80ELb0ELb0ELb0ELb0ELb0ELb0ELb1ELb0EEENS1_21CollectiveEpilogueFwdINS6_IJS8_S8_S9_EEENS6_IJNS7_ILi1EEESH_SH_EEESB_SD_Li128ELb0ELb1ELb0ELb0EEENS1_19SingleTileSchedulerILb0ELb0ELb1ELi128EEEEEEEEEvNT_6ParamsE)
        .other          _ZN7cutlass13device_kernelIN5flash19enable_sm80_to_sm89INS1_16FlashAttnFwdSm80INS1_25CollectiveMainloopFwdSm80ILi4ELi1ELb0EN4cute5tupleIJNS5_1CILi128EEENS7_ILi64EEES8_EEELi128ENS_10bfloat16_tEfNS_4arch4Sm80ELb0ELb0ELb0ELb0ELb0ELb0ELb1ELb0EEENS1_21CollectiveEpilogueFwdINS6_IJS8_S8_S9_EEENS6_IJNS7_ILi1EEESH_SH_EEESB_SD_Li128ELb0ELb1ELb0ELb0EEENS1_19SingleTileSchedulerILb0ELb0ELb1ELi128EEEEEEEEEvNT_6ParamsE,@"STO_CUDA_ENTRY STV_DEFAULT"
_ZN7cutlass13device_kernelIN5flash19enable_sm80_to_sm89INS1_16FlashAttnFwdSm80INS1_25CollectiveMainloopFwdSm80ILi4ELi1ELb0EN4cute5tupleIJNS5_1CILi128EEENS7_ILi64EEES8_EEELi128ENS_10bfloat16_tEfNS_4arch4Sm80ELb0ELb0ELb0ELb0ELb0ELb0ELb1ELb0EEENS1_21CollectiveEpilogueFwdINS6_IJS8_S8_S9_EEENS6_IJNS7_ILi1EEESH_SH_EEESB_SD_Li128ELb0ELb1ELb0ELb0EEENS1_19SingleTileSchedulerILb0ELb0ELb1ELi128EEEEEEEEEvNT_6ParamsE:
        /* <DEDUP_REMOVED lines=14> */
[----:B------:R-:W-:-:S05]  /*00e0*/  ULDC.64 UR6, c[0x0][0x1e0] ;  /* 0x0000780000067ab9 */ /* 0x000fca0000000a00 */
[----:B------:R-:W-:-:S04]  /*00f0*/  @P6 IMAD.MOV.U32 R0, RZ, RZ, 0x4 ;  /* 0x00000004ff006424 */ /* 0x000fc800078e00ff */
[----:B------:R-:W-:-:S06]  /*0100*/  @P6 IMAD.WIDE R12, R7, R0, c[0x0][0x340] ;  /* 0x0000d000070c6625 */ /* 0x000fcc00078e0200 */
[----:B------:R4:W5:Y:S01]  /*0110*/  @P6 LDG.E R12, [R12.64] ;  /* 0x000000160c0c6981 */ /* 0x000962000c1e1900 */
[----:B-1----:R-:W-:Y:S01]  /*0120*/  SHF.R.S32.HI R17, RZ, 0x1f, R8 ;  /* 0x0000001fff117819 */ /* 0x002fe20000011408 */
[----:B--2---:R-:W-:Y:S01]  /*0130*/  IMAD.WIDE.U32 R14, R4, c[0x0][0x1b8], RZ ;  /* 0x00006e00040e7a25 */ /* 0x004fe200078e00ff */
[----:B------:R-:W-:Y:S01]  /*0140*/  ISETP.NE.AND P0, PT, R5, 0x1, PT ;  /* 0x000000010500780c */ /* 0x000fe20003f05270 */
[----:B------:R-:W-:Y:S01]  /*0150*/  UIADD3 UR4, UR8, 0x3f, URZ ;  /* 0x0000003f08047890 */ /* 0x000fe2000fffe03f */
[----:B------:R-:W-:Y:S01]  /*0160*/  LEA.HI R9, R17, R8, RZ, 0x3 ;  /* 0x0000000811097211 */ /* 0x000fe200078f18ff */
[----:B------:R-:W-:Y:S01]  /*0170*/  IMAD R6, R2, c[0x0][0x1c0], RZ ;  /* 0x0000700002067a24 */ /* 0x000fe200078e02ff */
[----:B------:R-:W-:Y:S01]  /*0180*/  SHF.R.S32.HI R3, RZ, 0x1f, R4 ;  /* 0x0000001fff037819 */ /* 0x000fe20000011404 */
[----:B------:R-:W-:Y:S01]  /*0190*/  USHF.R.S32.HI UR18, URZ, 0x1f, UR4 ;  /* 0x0000001f3f127899 */ /* 0x000fe20008011404 */
[----:B------:R-:W-:Y:S01]  /*01a0*/  LOP3.LUT R11, R9, 0xfffffff8, RZ, 0xc0, !PT ;  /* 0xfffffff8090b7812 */ /* 0x000fe200078ec0ff */
[----:B------:R-:W-:Y:S01]  /*01b0*/  UMOV UR9, 0x6 ;  /* 0x0000000600097882 */ /* 0x000fe20000000000 */
[----:B------:R-:W-:Y:S01]  /*01c0*/  SHF.R.S32.HI R9, RZ, 0x3, R9 ;  /* 0x00000003ff097819 */ /* 0x000fe20000011409 */
[----:B------:R-:W-:-:S02]  /*01d0*/  ULEA.HI UR18, UR18, UR4, URZ, 0x6 ;  /* 0x0000000412127291 */ /* 0x000fc4000f8f303f */
[----:B------:R-:W-:Y:S01]  /*01e0*/  IMAD.IADD R0, R8, 0x1, -R11 ;  /* 0x0000000108007824 */ /* 0x000fe200078e0a0b */
[----:B------:R-:W-:Y:S01]  /*01f0*/  USHF.L.U32 UR10, UR6, 0x6, URZ ;  /* 0x00000006060a7899 */ /* 0x000fe2000800063f */
[----:B------:R-:W-:Y:S01]  /*0200*/  IMAD R11, R3, c[0x0][0x1b8], RZ ;  /* 0x00006e00030b7a24 */ /* 0x000fe200078e02ff */
[----:B------:R-:W-:Y:S01]  /*0210*/  ULEA.HI.SX32 UR13, UR18, 0xffffffff, 0x1a ;  /* 0xffffffff120d7891 */ /* 0x000fe2000f8fd23f */
[----:B------:R-:W-:Y:S01]  /*0220*/  IMAD.SHL.U32 R36, R0, 0x8, RZ ;  /* 0x0000000800247824 */ /* 0x000fe200078e00ff */
[----:B------:R-:W-:Y:S01]  /*0230*/  USHF.L.U64.HI UR9, UR6, UR9, UR7 ;  /* 0x0000000906097299 */ /* 0x000fe20008010207 */
[----:B------:R-:W-:Y:S01]  /*0240*/  IMAD R11, R4, c[0x0][0x1bc], R11 ;  /* 0x00006f00040b7a24 */ /* 0x000fe200078e020b */
[----:B------:R-:W-:Y:S02]  /*0250*/  USHF.R.S32.HI UR12, URZ, 0x1f, UR13 ;  /* 0x0000001f3f0c7899 */ /* 0x000fe4000801140d */
[----:B------:R-:W-:Y:S01]  /*0260*/  IADD3 R38, R36, 0x40, RZ ;  /* 0x0000004024267810 */ /* 0x000fe20007ffe0ff */
[----:B------:R-:W-:Y:S01]  /*0270*/  IMAD.IADD R15, R15, 0x1, R11 ;  /* 0x000000010f0f7824 */ /* 0x000fe200078e020b */
[----:B------:R-:W-:Y:S01]  /*0280*/  SHF.R.S32.HI R37, RZ, 0x1f, R36 ;  /* 0x0000001fff257819 */ /* 0x000fe20000011424 */
[----:B----4-:R-:W-:Y:S01]  /*0290*/  IMAD R13, R0, 0x10, R9 ;  /* 0x00000010000d7824 */ /* 0x010fe200078e0209 */
[----:B------:R-:W-:Y:S01]  /*02a0*/  ISETP.GE.AND P3, PT, R38, c[0x0][0x198], PT ;  /* 0x0000660026007a0c */ /* 0x000fe20003f66270 */
[----:B------:R-:W-:Y:S01]  /*02b0*/  IMAD.WIDE.U32 R14, R7, c[0x0][0x1c0], R14 ;  /* 0x00007000070e7a25 */ /* 0x000fe200078e000e */
[----:B------:R-:W-:-:S02]  /*02c0*/  UIMAD UR4, UR9, UR13, URZ ;  /* 0x0000000d090472a4 */ /* 0x000fc4000f8e023f */
[----:B------:R-:W-:Y:S01]  /*02d0*/  UIMAD.WIDE.U32 UR20, UR6, 0x20, URZ ;  /* 0x00000020061478a5 */ /* 0x000fe2000f8e003f */
[----:B---3--:R-:W-:Y:S01]  /*02e0*/  IMAD R16, R252, 0x80, R13 ;  /* 0x00000080fc107824 */ /* 0x008fe200078e020d */
[----:B------:R-:W-:Y:S01]  /*02f0*/  UIMAD UR4, UR12, UR10, UR4 ;  /* 0x0000000a0c0472a4 */ /* 0x000fe2000f8e0204 */
[----:B------:R-:W-:Y:S01]  /*0300*/  IMAD R13, R7, c[0x0][0x1c4], R6 ;  /* 0x00007100070d7a24 */ /* 0x000fe200078e0206 */
[----:B------:R-:W-:Y:S01]  /*0310*/  USHF.L.U32 UR14, UR7, 0x5, URZ ;  /* 0x00000005070e7899 */ /* 0x000fe2000800063f */
[----:B------:R-:W-:Y:S01]  /*0320*/  @P0 IMAD.HI.U32 R10, R16, c[0x0][0x2c8], RZ ;  /* 0x0000b200100a0a27 */ /* 0x000fe200078e00ff */
[----:B------:R1:W-:Y:S01]  /*0330*/  STL [R1], R16 ;  /* 0x0000001001007387 */ /* 0x0003e20000100800 */
[----:B------:R-:W-:Y:S02]  /*0340*/  UMOV UR11, 0x20 ;  /* 0x00000020000b7882 */ /* 0x000fe40000000000 */
[----:B------:R-:W-:Y:S01]  /*0350*/  IMAD.MOV.U32 R11, RZ, RZ, R16 ;  /* 0x000000ffff0b7224 */ /* 0x000fe200078e0010 */
[----:B------:R-:W-:Y:S01]  /*0360*/  @P0 SHF.R.U32.HI R11, RZ, c[0x0][0x2cc], R10 ;  /* 0x0000b300ff0b0a19 */ /* 0x000fe2000001160a */
[----:B------:R-:W-:Y:S01]  /*0370*/  IMAD.IADD R15, R15, 0x1, R13 ;  /* 0x000000010f0f7824 */ /* 0x000fe200078e020d */
[----:B------:R-:W-:Y:S01]  /*0380*/  UIADD3 UR14, UR21, UR14, URZ ;  /* 0x0000000e150e7290 */ /* 0x000fe2000fffe03f */
[----:B------:R-:W-:Y:S01]  /*0390*/  IMAD R252, R252, 0x80, R9 ;  /* 0x00000080fcfc7824 */ /* 0x000fe200078e0209 */
[--C-:B------:R-:W-:Y:S01]  /*03a0*/  SHF.R.S32.HI R10, RZ, 0x1f, R11.reuse ;  /* 0x0000001fff0a7819 */ /* 0x100fe2000001140b */
[----:B------:R-:W-:Y:S01]  /*03b0*/  IMAD.MOV R6, RZ, RZ, -R11 ;  /* 0x000000ffff067224 */ /* 0x000fe200078e0a0b */
[----:B------:R-:W-:Y:S01]  /*03c0*/  STL [R1+0x4], R38 ;  /* 0x0000042601007387 */ /* 0x000fe20000100800 */
[----:B------:R-:W-:-:S03]  /*03d0*/  IMAD.WIDE.U32 R14, R11, c[0x0][0x1b0], R14 ;  /* 0x00006c000b0e7a25 */ /* 0x000fc600078e000e */
[----:B------:R-:W-:Y:S01]  /*03e0*/  STL.64 [R1+0x20], R36 ;  /* 0x0000202401007387 */ /* 0x000fe20000100a00 */
[----:B------:R-:W-:Y:S02]  /*03f0*/  IMAD R10, R10, c[0x0][0x1b0], RZ ;  /* 0x00006c000a0a7a24 */ /* 0x000fe400078e02ff */
[----:B------:R-:W-:Y:S02]  /*0400*/  IMAD R6, R6, c[0x0][0x2c4], R16 ;  /* 0x0000b10006067a24 */ /* 0x000fe400078e0210 */
[----:B------:R-:W-:Y:S02]  /*0410*/  IMAD R13, R11, c[0x0][0x1b4], R10 ;  /* 0x00006d000b0d7a24 */ /* 0x000fe400078e020a */
[----:B------:R-:W-:Y:S01]  /*0420*/  IMAD.SHL.U32 R10, R9, 0x40, RZ ;  /* 0x00000040090a7824 */ /* 0x000fe200078e00ff */
[----:B------:R-:W-:Y:S01]  /*0430*/  SHF.R.S32.HI R11, RZ, 0x1f, R6 ;  /* 0x0000001fff0b7819 */ /* 0x000fe20000011406 */
[----:B------:R-:W-:Y:S01]  /*0440*/  IMAD.IADD R15, R15, 0x1, R13 ;  /* 0x000000010f0f7824 */ /* 0x000fe200078e020d */
[----:B------:R-:W-:-:S02]  /*0450*/  IADD3 R13, -R9, c[0x0][0x1d0], RZ ;  /* 0x00007400090d7a10 */ /* 0x000fc40007ffe1ff */
[----:B-1----:R-:W-:Y:S01]  /*0460*/  IADD3 R16, R252, 0x10, RZ ;  /* 0x00000010fc107810 */ /* 0x002fe20007ffe0ff */
[----:B------:R-:W-:Y:S01]  /*0470*/  IMAD R11, R11, c[0x0][0x1a8], RZ ;  /* 0x00006a000b0b7a24 */ /* 0x000fe200078e02ff */
[----:B------:R-:W-:Y:S01]  /*0480*/  LOP3.LUT R10, R10, 0x1c0, RZ, 0xc0, !PT ;  /* 0x000001c00a0a7812 */ /* 0x000fe200078ec0ff */
[----:B------:R-:W-:-:S04]  /*0490*/  IMAD.WIDE.U32 R18, R6, c[0x0][0x1a8], R14 ;  /* 0x00006a0006127a25 */ /* 0x000fc800078e000e */
[----:B------:R-:W-:Y:S01]  /*04a0*/  IMAD R11, R6, c[0x0][0x1ac], R11 ;  /* 0x00006b00060b7a24 */ /* 0x000fe200078e020b */
[----:B------:R-:W-:Y:S02]  /*04b0*/  LEA R15, P0, R18, c[0x0][0x160], 0x1 ;  /* 0x00005800120f7a11 */ /* 0x000fe400078008ff */
[----:B------:R-:W-:Y:S01]  /*04c0*/  IADD3 R6, R252, 0x20, RZ ;  /* 0x00000020fc067810 */ /* 0x000fe20007ffe0ff */
[----:B------:R-:W-:Y:S02]  /*04d0*/  IMAD.IADD R14, R19, 0x1, R11 ;  /* 0x00000001130e7824 */ /* 0x000fe400078e020b */
[----:B------:R-:W-:Y:S01]  /*04e0*/  IMAD R19, R5, c[0x0][0x168], RZ ;  /* 0x00005a0005137a24 */ /* 0x000fe200078e02ff */
[----:B------:R-:W1:Y:S01]  /*04f0*/  SHFL.IDX PT, R24, R15, RZ, 0x181f ;  /* 0x00181fff0f187589 */ /* 0x000e6200000e0000 */
[----:B------:R-:W-:Y:S02]  /*0500*/  SHF.R.U32.HI R5, RZ, 0x3, R10 ;  /* 0x00000003ff057819 */ /* 0x000fe4000001160a */
[----:B------:R-:W-:Y:S01]  /*0510*/  LEA.HI.X R14, R18, c[0x0][0x164], R14, 0x1, P0 ;  /* 0x00005900120e7a11 */ /* 0x000fe200000f0c0e */
[----:B------:R-:W-:Y:S01]  /*0520*/  SHFL.IDX PT, R22, R15, 0x1, 0x181f ;  /* 0x00381f000f167f89 */ /* 0x000fe200000e0000 */
[----:B------:R-:W-:-:S02]  /*0530*/  ISETP.GE.AND P2, PT, R252, R19, PT ;  /* 0x00000013fc00720c */ /* 0x000fc40003f46270 */
[-C--:B------:R-:W-:Y:S01]  /*0540*/  ISETP.GE.AND P5, PT, R16, R19.reuse, PT ;  /* 0x000000131000720c */ /* 0x080fe20003fa6270 */
[----:B------:R-:W2:Y:S01]  /*0550*/  SHFL.IDX PT, R25, R14, RZ, 0x181f ;  /* 0x00181fff0e197589 */ /* 0x000ea200000e0000 */
[----:B------:R-:W-:Y:S02]  /*0560*/  LEA.HI R16, R17, R8, RZ, 0x6 ;  /* 0x0000000811107211 */ /* 0x000fe400078f30ff */
[----:B------:R-:W-:Y:S01]  /*0570*/  LOP3.LUT R10, R10, 0x38, R36, 0xf8, !PT ;  /* 0x000000380a0a7812 */ /* 0x000fe200078ef824 */
[----:B------:R-:W3:Y:S01]  /*0580*/  SHFL.IDX PT, R23, R14, 0x1, 0x181f ;  /* 0x00381f000e177f89 */ /* 0x000ee200000e0000 */
[----:B------:R-:W-:Y:S01]  /*0590*/  ISETP.GE.AND P4, PT, R6, R19, PT ;  /* 0x000000130600720c */ /* 0x000fe20003f86270 */
[----:B------:R-:W-:Y:S01]  /*05a0*/  IMAD.SHL.U32 R16, R16, 0x8, RZ ;  /* 0x0000000810107824 */ /* 0x000fe200078e00ff */
[----:B------:R-:W-:Y:S01]  /*05b0*/  LOP3.LUT R5, R10, R5, RZ, 0x3c, !PT ;  /* 0x000000050a057212 */ /* 0x000fe200078e3cff */
[----:B------:R-:W-:Y:S01]  /*05c0*/  SHFL.IDX PT, R20, R15, 0x2, 0x181f ;  /* 0x00581f000f147f89 */ /* 0x000fe200000e0000 */
[----:B------:R-:W-:-:S02]  /*05d0*/  ISETP.GE.AND P0, PT, R36, c[0x0][0x198], PT ;  /* 0x0000660024007a0c */ /* 0x000fc40003f06270 */
[----:B------:R-:W-:Y:S01]  /*05e0*/  @!P2 SHF.R.S32.HI R6, RZ, 0x1f, R38 ;  /* 0x0000001fff06a819 */ /* 0x000fe20000011426 */
[----:B------:R-:W4:Y:S01]  /*05f0*/  SHFL.IDX PT, R21, R14, 0x2, 0x181f ;  /* 0x00581f000e157f89 */ /* 0x000f2200000e0000 */
[----:B------:R-:W-:Y:S02]  /*0600*/  LOP3.LUT R120, R5, 0xfffffe00, R16, 0xf8, !PT ;  /* 0xfffffe0005787812 */ /* 0x000fe400078ef810 */
[----:B------:R-:W-:Y:S01]  /*0610*/  @!P2 LEA.HI R6, R6, R38, RZ, 0x3 ;  /* 0x000000260606a211 */ /* 0x000fe200078f18ff */
[----:B------:R-:W-:Y:S01]  /*0620*/  SHFL.IDX PT, R18, R15, 0x7, 0x181f ;  /* 0x00f81f000f127f89 */ /* 0x000fe200000e0000 */
[----:B------:R-:W-:Y:S02]  /*0630*/  @!P5 SHF.R.S32.HI R5, RZ, 0x1f, R38 ;  /* 0x0000001fff05d819 */ /* 0x000fe40000011426 */
[----:B------:R-:W-:Y:S01]  /*0640*/  @!P2 LOP3.LUT R6, R6, 0xfffffff8, RZ, 0xc0, !PT ;  /* 0xfffffff80606a812 */ /* 0x000fe200078ec0ff */
[----:B------:R-:W-:Y:S01]  /*0650*/  STL [R1+0x8], R120 ;  /* 0x0000087801007387 */ /* 0x000fe20000100800 */
[----:B-1----:R-:W-:-:S02]  /*0660*/  @!P2 LEA R26, P1, R36, R24, 0x1 ;  /* 0x00000018241aa211 */ /* 0x002fc400078208ff */
[----:B------:R-:W-:Y:S01]  /*0670*/  IADD3 R10, R252, 0x30, RZ ;  /* 0x00000030fc0a7810 */ /* 0x000fe20007ffe0ff */
[----:B--2---:R-:W-:Y:S01]  /*0680*/  @!P2 IMAD.WIDE R32, R6, 0x2, R24 ;  /* 0x000000020620a825 */ /* 0x004fe200078e0218 */
[----:B------:R-:W-:Y:S01]  /*0690*/  @!P5 LEA.HI R5, R5, R38, RZ, 0x3 ;  /* 0x000000260505d211 */ /* 0x000fe200078f18ff */
[----:B------:R-:W1:Y:S01]  /*06a0*/  SHFL.IDX PT, R24, R15, 0x3, 0x181f ;  /* 0x00781f000f187f89 */ /* 0x000e6200000e0000 */
[----:B------:R-:W-:Y:S02]  /*06b0*/  @!P2 LEA.HI.X R27, R36, R25, R37, 0x1, P1 ;  /* 0x00000019241ba211 */ /* 0x000fe400008f0c25 */
[----:B------:R-:W-:Y:S01]  /*06c0*/  ISETP.GE.AND P1, PT, R10, R19, PT ;  /* 0x000000130a00720c */ /* 0x000fe20003f26270 */
[----:B------:R-:W-:Y:S01]  /*06d0*/  @!P2 IMAD.SHL.U32 R10, R120, 0x2, RZ ;  /* 0x00000002780aa824 */ /* 0x000fe200078e00ff */
[----:B------:R-:W-:Y:S01]  /*06e0*/  @!P4 SHF.R.S32.HI R6, RZ, 0x1f, R38 ;  /* 0x0000001fff06c819 */ /* 0x000fe20000011426 */
[----:B------:R-:W2:Y:S01]  /*06f0*/  SHFL.IDX PT, R25, R14, 0x3, 0x181f ;  /* 0x00781f000e197f89 */ /* 0x000ea200000e0000 */
[----:B------:R-:W-:-:S02]  /*0700*/  @!P5 LOP3.LUT R5, R5, 0xfffffff8, RZ, 0xc0, !PT ;  /* 0xfffffff80505d812 */ /* 0x000fc400078ec0ff */
[----:B------:R-:W-:Y:S01]  /*0710*/  @!P4 LEA.HI R6, R6, R38, RZ, 0x3 ;  /* 0x000000260606c211 */ /* 0x000fe200078f18ff */
[----:B------:R1:W-:Y:S01]  /*0720*/  @!P2 LDGSTS.E.BYPASS.LTC128B.128 [R10+0x8100], [R26.64], !P0 ;  /* 0x081000001a0aafae */ /* 0x0003e2000c101d56 */
[----:B------:R-:W-:Y:S01]  /*0730*/  IADD3 R16, R252, 0x40, RZ ;  /* 0x00000040fc107810 */ /* 0x000fe20007ffe0ff */
[----:B---3--:R-:W-:Y:S01]  /*0740*/  @!P5 IMAD.WIDE R28, R5, 0x2, R22 ;  /* 0x00000002051cd825 */ /* 0x008fe200078e0216 */
[----:B------:R-:W-:Y:S01]  /*0750*/  @!P4 LOP3.LUT R5, R6, 0xfffffff8, RZ, 0xc0, !PT ;  /* 0xfffffff80605c812 */ /* 0x000fe200078ec0ff */
[----:B------:R3:W-:Y:S01]  /*0760*/  @!P2 LDGSTS.E.BYPASS.LTC128B.128 [R10+0xc100], [R32.64], !P3 ;  /* 0x0c100000200aafae */ /* 0x0007e2000d901d56 */
[----:B------:R-:W-:Y:S01]  /*0770*/  @!P5 LEA R30, P2, R36, R22, 0x1 ;  /* 0x00000016241ed211 */ /* 0x000fe200078408ff */
[----:B------:R-:W-:Y:S01]  /*0780*/  @!P5 IMAD.SHL.U32 R6, R120, 0x2, RZ ;  /* 0x000000027806d824 */ /* 0x000fe200078e00ff */
[----:B------:R-:W-:Y:S02]  /*0790*/  @!P1 SHF.R.S32.HI R11, RZ, 0x1f, R38 ;  /* 0x0000001fff0b9819 */ /* 0x000fe40000011426 */
[C---:B------:R-:W-:Y:S01]  /*07a0*/  @!P5 LEA.HI.X R31, R36.reuse, R23, R37, 0x1, P2 ;  /* 0x00000017241fd211 */ /* 0x040fe200010f0c25 */
[----:B----4-:R-:W-:Y:S01]  /*07b0*/  @!P4 IMAD.WIDE R22, R5, 0x2, R20 ;  /* 0x000000020516c825 */ /* 0x010fe200078e0214 */
[----:B------:R-:W-:-:S02]  /*07c0*/  @!P4 LEA R20, P2, R36, R20, 0x1 ;  /* 0x000000142414c211 */ /* 0x000fc400078408ff */
[----:B------:R-:W-:Y:S01]  /*07d0*/  @!P1 LEA.HI R11, R11, R38, RZ, 0x3 ;  /* 0x000000260b0b9211 */ /* 0x000fe200078f18ff */
[----:B------:R-:W-:Y:S01]  /*07e0*/  @!P4 IMAD.SHL.U32 R5, R120, 0x2, RZ ;  /* 0x000000027805c824 */ /* 0x000fe200078e00ff */
[----:B------:R-:W-:Y:S01]  /*07f0*/  @!P4 LEA.HI.X R21, R36, R21, R37, 0x1, P2 ;  /* 0x000000152415c211 */ /* 0x000fe200010f0c25 */
[----:B------:R4:W-:Y:S01]  /*0800*/  @!P5 LDGSTS.E.BYPASS.LTC128B.128 [R6+0x8900], [R30.64], !P0 ;  /* 0x089000001e06dfae */ /* 0x0009e2000c101d56 */
[----:B------:R-:W-:Y:S02]  /*0810*/  ISETP.GE.AND P2, PT, R16, R19, PT ;  /* 0x000000131000720c */ /* 0x000fe40003f46270 */
[----:B------:R-:W-:Y:S01]  /*0820*/  @!P1 LOP3.LUT R11, R11, 0xfffffff8, RZ, 0xc0, !PT ;  /* 0xfffffff80b0b9812 */ /* 0x000fe200078ec0ff */
[----:B------:R4:W-:Y:S01]  /*0830*/  @!P5 LDGSTS.E.BYPASS.LTC128B.128 [R6+0xc900], [R28.64], !P3 ;  /* 0x0c9000001c06dfae */ /* 0x0009e2000d901d56 */
[----:B------:R-:W-:-:S03]  /*0840*/  IADD3 R16, R252, 0x70, RZ ;  /* 0x00000070fc107810 */ /* 0x000fc60007ffe0ff */
[----:B------:R4:W-:Y:S04]  /*0850*/  @!P4 LDGSTS.E.BYPASS.LTC128B.128 [R5+0x9100], [R20.64], !P0 ;  /* 0x091000001405cfae */ /* 0x0009e8000c101d56 */
[----:B-1----:R-:W1:Y:S01]  /*0860*/  SHFL.IDX PT, R26, R15, 0x4, 0x181f ;  /* 0x00981f000f1a7f89 */ /* 0x002e6200000e0000 */
[----:B---3--:R-:W-:-:S03]  /*0870*/  IADD3 R10, R252, 0x50, RZ ;  /* 0x00000050fc0a7810 */ /* 0x008fc60007ffe0ff */
[----:B------:R-:W3:Y:S01]  /*0880*/  SHFL.IDX PT, R27, R14, 0x4, 0x181f ;  /* 0x00981f000e1b7f89 */ /* 0x000ee200000e0000 */
[----:B------:R-:W-:-:S03]  /*0890*/  ISETP.GE.AND P5, PT, R10, R19, PT ;  /* 0x000000130a00720c */ /* 0x000fc60003fa6270 */
[----:B------:R1:W-:Y:S01]  /*08a0*/  @!P4 LDGSTS.E.BYPASS.LTC128B.128 [R5+0xd100], [R22.64], !P3 ;  /* 0x0d1000001605cfae */ /* 0x0003e2000d901d56 */
[----:B------:R-:W-:Y:S02]  /*08b0*/  @!P1 LEA R32, P4, R36, R24, 0x1 ;  /* 0x0000001824209211 */ /* 0x000fe400078808ff */
[----:B------:R-:W-:Y:S02]  /*08c0*/  IADD3 R10, R252, 0x60, RZ ;  /* 0x00000060fc0a7810 */ /* 0x000fe40007ffe0ff */
[--C-:B--2---:R-:W-:Y:S02]  /*08d0*/  @!P1 LEA.HI.X R33, R36, R25, R37.reuse, 0x1, P4 ;  /* 0x0000001924219211 */ /* 0x104fe400020f0c25 */
[----:B------:R-:W-:Y:S01]  /*08e0*/  ISETP.GE.AND P4, PT, R10, R19, PT ;  /* 0x000000130a00720c */ /* 0x000fe20003f86270 */
[----:B------:R-:W-:Y:S02]  /*08f0*/  @!P1 IMAD.SHL.U32 R10, R120, 0x2, RZ ;  /* 0x00000002780a9824 */ /* 0x000fe400078e00ff */
[----:B----4-:R-:W-:-:S03]  /*0900*/  IMAD.WIDE.U32 R30, R9, c[0x0][0x1e0], R36 ;  /* 0x00007800091e7a25 */ /* 0x010fc600078e0024 */
[----:B------:R2:W-:Y:S01]  /*0910*/  @!P1 LDGSTS.E.BYPASS.LTC128B.128 [R10+0x9900], [R32.64], !P0 ;  /* 0x09900000200a9fae */ /* 0x0005e2000c101d56 */
[----:B------:R-:W-:-:S04]  /*0920*/  IMAD.U32 R6, RZ, RZ, UR13 ;  /* 0x0000000dff067e24 */ /* 0x000fc8000f8e00ff */
[----:B------:R-:W-:Y:S02]  /*0930*/  IMAD R6, R6, -0x40, R13 ;  /* 0xffffffc006067824 */ /* 0x000fe400078e020d */
[----:B-1----:R-:W-:Y:S01]  /*0940*/  @!P1 IMAD.WIDE R22, R11, 0x2, R24 ;  /* 0x000000020b169825 */ /* 0x002fe200078e0218 */
[----:B------:R-:W-:Y:S01]  /*0950*/  SHF.R.S32.HI R5, RZ, 0x1f, R9 ;  /* 0x0000001fff057819 */ /* 0x000fe20000011409 */
[----:B------:R-:W-:Y:S01]  /*0960*/  SHFL.IDX PT, R24, R15, 0x5, 0x181f ;  /* 0x00b81f000f187f89 */ /* 0x000fe200000e0000 */
[----:B------:R-:W-:-:S03]  /*0970*/  @!P2 SHF.R.S32.HI R11, RZ, 0x1f, R38 ;  /* 0x0000001fff0ba819 */ /* 0x000fc60000011426 */
[----:B------:R-:W1:Y:S01]  /*0980*/  SHFL.IDX PT, R25, R14, 0x5, 0x181f ;  /* 0x00b81f000e197f89 */ /* 0x000e6200000e0000 */
[----:B------:R-:W-:Y:S01]  /*0990*/  IMAD R20, R5, c[0x0][0x1e0], RZ ;  /* 0x0000780005147a24 */ /* 0x000fe200078e02ff */
[----:B------:R-:W-:Y:S02]  /*09a0*/  @!P2 LEA.HI R11, R11, R38, RZ, 0x3 ;  /* 0x000000260b0ba211 */ /* 0x000fe400078f18ff */
[----:B------:R4:W-:Y:S01]  /*09b0*/  @!P1 LDGSTS.E.BYPASS.LTC128B.128 [R10+0xd900], [R22.64], !P3 ;  /* 0x0d900000160a9fae */ /* 0x0009e2000d901d56 */
[C---:B------:R-:W-:Y:S01]  /*09c0*/  @!P2 LEA R28, P1, R36.reuse, R26, 0x1 ;  /* 0x0000001a241ca211 */ /* 0x040fe200078208ff */
[----:B------:R-:W-:Y:S01]  /*09d0*/  IMAD R20, R9, c[0x0][0x1e4], R20 ;  /* 0x0000790009147a24 */ /* 0x000fe200078e0214 */
[----:B------:R-:W-:Y:S02]  /*09e0*/  @!P2 LOP3.LUT R11, R11, 0xfffffff8, RZ, 0xc0, !PT ;  /* 0xfffffff80b0ba812 */ /* 0x000fe400078ec0ff */
[----:B---3--:R-:W-:Y:S01]  /*09f0*/  @!P2 LEA.HI.X R29, R36, R27, R37, 0x1, P1 ;  /* 0x0000001b241da211 */ /* 0x008fe200008f0c25 */
[----:B------:R-:W-:Y:S01]  /*0a00*/  IMAD.IADD R21, R31, 0x1, R20 ;  /* 0x000000011f157824 */ /* 0x000fe200078e0214 */
[----:B------:R-:W-:Y:S01]  /*0a10*/  ISETP.GE.AND P1, PT, R16, R19, PT ;  /* 0x000000131000720c */ /* 0x000fe20003f26270 */
[----:B------:R-:W-:Y:S01]  /*0a20*/  IMAD.MOV.U32 R20, RZ, RZ, R30 ;  /* 0x000000ffff147224 */ /* 0x000fe200078e001e */
[----:B------:R-:W-:Y:S01]  /*0a30*/  SHFL.IDX PT, R19, R14, 0x7, 0x181f ;  /* 0x00f81f000e137f89 */ /* 0x000fe200000e0000 */
[----:B------:R-:W-:-:S04]  /*0a40*/  @!P2 IMAD.WIDE R30, R11, 0x2, R26 ;  /* 0x000000020b1ea825 */ /* 0x000fc800078e021a */
[C---:B------:R-:W-:Y:S02]  /*0a50*/  @!P2 IMAD.SHL.U32 R11, R120.reuse, 0x2, RZ ;  /* 0x00000002780ba824 */ /* 0x040fe400078e00ff */
[----:B------:R-:W-:Y:S02]  /*0a60*/  @!P4 IMAD.SHL.U32 R16, R120, 0x2, RZ ;  /* 0x000000027810c824 */ /* 0x000fe400078e00ff */
[----:B------:R-:W-:Y:S01]  /*0a70*/  IMAD.WIDE.U32 R20, R4, c[0x0][0x1e8], R20 ;  /* 0x00007a0004147a25 */ /* 0x000fe200078e0014 */
[----:B------:R3:W-:Y:S04]  /*0a80*/  @!P2 LDGSTS.E.BYPASS.LTC128B.128 [R11+0xa100], [R28.64], !P0 ;  /* 0x0a1000001c0bafae */ /* 0x0007e8000c101d56 */
[----:B------:R3:W-:Y:S04]  /*0a90*/  @!P2 LDGSTS.E.BYPASS.LTC128B.128 [R11+0xe100], [R30.64], !P3 ;  /* 0x0e1000001e0bafae */ /* 0x0007e8000d901d56 */
[----:B----4-:R-:W4:Y:S01]  /*0aa0*/  SHFL.IDX PT, R22, R15, 0x6, 0x181f ;  /* 0x00d81f000f167f89 */ /* 0x010f2200000e0000 */
[----:B--2---:R-:W-:-:S03]  /*0ab0*/  @!P5 SHF.R.S32.HI R10, RZ, 0x1f, R38 ;  /* 0x0000001fff0ad819 */ /* 0x004fc60000011426 */
[----:B------:R-:W2:Y:S01]  /*0ac0*/  SHFL.IDX PT, R23, R14, 0x6, 0x181f ;  /* 0x00d81f000e177f89 */ /* 0x000ea200000e0000 */
[----:B------:R-:W-:-:S04]  /*0ad0*/  @!P5 LEA.HI R10, R10, R38, RZ, 0x3 ;  /* 0x000000260a0ad211 */ /* 0x000fc800078f18ff */
[----:B------:R-:W-:Y:S02]  /*0ae0*/  @!P5 LOP3.LUT R13, R10, 0xfffffff8, RZ, 0xc0, !PT ;  /* 0xfffffff80a0dd812 */ /* 0x000fe400078ec0ff */
[----:B------:R-:W-:-:S03]  /*0af0*/  @!P4 SHF.R.S32.HI R10, RZ, 0x1f, R38 ;  /* 0x0000001fff0ac819 */ /* 0x000fc60000011426 */
[----:B-1----:R-:W-:Y:S01]  /*0b00*/  @!P5 IMAD.WIDE R26, R13, 0x2, R24 ;  /* 0x000000020d1ad825 */ /* 0x002fe200078e0218 */
[----:B------:R-:W-:Y:S02]  /*0b10*/  @!P4 LEA.HI R10, R10, R38, RZ, 0x3 ;  /* 0x000000260a0ac211 */ /* 0x000fe400078f18ff */
[----:B------:R-:W-:Y:S02]  /*0b20*/  @!P5 LEA R24, P2, R36, R24, 0x1 ;  /* 0x000000182418d211 */ /* 0x000fe400078408ff */
[----:B------:R-:W-:Y:S01]  /*0b30*/  @!P4 LOP3.LUT R13, R10, 0xfffffff8, RZ, 0xc0, !PT ;  /* 0xfffffff80a0dc812 */ /* 0x000fe200078ec0ff */
[----:B------:R-:W-:Y:S01]  /*0b40*/  @!P5 IMAD.SHL.U32 R10, R120, 0x2, RZ ;  /* 0x00000002780ad824 */ /* 0x000fe200078e00ff */
[C---:B------:R-:W-:Y:S01]  /*0b50*/  @!P5 LEA.HI.X R25, R36.reuse, R25, R37, 0x1, P2 ;  /* 0x000000192419d211 */ /* 0x040fe200010f0c25 */
[C---:B---3--:R-:W-:Y:S01]  /*0b60*/  IMAD R11, R3.reuse, c[0x0][0x1e8], RZ ;  /* 0x00007a00030b7a24 */ /* 0x048fe200078e02ff */
[----:B----4-:R-:W-:Y:S01]  /*0b70*/  @!P4 LEA R32, P2, R36, R22, 0x1 ;  /* 0x000000162420c211 */ /* 0x010fe200078408ff */
[----:B------:R-:W-:-:S02]  /*0b80*/  IMAD R3, R3, c[0x0][0x210], RZ ;  /* 0x0000840003037a24 */ /* 0x000fc400078e02ff */
[----:B------:R1:W-:Y:S01]  /*0b90*/  @!P5 LDGSTS.E.BYPASS.LTC128B.128 [R10+0xa900], [R24.64], !P0 ;  /* 0x0a900000180adfae */ /* 0x0003e2000c101d56 */
[----:B------:R-:W-:Y:S01]  /*0ba0*/  IMAD R11, R4, c[0x0][0x1ec], R11 ;  /* 0x00007b00040b7a24 */ /* 0x000fe200078e020b */
[C---:B--2---:R-:W-:Y:S01]  /*0bb0*/  @!P4 LEA.HI.X R33, R36.reuse, R23, R37, 0x1, P2 ;  /* 0x000000172421c211 */ /* 0x044fe200010f0c25 */
[----:B------:R-:W-:Y:S01]  /*0bc0*/  @!P4 IMAD.WIDE R34, R13, 0x2, R22 ;  /* 0x000000020d22c825 */ /* 0x000fe200078e0216 */
[----:B------:R-:W-:Y:S01]  /*0bd0*/  @!P1 LEA R22, P2, R36, R18, 0x1 ;  /* 0x0000001224169211 */ /* 0x000fe200078408ff */
[----:B------:R1:W-:Y:S01]  /*0be0*/  @!P5 LDGSTS.E.BYPASS.LTC128B.128 [R10+0xe900], [R26.64], !P3 ;  /* 0x0e9000001a0adfae */ /* 0x0003e2000d901d56 */
[----:B------:R-:W-:Y:S01]  /*0bf0*/  ISETP.GE.AND P5, PT, R6, 0x11, PT ;  /* 0x000000110600780c */ /* 0x000fe20003fa6270 */
[----:B------:R-:W-:Y:S01]  /*0c00*/  IMAD.IADD R11, R21, 0x1, R11 ;  /* 0x00000001150b7824 */ /* 0x000fe200078e020b */
[----:B------:R-:W-:Y:S01]  /*0c10*/  @!P1 LEA.HI.X R23, R36, R19, R37, 0x1, P2 ;  /* 0x0000001324179211 */ /* 0x000fe200010f0c25 */
[----:B------:R2:W-:Y:S01]  /*0c20*/  @!P4 LDGSTS.E.BYPASS.LTC128B.128 [R16+0xb100], [R32.64], !P0 ;  /* 0x0b1000002010cfae */ /* 0x0005e2000c101d56 */
[----:B------:R-:W-:Y:S01]  /*0c30*/  ISETP.GE.AND P2, PT, R6, 0x31, PT ;  /* 0x000000310600780c */ /* 0x000fe20003f46270 */
[----:B------:R-:W-:Y:S01]  /*0c40*/  IMAD R3, R4, c[0x0][0x214], R3 ;  /* 0x0000850004037a24 */ /* 0x000fe200078e0203 */
[----:B------:R-:W-:Y:S01]  /*0c50*/  @!P1 SHF.R.S32.HI R21, RZ, 0x1f, R38 ;  /* 0x0000001fff159819 */ /* 0x000fe20000011426 */
[----:B------:R3:W-:Y:S01]  /*0c60*/  @!P4 LDGSTS.E.BYPASS.LTC128B.128 [R16+0xf100], [R34.64], !P3 ;  /* 0x0f1000002210cfae */ /* 0x0007e2000d901d56 */
[----:B------:R-:W-:-:S02]  /*0c70*/  ISETP.GE.AND P4, PT, R6, 0x21, PT ;  /* 0x000000210600780c */ /* 0x000fc40003f86270 */
[----:B------:R-:W-:-:S04]  /*0c80*/  @!P1 LEA.HI R21, R21, R38, RZ, 0x3 ;  /* 0x0000002615159211 */ /* 0x000fc800078f18ff */
[----:B------:R-:W-:-:S03]  /*0c90*/  @!P1 LOP3.LUT R21, R21, 0xfffffff8, RZ, 0xc0, !PT ;  /* 0xfffffff815159812 */ /* 0x000fc600078ec0ff */
[----:B------:R-:W-:Y:S02]  /*0ca0*/  VOTEU.ANY UP0, P2 ;  /* 0x00000000003f7886 */ /* 0x000fe40001000100 */
[----:B------:R-:W-:-:S04]  /*0cb0*/  @!P1 IMAD.WIDE R18, R21, 0x2, R18 ;  /* 0x0000000215129825 */ /* 0x000fc800078e0212 */
[C---:B------:R-:W-:Y:S02]  /*0cc0*/  @P4 IMAD.SHL.U32 R31, R120.reuse, 0x2, RZ ;  /* 0x00000002781f4824 */ /* 0x040fe400078e00ff */
[----:B-1----:R-:W-:Y:S02]  /*0cd0*/  IMAD.MOV.U32 R10, RZ, RZ, R20 ;  /* 0x000000ffff0a7224 */ /* 0x002fe400078e0014 */
[----:B------:R-:W-:Y:S02]  /*0ce0*/  IMAD.MOV.U32 R20, RZ, RZ, c[0x0][0x1e0] ;  /* 0x00007800ff147624 */ /* 0x000fe400078e00ff */
[C---:B--2---:R-:W-:Y:S02]  /*0cf0*/  @P2 IMAD.SHL.U32 R33, R120.reuse, 0x2, RZ ;  /* 0x0000000278212824 */ /* 0x044fe400078e00ff */
[----:B---3--:R-:W-:-:S05]  /*0d00*/  @!P1 IMAD.SHL.U32 R16, R120, 0x2, RZ ;  /* 0x0000000278109824 */ /* 0x008fca00078e00ff */
[----:B------:R1:W-:Y:S04]  /*0d10*/  @!P1 LDGSTS.E.BYPASS.LTC128B.128 [R16+0xb900], [R22.64], !P0 ;  /* 0x0b90000016109fae */ /* 0x0003e8000c101d56 */
[----:B------:R1:W-:Y:S01]  /*0d20*/  @!P1 LDGSTS.E.BYPASS.LTC128B.128 [R16+0xf900], [R18.64], !P3 ;  /* 0x0f90000012109fae */ /* 0x0003e2000d901d56 */
[----:B------:R-:W-:Y:S02]  /*0d30*/  ISETP.GE.AND P3, PT, R36, c[0x0][0x1d4], PT ;  /* 0x0000750024007a0c */ /* 0x000fe40003f66270 */
[----:B-----5:R-:W-:Y:S01]  /*0d40*/  @P6 SHF.R.S32.HI R13, RZ, 0x1f, R12 ;  /* 0x0000001fff0d6819 */ /* 0x020fe2000001140c */
[----:B------:R-:W-:Y:S01]  /*0d50*/  @!P6 IMAD.MOV.U32 R13, RZ, RZ, R2 ;  /* 0x000000ffff0de224 */ /* 0x000fe200078e0002 */
[----:B------:R-:W0:Y:S01]  /*0d60*/  LDGDEPBAR ;  /* 0x00000000000079af */ /* 0x000e220000000000 */
[----:B------:R-:W-:-:S03]  /*0d70*/  @!P6 IMAD.MOV.U32 R12, RZ, RZ, R7 ;  /* 0x000000ffff0ce224 */ /* 0x000fc600078e0007 */
[----:B------:R-:W-:Y:S01]  /*0d80*/  BAR.SYNC.DEFER_BLOCKING 0x0 ;  /* 0x0000000000007b1d */ /* 0x000fe20000010000 */
[----:B------:R-:W-:Y:S01]  /*0d90*/  IMAD R7, R13, c[0x0][0x1f0], RZ ;  /* 0x00007c000d077a24 */ /* 0x000fe200078e02ff */
[----:B------:R-:W-:Y:S01]  /*0da0*/  ISETP.GE.AND P6, PT, R6, 0x1, PT ;  /* 0x000000010600780c */ /* 0x000fe20003fc6270 */
[----:B------:R-:W-:-:S04]  /*0db0*/  IMAD.WIDE.U32 R40, R12, c[0x0][0x1f0], R10 ;  /* 0x00007c000c287a25 */ /* 0x000fc800078e000a */
[----:B------:R-:W-:Y:S01]  /*0dc0*/  IMAD R6, R12, c[0x0][0x1f4], R7 ;  /* 0x00007d000c067a24 */ /* 0x000fe200078e0207 */
[----:B------:R2:W-:Y:S01]  /*0dd0*/  STL.64 [R1+0x10], R40 ;  /* 0x0000102801007387 */ /* 0x0005e20000100a00 */
[----:B------:R-:W-:Y:S02]  /*0de0*/  IMAD.U32 R2, RZ, RZ, UR10 ;  /* 0x0000000aff027e24 */ /* 0x000fe4000f8e00ff */
[----:B------:R-:W-:Y:S02]  /*0df0*/  IMAD.IADD R123, R41, 0x1, R6 ;  /* 0x00000001297b7824 */ /* 0x000fe400078e0206 */
[----:B------:R-:W-:Y:S02]  /*0e00*/  IMAD.MOV.U32 R122, RZ, RZ, R40 ;  /* 0x000000ffff7a7224 */ /* 0x000fe400078e0028 */
[----:B------:R-:W-:Y:S02]  /*0e10*/  IMAD.U32 R11, RZ, RZ, UR7 ;  /* 0x00000007ff0b7e24 */ /* 0x000fe4000f8e00ff */
[----:B------:R-:W-:Y:S01]  /*0e20*/  IMAD.WIDE.U32 R14, R2, UR13, R122 ;  /* 0x0000000d020e7c25 */ /* 0x000fe2000f8e007a */
[----:B------:R2:W-:Y:S03]  /*0e30*/  STL.64 [R1+0x18], R122 ;  /* 0x0000187a01007387 */ /* 0x0005e60000100a00 */
[----:B-1----:R-:W-:Y:S01]  /*0e40*/  IMAD.SHL.U32 R16, R0, 0x40, RZ ;  /* 0x0000004000107824 */ /* 0x002fe200078e00ff */
[----:B------:R-:W-:Y:S01]  /*0e50*/  IADD3 R15, R15, UR4, RZ ;  /* 0x000000040f0f7c10 */ /* 0x000fe2000fffe0ff */
[----:B------:R-:W-:Y:S01]  /*0e60*/  @UP0 UIMAD UR4, UR7, 0x30, URZ ;  /* 0x00000030070408a4 */ /* 0x000fe2000f8e023f */
[----:B------:R-:W-:Y:S01]  /*0e70*/  @P5 LEA R7, P0, R20, R14, 0x4 ;  /* 0x0000000e14075211 */ /* 0x000fe200078020ff */
[----:B------:R-:W-:Y:S01]  /*0e80*/  UISETP.GE.AND UP0, UPT, UR8, 0x1, UPT ;  /* 0x000000010800788c */ /* 0x000fe2000bf06270 */
[----:B------:R-:W-:-:S02]  /*0e90*/  @P6 LEA R26, P1, R14, c[0x0][0x1c8], 0x1 ;  /* 0x000072000e1a6a11 */ /* 0x000fc400078208ff */
[C---:B------:R-:W-:Y:S01]  /*0ea0*/  @P5 LEA.HI.X R6, R20.reuse, R15, R11, 0x4, P0 ;  /* 0x0000000f14065211 */ /* 0x040fe200000f240b */
[----:B------:R-:W-:Y:S01]  /*0eb0*/  @P2 IMAD.WIDE.U32 R20, R20, 0x30, R14 ;  /* 0x0000003014142825 */ /* 0x000fe200078e000e */
[C---:B------:R-:W-:Y:S02]  /*0ec0*/  @P5 LEA R24, P0, R7.reuse, c[0x0][0x1c8], 0x1 ;  /* 0x0000720007185a11 */ /* 0x040fe400078008ff */
[C---:B------:R-:W-:Y:S02]  /*0ed0*/  @P6 LEA.HI.X R27, R14.reuse, c[0x0][0x1cc], R15, 0x1, P1 ;  /* 0x000073000e1b6a11 */ /* 0x040fe400008f0c0f */
[----:B------:R-:W-:Y:S02]  /*0ee0*/  @P5 LEA.HI.X R25, R7, c[0x0][0x1cc], R6, 0x1, P0 ;  /* 0x0000730007195a11 */ /* 0x000fe400000f0c06 */
[----:B------:R-:W-:Y:S02]  /*0ef0*/  LEA.HI R6, R17, R8, RZ, 0x4 ;  /* 0x0000000811067211 */ /* 0x000fe400078f20ff */
[----:B------:R-:W-:-:S02]  /*0f00*/  @P4 IADD3 R10, P0, R14, UR20, RZ ;  /* 0x000000140e0a4c10 */ /* 0x000fc4000ff1e0ff */
[----:B------:R-:W-:Y:S02]  /*0f10*/  LOP3.LUT R11, R6, 0xfffffff0, RZ, 0xc0, !PT ;  /* 0xfffffff0060b7812 */ /* 0x000fe400078ec0ff */
[----:B------:R-:W-:Y:S01]  /*0f20*/  @P4 IADD3.X R7, R15, UR14, RZ, P0, !PT ;  /* 0x0000000e0f074c10 */ /* 0x000fe200087fe4ff */
[----:B------:R-:W-:Y:S01]  /*0f30*/  IMAD.SHL.U32 R15, R9, 0x8, RZ ;  /* 0x00000008090f7824 */ /* 0x000fe200078e00ff */
[----:B------:R-:W-:Y:S01]  /*0f40*/  @P4 LEA R22, P0, R10, c[0x0][0x1c8], 0x1 ;  /* 0x000072000a164a11 */ /* 0x000fe200078008ff */
[----:B------:R-:W-:Y:S01]  /*0f50*/  IMAD.IADD R14, R8, 0x1, -R11 ;  /* 0x00000001080e7824 */ /* 0x000fe200078e0a0b */
[----:B------:R-:W-:Y:S02]  /*0f60*/  SHF.R.S32.HI R19, RZ, 0x4, R6 ;  /* 0x00000004ff137819 */ /* 0x000fe40000011406 */
[----:B------:R-:W-:Y:S02]  /*0f70*/  @P4 LEA.HI.X R23, R10, c[0x0][0x1cc], R7, 0x1, P0 ;  /* 0x000073000a174a11 */ /* 0x000fe400000f0c07 */
[----:B------:R-:W-:-:S02]  /*0f80*/  SHF.R.S32.HI R7, RZ, 0x1f, R14 ;  /* 0x0000001fff077819 */ /* 0x000fc4000001140e */
[----:B------:R-:W-:Y:S02]  /*0f90*/  LEA.HI R6, R6, R19, RZ, 0x1 ;  /* 0x0000001306067211 */ /* 0x000fe400078f08ff */
[----:B------:R-:W-:Y:S02]  /*0fa0*/  LEA.HI R7, R7, R14, RZ, 0x3 ;  /* 0x0000000e07077211 */ /* 0x000fe400078f18ff */
[----:B------:R-:W-:Y:S02]  /*0fb0*/  ISETP.GE.AND P0, PT, R38, c[0x0][0x1d4], PT ;  /* 0x0000750026007a0c */ /* 0x000fe40003f06270 */
[----:B------:R-:W-:Y:S02]  /*0fc0*/  LOP3.LUT R16, R16, 0x1c0, RZ, 0xc0, !PT ;  /* 0x000001c010107812 */ /* 0x000fe400078ec0ff */
[----:B------:R-:W-:Y:S02]  /*0fd0*/  LOP3.LUT R6, R6, 0xfffffffe, RZ, 0xc0, !PT ;  /* 0xfffffffe06067812 */ /* 0x000fe400078ec0ff */
[C---:B------:R-:W-:Y:S01]  /*0fe0*/  LOP3.LUT R11, R7.reuse, 0xfffffff8, RZ, 0xc0, !PT ;  /* 0xfffffff8070b7812 */ /* 0x040fe200078ec0ff */
[----:B------:R-:W-:Y:S01]  /*0ff0*/  IMAD.SHL.U32 R7, R7, 0x40, RZ ;  /* 0x0000004007077824 */ /* 0x000fe200078e00ff */
[----:B------:R-:W-:Y:S01]  /*1000*/  LOP3.LUT R15, R16, 0x8, R15, 0xf8, !PT ;  /* 0x00000008100f7812 */ /* 0x000fe200078ef80f */
[----:B------:R-:W-:Y:S01]  /*1010*/  IMAD.IADD R6, R19, 0x1, -R6 ;  /* 0x0000000113067824 */ /* 0x000fe200078e0a06 */
[----:B------:R-:W-:Y:S01]  /*1020*/  SHF.R.U32.HI R16, RZ, 0x3, R16 ;  /* 0x00000003ff107819 */ /* 0x000fe20000011610 */
[----:B------:R-:W-:Y:S01]  /*1030*/  IMAD.IADD R11, R14, 0x1, -R11 ;  /* 0x000000010e0b7824 */ /* 0x000fe200078e0a0b */
[----:B------:R-:W-:Y:S01]  /*1040*/  @P2 IADD3 R10, R21, UR4, RZ ;  /* 0x00000004150a2c10 */ /* 0x000fe2000fffe0ff */
[C---:B------:R-:W-:Y:S01]  /*1050*/  @P6 IMAD.SHL.U32 R21, R120.reuse, 0x2, RZ ;  /* 0x0000000278156824 */ /* 0x040fe200078e00ff */
[----:B------:R-:W-:Y:S01]  /*1060*/  LOP3.LUT R15, R15, R16, RZ, 0x3c, !PT ;  /* 0x000000100f0f7212 */ /* 0x000fe200078e3cff */
[----:B------:R-:W-:Y:S01]  /*1070*/  @P5 IMAD.SHL.U32 R19, R120, 0x2, RZ ;  /* 0x0000000278135824 */ /* 0x000fe200078e00ff */
[----:B------:R-:W-:Y:S01]  /*1080*/  @P2 LEA R28, P1, R20, c[0x0][0x1c8], 0x1 ;  /* 0x00007200141c2a11 */ /* 0x000fe200078208ff */
[----:B------:R-:W-:Y:S01]  /*1090*/  IMAD.SHL.U32 R14, R11, 0x40, RZ ;  /* 0x000000400b0e7824 */ /* 0x000fe200078e00ff */
[----:B------:R-:W-:Y:S01]  /*10a0*/  @!PT LDS RZ, [RZ] ;  /* 0x00000000fffff984 */ /* 0x000fe20000000800 */
[----:B------:R-:W-:Y:S01]  /*10b0*/  @!PT LDS RZ, [RZ] ;  /* 0x00000000fffff984 */ /* 0x000fe20000000800 */
[----:B------:R-:W-:Y:S01]  /*10c0*/  @!PT LDS RZ, [RZ] ;  /* 0x00000000fffff984 */ /* 0x000fe20000000800 */
[----:B------:R2:W-:Y:S01]  /*10d0*/  @P6 LDGSTS.E.BYPASS.LTC128B.128 [R21+0x4100], [R26.64], !P3 ;  /* 0x041000001a156fae */ /* 0x0005e2000d901d56 */
[----:B------:R-:W-:Y:S01]  /*10e0*/  IMAD R250, R6, 0x200, R15 ;  /* 0x0000020006fa7824 */ /* 0x000fe200078e020f */
[----:B------:R-:W-:Y:S01]  /*10f0*/  @P2 LEA.HI.X R29, R20, c[0x0][0x1cc], R10, 0x1, P1 ;  /* 0x00007300141d2a11 */ /* 0x000fe200008f0c0a */
[----:B------:R-:W-:Y:S01]  /*1100*/  IMAD.SHL.U32 R6, R6, 0x8, RZ ;  /* 0x0000000806067824 */ /* 0x000fe200078e00ff */
[----:B------:R2:W-:Y:S01]  /*1110*/  @P6 LDGSTS.E.BYPASS.LTC128B.128 [R21+0x6100], [R26.64+0x80], !P0 ;  /* 0x061000801a156fae */ /* 0x0005e2000c101d56 */
[----:B------:R-:W-:Y:S01]  /*1120*/  LOP3.LUT R15, R14, 0x1c0, RZ, 0xc0, !PT ;  /* 0x000001c00e0f7812 */ /* 0x000fe200078ec0ff */
[----:B------:R-:W-:Y:S01]  /*1130*/  IMAD.SHL.U32 R250, R250, 0x2, RZ ;  /* 0x00000002fafa7824 */ /* 0x000fe200078e00ff */
[----:B------:R-:W-:Y:S01]  /*1140*/  LEA.HI R10, R17, R8, RZ, 0x5 ;  /* 0x00000008110a7211 */ /* 0x000fe200078f28ff */
[----:B------:R1:W-:Y:S01]  /*1150*/  @P5 LDGSTS.E.BYPASS.LTC128B.128 [R19+0x4900], [R24.64], !P3 ;  /* 0x0490000018135fae */ /* 0x0003e2000d901d56 */
[----:B------:R-:W-:Y:S01]  /*1160*/  LOP3.LUT R6, R15, 0x8, R6, 0xf8, !PT ;  /* 0x000000080f067812 */ /* 0x000fe200078ef806 */
[----:B------:R-:W-:Y:S01]  /*1170*/  ULDC.64 UR4, c[0x0][0x208] ;  /* 0x0000820000047ab9 */ /* 0x000fe20000000a00 */
[----:B------:R-:W-:Y:S01]  /*1180*/  SHF.R.S32.HI R14, RZ, 0x5, R10 ;  /* 0x00000005ff0e7819 */ /* 0x000fe2000001140a */
[----:B------:R1:W-:Y:S01]  /*1190*/  @P5 LDGSTS.E.BYPASS.LTC128B.128 [R19+0x6900], [R24.64+0x80], !P0 ;  /* 0x0690008018135fae */ /* 0x0003e2000c101d56 */
[----:B------:R-:W-:Y:S01]  /*11a0*/  SHF.R.U32.HI R15, RZ, 0x3, R15 ;  /* 0x00000003ff0f7819 */ /* 0x000fe2000001160f */
[----:B------:R-:W-:Y:S01]  /*11b0*/  UIMAD.WIDE.U32 UR16, UR11, UR4, URZ ;  /* 0x000000040b1072a5 */ /* 0x000fe2000f8e003f */
[----:B------:R-:W-:Y:S01]  /*11c0*/  LOP3.LUT R7, R7, 0xfffffe00, RZ, 0xc0, !PT ;  /* 0xfffffe0007077812 */ /* 0x000fe200078ec0ff */
[----:B------:R2:W-:Y:S01]  /*11d0*/  @P4 LDGSTS.E.BYPASS.LTC128B.128 [R31+0x5100], [R22.64], !P3 ;  /* 0x05100000161f4fae */ /* 0x0005e2000d901d56 */
[----:B------:R-:W-:Y:S01]  /*11e0*/  LOP3.LUT R6, R6, R15, RZ, 0x3c, !PT ;  /* 0x0000000f06067212 */ /* 0x000fe200078e3cff */
[----:B------:R-:W-:Y:S01]  /*11f0*/  IMAD.MOV.U32 R15, RZ, RZ, 0x10 ;  /* 0x00000010ff0f7424 */ /* 0x000fe200078e00ff */
[----:B------:R-:W-:Y:S01]  /*1200*/  IADD3 R249, R250, 0x4120, RZ ;  /* 0x00004120faf97810 */ /* 0x000fe20007ffe0ff */
[----:B------:R2:W-:Y:S01]  /*1210*/  @P4 LDGSTS.E.BYPASS.LTC128B.128 [R31+0x7100], [R22.64+0x80], !P0 ;  /* 0x07100080161f4fae */ /* 0x0005e2000c101d56 */
[----:B------:R-:W-:Y:S01]  /*1220*/  LOP3.LUT P4, RZ, R0, 0x2, RZ, 0xc0, !PT ;  /* 0x0000000200ff7812 */ /* 0x000fe2000788c0ff */
[----:B------:R-:W-:Y:S01]  /*1230*/  IMAD R251, R14, 0x400, R7 ;  /* 0x000004000efb7824 */ /* 0x000fe200078e0207 */
[----:B------:R-:W-:Y:S01]  /*1240*/  UIMAD UR11, UR11, UR5, URZ ;  /* 0x000000050b0b72a4 */ /* 0x000fe2000f8e023f */
[----:B------:R2:W-:Y:S01]  /*1250*/  @P2 LDGSTS.E.BYPASS.LTC128B.128 [R33+0x5900], [R28.64], !P3 ;  /* 0x059000001c212fae */ /* 0x0005e2000d901d56 */
[----:B------:R-:W-:-:S02]  /*1260*/  IMAD R14, R5, c[0x0][0x208], RZ ;  /* 0x00008200050e7a24 */ /* 0x000fc400078e02ff */
[----:B------:R-:W-:Y:S01]  /*1270*/  IMAD.IADD R251, R6, 0x1, R251 ;  /* 0x0000000106fb7824 */ /* 0x000fe200078e02fb */
[----:B------:R2:W-:Y:S01]  /*1280*/  @P2 LDGSTS.E.BYPASS.LTC128B.128 [R33+0x7900], [R28.64+0x80], !P0 ;  /* 0x079000801c212fae */ /* 0x0005e2000c101d56 */
[----:B------:R-:W-:Y:S01]  /*1290*/  R2P PR, R11, 0x6 ;  /* 0x000000060b007804 */ /* 0x000fe20000000000 */
[----:B------:R-:W-:Y:S01]  /*12a0*/  UIADD3 UR11, UR17, UR11, URZ ;  /* 0x0000000b110b7290 */ /* 0x000fe2000fffe03f */
[----:B------:R-:W-:Y:S01]  /*12b0*/  IADD3 R11, R250, 0x4100, RZ ;  /* 0x00004100fa0b7810 */ /* 0x000fe20007ffe0ff */
[----:B------:R-:W0:Y:S01]  /*12c0*/  LDGDEPBAR ;  /* 0x00000000000079af */ /* 0x000e220000000000 */
[----:B------:R-:W-:Y:S01]  /*12d0*/  IMAD.SHL.U32 R251, R251, 0x2, RZ ;  /* 0x00000002fbfb7824 */ /* 0x000fe200078e00ff */
[----:B------:R-:W-:Y:S02]  /*12e0*/  SEL R5, R15, 0xfffffff0, !P1 ;  /* 0xfffffff00f057807 */ /* 0x000fe40004800000 */
[----:B------:R-:W-:Y:S01]  /*12f0*/  @P4 IADD3 R249, R11, -0x20, RZ ;  /* 0xffffffe00bf94810 */ /* 0x000fe20007ffe0ff */
[C---:B------:R-:W-:Y:S01]  /*1300*/  IMAD R11, R9.reuse, c[0x0][0x20c], R14 ;  /* 0x00008300090b7a24 */ /* 0x040fe200078e020e */
[----:B------:R-:W-:Y:S01]  /*1310*/  PLOP3.LUT P1, PT, PT, PT, UP0, 0x80, 0x0 ;  /* 0x000000000000781c */ /* 0x000fe20003f2f008 */
[----:B------:R-:W-:Y:S01]  /*1320*/  IMAD.WIDE.U32 R14, R9, c[0x0][0x208], R36 ;  /* 0x00008200090e7a25 */ /* 0x000fe200078e0024 */
[----:B------:R-:W-:-:S02]  /*1330*/  IADD3 R239, R249, 0x800, RZ ;  /* 0x00000800f9ef7810 */ /* 0x000fc40007ffe0ff */
[----:B------:R-:W-:Y:S01]  /*1340*/  IADD3 R238, R249, 0x1000, RZ ;  /* 0x00001000f9ee7810 */ /* 0x000fe20007ffe0ff */
[----:B------:R-:W-:Y:S01]  /*1350*/  IMAD.IADD R15, R15, 0x1, R11 ;  /* 0x000000010f0f7824 */ /* 0x000fe200078e020b */
[----:B------:R-:W-:Y:S01]  /*1360*/  LOP3.LUT R11, R10, 0xffffffe0, RZ, 0xc0, !PT ;  /* 0xffffffe00a0b7812 */ /* 0x000fe200078ec0ff */
[----:B------:R-:W-:Y:S01]  /*1370*/  IMAD R247, R5, 0x2, R251 ;  /* 0x0000000205f77824 */ /* 0x000fe200078e02fb */
[----:B------:R-:W-:Y:S01]  /*1380*/  IADD3 R237, R249, 0x1800, RZ ;  /* 0x00001800f9ed7810 */ /* 0x000fe20007ffe0ff */
[----:B------:R-:W-:-:S04]  /*1390*/  IMAD.WIDE.U32 R14, R4, c[0x0][0x210], R14 ;  /* 0x00008400040e7a25 */ /* 0x000fc800078e000e */
[----:B------:R-:W-:Y:S02]  /*13a0*/  IMAD.IADD R15, R15, 0x1, R3 ;  /* 0x000000010f0f7824 */ /* 0x000fe400078e0203 */
[----:B------:R-:W-:Y:S02]  /*13b0*/  IMAD.IADD R3, R8, 0x1, -R11 ;  /* 0x0000000108037824 */ /* 0x000fe400078e0a0b */
[----:B------:R-:W-:Y:S01]  /*13c0*/  IMAD R11, R13, c[0x0][0x218], RZ ;  /* 0x000086000d0b7a24 */ /* 0x000fe200078e02ff */
[----:B------:R-:W-:-:S04]  /*13d0*/  DEPBAR.LE SB0, 0x1 ;  /* 0x000080400000791a */ /* 0x000fc80000000000 */
[----:B------:R-:W-:Y:S01]  /*13e0*/  IMAD R8, R12, c[0x0][0x21c], R11 ;  /* 0x000087000c087a24 */ /* 0x000fe200078e020b */
[----:B------:R-:W-:-:S04]  /*13f0*/  DEPBAR.LE SB0, 0x0 ;  /* 0x000080000000791a */ /* 0x000fc80000000000 */
[----:B-1----:R-:W-:Y:S01]  /*1400*/  IMAD.WIDE.U32 R18, R12, c[0x0][0x218], R14 ;  /* 0x000086000c127a25 */ /* 0x002fe200078e000e */
[----:B------:R-:W-:Y:S03]  /*1410*/  BAR.SYNC.DEFER_BLOCKING 0x0 ;  /* 0x0000000000007b1d */ /* 0x000fe60000010000 */
[----:B------:R-:W-:Y:S02]  /*1420*/  IMAD.IADD R16, R19, 0x1, R8 ;  /* 0x0000000113107824 */ /* 0x000fe400078e0208 */
[----:B------:R-:W-:Y:S01]  /*1430*/  IMAD.MOV.U32 R4, RZ, RZ, 0x20 ;  /* 0x00000020ff047424 */ /* 0x000fe200078e00ff */
[----:B------:R2:W-:Y:S04]  /*1440*/  STL.64 [R1+0x40], R18 ;  /* 0x0000401201007387 */ /* 0x0005e80000100a00 */
[----:B------:R2:W-:Y:S01]  /*1450*/  STL [R1+0xc], R16 ;  /* 0x00000c1001007387 */ /* 0x0005e20000100800 */
[----:B------:R-:W-:-:S03]  /*1460*/  SEL R4, R4, 0xffffffe0, !P2 ;  /* 0xffffffe004047807 */ /* 0x000fc60005000000 */
[----:B------:R2:W1:Y:S04]  /*1470*/  LDSM.16.M88.4 R60, [R251+0x8100] ;  /* 0x00810000fb3c783b */ /* 0x0004680000000200 */
[----:B------:R2:W3:Y:S04]  /*1480*/  LDSM.16.M88.4 R64, [R251+0xa100] ;  /* 0x00a10000fb40783b */ /* 0x0004e80000000200 */
[----:B------:R2:W4:Y:S04]  /*1490*/  LDSM.16.M88.4 R88, [R250+0x4100] ;  /* 0x00410000fa58783b */ /* 0x0005280000000200 */
        /* <DEDUP_REMOVED lines=8> */
[----:B------:R2:W1:Y:S01]  /*1520*/  LDSM.16.M88.4 R40, [R249+0x1800] ;  /* 0x00180000f928783b */ /* 0x0004620000000200 */
[----:B------:R-:W-:Y:S05]  /*1530*/  @!P1 BRA `(.L_x_643) ;  /* 0x0000031000009947 */ /* 0x000fea0003800000 */
[----:B---3--:R-:W-:Y:S02]  /*1540*/  ULDC.64 UR4, c[0x0][0x208] ;  /* 0x0000820000047ab9 */ /* 0x008fe40000000a00 */
        /* <DEDUP_REMOVED lines=18> */
[----:B------:R-:W-:Y:S01]  /*1670*/  IMAD.SHL.U32 R9, R120, 0x2, RZ ;  /* 0x0000000278097824 */ /* 0x000fe200078e00ff */
[----:B------:R-:W-:Y:S01]  /*1680*/  ISETP.LT.OR P1, PT, R10, 0x11, P0 ;  /* 0x000000110a00780c */ /* 0x000fe20000721670 */
[----:B------:R-:W-:Y:S01]  /*1690*/  IMAD.U32 R8, RZ, RZ, UR16 ;  /* 0x00000010ff087e24 */ /* 0x000fe2000f8e00ff */
[----:B------:R-:W-:Y:S02]  /*16a0*/  IADD3 R14, P5, R12, UR16, RZ ;  /* 0x000000100c0e7c10 */ /* 0x000fe4000ffbe0ff */
[----:B------:R-:W-:Y:S01]  /*16b0*/  @!PT LDS RZ, [RZ] ;  /* 0x00000000fffff984 */ /* 0x000fe20000000800 */
[----:B------:R-:W-:Y:S01]  /*16c0*/  @!PT LDS RZ, [RZ] ;  /* 0x00000000fffff984 */ /* 0x000fe20000000800 */
[----:B------:R-:W-:Y:S01]  /*16d0*/  @!PT LDS RZ, [RZ] ;  /* 0x00000000fffff984 */ /* 0x000fe20000000800 */
[----:B------:R3:W-:Y:S02]  /*16e0*/  LDGSTS.E.BYPASS.LTC128B.128 [R9+0x100], [R12.64], !P4 ;  /* 0x001000000c097fae */ /* 0x0007e4000e101d56 */
[----:B------:R-:W-:Y:S02]  /*16f0*/  IADD3.X R15, R13, UR11, RZ, P5, !PT ;  /* 0x0000000b0d0f7c10 */ /* 0x000fe4000affe4ff */
[----:B------:R3:W-:Y:S01]  /*1700*/  LDGSTS.E.BYPASS.LTC128B.128 [R9+0x2100], [R12.64+0x80], !P2 ;  /* 0x021000800c097fae */ /* 0x0007e2000d101d56 */
[----:B------:R-:W-:-:S02]  /*1710*/  IADD3 R20, P4, P2, R8, 0x80, R12 ;  /* 0x0000008008147810 */ /* 0x000fc40007a9e00c */
[----:B------:R-:W-:Y:S01]  /*1720*/  ISETP.LT.OR P5, PT, R10, 0x21, P0 ;  /* 0x000000210a00780c */ /* 0x000fe200007a1670 */
[----:B------:R2:W-:Y:S02]  /*1730*/  LDGSTS.E.BYPASS.LTC128B.128 [R9+0x900], [R14.64], !P6 ;  /* 0x009000000e097fae */ /* 0x0005e4000f101d56 */
[----:B--2---:R-:W-:Y:S02]  /*1740*/  IADD3.X R21, RZ, UR11, R13, P4, P2 ;  /* 0x0000000bff157c10 */ /* 0x004fe4000a7e440d */
[C---:B------:R-:W-:Y:S02]  /*1750*/  IADD3 R16, P4, R14.reuse, UR16, RZ ;  /* 0x000000100e107c10 */ /* 0x040fe4000ff9e0ff */
[----:B------:R-:W-:Y:S01]  /*1760*/  IADD3 R18, P2, R14, UR5, RZ ;  /* 0x000000050e127c10 */ /* 0x000fe2000ff5e0ff */
[----:B------:R2:W-:Y:S01]  /*1770*/  LDGSTS.E.BYPASS.LTC128B.128 [R9+0x2900], [R20.64], !P1 ;  /* 0x0290000014097fae */ /* 0x0005e2000c901d56 */
[----:B------:R-:W-:Y:S02]  /*1780*/  ISETP.LT.OR P6, PT, R10, 0x21, P3 ;  /* 0x000000210a00780c */ /* 0x000fe40001fc1670 */
[----:B------:R-:W-:-:S02]  /*1790*/  IADD3.X R17, R15, UR11, RZ, P4, !PT ;  /* 0x0000000b0f117c10 */ /* 0x000fc4000a7fe4ff */
[C---:B------:R-:W-:Y:S02]  /*17a0*/  ISETP.LT.OR P4, PT, R10.reuse, 0x31, P3 ;  /* 0x000000310a00780c */ /* 0x040fe40001f81670 */
[----:B------:R-:W-:Y:S02]  /*17b0*/  IADD3.X R19, R15, UR4, RZ, P2, !PT ;  /* 0x000000040f137c10 */ /* 0x000fe400097fe4ff */
[----:B------:R-:W-:-:S05]  /*17c0*/  ISETP.LT.OR P2, PT, R10, 0x31, P0 ;  /* 0x000000310a00780c */ /* 0x000fca0000741670 */
[----:B------:R2:W-:Y:S01]  /*17d0*/  LDGSTS.E.BYPASS.LTC128B.128 [R9+0x1100], [R16.64], !P6 ;  /* 0x0110000010097fae */ /* 0x0005e2000f101d56 */
[----:B---3--:R-:W-:-:S03]  /*17e0*/  IADD3 R12, P1, R16, UR16, RZ ;  /* 0x00000010100c7c10 */ /* 0x008fc6000ff3e0ff */
[----:B------:R2:W-:Y:S01]  /*17f0*/  LDGSTS.E.BYPASS.LTC128B.128 [R9+0x3100], [R18.64], !P5 ;  /* 0x0310000012097fae */ /* 0x0005e2000e901d56 */
[----:B------:R-:W-:Y:S02]  /*1800*/  IADD3.X R13, R17, UR11, RZ, P1, !PT ;  /* 0x0000000b110d7c10 */ /* 0x000fe40008ffe4ff */
[----:B------:R-:W-:-:S03]  /*1810*/  IADD3 R10, P1, R16, UR5, RZ ;  /* 0x00000005100a7c10 */ /* 0x000fc6000ff3e0ff */
[----:B------:R2:W-:Y:S01]  /*1820*/  LDGSTS.E.BYPASS.LTC128B.128 [R9+0x1900], [R12.64], !P4 ;  /* 0x019000000c097fae */ /* 0x0005e2000e101d56 */
[----:B------:R-:W-:-:S05]  /*1830*/  IADD3.X R11, R17, UR4, RZ, P1, !PT ;  /* 0x00000004110b7c10 */ /* 0x000fca0008ffe4ff */
[----:B------:R2:W-:Y:S04]  /*1840*/  LDGSTS.E.BYPASS.LTC128B.128 [R9+0x3900], [R10.64], !P2 ;  /* 0x039000000a097fae */ /* 0x0005e8000d101d56 */
.L_x_643:
[----:B---3--:R-:W-:Y:S01]  /*1850*/  LOP3.LUT P1, RZ, R0, 0x4, RZ, 0xc0, !PT ;  /* 0x0000000400ff7812 */ /* 0x008fe2000782c0ff */
[----:B------:R-:W-:Y:S01]  /*1860*/  IMAD.MOV.U32 R0, RZ, RZ, 0x40 ;  /* 0x00000040ff007424 */ /* 0x000fe200078e00ff */
[C---:B--2-4-:R-:W-:Y:S01]  /*1870*/  HMMA.16816.F32.BF16 R32, R64.reuse, R88, RZ ;  /* 0x000000584020723c */ /* 0x054fe200000418ff */
[C---:B------:R-:W-:Y:S01]  /*1880*/  IMAD R246, R4.reuse, 0x2, R251 ;  /* 0x0000000204f67824 */ /* 0x040fe200078e02fb */
[----:B------:R-:W0:Y:S01]  /*1890*/  LDGDEPBAR ;  /* 0x00000000000079af */ /* 0x000e220000000000 */
[----:B------:R-:W-:Y:S01]  /*18a0*/  IMAD R244, R4, 0x2, R247 ;  /* 0x0000000204f47824 */ /* 0x000fe200078e02f7 */
[----:B------:R-:W-:Y:S01]  /*18b0*/  SEL R0, R0, 0xffffffc0, !P1 ;  /* 0xffffffc000007807 */ /* 0x000fe20004800000 */
[----:B------:R-:W-:Y:S01]  /*18c0*/  IMAD R243, R5, 0x2, R246 ;  /* 0x0000000205f37824 */ /* 0x000fe200078e02f6 */
[----:B------:R-:W-:Y:S01]  /*18d0*/  LDSM.16.M88.4 R116, [R246+0xa100] ;  /* 0x00a10000f674783b */ /* 0x000fe20000000200 */
[----:B------:R-:W-:Y:S01]  /*18e0*/  UISETP.GE.AND UP0, UPT, UR8, 0x41, UPT ;  /* 0x000000410800788c */ /* 0x000fe2000bf06270 */
[C---:B-1----:R-:W-:Y:S01]  /*18f0*/  HMMA.16816.F32.BF16 R24, R64.reuse, R80, RZ ;  /* 0x000000504018723c */ /* 0x042fe200000418ff */
[--C-:B------:R-:W-:Y:S01]  /*1900*/  IMAD.IADD R245, R250, 0x1, R0.reuse ;  /* 0x00000001faf57824 */ /* 0x100fe200078e0200 */
[C---:B------:R-:W-:Y:S01]  /*1910*/  IADD3 R235, R249.reuse, 0x2000, RZ ;  /* 0x00002000f9eb7810 */ /* 0x040fe20007ffe0ff */
[C---:B------:R-:W-:Y:S01]  /*1920*/  IMAD.IADD R236, R249.reuse, 0x1, R0 ;  /* 0x00000001f9ec7824 */ /* 0x040fe200078e0200 */
[----:B------:R-:W-:Y:S01]  /*1930*/  IADD3 R234, R249, 0x2800, RZ ;  /* 0x00002800f9ea7810 */ /* 0x000fe20007ffe0ff */
[----:B------:R-:W-:Y:S01]  /*1940*/  IMAD.IADD R6, R7, 0x1, R6 ;  /* 0x0000000107067824 */ /* 0x000fe200078e0206 */
[----:B------:R-:W1:Y:S01]  /*1950*/  LDSM.16.M88.4 R112, [R245+0x4100] ;  /* 0x00410000f570783b */ /* 0x000e620000000200 */
[----:B------:R-:W-:Y:S01]  /*1960*/  PLOP3.LUT P1, PT, PT, PT, UP0, 0x80, 0x0 ;  /* 0x000000000000781c */ /* 0x000fe20003f2f008 */
[----:B------:R-:W-:Y:S01]  /*1970*/  HMMA.16816.F32.BF16 R16, R64, R72, RZ ;  /* 0x000000484010723c */ /* 0x000fe200000418ff */
[C---:B------:R-:W-:Y:S01]  /*1980*/  IADD3 R233, R249.reuse, 0x3000, RZ ;  /* 0x00003000f9e97810 */ /* 0x040fe20007ffe0ff */
[----:B------:R-:W2:Y:S01]  /*1990*/  LDSM.16.M88.4 R108, [R245+0x4900] ;  /* 0x00490000f56c783b */ /* 0x000ea20000000200 */
[----:B------:R-:W-:-:S03]  /*19a0*/  IADD3 R232, R249, 0x3800, RZ ;  /* 0x00003800f9e87810 */ /* 0x000fc60007ffe0ff */
[----:B------:R-:W3:Y:S02]  /*19b0*/  LDSM.16.M88.4 R104, [R245+0x5100] ;  /* 0x00510000f568783b */ /* 0x000ee40000000200 */
[C---:B------:R-:W-:Y:S02]  /*19c0*/  HMMA.16816.F32.BF16 R28, R64.reuse, R90, RZ ;  /* 0x0000005a401c723c */ /* 0x040fe400000418ff */
[----:B------:R-:W4:Y:S06]  /*19d0*/  LDSM.16.M88.4 R100, [R245+0x5900] ;  /* 0x00590000f564783b */ /* 0x000f2c0000000200 */
[C---:B------:R-:W-:Y:S08]  /*19e0*/  HMMA.16816.F32.BF16 R20, R64.reuse, R82, RZ ;  /* 0x000000524014723c */ /* 0x040ff000000418ff */
[----:B------:R-:W-:Y:S08]  /*19f0*/  HMMA.16816.F32.BF16 R12, R64, R74, RZ ;  /* 0x0000004a400c723c */ /* 0x000ff000000418ff */
[C---:B------:R-:W-:Y:S08]  /*1a00*/  HMMA.16816.F32.BF16 R92, R60.reuse, R88, RZ ;  /* 0x000000583c5c723c */ /* 0x040ff000000418ff */
[C---:B------:R-:W-:Y:S08]  /*1a10*/  HMMA.16816.F32.BF16 R84, R60.reuse, R80, RZ ;  /* 0x000000503c54723c */ /* 0x040ff000000418ff */
[----:B------:R-:W-:Y:S08]  /*1a20*/  HMMA.16816.F32.BF16 R76, R60, R72, RZ ;  /* 0x000000483c4c723c */ /* 0x000ff000000418ff */
[-C--:B------:R-:W-:Y:S08]  /*1a30*/  HMMA.16816.F32.BF16 R8, R64, R96.reuse, RZ ;  /* 0x000000604008723c */ /* 0x080ff000000418ff */
[C---:B------:R-:W-:Y:S08]  /*1a40*/  HMMA.16816.F32.BF16 R68, R60.reuse, R96, RZ ;  /* 0x000000603c44723c */ /* 0x040ff000000418ff */
[C---:B------:R-:W-:Y:S08]  /*1a50*/  HMMA.16816.F32.BF16 R88, R60.reuse, R90, RZ ;  /* 0x0000005a3c58723c */ /* 0x040ff000000418ff */
[C---:B------:R-:W-:Y:S08]  /*1a60*/  HMMA.16816.F32.BF16 R80, R60.reuse, R82, RZ ;  /* 0x000000523c50723c */ /* 0x040ff000000418ff */
[----:B------:R-:W-:Y:S08]  /*1a70*/  HMMA.16816.F32.BF16 R72, R60, R74, RZ ;  /* 0x0000004a3c48723c */ /* 0x000ff000000418ff */
[-C--:B------:R-:W-:Y:S08]  /*1a80*/  HMMA.16816.F32.BF16 R64, R64, R98.reuse, RZ ;  /* 0x000000624040723c */ /* 0x080ff000000418ff */
[----:B------:R-:W-:Y:S01]  /*1a90*/  HMMA.16816.F32.BF16 R60, R60, R98, RZ ;  /* 0x000000623c3c723c */ /* 0x000fe200000418ff */
[----:B------:R-:W5:Y:S07]  /*1aa0*/  LDSM.16.M88.4 R96, [R246+0x8100] ;  /* 0x00810000f660783b */ /* 0x000f6e0000000200 */
        /* <DEDUP_REMOVED lines=8> */
[----:B------:R-:W-:Y:S07]  /*1b30*/  LDSM.16.M88.4 R56, [R244+0xa100] ;  /* 0x00a10000f438783b */ /* 0x000fee0000000200 */
[C---:B------:R-:W-:Y:S08]  /*1b40*/  HMMA.16816.F32.BF16 R92, R36.reuse, R52, R92 ;  /* 0x00000034245c723c */ /* 0x040ff0000004185c */
[C---:B------:R-:W-:Y:S08]  /*1b50*/  HMMA.16816.F32.BF16 R84, R36.reuse, R48, R84 ;  /* 0x000000302454723c */ /* 0x040ff00000041854 */
[C---:B------:R-:W-:Y:S08]  /*1b60*/  HMMA.16816.F32.BF16 R76, R36.reuse, R44, R76 ;  /* 0x0000002c244c723c */ /* 0x040ff0000004184c */
[C---:B------:R-:W-:Y:S08]  /*1b70*/  HMMA.16816.F32.BF16 R68, R36.reuse, R40, R68 ;  /* 0x000000282444723c */ /* 0x040ff00000041844 */
[C---:B------:R-:W-:Y:S01]  /*1b80*/  HMMA.16816.F32.BF16 R88, R36.reuse, R54, R88 ;  /* 0x000000362458723c */ /* 0x040fe20000041858 */
[----:B------:R-:W3:Y:S07]  /*1b90*/  LDSM.16.M88.4 R52, [R236] ;  /* 0x00000000ec34783b */ /* 0x000eee0000000200 */
[C---:B------:R-:W-:Y:S01]  /*1ba0*/  HMMA.16816.F32.BF16 R80, R36.reuse, R50, R80 ;  /* 0x000000322450723c */ /* 0x040fe20000041850 */
[----:B------:R-:W4:Y:S07]  /*1bb0*/  LDSM.16.M88.4 R48, [R236+0x800] ;  /* 0x00080000ec30783b */ /* 0x000f2e0000000200 */
[C---:B------:R-:W-:Y:S01]  /*1bc0*/  HMMA.16816.F32.BF16 R72, R36.reuse, R46, R72 ;  /* 0x0000002e2448723c */ /* 0x040fe20000041848 */
[----:B------:R-:W5:Y:S07]  /*1bd0*/  LDSM.16.M88.4 R44, [R236+0x1000] ;  /* 0x00100000ec2c783b */ /* 0x000f6e0000000200 */
[----:B------:R-:W-:Y:S01]  /*1be0*/  HMMA.16816.F32.BF16 R60, R36, R42, R60 ;  /* 0x0000002a243c723c */ /* 0x000fe2000004183c */
[----:B------:R-:W5:Y:S04]  /*1bf0*/  LDSM.16.M88.4 R40, [R236+0x1800] ;  /* 0x00180000ec28783b */ /* 0x000f680000000200 */
[----:B------:R-:W5:Y:S03]  /*1c00*/  LDSM.16.M88.4 R36, [R244+0x8100] ;  /* 0x00810000f424783b */ /* 0x000f660000000200 */
[C---:B-1----:R-:W-:Y:S08]  /*1c10*/  HMMA.16816.F32.BF16 R32, R116.reuse, R112, R32 ;  /* 0x000000707420723c */ /* 0x042ff00000041820 */
[C---:B--2---:R-:W-:Y:S08]  /*1c20*/  HMMA.16816.F32.BF16 R24, R116.reuse, R108, R24 ;  /* 0x0000006c7418723c */ /* 0x044ff00000041818 */
[C---:B---3--:R-:W-:Y:S08]  /*1c30*/  HMMA.16816.F32.BF16 R16, R116.reuse, R104, R16 ;  /* 0x000000687410723c */ /* 0x048ff00000041810 */
[C---:B----4-:R-:W-:Y:S08]  /*1c40*/  HMMA.16816.F32.BF16 R8, R116.reuse, R100, R8 ;  /* 0x000000647408723c */ /* 0x050ff00000041808 */
[C---:B------:R-:W-:Y:S08]  /*1c50*/  HMMA.16816.F32.BF16 R28, R116.reuse, R114, R28 ;  /* 0x00000072741c723c */ /* 0x040ff0000004181c */
[C---:B------:R-:W-:Y:S08]  /*1c60*/  HMMA.16816.F32.BF16 R20, R116.reuse, R110, R20 ;  /* 0x0000006e7414723c */ /* 0x040ff00000041814 */
[C---:B------:R-:W-:Y:S08]  /*1c70*/  HMMA.16816.F32.BF16 R12, R116.reuse, R106, R12 ;  /* 0x0000006a740c723c */ /* 0x040ff0000004180c */
[----:B------:R-:W-:Y:S01]  /*1c80*/  HMMA.16816.F32.BF16 R64, R116, R102, R64 ;  /* 0x000000667440723c */ /* 0x000fe20000041840 */
[----:B------:R-:W-:Y:S07]  /*1c90*/  LDSM.16.M88.4 R116, [R251+0xe100] ;  /* 0x00e10000fb74783b */ /* 0x000fee0000000200 */
[C---:B-----5:R-:W-:Y:S08]  /*1ca0*/  HMMA.16816.F32.BF16 R92, R96.reuse, R112, R92 ;  /* 0x00000070605c723c */ /* 0x060ff0000004185c */
[C---:B------:R-:W-:Y:S01]  /*1cb0*/  HMMA.16816.F32.BF16 R88, R96.reuse, R114, R88 ;  /* 0x000000726058723c */ /* 0x040fe20000041858 */
[----:B------:R-:W1:Y:S07]  /*1cc0*/  LDSM.16.M88.4 R112, [R250+0x6100] ;  /* 0x00610000fa70783b */ /* 0x000e6e0000000200 */
[C---:B------:R-:W-:Y:S08]  /*1cd0*/  HMMA.16816.F32.BF16 R84, R96.reuse, R108, R84 ;  /* 0x0000006c6054723c */ /* 0x040ff00000041854 */
[C---:B------:R-:W-:Y:S01]  /*1ce0*/  HMMA.16816.F32.BF16 R80, R96.reuse, R110, R80 ;  /* 0x0000006e6050723c */ /* 0x040fe20000041850 */
[----:B------:R-:W2:Y:S07]  /*1cf0*/  LDSM.16.M88.4 R108, [R250+0x6900] ;  /* 0x00690000fa6c783b */ /* 0x000eae0000000200 */
[C---:B------:R-:W-:Y:S08]  /*1d00*/  HMMA.16816.F32.BF16 R76, R96.reuse, R104, R76 ;  /* 0x00000068604c723c */ /* 0x040ff0000004184c */
[C---:B------:R-:W-:Y:S01]  /*1d10*/  HMMA.16816.F32.BF16 R72, R96.reuse, R106, R72 ;  /* 0x0000006a6048723c */ /* 0x040fe20000041848 */
[----:B------:R-:W3:Y:S07]  /*1d20*/  LDSM.16.M88.4 R104, [R250+0x7100] ;  /* 0x00710000fa68783b */ /* 0x000eee0000000200 */
[C---:B------:R-:W-:Y:S08]  /*1d30*/  HMMA.16816.F32.BF16 R68, R96.reuse, R100, R68 ;  /* 0x000000646044723c */ /* 0x040ff00000041844 */
[----:B------:R-:W-:Y:S01]  /*1d40*/  HMMA.16816.F32.BF16 R60, R96, R102, R60 ;  /* 0x00000066603c723c */ /* 0x000fe2000004183c */
[----:B------:R-:W4:Y:S04]  /*1d50*/  LDSM.16.M88.4 R100, [R250+0x7900] ;  /* 0x00790000fa64783b */ /* 0x000f280000000200 */
[----:B------:R-:W5:Y:S03]  /*1d60*/  LDSM.16.M88.4 R96, [R251+0xc100] ;  /* 0x00c10000fb60783b */ /* 0x000f660000000200 */
        /* <DEDUP_REMOVED lines=21> */
[----:B------:R-:W4:Y:S03]  /*1ec0*/  LDSM.16.M88.4 R36, [R247+0xc100] ;  /* 0x00c10000f724783b */ /* 0x000f260000000200 */
[C---:B-1----:R-:W-:Y:S08]  /*1ed0*/  HMMA.16816.F32.BF16 R32, R116.reuse, R112, R32 ;  /* 0x000000707420723c */ /* 0x042ff00000041820 */
[C---:B------:R-:W-:Y:S08]  /*1ee0*/  HMMA.16816.F32.BF16 R28, R116.reuse, R114, R28 ;  /* 0x00000072741c723c */ /* 0x040ff0000004181c */
[C---:B--2---:R-:W-:Y:S08]  /*1ef0*/  HMMA.16816.F32.BF16 R24, R116.reuse, R108, R24 ;  /* 0x0000006c7418723c */ /* 0x044ff00000041818 */
[C---:B------:R-:W-:Y:S08]  /*1f00*/  HMMA.16816.F32.BF16 R20, R116.reuse, R110, R20 ;  /* 0x0000006e7414723c */ /* 0x040ff00000041814 */
[C---:B---3--:R-:W-:Y:S08]  /*1f10*/  HMMA.16816.F32.BF16 R16, R116.reuse, R104, R16 ;  /* 0x000000687410723c */ /* 0x048ff00000041810 */
[C---:B------:R-:W-:Y:S08]  /*1f20*/  HMMA.16816.F32.BF16 R12, R116.reuse, R106, R12 ;  /* 0x0000006a740c723c */ /* 0x040ff0000004180c */
[C---:B----4-:R-:W-:Y:S08]  /*1f30*/  HMMA.16816.F32.BF16 R8, R116.reuse, R100, R8 ;  /* 0x000000647408723c */ /* 0x050ff00000041808 */
[----:B------:R-:W-:Y:S01]  /*1f40*/  HMMA.16816.F32.BF16 R64, R116, R102, R64 ;  /* 0x000000667440723c */ /* 0x000fe20000041840 */
[----:B------:R-:W-:Y:S07]  /*1f50*/  LDSM.16.M88.4 R116, [R246+0xc100] ;  /* 0x00c10000f674783b */ /* 0x000fee0000000200 */
[C---:B-----5:R-:W-:Y:S08]  /*1f60*/  HMMA.16816.F32.BF16 R92, R96.reuse, R112, R92 ;  /* 0x00000070605c723c */ /* 0x060ff0000004185c */
        /* <DEDUP_REMOVED lines=9> */
[----:B------:R-:W-:Y:S01]  /*2000*/  HMMA.16816.F32.BF16 R60, R96, R102, R60 ;  /* 0x00000066603c723c */ /* 0x000fe2000004183c */
[----:B------:R-:W3:Y:S04]  /*2010*/  LDSM.16.M88.4 R100, [R245+0x7100] ;  /* 0x00710000f564783b */ /* 0x000ee80000000200 */
[----:B------:R-:W4:Y:S03]  /*2020*/  LDSM.16.M88.4 R96, [R245+0x7900] ;  /* 0x00790000f560783b */ /* 0x000f260000000200 */
        /* <DEDUP_REMOVED lines=14> */
[----:B------:R-:W5:Y:S07]  /*2110*/  LDSM.16.M88.4 R48, [R236+0x2000] ;  /* 0x00200000ec30783b */ /* 0x000f6e0000000200 */
[C---:B------:R-:W-:Y:S08]  /*2120*/  HMMA.16816.F32.BF16 R76, R36.reuse, R44, R76 ;  /* 0x0000002c244c723c */ /* 0x040ff0000004184c */
[C---:B------:R-:W-:Y:S01]  /*2130*/  HMMA.16816.F32.BF16 R72, R36.reuse, R46, R72 ;  /* 0x0000002e2448723c */ /* 0x040fe20000041848 */
[----:B------:R-:W2:Y:S07]  /*2140*/  LDSM.16.M88.4 R44, [R236+0x2800] ;  /* 0x00280000ec2c783b */ /* 0x000eae0000000200 */
[C---:B------:R-:W-:Y:S08]  /*2150*/  HMMA.16816.F32.BF16 R68, R36.reuse, R40, R68 ;  /* 0x000000282444723c */ /* 0x040ff00000041844 */
[----:B------:R-:W-:Y:S01]  /*2160*/  HMMA.16816.F32.BF16 R60, R36, R42, R60 ;  /* 0x0000002a243c723c */ /* 0x000fe2000004183c */
[----:B------:R-:W3:Y:S04]  /*2170*/  LDSM.16.M88.4 R40, [R236+0x3000] ;  /* 0x00300000ec28783b */ /* 0x000ee80000000200 */
[----:B------:R-:W4:Y:S01]  /*2180*/  LDSM.16.M88.4 R36, [R236+0x3800] ;  /* 0x00380000ec24783b */ /* 0x000f220000000200 */
[----:B------:R-:W-:-:S04]  /*2190*/  DEPBAR.LE SB0, 0x0 ;  /* 0x000080000000791a */ /* 0x000fc80000000000 */
[C---:B-1----:R-:W-:Y:S08]  /*21a0*/  HMMA.16816.F32.BF16 R32, R112.reuse, R108, R32 ;  /* 0x0000006c7020723c */ /* 0x042ff00000041820 */
[C---:B------:R-:W-:Y:S08]  /*21b0*/  HMMA.16816.F32.BF16 R28, R112.reuse, R110, R28 ;  /* 0x0000006e701c723c */ /* 0x040ff0000004181c */
[C---:B--2---:R-:W-:Y:S08]  /*21c0*/  HMMA.16816.F32.BF16 R24, R112.reuse, R104, R24 ;  /* 0x000000687018723c */ /* 0x044ff00000041818 */
[C---:B------:R-:W-:Y:S08]  /*21d0*/  HMMA.16816.F32.BF16 R20, R112.reuse, R106, R20 ;  /* 0x0000006a7014723c */ /* 0x040ff00000041814 */
[C---:B---3--:R-:W-:Y:S08]  /*21e0*/  HMMA.16816.F32.BF16 R16, R112.reuse, R100, R16 ;  /* 0x000000647010723c */ /* 0x048ff00000041810 */
[C---:B------:R-:W-:Y:S08]  /*21f0*/  HMMA.16816.F32.BF16 R12, R112.reuse, R102, R12 ;  /* 0x00000066700c723c */ /* 0x040ff0000004180c */
[C---:B----4-:R-:W-:Y:S08]  /*2200*/  HMMA.16816.F32.BF16 R8, R112.reuse, R96, R8 ;  /* 0x000000607008723c */ /* 0x050ff00000041808 */
[----:B------:R-:W-:Y:S08]  /*2210*/  HMMA.16816.F32.BF16 R64, R112, R98, R64 ;  /* 0x000000627040723c */ /* 0x000ff00000041840 */
        /* <DEDUP_REMOVED lines=26> */
[----:B------:R-:W-:-:S04]  /*23c0*/  ULEA.HI.SX32 UR5, UR18, 0xfffffffe, 0x1a ;  /* 0xfffffffe12057891 */ /* 0x000fc8000f8fd23f */
[----:B------:R-:W-:Y:S02]  /*23d0*/  USHF.R.S32.HI UR4, URZ, 0x1f, UR5 ;  /* 0x0000001f3f047899 */ /* 0x000fe40008011405 */
[----:B------:R-:W-:Y:S01]  /*23e0*/  UIMAD UR9, UR9, UR5, URZ ;  /* 0x00000005090972a4 */ /* 0x000fe2000f8e023f */
[----:B------:R-:W-:Y:S01]  /*23f0*/  IMAD.WIDE.U32 R36, R2, UR5, R122 ;  /* 0x0000000502247c25 */ /* 0x000fe2000f8e007a */
[----:B------:R-:W-:Y:S02]  /*2400*/  USHF.L.U32 UR5, UR6, 0x5, URZ ;  /* 0x0000000506057899 */ /* 0x000fe4000800063f */
[----:B------:R-:W-:Y:S02]  /*2410*/  UIMAD UR4, UR4, UR10, UR9 ;  /* 0x0000000a040472a4 */ /* 0x000fe4000f8e0209 */
[----:B------:R-:W-:Y:S01]  /*2420*/  LEA R48, P2, R36, c[0x0][0x1c8], 0x1 ;  /* 0x0000720024307a11 */ /* 0x000fe200078408ff */
[----:B------:R-:W-:Y:S01]  /*2430*/  USHF.L.U64.HI UR6, UR6, 0x5, UR7 ;  /* 0x0000000506067899 */ /* 0x000fe20008010207 */
[----:B------:R-:W-:Y:S01]  /*2440*/  IMAD.U32 R0, RZ, RZ, UR5 ;  /* 0x00000005ff007e24 */ /* 0x000fe2000f8e00ff */
[----:B------:R-:W-:Y:S01]  /*2450*/  UIADD3 UR7, UP0, UR20, 0x80, URZ ;  /* 0x0000008014077890 */ /* 0x000fe2000ff1e03f */
[----:B------:R-:W-:-:S02]  /*2460*/  IADD3 R2, R37, UR4, RZ ;  /* 0x0000000425027c10 */ /* 0x000fc4000fffe0ff */
[----:B------:R-:W-:Y:S01]  /*2470*/  IADD3 R46, P5, R48, UR5, RZ ;  /* 0x00000005302e7c10 */ /* 0x000fe2000ffbe0ff */
[----:B------:R-:W-:Y:S01]  /*2480*/  UIADD3.X UR4, URZ, UR14, URZ, UP0, !UPT ;  /* 0x0000000e3f047290 */ /* 0x000fe200087fe43f */
[----:B------:R-:W-:Y:S01]  /*2490*/  LEA.HI.X R49, R36, c[0x0][0x1cc], R2, 0x1, P2 ;  /* 0x0000730024317a11 */ /* 0x000fe200010f0c02 */
[----:B------:R-:W-:Y:S01]  /*24a0*/  IMAD.SHL.U32 R2, R120, 0x2, RZ ;  /* 0x0000000278027824 */ /* 0x000fe200078e00ff */
[----:B------:R-:W-:Y:S02]  /*24b0*/  IADD3 R44, P4, P2, R0, 0x80, R48 ;  /* 0x00000080002c7810 */ /* 0x000fe40007a9e030 */
[----:B------:R-:W-:Y:S02]  /*24c0*/  IADD3.X R47, R49, UR6, RZ, P5, !PT ;  /* 0x00000006312f7c10 */ /* 0x000fe4000affe4ff */
[----:B------:R-:W-:Y:S01]  /*24d0*/  IADD3 R42, P6, R46, UR5, RZ ;  /* 0x000000052e2a7c10 */ /* 0x000fe2000ffde0ff */
[----:B------:R-:W-:Y:S01]  /*24e0*/  @!PT LDS RZ, [RZ] ;  /* 0x00000000fffff984 */ /* 0x000fe20000000800 */
[----:B------:R-:W-:Y:S01]  /*24f0*/  @!PT LDS RZ, [RZ] ;  /* 0x00000000fffff984 */ /* 0x000fe20000000800 */
[----:B------:R-:W-:Y:S01]  /*2500*/  @!PT LDS RZ, [RZ] ;  /* 0x00000000fffff984 */ /* 0x000fe20000000800 */
[----:B------:R1:W-:Y:S01]  /*2510*/  LDGSTS.E.BYPASS.LTC128B.128 [R2+0x4100], [R48.64], !P3 ;  /* 0x0410000030027fae */ /* 0x0003e2000d901d56 */
[----:B------:R-:W-:-:S02]  /*2520*/  IADD3.X R45, RZ, UR6, R49, P4, P2 ;  /* 0x00000006ff2d7c10 */ /* 0x000fc4000a7e4431 */
[----:B------:R-:W-:Y:S01]  /*2530*/  IADD3 R40, P5, R46, UR7, RZ ;  /* 0x000000072e287c10 */ /* 0x000fe2000ffbe0ff */
[----:B------:R1:W-:Y:S01]  /*2540*/  LDGSTS.E.BYPASS.LTC128B.128 [R2+0x6100], [R48.64+0x80], !P0 ;  /* 0x0610008030027fae */ /* 0x0003e2000c101d56 */
[C---:B------:R-:W-:Y:S02]  /*2550*/  IADD3 R38, P4, R42.reuse, UR5, RZ ;  /* 0x000000052a267c10 */ /* 0x040fe4000ff9e0ff */
[C---:B------:R-:W-:Y:S01]  /*2560*/  IADD3.X R43, R47.reuse, UR6, RZ, P6, !PT ;  /* 0x000000062f2b7c10 */ /* 0x040fe2000b7fe4ff */
        /* <DEDUP_REMOVED lines=8> */
[----:B------:R1:W-:Y:S04]  /*25f0*/  LDGSTS.E.BYPASS.LTC128B.128 [R2+0x5900], [R38.64], !P3 ;  /* 0x0590000026027fae */ /* 0x0003e8000d901d56 */
[----:B------:R1:W-:Y:S02]  /*2600*/  LDGSTS.E.BYPASS.LTC128B.128 [R2+0x7900], [R36.64], !P0 ;  /* 0x0790000024027fae */ /* 0x0003e4000c101d56 */
.L_x_644:
[----:B------:R-:W-:Y:S01]  /*2610*/  SHF.R.S32.HI R0, RZ, 0x1f, R3 ;  /* 0x0000001fff007819 */ /* 0x000fe20000011403 */
[----:B------:R-:W-:Y:S01]  /*2620*/  UIMAD UR8, UR13, -0x40, UR8 ;  /* 0xffffffc00d0878a4 */ /* 0x000fe2000f8e0208 */
[----:B------:R-:W-:Y:S01]  /*2630*/  IMAD.SHL.U32 R248, R6, 0x2, RZ ;  /* 0x0000000206f87824 */ /* 0x000fe200078e00ff */
[----:B------:R-:W0:Y:S01]  /*2640*/  LDGDEPBAR ;  /* 0x00000000000079af */ /* 0x000e220000000000 */
[----:B-1----:R-:W-:-:S02]  /*2650*/  LEA.HI R2, R0, R3, RZ, 0x2 ;  /* 0x0000000300027211 */ /* 0x002fc400078f10ff */
[--C-:B------:R-:W-:Y:S01]  /*2660*/  IMAD R242, R5, 0x2, R248.reuse ;  /* 0x0000000205f27824 */ /* 0x100fe200078e02f8 */
[----:B------:R-:W-:Y:S01]  /*2670*/  LDSM.16.MT88.4 R180, [R248+0x900] ;  /* 0x00090000f8b4783b */ /* 0x000fe20000004200 */
[----:B------:R-:W-:Y:S02]  /*2680*/  IMAD.U32 R0, RZ, RZ, UR8 ;  /* 0x00000008ff007e24 */ /* 0x000fe4000f8e00ff */
[C---:B------:R-:W-:Y:S01]  /*2690*/  IMAD R241, R4.reuse, 0x2, R248 ;  /* 0x0000000204f17824 */ /* 0x040fe200078e02f8 */
[----:B------:R1:W-:Y:S01]  /*26a0*/  STL [R1+0x28], R2 ;  /* 0x0000280201007387 */ /* 0x0003e20000100800 */
[----:B------:R-:W-:-:S03]  /*26b0*/  IMAD R240, R4, 0x2, R242 ;  /* 0x0000000204f07824 */ /* 0x000fc600078e02f2 */
[----:B------:R-:W-:Y:S04]  /*26c0*/  LDSM.16.MT88.4 R44, [R242+0x100] ;  /* 0x00010000f22c783b */ /* 0x000fe80000004200 */
[----:B------:R-:W-:Y:S04]  /*26d0*/  LDSM.16.MT88.4 R128, [R248+0x2100] ;  /* 0x00210000f880783b */ /* 0x000fe80000004200 */
[----:B------:R-:W-:Y:S04]  /*26e0*/  LDSM.16.MT88.4 R144, [R242+0x2100] ;  /* 0x00210000f290783b */ /* 0x000fe80000004200 */
[----:B------:R-:W-:Y:S04]  /*26f0*/  LDSM.16.MT88.4 R96, [R241+0x100] ;  /* 0x00010000f160783b */ /* 0x000fe80000004200 */
[----:B------:R-:W-:Y:S04]  /*2700*/  LDSM.16.MT88.4 R112, [R240+0x100] ;  /* 0x00010000f070783b */ /* 0x000fe80000004200 */
[----:B------:R-:W-:Y:S01]  /*2710*/  LDSM.16.MT88.4 R160, [R241+0x2100] ;  /* 0x00210000f1a0783b */ /* 0x000fe20000004200 */
[----:B-1----:R-:W-:-:S05]  /*2720*/  LOP3.LUT R2, R2, 0x7ffffffc, RZ, 0xc0, !PT ;  /* 0x7ffffffc02027812 */ /* 0x002fca00078ec0ff */
[----:B------:R-:W-:-:S04]  /*2730*/  IMAD.IADD R3, R3, 0x1, -R2 ;  /* 0x0000000103037824 */ /* 0x000fc800078e0a02 */
[----:B------:R-:W-:-:S05]  /*2740*/  IMAD R3, R3, -0x2, R0 ;  /* 0xfffffffe03037824 */ /* 0x000fca00078e0200 */
[C---:B------:R-:W-:Y:S02]  /*2750*/  ISETP.GT.AND P4, PT, R3.reuse, RZ, PT ;  /* 0x000000ff0300720c */ /* 0x040fe40003f84270 */
[C---:B------:R-:W-:Y:S02]  /*2760*/  ISETP.GT.AND P2, PT, R3.reuse, 0x1, PT ;  /* 0x000000010300780c */ /* 0x040fe40003f44270 */
[----:B------:R-:W-:Y:S02]  /*2770*/  ISETP.GT.AND P6, PT, R3, 0x8, PT ;  /* 0x000000080300780c */ /* 0x000fe40003fc4270 */
[----:B------:R-:W-:Y:S02]  /*2780*/  FSEL R41, R92, -INF , P4 ;  /* 0xff8000005c297808 */ /* 0x000fe40002000000 */
[----:B------:R-:W-:Y:S02]  /*2790*/  FSEL R93, R93, -INF , P2 ;  /* 0xff8000005d5d7808 */ /* 0x000fe40001000000 */
[----:B------:R-:W-:-:S02]  /*27a0*/  ISETP.GT.AND P5, PT, R3, 0x9, PT ;  /* 0x000000090300780c */ /* 0x000fc40003fa4270 */
[----:B------:R-:W-:Y:S02]  /*27b0*/  FSEL R43, R88, -INF , P6 ;  /* 0xff800000582b7808 */ /* 0x000fe40003000000 */
[----:B------:R-:W-:Y:S02]  /*27c0*/  FMNMX.FTZ R36, R41, R93, !PT ;  /* 0x0000005d29247209 */ /* 0x000fe40007810000 */
[----:B------:R-:W-:Y:S02]  /*27d0*/  FSEL R34, R34, -INF , P4 ;  /* 0xff80000022227808 */ /* 0x000fe40002000000 */
[----:B------:R-:W-:Y:S02]  /*27e0*/  FSEL R37, R32, -INF , P4 ;  /* 0xff80000020257808 */ /* 0x000fe40002000000 */
[----:B------:R-:W-:Y:S02]  /*27f0*/  FSEL R94, R94, -INF , P4 ;  /* 0xff8000005e5e7808 */ /* 0x000fe40002000000 */
[----:B------:R-:W-:-:S02]  /*2800*/  FSEL R35, R35, -INF , P2 ;  /* 0xff80000023237808 */ /* 0x000fc40001000000 */
[----:B------:R-:W-:Y:S02]  /*2810*/  FSEL R33, R33, -INF , P2 ;  /* 0xff80000021217808 */ /* 0x000fe40001000000 */
[----:B------:R-:W-:Y:S02]  /*2820*/  FSEL R95, R95, -INF , P2 ;  /* 0xff8000005f5f7808 */ /* 0x000fe40001000000 */
[C---:B------:R-:W-:Y:S02]  /*2830*/  ISETP.GT.AND P4, PT, R3.reuse, 0x10, PT ;  /* 0x000000100300780c */ /* 0x040fe40003f84270 */
[----:B------:R-:W-:Y:S02]  /*2840*/  FSEL R32, R30, -INF , P6 ;  /* 0xff8000001e207808 */ /* 0x000fe40003000000 */
[----:B------:R-:W-:Y:S02]  /*2850*/  ISETP.GT.AND P2, PT, R3, 0x11, PT ;  /* 0x000000110300780c */ /* 0x000fe40003f44270 */
[----:B------:R-:W-:-:S02]  /*2860*/  FSEL R30, R31, -INF , P5 ;  /* 0xff8000001f1e7808 */ /* 0x000fc40002800000 */
[----:B------:R-:W-:Y:S02]  /*2870*/  FSEL R89, R89, -INF , P5 ;  /* 0xff80000059597808 */ /* 0x000fe40002800000 */
[----:B------:R-:W-:Y:S02]  /*2880*/  FMNMX.FTZ R36, R43, R36, !PT ;  /* 0x000000242b247209 */ /* 0x000fe40007810000 */
[----:B------:R-:W-:Y:S02]  /*2890*/  FSEL R31, R29, -INF , P5 ;  /* 0xff8000001d1f7808 */ /* 0x000fe40002800000 */
[----:B------:R-:W-:Y:S02]  /*28a0*/  FSEL R29, R24, -INF , P4 ;  /* 0xff800000181d7808 */ /* 0x000fe40002000000 */
[----:B------:R-:W-:Y:S02]  /*28b0*/  FSEL R24, R27, -INF , P2 ;  /* 0xff8000001b187808 */ /* 0x000fe40001000000 */
[----:B------:R-:W-:-:S02]  /*28c0*/  FSEL R27, R84, -INF , P4 ;  /* 0xff800000541b7808 */ /* 0x000fc40002000000 */
[----:B------:R-:W-:Y:S02]  /*28d0*/  FMNMX.FTZ R36, R89, R36, !PT ;  /* 0x0000002459247209 */ /* 0x000fe40007810000 */
[----:B------:R-:W-:Y:S02]  /*28e0*/  FSEL R26, R26, -INF , P4 ;  /* 0xff8000001a1a7808 */ /* 0x000fe40002000000 */
[----:B------:R-:W-:Y:S02]  /*28f0*/  FSEL R25, R25, -INF , P2 ;  /* 0xff80000019197808 */ /* 0x000fe40001000000 */
[----:B------:R-:W-:Y:S02]  /*2900*/  FSEL R86, R86, -INF , P4 ;  /* 0xff80000056567808 */ /* 0x000fe40002000000 */
[----:B------:R-:W-:Y:S02]  /*2910*/  FSEL R2, R87, -INF , P2 ;  /* 0xff80000057027808 */ /* 0x000fe40001000000 */
[----:B------:R-:W-:-:S02]  /*2920*/  FSEL R85, R85, -INF , P2 ;  /* 0xff80000055557808 */ /* 0x000fc40001000000 */
[----:B------:R-:W-:Y:S02]  /*2930*/  FSEL R0, R91, -INF , P5 ;  /* 0xff8000005b007808 */ /* 0x000fe40002800000 */
[C---:B------:R-:W-:Y:S02]  /*2940*/  ISETP.GT.AND P4, PT, R3.reuse, 0x19, PT ;  /* 0x000000190300780c */ /* 0x040fe40003f84270 */
[C---:B------:R-:W-:Y:S02]  /*2950*/  ISETP.GT.AND P2, PT, R3.reuse, 0x20, PT ;  /* 0x000000200300780c */ /* 0x040fe40003f44270 */
[----:B------:R-:W-:Y:S02]  /*2960*/  ISETP.GT.AND P5, PT, R3, 0x18, PT ;  /* 0x000000180300780c */ /* 0x000fe40003fa4270 */
[----:B------:R-:W-:Y:S02]  /*2970*/  FMNMX.FTZ R36, R27, R36, !PT ;  /* 0x000000241b247209 */ /* 0x000fe40007810000 */
[----:B------:R-:W-:-:S02]  /*2980*/  FSEL R39, R28, -INF , P6 ;  /* 0xff8000001c277808 */ /* 0x000fc40003000000 */
[----:B------:R-:W-:Y:S02]  /*2990*/  FSEL R28, R23, -INF , P4 ;  /* 0xff800000171c7808 */ /* 0x000fe40002000000 */
[----:B------:R-:W-:Y:S02]  /*29a0*/  FSEL R226, R18, -INF , P2 ;  /* 0xff80000012e27808 */ /* 0x000fe40001000000 */
[----:B------:R-:W-:Y:S02]  /*29b0*/  FSEL R23, R80, -INF , P5 ;  /* 0xff80000050177808 */ /* 0x000fe40002800000 */
[----:B------:R-:W-:Y:S02]  /*29c0*/  FMNMX.FTZ R18, R85, R36, !PT ;  /* 0x0000002455127209 */ /* 0x000fe40007810000 */
[----:B------:R-:W-:Y:S02]  /*29d0*/  FSEL R151, R16, -INF , P2 ;  /* 0xff80000010977808 */ /* 0x000fe40001000000 */
[----:B------:R-:W-:-:S02]  /*29e0*/  FSEL R7, R20, -INF , P5 ;  /* 0xff80000014077808 */ /* 0x000fc40002800000 */
[----:B------:R-:W-:Y:S02]  /*29f0*/  FSEL R81, R81, -INF , P4 ;  /* 0xff80000051517808 */ /* 0x000fe40002000000 */
[----:B------:R-:W-:Y:S02]  /*2a00*/  FMNMX.FTZ R16, R23, R18, !PT ;  /* 0x0000001217107209 */ /* 0x000fe40007810000 */
[----:B------:R-:W-:Y:S02]  /*2a10*/  FSEL R21, R21, -INF , P4 ;  /* 0xff80000015157808 */ /* 0x000fe40002000000 */
[----:B------:R-:W-:Y:S02]  /*2a20*/  FSEL R20, R83, -INF , P4 ;  /* 0xff80000053147808 */ /* 0x000fe40002000000 */
[----:B------:R-:W-:Y:S02]  /*2a30*/  ISETP.GT.AND P4, PT, R3, 0x21, PT ;  /* 0x000000210300780c */ /* 0x000fe40003f84270 */
[----:B------:R-:W-:-:S02]  /*2a40*/  FSEL R231, R76, -INF , P2 ;  /* 0xff8000004ce77808 */ /* 0x000fc40001000000 */
[----:B------:R-:W-:Y:S02]  /*2a50*/  FMNMX.FTZ R16, R81, R16, !PT ;  /* 0x0000001051107209 */ /* 0x000fe40007810000 */
[----:B------:R-:W-:Y:S02]  /*2a60*/  FSEL R228, R19, -INF , P4 ;  /* 0xff80000013e47808 */ /* 0x000fe40002000000 */
[----:B------:R-:W-:Y:S02]  /*2a70*/  FSEL R164, R17, -INF , P4 ;  /* 0xff80000011a47808 */ /* 0x000fe40002000000 */
[----:B------:R-:W-:Y:S02]  /*2a80*/  FSEL R148, R79, -INF , P4 ;  /* 0xff8000004f947808 */ /* 0x000fe40002000000 */
[----:B------:R-:W-:Y:S02]  /*2a90*/  FSEL R224, R77, -INF , P4 ;  /* 0xff8000004de07808 */ /* 0x000fe40002000000 */
[----:B------:R-:W-:-:S02]  /*2aa0*/  ISETP.GT.AND P4, PT, R3, 0x28, PT ;  /* 0x000000280300780c */ /* 0x000fc40003f84270 */
[----:B------:R-:W-:Y:S02]  /*2ab0*/  FMNMX.FTZ R17, R231, R16, !PT ;  /* 0x00000010e7117209 */ /* 0x000fe40007810000 */
[----:B------:R-:W-:Y:S02]  /*2ac0*/  FSEL R78, R78, -INF , P2 ;  /* 0xff8000004e4e7808 */ /* 0x000fe40001000000 */
[----:B------:R-:W-:Y:S02]  /*2ad0*/  FSEL R230, R14, -INF , P4 ;  /* 0xff8000000ee67808 */ /* 0x000fe40002000000 */
[----:B------:R-:W-:Y:S02]  /*2ae0*/  ISETP.GT.AND P2, PT, R3, 0x29, PT ;  /* 0x000000290300780c */ /* 0x000fe40003f44270 */
[----:B------:R-:W-:Y:S02]  /*2af0*/  FSEL R101, R72, -INF , P4 ;  /* 0xff80000048657808 */ /* 0x000fe40002000000 */
[----:B------:R-:W-:-:S02]  /*2b00*/  FMNMX.FTZ R14, R224, R17, !PT ;  /* 0x00000011e00e7209 */ /* 0x000fc40007810000 */
[----:B------:R-:W-:Y:S01]  /*2b10*/  FSEL R22, R22, -INF , P5 ;  /* 0xff80000016167808 */ /* 0x000fe20002800000 */
[----:B------:R-:W-:Y:S01]  /*2b20*/  LDSM.16.MT88.4 R16, [R242+0x2900] ;  /* 0x00290000f210783b */ /* 0x000fe20000004200 */
[----:B------:R-:W-:Y:S02]  /*2b30*/  FSEL R82, R82, -INF , P5 ;  /* 0xff80000052527808 */ /* 0x000fe40002800000 */
[----:B------:R-:W-:Y:S02]  /*2b40*/  FSEL R165, R12, -INF , P4 ;  /* 0xff8000000ca57808 */ /* 0x000fe40002000000 */
[----:B------:R-:W-:Y:S02]  /*2b50*/  ISETP.GT.AND P5, PT, R3, 0x30, PT ;  /* 0x000000300300780c */ /* 0x000fe40003fa4270 */
[----:B------:R-:W-:Y:S02]  /*2b60*/  FSEL R100, R73, -INF , P2 ;  /* 0xff80000049647808 */ /* 0x000fe40001000000 */
[----:B------:R-:W-:-:S02]  /*2b70*/  FMNMX.FTZ R12, R101, R14, !PT ;  /* 0x0000000e650c7209 */ /* 0x000fc40007810000 */
[----:B------:R-:W-:Y:S02]  /*2b80*/  FSEL R90, R90, -INF , P6 ;  /* 0xff8000005a5a7808 */ /* 0x000fe40003000000 */
[C---:B------:R-:W-:Y:S02]  /*2b90*/  ISETP.GT.AND P6, PT, R3.reuse, 0x31, PT ;  /* 0x000000310300780c */ /* 0x040fe40003fc4270 */
[----:B------:R-:W-:Y:S02]  /*2ba0*/  FSEL R227, R68, -INF , P5 ;  /* 0xff80000044e37808 */ /* 0x000fe40002800000 */
[----:B------:R-:W-:Y:S02]  /*2bb0*/  FMNMX.FTZ R12, R100, R12, !PT ;  /* 0x0000000c640c7209 */ /* 0x000fe40007810000 */
        /* <DEDUP_REMOVED lines=10> */
[----:B------:R-:W-:Y:S02]  /*2c60*/  FMNMX.FTZ R12, R215, R12, !PT ;  /* 0x0000000cd70c7209 */ /* 0x000fe40007810000 */
[----:B------:R-:W-:Y:S02]  /*2c70*/  FSEL R166, R13, -INF , P2 ;  /* 0xff8000000da67808 */ /* 0x000fe40001000000 */
[----:B------:R-:W-:Y:S01]  /*2c80*/  FMNMX.FTZ R13, R94, R95, !PT ;  /* 0x0000005f5e0d7209 */ /* 0x000fe20007810000 */
[----:B------:R-:W1:Y:S01]  /*2c90*/  SHFL.BFLY PT, R15, R12, 0x2, 0x1f ;  /* 0x0c401f000c0f7f89 */ /* 0x000e6200000e0000 */
[----:B------:R-:W-:-:S02]  /*2ca0*/  FSEL R150, R75, -INF , P2 ;  /* 0xff8000004b967808 */ /* 0x000fc40001000000 */
[----:B------:R-:W-:Y:S02]  /*2cb0*/  FMNMX.FTZ R13, R90, R13, !PT ;  /* 0x0000000d5a0d7209 */ /* 0x000fe40007810000 */
[----:B------:R-:W-:Y:S02]  /*2cc0*/  FSEL R220, R71, -INF , P6 ;  /* 0xff80000047dc7808 */ /* 0x000fe40003000000 */
[----:B------:R-:W-:Y:S02]  /*2cd0*/  FMNMX.FTZ R13, R0, R13, !PT ;  /* 0x0000000d000d7209 */ /* 0x000fe40007810000 */
[----:B------:R-:W-:Y:S02]  /*2ce0*/  FSEL R218, R62, -INF , P5 ;  /* 0xff8000003eda7808 */ /* 0x000fe40002800000 */
[----:B------:R-:W-:Y:S02]  /*2cf0*/  FMNMX.FTZ R13, R86, R13, !PT ;  /* 0x0000000d560d7209 */ /* 0x000fe40007810000 */
[----:B------:R-:W-:-:S02]  /*2d00*/  FSEL R216, R63, -INF , P4 ;  /* 0xff8000003fd87808 */ /* 0x000fc40002000000 */
[----:B------:R-:W-:Y:S02]  /*2d10*/  FMNMX.FTZ R13, R2, R13, !PT ;  /* 0x0000000d020d7209 */ /* 0x000fe40007810000 */
[----:B------:R-:W-:Y:S02]  /*2d20*/  FSEL R225, R9, -INF , P6 ;  /* 0xff80000009e17808 */ /* 0x000fe40003000000 */
[----:B------:R-:W-:Y:S02]  /*2d30*/  FMNMX.FTZ R13, R82, R13, !PT ;  /* 0x0000000d520d7209 */ /* 0x000fe40007810000 */
[----:B------:R-:W-:Y:S02]  /*2d40*/  FSEL R221, R64, -INF , P5 ;  /* 0xff80000040dd7808 */ /* 0x000fe40002800000 */
[----:B------:R-:W-:Y:S02]  /*2d50*/  FSEL R217, R65, -INF , P4 ;  /* 0xff80000041d97808 */ /* 0x000fe40002000000 */
[----:B-1----:R-:W-:-:S02]  /*2d60*/  FMNMX.FTZ R15, R12, R15, !PT ;  /* 0x0000000f0c0f7209 */ /* 0x002fc40007810000 */
[----:B------:R-:W-:Y:S02]  /*2d70*/  FMNMX.FTZ R12, R20, R13, !PT ;  /* 0x0000000d140c7209 */ /* 0x000fe40007810000 */
[----:B------:R-:W-:Y:S01]  /*2d80*/  FMNMX.FTZ R13, R34, R35, !PT ;  /* 0x00000023220d7209 */ /* 0x000fe20007810000 */
[----:B------:R-:W1:Y:S01]  /*2d90*/  SHFL.BFLY PT, R196, R15, 0x1, 0x1f ;  /* 0x0c201f000fc47f89 */ /* 0x000e6200000e0000 */
[----:B------:R-:W-:Y:S02]  /*2da0*/  FSEL R209, R11, -INF , P6 ;  /* 0xff8000000bd17808 */ /* 0x000fe40003000000 */
[----:B------:R-:W-:Y:S02]  /*2db0*/  FMNMX.FTZ R13, R32, R13, !PT ;  /* 0x0000000d200d7209 */ /* 0x000fe40007810000 */
[----:B------:R-:W-:Y:S02]  /*2dc0*/  FSEL R208, R66, -INF , P5 ;  /* 0xff80000042d07808 */ /* 0x000fe40002800000 */
[----:B------:R-:W-:-:S02]  /*2dd0*/  FMNMX.FTZ R13, R30, R13, !PT ;  /* 0x0000000d1e0d7209 */ /* 0x000fc40007810000 */
[----:B------:R-:W-:Y:S02]  /*2de0*/  FSEL R207, R67, -INF , P4 ;  /* 0xff80000043cf7808 */ /* 0x000fe40002000000 */
[----:B------:R-:W-:-:S04]  /*2df0*/  FMNMX.FTZ R13, R26, R13, !PT ;  /* 0x0000000d1a0d7209 */ /* 0x000fc80007810000 */
[----:B------:R-:W-:-:S04]  /*2e00*/  FMNMX.FTZ R13, R24, R13, !PT ;  /* 0x0000000d180d7209 */ /* 0x000fc80007810000 */
[----:B------:R-:W-:-:S04]  /*2e10*/  FMNMX.FTZ R13, R22, R13, !PT ;  /* 0x0000000d160d7209 */ /* 0x000fc80007810000 */
[----:B------:R-:W-:Y:S02]  /*2e20*/  FMNMX.FTZ R13, R28, R13, !PT ;  /* 0x0000000d1c0d7209 */ /* 0x000fe40007810000 */
[----:B-1----:R-:W-:Y:S02]  /*2e30*/  FMNMX.FTZ R196, R15, R196, !PT ;  /* 0x000000c40fc47209 */ /* 0x002fe40007810000 */
[----:B------:R-:W-:Y:S02]  /*2e40*/  FMNMX.FTZ R13, R226, R13, !PT ;  /* 0x0000000de20d7209 */ /* 0x000fe40007810000 */
[C---:B------:R-:W-:Y:S01]  /*2e50*/  FSETP.NEU.FTZ.AND P2, PT, R196.reuse, -INF , PT ;  /* 0xff800000c400780b */ /* 0x040fe20003f5d000 */
[----:B------:R-:W-:Y:S01]  /*2e60*/  FMUL.FTZ R214, R196, c[0x0][0x2d0] ;  /* 0x0000b400c4d67a20 */ /* 0x000fe20000410000 */
[----:B------:R-:W-:-:S04]  /*2e70*/  FMNMX.FTZ R13, R228, R13, !PT ;  /* 0x0000000de40d7209 */ /* 0x000fc80007810000 */
[----:B------:R-:W-:Y:S02]  /*2e80*/  FSEL R214, R214, RZ, P2 ;  /* 0x000000ffd6d67208 */ /* 0x000fe40001000000 */
[----:B------:R-:W-:Y:S02]  /*2e90*/  ISETP.GT.AND P2, PT, R3, 0x30, PT ;  /* 0x000000300300780c */ /* 0x000fe40003f44270 */
[----:B------:R-:W-:Y:S01]  /*2ea0*/  FMNMX.FTZ R3, R78, R12, !PT ;  /* 0x0000000c4e037209 */ /* 0x000fe20007810000 */
[--C-:B------:R-:W-:Y:S01]  /*2eb0*/  FFMA.FTZ R206, R41, c[0x0][0x2d0], -R214.reuse ;  /* 0x0000b40029ce7a23 */ /* 0x100fe200000108d6 */
[----:B------:R-:W-:Y:S01]  /*2ec0*/  FMNMX.FTZ R12, R37, R33, !PT ;  /* 0x00000021250c7209 */ /* 0x000fe20007810000 */
[--C-:B------:R-:W-:Y:S01]  /*2ed0*/  FFMA.FTZ R197, R43, c[0x0][0x2d0], -R214.reuse ;  /* 0x0000b4002bc57a23 */ /* 0x100fe200000108d6 */
[----:B------:R-:W-:Y:S01]  /*2ee0*/  FMNMX.FTZ R3, R148, R3, !PT ;  /* 0x0000000394037209 */ /* 0x000fe20007810000 */
[----:B------:R-:W-:Y:S01]  /*2ef0*/  LDSM.16.MT88.4 R40, [R248+0x100] ;  /* 0x00010000f828783b */ /* 0x000fe20000004200 */
[----:B------:R-:W-:Y:S01]  /*2f00*/  FMNMX.FTZ R12, R39, R12, !PT ;  /* 0x0000000c270c7209 */ /* 0x000fe20007810000 */
[--C-:B------:R-:W-:Y:S01]  /*2f10*/  FFMA.FTZ R205, R93, c[0x0][0x2d0], -R214.reuse ;  /* 0x0000b4005dcd7a23 */ /* 0x100fe200000108d6 */
[----:B------:R-:W-:Y:S01]  /*2f20*/  FMNMX.FTZ R3, R149, R3, !PT ;  /* 0x0000000395037209 */ /* 0x000fe20007810000 */
[--C-:B------:R-:W-:Y:S01]  /*2f30*/  FFMA.FTZ R64, R89, c[0x0][0x2d0], -R214.reuse ;  /* 0x0000b40059407a23 */ /* 0x100fe200000108d6 */
[----:B------:R-:W-:Y:S01]  /*2f40*/  FMNMX.FTZ R12, R31, R12, !PT ;  /* 0x0000000c1f0c7209 */ /* 0x000fe20007810000 */
[----:B------:R-:W-:Y:S01]  /*2f50*/  MUFU.EX2 R206, R206 ;  /* 0x000000ce00ce7308 */ /* 0x000fe20000000800 */
[----:B------:R-:W-:Y:S01]  /*2f60*/  FSEL R222, R70, -INF , P2 ;  /* 0xff80000046de7808 */ /* 0x000fe20001000000 */
[--C-:B------:R-:W-:Y:S01]  /*2f70*/  FFMA.FTZ R51, R81, c[0x0][0x2d0], -R214.reuse ;  /* 0x0000b40051337a23 */ /* 0x100fe200000108d6 */
[----:B------:R-:W-:Y:S01]  /*2f80*/  FMNMX.FTZ R12, R29, R12, !PT ;  /* 0x0000000c1d0c7209 */ /* 0x000fe20007810000 */
[--C-:B------:R-:W-:Y:S01]  /*2f90*/  FFMA.FTZ R58, R27, c[0x0][0x2d0], -R214.reuse ;  /* 0x0000b4001b3a7a23 */ /* 0x100fe200000108d6 */
[----:B------:R-:W-:Y:S01]  /*2fa0*/  FMNMX.FTZ R3, R150, R3, !PT ;  /* 0x0000000396037209 */ /* 0x000fe20007810000 */
[--C-:B------:R-:W-:Y:S01]  /*2fb0*/  FFMA.FTZ R53, R85, c[0x0][0x2d0], -R214.reuse ;  /* 0x0000b40055357a23 */ /* 0x100fe200000108d6 */
[----:B------:R-:W-:Y:S01]  /*2fc0*/  FMNMX.FTZ R12, R25, R12, !PT ;  /* 0x0000000c190c7209 */ /* 0x000fe20007810000 */
[----:B------:R-:W1:Y:S01]  /*2fd0*/  MUFU.EX2 R205, R205 ;  /* 0x000000cd00cd7308 */ /* 0x000e620000000800 */
[----:B------:R-:W-:Y:S01]  /*2fe0*/  FMNMX.FTZ R3, R222, R3, !PT ;  /* 0x00000003de037209 */ /* 0x000fe20007810000 */
[--C-:B------:R-:W-:Y:S01]  /*2ff0*/  FFMA.FTZ R52, R23, c[0x0][0x2d0], -R214.reuse ;  /* 0x0000b40017347a23 */ /* 0x100fe200000108d6 */
[----:B------:R-:W-:Y:S01]  /*3000*/  FMNMX.FTZ R12, R7, R12, !PT ;  /* 0x0000000c070c7209 */ /* 0x000fe20007810000 */
[--C-:B------:R-:W-:Y:S01]  /*3010*/  FFMA.FTZ R231, R231, c[0x0][0x2d0], -R214.reuse ;  /* 0x0000b400e7e77a23 */ /* 0x100fe200000108d6 */
[----:B------:R-:W-:Y:S01]  /*3020*/  FMNMX.FTZ R3, R220, R3, !PT ;  /* 0x00000003dc037209 */ /* 0x000fe20007810000 */
[--C-:B------:R-:W-:Y:S01]  /*3030*/  FFMA.FTZ R224, R224, c[0x0][0x2d0], -R214.reuse ;  /* 0x0000b400e0e07a23 */ /* 0x100fe200000108d6 */
[----:B------:R-:W-:Y:S01]  /*3040*/  FMNMX.FTZ R12, R21, R12, !PT ;  /* 0x0000000c150c7209 */ /* 0x000fe20007810000 */
[----:B------:R-:W-:Y:S01]  /*3050*/  MUFU.EX2 R197, R197 ;  /* 0x000000c500c57308 */ /* 0x000fe20000000800 */
[----:B------:R-:W-:Y:S01]  /*3060*/  FMNMX.FTZ R3, R218, R3, !PT ;  /* 0x00000003da037209 */ /* 0x000fe20007810000 */
[--C-:B------:R-:W-:Y:S01]  /*3070*/  FFMA.FTZ R223, R223, c[0x0][0x2d0], -R214.reuse ;  /* 0x0000b400dfdf7a23 */ /* 0x100fe200000108d6 */
[----:B------:R-:W-:Y:S01]  /*3080*/  FMNMX.FTZ R12, R151, R12, !PT ;  /* 0x0000000c970c7209 */ /* 0x000fe20007810000 */
[----:B------:R-:W-:Y:S01]  /*3090*/  FFMA.FTZ R219, R219, c[0x0][0x2d0], -R214 ;  /* 0x0000b400dbdb7a23 */ /* 0x000fe200000108d6 */
[----:B------:R-:W-:-:S02]  /*30a0*/  FSEL R229, R8, -INF , P2 ;  /* 0xff80000008e57808 */ /* 0x000fc40001000000 */
[----:B------:R-:W-:Y:S01]  /*30b0*/  FMNMX.FTZ R12, R164, R12, !PT ;  /* 0x0000000ca40c7209 */ /* 0x000fe20007810000 */
[----:B------:R-:W2:Y:S01]  /*30c0*/  MUFU.EX2 R64, R64 ;  /* 0x0000004000407308 */ /* 0x000ea20000000800 */
[----:B------:R-:W-:Y:S02]  /*30d0*/  FMNMX.FTZ R14, R216, R3, !PT ;  /* 0x00000003d80e7209 */ /* 0x000fe40007810000 */
[----:B------:R-:W-:Y:S02]  /*30e0*/  FMNMX.FTZ R8, R165, R12, !PT ;  /* 0x0000000ca5087209 */ /* 0x000fe40007810000 */
[----:B------:R-:W-:Y:S01]  /*30f0*/  FMNMX.FTZ R13, R230, R13, !PT ;  /* 0x0000000de60d7209 */ /* 0x000fe20007810000 */
[----:B------:R-:W3:Y:S01]  /*3100*/  SHFL.BFLY PT, R3, R14, 0x2, 0x1f ;  /* 0x0c401f000e037f89 */ /* 0x000ee200000e0000 */
[----:B------:R-:W-:Y:S01]  /*3110*/  FMNMX.FTZ R8, R166, R8, !PT ;  /* 0x00000008a6087209 */ /* 0x000fe20007810000 */
[----:B------:R-:W-:Y:S01]  /*3120*/  MUFU.EX2 R58, R58 ;  /* 0x0000003a003a7308 */ /* 0x000fe20000000800 */
[----:B------:R-:W-:-:S02]  /*3130*/  FSEL R210, R10, -INF , P2 ;  /* 0xff8000000ad27808 */ /* 0x000fc40001000000 */
[----:B------:R-:W-:Y:S02]  /*3140*/  FMNMX.FTZ R8, R229, R8, !PT ;  /* 0x00000008e5087209 */ /* 0x000fe40007810000 */
[----:B------:R-:W-:Y:S02]  /*3150*/  FMNMX.FTZ R13, R167, R13, !PT ;  /* 0x0000000da70d7209 */ /* 0x000fe40007810000 */
[----:B------:R-:W-:Y:S01]  /*3160*/  FMNMX.FTZ R8, R225, R8, !PT ;  /* 0x00000008e1087209 */ /* 0x000fe20007810000 */
[----:B------:R-:W4:Y:S01]  /*3170*/  MUFU.EX2 R53, R53 ;  /* 0x0000003500357308 */ /* 0x000f220000000800 */
[----:B------:R-:W-:Y:S02]  /*3180*/  FMNMX.FTZ R10, R210, R13, !PT ;  /* 0x0000000dd20a7209 */ /* 0x000fe40007810000 */
[----:B------:R-:W-:Y:S02]  /*3190*/  FMNMX.FTZ R8, R221, R8, !PT ;  /* 0x00000008dd087209 */ /* 0x000fe40007810000 */
[----:B------:R-:W-:-:S02]  /*31a0*/  FMNMX.FTZ R11, R209, R10, !PT ;  /* 0x0000000ad10b7209 */ /* 0x000fc40007810000 */
[----:B------:R-:W-:Y:S01]  /*31b0*/  FMNMX.FTZ R9, R217, R8, !PT ;  /* 0x00000008d9097209 */ /* 0x000fe20007810000 */
[----:B------:R-:W-:Y:S01]  /*31c0*/  MUFU.EX2 R52, R52 ;  /* 0x0000003400347308 */ /* 0x000fe20000000800 */
[----:B------:R-:W-:Y:S02]  /*31d0*/  FMNMX.FTZ R10, R208, R11, !PT ;  /* 0x0000000bd00a7209 */ /* 0x000fe40007810000 */
[----:B-1----:R-:W-:Y:S01]  /*31e0*/  F2FP.BF16.PACK_AB R176, R205, R206 ;  /* 0x000000cecdb0723e */ /* 0x002fe200000010ff */
[----:B------:R-:W1:Y:S01]  /*31f0*/  SHFL.BFLY PT, R8, R9, 0x2, 0x1f ;  /* 0x0c401f0009087f89 */ /* 0x000e6200000e0000 */
[----:B------:R-:W-:Y:S01]  /*3200*/  FMNMX.FTZ R10, R207, R10, !PT ;  /* 0x0000000acf0a7209 */ /* 0x000fe20007810000 */
[----:B------:R-:W-:Y:S01]  /*3210*/  FADD.FTZ R206, R206, R205 ;  /* 0x000000cdcece7221 */ /* 0x000fe20000010000 */
[----:B---3--:R-:W-:Y:S01]  /*3220*/  FMNMX.FTZ R3, R14, R3, !PT ;  /* 0x000000030e037209 */ /* 0x008fe20007810000 */
[----:B------:R-:W3:Y:S01]  /*3230*/  MUFU.EX2 R51, R51 ;  /* 0x0000003300337308 */ /* 0x000ee20000000800 */
[----:B--2---:R-:W-:Y:S01]  /*3240*/  F2FP.BF16.PACK_AB R178, R64, R197 ;  /* 0x000000c540b2723e */ /* 0x004fe200000010ff */
[----:B------:R-:W-:Y:S01]  /*3250*/  SHFL.BFLY PT, R11, R10, 0x2, 0x1f ;  /* 0x0c401f000a0b7f89 */ /* 0x000fe200000e0000 */
[----:B----4-:R-:W-:-:S03]  /*3260*/  F2FP.BF16.PACK_AB R4, R53, R58 ;  /* 0x0000003a3504723e */ /* 0x010fc600000010ff */
[----:B------:R-:W2:Y:S02]  /*3270*/  SHFL.BFLY PT, R12, R3, 0x1, 0x1f ;  /* 0x0c201f00030c7f89 */ /* 0x000ea400000e0000 */
[----:B------:R-:W-:Y:S01]  /*3280*/  MUFU.EX2 R231, R231 ;  /* 0x000000e700e77308 */ /* 0x000fe20000000800 */
[----:B---3--:R-:W-:-:S07]  /*3290*/  F2FP.BF16.PACK_AB R6, R51, R52 ;  /* 0x000000343306723e */ /* 0x008fce00000010ff */
[----:B------:R-:W-:Y:S01]  /*32a0*/  MUFU.EX2 R224, R224 ;  /* 0x000000e000e07308 */ /* 0x000fe20000000800 */
[----:B-1----:R-:W-:-:S05]  /*32b0*/  FMNMX.FTZ R8, R9, R8, !PT ;  /* 0x0000000809087209 */ /* 0x002fca0007810000 */
[----:B------:R-:W1:Y:S02]  /*32c0*/  SHFL.BFLY PT, R9, R8, 0x1, 0x1f ;  /* 0x0c201f0008097f89 */ /* 0x000e6400000e0000 */
[----:B------:R-:W-:Y:S01]  /*32d0*/  MUFU.EX2 R223, R223 ;  /* 0x000000df00df7308 */ /* 0x000fe20000000800 */
[----:B--2---:R-:W-:Y:S02]  /*32e0*/  FMNMX.FTZ R3, R3, R12, !PT ;  /* 0x0000000c03037209 */ /* 0x004fe40007810000 */
[----:B------:R-:W-:Y:S02]  /*32f0*/  LDSM.16.MT88.4 R12, [R241+0x2900] ;  /* 0x00290000f10c783b */ /* 0x000fe40000004200 */
[C---:B------:R-:W-:Y:S01]  /*3300*/  FSETP.NEU.FTZ.AND P2, PT, R3.reuse, -INF , PT ;  /* 0xff8000000300780b */ /* 0x040fe20003f5d000 */
[----:B------:R-:W-:Y:S02]  /*3310*/  FMUL.FTZ R213, R3, c[0x0][0x2d0] ;  /* 0x0000b40003d57a20 */ /* 0x000fe40000410000 */
[----:B------:R-:W-:Y:S03]  /*3320*/  MUFU.EX2 R219, R219 ;  /* 0x000000db00db7308 */ /* 0x000fe60000000800 */
[----:B------:R-:W-:-:S05]  /*3330*/  FSEL R213, R213, RZ, P2 ;  /* 0x000000ffd5d57208 */ /* 0x000fca0001000000 */
[--C-:B------:R-:W-:Y:S01]  /*3340*/  FFMA.FTZ R56, R0, c[0x0][0x2d0], -R213.reuse ;  /* 0x0000b40000387a23 */ /* 0x100fe200000108d5 */
[----:B------:R-:W-:Y:S01]  /*3350*/  FMNMX.FTZ R0, R10, R11, !PT ;  /* 0x0000000b0a007209 */ /* 0x000fe20007810000 */
[--C-:B------:R-:W-:Y:S01]  /*3360*/  FFMA.FTZ R50, R2, c[0x0][0x2d0], -R213.reuse ;  /* 0x0000b40002327a23 */ /* 0x100fe200000108d5 */
[----:B-1----:R-:W-:Y:S01]  /*3370*/  FMNMX.FTZ R2, R8, R9, !PT ;  /* 0x0000000908027209 */ /* 0x002fe20007810000 */
[--C-:B------:R-:W-:Y:S02]  /*3380*/  FFMA.FTZ R204, R94, c[0x0][0x2d0], -R213.reuse ;  /* 0x0000b4005ecc7a23 */ /* 0x100fe400000108d5 */
[----:B------:R-:W1:Y:S01]  /*3390*/  SHFL.BFLY PT, R9, R0, 0x1, 0x1f ;  /* 0x0c201f0000097f89 */ /* 0x000e6200000e0000 */
[--C-:B------:R-:W-:Y:S01]  /*33a0*/  FFMA.FTZ R203, R95, c[0x0][0x2d0], -R213.reuse ;  /* 0x0000b4005fcb7a23 */ /* 0x100fe200000108d5 */
[C---:B------:R-:W-:Y:S01]  /*33b0*/  FSETP.NEU.FTZ.AND P2, PT, R2.reuse, -INF , PT ;  /* 0xff8000000200780b */ /* 0x040fe20003f5d000 */
[----:B------:R-:W-:Y:S01]  /*33c0*/  FMUL.FTZ R212, R2, c[0x0][0x2d0] ;  /* 0x0000b40002d47a20 */ /* 0x000fe20000410000 */
[----:B------:R-:W-:Y:S01]  /*33d0*/  MUFU.EX2 R56, R56 ;  /* 0x0000003800387308 */ /* 0x000fe20000000800 */
[----:B------:R-:W-:-:S02]  /*33e0*/  FFMA.FTZ R67, R90, c[0x0][0x2d0], -R213 ;  /* 0x0000b4005a437a23 */ /* 0x000fc400000108d5 */
[--C-:B------:R-:W-:Y:S01]  /*33f0*/  FFMA.FTZ R49, R82, c[0x0][0x2d0], -R213.reuse ;  /* 0x0000b40052317a23 */ /* 0x100fe200000108d5 */
[----:B------:R-:W-:Y:S01]  /*3400*/  FSEL R212, R212, RZ, P2 ;  /* 0x000000ffd4d47208 */ /* 0x000fe20001000000 */
[----:B------:R-:W2:Y:S01]  /*3410*/  LDSM.16.MT88.4 R80, [R242+0x900] ;  /* 0x00090000f250783b */ /* 0x000ea20000004200 */
[----:B------:R-:W-:Y:S02]  /*3420*/  FFMA.FTZ R55, R86, c[0x0][0x2d0], -R213 ;  /* 0x0000b40056377a23 */ /* 0x000fe400000108d5 */
[----:B------:R-:W-:Y:S01]  /*3430*/  MUFU.EX2 R204, R204 ;  /* 0x000000cc00cc7308 */ /* 0x000fe20000000800 */
[--C-:B------:R-:W-:Y:S02]  /*3440*/  FFMA.FTZ R202, R37, c[0x0][0x2d0], -R212.reuse ;  /* 0x0000b40025ca7a23 */ /* 0x100fe400000108d4 */
[--C-:B------:R-:W-:Y:S02]  /*3450*/  FFMA.FTZ R201, R33, c[0x0][0x2d0], -R212.reuse ;  /* 0x0000b40021c97a23 */ /* 0x100fe400000108d4 */
[----:B------:R-:W-:-:S02]  /*3460*/  FFMA.FTZ R198, R39, c[0x0][0x2d0], -R212 ;  /* 0x0000b40027c67a23 */ /* 0x000fc400000108d4 */
[--C-:B------:R-:W-:Y:S01]  /*3470*/  FFMA.FTZ R59, R31, c[0x0][0x2d0], -R212.reuse ;  /* 0x0000b4001f3b7a23 */ /* 0x100fe200000108d4 */
[----:B------:R-:W3:Y:S01]  /*3480*/  MUFU.EX2 R203, R203 ;  /* 0x000000cb00cb7308 */ /* 0x000ee20000000800 */
[--C-:B------:R-:W-:Y:S02]  /*3490*/  FFMA.FTZ R54, R25, c[0x0][0x2d0], -R212.reuse ;  /* 0x0000b40019367a23 */ /* 0x100fe400000108d4 */
[----:B------:R-:W-:Y:S01]  /*34a0*/  FFMA.FTZ R48, R20, c[0x0][0x2d0], -R213 ;  /* 0x0000b40014307a23 */ /* 0x000fe200000108d5 */
[----:B-1----:R-:W-:Y:S01]  /*34b0*/  FMNMX.FTZ R0, R0, R9, !PT ;  /* 0x0000000900007209 */ /* 0x002fe20007810000 */
[--C-:B------:R-:W-:Y:S01]  /*34c0*/  FFMA.FTZ R63, R29, c[0x0][0x2d0], -R212.reuse ;  /* 0x0000b4001d3f7a23 */ /* 0x100fe200000108d4 */
[----:B------:R-:W-:Y:S01]  /*34d0*/  LDSM.16.MT88.4 R8, [R240+0x2900] ;  /* 0x00290000f008783b */ /* 0x000fe20000004200 */
[--C-:B------:R-:W-:Y:S01]  /*34e0*/  FFMA.FTZ R60, R7, c[0x0][0x2d0], -R212.reuse ;  /* 0x0000b400073c7a23 */ /* 0x100fe200000108d4 */
[C---:B------:R-:W-:Y:S01]  /*34f0*/  FSETP.NEU.FTZ.AND P2, PT, R0.reuse, -INF , PT ;  /* 0xff8000000000780b */ /* 0x040fe20003f5d000 */
[----:B------:R-:W-:Y:S01]  /*3500*/  FMUL.FTZ R211, R0, c[0x0][0x2d0] ;  /* 0x0000b40000d37a20 */ /* 0x000fe20000410000 */
[----:B------:R-:W1:Y:S01]  /*3510*/  MUFU.EX2 R67, R67 ;  /* 0x0000004300437308 */ /* 0x000e620000000800 */
[----:B------:R-:W-:-:S02]  /*3520*/  FFMA.FTZ R57, R21, c[0x0][0x2d0], -R212 ;  /* 0x0000b40015397a23 */ /* 0x000fc400000108d4 */
[--C-:B------:R-:W-:Y:S01]  /*3530*/  FFMA.FTZ R220, R220, c[0x0][0x2d0], -R213.reuse ;  /* 0x0000b400dcdc7a23 */ /* 0x100fe200000108d5 */
[----:B------:R-:W-:Y:S01]  /*3540*/  FSEL R211, R211, RZ, P2 ;  /* 0x000000ffd3d37208 */ /* 0x000fe20001000000 */
[----:B------:R-:W-:Y:S01]  /*3550*/  FFMA.FTZ R218, R218, c[0x0][0x2d0], -R213 ;  /* 0x0000b400dada7a23 */ /* 0x000fe200000108d5 */
[----:B---3--:R-:W-:Y:S01]  /*3560*/  F2FP.BF16.PACK_AB R177, R203, R204 ;  /* 0x000000cccbb1723e */ /* 0x008fe200000010ff */
[----:B------:R-:W-:Y:S01]  /*3570*/  FFMA.FTZ R225, R225, c[0x0][0x2d0], -R212 ;  /* 0x0000b400e1e17a23 */ /* 0x000fe200000108d4 */
[----:B------:R-:W-:Y:S01]  /*3580*/  MUFU.EX2 R202, R202 ;  /* 0x000000ca00ca7308 */ /* 0x000fe20000000800 */
[--C-:B------:R-:W-:Y:S02]  /*3590*/  FFMA.FTZ R200, R34, c[0x0][0x2d0], -R211.reuse ;  /* 0x0000b40022c87a23 */ /* 0x100fe400000108d3 */
[--C-:B------:R-:W-:Y:S02]  /*35a0*/  FFMA.FTZ R199, R35, c[0x0][0x2d0], -R211.reuse ;  /* 0x0000b40023c77a23 */ /* 0x100fe400000108d3 */
[----:B------:R-:W-:-:S02]  /*35b0*/  FFMA.FTZ R66, R32, c[0x0][0x2d0], -R211 ;  /* 0x0000b40020427a23 */ /* 0x000fc400000108d3 */
[--C-:B------:R-:W-:Y:S01]  /*35c0*/  FFMA.FTZ R61, R30, c[0x0][0x2d0], -R211.reuse ;  /* 0x0000b4001e3d7a23 */ /* 0x100fe200000108d3 */
[----:B------:R-:W3:Y:S01]  /*35d0*/  MUFU.EX2 R201, R201 ;  /* 0x000000c900c97308 */ /* 0x000ee20000000800 */
[--C-:B------:R-:W-:Y:S01]  /*35e0*/  FFMA.FTZ R65, R26, c[0x0][0x2d0], -R211.reuse ;  /* 0x0000b4001a417a23 */ /* 0x100fe200000108d3 */
[----:B-1----:R-:W-:Y:S01]  /*35f0*/  F2FP.BF16.PACK_AB R179, R56, R67 ;  /* 0x0000004338b3723e */ /* 0x002fe200000010ff */
[--C-:B------:R-:W-:Y:S01]  /*3600*/  FFMA.FTZ R62, R24, c[0x0][0x2d0], -R211.reuse ;  /* 0x0000b400183e7a23 */ /* 0x100fe200000108d3 */
[----:B------:R-:W-:Y:S01]  /*3610*/  LDSM.16.MT88.4 R32, [R241+0x900] ;  /* 0x00090000f120783b */ /* 0x000fe20000004200 */
[----:B------:R-:W-:Y:S02]  /*3620*/  FFMA.FTZ R221, R221, c[0x0][0x2d0], -R212 ;  /* 0x0000b400dddd7a23 */ /* 0x000fe400000108d4 */
[--C-:B------:R-:W-:Y:S01]  /*3630*/  FFMA.FTZ R210, R210, c[0x0][0x2d0], -R211.reuse ;  /* 0x0000b400d2d27a23 */ /* 0x100fe200000108d3 */
[----:B------:R-:W-:Y:S01]  /*3640*/  MUFU.EX2 R198, R198 ;  /* 0x000000c600c67308 */ /* 0x000fe20000000800 */
[----:B------:R-:W1:Y:S01]  /*3650*/  LDSM.16.MT88.4 R24, [R240+0x2100] ;  /* 0x00210000f018783b */ /* 0x000e620000004200 */
[----:B------:R-:W-:Y:S01]  /*3660*/  HMMA.16816.F32.BF16 R68, R176, R44, RZ ;  /* 0x0000002cb044723c */ /* 0x000fe200000418ff */
[----:B------:R-:W-:-:S02]  /*3670*/  FFMA.FTZ R209, R209, c[0x0][0x2d0], -R211 ;  /* 0x0000b400d1d17a23 */ /* 0x000fc400000108d3 */
[--C-:B------:R-:W-:Y:S02]  /*3680*/  FFMA.FTZ R208, R208, c[0x0][0x2d0], -R211.reuse ;  /* 0x0000b400d0d07a23 */ /* 0x100fe400000108d3 */
[----:B------:R-:W-:Y:S01]  /*3690*/  FFMA.FTZ R207, R207, c[0x0][0x2d0], -R211 ;  /* 0x0000b400cfcf7a23 */ /* 0x000fe200000108d3 */
[----:B------:R-:W4:Y:S01]  /*36a0*/  MUFU.EX2 R59, R59 ;  /* 0x0000003b003b7308 */ /* 0x000f220000000800 */
[----:B---3--:R-:W-:Y:S01]  /*36b0*/  F2FP.BF16.PACK_AB R172, R201, R202 ;  /* 0x000000cac9ac723e */ /* 0x008fe200000010ff */
[----:B------:R-:W-:Y:S01]  /*36c0*/  HMMA.16816.F32.BF16 R192, R176, R40, RZ ;  /* 0x00000028b0c0723c */ /* 0x000fe200000418ff */
[----:B------:R-:W-:-:S04]  /*36d0*/  FADD.FTZ R204, R204, R203 ;  /* 0x000000cbcccc7221 */ /* 0x000fc80000010000 */
[----:B------:R-:W-:Y:S01]  /*36e0*/  FADD.FTZ R67, R67, R204 ;  /* 0x000000cc43437221 */ /* 0x000fe20000010000 */
[----:B------:R-:W-:Y:S02]  /*36f0*/  MUFU.EX2 R200, R200 ;  /* 0x000000c800c87308 */ /* 0x000fe40000000800 */
[----:B------:R-:W-:Y:S01]  /*3700*/  HMMA.16816.F32.BF16 R116, R176, R128, RZ ;  /* 0x00000080b074723c */ /* 0x000fe200000418ff */
[----:B------:R-:W-:-:S05]  /*3710*/  FADD.FTZ R56, R56, R67 ;  /* 0x0000004338387221 */ /* 0x000fca0000010000 */
[----:B------:R-:W3:Y:S01]  /*3720*/  MUFU.EX2 R199, R199 ;  /* 0x000000c700c77308 */ /* 0x000ee20000000800 */
[----:B----4-:R-:W-:Y:S01]  /*3730*/  F2FP.BF16.PACK_AB R174, R59, R198 ;  /* 0x000000c63bae723e */ /* 0x010fe200000010ff */
[C---:B------:R-:W-:Y:S06]  /*3740*/  HMMA.16816.F32.BF16 R132, R176.reuse, R144, RZ ;  /* 0x00000090b084723c */ /* 0x040fec00000418ff */
[----:B------:R-:W-:Y:S02]  /*3750*/  MUFU.EX2 R66, R66 ;  /* 0x0000004200427308 */ /* 0x000fe40000000800 */
[----:B------:R-:W-:Y:S06]  /*3760*/  HMMA.16816.F32.BF16 R84, R176, R96, RZ ;  /* 0x00000060b054723c */ /* 0x000fec00000418ff */
[----:B------:R-:W4:Y:S01]  /*3770*/  MUFU.EX2 R61, R61 ;  /* 0x0000003d003d7308 */ /* 0x000f220000000800 */
[----:B---3--:R-:W-:Y:S01]  /*3780*/  F2FP.BF16.PACK_AB R173, R199, R200 ;  /* 0x000000c8c7ad723e */ /* 0x008fe200000010ff */
[----:B------:R-:W-:-:S06]  /*3790*/  FADD.FTZ R199, R200, R199 ;  /* 0x000000c7c8c77221 */ /* 0x000fcc0000010000 */
[----:B------:R-:W-:Y:S01]  /*37a0*/  MUFU.EX2 R55, R55 ;  /* 0x0000003700377308 */ /* 0x000fe20000000800 */
[----:B----4-:R-:W-:-:S07]  /*37b0*/  F2FP.BF16.PACK_AB R175, R61, R66 ;  /* 0x000000423daf723e */ /* 0x010fce00000010ff */
[----:B------:R-:W3:Y:S01]  /*37c0*/  MUFU.EX2 R50, R50 ;  /* 0x0000003200327308 */ /* 0x000ee20000000800 */
[----:B------:R-:W-:-:S04]  /*37d0*/  FADD.FTZ R66, R66, R199 ;  /* 0x000000c742427221 */ /* 0x000fc80000010000 */
[----:B------:R-:W-:Y:S01]  /*37e0*/  FADD.FTZ R66, R61, R66 ;  /* 0x000000423d427221 */ /* 0x000fe20000010000 */
[C---:B------:R-:W-:Y:S02]  /*37f0*/  HMMA.16816.F32.BF16 R72, R172.reuse, R44, RZ ;  /* 0x0000002cac48723c */ /* 0x040fe400000418ff */
[----:B------:R-:W-:Y:S05]  /*3800*/  MUFU.EX2 R49, R49 ;  /* 0x0000003100317308 */ /* 0x000fea0000000800 */
[--C-:B------:R-:W-:Y:S01]  /*3810*/  FFMA.FTZ R45, R22, c[0x0][0x2d0], -R211.reuse ;  /* 0x0000b400162d7a23 */ /* 0x100fe200000108d3 */
[----:B------:R-:W-:Y:S01]  /*3820*/  HMMA.16816.F32.BF16 R188, R172, R40, RZ ;  /* 0x00000028acbc723c */ /* 0x000fe200000418ff */
[----:B------:R-:W-:Y:S01]  /*3830*/  FFMA.FTZ R44, R28, c[0x0][0x2d0], -R211 ;  /* 0x0000b4001c2c7a23 */ /* 0x000fe200000108d3 */
[----:B------:R-:W4:Y:S01]  /*3840*/  MUFU.EX2 R48, R48 ;  /* 0x0000003000307308 */ /* 0x000f220000000800 */
[----:B------:R-:W5:Y:S01]  /*3850*/  LDSM.16.MT88.4 R20, [R248+0x2900] ;  /* 0x00290000f814783b */ /* 0x000f620000004200 */
[----:B---3--:R-:W-:Y:S01]  /*3860*/  F2FP.BF16.PACK_AB R5, R50, R55 ;  /* 0x000000373205723e */ /* 0x008fe200000010ff */
[----:B------:R-:W-:-:S02]  /*3870*/  FADD.FTZ R55, R55, R56 ;  /* 0x0000003837377221 */ /* 0x000fc40000010000 */
[----:B------:R-:W3:Y:S01]  /*3880*/  LDSM.16.MT88.4 R28, [R240+0x900] ;  /* 0x00090000f01c783b */ /* 0x000ee20000004200 */
[C---:B------:R-:W-:Y:S01]  /*3890*/  HMMA.16816.F32.BF16 R120, R172.reuse, R128, RZ ;  /* 0x00000080ac78723c */ /* 0x040fe200000418ff */
[----:B------:R-:W-:Y:S01]  /*38a0*/  FADD.FTZ R50, R50, R55 ;  /* 0x0000003732327221 */ /* 0x000fe20000010000 */
[----:B------:R-:W-:Y:S06]  /*38b0*/  MUFU.EX2 R63, R63 ;  /* 0x0000003f003f7308 */ /* 0x000fec0000000800 */
[----:B------:R-:W-:Y:S02]  /*38c0*/  HMMA.16816.F32.BF16 R136, R172, R144, RZ ;  /* 0x00000090ac88723c */ /* 0x000fe400000418ff */
[----:B------:R-:W1:Y:S01]  /*38d0*/  MUFU.EX2 R54, R54 ;  /* 0x0000003600367308 */ /* 0x000e620000000800 */
[----:B----4-:R-:W-:Y:S01]  /*38e0*/  F2FP.BF16.PACK_AB R7, R48, R49 ;  /* 0x000000313007723e */ /* 0x010fe200000010ff */
[----:B------:R-:W-:-:S04]  /*38f0*/  FADD.FTZ R49, R49, R50 ;  /* 0x0000003231317221 */ /* 0x000fc80000010000 */
[----:B------:R-:W-:Y:S01]  /*3900*/  HMMA.16816.F32.BF16 R88, R172, R96, RZ ;  /* 0x00000060ac58723c */ /* 0x000fe200000418ff */
[----:B------:R-:W-:Y:S01]  /*3910*/  FADD.FTZ R48, R48, R49 ;  /* 0x0000003130307221 */ /* 0x000fe20000010000 */
[----:B------:R-:W-:Y:S06]  /*3920*/  MUFU.EX2 R60, R60 ;  /* 0x0000003c003c7308 */ /* 0x000fec0000000800 */
[----:B------:R-:W-:Y:S02]  /*3930*/  HMMA.16816.F32.BF16 R192, R4, R180, R192 ;  /* 0x000000b404c0723c */ /* 0x000fe400000418c0 */
[----:B------:R-:W4:Y:S01]  /*3940*/  MUFU.EX2 R57, R57 ;  /* 0x0000003900397308 */ /* 0x000f220000000800 */
[----:B-1----:R-:W-:-:S05]  /*3950*/  F2FP.BF16.PACK_AB R36, R54, R63 ;  /* 0x0000003f3624723e */ /* 0x002fca00000010ff */
[----:B--2---:R-:W-:Y:S02]  /*3960*/  HMMA.16816.F32.BF16 R68, R4, R80, R68 ;  /* 0x000000500444723c */ /* 0x004fe40000041844 */
[----:B------:R-:W-:Y:S06]  /*3970*/  MUFU.EX2 R65, R65 ;  /* 0x0000004100417308 */ /* 0x000fec0000000800 */
[----:B------:R-:W-:Y:S02]  /*3980*/  HMMA.16816.F32.BF16 R104, R172, R112, RZ ;  /* 0x00000070ac68723c */ /* 0x000fe400000418ff */
[----:B------:R-:W1:Y:S01]  /*3990*/  MUFU.EX2 R62, R62 ;  /* 0x0000003e003e7308 */ /* 0x000e620000000800 */
[----:B----4-:R-:W-:-:S05]  /*39a0*/  F2FP.BF16.PACK_AB R38, R57, R60 ;  /* 0x0000003c3926723e */ /* 0x010fca00000010ff */
[C---:B------:R-:W-:Y:S02]  /*39b0*/  HMMA.16816.F32.BF16 R152, R172.reuse, R160, RZ ;  /* 0x000000a0ac98723c */ /* 0x040fe400000418ff */
[----:B------:R-:W-:Y:S06]  /*39c0*/  MUFU.EX2 R45, R45 ;  /* 0x0000002d002d7308 */ /* 0x000fec0000000800 */
[----:B------:R-:W-:Y:S02]  /*39d0*/  HMMA.16816.F32.BF16 R168, R172, R24, RZ ;  /* 0x00000018aca8723c */ /* 0x000fe400000418ff */
[----:B------:R-:W2:Y:S01]  /*39e0*/  MUFU.EX2 R44, R44 ;  /* 0x0000002c002c7308 */ /* 0x000ea20000000800 */
[----:B-1----:R-:W-:Y:S01]  /*39f0*/  F2FP.BF16.PACK_AB R37, R62, R65 ;  /* 0x000000413e25723e */ /* 0x002fe200000010ff */
[----:B------:R-:W-:-:S04]  /*3a00*/  FADD.FTZ R65, R65, R66 ;  /* 0x0000004241417221 */ /* 0x000fc80000010000 */
[C---:B------:R-:W-:Y:S01]  /*3a10*/  HMMA.16816.F32.BF16 R184, R172.reuse, R42, RZ ;  /* 0x0000002aacb8723c */ /* 0x040fe200000418ff */
[----:B------:R-:W-:Y:S01]  /*3a20*/  FADD.FTZ R62, R62, R65 ;  /* 0x000000413e3e7221 */ /* 0x000fe20000010000 */
[----:B------:R-:W-:Y:S06]  /*3a30*/  MUFU.EX2 R220, R220 ;  /* 0x000000dc00dc7308 */ /* 0x000fec0000000800 */
[----:B------:R-:W-:Y:S01]  /*3a40*/  HMMA.16816.F32.BF16 R92, R172, R98, RZ ;  /* 0x00000062ac5c723c */ /* 0x000fe200000418ff */
[----:B--2---:R-:W-:Y:S01]  /*3a50*/  F2FP.BF16.PACK_AB R39, R44, R45 ;  /* 0x0000002d2c27723e */ /* 0x004fe200000010ff */
[----:B------:R-:W-:Y:S01]  /*3a60*/  MUFU.EX2 R218, R218 ;  /* 0x000000da00da7308 */ /* 0x000fe20000000800 */
[----:B------:R-:W-:-:S05]  /*3a70*/  FADD.FTZ R45, R45, R62 ;  /* 0x0000003e2d2d7221 */ /* 0x000fca0000010000 */
[----:B------:R-:W-:Y:S01]  /*3a80*/  HMMA.16816.F32.BF16 R108, R172, R114, RZ ;  /* 0x00000072ac6c723c */ /* 0x000fe200000418ff */
[----:B------:R-:W-:Y:S01]  /*3a90*/  FADD.FTZ R44, R44, R45 ;  /* 0x0000002d2c2c7221 */ /* 0x000fe20000010000 */
[----:B------:R-:W-:Y:S06]  /*3aa0*/  MUFU.EX2 R225, R225 ;  /* 0x000000e100e17308 */ /* 0x000fec0000000800 */
[C---:B------:R-:W-:Y:S02]  /*3ab0*/  HMMA.16816.F32.BF16 R188, R36.reuse, R180, R188 ;  /* 0x000000b424bc723c */ /* 0x040fe400000418bc */
[----:B------:R-:W-:Y:S05]  /*3ac0*/  MUFU.EX2 R221, R221 ;  /* 0x000000dd00dd7308 */ /* 0x000fea0000000800 */
[----:B------:R-:W-:Y:S01]  /*3ad0*/  IMAD.MOV.U32 R181, RZ, RZ, R101 ;  /* 0x000000ffffb57224 */ /* 0x000fe200078e0065 */
[----:B------:R-:W-:Y:S01]  /*3ae0*/  HMMA.16816.F32.BF16 R72, R36, R80, R72 ;  /* 0x000000502448723c */ /* 0x000fe20000041848 */
[----:B------:R-:W-:Y:S01]  /*3af0*/  IMAD.MOV.U32 R180, RZ, RZ, R78 ;  /* 0x000000ffffb47224 */ /* 0x000fe200078e004e */
[----:B------:R-:W-:Y:S05]  /*3b00*/  MUFU.EX2 R210, R210 ;  /* 0x000000d200d27308 */ /* 0x000fea0000000800 */
[----:B------:R-:W-:Y:S01]  /*3b10*/  IMAD.MOV.U32 R81, RZ, RZ, R100 ;  /* 0x000000ffff517224 */ /* 0x000fe200078e0064 */
[C---:B------:R-:W-:Y:S02]  /*3b20*/  HMMA.16816.F32.BF16 R76, R172.reuse, R46, RZ ;  /* 0x0000002eac4c723c */ /* 0x040fe400000418ff */
[----:B------:R-:W1:Y:S06]  /*3b30*/  MUFU.EX2 R209, R209 ;  /* 0x000000d100d17308 */ /* 0x000e6c0000000800 */
[C---:B------:R-:W-:Y:S08]  /*3b40*/  HMMA.16816.F32.BF16 R124, R172.reuse, R130, RZ ;  /* 0x00000082ac7c723c */ /* 0x040ff000000418ff */
[C---:B------:R-:W-:Y:S08]  /*3b50*/  HMMA.16816.F32.BF16 R140, R172.reuse, R146, RZ ;  /* 0x00000092ac8c723c */ /* 0x040ff000000418ff */
[----:B------:R-:W-:Y:S08]  /*3b60*/  HMMA.16816.F32.BF16 R156, R172, R162, RZ ;  /* 0x000000a2ac9c723c */ /* 0x000ff000000418ff */
[----:B------:R-:W-:Y:S08]  /*3b70*/  HMMA.16816.F32.BF16 R100, R176, R112, RZ ;  /* 0x00000070b064723c */ /* 0x000ff000000418ff */
[----:B------:R-:W-:Y:S08]  /*3b80*/  HMMA.16816.F32.BF16 R172, R172, R26, RZ ;  /* 0x0000001aacac723c */ /* 0x000ff000000418ff */
[C---:B-----5:R-:W-:Y:S08]  /*3b90*/  HMMA.16816.F32.BF16 R120, R36.reuse, R20, R120 ;  /* 0x000000142478723c */ /* 0x060ff00000041878 */
[----:B------:R-:W-:Y:S08]  /*3ba0*/  HMMA.16816.F32.BF16 R136, R36, R16, R136 ;  /* 0x000000102488723c */ /* 0x000ff00000041888 */
[C---:B------:R-:W-:Y:S07]  /*3bb0*/  HMMA.16816.F32.BF16 R116, R4.reuse, R20, R116 ;  /* 0x000000140474723c */ /* 0x040fee0000041874 */
[----:B------:R-:W-:Y:S01]  /*3bc0*/  IMAD.MOV.U32 R21, RZ, RZ, R151 ;  /* 0x000000ffff157224 */ /* 0x000fe200078e0097 */
[----:B------:R-:W-:Y:S01]  /*3bd0*/  HMMA.16816.F32.BF16 R132, R4, R16, R132 ;  /* 0x000000100484723c */ /* 0x000fe20000041884 */
[----:B------:R-:W-:-:S06]  /*3be0*/  IMAD.MOV.U32 R20, RZ, RZ, R150 ;  /* 0x000000ffff147224 */ /* 0x000fcc00078e0096 */
[----:B------:R-:W-:Y:S01]  /*3bf0*/  IMAD.MOV.U32 R17, RZ, RZ, R149 ;  /* 0x000000ffff117224 */ /* 0x000fe200078e0095 */
[----:B------:R-:W-:Y:S01]  /*3c00*/  HMMA.16816.F32.BF16 R88, R36, R32, R88 ;  /* 0x000000202458723c */ /* 0x000fe20000041858 */
[----:B------:R-:W-:-:S07]  /*3c10*/  IMAD.MOV.U32 R16, RZ, RZ, R148 ;  /* 0x000000ffff107224 */ /* 0x000fce00078e0094 */
[----:B---3--:R-:W-:Y:S08]  /*3c20*/  HMMA.16816.F32.BF16 R104, R36, R28, R104 ;  /* 0x0000001c2468723c */ /* 0x008ff00000041868 */
[C---:B------:R-:W-:Y:S07]  /*3c30*/  HMMA.16816.F32.BF16 R84, R4.reuse, R32, R84 ;  /* 0x000000200454723c */ /* 0x040fee0000041854 */
[----:B------:R-:W-:Y:S01]  /*3c40*/  IMAD.MOV.U32 R32, RZ, RZ, R167 ;  /* 0x000000ffff207224 */ /* 0x000fe200078e00a7 */
[----:B------:R-:W-:Y:S01]  /*3c50*/  HMMA.16816.F32.BF16 R100, R4, R28, R100 ;  /* 0x0000001c0464723c */ /* 0x000fe20000041864 */
[----:B------:R-:W-:-:S02]  /*3c60*/  IMAD.MOV.U32 R33, RZ, RZ, R166 ;  /* 0x000000ffff217224 */ /* 0x000fc400078e00a6 */
[----:B------:R-:W-:-:S04]  /*3c70*/  FFMA.FTZ R32, R32, c[0x0][0x2d0], -R211 ;  /* 0x0000b40020207a23 */ /* 0x000fc800000108d3 */
[----:B------:R-:W-:Y:S01]  /*3c80*/  IMAD.MOV.U32 R29, RZ, RZ, R165 ;  /* 0x000000ffff1d7224 */ /* 0x000fe200078e00a5 */
[C---:B------:R-:W-:Y:S01]  /*3c90*/  HMMA.16816.F32.BF16 R152, R36.reuse, R12, R152 ;  /* 0x0000000c2498723c */ /* 0x040fe20000041898 */
[----:B------:R-:W-:Y:S01]  /*3ca0*/  IMAD.MOV.U32 R28, RZ, RZ, R164 ;  /* 0x000000ffff1c7224 */ /* 0x000fe200078e00a4 */
[----:B------:R-:W-:Y:S06]  /*3cb0*/  MUFU.EX2 R32, R32 ;  /* 0x0000002000207308 */ /* 0x000fec0000000800 */
        /* <DEDUP_REMOVED lines=9> */
[C---:B------:R-:W-:Y:S08]  /*3d50*/  HMMA.16816.F32.BF16 R148, R176.reuse, R160, RZ ;  /* 0x000000a0b094723c */ /* 0x040ff000000418ff */
[C---:B------:R-:W-:Y:S08]  /*3d60*/  HMMA.16816.F32.BF16 R40, R176.reuse, R42, RZ ;  /* 0x0000002ab028723c */ /* 0x040ff000000418ff */
[C---:B------:R-:W-:Y:S07]  /*3d70*/  HMMA.16816.F32.BF16 R164, R176.reuse, R24, RZ ;  /* 0x00000018b0a4723c */ /* 0x040fee00000418ff */
[----:B------:R-:W-:Y:S01]  /*3d80*/  IMAD.MOV.U32 R24, RZ, RZ, R81 ;  /* 0x000000ffff187224 */ /* 0x000fe200078e0051 */
[----:B------:R-:W-:Y:S01]  /*3d90*/  HMMA.16816.F32.BF16 R36, R176, R46, RZ ;  /* 0x0000002eb024723c */ /* 0x000fe200000418ff */
[----:B------:R-:W-:-:S06]  /*3da0*/  IMAD.MOV.U32 R25, RZ, RZ, R180 ;  /* 0x000000ffff197224 */ /* 0x000fcc00078e00b4 */
[----:B------:R-:W-:Y:S01]  /*3db0*/  IMAD.MOV.U32 R47, RZ, RZ, R181 ;  /* 0x000000ffff2f7224 */ /* 0x000fe200078e00b5 */
[----:B------:R-:W-:Y:S01]  /*3dc0*/  HMMA.16816.F32.BF16 R96, R176, R98, RZ ;  /* 0x00000062b060723c */ /* 0x000fe200000418ff */
[--C-:B------:R-:W-:Y:S02]  /*3dd0*/  FFMA.FTZ R46, R24, c[0x0][0x2d0], -R214.reuse ;  /* 0x0000b400182e7a23 */ /* 0x100fe400000108d6 */
[----:B------:R-:W-:-:S04]  /*3de0*/  FFMA.FTZ R47, R47, c[0x0][0x2d0], -R214 ;  /* 0x0000b4002f2f7a23 */ /* 0x000fc800000108d6 */
[----:B------:R-:W-:Y:S01]  /*3df0*/  MUFU.EX2 R46, R46 ;  /* 0x0000002e002e7308 */ /* 0x000fe20000000800 */
[C---:B------:R-:W-:Y:S07]  /*3e00*/  HMMA.16816.F32.BF16 R112, R176.reuse, R114, RZ ;  /* 0x00000072b070723c */ /* 0x040fee00000418ff */
[----:B------:R-:W-:Y:S01]  /*3e10*/  MUFU.EX2 R47, R47 ;  /* 0x0000002f002f7308 */ /* 0x000fe20000000800 */
[C---:B------:R-:W-:Y:S08]  /*3e20*/  HMMA.16816.F32.BF16 R128, R176.reuse, R130, RZ ;  /* 0x00000082b080723c */ /* 0x040ff000000418ff */
[C---:B------:R-:W-:Y:S08]  /*3e30*/  HMMA.16816.F32.BF16 R144, R176.reuse, R146, RZ ;  /* 0x00000092b090723c */ /* 0x040ff000000418ff */
[C---:B------:R-:W-:Y:S08]  /*3e40*/  HMMA.16816.F32.BF16 R160, R176.reuse, R162, RZ ;  /* 0x000000a2b0a0723c */ /* 0x040ff000000418ff */
[----:B------:R-:W-:Y:S08]  /*3e50*/  HMMA.16816.F32.BF16 R176, R176, R26, RZ ;  /* 0x0000001ab0b0723c */ /* 0x000ff000000418ff */
[C---:B------:R-:W-:Y:S08]  /*3e60*/  HMMA.16816.F32.BF16 R164, R4.reuse, R8, R164 ;  /* 0x0000000804a4723c */ /* 0x040ff000000418a4 */
[C---:B------:R-:W-:Y:S07]  /*3e70*/  HMMA.16816.F32.BF16 R80, R4.reuse, R82, R36 ;  /* 0x000000520450723c */ /* 0x040fee0000041824 */
[--C-:B------:R-:W-:Y:S01]  /*3e80*/  FFMA.FTZ R36, R33, c[0x0][0x2d0], -R212.reuse ;  /* 0x0000b40021247a23 */ /* 0x100fe200000108d4 */
[----:B------:R-:W-:Y:S01]  /*3e90*/  HMMA.16816.F32.BF16 R176, R4, R10, R176 ;  /* 0x0000000a04b0723c */ /* 0x000fe200000418b0 */
[----:B------:R-:W2:Y:S01]  /*3ea0*/  LDSM.16.MT88.4 R8, [R248+0x1100] ;  /* 0x00110000f808783b */ /* 0x000ea20000004200 */
[----:B------:R-:W-:-:S02]  /*3eb0*/  FFMA.FTZ R39, R21, c[0x0][0x2d0], -R212 ;  /* 0x0000b40015277a23 */ /* 0x000fc400000108d4 */
[--C-:B------:R-:W-:Y:S01]  /*3ec0*/  FFMA.FTZ R38, R28, c[0x0][0x2d0], -R212.reuse ;  /* 0x0000b4001c267a23 */ /* 0x100fe200000108d4 */
[----:B------:R-:W-:Y:S01]  /*3ed0*/  MUFU.EX2 R36, R36 ;  /* 0x0000002400247308 */ /* 0x000fe20000000800 */
[----:B------:R-:W-:Y:S01]  /*3ee0*/  FFMA.FTZ R37, R29, c[0x0][0x2d0], -R212 ;  /* 0x0000b4001d257a23 */ /* 0x000fe200000108d4 */
[----:B-1----:R-:W-:Y:S01]  /*3ef0*/  F2FP.BF16.PACK_AB R29, R209, R210 ;  /* 0x000000d2d11d723e */ /* 0x002fe200000010ff */
[----:B------:R-:W-:Y:S01]  /*3f00*/  HMMA.16816.F32.BF16 R180, R4, R182, R40 ;  /* 0x000000b604b4723c */ /* 0x000fe20000041828 */
[----:B------:R-:W-:-:S04]  /*3f10*/  FFMA.FTZ R33, R230, c[0x0][0x2d0], -R211 ;  /* 0x0000b400e6217a23 */ /* 0x000fc800000108d3 */
[----:B------:R-:W-:Y:S02]  /*3f20*/  MUFU.EX2 R39, R39 ;  /* 0x0000002700277308 */ /* 0x000fe40000000800 */
[--C-:B------:R-:W-:Y:S01]  /*3f30*/  FFMA.FTZ R43, R25, c[0x0][0x2d0], -R213.reuse ;  /* 0x0000b400192b7a23 */ /* 0x100fe200000108d5 */
[C---:B------:R-:W-:Y:S01]  /*3f40*/  HMMA.16816.F32.BF16 R96, R4.reuse, R34, R96 ;  /* 0x000000220460723c */ /* 0x040fe20000041860 */
[--C-:B------:R-:W-:Y:S01]  /*3f50*/  FFMA.FTZ R42, R16, c[0x0][0x2d0], -R213.reuse ;  /* 0x0000b400102a7a23 */ /* 0x100fe200000108d5 */
[----:B------:R-:W-:Y:S01]  /*3f60*/  LDSM.16.MT88.4 R24, [R240+0x1900] ;  /* 0x00190000f018783b */ /* 0x000fe20000004200 */
[--C-:B------:R-:W-:Y:S02]  /*3f70*/  FFMA.FTZ R41, R17, c[0x0][0x2d0], -R213.reuse ;  /* 0x0000b40011297a23 */ /* 0x100fe400000108d5 */
[----:B------:R-:W-:Y:S01]  /*3f80*/  FFMA.FTZ R40, R20, c[0x0][0x2d0], -R213 ;  /* 0x0000b40014287a23 */ /* 0x000fe200000108d5 */
[----:B------:R-:W-:Y:S01]  /*3f90*/  MUFU.EX2 R43, R43 ;  /* 0x0000002b002b7308 */ /* 0x000fe20000000800 */
[--C-:B------:R-:W-:Y:S01]  /*3fa0*/  FFMA.FTZ R35, R226, c[0x0][0x2d0], -R211.reuse ;  /* 0x0000b400e2237a23 */ /* 0x100fe200000108d3 */
[----:B------:R-:W-:Y:S01]  /*3fb0*/  HMMA.16816.F32.BF16 R148, R4, R12, R148 ;  /* 0x0000000c0494723c */ /* 0x000fe20000041894 */
[----:B------:R-:W-:-:S02]  /*3fc0*/  FFMA.FTZ R34, R228, c[0x0][0x2d0], -R211 ;  /* 0x0000b400e4227a23 */ /* 0x000fc400000108d3 */
[--C-:B------:R-:W-:Y:S02]  /*3fd0*/  FFMA.FTZ R226, R227, c[0x0][0x2d0], -R214.reuse ;  /* 0x0000b400e3e27a23 */ /* 0x100fe400000108d6 */
[----:B------:R-:W-:Y:S01]  /*3fe0*/  FFMA.FTZ R214, R215, c[0x0][0x2d0], -R214 ;  /* 0x0000b400d7d67a23 */ /* 0x000fe200000108d6 */
[----:B------:R-:W1:Y:S01]  /*3ff0*/  MUFU.EX2 R42, R42 ;  /* 0x0000002a002a7308 */ /* 0x000e620000000800 */
[--C-:B------:R-:W-:Y:S01]  /*4000*/  FFMA.FTZ R215, R222, c[0x0][0x2d0], -R213.reuse ;  /* 0x0000b400ded77a23 */ /* 0x100fe200000108d5 */
[C---:B------:R-:W-:Y:S01]  /*4010*/  HMMA.16816.F32.BF16 R112, R4.reuse, R30, R112 ;  /* 0x0000001e0470723c */ /* 0x040fe20000041870 */
[----:B------:R-:W-:Y:S02]  /*4020*/  FFMA.FTZ R213, R216, c[0x0][0x2d0], -R213 ;  /* 0x0000b400d8d57a23 */ /* 0x000fe400000108d5 */
[--C-:B------:R-:W-:Y:S02]  /*4030*/  FFMA.FTZ R216, R229, c[0x0][0x2d0], -R212.reuse ;  /* 0x0000b400e5d87a23 */ /* 0x100fe400000108d4 */
[----:B------:R-:W-:Y:S01]  /*4040*/  FFMA.FTZ R212, R217, c[0x0][0x2d0], -R212 ;  /* 0x0000b400d9d47a23 */ /* 0x000fe200000108d4 */
[----:B------:R-:W-:Y:S02]  /*4050*/  MUFU.EX2 R41, R41 ;  /* 0x0000002900297308 */ /* 0x000fe40000000800 */
[C---:B------:R-:W-:Y:S06]  /*4060*/  HMMA.16816.F32.BF16 R128, R4.reuse, R22, R128 ;  /* 0x000000160480723c */ /* 0x040fec0000041880 */
[----:B------:R-:W3:Y:S02]  /*4070*/  MUFU.EX2 R40, R40 ;  /* 0x0000002800287308 */ /* 0x000ee40000000800 */
[C---:B------:R-:W-:Y:S01]  /*4080*/  HMMA.16816.F32.BF16 R144, R4.reuse, R18, R144 ;  /* 0x000000120490723c */ /* 0x040fe20000041890 */
[----:B------:R-:W4:Y:S05]  /*4090*/  LDSM.16.MT88.4 R16, [R242+0x3100] ;  /* 0x00310000f210783b */ /* 0x000f2a0000004200 */
[----:B------:R-:W5:Y:S02]  /*40a0*/  MUFU.EX2 R38, R38 ;  /* 0x0000002600267308 */ /* 0x000f640000000800 */
[----:B------:R-:W-:Y:S01]  /*40b0*/  HMMA.16816.F32.BF16 R160, R4, R14, R160 ;  /* 0x0000000e04a0723c */ /* 0x000fe200000418a0 */
[----:B------:R-:W4:Y:S05]  /*40c0*/  LDSM.16.MT88.4 R12, [R242+0x1100] ;  /* 0x00110000f20c783b */ /* 0x000f2a0000004200 */
[----:B------:R-:W2:Y:S01]  /*40d0*/  MUFU.EX2 R37, R37 ;  /* 0x0000002500257308 */ /* 0x000ea20000000800 */
[----:B------:R-:W-:-:S02]  /*40e0*/  F2FP.BF16.PACK_AB R4, R224, R231 ;  /* 0x000000e7e004723e */ /* 0x000fc400000010ff */
[----:B-1----:R-:W-:Y:S01]  /*40f0*/  F2FP.BF16.PACK_AB R5, R42, R43 ;  /* 0x0000002b2a05723e */ /* 0x002fe200000010ff */
[----:B------:R-:W-:Y:S01]  /*4100*/  FADD.FTZ R43, R43, R48 ;  /* 0x000000302b2b7221 */ /* 0x000fe20000010000 */
[----:B------:R-:W-:Y:S02]  /*4110*/  F2FP.BF16.PACK_AB R6, R46, R47 ;  /* 0x0000002f2e06723e */ /* 0x000fe400000010ff */
[----:B---3--:R-:W-:Y:S01]  /*4120*/  F2FP.BF16.PACK_AB R7, R40, R41 ;  /* 0x000000292807723e */ /* 0x008fe200000010ff */
[----:B------:R-:W-:Y:S01]  /*4130*/  MUFU.EX2 R35, R35 ;  /* 0x0000002300237308 */ /* 0x000fe20000000800 */
[----:B-----5:R-:W-:Y:S01]  /*4140*/  F2FP.BF16.PACK_AB R20, R38, R39 ;  /* 0x000000272614723e */ /* 0x020fe200000010ff */
[----:B------:R-:W-:-:S04]  /*4150*/  FADD.FTZ R42, R42, R43 ;  /* 0x0000002b2a2a7221 */ /* 0x000fc80000010000 */
[----:B--2---:R-:W-:Y:S01]  /*4160*/  HMMA.16816.F32.BF16 R192, R4, R8, R192 ;  /* 0x0000000804c0723c */ /* 0x004fe200000418c0 */
[----:B------:R-:W-:Y:S01]  /*4170*/  FADD.FTZ R41, R41, R42 ;  /* 0x0000002a29297221 */ /* 0x000fe20000010000 */
[----:B------:R-:W1:Y:S01]  /*4180*/  MUFU.EX2 R34, R34 ;  /* 0x0000002200227308 */ /* 0x000e620000000800 */
[----:B------:R-:W-:Y:S02]  /*4190*/  F2FP.BF16.PACK_AB R22, R36, R37 ;  /* 0x000000252416723e */ /* 0x000fe400000010ff */
[----:B------:R-:W-:-:S03]  /*41a0*/  FADD.FTZ R40, R40, R41 ;  /* 0x0000002928287221 */ /* 0x000fc60000010000 */
[C---:B------:R-:W-:Y:S02]  /*41b0*/  HMMA.16816.F32.BF16 R180, R4.reuse, R10, R180 ;  /* 0x0000000a04b4723c */ /* 0x040fe400000418b4 */
[----:B------:R-:W2:Y:S06]  /*41c0*/  MUFU.EX2 R33, R33 ;  /* 0x0000002100217308 */ /* 0x000eac0000000800 */
[----:B----4-:R-:W-:Y:S01]  /*41d0*/  HMMA.16816.F32.BF16 R132, R4, R16, R132 ;  /* 0x000000100484723c */ /* 0x010fe20000041884 */
[----:B-1----:R-:W-:Y:S01]  /*41e0*/  F2FP.BF16.PACK_AB R21, R34, R35 ;  /* 0x000000232215723e */ /* 0x002fe200000010ff */
[----:B------:R-:W-:Y:S01]  /*41f0*/  MUFU.EX2 R226, R226 ;  /* 0x000000e200e27308 */ /* 0x000fe20000000800 */
[----:B------:R-:W-:-:S05]  /*4200*/  FADD.FTZ R35, R35, R44 ;  /* 0x0000002c23237221 */ /* 0x000fca0000010000 */
[----:B------:R-:W-:Y:S01]  /*4210*/  HMMA.16816.F32.BF16 R68, R4, R12, R68 ;  /* 0x0000000c0444723c */ /* 0x000fe20000041844 */
[----:B------:R-:W-:Y:S01]  /*4220*/  FADD.FTZ R34, R34, R35 ;  /* 0x0000002322227221 */ /* 0x000fe20000010000 */
[----:B--2---:R-:W-:Y:S01]  /*4230*/  F2FP.BF16.PACK_AB R23, R32, R33 ;  /* 0x000000212017723e */ /* 0x004fe200000010ff */
[----:B------:R-:W-:Y:S02]  /*4240*/  MUFU.EX2 R214, R214 ;  /* 0x000000d600d67308 */ /* 0x000fe40000000800 */
[----:B------:R-:W-:-:S03]  /*4250*/  FADD.FTZ R33, R33, R34 ;  /* 0x0000002221217221 */ /* 0x000fc60000010000 */
[----:B------:R-:W-:Y:S01]  /*4260*/  HMMA.16816.F32.BF16 R80, R4, R14, R80 ;  /* 0x0000000e0450723c */ /* 0x000fe20000041850 */
[----:B------:R-:W-:Y:S02]  /*4270*/  FADD.FTZ R33, R32, R33 ;  /* 0x0000002120217221 */ /* 0x000fe40000010000 */
[----:B------:R-:W-:Y:S02]  /*4280*/  MUFU.EX2 R215, R215 ;  /* 0x000000d700d77308 */ /* 0x000fe40000000800 */
[----:B------:R-:W-:-:S03]  /*4290*/  FADD.FTZ R210, R210, R33 ;  /* 0x00000021d2d27221 */ /* 0x000fc60000010000 */
[C---:B------:R-:W-:Y:S01]  /*42a0*/  HMMA.16816.F32.BF16 R188, R20.reuse, R8, R188 ;  /* 0x0000000814bc723c */ /* 0x040fe200000418bc */
[----:B------:R-:W-:Y:S02]  /*42b0*/  FADD.FTZ R209, R209, R210 ;  /* 0x000000d2d1d17221 */ /* 0x000fe40000010000 */
[----:B------:R-:W-:Y:S05]  /*42c0*/  MUFU.EX2 R213, R213 ;  /* 0x000000d500d57308 */ /* 0x000fea0000000800 */
[C---:B------:R-:W-:Y:S01]  /*42d0*/  HMMA.16816.F32.BF16 R184, R20.reuse, R10, R184 ;  /* 0x0000000a14b8723c */ /* 0x040fe200000418b8 */
[----:B------:R-:W1:Y:S02]  /*42e0*/  LDSM.16.MT88.4 R8, [R241+0x1100] ;  /* 0x00110000f108783b */ /* 0x000e640000004200 */
[----:B------:R-:W2:Y:S05]  /*42f0*/  MUFU.EX2 R216, R216 ;  /* 0x000000d800d87308 */ /* 0x000eaa0000000800 */
[C---:B------:R-:W-:Y:S03]  /*4300*/  HMMA.16816.F32.BF16 R72, R20.reuse, R12, R72 ;  /* 0x0000000c1448723c */ /* 0x040fe60000041848 */
[----:B------:R-:W3:Y:S05]  /*4310*/  MUFU.EX2 R212, R212 ;  /* 0x000000d400d47308 */ /* 0x000eea0000000800 */
[----:B------:R-:W-:Y:S01]  /*4320*/  HMMA.16816.F32.BF16 R76, R20, R14, R76 ;  /* 0x0000000e144c723c */ /* 0x000fe2000004184c */
[----:B------:R-:W4:Y:S01]  /*4330*/  LDSM.16.MT88.4 R12, [R240+0x1100] ;  /* 0x00110000f00c783b */ /* 0x000f220000004200 */
[----:B--2---:R-:W-:-:S06]  /*4340*/  F2FP.BF16.PACK_AB R28, R225, R216 ;  /* 0x000000d8e11c723e */ /* 0x004fcc00000010ff */
[----:B------:R-:W-:Y:S01]  /*4350*/  HMMA.16816.F32.BF16 R136, R20, R16, R136 ;  /* 0x000000101488723c */ /* 0x000fe20000041888 */
[----:B---3--:R-:W-:-:S07]  /*4360*/  F2FP.BF16.PACK_AB R30, R212, R221 ;  /* 0x000000ddd41e723e */ /* 0x008fce00000010ff */
[-C--:B------:R-:W-:Y:S08]  /*4370*/  HMMA.16816.F32.BF16 R140, R20, R18.reuse, R140 ;  /* 0x00000012148c723c */ /* 0x080ff0000004188c */
[C---:B------:R-:W-:Y:S01]  /*4380*/  HMMA.16816.F32.BF16 R144, R4.reuse, R18, R144 ;  /* 0x000000120490723c */ /* 0x040fe20000041890 */
[----:B------:R-:W-:Y:S07]  /*4390*/  LDSM.16.MT88.4 R16, [R248+0x1900] ;  /* 0x00190000f810783b */ /* 0x000fee0000004200 */
[-C--:B-1----:R-:W-:Y:S08]  /*43a0*/  HMMA.16816.F32.BF16 R84, R4, R8.reuse, R84 ;  /* 0x000000080454723c */ /* 0x082ff00000041854 */
[C---:B------:R-:W-:Y:S08]  /*43b0*/  HMMA.16816.F32.BF16 R88, R20.reuse, R8, R88 ;  /* 0x000000081458723c */ /* 0x040ff00000041858 */
[-C--:B------:R-:W-:Y:S08]  /*43c0*/  HMMA.16816.F32.BF16 R92, R20, R10.reuse, R92 ;  /* 0x0000000a145c723c */ /* 0x080ff0000004185c */
[C---:B------:R-:W-:Y:S01]  /*43d0*/  HMMA.16816.F32.BF16 R96, R4.reuse, R10, R96 ;  /* 0x0000000a0460723c */ /* 0x040fe20000041860 */
[----:B------:R-:W1:Y:S07]  /*43e0*/  LDSM.16.MT88.4 R8, [R248+0x3100] ;  /* 0x00310000f808783b */ /* 0x000e6e0000004200 */
[-C--:B----4-:R-:W-:Y:S08]  /*43f0*/  HMMA.16816.F32.BF16 R100, R4, R12.reuse, R100 ;  /* 0x0000000c0464723c */ /* 0x090ff00000041864 */
[C---:B------:R-:W-:Y:S08]  /*4400*/  HMMA.16816.F32.BF16 R104, R20.reuse, R12, R104 ;  /* 0x0000000c1468723c */ /* 0x040ff00000041868 */
[-C--:B------:R-:W-:Y:S08]  /*4410*/  HMMA.16816.F32.BF16 R108, R20, R14.reuse, R108 ;  /* 0x0000000e146c723c */ /* 0x080ff0000004186c */
[C---:B------:R-:W-:Y:S01]  /*4420*/  HMMA.16816.F32.BF16 R112, R4.reuse, R14, R112 ;  /* 0x0000000e0470723c */ /* 0x040fe20000041870 */
[----:B------:R-:W2:Y:S07]  /*4430*/  LDSM.16.MT88.4 R12, [R241+0x3100] ;  /* 0x00310000f10c783b */ /* 0x000eae0000004200 */
[-C--:B-1----:R-:W-:Y:S08]  /*4440*/  HMMA.16816.F32.BF16 R116, R4, R8.reuse, R116 ;  /* 0x000000080474723c */ /* 0x082ff00000041874 */
[C---:B------:R-:W-:Y:S08]  /*4450*/  HMMA.16816.F32.BF16 R120, R20.reuse, R8, R120 ;  /* 0x000000081478723c */ /* 0x040ff00000041878 */
[-C--:B------:R-:W-:Y:S08]  /*4460*/  HMMA.16816.F32.BF16 R124, R20, R10.reuse, R124 ;  /* 0x0000000a147c723c */ /* 0x080ff0000004187c */
[----:B------:R-:W-:Y:S01]  /*4470*/  HMMA.16816.F32.BF16 R128, R4, R10, R128 ;  /* 0x0000000a0480723c */ /* 0x000fe20000041880 */
[----:B------:R-:W1:Y:S07]  /*4480*/  LDSM.16.MT88.4 R8, [R240+0x3100] ;  /* 0x00310000f008783b */ /* 0x000e6e0000004200 */
[C---:B--2---:R-:W-:Y:S08]  /*4490*/  HMMA.16816.F32.BF16 R152, R20.reuse, R12, R152 ;  /* 0x0000000c1498723c */ /* 0x044ff00000041898 */
[----:B------:R-:W-:Y:S08]  /*44a0*/  HMMA.16816.F32.BF16 R156, R20, R14, R156 ;  /* 0x0000000e149c723c */ /* 0x000ff0000004189c */
[C---:B------:R-:W-:Y:S08]  /*44b0*/  HMMA.16816.F32.BF16 R148, R4.reuse, R12, R148 ;  /* 0x0000000c0494723c */ /* 0x040ff00000041894 */
[----:B------:R-:W-:Y:S01]  /*44c0*/  HMMA.16816.F32.BF16 R160, R4, R14, R160 ;  /* 0x0000000e04a0723c */ /* 0x000fe200000418a0 */
[----:B------:R-:W2:Y:S07]  /*44d0*/  LDSM.16.MT88.4 R12, [R242+0x1900] ;  /* 0x00190000f20c783b */ /* 0x000eae0000004200 */
[C---:B-1----:R-:W-:Y:S08]  /*44e0*/  HMMA.16816.F32.BF16 R168, R20.reuse, R8, R168 ;  /* 0x0000000814a8723c */ /* 0x042ff000000418a8 */
[----:B------:R-:W-:Y:S07]  /*44f0*/  HMMA.16816.F32.BF16 R172, R20, R10, R172 ;  /* 0x0000000a14ac723c */ /* 0x000fee00000418ac */
[----:B------:R-:W-:Y:S01]  /*4500*/  FADD.FTZ R21, R202, R201 ;  /* 0x000000c9ca157221 */ /* 0x000fe20000010000 */
[----:B------:R-:W-:Y:S01]  /*4510*/  HMMA.16816.F32.BF16 R164, R4, R8, R164 ;  /* 0x0000000804a4723c */ /* 0x000fe200000418a4 */
[----:B------:R-:W-:Y:S01]  /*4520*/  FADD.FTZ R201, R197, R206 ;  /* 0x000000cec5c97221 */ /* 0x000fe20000010000 */
[----:B------:R-:W-:Y:S01]  /*4530*/  MUFU.EX2 R202, R208 ;  /* 0x000000d000ca7308 */ /* 0x000fe20000000800 */
[----:B------:R-:W-:-:S02]  /*4540*/  FADD.FTZ R198, R198, R21 ;  /* 0x00000015c6c67221 */ /* 0x000fc40000010000 */
[----:B------:R-:W-:Y:S01]  /*4550*/  FADD.FTZ R201, R64, R201 ;  /* 0x000000c940c97221 */ /* 0x000fe20000010000 */
[----:B------:R-:W-:Y:S01]  /*4560*/  LDSM.16.MT88.4 R20, [R248+0x3900] ;  /* 0x00390000f814783b */ /* 0x000fe20000004200 */
[----:B------:R-:W-:Y:S01]  /*4570*/  FADD.FTZ R198, R59, R198 ;  /* 0x000000c63bc67221 */ /* 0x000fe20000010000 */
[----:B------:R-:W-:Y:S01]  /*4580*/  HMMA.16816.F32.BF16 R176, R4, R10, R176 ;  /* 0x0000000a04b0723c */ /* 0x000fe200000418b0 */
[----:B------:R-:W-:Y:S01]  /*4590*/  FADD.FTZ R58, R58, R201 ;  /* 0x000000c93a3a7221 */ /* 0x000fe20000010000 */
[----:B------:R-:W1:Y:S01]  /*45a0*/  LDSM.16.MT88.4 R8, [R241+0x1900] ;  /* 0x00190000f108783b */ /* 0x000e620000004200 */
[----:B------:R-:W3:Y:S01]  /*45b0*/  MUFU.EX2 R197, R207 ;  /* 0x000000cf00c57308 */ /* 0x000ee20000000800 */
[----:B------:R-:W-:Y:S02]  /*45c0*/  FADD.FTZ R63, R63, R198 ;  /* 0x000000c63f3f7221 */ /* 0x000fe40000010000 */
[----:B------:R-:W-:Y:S01]  /*45d0*/  FADD.FTZ R53, R53, R58 ;  /* 0x0000003a35357221 */ /* 0x000fe20000010000 */
[----:B------:R-:W-:Y:S01]  /*45e0*/  F2FP.BF16.PACK_AB R4, R223, R226 ;  /* 0x000000e2df04723e */ /* 0x000fe200000010ff */
[----:B------:R-:W-:Y:S01]  /*45f0*/  FADD.FTZ R63, R54, R63 ;  /* 0x0000003f363f7221 */ /* 0x000fe20000010000 */
[----:B------:R-:W-:Y:S01]  /*4600*/  F2FP.BF16.PACK_AB R5, R220, R215 ;  /* 0x000000d7dc05723e */ /* 0x000fe200000010ff */
[----:B------:R-:W-:Y:S01]  /*4610*/  FADD.FTZ R52, R52, R53 ;  /* 0x0000003534347221 */ /* 0x000fe20000010000 */
[----:B------:R-:W-:Y:S01]  /*4620*/  F2FP.BF16.PACK_AB R6, R214, R219 ;  /* 0x000000dbd606723e */ /* 0x000fe200000010ff */
[----:B------:R-:W-:Y:S01]  /*4630*/  FADD.FTZ R60, R60, R63 ;  /* 0x0000003f3c3c7221 */ /* 0x000fe20000010000 */
[----:B------:R-:W-:Y:S01]  /*4640*/  F2FP.BF16.PACK_AB R7, R213, R218 ;  /* 0x000000dad507723e */ /* 0x000fe200000010ff */
[----:B------:R-:W-:-:S02]  /*4650*/  FADD.FTZ R52, R51, R52 ;  /* 0x0000003433347221 */ /* 0x000fc40000010000 */
[----:B------:R-:W-:Y:S02]  /*4660*/  FADD.FTZ R60, R57, R60 ;  /* 0x0000003c393c7221 */ /* 0x000fe40000010000 */
[----:B------:R-:W-:Y:S01]  /*4670*/  FADD.FTZ R231, R231, R52 ;  /* 0x00000034e7e77221 */ /* 0x000fe20000010000 */
[----:B---3--:R-:W-:Y:S01]  /*4680*/  F2FP.BF16.PACK_AB R31, R197, R202 ;  /* 0x000000cac51f723e */ /* 0x008fe200000010ff */
[-C--:B------:R-:W-:Y:S01]  /*4690*/  HMMA.16816.F32.BF16 R192, R4, R16.reuse, R192 ;  /* 0x0000001004c0723c */ /* 0x080fe200000418c0 */
        /* <DEDUP_REMOVED lines=15> */
[----:B------:R-:W3:Y:S01]  /*4790*/  LDSM.16.MT88.4 R16, [R242+0x3900] ;  /* 0x00390000f210783b */ /* 0x000ee20000004200 */
[----:B------:R-:W-:Y:S02]  /*47a0*/  FADD.FTZ R215, R220, R215 ;  /* 0x000000d7dcd77221 */ /* 0x000fe40000010000 */
[----:B------:R-:W-:Y:S02]  /*47b0*/  FADD.FTZ R216, R225, R216 ;  /* 0x000000d8e1d87221 */ /* 0x000fe40000010000 */
[----:B------:R-:W-:Y:S02]  /*47c0*/  FADD.FTZ R218, R218, R215 ;  /* 0x000000d7dada7221 */ /* 0x000fe40000010000 */
[----:B--2---:R-:W-:Y:S01]  /*47d0*/  HMMA.16816.F32.BF16 R68, R4, R12, R68 ;  /* 0x0000000c0444723c */ /* 0x004fe20000041844 */
[----:B------:R-:W-:-:S02]  /*47e0*/  FADD.FTZ R202, R202, R209 ;  /* 0x000000d1caca7221 */ /* 0x000fc40000010000 */
[----:B------:R-:W-:-:S05]  /*47f0*/  FADD.FTZ R221, R221, R216 ;  /* 0x000000d8dddd7221 */ /* 0x000fca0000010000 */
[C---:B------:R-:W-:Y:S08]  /*4800*/  HMMA.16816.F32.BF16 R72, R28.reuse, R12, R72 ;  /* 0x0000000c1c48723c */ /* 0x040ff00000041848 */
[-C--:B------:R-:W-:Y:S08]  /*4810*/  HMMA.16816.F32.BF16 R76, R28, R14.reuse, R76 ;  /* 0x0000000e1c4c723c */ /* 0x080ff0000004184c */
[C---:B------:R-:W-:Y:S01]  /*4820*/  HMMA.16816.F32.BF16 R80, R4.reuse, R14, R80 ;  /* 0x0000000e0450723c */ /* 0x040fe20000041850 */
[----:B------:R-:W2:Y:S07]  /*4830*/  LDSM.16.MT88.4 R12, [R241+0x3900] ;  /* 0x00390000f10c783b */ /* 0x000eae0000004200 */
[-C--:B-1----:R-:W-:Y:S08]  /*4840*/  HMMA.16816.F32.BF16 R84, R4, R8.reuse, R84 ;  /* 0x000000080454723c */ /* 0x082ff00000041854 */
[C---:B------:R-:W-:Y:S08]  /*4850*/  HMMA.16816.F32.BF16 R88, R28.reuse, R8, R88 ;  /* 0x000000081c58723c */ /* 0x040ff00000041858 */
[-C--:B------:R-:W-:Y:S08]  /*4860*/  HMMA.16816.F32.BF16 R92, R28, R10.reuse, R92 ;  /* 0x0000000a1c5c723c */ /* 0x080ff0000004185c */
[C---:B------:R-:W-:Y:S01]  /*4870*/  HMMA.16816.F32.BF16 R96, R4.reuse, R10, R96 ;  /* 0x0000000a0460723c */ /* 0x040fe20000041860 */
[----:B------:R-:W1:Y:S07]  /*4880*/  LDSM.16.MT88.4 R8, [R240+0x3900] ;  /* 0x00390000f008783b */ /* 0x000e6e0000004200 */
        /* <DEDUP_REMOVED lines=8> */
[C---:B-1----:R-:W-:Y:S08]  /*4910*/  HMMA.16816.F32.BF16 R164, R4.reuse, R8, R164 ;  /* 0x0000000804a4723c */ /* 0x042ff000000418a4 */
[----:B------:R-:W-:Y:S07]  /*4920*/  HMMA.16816.F32.BF16 R176, R4, R10, R176 ;  /* 0x0000000a04b0723c */ /* 0x000fee00000418b0 */
[----:B------:R-:W-:Y:S01]  /*4930*/  FADD.FTZ R4, R214, R219 ;  /* 0x000000dbd6047221 */ /* 0x000fe20000010000 */
[----:B------:R-:W-:Y:S01]  /*4940*/  HMMA.16816.F32.BF16 R104, R28, R24, R104 ;  /* 0x000000181c68723c */ /* 0x000fe20000041868 */
[----:B------:R-:W-:-:S02]  /*4950*/  FADD.FTZ R6, R213, R218 ;  /* 0x000000dad5067221 */ /* 0x000fc40000010000 */
[----:B------:R-:W-:Y:S01]  /*4960*/  FADD.FTZ R5, R212, R221 ;  /* 0x000000ddd4057221 */ /* 0x000fe20000010000 */
[----:B------:R1:W-:Y:S04]  /*4970*/  STL [R1+0x54], R4 ;  /* 0x0000540401007387 */ /* 0x0003e80000100800 */
[----:B------:R2:W-:Y:S01]  /*4980*/  STL [R1+0x50], R6 ;  /* 0x0000500601007387 */ /* 0x0005e20000100800 */
[C---:B------:R-:W-:Y:S08]  /*4990*/  HMMA.16816.F32.BF16 R108, R28.reuse, R26, R108 ;  /* 0x0000001a1c6c723c */ /* 0x040ff0000004186c */
[C---:B------:R-:W-:Y:S08]  /*49a0*/  HMMA.16816.F32.BF16 R120, R28.reuse, R20, R120 ;  /* 0x000000141c78723c */ /* 0x040ff00000041878 */
[----:B------:R-:W-:Y:S01]  /*49b0*/  HMMA.16816.F32.BF16 R124, R28, R22, R124 ;  /* 0x000000161c7c723c */ /* 0x000fe2000004187c */
[----:B-1----:R-:W-:-:S07]  /*49c0*/  FADD.FTZ R4, R197, R202 ;  /* 0x000000cac5047221 */ /* 0x002fce0000010000 */
[C---:B------:R-:W-:Y:S01]  /*49d0*/  HMMA.16816.F32.BF16 R136, R28.reuse, R16, R136 ;  /* 0x000000101c88723c */ /* 0x040fe20000041888 */
[----:B------:R2:W-:Y:S04]  /*49e0*/  STL [R1+0x48], R4 ;  /* 0x0000480401007387 */ /* 0x0005e80000100800 */
[----:B------:R2:W-:Y:S03]  /*49f0*/  STL [R1+0x4c], R5 ;  /* 0x00004c0501007387 */ /* 0x0005e60000100800 */
[C---:B------:R-:W-:Y:S08]  /*4a00*/  HMMA.16816.F32.BF16 R140, R28.reuse, R18, R140 ;  /* 0x000000121c8c723c */ /* 0x040ff0000004188c */
[C---:B------:R-:W-:Y:S08]  /*4a10*/  HMMA.16816.F32.BF16 R152, R28.reuse, R12, R152 ;  /* 0x0000000c1c98723c */ /* 0x040ff00000041898 */
[C---:B------:R-:W-:Y:S08]  /*4a20*/  HMMA.16816.F32.BF16 R156, R28.reuse, R14, R156 ;  /* 0x0000000e1c9c723c */ /* 0x040ff0000004189c */
[C---:B------:R-:W-:Y:S08]  /*4a30*/  HMMA.16816.F32.BF16 R168, R28.reuse, R8, R168 ;  /* 0x000000081ca8723c */ /* 0x040ff000000418a8 */
[----:B------:R-:W-:Y:S01]  /*4a40*/  HMMA.16816.F32.BF16 R172, R28, R10, R172 ;  /* 0x0000000a1cac723c */ /* 0x000fe200000418ac */
[----:B------:R-:W-:Y:S07]  /*4a50*/  @!P1 BRA `(.L_x_645) ;  /* 0x0000394000009947 */ /* 0x000fee0003800000 */
[----:B--2---:R-:W2:Y:S04]  /*4a60*/  LDL.64 R204, [R1+0x40] ;  /* 0x0000400001cc7983 */ /* 0x004ea80000100a00 */
[----:B------:R-:W3:Y:S04]  /*4a70*/  LDL.64 R206, [R1+0x10] ;  /* 0x0000100001ce7983 */ /* 0x000ee80000100a00 */
[----:B------:R-:W4:Y:S04]  /*4a80*/  LDL R227, [R1+0x8] ;  /* 0x0000080001e37983 */ /* 0x000f280000100800 */
[----:B------:R-:W5:Y:S04]  /*4a90*/  LDL R230, [R1+0xc] ;  /* 0x00000c0001e67983 */ /* 0x000f680000100800 */
[----:B------:R-:W4:Y:S01]  /*4aa0*/  LDL.64 R228, [R1+0x18] ;  /* 0x0000180001e47983 */ /* 0x000f220000100a00 */
[----:B------:R-:W-:Y:S01]  /*4ab0*/  IMAD.MOV.U32 R198, RZ, RZ, R3 ;  /* 0x000000ffffc67224 */ /* 0x000fe200078e0003 */
[----:B------:R-:W-:Y:S01]  /*4ac0*/  MOV R199, R2 ;  /* 0x0000000200c77202 */ /* 0x000fe20000000f00 */
[----:B------:R-:W-:Y:S01]  /*4ad0*/  IMAD.MOV.U32 R197, RZ, RZ, R0 ;  /* 0x000000ffffc57224 */ /* 0x000fe200078e0000 */
[----:B------:R-:W-:Y:S01]  /*4ae0*/  UIADD3 UR12, UP0, UR16, 0x80, URZ ;  /* 0x00000080100c7890 */ /* 0x000fe2000ff1e03f */
[----:B------:R-:W-:Y:S01]  /*4af0*/  MOV R201, R196 ;  /* 0x000000c400c97202 */ /* 0x000fe20000000f00 */
[----:B------:R-:W-:-:S02]  /*4b00*/  UMOV UR13, 0x5 ;  /* 0x00000005000d7882 */ /* 0x000fc40000000000 */
[----:B------:R-:W-:Y:S02]  /*4b10*/  ULDC.64 UR6, c[0x0][0x208] ;  /* 0x0000820000067ab9 */ /* 0x000fe40000000a00 */
[----:B------:R-:W-:Y:S02]  /*4b20*/  ULEA.HI.SX32 UR18, UR18, 0xfffffffe, 0x1a ;  /* 0xfffffffe12127891 */ /* 0x000fe4000f8fd23f */
[----:B------:R-:W-:Y:S02]  /*4b30*/  USHF.L.U64.HI UR15, UR6, UR13, UR7 ;  /* 0x0000000d060f7299 */ /* 0x000fe40008010207 */
[----:B------:R-:W-:Y:S02]  /*4b40*/  USHF.L.U32 UR16, UR6, 0x5, URZ ;  /* 0x0000000506107899 */ /* 0x000fe4000800063f */
[----:B------:R-:W-:Y:S02]  /*4b50*/  UIADD3.X UR11, URZ, UR11, URZ, UP0, !UPT ;  /* 0x0000000b3f0b7290 */ /* 0x000fe400087fe43f */
[----:B------:R-:W-:Y:S01]  /*4b60*/  ULDC.64 UR4, c[0x0][0x1e0] ;  /* 0x0000780000047ab9 */ /* 0x000fe20000000a00 */
[----:B--2---:R-:W-:-:S02]  /*4b70*/  IADD3 R4, P2, R204, 0x40, RZ ;  /* 0x00000040cc047810 */ /* 0x004fc40007f5e0ff */
[----:B---3--:R-:W-:-:S03]  /*4b80*/  IADD3 R3, P1, R206, 0x40, RZ ;  /* 0x00000040ce037810 */ /* 0x008fc60007f3e0ff */
[----:B------:R-:W-:Y:S04]  /*4b90*/  STL [R1+0x3c], R4 ;  /* 0x00003c0401007387 */ /* 0x000fe80000100800 */
[----:B------:R1:W-:Y:S01]  /*4ba0*/  STL [R1+0x34], R3 ;  /* 0x0000340301007387 */ /* 0x0003e20000100800 */
[----:B-----5:R-:W-:Y:S01]  /*4bb0*/  IADD3.X R2, RZ, R230, RZ, P2, !PT ;  /* 0x000000e6ff027210 */ /* 0x020fe200017fe4ff */
[----:B----4-:R-:W-:Y:S02]  /*4bc0*/  IMAD.X R0, RZ, RZ, R229, P1 ;  /* 0x000000ffff007224 */ /* 0x010fe400008e06e5 */
[----:B-1----:R-:W-:-:S05]  /*4bd0*/  IMAD.SHL.U32 R3, R227, 0x2, RZ ;  /* 0x00000002e3037824 */ /* 0x002fca00078e00ff */
[----:B------:R1:W-:Y:S04]  /*4be0*/  STL [R1+0x2c], R3 ;  /* 0x00002c0301007387 */ /* 0x0003e80000100800 */
[----:B------:R1:W-:Y:S04]  /*4bf0*/  STL [R1+0x38], R2 ;  /* 0x0000380201007387 */ /* 0x0003e80000100800 */
[----:B------:R1:W-:Y:S02]  /*4c00*/  STL [R1+0x30], R0 ;  /* 0x0000300001007387 */ /* 0x0003e40000100800 */
.L_x_646:
        /* <DEDUP_REMOVED lines=8> */
[----:B------:R-:W-:Y:S02]  /*4c90*/  UIADD3 UR8, UR25, UR8, URZ ;  /* 0x0000000819087290 */ /* 0x000fe4000fffe03f */
[----:B------:R-:W-:Y:S02]  /*4ca0*/  UIADD3 UR18, UR18, -0x1, URZ ;  /* 0xffffffff12127890 */ /* 0x000fe4000fffe03f */
[----:B------:R-:W-:Y:S05]  /*4cb0*/  USHF.L.U64.HI UR8, UR24, 0x6, UR8 ;  /* 0x0000000618087899 */ /* 0x000fea0008010208 */
[----:B------:R-:W-:Y:S01]  /*4cc0*/  @UP1 USHF.L.U32 UR10, UR4, 0x5, URZ ;  /* 0x00000005040a1899 */ /* 0x000fe2000800063f */
[----:B------:R-:W-:Y:S01]  /*4cd0*/  LDSM.16.M88.4 R208, [R251+0x8100] ;  /* 0x00810000fbd0783b */ /* 0x000fe20000000200 */
[----:B------:R-:W-:Y:S02]  /*4ce0*/  @UP1 USHF.L.U64.HI UR17, UR4, UR13, UR5 ;  /* 0x0000000d04111299 */ /* 0x000fe40008010205 */
[----:B------:R-:W-:Y:S05]  /*4cf0*/  @UP1 UIMAD.WIDE.U32 UR24, UR18, UR4, URZ ;  /* 0x00000004121812a5 */ /* 0x000fea000f8e003f */
[----:B--2---:R-:W2:Y:S08]  /*4d00*/  LDSM.16.M88.4 R212, [R250+0x4100] ;  /* 0x00410000fad4783b */ /* 0x004eb00000000200 */
[----:B------:R-:W3:Y:S08]  /*4d10*/  LDSM.16.M88.4 R216, [R251+0xa100] ;  /* 0x00a10000fbd8783b */ /* 0x000ef00000000200 */
[----:B------:R-:W4:Y:S08]  /*4d20*/  LDSM.16.M88.4 R220, [R250+0x4900] ;  /* 0x00490000fadc783b */ /* 0x000f300000000200 */
[----:B-1----:R-:W5:Y:S06]  /*4d30*/  LDL.64 R2, [R1+0x40] ;  /* 0x0000400001027983 */ /* 0x002f6c0000100a00 */
[----:B------:R-:W1:Y:S08]  /*4d40*/  LDSM.16.M88.4 R224, [R250+0x5100] ;  /* 0x00510000fae0783b */ /* 0x000e700000000200 */
[----:B------:R-:W5:Y:S01]  /*4d50*/  LDL R202, [R1+0xc] ;  /* 0x00000c0001ca7983 */ /* 0x000f620000100800 */
[-C--:B--2---:R-:W-:Y:S03]  /*4d60*/  HMMA.16816.F32.BF16 R4, R208, R212.reuse, RZ ;  /* 0x000000d4d004723c */ /* 0x084fe600000418ff */
[----:B------:R-:W2:Y:S05]  /*4d70*/  LDSM.16.M88.4 R228, [R250+0x5900] ;  /* 0x00590000fae4783b */ /* 0x000eaa0000000200 */
[C---:B---3--:R-:W-:Y:S03]  /*4d80*/  HMMA.16816.F32.BF16 R8, R216.reuse, R212, RZ ;  /* 0x000000d4d808723c */ /* 0x048fe600000418ff */
[----:B------:R-:W3:Y:S04]  /*4d90*/  LDL R196, [R1+0x3c] ;  /* 0x00003c0001c47983 */ /* 0x000ee80000100800 */
[----:B------:R-:W-:Y:S01]  /*4da0*/  LDSM.16.M88.4 R204, [R247+0x8100] ;  /* 0x00810000f7cc783b */ /* 0x000fe20000000200 */
[-C--:B------:R-:W-:Y:S07]  /*4db0*/  HMMA.16816.F32.BF16 R12, R216, R214.reuse, RZ ;  /* 0x000000d6d80c723c */ /* 0x080fee00000418ff */
[----:B------:R-:W3:Y:S01]  /*4dc0*/  LDL R200, [R1+0x38] ;  /* 0x0000380001c87983 */ /* 0x000ee20000100800 */
[C---:B------:R-:W-:Y:S03]  /*4dd0*/  HMMA.16816.F32.BF16 R16, R208.reuse, R214, RZ ;  /* 0x000000d6d010723c */ /* 0x040fe600000418ff */
[----:B------:R-:W2:Y:S05]  /*4de0*/  LDSM.16.M88.4 R212, [R249] ;  /* 0x00000000f9d4783b */ /* 0x000eaa0000000200 */
[-C--:B----4-:R-:W-:Y:S08]  /*4df0*/  HMMA.16816.F32.BF16 R20, R208, R220.reuse, RZ ;  /* 0x000000dcd014723c */ /* 0x090ff000000418ff */
[C---:B------:R-:W-:Y:S01]  /*4e00*/  HMMA.16816.F32.BF16 R24, R216.reuse, R220, RZ ;  /* 0x000000dcd818723c */ /* 0x040fe200000418ff */
[----:B------:R-:W4:Y:S07]  /*4e10*/  LDL R220, [R1+0x2c] ;  /* 0x00002c0001dc7983 */ /* 0x000f2e0000100800 */
[-C--:B------:R-:W-:Y:S08]  /*4e20*/  HMMA.16816.F32.BF16 R28, R216, R222.reuse, RZ ;  /* 0x000000ded81c723c */ /* 0x080ff000000418ff */
[C---:B------:R-:W-:Y:S08]  /*4e30*/  HMMA.16816.F32.BF16 R32, R208.reuse, R222, RZ ;  /* 0x000000ded020723c */ /* 0x040ff000000418ff */
[-C--:B-1----:R-:W-:Y:S08]  /*4e40*/  HMMA.16816.F32.BF16 R36, R208, R224.reuse, RZ ;  /* 0x000000e0d024723c */ /* 0x082ff000000418ff */
[C---:B------:R-:W-:Y:S01]  /*4e50*/  HMMA.16816.F32.BF16 R40, R216.reuse, R224, RZ ;  /* 0x000000e0d828723c */ /* 0x040fe200000418ff */
[----:B------:R-:W4:Y:S07]  /*4e60*/  LDL.64 R224, [R1+0x18] ;  /* 0x0000180001e07983 */ /* 0x000f2e0000100a00 */
[-C--:B------:R-:W-:Y:S08]  /*4e70*/  HMMA.16816.F32.BF16 R44, R216, R226.reuse, RZ ;  /* 0x000000e2d82c723c */ /* 0x080ff000000418ff */
[C---:B------:R-:W-:Y:S08]  /*4e80*/  HMMA.16816.F32.BF16 R48, R208.reuse, R226, RZ ;  /* 0x000000e2d030723c */ /* 0x040ff000000418ff */
[-C--:B--2---:R-:W-:Y:S08]  /*4e90*/  HMMA.16816.F32.BF16 R52, R208, R228.reuse, RZ ;  /* 0x000000e4d034723c */ /* 0x084ff000000418ff */
[C---:B------:R-:W-:Y:S01]  /*4ea0*/  HMMA.16816.F32.BF16 R56, R216.reuse, R228, RZ ;  /* 0x000000e4d838723c */ /* 0x040fe200000418ff */
[----:B------:R-:W2:Y:S07]  /*4eb0*/  LDL.64 R228, [R1+0x10] ;  /* 0x0000100001e47983 */ /* 0x000eae0000100a00 */
[-C--:B------:R-:W-:Y:S01]  /*4ec0*/  HMMA.16816.F32.BF16 R60, R216, R230.reuse, RZ ;  /* 0x000000e6d83c723c */ /* 0x080fe200000418ff */
[----:B------:R-:W2:Y:S04]  /*4ed0*/  LDL R218, [R1+0x34] ;  /* 0x0000340001da7983 */ /* 0x000ea80000100800 */
[----:B------:R-:W2:Y:S03]  /*4ee0*/  LDL R216, [R1+0x30] ;  /* 0x0000300001d87983 */ /* 0x000ea60000100800 */
[----:B------:R-:W-:Y:S01]  /*4ef0*/  HMMA.16816.F32.BF16 R64, R208, R230, RZ ;  /* 0x000000e6d040723c */ /* 0x000fe200000418ff */
[----:B------:R-:W1:Y:S07]  /*4f00*/  LDSM.16.M88.4 R208, [R247+0xa100] ;  /* 0x00a10000f7d0783b */ /* 0x000e6e0000000200 */
[-C--:B------:R-:W-:Y:S08]  /*4f10*/  HMMA.16816.F32.BF16 R4, R204, R212.reuse, R4 ;  /* 0x000000d4cc04723c */ /* 0x080ff00000041804 */
[C---:B-1----:R-:W-:Y:S08]  /*4f20*/  HMMA.16816.F32.BF16 R8, R208.reuse, R212, R8 ;  /* 0x000000d4d008723c */ /* 0x042ff00000041808 */
[-C--:B------:R-:W-:Y:S08]  /*4f30*/  HMMA.16816.F32.BF16 R12, R208, R214.reuse, R12 ;  /* 0x000000d6d00c723c */ /* 0x080ff0000004180c */
[C---:B------:R-:W-:Y:S01]  /*4f40*/  HMMA.16816.F32.BF16 R16, R204.reuse, R214, R16 ;  /* 0x000000d6cc10723c */ /* 0x040fe20000041810 */
[----:B------:R-:W1:Y:S07]  /*4f50*/  LDSM.16.M88.4 R212, [R239] ;  /* 0x00000000efd4783b */ /* 0x000e6e0000000200 */
[-C--:B-1----:R-:W-:Y:S08]  /*4f60*/  HMMA.16816.F32.BF16 R20, R204, R212.reuse, R20 ;  /* 0x000000d4cc14723c */ /* 0x082ff00000041814 */
[C---:B------:R-:W-:Y:S08]  /*4f70*/  HMMA.16816.F32.BF16 R24, R208.reuse, R212, R24 ;  /* 0x000000d4d018723c */ /* 0x040ff00000041818 */
[-C--:B------:R-:W-:Y:S08]  /*4f80*/  HMMA.16816.F32.BF16 R28, R208, R214.reuse, R28 ;  /* 0x000000d6d01c723c */ /* 0x080ff0000004181c */
[C---:B------:R-:W-:Y:S01]  /*4f90*/  HMMA.16816.F32.BF16 R32, R204.reuse, R214, R32 ;  /* 0x000000d6cc20723c */ /* 0x040fe20000041820 */
[----:B------:R-:W1:Y:S07]  /*4fa0*/  LDSM.16.M88.4 R212, [R238] ;  /* 0x00000000eed4783b */ /* 0x000e6e0000000200 */
[-C--:B-1----:R-:W-:Y:S04]  /*4fb0*/  HMMA.16816.F32.BF16 R36, R204, R212.reuse, R36 ;  /* 0x000000d4cc24723c */ /* 0x082fe80000041824 */
[----:B-----5:R-:W-:Y:S04]  /*4fc0*/  IADD3 R0, P2, R2, UR9, RZ ;  /* 0x0000000902007c10 */ /* 0x020fe8000ff5e0ff */
[----:B------:R-:W-:Y:S01]  /*4fd0*/  LEA R2, P1, R0, c[0x0][0x1f8], 0x1 ;  /* 0x00007e0000027a11 */ /* 0x000fe200078208ff */
[C---:B------:R-:W-:Y:S04]  /*4fe0*/  HMMA.16816.F32.BF16 R40, R208.reuse, R212, R40 ;  /* 0x000000d4d028723c */ /* 0x040fe80000041828 */
[----:B------:R-:W-:Y:S04]  /*4ff0*/  IADD3.X R203, R202, UR8, RZ, P2, !PT ;  /* 0x00000008cacb7c10 */ /* 0x000fe800097fe4ff */
[-C--:B------:R-:W-:Y:S04]  /*5000*/  HMMA.16816.F32.BF16 R44, R208, R214.reuse, R44 ;  /* 0x000000d6d02c723c */ /* 0x080fe8000004182c */
[----:B------:R-:W-:Y:S04]  /*5010*/  LEA.HI.X R3, R0, c[0x0][0x1fc], R203, 0x1, P1 ;  /* 0x00007f0000037a11 */ /* 0x000fe800008f0ccb */
[C---:B------:R-:W-:Y:S01]  /*5020*/  HMMA.16816.F32.BF16 R48, R204.reuse, R214, R48 ;  /* 0x000000d6cc30723c */ /* 0x040fe20000041830 */
[----:B------:R-:W1:Y:S03]  /*5030*/  LDSM.16.M88.4 R212, [R237] ;  /* 0x00000000edd4783b */ /* 0x000e660000000200 */
[----:B---3--:R-:W-:Y:S01]  /*5040*/  IADD3 R196, P2, R196, UR9, RZ ;  /* 0x00000009c4c47c10 */ /* 0x008fe2000ff5e0ff */
[----:B------:R-:W-:Y:S03]  /*5050*/  @UP1 USHF.L.U32 UR9, UR24, 0x6, URZ ;  /* 0x0000000618091899 */ /* 0x000fe6000800063f */
[----:B------:R-:W-:Y:S04]  /*5060*/  LEA R202, P1, R196, c[0x0][0x1f8], 0x1 ;  /* 0x00007e00c4ca7a11 */ /* 0x000fe800078208ff */
[----:B------:R-:W-:Y:S01]  /*5070*/  IADD3.X R203, R200, UR8, RZ, P2, !PT ;  /* 0x00000008c8cb7c10 */ /* 0x000fe200097fe4ff */
[----:B------:R-:W-:Y:S03]  /*5080*/  @UP1 USHF.R.S32.HI UR8, URZ, 0x1f, UR18 ;  /* 0x0000001f3f081899 */ /* 0x000fe60008011412 */
[----:B------:R-:W-:Y:S01]  /*5090*/  LEA.HI.X R203, R196, c[0x0][0x1fc], R203, 0x1, P1 ;  /* 0x00007f00c4cb7a11 */ /* 0x000fe200008f0ccb */
[----:B------:R-:W-:Y:S04]  /*50a0*/  @UP1 UIMAD UR8, UR8, UR4, URZ ;  /* 0x00000004080812a4 */ /* 0x000fe8000f8e023f */
[----:B------:R-:W-:Y:S04]  /*50b0*/  @UP1 UIMAD UR8, UR18, UR5, UR8 ;  /* 0x00000005120812a4 */ /* 0x000fe8000f8e0208 */
[----:B------:R-:W-:Y:S04]  /*50c0*/  @UP1 UIADD3 UR8, UR25, UR8, URZ ;  /* 0x0000000819081290 */ /* 0x000fe8000fffe03f */
[----:B------:R-:W-:Y:S01]  /*50d0*/  @UP1 USHF.L.U64.HI UR8, UR24, 0x6, UR8 ;  /* 0x0000000618081899 */ /* 0x000fe20008010208 */
[----:B------:R-:W-:Y:S01]  /*50e0*/  @!PT LDS RZ, [RZ] ;  /* 0x00000000fffff984 */ /* 0x000fe20000000800 */
[----:B------:R-:W-:Y:S01]  /*50f0*/  @!PT LDS RZ, [RZ] ;  /* 0x00000000fffff984 */ /* 0x000fe20000000800 */
[----:B------:R-:W-:Y:S01]  /*5100*/  @!PT LDS RZ, [RZ] ;  /* 0x00000000fffff984 */ /* 0x000fe20000000800 */
[----:B----4-:R3:W-:Y:S01]  /*5110*/  LDGSTS.E.BYPASS.LTC128B.128 [R220+0x100], [R2.64], !P3 ;  /* 0x0010000002dc7fae */ /* 0x0107e2000d901d56 */
[-C--:B-1----:R-:W-:Y:S07]  /*5120*/  HMMA.16816.F32.BF16 R52, R204, R212.reuse, R52 ;  /* 0x000000d4cc34723c */ /* 0x082fee0000041834 */
[----:B------:R1:W-:Y:S01]  /*5130*/  LDGSTS.E.BYPASS.LTC128B.128 [R220+0x2100], [R202.64], !P0 ;  /* 0x02100000cadc7fae */ /* 0x0003e2000c101d56 */
[C---:B------:R-:W-:Y:S08]  /*5140*/  HMMA.16816.F32.BF16 R56, R208.reuse, R212, R56 ;  /* 0x000000d4d038723c */ /* 0x040ff00000041838 */
[-C--:B------:R-:W-:Y:S04]  /*5150*/  HMMA.16816.F32.BF16 R60, R208, R214.reuse, R60 ;  /* 0x000000d6d03c723c */ /* 0x080fe8000004183c */
[----:B---3--:R-:W-:Y:S04]  /*5160*/  IADD3 R2, P2, R2, UR16, RZ ;  /* 0x0000001002027c10 */ /* 0x008fe8000ff5e0ff */
[----:B------:R-:W-:Y:S04]  /*5170*/  HMMA.16816.F32.BF16 R64, R204, R214, R64 ;  /* 0x000000d6cc40723c */ /* 0x000fe80000041840 */
[----:B------:R-:W-:Y:S02]  /*5180*/  IADD3.X R3, R3, UR15, RZ, P2, !PT ;  /* 0x0000000f03037c10 */ /* 0x000fe400097fe4ff */
[C---:B------:R-:W-:Y:S02]  /*5190*/  IADD3 R222, P1, R2.reuse, UR16, RZ ;  /* 0x0000001002de7c10 */ /* 0x040fe4000ff3e0ff */
[----:B------:R-:W-:Y:S01]  /*51a0*/  IADD3 R226, P4, R2, UR12, RZ ;  /* 0x0000000c02e27c10 */ /* 0x000fe2000ff9e0ff */
[----:B------:R3:W-:Y:S03]  /*51b0*/  LDGSTS.E.BYPASS.LTC128B.128 [R220+0x900], [R2.64], !P3 ;  /* 0x0090000002dc7fae */ /* 0x0007e6000d901d56 */
[C---:B------:R-:W-:Y:S02]  /*51c0*/  IADD3.X R223, R3.reuse, UR15, RZ, P1, !PT ;  /* 0x0000000f03df7c10 */ /* 0x040fe40008ffe4ff */
[----:B------:R-:W-:Y:S02]  /*51d0*/  IADD3.X R227, R3, UR11, RZ, P4, !PT ;  /* 0x0000000b03e37c10 */ /* 0x000fe4000a7fe4ff */
[C---:B-1----:R-:W-:Y:S01]  /*51e0*/  IADD3 R202, P2, R222.reuse, UR16, RZ ;  /* 0x00000010deca7c10 */ /* 0x042fe2000ff5e0ff */
[----:B------:R3:W-:Y:S01]  /*51f0*/  LDGSTS.E.BYPASS.LTC128B.128 [R220+0x2900], [R2.64+0x80], !P0 ;  /* 0x0290008002dc7fae */ /* 0x0007e2000c101d56 */
[----:B------:R-:W-:Y:S02]  /*5200*/  IADD3 R230, P1, R222, UR12, RZ ;  /* 0x0000000cdee67c10 */ /* 0x000fe4000ff3e0ff */
[C---:B------:R-:W-:Y:S02]  /*5210*/  IADD3.X R203, R223.reuse, UR15, RZ, P2, !PT ;  /* 0x0000000fdfcb7c10 */ /* 0x040fe400097fe4ff */
[----:B------:R-:W-:Y:S02]  /*5220*/  IADD3.X R231, R223, UR11, RZ, P1, !PT ;  /* 0x0000000bdfe77c10 */ /* 0x000fe40008ffe4ff */
[----:B------:R-:W-:Y:S01]  /*5230*/  PLOP3.LUT P1, PT, PT, PT, UP1, 0x80, 0x0 ;  /* 0x000000000000781c */ /* 0x000fe20003f2f018 */
[----:B------:R1:W-:Y:S08]  /*5240*/  LDGSTS.E.BYPASS.LTC128B.128 [R220+0x1100], [R222.64], !P3 ;  /* 0x01100000dedc7fae */ /* 0x0003f0000d901d56 */
[----:B------:R4:W-:Y:S08]  /*5250*/  LDGSTS.E.BYPASS.LTC128B.128 [R220+0x3100], [R226.64], !P0 ;  /* 0x03100000e2dc7fae */ /* 0x0009f0000c101d56 */
[----:B------:R5:W-:Y:S08]  /*5260*/  LDGSTS.E.BYPASS.LTC128B.128 [R220+0x1900], [R202.64], !P3 ;  /* 0x01900000cadc7fae */ /* 0x000bf0000d901d56 */
[----:B------:R1:W-:Y:S08]  /*5270*/  LDGSTS.E.BYPASS.LTC128B.128 [R220+0x3900], [R230.64], !P0 ;  /* 0x03900000e6dc7fae */ /* 0x0003f0000c101d56 */
[----:B------:R-:W-:Y:S08]  /*5280*/  LDSM.16.M88.4 R208, [R246+0x8100] ;  /* 0x00810000f6d0783b */ /* 0x000ff00000000200 */
[----:B------:R-:W1:Y:S08]  /*5290*/  LDSM.16.M88.4 R204, [R245+0x4100] ;  /* 0x00410000f5cc783b */ /* 0x000e700000000200 */
[----:B------:R-:W2:Y:S08]  /*52a0*/  LDSM.16.M88.4 R212, [R246+0xa100] ;  /* 0x00a10000f6d4783b */ /* 0x000eb00000000200 */
[----:B------:R-:W0:Y:S01]  /*52b0*/  LDGDEPBAR ;  /* 0x00000000000079af */ /* 0x000e220000000000 */
[-C--:B-1----:R-:W-:Y:S08]  /*52c0*/  HMMA.16816.F32.BF16 R4, R208, R204.reuse, R4 ;  /* 0x000000ccd004723c */ /* 0x082ff00000041804 */
[C---:B--2---:R-:W-:Y:S08]  /*52d0*/  HMMA.16816.F32.BF16 R8, R212.reuse, R204, R8 ;  /* 0x000000ccd408723c */ /* 0x044ff00000041808 */
[-C--:B------:R-:W-:Y:S08]  /*52e0*/  HMMA.16816.F32.BF16 R12, R212, R206.reuse, R12 ;  /* 0x000000ced40c723c */ /* 0x080ff0000004180c */
[C---:B------:R-:W-:Y:S01]  /*52f0*/  HMMA.16816.F32.BF16 R16, R208.reuse, R206, R16 ;  /* 0x000000ced010723c */ /* 0x040fe20000041810 */
[----:B------:R-:W1:Y:S07]  /*5300*/  LDSM.16.M88.4 R204, [R245+0x4900] ;  /* 0x00490000f5cc783b */ /* 0x000e6e0000000200 */
[-C--:B-1----:R-:W-:Y:S08]  /*5310*/  HMMA.16816.F32.BF16 R20, R208, R204.reuse, R20 ;  /* 0x000000ccd014723c */ /* 0x082ff00000041814 */
[C---:B------:R-:W-:Y:S08]  /*5320*/  HMMA.16816.F32.BF16 R24, R212.reuse, R204, R24 ;  /* 0x000000ccd418723c */ /* 0x040ff00000041818 */
        /* <DEDUP_REMOVED lines=10> */
[-C--:B------:R-:W-:Y:S01]  /*53d0*/  HMMA.16816.F32.BF16 R60, R212, R206.reuse, R60 ;  /* 0x000000ced43c723c */ /* 0x080fe2000004183c */
[----:B------:R-:W-:Y:S07]  /*53e0*/  LDSM.16.M88.4 R212, [R244+0x8100] ;  /* 0x00810000f4d4783b */ /* 0x000fee0000000200 */
[----:B------:R-:W-:Y:S01]  /*53f0*/  HMMA.16816.F32.BF16 R64, R208, R206, R64 ;  /* 0x000000ced040723c */ /* 0x000fe20000041840 */
[----:B------:R-:W1:Y:S08]  /*5400*/  LDSM.16.M88.4 R204, [R236] ;  /* 0x00000000eccc783b */ /* 0x000e700000000200 */
[----:B------:R-:W2:Y:S01]  /*5410*/  LDSM.16.M88.4 R208, [R244+0xa100] ;  /* 0x00a10000f4d0783b */ /* 0x000ea20000000200 */
        /* <DEDUP_REMOVED lines=20> */
[----:B------:R-:W1:Y:S08]  /*5560*/  LDSM.16.M88.4 R204, [R250+0x6100] ;  /* 0x00610000facc783b */ /* 0x000e700000000200 */
        /* <DEDUP_REMOVED lines=71> */
[----:B------:R-:W1:Y:S03]  /*59e0*/  LDSM.16.M88.4 R204, [R236+0x2800] ;  /* 0x00280000eccc783b */ /* 0x000e660000000200 */
[----:B---3--:R-:W-:Y:S02]  /*59f0*/  FMNMX.FTZ R2, R6, R198, !PT ;  /* 0x000000c606027209 */ /* 0x008fe40007810000 */
[----:B------:R-:W-:Y:S02]  /*5a00*/  FMNMX.FTZ R0, R4, R201, !PT ;  /* 0x000000c904007209 */ /* 0x000fe40007810000 */
[----:B-----5:R-:W-:Y:S04]  /*5a10*/  FMNMX.FTZ R203, R7, R2, !PT ;  /* 0x0000000207cb7209 */ /* 0x020fe80007810000 */
[----:B------:R-:W-:Y:S02]  /*5a20*/  FMNMX.FTZ R3, R5, R0, !PT ;  /* 0x0000000005037209 */ /* 0x000fe40007810000 */
[----:B------:R-:W-:Y:S02]  /*5a30*/  FMNMX.FTZ R196, R8, R199, !PT ;  /* 0x000000c708c47209 */ /* 0x000fe40007810000 */
[----:B------:R-:W-:Y:S08]  /*5a40*/  FMNMX.FTZ R200, R10, R197, !PT ;  /* 0x000000c50ac87209 */ /* 0x000ff00007810000 */
[----:B------:R-:W-:Y:S02]  /*5a50*/  FMNMX.FTZ R2, R18, R203, !PT ;  /* 0x000000cb12027209 */ /* 0x000fe40007810000 */
[----:B------:R-:W-:Y:S02]  /*5a60*/  FMNMX.FTZ R0, R16, R3, !PT ;  /* 0x0000000310007209 */ /* 0x000fe40007810000 */
[----:B------:R-:W-:Y:S02]  /*5a70*/  FMNMX.FTZ R203, R19, R2, !PT ;  /* 0x0000000213cb7209 */ /* 0x000fe40007810000 */
[----:B------:R-:W-:Y:S01]  /*5a80*/  FMNMX.FTZ R3, R17, R0, !PT ;  /* 0x0000000011037209 */ /* 0x000fe20007810000 */
[-C--:B-1----:R-:W-:Y:S08]  /*5a90*/  HMMA.16816.F32.BF16 R20, R212, R204.reuse, R20 ;  /* 0x000000ccd414723c */ /* 0x082ff00000041814 */
[C---:B------:R-:W-:Y:S08]  /*5aa0*/  HMMA.16816.F32.BF16 R24, R208.reuse, R204, R24 ;  /* 0x000000ccd018723c */ /* 0x040ff00000041818 */
[-C--:B------:R-:W-:Y:S08]  /*5ab0*/  HMMA.16816.F32.BF16 R28, R208, R206.reuse, R28 ;  /* 0x000000ced01c723c */ /* 0x080ff0000004181c */
[C---:B------:R-:W-:Y:S01]  /*5ac0*/  HMMA.16816.F32.BF16 R32, R212.reuse, R206, R32 ;  /* 0x000000ced420723c */ /* 0x040fe20000041820 */
[----:B------:R-:W1:Y:S03]  /*5ad0*/  LDSM.16.M88.4 R204, [R236+0x3000] ;  /* 0x00300000eccc783b */ /* 0x000e660000000200 */
[----:B------:R-:W-:Y:S02]  /*5ae0*/  FMNMX.FTZ R0, R20, R3, !PT ;  /* 0x0000000314007209 */ /* 0x000fe40007810000 */
[----:B------:R-:W-:Y:S02]  /*5af0*/  FMNMX.FTZ R2, R22, R203, !PT ;  /* 0x000000cb16027209 */ /* 0x000fe40007810000 */
[----:B------:R-:W-:Y:S04]  /*5b00*/  FMNMX.FTZ R3, R21, R0, !PT ;  /* 0x0000000015037209 */ /* 0x000fe80007810000 */
[----:B------:R-:W-:Y:S11]  /*5b10*/  FMNMX.FTZ R203, R23, R2, !PT ;  /* 0x0000000217cb7209 */ /* 0x000ff60007810000 */
[----:B------:R-:W-:Y:S01]  /*5b20*/  @!UPT UIADD3 URZ, URZ, URZ, URZ ;  /* 0x0000003f3f3ff290 */ /* 0x000fe2000fffe03f */
        /* <DEDUP_REMOVED lines=8> */
[----:B------:R-:W1:Y:S01]  /*5bb0*/  LDSM.16.M88.4 R204, [R236+0x3800] ;  /* 0x00380000eccc783b */ /* 0x000e620000000200 */
[----:B------:R-:W-:Y:S04]  /*5bc0*/  DEPBAR.LE SB0, 0x0 ;  /* 0x000080000000791a */ /* 0x000fe80000000000 */
[----:B------:R-:W-:Y:S02]  /*5bd0*/  FMNMX.FTZ R0, R36, R3, !PT ;  /* 0x0000000324007209 */ /* 0x000fe40007810000 */
[----:B------:R-:W-:Y:S01]  /*5be0*/  FMNMX.FTZ R2, R38, R203, !PT ;  /* 0x000000cb26027209 */ /* 0x000fe20007810000 */
[----:B------:R-:W-:Y:S03]  /*5bf0*/  BAR.SYNC.DEFER_BLOCKING 0x0 ;  /* 0x0000000000007b1d */ /* 0x000fe60000010000 */
[----:B------:R-:W-:Y:S02]  /*5c00*/  FMNMX.FTZ R3, R37, R0, !PT ;  /* 0x0000000025037209 */ /* 0x000fe40007810000 */
[----:B------:R-:W-:Y:S10]  /*5c10*/  FMNMX.FTZ R203, R39, R2, !PT ;  /* 0x0000000227cb7209 */ /* 0x000ff40007810000 */
[----:B------:R-:W-:Y:S02]  /*5c20*/  FMNMX.FTZ R0, R48, R3, !PT ;  /* 0x0000000330007209 */ /* 0x000fe40007810000 */
[----:B------:R-:W-:Y:S02]  /*5c30*/  FMNMX.FTZ R2, R50, R203, !PT ;  /* 0x000000cb32027209 */ /* 0x000fe40007810000 */
[----:B------:R-:W-:Y:S02]  /*5c40*/  FMNMX.FTZ R3, R49, R0, !PT ;  /* 0x0000000031037209 */ /* 0x000fe40007810000 */
[----:B------:R-:W-:Y:S01]  /*5c50*/  FMNMX.FTZ R203, R51, R2, !PT ;  /* 0x0000000233cb7209 */ /* 0x000fe20007810000 */
[-C--:B-1----:R-:W-:Y:S08]  /*5c60*/  HMMA.16816.F32.BF16 R52, R212, R204.reuse, R52 ;  /* 0x000000ccd434723c */ /* 0x082ff00000041834 */
[C---:B------:R-:W-:Y:S07]  /*5c70*/  HMMA.16816.F32.BF16 R56, R208.reuse, R204, R56 ;  /* 0x000000ccd038723c */ /* 0x040fee0000041838 */
[----:B------:R-:W-:Y:S01]  /*5c80*/  FMNMX.FTZ R205, R9, R196, !PT ;  /* 0x000000c409cd7209 */ /* 0x000fe20007810000 */
[-C--:B------:R-:W-:Y:S01]  /*5c90*/  HMMA.16816.F32.BF16 R60, R208, R206.reuse, R60 ;  /* 0x000000ced03c723c */ /* 0x080fe2000004183c */
[----:B------:R-:W2:Y:S03]  /*5ca0*/  LDL.LU R208, [R1+0x54] ;  /* 0x0000540001d07983 */ /* 0x000ea60000300800 */
[----:B------:R-:W-:Y:S04]  /*5cb0*/  FMNMX.FTZ R196, R12, R205, !PT ;  /* 0x000000cd0cc47209 */ /* 0x000fe80007810000 */
        /* <DEDUP_REMOVED lines=24> */
[----:B------:R-:W-:Y:S01]  /*5e40*/  FMNMX.FTZ R203, R45, R200, !PT ;  /* 0x000000c82dcb7209 */ /* 0x000fe20007810000 */
[----:B------:R-:W1:Y:S01]  /*5e50*/  SHFL.BFLY PT, R206, R196, 0x2, 0x1f ;  /* 0x0c401f00c4ce7f89 */ /* 0x000e6200000e0000 */
[----:B------:R-:W-:Y:S02]  /*5e60*/  FMNMX.FTZ R200, R46, R205, !PT ;  /* 0x000000cd2ec87209 */ /* 0x000fe40007810000 */
[----:B------:R-:W-:Y:S02]  /*5e70*/  FMNMX.FTZ R0, R66, R3, !PT ;  /* 0x0000000342007209 */ /* 0x000fe40007810000 */
[----:B------:R-:W-:Y:S02]  /*5e80*/  FMNMX.FTZ R2, R56, R203, !PT ;  /* 0x000000cb38027209 */ /* 0x000fe40007810000 */
[----:B------:R-:W-:Y:S02]  /*5e90*/  FMNMX.FTZ R203, R47, R200, !PT ;  /* 0x000000c82fcb7209 */ /* 0x000fe40007810000 */
[----:B------:R-:W-:Y:S02]  /*5ea0*/  FMNMX.FTZ R207, R67, R0, !PT ;  /* 0x0000000043cf7209 */ /* 0x000fe40007810000 */
[----:B------:R-:W-:Y:S02]  /*5eb0*/  FMNMX.FTZ R3, R57, R2, !PT ;  /* 0x0000000239037209 */ /* 0x000fe40007810000 */
[----:B------:R-:W-:Y:S01]  /*5ec0*/  FMNMX.FTZ R202, R58, R203, !PT ;  /* 0x000000cb3aca7209 */ /* 0x000fe20007810000 */
[----:B------:R-:W3:Y:S01]  /*5ed0*/  SHFL.BFLY PT, R200, R207, 0x2, 0x1f ;  /* 0x0c401f00cfc87f89 */ /* 0x000ee200000e0000 */
[----:B------:R-:W-:Y:S02]  /*5ee0*/  FMNMX.FTZ R0, R60, R3, !PT ;  /* 0x000000033c007209 */ /* 0x000fe40007810000 */
[----:B------:R-:W-:Y:S02]  /*5ef0*/  FMNMX.FTZ R3, R59, R202, !PT ;  /* 0x000000ca3b037209 */ /* 0x000fe40007810000 */
[----:B------:R-:W-:Y:S02]  /*5f00*/  FMNMX.FTZ R2, R61, R0, !PT ;  /* 0x000000003d027209 */ /* 0x000fe40007810000 */
[----:B------:R-:W-:Y:S03]  /*5f10*/  FMNMX.FTZ R0, R62, R3, !PT ;  /* 0x000000033e007209 */ /* 0x000fe60007810000 */
[----:B------:R-:W5:Y:S01]  /*5f20*/  SHFL.BFLY PT, R203, R2, 0x2, 0x1f ;  /* 0x0c401f0002cb7f89 */ /* 0x000f6200000e0000 */
[----:B------:R-:W-:Y:S02]  /*5f30*/  FMNMX.FTZ R205, R63, R0, !PT ;  /* 0x000000003fcd7209 */ /* 0x000fe40007810000 */
[----:B-1----:R-:W-:Y:S05]  /*5f40*/  FMNMX.FTZ R206, R196, R206, !PT ;  /* 0x000000cec4ce7209 */ /* 0x002fea0007810000 */
[----:B------:R-:W1:Y:S01]  /*5f50*/  SHFL.BFLY PT, R0, R205, 0x2, 0x1f ;  /* 0x0c401f00cd007f89 */ /* 0x000e6200000e0000 */
[----:B---3--:R-:W-:Y:S07]  /*5f60*/  FMNMX.FTZ R204, R207, R200, !PT ;  /* 0x000000c8cfcc7209 */ /* 0x008fee0007810000 */
[----:B------:R-:W3:Y:S08]  /*5f70*/  SHFL.BFLY PT, R196, R206, 0x1, 0x1f ;  /* 0x0c201f00cec47f89 */ /* 0x000ef000000e0000 */
[----:B------:R-:W4:Y:S01]  /*5f80*/  SHFL.BFLY PT, R3, R204, 0x1, 0x1f ;  /* 0x0c201f00cc037f89 */ /* 0x000f2200000e0000 */
[----:B-----5:R-:W-:Y:S02]  /*5f90*/  FMNMX.FTZ R207, R2, R203, !PT ;  /* 0x000000cb02cf7209 */ /* 0x020fe40007810000 */
[----:B-1----:R-:W-:Y:S05]  /*5fa0*/  FMNMX.FTZ R203, R205, R0, !PT ;  /* 0x00000000cdcb7209 */ /* 0x002fea0007810000 */
[----:B------:R-:W1:Y:S01]  /*5fb0*/  SHFL.BFLY PT, R202, R207, 0x1, 0x1f ;  /* 0x0c201f00cfca7f89 */ /* 0x000e6200000e0000 */
[----:B---3--:R-:W-:Y:S07]  /*5fc0*/  FMNMX.FTZ R196, R206, R196, !PT ;  /* 0x000000c4cec47209 */ /* 0x008fee0007810000 */
[----:B------:R-:W3:Y:S01]  /*5fd0*/  SHFL.BFLY PT, R0, R203, 0x1, 0x1f ;  /* 0x0c201f00cb007f89 */ /* 0x000ee200000e0000 */
[C---:B------:R-:W-:Y:S02]  /*5fe0*/  FMUL.FTZ R217, R196.reuse, c[0x0][0x2d0] ;  /* 0x0000b400c4d97a20 */ /* 0x040fe40000410000 */
[----:B------:R-:W-:Y:S01]  /*5ff0*/  FADD.FTZ R2, -R196, R201 ;  /* 0x000000c9c4027221 */ /* 0x000fe20000010100 */
[----:B----4-:R-:W-:Y:S01]  /*6000*/  FMNMX.FTZ R3, R204, R3, !PT ;  /* 0x00000003cc037209 */ /* 0x010fe20007810000 */
[--C-:B------:R-:W-:Y:S02]  /*6010*/  FFMA.FTZ R204, R5, c[0x0][0x2d0], -R217.reuse ;  /* 0x0000b40005cc7a23 */ /* 0x100fe400000108d9 */
[----:B------:R-:W-:Y:S02]  /*6020*/  FMUL.FTZ R200, R2, c[0x0][0x2d0] ;  /* 0x0000b40002c87a20 */ /* 0x000fe40000410000 */
[----:B------:R4:W-:Y:S01]  /*6030*/  MUFU.EX2 R227, R204 ;  /* 0x000000cc00e37308 */ /* 0x0009e20000000800 */
[----:B------:R-:W-:Y:S02]  /*6040*/  FMUL.FTZ R219, R3, c[0x0][0x2d0] ;  /* 0x0000b40003db7a20 */ /* 0x000fe40000410000 */
[----:B------:R-:W-:Y:S01]  /*6050*/  FFMA.FTZ R205, R4, c[0x0][0x2d0], -R217 ;  /* 0x0000b40004cd7a23 */ /* 0x000fe200000108d9 */
[----:B-1----:R-:W-:Y:S01]  /*6060*/  FMNMX.FTZ R2, R207, R202, !PT ;  /* 0x000000cacf027209 */ /* 0x002fe20007810000 */
[--C-:B------:R-:W-:Y:S02]  /*6070*/  FFMA.FTZ R206, R18, c[0x0][0x2d0], -R219.reuse ;  /* 0x0000b40012ce7a23 */ /* 0x100fe400000108db */
[----:B------:R-:W-:Y:S02]  /*6080*/  FFMA.FTZ R207, R7, c[0x0][0x2d0], -R219 ;  /* 0x0000b40007cf7a23 */ /* 0x000fe400000108db */
[C---:B------:R-:W-:Y:S01]  /*6090*/  FADD.FTZ R199, -R2.reuse, R199 ;  /* 0x000000c702c77221 */ /* 0x040fe20000010100 */
[----:B------:R1:W-:Y:S01]  /*60a0*/  MUFU.EX2 R215, R205 ;  /* 0x000000cd00d77308 */ /* 0x0003e20000000800 */
[----:B------:R-:W-:Y:S01]  /*60b0*/  FMUL.FTZ R209, R2, c[0x0][0x2d0] ;  /* 0x0000b40002d17a20 */ /* 0x000fe20000410000 */
[----:B---3--:R-:W-:Y:S01]  /*60c0*/  FMNMX.FTZ R0, R203, R0, !PT ;  /* 0x00000000cb007209 */ /* 0x008fe20007810000 */
[----:B------:R-:W-:Y:S02]  /*60d0*/  FFMA.FTZ R203, R16, c[0x0][0x2d0], -R217 ;  /* 0x0000b40010cb7a23 */ /* 0x000fe400000108d9 */
[----:B------:R-:W-:Y:S02]  /*60e0*/  FMUL.FTZ R202, R199, c[0x0][0x2d0] ;  /* 0x0000b400c7ca7a20 */ /* 0x000fe40000410000 */
[----:B------:R-:W-:Y:S02]  /*60f0*/  FADD.FTZ R201, -R3, R198 ;  /* 0x000000c603c97221 */ /* 0x000fe40000010100 */
[C---:B------:R-:W-:Y:S01]  /*6100*/  FMUL.FTZ R210, R0.reuse, c[0x0][0x2d0] ;  /* 0x0000b40000d27a20 */ /* 0x040fe20000410000 */
[----:B------:R3:W-:Y:S01]  /*6110*/  MUFU.EX2 R226, R203 ;  /* 0x000000cb00e27308 */ /* 0x0007e20000000800 */
[----:B------:R-:W-:Y:S02]  /*6120*/  FMUL.FTZ R198, R201, c[0x0][0x2d0] ;  /* 0x0000b400c9c67a20 */ /* 0x000fe40000410000 */
[----:B------:R-:W-:Y:S02]  /*6130*/  FADD.FTZ R201, -R0, R197 ;  /* 0x000000c500c97221 */ /* 0x000fe40000010100 */
[----:B----4-:R-:W-:Y:S02]  /*6140*/  FFMA.FTZ R204, R6, c[0x0][0x2d0], -R219 ;  /* 0x0000b40006cc7a23 */ /* 0x010fe400000108db */
[----:B------:R-:W-:Y:S02]  /*6150*/  FMUL.FTZ R197, R201, c[0x0][0x2d0] ;  /* 0x0000b400c9c57a20 */ /* 0x000fe40000410000 */
[----:B------:R-:W-:Y:S01]  /*6160*/  FFMA.FTZ R201, R17, c[0x0][0x2d0], -R217 ;  /* 0x0000b40011c97a23 */ /* 0x000fe200000108d9 */
[----:B------:R4:W5:Y:S01]  /*6170*/  MUFU.EX2 R199, R202 ;  /* 0x000000ca00c77308 */ /* 0x0009620000000800 */
[--C-:B------:R-:W-:Y:S02]  /*6180*/  FFMA.FTZ R10, R10, c[0x0][0x2d0], -R210.reuse ;  /* 0x0000b4000a0a7a23 */ /* 0x100fe400000108d2 */
[--C-:B------:R-:W-:Y:S01]  /*6190*/  FFMA.FTZ R229, R11, c[0x0][0x2d0], -R210.reuse ;  /* 0x0000b4000be57a23 */ /* 0x100fe200000108d2 */
[----:B-1----:R-:W-:Y:S01]  /*61a0*/  @P1 IADD3 R205, P4, R218, UR9, RZ ;  /* 0x00000009dacd1c10 */ /* 0x002fe2000ff9e0ff */
[----:B------:R-:W-:Y:S02]  /*61b0*/  FFMA.FTZ R13, R13, c[0x0][0x2d0], -R209 ;  /* 0x0000b4000d0d7a23 */ /* 0x000fe400000108d1 */
[--C-:B------:R-:W-:Y:S01]  /*61c0*/  FFMA.FTZ R27, R27, c[0x0][0x2d0], -R210.reuse ;  /* 0x0000b4001b1b7a23 */ /* 0x100fe200000108d2 */
[----:B------:R-:W-:Y:S01]  /*61d0*/  @P1 LEA R6, P2, R205, c[0x0][0x1c8], 0x1 ;  /* 0x00007200cd061a11 */ /* 0x000fe200078408ff */
[--C-:B------:R-:W-:Y:S01]  /*61e0*/  FFMA.FTZ R52, R52, c[0x0][0x2d0], -R217.reuse ;  /* 0x0000b40034347a23 */ /* 0x100fe200000108d9 */
[----:B------:R1:W-:Y:S01]  /*61f0*/  MUFU.EX2 R221, R204 ;  /* 0x000000cc00dd7308 */ /* 0x0003e20000000800 */
[----:B------:R-:W-:Y:S02]  /*6200*/  FFMA.FTZ R53, R53, c[0x0][0x2d0], -R217 ;  /* 0x0000b40035357a23 */ /* 0x000fe400000108d9 */
[--C-:B------:R-:W-:Y:S01]  /*6210*/  FFMA.FTZ R38, R38, c[0x0][0x2d0], -R219.reuse ;  /* 0x0000b40026267a23 */ /* 0x100fe200000108db */
[----:B---3--:R-:W-:Y:S01]  /*6220*/  @P1 IADD3 R203, P6, R228, UR9, RZ ;  /* 0x00000009e4cb1c10 */ /* 0x008fe2000ffde0ff */
[----:B------:R-:W-:Y:S01]  /*6230*/  @UP1 UIADD3 UR9, UP0, UR20, 0x80, URZ ;  /* 0x0000008014091890 */ /* 0x000fe2000ff1e03f */
[--C-:B------:R-:W-:Y:S02]  /*6240*/  FFMA.FTZ R39, R39, c[0x0][0x2d0], -R219.reuse ;  /* 0x0000b40027277a23 */ /* 0x100fe400000108db */
[----:B------:R-:W-:Y:S01]  /*6250*/  @P1 LEA R222, P5, R203, c[0x0][0x1c8], 0x1 ;  /* 0x00007200cbde1a11 */ /* 0x000fe200078a08ff */
[----:B------:R-:W-:Y:S01]  /*6260*/  FFMA.FTZ R55, R55, c[0x0][0x2d0], -R219 ;  /* 0x0000b40037377a23 */ /* 0x000fe200000108db */
[----:B------:R3:W-:Y:S01]  /*6270*/  MUFU.EX2 R230, R206 ;  /* 0x000000ce00e67308 */ /* 0x0007e20000000800 */
[--C-:B------:R-:W-:Y:S02]  /*6280*/  FFMA.FTZ R40, R40, c[0x0][0x2d0], -R209.reuse ;  /* 0x0000b40028287a23 */ /* 0x100fe400000108d1 */
[----:B------:R-:W-:Y:S01]  /*6290*/  FFMA.FTZ R41, R41, c[0x0][0x2d0], -R209 ;  /* 0x0000b40029297a23 */ /* 0x000fe200000108d1 */
[----:B----4-:R-:W-:Y:S01]  /*62a0*/  @P1 IADD3.X R202, R225, UR8, RZ, P6, !PT ;  /* 0x00000008e1ca1c10 */ /* 0x010fe2000b7fe4ff */
[----:B------:R-:W-:Y:S02]  /*62b0*/  FFMA.FTZ R225, R14, c[0x0][0x2d0], -R210 ;  /* 0x0000b4000ee17a23 */ /* 0x000fe400000108d2 */
[----:B-----5:R-:W-:Y:S01]  /*62c0*/  FMUL.FTZ R72, R199, R72 ;  /* 0x00000048c7487220 */ /* 0x020fe20000410000 */
[----:B------:R-:W-:Y:S01]  /*62d0*/  @P1 LEA.HI.X R223, R203, c[0x0][0x1cc], R202, 0x1, P5 ;  /* 0x00007300cbdf1a11 */ /* 0x000fe200028f0cca */
[----:B------:R-:W-:Y:S01]  /*62e0*/  FFMA.FTZ R203, R19, c[0x0][0x2d0], -R219 ;  /* 0x0000b40013cb7a23 */ /* 0x000fe200000108db */
[----:B------:R-:W4:Y:S01]  /*62f0*/  MUFU.EX2 R231, R207 ;  /* 0x000000cf00e77308 */ /* 0x000f220000000800 */
[--C-:B------:R-:W-:Y:S02]  /*6300*/  FFMA.FTZ R202, R9, c[0x0][0x2d0], -R209.reuse ;  /* 0x0000b40009ca7a23 */ /* 0x100fe400000108d1 */
[----:B------:R5:W-:Y:S01]  /*6310*/  @P1 LDGSTS.E.BYPASS.LTC128B.128 [R220+0x4100], [R222.64], !P3 ;  /* 0x04100000dedc1fae */ /* 0x000be2000d901d56 */
[----:B-1----:R-:W-:Y:S01]  /*6320*/  @P1 IADD3.X R204, R216, UR8, RZ, P4, !PT ;  /* 0x00000008d8cc1c10 */ /* 0x002fe2000a7fe4ff */
[----:B------:R-:W-:Y:S01]  /*6330*/  @UP1 UIADD3.X UR8, URZ, UR14, URZ, UP0, !UPT ;  /* 0x0000000e3f081290 */ /* 0x000fe200087fe43f */
[----:B------:R-:W-:Y:S02]  /*6340*/  FMUL.FTZ R9, R199, R189 ;  /* 0x000000bdc7097220 */ /* 0x000fe40000410000 */
[----:B------:R-:W-:Y:S01]  /*6350*/  @P1 LEA.HI.X R7, R205, c[0x0][0x1cc], R204, 0x1, P2 ;  /* 0x00007300cd071a11 */ /* 0x000fe200010f0ccc */
[C---:B------:R-:W-:Y:S01]  /*6360*/  FMUL.FTZ R73, R199.reuse, R73 ;  /* 0x00000049c7497220 */ /* 0x040fe20000410000 */
[----:B------:R-:W-:Y:S01]  /*6370*/  @P1 IADD3 R204, P2, R222, UR10, RZ ;  /* 0x0000000adecc1c10 */ /* 0x000fe2000ff5e0ff */
[----:B------:R-:W1:Y:S01]  /*6380*/  MUFU.EX2 R200, R200 ;  /* 0x000000c800c87308 */ /* 0x000e620000000800 */
[----:B------:R-:W-:Y:S01]  /*6390*/  FMUL.FTZ R76, R199, R76 ;  /* 0x0000004cc74c7220 */ /* 0x000fe20000410000 */
[----:B------:R1:W-:Y:S01]  /*63a0*/  @P1 LDGSTS.E.BYPASS.LTC128B.128 [R220+0x6100], [R6.64], !P0 ;  /* 0x0610000006dc1fae */ /* 0x0003e2000c101d56 */
[--C-:B---3--:R-:W-:Y:S01]  /*63b0*/  FFMA.FTZ R206, R8, c[0x0][0x2d0], -R209.reuse ;  /* 0x0000b40008ce7a23 */ /* 0x108fe200000108d1 */
[----:B------:R-:W-:Y:S01]  /*63c0*/  @P1 IADD3.X R205, R223, UR17, RZ, P2, !PT ;  /* 0x00000011dfcd1c10 */ /* 0x000fe200097fe4ff */
[C---:B------:R-:W-:Y:S01]  /*63d0*/  FMUL.FTZ R8, R199.reuse, R188 ;  /* 0x000000bcc7087220 */ /* 0x040fe20000410000 */
[----:B------:R-:W-:Y:S01]  /*63e0*/  @P1 IADD3 R18, P2, R204, UR10, RZ ;  /* 0x0000000acc121c10 */ /* 0x000fe2000ff5e0ff */
[----:B------:R-:W-:Y:S01]  /*63f0*/  FMUL.FTZ R77, R199, R77 ;  /* 0x0000004dc74d7220 */ /* 0x000fe20000410000 */
[----:B------:R-:W-:Y:S01]  /*6400*/  F2FP.BF16.PACK_AB R188, R227, R215 ;  /* 0x000000d7e3bc723e */ /* 0x000fe200000010ff */
[----:B------:R-:W-:Y:S01]  /*6410*/  FMUL.FTZ R88, R199, R88 ;  /* 0x00000058c7587220 */ /* 0x000fe20000410000 */
[----:B------:R3:W-:Y:S01]  /*6420*/  MUFU.EX2 R218, R206 ;  /* 0x000000ce00da7308 */ /* 0x0007e20000000800 */
[----:B------:R3:W-:Y:S01]  /*6430*/  @P1 LDGSTS.E.BYPASS.LTC128B.128 [R220+0x4900], [R204.64], !P3 ;  /* 0x04900000ccdc1fae */ /* 0x0007e2000d901d56 */
[----:B------:R-:W-:Y:S01]  /*6440*/  @P1 IADD3.X R19, R205, UR17, RZ, P2, !PT ;  /* 0x00000011cd131c10 */ /* 0x000fe200097fe4ff */
[----:B------:R-:W-:Y:S01]  /*6450*/  FMUL.FTZ R89, R199, R89 ;  /* 0x00000059c7597220 */ /* 0x000fe20000410000 */
[----:B----4-:R-:W-:Y:S01]  /*6460*/  F2FP.BF16.PACK_AB R189, R231, R221 ;  /* 0x000000dde7bd723e */ /* 0x010fe200000010ff */
[C---:B------:R-:W-:Y:S02]  /*6470*/  FMUL.FTZ R92, R199.reuse, R92 ;  /* 0x0000005cc75c7220 */ /* 0x040fe40000410000 */
[----:B------:R-:W-:Y:S02]  /*6480*/  FMUL.FTZ R93, R199, R93 ;  /* 0x0000005dc75d7220 */ /* 0x000fe40000410000 */
[----:B------:R4:W-:Y:S01]  /*6490*/  @P1 LDGSTS.E.BYPASS.LTC128B.128 [R220+0x6900], [R204.64+0x80], !P0 ;  /* 0x06900080ccdc1fae */ /* 0x0009e2000c101d56 */
[----:B------:R-:W4:Y:S01]  /*64a0*/  MUFU.EX2 R198, R198 ;  /* 0x000000c600c67308 */ /* 0x000f220000000800 */
[----:B-----5:R-:W-:Y:S02]  /*64b0*/  FFMA.FTZ R223, R12, c[0x0][0x2d0], -R209 ;  /* 0x0000b4000cdf7a23 */ /* 0x020fe400000108d1 */
[--C-:B------:R-:W-:Y:S02]  /*64c0*/  FFMA.FTZ R222, R15, c[0x0][0x2d0], -R210.reuse ;  /* 0x0000b4000fde7a23 */ /* 0x100fe400000108d2 */
[C---:B-1----:R-:W-:Y:S02]  /*64d0*/  FMUL.FTZ R16, R200.reuse, R180 ;  /* 0x000000b4c8107220 */ /* 0x042fe40000410000 */
[----:B------:R1:W-:Y:S01]  /*64e0*/  @P1 LDGSTS.E.BYPASS.LTC128B.128 [R220+0x5100], [R18.64], !P3 ;  /* 0x0510000012dc1fae */ /* 0x0003e2000d901d56 */
[----:B------:R-:W-:Y:S01]  /*64f0*/  FMUL.FTZ R17, R200, R181 ;  /* 0x000000b5c8117220 */ /* 0x000fe20000410000 */
[----:B------:R-:W-:Y:S01]  /*6500*/  @P1 IADD3 R6, P4, R18, UR10, RZ ;  /* 0x0000000a12061c10 */ /* 0x000fe2000ff9e0ff */
[----:B------:R-:W5:Y:S01]  /*6510*/  MUFU.EX2 R197, R197 ;  /* 0x000000c500c57308 */ /* 0x000f620000000800 */
[C---:B------:R-:W-:Y:S02]  /*6520*/  FMUL.FTZ R4, R200.reuse, R192 ;  /* 0x000000c0c8047220 */ /* 0x040fe40000410000 */
[----:B------:R-:W-:Y:S01]  /*6530*/  @P1 IADD3.X R7, R19, UR17, RZ, P4, !PT ;  /* 0x0000001113071c10 */ /* 0x000fe2000a7fe4ff */
[----:B------:R-:W-:Y:S01]  /*6540*/  FMUL.FTZ R5, R200, R193 ;  /* 0x000000c1c8057220 */ /* 0x000fe20000410000 */
[----:B---3--:R-:W-:Y:S01]  /*6550*/  @P1 IADD3 R206, P2, R204, UR9, RZ ;  /* 0x00000009ccce1c10 */ /* 0x008fe2000ff5e0ff */
[----:B------:R-:W-:Y:S02]  /*6560*/  FMUL.FTZ R12, R199, R184 ;  /* 0x000000b8c70c7220 */ /* 0x000fe40000410000 */
[C---:B------:R-:W-:Y:S01]  /*6570*/  FMUL.FTZ R68, R200.reuse, R68 ;  /* 0x00000044c8447220 */ /* 0x040fe20000410000 */
[----:B------:R-:W-:Y:S01]  /*6580*/  @P1 IADD3.X R207, R205, UR8, RZ, P2, !PT ;  /* 0x00000008cdcf1c10 */ /* 0x000fe200097fe4ff */
[----:B------:R-:W-:Y:S01]  /*6590*/  MUFU.EX2 R201, R201 ;  /* 0x000000c900c97308 */ /* 0x000fe20000000800 */
[C---:B------:R-:W-:Y:S02]  /*65a0*/  FMUL.FTZ R69, R200.reuse, R69 ;  /* 0x00000045c8457220 */ /* 0x040fe40000410000 */
[----:B------:R-:W-:Y:S01]  /*65b0*/  FMUL.FTZ R80, R200, R80 ;  /* 0x00000050c8507220 */ /* 0x000fe20000410000 */
[----:B------:R3:W-:Y:S01]  /*65c0*/  @P1 LDGSTS.E.BYPASS.LTC128B.128 [R220+0x7100], [R206.64], !P0 ;  /* 0x07100000cedc1fae */ /* 0x0007e2000c101d56 */
[----:B----4-:R-:W-:Y:S01]  /*65d0*/  FMUL.FTZ R70, R198, R70 ;  /* 0x00000046c6467220 */ /* 0x010fe20000410000 */
[----:B------:R-:W-:Y:S01]  /*65e0*/  @P1 IADD3 R204, P2, R18, UR9, RZ ;  /* 0x0000000912cc1c10 */ /* 0x000fe2000ff5e0ff */
[----:B------:R-:W-:Y:S02]  /*65f0*/  FMUL.FTZ R71, R198, R71 ;  /* 0x00000047c6477220 */ /* 0x000fe40000410000 */
[----:B------:R-:W-:Y:S01]  /*6600*/  FMUL.FTZ R81, R200, R81 ;  /* 0x00000051c8517220 */ /* 0x000fe20000410000 */
[----:B------:R-:W-:Y:S01]  /*6610*/  @P1 IADD3.X R205, R19, UR8, RZ, P2, !PT ;  /* 0x0000000813cd1c10 */ /* 0x000fe200097fe4ff */
[----:B------:R-:W4:Y:S01]  /*6620*/  MUFU.EX2 R203, R203 ;  /* 0x000000cb00cb7308 */ /* 0x000f220000000800 */
[----:B------:R3:W-:Y:S01]  /*6630*/  @P1 LDGSTS.E.BYPASS.LTC128B.128 [R220+0x5900], [R6.64], !P3 ;  /* 0x0590000006dc1fae */ /* 0x0007e2000d901d56 */
[C---:B------:R-:W-:Y:S02]  /*6640*/  FMUL.FTZ R82, R198.reuse, R82 ;  /* 0x00000052c6527220 */ /* 0x040fe40000410000 */
[C---:B-1----:R-:W-:Y:S02]  /*6650*/  FMUL.FTZ R18, R198.reuse, R182 ;  /* 0x000000b6c6127220 */ /* 0x042fe40000410000 */
[C---:B------:R-:W-:Y:S02]  /*6660*/  FMUL.FTZ R19, R198.reuse, R183 ;  /* 0x000000b7c6137220 */ /* 0x040fe40000410000 */
[C---:B-----5:R-:W-:Y:S01]  /*6670*/  FMUL.FTZ R11, R197.reuse, R191 ;  /* 0x000000bfc50b7220 */ /* 0x060fe20000410000 */
[----:B------:R1:W-:Y:S01]  /*6680*/  @P1 LDGSTS.E.BYPASS.LTC128B.128 [R220+0x7900], [R204.64], !P0 ;  /* 0x07900000ccdc1fae */ /* 0x0003e2000c101d56 */
[----:B------:R5:W-:Y:S01]  /*6690*/  MUFU.EX2 R214, R10 ;  /* 0x0000000a00d67308 */ /* 0x000be20000000800 */
[C---:B------:R-:W-:Y:S02]  /*66a0*/  FMUL.FTZ R14, R197.reuse, R186 ;  /* 0x000000bac50e7220 */ /* 0x040fe40000410000 */
[C---:B------:R-:W-:Y:S02]  /*66b0*/  FMUL.FTZ R15, R197.reuse, R187 ;  /* 0x000000bbc50f7220 */ /* 0x040fe40000410000 */
[C---:B------:R-:W-:Y:S02]  /*66c0*/  FMUL.FTZ R74, R197.reuse, R74 ;  /* 0x0000004ac54a7220 */ /* 0x040fe40000410000 */
[----:B------:R-:W-:Y:S01]  /*66d0*/  LDSM.16.MT88.4 R180, [R242+0x100] ;  /* 0x00010000f2b4783b */ /* 0x000fe20000004200 */
[C---:B------:R-:W-:Y:S02]  /*66e0*/  FMUL.FTZ R75, R197.reuse, R75 ;  /* 0x0000004bc54b7220 */ /* 0x040fe40000410000 */
[----:B------:R-:W2:Y:S01]  /*66f0*/  MUFU.EX2 R213, R202 ;  /* 0x000000ca00d57308 */ /* 0x000ea20000000800 */
[C---:B------:R-:W-:Y:S02]  /*6700*/  FMUL.FTZ R78, R197.reuse, R78 ;  /* 0x0000004ec54e7220 */ /* 0x040fe40000410000 */
[----:B------:R-:W-:Y:S01]  /*6710*/  FMUL.FTZ R79, R197, R79 ;  /* 0x0000004fc54f7220 */ /* 0x000fe20000410000 */
[----:B----4-:R-:W-:Y:S01]  /*6720*/  F2FP.BF16.PACK_AB R191, R203, R230 ;  /* 0x000000e6cbbf723e */ /* 0x010fe200000010ff */
[----:B------:R-:W-:Y:S01]  /*6730*/  FMUL.FTZ R83, R198, R83 ;  /* 0x00000053c6537220 */ /* 0x000fe20000410000 */
[----:B------:R-:W0:Y:S01]  /*6740*/  LDGDEPBAR ;  /* 0x00000000000079af */ /* 0x000e220000000000 */
[----:B------:R-:W-:Y:S02]  /*6750*/  FMUL.FTZ R84, R200, R84 ;  /* 0x00000054c8547220 */ /* 0x000fe40000410000 */
[C---:B---3--:R-:W-:Y:S01]  /*6760*/  FMUL.FTZ R6, R198.reuse, R194 ;  /* 0x000000c2c6067220 */ /* 0x048fe20000410000 */
[----:B------:R-:W-:Y:S01]  /*6770*/  MUFU.EX2 R223, R223 ;  /* 0x000000df00df7308 */ /* 0x000fe20000000800 */
[----:B------:R-:W-:Y:S02]  /*6780*/  FMUL.FTZ R7, R198, R195 ;  /* 0x000000c3c6077220 */ /* 0x000fe40000410000 */
[----:B------:R-:W-:Y:S02]  /*6790*/  FMUL.FTZ R85, R200, R85 ;  /* 0x00000055c8557220 */ /* 0x000fe40000410000 */
[----:B-----5:R-:W-:Y:S01]  /*67a0*/  FMUL.FTZ R10, R197, R190 ;  /* 0x000000bec50a7220 */ /* 0x020fe20000410000 */
[----:B-1----:R-:W1:Y:S01]  /*67b0*/  LDSM.16.MT88.4 R204, [R248+0x100] ;  /* 0x00010000f8cc783b */ /* 0x002e620000004200 */
[----:B------:R-:W-:Y:S01]  /*67c0*/  F2FP.BF16.PACK_AB R190, R201, R226 ;  /* 0x000000e2c9be723e */ /* 0x000fe200000010ff */
[----:B------:R-:W-:Y:S02]  /*67d0*/  FFMA.FTZ R184, R34, c[0x0][0x2d0], -R219 ;  /* 0x0000b40022b87a23 */ /* 0x000fe400000108db */
[----:B------:R-:W3:Y:S01]  /*67e0*/  MUFU.EX2 R202, R13 ;  /* 0x0000000d00ca7308 */ /* 0x000ee20000000800 */
[--C-:B------:R-:W-:Y:S02]  /*67f0*/  FFMA.FTZ R44, R44, c[0x0][0x2d0], -R209.reuse ;  /* 0x0000b4002c2c7a23 */ /* 0x100fe400000108d1 */
[----:B------:R-:W-:Y:S01]  /*6800*/  FFMA.FTZ R45, R45, c[0x0][0x2d0], -R209 ;  /* 0x0000b4002d2d7a23 */ /* 0x000fe200000108d1 */
[----:B--2---:R-:W-:Y:S01]  /*6810*/  F2FP.BF16.PACK_AB R192, R213, R218 ;  /* 0x000000dad5c0723e */ /* 0x004fe200000010ff */
[--C-:B------:R-:W-:Y:S02]  /*6820*/  FFMA.FTZ R42, R42, c[0x0][0x2d0], -R210.reuse ;  /* 0x0000b4002a2a7a23 */ /* 0x100fe400000108d2 */
[--C-:B------:R-:W-:Y:S02]  /*6830*/  FFMA.FTZ R43, R43, c[0x0][0x2d0], -R210.reuse ;  /* 0x0000b4002b2b7a23 */ /* 0x100fe400000108d2 */
[--C-:B------:R-:W-:Y:S01]  /*6840*/  FFMA.FTZ R47, R47, c[0x0][0x2d0], -R210.reuse ;  /* 0x0000b4002f2f7a23 */ /* 0x100fe200000108d2 */
[----:B------:R-:W-:Y:S01]  /*6850*/  MUFU.EX2 R222, R222 ;  /* 0x000000de00de7308 */ /* 0x000fe20000000800 */
[C---:B------:R-:W-:Y:S02]  /*6860*/  FMUL.FTZ R86, R198.reuse, R86 ;  /* 0x00000056c6567220 */ /* 0x040fe40000410000 */
[----:B------:R-:W-:Y:S02]  /*6870*/  FMUL.FTZ R87, R198, R87 ;  /* 0x00000057c6577220 */ /* 0x000fe40000410000 */
[C---:B------:R-:W-:Y:S02]  /*6880*/  FMUL.FTZ R90, R197.reuse, R90 ;  /* 0x0000005ac55a7220 */ /* 0x040fe40000410000 */
[C---:B------:R-:W-:Y:S02]  /*6890*/  FMUL.FTZ R91, R197.reuse, R91 ;  /* 0x0000005bc55b7220 */ /* 0x040fe40000410000 */
[C---:B------:R-:W-:Y:S01]  /*68a0*/  FMUL.FTZ R94, R197.reuse, R94 ;  /* 0x0000005ec55e7220 */ /* 0x040fe20000410000 */
[----:B------:R-:W2:Y:S01]  /*68b0*/  MUFU.EX2 R229, R229 ;  /* 0x000000e500e57308 */ /* 0x000ea20000000800 */
[----:B------:R-:W-:Y:S02]  /*68c0*/  FMUL.FTZ R95, R197, R95 ;  /* 0x0000005fc55f7220 */ /* 0x000fe40000410000 */
[----:B------:R-:W-:Y:S01]  /*68d0*/  FMUL.FTZ R96, R200, R96 ;  /* 0x00000060c8607220 */ /* 0x000fe20000410000 */
[----:B---3--:R-:W-:Y:S01]  /*68e0*/  F2FP.BF16.PACK_AB R194, R202, R223 ;  /* 0x000000dfcac2723e */ /* 0x008fe200000010ff */
[----:B------:R-:W-:Y:S02]  /*68f0*/  FMUL.FTZ R13, R199, R185 ;  /* 0x000000b9c70d7220 */ /* 0x000fe40000410000 */
[--C-:B------:R-:W-:Y:S02]  /*6900*/  FFMA.FTZ R185, R32, c[0x0][0x2d0], -R217.reuse ;  /* 0x0000b40020b97a23 */ /* 0x100fe400000108d9 */
[----:B------:R-:W-:Y:S01]  /*6910*/  FMUL.FTZ R97, R200, R97 ;  /* 0x00000061c8617220 */ /* 0x000fe20000410000 */
[----:B------:R-:W3:Y:S01]  /*6920*/  MUFU.EX2 R225, R225 ;  /* 0x000000e100e17308 */ /* 0x000ee20000000800 */
[C---:B------:R-:W-:Y:S02]  /*6930*/  FMUL.FTZ R98, R198.reuse, R98 ;  /* 0x00000062c6627220 */ /* 0x040fe40000410000 */
[----:B------:R-:W-:Y:S02]  /*6940*/  FMUL.FTZ R99, R198, R99 ;  /* 0x00000063c6637220 */ /* 0x000fe40000410000 */
[C---:B------:R-:W-:Y:S01]  /*6950*/  FMUL.FTZ R100, R200.reuse, R100 ;  /* 0x00000064c8647220 */ /* 0x040fe20000410000 */
[-C--:B-1----:R-:W-:Y:S04]  /*6960*/  HMMA.16816.F32.BF16 R4, R188, R204.reuse, R4 ;  /* 0x000000ccbc04723c */ /* 0x082fe80000041804 */
[----:B------:R-:W-:Y:S01]  /*6970*/  MUFU.EX2 R185, R185 ;  /* 0x000000b900b97308 */ /* 0x000fe20000000800 */
[----:B------:R-:W-:Y:S02]  /*6980*/  FMUL.FTZ R101, R200, R101 ;  /* 0x00000065c8657220 */ /* 0x000fe40000410000 */
[C---:B------:R-:W-:Y:S01]  /*6990*/  FMUL.FTZ R102, R198.reuse, R102 ;  /* 0x00000066c6667220 */ /* 0x040fe20000410000 */
[----:B--2---:R-:W-:Y:S01]  /*69a0*/  F2FP.BF16.PACK_AB R193, R229, R214 ;  /* 0x000000d6e5c1723e */ /* 0x004fe200000010ff */
[----:B------:R-:W-:Y:S03]  /*69b0*/  FMUL.FTZ R103, R198, R103 ;  /* 0x00000067c6677220 */ /* 0x000fe60000410000 */
[C---:B------:R-:W-:Y:S02]  /*69c0*/  FMUL.FTZ R104, R199.reuse, R104 ;  /* 0x00000068c7687220 */ /* 0x040fe40000410000 */
[----:B------:R-:W-:Y:S01]  /*69d0*/  FMUL.FTZ R105, R199, R105 ;  /* 0x00000069c7697220 */ /* 0x000fe20000410000 */
[----:B------:R-:W-:Y:S01]  /*69e0*/  MUFU.EX2 R184, R184 ;  /* 0x000000b800b87308 */ /* 0x000fe20000000800 */
[C---:B------:R-:W-:Y:S01]  /*69f0*/  FMUL.FTZ R106, R197.reuse, R106 ;  /* 0x0000006ac56a7220 */ /* 0x040fe20000410000 */
[----:B---3--:R-:W-:Y:S01]  /*6a00*/  F2FP.BF16.PACK_AB R195, R222, R225 ;  /* 0x000000e1dec3723e */ /* 0x008fe200000010ff */
[----:B------:R-:W-:Y:S02]  /*6a10*/  FMUL.FTZ R107, R197, R107 ;  /* 0x0000006bc56b7220 */ /* 0x000fe40000410000 */
[C---:B------:R-:W-:Y:S02]  /*6a20*/  FMUL.FTZ R108, R199.reuse, R108 ;  /* 0x0000006cc76c7220 */ /* 0x040fe40000410000 */
[----:B------:R-:W-:Y:S02]  /*6a30*/  FMUL.FTZ R109, R199, R109 ;  /* 0x0000006dc76d7220 */ /* 0x000fe40000410000 */
[C---:B------:R-:W-:Y:S01]  /*6a40*/  HMMA.16816.F32.BF16 R8, R192.reuse, R204, R8 ;  /* 0x000000ccc008723c */ /* 0x040fe20000041808 */
[----:B------:R-:W-:Y:S03]  /*6a50*/  MUFU.EX2 R212, R40 ;  /* 0x0000002800d47308 */ /* 0x000fe60000000800 */
[C---:B------:R-:W-:Y:S02]  /*6a60*/  FMUL.FTZ R110, R197.reuse, R110 ;  /* 0x0000006ec56e7220 */ /* 0x040fe40000410000 */
[----:B------:R-:W-:Y:S02]  /*6a70*/  FMUL.FTZ R111, R197, R111 ;  /* 0x0000006fc56f7220 */ /* 0x000fe40000410000 */
[-C--:B------:R-:W-:Y:S03]  /*6a80*/  HMMA.16816.F32.BF16 R12, R192, R206.reuse, R12 ;  /* 0x000000cec00c723c */ /* 0x080fe6000004180c */
[----:B------:R-:W-:Y:S01]  /*6a90*/  MUFU.EX2 R211, R41 ;  /* 0x0000002900d37308 */ /* 0x000fe20000000800 */
[----:B------:R-:W-:Y:S02]  /*6aa0*/  FFMA.FTZ R204, R33, c[0x0][0x2d0], -R217 ;  /* 0x0000b40021cc7a23 */ /* 0x000fe400000108d9 */
[----:B------:R-:W-:Y:S02]  /*6ab0*/  FFMA.FTZ R205, R35, c[0x0][0x2d0], -R219 ;  /* 0x0000b40023cd7a23 */ /* 0x000fe400000108db */
[C---:B------:R-:W-:Y:S01]  /*6ac0*/  HMMA.16816.F32.BF16 R16, R188.reuse, R206, R16 ;  /* 0x000000cebc10723c */ /* 0x040fe20000041810 */
[----:B------:R-:W-:Y:S03]  /*6ad0*/  LDSM.16.MT88.4 R32, [R248+0x900] ;  /* 0x00090000f820783b */ /* 0x000fe60000004200 */
[C---:B------:R-:W-:Y:S01]  /*6ae0*/  FMUL.FTZ R112, R200.reuse, R112 ;  /* 0x00000070c8707220 */ /* 0x040fe20000410000 */
[----:B------:R-:W-:Y:S01]  /*6af0*/  MUFU.EX2 R224, R44 ;  /* 0x0000002c00e07308 */ /* 0x000fe20000000800 */
[----:B------:R-:W-:Y:S02]  /*6b00*/  FMUL.FTZ R113, R200, R113 ;  /* 0x00000071c8717220 */ /* 0x000fe40000410000 */
[-C--:B------:R-:W-:Y:S04]  /*6b10*/  HMMA.16816.F32.BF16 R68, R188, R180.reuse, R68 ;  /* 0x000000b4bc44723c */ /* 0x080fe80000041844 */
[C---:B------:R-:W-:Y:S02]  /*6b20*/  FMUL.FTZ R114, R198.reuse, R114 ;  /* 0x00000072c6727220 */ /* 0x040fe40000410000 */
[----:B------:R-:W-:Y:S01]  /*6b30*/  FMUL.FTZ R115, R198, R115 ;  /* 0x00000073c6737220 */ /* 0x000fe20000410000 */
[----:B------:R-:W-:Y:S01]  /*6b40*/  MUFU.EX2 R220, R42 ;  /* 0x0000002a00dc7308 */ /* 0x000fe20000000800 */
[C---:B------:R-:W-:Y:S04]  /*6b50*/  HMMA.16816.F32.BF16 R72, R192.reuse, R180, R72 ;  /* 0x000000b4c048723c */ /* 0x040fe80000041848 */
[C---:B------:R-:W-:Y:S02]  /*6b60*/  FMUL.FTZ R116, R200.reuse, R116 ;  /* 0x00000074c8747220 */ /* 0x040fe40000410000 */
[----:B------:R-:W-:Y:S02]  /*6b70*/  FMUL.FTZ R117, R200, R117 ;  /* 0x00000075c8757220 */ /* 0x000fe40000410000 */
[-C--:B------:R-:W-:Y:S01]  /*6b80*/  HMMA.16816.F32.BF16 R76, R192, R182.reuse, R76 ;  /* 0x000000b6c04c723c */ /* 0x080fe2000004184c */
[----:B------:R-:W-:Y:S03]  /*6b90*/  MUFU.EX2 R204, R204 ;  /* 0x000000cc00cc7308 */ /* 0x000fe60000000800 */
[C---:B------:R-:W-:Y:S02]  /*6ba0*/  FMUL.FTZ R118, R198.reuse, R118 ;  /* 0x00000076c6767220 */ /* 0x040fe40000410000 */
[----:B------:R-:W-:Y:S02]  /*6bb0*/  FMUL.FTZ R119, R198, R119 ;  /* 0x00000077c6777220 */ /* 0x000fe40000410000 */
[C---:B------:R-:W-:Y:S01]  /*6bc0*/  HMMA.16816.F32.BF16 R80, R188.reuse, R182, R80 ;  /* 0x000000b6bc50723c */ /* 0x040fe20000041850 */
[----:B------:R-:W1:Y:S02]  /*6bd0*/  LDSM.16.MT88.4 R180, [R241+0x100] ;  /* 0x00010000f1b4783b */ /* 0x000e640000004200 */
[----:B------:R-:W-:Y:S01]  /*6be0*/  MUFU.EX2 R205, R205 ;  /* 0x000000cd00cd7308 */ /* 0x000fe20000000800 */
[C---:B------:R-:W-:Y:S02]  /*6bf0*/  FMUL.FTZ R120, R199.reuse, R120 ;  /* 0x00000078c7787220 */ /* 0x040fe40000410000 */
[----:B------:R-:W-:Y:S02]  /*6c00*/  FMUL.FTZ R121, R199, R121 ;  /* 0x00000079c7797220 */ /* 0x000fe40000410000 */
[C---:B------:R-:W-:Y:S04]  /*6c10*/  FMUL.FTZ R122, R197.reuse, R122 ;  /* 0x0000007ac57a7220 */ /* 0x040fe80000410000 */
[----:B------:R-:W-:Y:S02]  /*6c20*/  FMUL.FTZ R123, R197, R123 ;  /* 0x0000007bc57b7220 */ /* 0x000fe40000410000 */
[C---:B------:R-:W-:Y:S02]  /*6c30*/  FMUL.FTZ R124, R199.reuse, R124 ;  /* 0x0000007cc77c7220 */ /* 0x040fe40000410000 */
        /* <DEDUP_REMOVED lines=12> */
[----:B------:R-:W-:Y:S01]  /*6d00*/  FMUL.FTZ R137, R199, R137 ;  /* 0x00000089c7897220 */ /* 0x000fe20000410000 */
[-C--:B-1----:R-:W-:Y:S03]  /*6d10*/  HMMA.16816.F32.BF16 R84, R188, R180.reuse, R84 ;  /* 0x000000b4bc54723c */ /* 0x082fe60000041854 */
[C---:B------:R-:W-:Y:S02]  /*6d20*/  FMUL.FTZ R138, R197.reuse, R138 ;  /* 0x0000008ac58a7220 */ /* 0x040fe40000410000 */
[----:B------:R-:W-:Y:S02]  /*6d30*/  FMUL.FTZ R139, R197, R139 ;  /* 0x0000008bc58b7220 */ /* 0x000fe40000410000 */
[C---:B------:R-:W-:Y:S01]  /*6d40*/  FMUL.FTZ R140, R199.reuse, R140 ;  /* 0x0000008cc78c7220 */ /* 0x040fe20000410000 */
[C---:B------:R-:W-:Y:S04]  /*6d50*/  HMMA.16816.F32.BF16 R88, R192.reuse, R180, R88 ;  /* 0x000000b4c058723c */ /* 0x040fe80000041858 */
[----:B------:R-:W-:Y:S02]  /*6d60*/  FMUL.FTZ R141, R199, R141 ;  /* 0x0000008dc78d7220 */ /* 0x000fe40000410000 */
[C---:B------:R-:W-:Y:S02]  /*6d70*/  FMUL.FTZ R142, R197.reuse, R142 ;  /* 0x0000008ec58e7220 */ /* 0x040fe40000410000 */
[-C--:B------:R-:W-:Y:S04]  /*6d80*/  HMMA.16816.F32.BF16 R92, R192, R182.reuse, R92 ;  /* 0x000000b6c05c723c */ /* 0x080fe8000004185c */
[----:B------:R-:W-:Y:S02]  /*6d90*/  FMUL.FTZ R143, R197, R143 ;  /* 0x0000008fc58f7220 */ /* 0x000fe40000410000 */
[C---:B------:R-:W-:Y:S02]  /*6da0*/  FMUL.FTZ R144, R200.reuse, R144 ;  /* 0x00000090c8907220 */ /* 0x040fe40000410000 */
[C---:B------:R-:W-:Y:S01]  /*6db0*/  HMMA.16816.F32.BF16 R96, R188.reuse, R182, R96 ;  /* 0x000000b6bc60723c */ /* 0x040fe20000041860 */
[----:B------:R-:W1:Y:S03]  /*6dc0*/  LDSM.16.MT88.4 R180, [R240+0x100] ;  /* 0x00010000f0b4783b */ /* 0x000e660000004200 */
[----:B------:R-:W-:Y:S02]  /*6dd0*/  FMUL.FTZ R145, R200, R145 ;  /* 0x00000091c8917220 */ /* 0x000fe40000410000 */
[C---:B------:R-:W-:Y:S02]  /*6de0*/  FMUL.FTZ R146, R198.reuse, R146 ;  /* 0x00000092c6927220 */ /* 0x040fe40000410000 */
[----:B------:R-:W-:Y:S04]  /*6df0*/  FMUL.FTZ R147, R198, R147 ;  /* 0x00000093c6937220 */ /* 0x000fe80000410000 */
        /* <DEDUP_REMOVED lines=11> */
[C---:B------:R-:W-:Y:S02]  /*6eb0*/  FMUL.FTZ R159, R197.reuse, R159 ;  /* 0x0000009fc59f7220 */ /* 0x040fe40000410000 */
[C---:B------:R-:W-:Y:S02]  /*6ec0*/  FMUL.FTZ R160, R200.reuse, R160 ;  /* 0x000000a0c8a07220 */ /* 0x040fe40000410000 */
[----:B------:R-:W-:Y:S02]  /*6ed0*/  FMUL.FTZ R161, R200, R161 ;  /* 0x000000a1c8a17220 */ /* 0x000fe40000410000 */
[C---:B------:R-:W-:Y:S01]  /*6ee0*/  FMUL.FTZ R162, R198.reuse, R162 ;  /* 0x000000a2c6a27220 */ /* 0x040fe20000410000 */
[-C--:B-1----:R-:W-:Y:S03]  /*6ef0*/  HMMA.16816.F32.BF16 R100, R188, R180.reuse, R100 ;  /* 0x000000b4bc64723c */ /* 0x082fe60000041864 */
[----:B------:R-:W-:Y:S02]  /*6f00*/  FMUL.FTZ R163, R198, R163 ;  /* 0x000000a3c6a37220 */ /* 0x000fe40000410000 */
[C---:B------:R-:W-:Y:S02]  /*6f10*/  FMUL.FTZ R164, R200.reuse, R164 ;  /* 0x000000a4c8a47220 */ /* 0x040fe40000410000 */
[----:B------:R-:W-:Y:S01]  /*6f20*/  FMUL.FTZ R165, R200, R165 ;  /* 0x000000a5c8a57220 */ /* 0x000fe20000410000 */
[C---:B------:R-:W-:Y:S04]  /*6f30*/  HMMA.16816.F32.BF16 R104, R192.reuse, R180, R104 ;  /* 0x000000b4c068723c */ /* 0x040fe80000041868 */
[C---:B------:R-:W-:Y:S02]  /*6f40*/  FMUL.FTZ R166, R198.reuse, R166 ;  /* 0x000000a6c6a67220 */ /* 0x040fe40000410000 */
[----:B------:R-:W-:Y:S02]  /*6f50*/  FMUL.FTZ R167, R198, R167 ;  /* 0x000000a7c6a77220 */ /* 0x000fe40000410000 */
[-C--:B------:R-:W-:Y:S04]  /*6f60*/  HMMA.16816.F32.BF16 R108, R192, R182.reuse, R108 ;  /* 0x000000b6c06c723c */ /* 0x080fe8000004186c */
[C---:B------:R-:W-:Y:S02]  /*6f70*/  FMUL.FTZ R170, R197.reuse, R170 ;  /* 0x000000aac5aa7220 */ /* 0x040fe40000410000 */
[C---:B------:R-:W-:Y:S02]  /*6f80*/  FMUL.FTZ R171, R197.reuse, R171 ;  /* 0x000000abc5ab7220 */ /* 0x040fe40000410000 */
[C---:B------:R-:W-:Y:S01]  /*6f90*/  HMMA.16816.F32.BF16 R112, R188.reuse, R182, R112 ;  /* 0x000000b6bc70723c */ /* 0x040fe20000041870 */
[----:B------:R-:W1:Y:S03]  /*6fa0*/  LDSM.16.MT88.4 R180, [R248+0x2100] ;  /* 0x00210000f8b4783b */ /* 0x000e660000004200 */
[C---:B------:R-:W-:Y:S02]  /*6fb0*/  FMUL.FTZ R174, R197.reuse, R174 ;  /* 0x000000aec5ae7220 */ /* 0x040fe40000410000 */
[----:B------:R-:W-:Y:S02]  /*6fc0*/  FMUL.FTZ R175, R197, R175 ;  /* 0x000000afc5af7220 */ /* 0x000fe40000410000 */
[--C-:B------:R-:W-:Y:S04]  /*6fd0*/  FFMA.FTZ R206, R28, c[0x0][0x2d0], -R209.reuse ;  /* 0x0000b4001cce7a23 */ /* 0x100fe800000108d1 */
[----:B------:R-:W-:Y:S02]  /*6fe0*/  FFMA.FTZ R207, R29, c[0x0][0x2d0], -R209 ;  /* 0x0000b4001dcf7a23 */ /* 0x000fe400000108d1 */
[----:B------:R-:W-:Y:S01]  /*6ff0*/  MUFU.EX2 R206, R206 ;  /* 0x000000ce00ce7308 */ /* 0x000fe20000000800 */
[C---:B------:R-:W-:Y:S02]  /*7000*/  FFMA.FTZ R215, R200.reuse, R208, R215 ;  /* 0x000000d0c8d77223 */ /* 0x040fe400000100d7 */
[C---:B------:R-:W-:Y:S02]  /*7010*/  FMUL.FTZ R168, R199.reuse, R168 ;  /* 0x000000a8c7a87220 */ /* 0x040fe40000410000 */
[C---:B------:R-:W-:Y:S02]  /*7020*/  FMUL.FTZ R169, R199.reuse, R169 ;  /* 0x000000a9c7a97220 */ /* 0x040fe40000410000 */
[C---:B------:R-:W-:Y:S02]  /*7030*/  FMUL.FTZ R172, R199.reuse, R172 ;  /* 0x000000acc7ac7220 */ /* 0x040fe40000410000 */
[----:B------:R-:W-:Y:S01]  /*7040*/  FMUL.FTZ R173, R199, R173 ;  /* 0x000000adc7ad7220 */ /* 0x000fe20000410000 */
[----:B------:R-:W2:Y:S01]  /*7050*/  MUFU.EX2 R207, R207 ;  /* 0x000000cf00cf7308 */ /* 0x000ea20000000800 */
[----:B------:R-:W-:Y:S02]  /*7060*/  FFMA.FTZ R186, R21, c[0x0][0x2d0], -R217 ;  /* 0x0000b40015ba7a23 */ /* 0x000fe400000108d9 */
[----:B------:R-:W-:Y:S02]  /*7070*/  FMUL.FTZ R21, R200, R177 ;  /* 0x000000b1c8157220 */ /* 0x000fe40000410000 */
[--C-:B------:R-:W-:Y:S02]  /*7080*/  FFMA.FTZ R187, R23, c[0x0][0x2d0], -R219.reuse ;  /* 0x0000b40017bb7a23 */ /* 0x100fe400000108db */
[----:B------:R-:W-:Y:S02]  /*7090*/  FMUL.FTZ R23, R198, R179 ;  /* 0x000000b3c6177220 */ /* 0x000fe40000410000 */
[----:B------:R-:W-:Y:S01]  /*70a0*/  FFMA.FTZ R179, R66, c[0x0][0x2d0], -R219 ;  /* 0x0000b40042b37a23 */ /* 0x000fe200000108db */
[----:B------:R-:W-:Y:S01]  /*70b0*/  MUFU.EX2 R186, R186 ;  /* 0x000000ba00ba7308 */ /* 0x000fe20000000800 */
[----:B------:R-:W-:Y:S02]  /*70c0*/  FFMA.FTZ R177, R64, c[0x0][0x2d0], -R217 ;  /* 0x0000b40040b17a23 */ /* 0x000fe400000108d9 */
[--C-:B------:R-:W-:Y:S01]  /*70d0*/  FFMA.FTZ R64, R30, c[0x0][0x2d0], -R210.reuse ;  /* 0x0000b4001e407a23 */ /* 0x100fe200000108d2 */
[-C--:B-1----:R-:W-:Y:S06]  /*70e0*/  HMMA.16816.F32.BF16 R116, R188, R180.reuse, R116 ;  /* 0x000000b4bc74723c */ /* 0x082fec0000041874 */
[----:B------:R-:W-:Y:S01]  /*70f0*/  MUFU.EX2 R64, R64 ;  /* 0x0000004000407308 */ /* 0x000fe20000000800 */
[----:B--2---:R-:W-:Y:S01]  /*7100*/  F2FP.BF16.PACK_AB R30, R207, R206 ;  /* 0x000000cecf1e723e */ /* 0x004fe200000010ff */
[C---:B------:R-:W-:Y:S08]  /*7110*/  HMMA.16816.F32.BF16 R120, R192.reuse, R180, R120 ;  /* 0x000000b4c078723c */ /* 0x040ff00000041878 */
[----:B------:R-:W-:Y:S01]  /*7120*/  MUFU.EX2 R187, R187 ;  /* 0x000000bb00bb7308 */ /* 0x000fe20000000800 */
[-C--:B------:R-:W-:Y:S08]  /*7130*/  HMMA.16816.F32.BF16 R124, R192, R182.reuse, R124 ;  /* 0x000000b6c07c723c */ /* 0x080ff0000004187c */
[C---:B------:R-:W-:Y:S01]  /*7140*/  HMMA.16816.F32.BF16 R128, R188.reuse, R182, R128 ;  /* 0x000000b6bc80723c */ /* 0x040fe20000041880 */
[----:B------:R-:W1:Y:S07]  /*7150*/  LDSM.16.MT88.4 R180, [R242+0x2100] ;  /* 0x00210000f2b4783b */ /* 0x000e6e0000004200 */
[-C--:B-1----:R-:W-:Y:S08]  /*7160*/  HMMA.16816.F32.BF16 R132, R188, R180.reuse, R132 ;  /* 0x000000b4bc84723c */ /* 0x082ff00000041884 */
[C---:B------:R-:W-:Y:S08]  /*7170*/  HMMA.16816.F32.BF16 R136, R192.reuse, R180, R136 ;  /* 0x000000b4c088723c */ /* 0x040ff00000041888 */
        /* <DEDUP_REMOVED lines=9> */
[C---:B------:R-:W-:Y:S07]  /*7210*/  HMMA.16816.F32.BF16 R168, R192.reuse, R180, R168 ;  /* 0x000000b4c0a8723c */ /* 0x040fee00000418a8 */
[--C-:B------:R-:W-:Y:S01]  /*7220*/  FFMA.FTZ R181, R56, c[0x0][0x2d0], -R209.reuse ;  /* 0x0000b40038b57a23 */ /* 0x100fe200000108d1 */
[-C--:B------:R-:W-:Y:S04]  /*7230*/  HMMA.16816.F32.BF16 R172, R192, R182.reuse, R172 ;  /* 0x000000b6c0ac723c */ /* 0x080fe800000418ac */
[----:B------:R-:W-:Y:S03]  /*7240*/  FFMA.FTZ R180, R57, c[0x0][0x2d0], -R209 ;  /* 0x0000b40039b47a23 */ /* 0x000fe600000108d1 */
[----:B------:R-:W-:Y:S02]  /*7250*/  FFMA.FTZ R193, R20, c[0x0][0x2d0], -R217 ;  /* 0x0000b40014c17a23 */ /* 0x000fe400000108d9 */
[----:B------:R-:W-:Y:S02]  /*7260*/  FMUL.FTZ R20, R200, R176 ;  /* 0x000000b0c8147220 */ /* 0x000fe40000410000 */
[----:B------:R1:W-:Y:S01]  /*7270*/  MUFU.EX2 R200, R43 ;  /* 0x0000002b00c87308 */ /* 0x0003e20000000800 */
[--C-:B------:R-:W-:Y:S02]  /*7280*/  FFMA.FTZ R194, R22, c[0x0][0x2d0], -R219.reuse ;  /* 0x0000b40016c27a23 */ /* 0x100fe400000108db */
[----:B------:R-:W-:Y:S02]  /*7290*/  FMUL.FTZ R22, R198, R178 ;  /* 0x000000b2c6167220 */ /* 0x000fe40000410000 */
[----:B------:R-:W-:Y:S02]  /*72a0*/  FFMA.FTZ R178, R54, c[0x0][0x2d0], -R219 ;  /* 0x0000b40036b27a23 */ /* 0x000fe400000108db */
[--C-:B------:R-:W-:Y:S02]  /*72b0*/  FFMA.FTZ R54, R60, c[0x0][0x2d0], -R209.reuse ;  /* 0x0000b4003c367a23 */ /* 0x100fe400000108d1 */
[--C-:B------:R-:W-:Y:S01]  /*72c0*/  FFMA.FTZ R195, R24, c[0x0][0x2d0], -R209.reuse ;  /* 0x0000b40018c37a23 */ /* 0x100fe200000108d1 */
[----:B------:R-:W-:Y:S01]  /*72d0*/  HMMA.16816.F32.BF16 R20, R188, R182, R20 ;  /* 0x000000b6bc14723c */ /* 0x000fe20000041814 */
[----:B------:R-:W2:Y:S01]  /*72e0*/  MUFU.EX2 R193, R193 ;  /* 0x000000c100c17308 */ /* 0x000ea20000000800 */
[----:B------:R-:W3:Y:S02]  /*72f0*/  LDL.LU R191, [R1+0x50] ;  /* 0x0000500001bf7983 */ /* 0x000ee40000300800 */
[----:B------:R-:W-:Y:S02]  /*7300*/  FFMA.FTZ R192, R25, c[0x0][0x2d0], -R209 ;  /* 0x0000b40019c07a23 */ /* 0x000fe400000108d1 */
[--C-:B------:R-:W-:Y:S01]  /*7310*/  FFMA.FTZ R176, R26, c[0x0][0x2d0], -R210.reuse ;  /* 0x0000b4001ab07a23 */ /* 0x100fe200000108d2 */
[----:B------:R-:W-:Y:S01]  /*7320*/  F2FP.BF16.PACK_AB R26, R204, R185 ;  /* 0x000000b9cc1a723e */ /* 0x000fe200000010ff */
[--C-:B------:R-:W-:Y:S01]  /*7330*/  FFMA.FTZ R182, R49, c[0x0][0x2d0], -R217.reuse ;  /* 0x0000b40031b67a23 */ /* 0x100fe200000108d9 */
[----:B------:R-:W4:Y:S02]  /*7340*/  LDL.LU R190, [R1+0x4c] ;  /* 0x00004c0001be7983 */ /* 0x000f240000300800 */
[----:B------:R5:W-:Y:S01]  /*7350*/  MUFU.EX2 R49, R27 ;  /* 0x0000001b00317308 */ /* 0x000be20000000800 */
[--C-:B------:R-:W-:Y:S02]  /*7360*/  FFMA.FTZ R183, R48, c[0x0][0x2d0], -R217.reuse ;  /* 0x0000b40030b77a23 */ /* 0x100fe400000108d9 */
[--C-:B------:R-:W-:Y:S01]  /*7370*/  FFMA.FTZ R189, R36, c[0x0][0x2d0], -R217.reuse ;  /* 0x0000b40024bd7a23 */ /* 0x100fe200000108d9 */
[----:B-1----:R-:W-:Y:S01]  /*7380*/  LDSM.16.MT88.4 R40, [R241+0x1100] ;  /* 0x00110000f128783b */ /* 0x002fe20000004200 */
[--C-:B------:R-:W-:Y:S02]  /*7390*/  FFMA.FTZ R188, R37, c[0x0][0x2d0], -R217.reuse ;  /* 0x0000b40025bc7a23 */ /* 0x100fe400000108d9 */
[----:B------:R-:W-:Y:S02]  /*73a0*/  FFMA.FTZ R217, R65, c[0x0][0x2d0], -R217 ;  /* 0x0000b40041d97a23 */ /* 0x000fe400000108d9 */
[--C-:B------:R-:W-:Y:S01]  /*73b0*/  FFMA.FTZ R65, R31, c[0x0][0x2d0], -R210.reuse ;  /* 0x0000b4001f417a23 */ /* 0x100fe200000108d2 */
[----:B------:R-:W1:Y:S01]  /*73c0*/  MUFU.EX2 R194, R194 ;  /* 0x000000c200c27308 */ /* 0x000e620000000800 */
[--C-:B------:R-:W-:Y:S02]  /*73d0*/  FFMA.FTZ R37, R50, c[0x0][0x2d0], -R219.reuse ;  /* 0x0000b40032257a23 */ /* 0x100fe400000108db */
[--C-:B------:R-:W-:Y:S01]  /*73e0*/  FFMA.FTZ R36, R51, c[0x0][0x2d0], -R219.reuse ;  /* 0x0000b40033247a23 */ /* 0x100fe200000108db */
[----:B--2---:R-:W-:Y:S01]  /*73f0*/  F2FP.BF16.PACK_AB R24, R186, R193 ;  /* 0x000000c1ba18723e */ /* 0x004fe200000010ff */
[----:B------:R-:W-:Y:S02]  /*7400*/  FFMA.FTZ R219, R67, c[0x0][0x2d0], -R219 ;  /* 0x0000b40043db7a23 */ /* 0x000fe400000108db */
[--C-:B------:R-:W-:Y:S02]  /*7410*/  FFMA.FTZ R67, R46, c[0x0][0x2d0], -R210.reuse ;  /* 0x0000b4002e437a23 */ /* 0x100fe400000108d2 */
[----:B------:R-:W2:Y:S01]  /*7420*/  LDL.LU R46, [R1+0x48] ;  /* 0x00004800012e7983 */ /* 0x000ea20000300800 */
[----:B------:R-:W-:Y:S01]  /*7430*/  MUFU.EX2 R195, R195 ;  /* 0x000000c300c37308 */ /* 0x000fe20000000800 */
[--C-:B------:R-:W-:Y:S02]  /*7440*/  FFMA.FTZ R51, R58, c[0x0][0x2d0], -R210.reuse ;  /* 0x0000b4003a337a23 */ /* 0x100fe400000108d2 */
[--C-:B------:R-:W-:Y:S01]  /*7450*/  FFMA.FTZ R50, R59, c[0x0][0x2d0], -R210.reuse ;  /* 0x0000b4003b327a23 */ /* 0x100fe200000108d2 */
[----:B-----5:R-:W-:Y:S01]  /*7460*/  F2FP.BF16.PACK_AB R27, R205, R184 ;  /* 0x000000b8cd1b723e */ /* 0x020fe200000010ff */
[--C-:B------:R-:W-:Y:S02]  /*7470*/  FFMA.FTZ R48, R62, c[0x0][0x2d0], -R210.reuse ;  /* 0x0000b4003e307a23 */ /* 0x100fe400000108d2 */
[----:B------:R-:W-:Y:S02]  /*7480*/  FFMA.FTZ R210, R63, c[0x0][0x2d0], -R210 ;  /* 0x0000b4003fd27a23 */ /* 0x000fe400000108d2 */
[----:B------:R-:W-:Y:S01]  /*7490*/  FFMA.FTZ R209, R61, c[0x0][0x2d0], -R209 ;  /* 0x0000b4003dd17a23 */ /* 0x000fe200000108d1 */
[----:B------:R-:W5:Y:S01]  /*74a0*/  MUFU.EX2 R192, R192 ;  /* 0x000000c000c07308 */ /* 0x000f620000000800 */
[----:B-1----:R-:W-:Y:S09]  /*74b0*/  F2FP.BF16.PACK_AB R25, R187, R194 ;  /* 0x000000c2bb19723e */ /* 0x002ff200000010ff */
[----:B------:R-:W1:Y:S01]  /*74c0*/  MUFU.EX2 R176, R176 ;  /* 0x000000b000b07308 */ /* 0x000e620000000800 */
[-C--:B------:R-:W-:Y:S09]  /*74d0*/  HMMA.16816.F32.BF16 R4, R24, R32.reuse, R4 ;  /* 0x000000201804723c */ /* 0x080ff20000041804 */
[----:B------:R-:W1:Y:S03]  /*74e0*/  MUFU.EX2 R65, R65 ;  /* 0x0000004100417308 */ /* 0x000e660000000800 */
[----:B-----5:R-:W-:Y:S07]  /*74f0*/  F2FP.BF16.PACK_AB R28, R192, R195 ;  /* 0x000000c3c01c723e */ /* 0x020fee00000010ff */
[----:B------:R-:W-:Y:S01]  /*7500*/  MUFU.EX2 R59, R38 ;  /* 0x00000026003b7308 */ /* 0x000fe20000000800 */
[----:B-1----:R-:W-:Y:S09]  /*7510*/  F2FP.BF16.PACK_AB R29, R49, R176 ;  /* 0x000000b0311d723e */ /* 0x002ff200000010ff */
[----:B------:R-:W-:Y:S01]  /*7520*/  MUFU.EX2 R58, R39 ;  /* 0x00000027003a7308 */ /* 0x000fe20000000800 */
[----:B------:R-:W-:Y:S09]  /*7530*/  F2FP.BF16.PACK_AB R31, R65, R64 ;  /* 0x00000040411f723e */ /* 0x000ff200000010ff */
[----:B------:R-:W-:Y:S01]  /*7540*/  MUFU.EX2 R228, R37 ;  /* 0x0000002500e47308 */ /* 0x000fe20000000800 */
[C---:B------:R-:W-:Y:S08]  /*7550*/  HMMA.16816.F32.BF16 R8, R28.reuse, R32, R8 ;  /* 0x000000201c08723c */ /* 0x040ff00000041808 */
[-C--:B------:R-:W-:Y:S01]  /*7560*/  HMMA.16816.F32.BF16 R12, R28, R34.reuse, R12 ;  /* 0x000000221c0c723c */ /* 0x080fe2000004180c */
[----:B------:R1:W-:Y:S07]  /*7570*/  MUFU.EX2 R66, R36 ;  /* 0x0000002400427308 */ /* 0x0003ee0000000800 */
[C---:B------:R-:W-:Y:S01]  /*7580*/  HMMA.16816.F32.BF16 R16, R24.reuse, R34, R16 ;  /* 0x000000221810723c */ /* 0x040fe20000041810 */
[----:B------:R-:W5:Y:S02]  /*7590*/  LDSM.16.MT88.4 R32, [R242+0x900] ;  /* 0x00090000f220783b */ /* 0x000f640000004200 */
[----:B------:R-:W-:Y:S10]  /*75a0*/  MUFU.EX2 R57, R183 ;  /* 0x000000b700397308 */ /* 0x000ff40000000800 */
[----:B------:R-:W-:Y:S01]  /*75b0*/  MUFU.EX2 R56, R182 ;  /* 0x000000b600387308 */ /* 0x000fe20000000800 */
[----:B-1----:R-:W-:Y:S09]  /*75c0*/  LDSM.16.MT88.4 R36, [R242+0x1100] ;  /* 0x00110000f224783b */ /* 0x002ff20000004200 */
[----:B------:R-:W-:Y:S10]  /*75d0*/  MUFU.EX2 R63, R45 ;  /* 0x0000002d003f7308 */ /* 0x000ff40000000800 */
[----:B------:R-:W-:Y:S01]  /*75e0*/  MUFU.EX2 R62, R47 ;  /* 0x0000002f003e7308 */ /* 0x000fe20000000800 */
[-C--:B-----5:R-:W-:Y:S09]  /*75f0*/  HMMA.16816.F32.BF16 R68, R24, R32.reuse, R68 ;  /* 0x000000201844723c */ /* 0x0a0ff20000041844 */
[----:B------:R-:W-:Y:S01]  /*7600*/  MUFU.EX2 R67, R67 ;  /* 0x0000004300437308 */ /* 0x000fe20000000800 */
[C---:B------:R-:W-:Y:S09]  /*7610*/  HMMA.16816.F32.BF16 R72, R28.reuse, R32, R72 ;  /* 0x000000201c48723c */ /* 0x040ff20000041848 */
[----:B------:R1:W-:Y:S01]  /*7620*/  MUFU.EX2 R61, R189 ;  /* 0x000000bd003d7308 */ /* 0x0003e20000000800 */
[-C--:B------:R-:W-:Y:S09]  /*7630*/  HMMA.16816.F32.BF16 R76, R28, R34.reuse, R76 ;  /* 0x000000221c4c723c */ /* 0x080ff2000004184c */
[----:B------:R5:W-:Y:S01]  /*7640*/  MUFU.EX2 R60, R188 ;  /* 0x000000bc003c7308 */ /* 0x000be20000000800 */
[C---:B------:R-:W-:Y:S01]  /*7650*/  HMMA.16816.F32.BF16 R80, R24.reuse, R34, R80 ;  /* 0x000000221850723c */ /* 0x040fe20000041850 */
[----:B------:R-:W5:Y:S03]  /*7660*/  LDSM.16.MT88.4 R32, [R241+0x900] ;  /* 0x00090000f120783b */ /* 0x000f660000004200 */
[----:B-1----:R-:W-:Y:S05]  /*7670*/  FADD.FTZ R189, R227, R215 ;  /* 0x000000d7e3bd7221 */ /* 0x002fea0000010000 */
[----:B------:R-:W-:Y:S03]  /*7680*/  MUFU.EX2 R227, R55 ;  /* 0x0000003700e37308 */ /* 0x000fe60000000800 */
[----:B------:R-:W-:Y:S07]  /*7690*/  FADD.FTZ R189, R226, R189 ;  /* 0x000000bde2bd7221 */ /* 0x000fee0000010000 */
[----:B------:R-:W-:Y:S10]  /*76a0*/  MUFU.EX2 R226, R52 ;  /* 0x0000003400e27308 */ /* 0x000ff40000000800 */
[----:B------:R-:W-:Y:S01]  /*76b0*/  MUFU.EX2 R215, R51 ;  /* 0x0000003300d77308 */ /* 0x000fe20000000800 */
[-C--:B-----5:R-:W-:Y:S08]  /*76c0*/  HMMA.16816.F32.BF16 R84, R24, R32.reuse, R84 ;  /* 0x000000201854723c */ /* 0x0a0ff00000041854 */
[C---:B------:R-:W-:Y:S08]  /*76d0*/  HMMA.16816.F32.BF16 R88, R28.reuse, R32, R88 ;  /* 0x000000201c58723c */ /* 0x040ff00000041858 */
[-C--:B------:R-:W-:Y:S08]  /*76e0*/  HMMA.16816.F32.BF16 R92, R28, R34.reuse, R92 ;  /* 0x000000221c5c723c */ /* 0x080ff0000004185c */
[C---:B------:R-:W-:Y:S01]  /*76f0*/  HMMA.16816.F32.BF16 R96, R24.reuse, R34, R96 ;  /* 0x000000221860723c */ /* 0x040fe20000041860 */
[----:B------:R-:W1:Y:S07]  /*7700*/  LDSM.16.MT88.4 R32, [R240+0x900] ;  /* 0x00090000f020783b */ /* 0x000e6e0000004200 */
[-C--:B-1----:R-:W-:Y:S08]  /*7710*/  HMMA.16816.F32.BF16 R100, R24, R32.reuse, R100 ;  /* 0x000000201864723c */ /* 0x082ff00000041864 */
[C---:B------:R-:W-:Y:S08]  /*7720*/  HMMA.16816.F32.BF16 R104, R28.reuse, R32, R104 ;  /* 0x000000201c68723c */ /* 0x040ff00000041868 */
[-C--:B------:R-:W-:Y:S04]  /*7730*/  HMMA.16816.F32.BF16 R108, R28, R34.reuse, R108 ;  /* 0x000000221c6c723c */ /* 0x080fe8000004186c */
[----:B---3--:R-:W-:Y:S04]  /*7740*/  FFMA.FTZ R221, R198, R191, R221 ;  /* 0x000000bfc6dd7223 */ /* 0x008fe800000100dd */
[C---:B------:R-:W-:Y:S01]  /*7750*/  HMMA.16816.F32.BF16 R112, R24.reuse, R34, R112 ;  /* 0x000000221870723c */ /* 0x040fe20000041870 */
[----:B------:R-:W1:Y:S01]  /*7760*/  LDSM.16.MT88.4 R32, [R248+0x2900] ;  /* 0x00290000f820783b */ /* 0x000e620000004200 */
[----:B------:R-:W-:Y:S02]  /*7770*/  MUFU.EX2 R198, R177 ;  /* 0x000000b100c67308 */ /* 0x000fe40000000800 */
[----:B------:R-:W-:Y:S02]  /*7780*/  FADD.FTZ R191, R231, R221 ;  /* 0x000000dde7bf7221 */ /* 0x000fe40000010000 */
[----:B----4-:R-:W-:Y:S02]  /*7790*/  FFMA.FTZ R218, R199, R190, R218 ;  /* 0x000000bec7da7223 */ /* 0x010fe400000100da */
[----:B------:R-:W-:Y:S04]  /*77a0*/  FADD.FTZ R191, R230, R191 ;  /* 0x000000bfe6bf7221 */ /* 0x000fe80000010000 */
[----:B------:R-:W-:Y:S01]  /*77b0*/  MUFU.EX2 R221, R181 ;  /* 0x000000b500dd7308 */ /* 0x000fe20000000800 */
[----:B------:R-:W-:Y:S02]  /*77c0*/  FADD.FTZ R188, R213, R218 ;  /* 0x000000dad5bc7221 */ /* 0x000fe40000010000 */
[----:B------:R-:W-:Y:S04]  /*77d0*/  FADD.FTZ R191, R203, R191 ;  /* 0x000000bfcbbf7221 */ /* 0x000fe80000010000 */
[----:B------:R-:W-:Y:S03]  /*77e0*/  FADD.FTZ R194, R194, R191 ;  /* 0x000000bfc2c27221 */ /* 0x000fe60000010000 */
[----:B------:R-:W-:Y:S01]  /*77f0*/  MUFU.EX2 R213, R54 ;  /* 0x0000003600d57308 */ /* 0x000fe20000000800 */
[----:B------:R-:W-:Y:S02]  /*7800*/  FADD.FTZ R187, R187, R194 ;  /* 0x000000c2bbbb7221 */ /* 0x000fe40000010000 */
[----:B--2---:R-:W-:Y:S02]  /*7810*/  FFMA.FTZ R214, R197, R46, R214 ;  /* 0x0000002ec5d67223 */ /* 0x004fe400000100d6 */
[----:B------:R-:W-:Y:S02]  /*7820*/  LDSM.16.MT88.4 R44, [R240+0x1100] ;  /* 0x00110000f02c783b */ /* 0x000fe40000004200 */
[----:B------:R-:W-:Y:S03]  /*7830*/  FADD.FTZ R190, R229, R214 ;  /* 0x000000d6e5be7221 */ /* 0x000fe60000010000 */
[----:B------:R2:W-:Y:S01]  /*7840*/  MUFU.EX2 R197, R53 ;  /* 0x0000003500c57308 */ /* 0x0005e20000000800 */
[-C--:B-1----:R-:W-:Y:S09]  /*7850*/  HMMA.16816.F32.BF16 R116, R24, R32.reuse, R116 ;  /* 0x000000201874723c */ /* 0x082ff20000041874 */
[----:B------:R1:W-:Y:S01]  /*7860*/  MUFU.EX2 R214, R180 ;  /* 0x000000b400d67308 */ /* 0x0003e20000000800 */
[C---:B------:R-:W-:Y:S09]  /*7870*/  HMMA.16816.F32.BF16 R120, R28.reuse, R32, R120 ;  /* 0x000000201c78723c */ /* 0x040ff20000041878 */
[----:B------:R-:W-:Y:S01]  /*7880*/  MUFU.EX2 R199, R217 ;  /* 0x000000d900c77308 */ /* 0x000fe20000000800 */
[----:B--2---:R-:W-:Y:S01]  /*7890*/  LDSM.16.MT88.4 R52, [R240+0x3900] ;  /* 0x00390000f034783b */ /* 0x004fe20000004200 */
[-C--:B------:R-:W-:Y:S08]  /*78a0*/  HMMA.16816.F32.BF16 R124, R28, R34.reuse, R124 ;  /* 0x000000221c7c723c */ /* 0x080ff0000004187c */
[----:B------:R-:W-:Y:S01]  /*78b0*/  MUFU.EX2 R217, R50 ;  /* 0x0000003200d97308 */ /* 0x000fe20000000800 */
[C---:B------:R-:W-:Y:S01]  /*78c0*/  HMMA.16816.F32.BF16 R128, R24.reuse, R34, R128 ;  /* 0x000000221880723c */ /* 0x040fe20000041880 */
[----:B------:R-:W2:Y:S08]  /*78d0*/  LDSM.16.MT88.4 R32, [R242+0x2900] ;  /* 0x00290000f220783b */ /* 0x000eb00000004200 */
[----:B------:R-:W-:Y:S01]  /*78e0*/  MUFU.EX2 R229, R219 ;  /* 0x000000db00e57308 */ /* 0x000fe20000000800 */
[----:B-1----:R-:W-:Y:S09]  /*78f0*/  LDSM.16.MT88.4 R180, [R248+0x1900] ;  /* 0x00190000f8b4783b */ /* 0x002ff20000004200 */
[----:B------:R-:W-:Y:S10]  /*7900*/  MUFU.EX2 R218, R209 ;  /* 0x000000d100da7308 */ /* 0x000ff40000000800 */
[----:B------:R-:W1:Y:S10]  /*7910*/  MUFU.EX2 R230, R179 ;  /* 0x000000b300e67308 */ /* 0x000e740000000800 */
[----:B------:R3:W4:Y:S01]  /*7920*/  MUFU.EX2 R231, R178 ;  /* 0x000000b200e77308 */ /* 0x0007220000000800 */
[-C--:B--2---:R-:W-:Y:S08]  /*7930*/  HMMA.16816.F32.BF16 R132, R24, R32.reuse, R132 ;  /* 0x000000201884723c */ /* 0x084ff00000041884 */
[C---:B------:R-:W-:Y:S04]  /*7940*/  HMMA.16816.F32.BF16 R136, R28.reuse, R32, R136 ;  /* 0x000000201c88723c */ /* 0x040fe80000041888 */
[----:B-1----:R-:W-:Y:S04]  /*7950*/  F2FP.BF16.PACK_AB R179, R229, R230 ;  /* 0x000000e6e5b3723e */ /* 0x002fe800000010ff */
[-C--:B------:R-:W-:Y:S04]  /*7960*/  HMMA.16816.F32.BF16 R140, R28, R34.reuse, R140 ;  /* 0x000000221c8c723c */ /* 0x080fe8000004188c */
[----:B---3--:R-:W-:Y:S02]  /*7970*/  F2FP.BF16.PACK_AB R178, R199, R198 ;  /* 0x000000c6c7b2723e */ /* 0x008fe400000010ff */
[----:B----4-:R-:W-:Y:S02]  /*7980*/  F2FP.BF16.PACK_AB R177, R227, R231 ;  /* 0x000000e7e3b1723e */ /* 0x010fe400000010ff */
        /* <DEDUP_REMOVED lines=9> */
[----:B------:R-:W-:Y:S01]  /*7a20*/  F2FP.BF16.PACK_AB R32, R211, R212 ;  /* 0x000000d4d320723e */ /* 0x000fe200000010ff */
[-C--:B------:R-:W-:Y:S01]  /*7a30*/  HMMA.16816.F32.BF16 R172, R28, R34.reuse, R172 ;  /* 0x000000221cac723c */ /* 0x080fe200000418ac */
[----:B------:R-:W1:Y:S03]  /*7a40*/  LDSM.16.MT88.4 R28, [R248+0x1100] ;  /* 0x00110000f81c783b */ /* 0x000e660000004200 */
[----:B------:R-:W-:Y:S04]  /*7a50*/  F2FP.BF16.PACK_AB R33, R200, R220 ;  /* 0x000000dcc821723e */ /* 0x000fe800000010ff */
[----:B------:R-:W-:Y:S07]  /*7a60*/  HMMA.16816.F32.BF16 R20, R24, R34, R20 ;  /* 0x000000221814723c */ /* 0x000fee0000041814 */
[----:B------:R-:W-:Y:S02]  /*7a70*/  F2FP.BF16.PACK_AB R24, R60, R61 ;  /* 0x0000003d3c18723e */ /* 0x000fe400000010ff */
[----:B------:R-:W-:Y:S03]  /*7a80*/  F2FP.BF16.PACK_AB R26, R56, R57 ;  /* 0x00000039381a723e */ /* 0x000fe600000010ff */
[----:B------:R-:W-:Y:S02]  /*7a90*/  F2FP.BF16.PACK_AB R25, R58, R59 ;  /* 0x0000003b3a19723e */ /* 0x000fe400000010ff */
[----:B------:R-:W-:Y:S02]  /*7aa0*/  F2FP.BF16.PACK_AB R27, R66, R228 ;  /* 0x000000e4421b723e */ /* 0x000fe400000010ff */
[----:B------:R-:W-:Y:S02]  /*7ab0*/  F2FP.BF16.PACK_AB R34, R63, R224 ;  /* 0x000000e03f22723e */ /* 0x000fe400000010ff */
[----:B------:R-:W-:Y:S03]  /*7ac0*/  F2FP.BF16.PACK_AB R35, R62, R67 ;  /* 0x000000433e23723e */ /* 0x000fe600000010ff */
[-C--:B-1----:R-:W-:Y:S08]  /*7ad0*/  HMMA.16816.F32.BF16 R4, R24, R28.reuse, R4 ;  /* 0x0000001c1804723c */ /* 0x082ff00000041804 */
[C---:B------:R-:W-:Y:S08]  /*7ae0*/  HMMA.16816.F32.BF16 R8, R32.reuse, R28, R8 ;  /* 0x0000001c2008723c */ /* 0x040ff00000041808 */
[-C--:B------:R-:W-:Y:S08]  /*7af0*/  HMMA.16816.F32.BF16 R12, R32, R30.reuse, R12 ;  /* 0x0000001e200c723c */ /* 0x080ff0000004180c */
[C---:B------:R-:W-:Y:S01]  /*7b00*/  HMMA.16816.F32.BF16 R16, R24.reuse, R30, R16 ;  /* 0x0000001e1810723c */ /* 0x040fe20000041810 */
[----:B------:R-:W1:Y:S07]  /*7b10*/  LDSM.16.MT88.4 R28, [R248+0x3100] ;  /* 0x00310000f81c783b */ /* 0x000e6e0000004200 */
[-C--:B------:R-:W-:Y:S08]  /*7b20*/  HMMA.16816.F32.BF16 R68, R24, R36.reuse, R68 ;  /* 0x000000241844723c */ /* 0x080ff00000041844 */
[C---:B------:R-:W-:Y:S08]  /*7b30*/  HMMA.16816.F32.BF16 R72, R32.reuse, R36, R72 ;  /* 0x000000242048723c */ /* 0x040ff00000041848 */
[-C--:B------:R-:W-:Y:S08]  /*7b40*/  HMMA.16816.F32.BF16 R76, R32, R38.reuse, R76 ;  /* 0x00000026204c723c */ /* 0x080ff0000004184c */
[C---:B------:R-:W-:Y:S01]  /*7b50*/  HMMA.16816.F32.BF16 R80, R24.reuse, R38, R80 ;  /* 0x000000261850723c */ /* 0x040fe20000041850 */
[----:B------:R-:W2:Y:S07]  /*7b60*/  LDSM.16.MT88.4 R36, [R242+0x3100] ;  /* 0x00310000f224783b */ /* 0x000eae0000004200 */
[-C--:B------:R-:W-:Y:S08]  /*7b70*/  HMMA.16816.F32.BF16 R84, R24, R40.reuse, R84 ;  /* 0x000000281854723c */ /* 0x080ff00000041854 */
[C---:B------:R-:W-:Y:S08]  /*7b80*/  HMMA.16816.F32.BF16 R88, R32.reuse, R40, R88 ;  /* 0x000000282058723c */ /* 0x040ff00000041858 */
[-C--:B------:R-:W-:Y:S08]  /*7b90*/  HMMA.16816.F32.BF16 R92, R32, R42.reuse, R92 ;  /* 0x0000002a205c723c */ /* 0x080ff0000004185c */
[C---:B------:R-:W-:Y:S01]  /*7ba0*/  HMMA.16816.F32.BF16 R96, R24.reuse, R42, R96 ;  /* 0x0000002a1860723c */ /* 0x040fe20000041860 */
[----:B------:R-:W3:Y:S07]  /*7bb0*/  LDSM.16.MT88.4 R40, [R241+0x3100] ;  /* 0x00310000f128783b */ /* 0x000eee0000004200 */
[-C--:B------:R-:W-:Y:S08]  /*7bc0*/  HMMA.16816.F32.BF16 R100, R24, R44.reuse, R100 ;  /* 0x0000002c1864723c */ /* 0x080ff00000041864 */
[C---:B------:R-:W-:Y:S08]  /*7bd0*/  HMMA.16816.F32.BF16 R104, R32.reuse, R44, R104 ;  /* 0x0000002c2068723c */ /* 0x040ff00000041868 */
[-C--:B------:R-:W-:Y:S08]  /*7be0*/  HMMA.16816.F32.BF16 R108, R32, R46.reuse, R108 ;  /* 0x0000002e206c723c */ /* 0x080ff0000004186c */
[C---:B------:R-:W-:Y:S01]  /*7bf0*/  HMMA.16816.F32.BF16 R112, R24.reuse, R46, R112 ;  /* 0x0000002e1870723c */ /* 0x040fe20000041870 */
[----:B------:R-:W4:Y:S07]  /*7c00*/  LDSM.16.MT88.4 R44, [R240+0x3100] ;  /* 0x00310000f02c783b */ /* 0x000f2e0000004200 */
[-C--:B-1----:R-:W-:Y:S08]  /*7c10*/  HMMA.16816.F32.BF16 R116, R24, R28.reuse, R116 ;  /* 0x0000001c1874723c */ /* 0x082ff00000041874 */
[C---:B------:R-:W-:Y:S07]  /*7c20*/  HMMA.16816.F32.BF16 R120, R32.reuse, R28, R120 ;  /* 0x0000001c2078723c */ /* 0x040fee0000041878 */
[----:B------:R-:W-:Y:S01]  /*7c30*/  FADD.FTZ R29, R223, R188 ;  /* 0x000000bcdf1d7221 */ /* 0x000fe20000010000 */
[-C--:B------:R-:W-:Y:S01]  /*7c40*/  HMMA.16816.F32.BF16 R124, R32, R30.reuse, R124 ;  /* 0x0000001e207c723c */ /* 0x080fe2000004187c */
[----:B------:R1:W-:Y:S03]  /*7c50*/  MUFU.EX2 R223, R48 ;  /* 0x0000003000df7308 */ /* 0x0003e60000000800 */
[----:B------:R-:W-:Y:S02]  /*7c60*/  FADD.FTZ R202, R202, R29 ;  /* 0x0000001dcaca7221 */ /* 0x000fe40000010000 */
[----:B------:R-:W-:Y:S02]  /*7c70*/  FADD.FTZ R28, R201, R189 ;  /* 0x000000bdc91c7221 */ /* 0x000fe40000010000 */
[C---:B------:R-:W-:Y:S04]  /*7c80*/  HMMA.16816.F32.BF16 R128, R24.reuse, R30, R128 ;  /* 0x0000001e1880723c */ /* 0x040fe80000041880 */
[----:B------:R-:W-:Y:S02]  /*7c90*/  FADD.FTZ R193, R193, R28 ;  /* 0x0000001cc1c17221 */ /* 0x000fe40000010000 */
[----:B------:R-:W-:Y:S02]  /*7ca0*/  FADD.FTZ R201, R195, R202 ;  /* 0x000000cac3c97221 */ /* 0x000fe40000010000 */
[-C--:B--2---:R-:W-:Y:S01]  /*7cb0*/  HMMA.16816.F32.BF16 R132, R24, R36.reuse, R132 ;  /* 0x000000241884723c */ /* 0x084fe20000041884 */
[----:B------:R-:W2:Y:S03]  /*7cc0*/  MUFU.EX2 R202, R210 ;  /* 0x000000d200ca7308 */ /* 0x000ea60000000800 */
[----:B------:R-:W-:Y:S02]  /*7cd0*/  FADD.FTZ R31, R225, R190 ;  /* 0x000000bee11f7221 */ /* 0x000fe40000010000 */
[----:B------:R-:W-:Y:S02]  /*7ce0*/  FADD.FTZ R186, R186, R193 ;  /* 0x000000c1baba7221 */ /* 0x000fe40000010000 */
[C---:B------:R-:W-:Y:S04]  /*7cf0*/  HMMA.16816.F32.BF16 R136, R32.reuse, R36, R136 ;  /* 0x000000242088723c */ /* 0x040fe80000041888 */
[----:B------:R-:W-:Y:S02]  /*7d00*/  FADD.FTZ R31, R222, R31 ;  /* 0x0000001fde1f7221 */ /* 0x000fe40000010000 */
[----:B------:R-:W-:Y:S02]  /*7d10*/  FADD.FTZ R201, R192, R201 ;  /* 0x000000c9c0c97221 */ /* 0x000fe40000010000 */
[-C--:B------:R-:W-:Y:S04]  /*7d20*/  HMMA.16816.F32.BF16 R140, R32, R38.reuse, R140 ;  /* 0x00000026208c723c */ /* 0x080fe8000004188c */
[----:B------:R-:W-:Y:S02]  /*7d30*/  FADD.FTZ R176, R176, R31 ;  /* 0x0000001fb0b07221 */ /* 0x000fe40000010000 */
[----:B------:R-:W5:Y:S01]  /*7d40*/  LDSM.16.MT88.4 R28, [R242+0x1900] ;  /* 0x00190000f21c783b */ /* 0x000f620000004200 */
[----:B------:R-:W-:Y:S01]  /*7d50*/  FADD.FTZ R225, R185, R186 ;  /* 0x000000bab9e17221 */ /* 0x000fe20000010000 */
[C---:B------:R-:W-:Y:S04]  /*7d60*/  HMMA.16816.F32.BF16 R144, R24.reuse, R38, R144 ;  /* 0x000000261890723c */ /* 0x040fe80000041890 */
[----:B------:R-:W-:Y:S01]  /*7d70*/  FADD.FTZ R203, R49, R176 ;  /* 0x000000b031cb7221 */ /* 0x000fe20000010000 */
[----:B------:R-:W-:Y:S01]  /*7d80*/  F2FP.BF16.PACK_AB R176, R197, R226 ;  /* 0x000000e2c5b0723e */ /* 0x000fe200000010ff */
[----:B------:R-:W-:Y:S01]  /*7d90*/  LDSM.16.MT88.4 R36, [R240+0x1900] ;  /* 0x00190000f024783b */ /* 0x000fe20000004200 */
[----:B------:R-:W-:Y:S01]  /*7da0*/  FADD.FTZ R222, R184, R187 ;  /* 0x000000bbb8de7221 */ /* 0x000fe20000010000 */
[-C--:B---3--:R-:W-:Y:S04]  /*7db0*/  HMMA.16816.F32.BF16 R148, R24, R40.reuse, R148 ;  /* 0x000000281894723c */ /* 0x088fe80000041894 */
[----:B------:R-:W-:Y:S01]  /*7dc0*/  FADD.FTZ R206, R206, R201 ;  /* 0x000000c9cece7221 */ /* 0x000fe20000010000 */
[----:B------:R-:W-:Y:S01]  /*7dd0*/  MOV R201, R196 ;  /* 0x000000c400c97202 */ /* 0x000fe20000000f00 */
[----:B-1----:R-:W-:Y:S01]  /*7de0*/  LDSM.16.MT88.4 R48, [R241+0x3900] ;  /* 0x00390000f130783b */ /* 0x002fe20000004200 */
[----:B------:R-:W-:Y:S01]  /*7df0*/  FADD.FTZ R204, R204, R225 ;  /* 0x000000e1cccc7221 */ /* 0x000fe20000010000 */
[C---:B------:R-:W-:Y:S04]  /*7e00*/  HMMA.16816.F32.BF16 R152, R32.reuse, R40, R152 ;  /* 0x000000282098723c */ /* 0x040fe80000041898 */
[----:B------:R-:W-:Y:S02]  /*7e10*/  FADD.FTZ R207, R207, R206 ;  /* 0x000000cecfcf7221 */ /* 0x000fe40000010000 */
[----:B------:R-:W-:Y:S02]  /*7e20*/  FADD.FTZ R61, R61, R204 ;  /* 0x000000cc3d3d7221 */ /* 0x000fe40000010000 */
[-C--:B------:R-:W-:Y:S04]  /*7e30*/  HMMA.16816.F32.BF16 R156, R32, R42.reuse, R156 ;  /* 0x0000002a209c723c */ /* 0x080fe8000004189c */
[----:B------:R-:W-:Y:S02]  /*7e40*/  FADD.FTZ R60, R60, R61 ;  /* 0x0000003d3c3c7221 */ /* 0x000fe40000010000 */
[----:B------:R-:W-:Y:S02]  /*7e50*/  FADD.FTZ R64, R64, R203 ;  /* 0x000000cb40407221 */ /* 0x000fe40000010000 */
[C---:B------:R-:W-:Y:S01]  /*7e60*/  HMMA.16816.F32.BF16 R160, R24.reuse, R42, R160 ;  /* 0x0000002a18a0723c */ /* 0x040fe200000418a0 */
[----:B------:R-:W-:Y:S03]  /*7e70*/  LDSM.16.MT88.4 R40, [R248+0x3900] ;  /* 0x00390000f828783b */ /* 0x000fe60000004200 */
[----:B------:R-:W-:Y:S02]  /*7e80*/  FADD.FTZ R57, R57, R60 ;  /* 0x0000003c39397221 */ /* 0x000fe40000010000 */
[----:B------:R-:W-:Y:S02]  /*7e90*/  FADD.FTZ R65, R65, R64 ;  /* 0x0000004041417221 */ /* 0x000fe40000010000 */
[-C--:B----4-:R-:W-:Y:S04]  /*7ea0*/  HMMA.16816.F32.BF16 R164, R24, R44.reuse, R164 ;  /* 0x0000002c18a4723c */ /* 0x090fe800000418a4 */
[----:B------:R-:W-:Y:S02]  /*7eb0*/  FADD.FTZ R57, R56, R57 ;  /* 0x0000003938397221 */ /* 0x000fe40000010000 */
[----:B------:R-:W-:Y:S02]  /*7ec0*/  FADD.FTZ R65, R220, R65 ;  /* 0x00000041dc417221 */ /* 0x000fe40000010000 */
[C---:B------:R-:W-:Y:S04]  /*7ed0*/  HMMA.16816.F32.BF16 R168, R32.reuse, R44, R168 ;  /* 0x0000002c20a8723c */ /* 0x040fe800000418a8 */
[----:B------:R-:W-:Y:S04]  /*7ee0*/  FADD.FTZ R200, R200, R65 ;  /* 0x00000041c8c87221 */ /* 0x000fe80000010000 */
[-C--:B------:R-:W-:Y:S01]  /*7ef0*/  HMMA.16816.F32.BF16 R172, R32, R46.reuse, R172 ;  /* 0x0000002e20ac723c */ /* 0x080fe200000418ac */
[----:B------:R-:W1:Y:S03]  /*7f00*/  LDSM.16.MT88.4 R32, [R241+0x1900] ;  /* 0x00190000f120783b */ /* 0x000e660000004200 */
[----:B------:R-:W-:Y:S04]  /*7f10*/  FADD.FTZ R67, R67, R200 ;  /* 0x000000c843437221 */ /* 0x000fe80000010000 */
[----:B------:R-:W-:Y:S01]  /*7f20*/  HMMA.16816.F32.BF16 R20, R24, R46, R20 ;  /* 0x0000002e1814723c */ /* 0x000fe20000041814 */
[----:B------:R-:W3:Y:S03]  /*7f30*/  LDSM.16.MT88.4 R44, [R242+0x3900] ;  /* 0x00390000f22c783b */ /* 0x000ee60000004200 */
[----:B------:R-:W-:Y:S03]  /*7f40*/  FADD.FTZ R62, R62, R67 ;  /* 0x000000433e3e7221 */ /* 0x000fe60000010000 */
[----:B------:R-:W-:Y:S01]  /*7f50*/  F2FP.BF16.PACK_AB R26, R218, R213 ;  /* 0x000000d5da1a723e */ /* 0x000fe200000010ff */
[-C--:B------:R-:W-:Y:S05]  /*7f60*/  HMMA.16816.F32.BF16 R192, R176, R180.reuse, R4 ;  /* 0x000000b4b0c0723c */ /* 0x080fea0000041804 */
[----:B------:R-:W-:Y:S01]  /*7f70*/  F2FP.BF16.PACK_AB R24, R214, R221 ;  /* 0x000000ddd618723e */ /* 0x000fe200000010ff */
[----:B------:R-:W-:Y:S01]  /*7f80*/  FADD.FTZ R62, R215, R62 ;  /* 0x0000003ed73e7221 */ /* 0x000fe20000010000 */
[C---:B------:R-:W-:Y:S02]  /*7f90*/  F2FP.BF16.PACK_AB R25, R217.reuse, R215 ;  /* 0x000000d7d919723e */ /* 0x040fe400000010ff */
[----:B--2---:R-:W-:Y:S03]  /*7fa0*/  F2FP.BF16.PACK_AB R27, R202, R223 ;  /* 0x000000dfca1b723e */ /* 0x004fe600000010ff */
[----:B------:R-:W-:Y:S04]  /*7fb0*/  FADD.FTZ R62, R217, R62 ;  /* 0x0000003ed93e7221 */ /* 0x000fe80000010000 */
[C---:B------:R-:W-:Y:S08]  /*7fc0*/  HMMA.16816.F32.BF16 R188, R24.reuse, R180, R8 ;  /* 0x000000b418bc723c */ /* 0x040ff00000041808 */
[-C--:B------:R-:W-:Y:S08]  /*7fd0*/  HMMA.16816.F32.BF16 R184, R24, R182.reuse, R12 ;  /* 0x000000b618b8723c */ /* 0x080ff0000004180c */
[C---:B------:R-:W-:Y:S08]  /*7fe0*/  HMMA.16816.F32.BF16 R180, R176.reuse, R182, R16 ;  /* 0x000000b6b0b4723c */ /* 0x040ff00000041810 */
[-C--:B-----5:R-:W-:Y:S08]  /*7ff0*/  HMMA.16816.F32.BF16 R68, R176, R28.reuse, R68 ;  /* 0x0000001cb044723c */ /* 0x0a0ff00000041844 */
[C---:B------:R-:W-:Y:S07]  /*8000*/  HMMA.16816.F32.BF16 R72, R24.reuse, R28, R72 ;  /* 0x0000001c1848723c */ /* 0x040fee0000041848 */
[----:B------:R-:W-:Y:S01]  /*8010*/  FADD.FTZ R28, R205, R222 ;  /* 0x000000decd1c7221 */ /* 0x000fe20000010000 */
[-C--:B------:R-:W-:Y:S04]  /*8020*/  HMMA.16816.F32.BF16 R76, R24, R30.reuse, R76 ;  /* 0x0000001e184c723c */ /* 0x080fe8000004184c */
[----:B------:R-:W-:Y:S02]  /*8030*/  FADD.FTZ R59, R59, R28 ;  /* 0x0000001c3b3b7221 */ /* 0x000fe40000010000 */
[----:B------:R-:W-:Y:S02]  /*8040*/  FADD.FTZ R28, R212, R207 ;  /* 0x000000cfd41c7221 */ /* 0x000fe40000010000 */
[C---:B------:R-:W-:Y:S04]  /*8050*/  HMMA.16816.F32.BF16 R80, R176.reuse, R30, R80 ;  /* 0x0000001eb050723c */ /* 0x040fe80000041850 */
[----:B------:R-:W-:Y:S02]  /*8060*/  FADD.FTZ R29, R211, R28 ;  /* 0x0000001cd31d7221 */ /* 0x000fe40000010000 */
[----:B------:R-:W-:Y:S02]  /*8070*/  FADD.FTZ R59, R58, R59 ;  /* 0x0000003b3a3b7221 */ /* 0x000fe40000010000 */
[-C--:B-1----:R-:W-:Y:S04]  /*8080*/  HMMA.16816.F32.BF16 R84, R176, R32.reuse, R84 ;  /* 0x00000020b054723c */ /* 0x082fe80000041854 */
[----:B------:R-:W-:Y:S02]  /*8090*/  FADD.FTZ R28, R224, R29 ;  /* 0x0000001de01c7221 */ /* 0x000fe40000010000 */
[----:B------:R-:W-:Y:S02]  /*80a0*/  FADD.FTZ R59, R228, R59 ;  /* 0x0000003be43b7221 */ /* 0x000fe40000010000 */
[C---:B------:R-:W-:Y:S04]  /*80b0*/  HMMA.16816.F32.BF16 R88, R24.reuse, R32, R88 ;  /* 0x000000201858723c */ /* 0x040fe80000041858 */
[----:B------:R-:W-:Y:S02]  /*80c0*/  FADD.FTZ R28, R63, R28 ;  /* 0x0000001c3f1c7221 */ /* 0x000fe40000010000 */
[----:B------:R-:W-:Y:S02]  /*80d0*/  FADD.FTZ R66, R66, R59 ;  /* 0x0000003b42427221 */ /* 0x000fe40000010000 */
[-C--:B------:R-:W-:Y:S04]  /*80e0*/  HMMA.16816.F32.BF16 R92, R24, R34.reuse, R92 ;  /* 0x00000022185c723c */ /* 0x080fe8000004185c */
[----:B------:R-:W-:Y:S04]  /*80f0*/  FADD.FTZ R66, R231, R66 ;  /* 0x00000042e7427221 */ /* 0x000fe80000010000 */
[C---:B------:R-:W-:Y:S08]  /*8100*/  HMMA.16816.F32.BF16 R96, R176.reuse, R34, R96 ;  /* 0x00000022b060723c */ /* 0x040ff00000041860 */
[-C--:B------:R-:W-:Y:S08]  /*8110*/  HMMA.16816.F32.BF16 R100, R176, R36.reuse, R100 ;  /* 0x00000024b064723c */ /* 0x080ff00000041864 */
[C---:B------:R-:W-:Y:S08]  /*8120*/  HMMA.16816.F32.BF16 R104, R24.reuse, R36, R104 ;  /* 0x000000241868723c */ /* 0x040ff00000041868 */
[-C--:B------:R-:W-:Y:S08]  /*8130*/  HMMA.16816.F32.BF16 R108, R24, R38.reuse, R108 ;  /* 0x00000026186c723c */ /* 0x080ff0000004186c */
[C---:B------:R-:W-:Y:S08]  /*8140*/  HMMA.16816.F32.BF16 R112, R176.reuse, R38, R112 ;  /* 0x00000026b070723c */ /* 0x040ff00000041870 */
[-C--:B------:R-:W-:Y:S08]  /*8150*/  HMMA.16816.F32.BF16 R116, R176, R40.reuse, R116 ;  /* 0x00000028b074723c */ /* 0x080ff00000041874 */
[C---:B------:R-:W-:Y:S08]  /*8160*/  HMMA.16816.F32.BF16 R120, R24.reuse, R40, R120 ;  /* 0x000000281878723c */ /* 0x040ff00000041878 */
[-C--:B------:R-:W-:Y:S08]  /*8170*/  HMMA.16816.F32.BF16 R124, R24, R42.reuse, R124 ;  /* 0x0000002a187c723c */ /* 0x080ff0000004187c */
[C---:B------:R-:W-:Y:S08]  /*8180*/  HMMA.16816.F32.BF16 R128, R176.reuse, R42, R128 ;  /* 0x0000002ab080723c */ /* 0x040ff00000041880 */
[-C--:B---3--:R-:W-:Y:S08]  /*8190*/  HMMA.16816.F32.BF16 R132, R176, R44.reuse, R132 ;  /* 0x0000002cb084723c */ /* 0x088ff00000041884 */
        /* <DEDUP_REMOVED lines=9> */
[-C--:B------:R-:W-:Y:S07]  /*8230*/  HMMA.16816.F32.BF16 R172, R24, R54.reuse, R172 ;  /* 0x0000003618ac723c */ /* 0x080fee00000418ac */
[----:B------:R-:W-:Y:S01]  /*8240*/  FADD.FTZ R24, R226, R57 ;  /* 0x00000039e2187221 */ /* 0x000fe20000010000 */
[----:B------:R-:W-:Y:S04]  /*8250*/  HMMA.16816.F32.BF16 R176, R176, R54, R20 ;  /* 0x00000036b0b0723c */ /* 0x000fe80000041814 */
[----:B------:R-:W-:Y:S02]  /*8260*/  FADD.FTZ R197, R197, R24 ;  /* 0x00000018c5c57221 */ /* 0x000fe40000010000 */
[----:B------:R-:W-:Y:S02]  /*8270*/  FADD.FTZ R25, R221, R28 ;  /* 0x0000001cdd197221 */ /* 0x000fe40000010000 */
[----:B------:R-:W-:Y:S01]  /*8280*/  FADD.FTZ R198, R198, R197 ;  /* 0x000000c5c6c67221 */ /* 0x000fe20000010000 */
[----:B------:R-:W-:Y:S03]  /*8290*/  MOV R197, R0 ;  /* 0x0000000000c57202 */ /* 0x000fe60000000f00 */
[----:B------:R-:W-:Y:S01]  /*82a0*/  FADD.FTZ R4, R199, R198 ;  /* 0x000000c6c7047221 */ /* 0x000fe20000010000 */
[----:B------:R-:W-:Y:S01]  /*82b0*/  MOV R198, R3 ;  /* 0x0000000300c67202 */ /* 0x000fe20000000f00 */
[----:B------:R-:W-:Y:S01]  /*82c0*/  FADD.FTZ R27, R227, R66 ;  /* 0x00000042e31b7221 */ /* 0x000fe20000010000 */
[----:B------:R-:W-:Y:S01]  /*82d0*/  MOV R199, R2 ;  /* 0x0000000200c77202 */ /* 0x000fe20000000f00 */
[----:B------:R-:W-:Y:S01]  /*82e0*/  FADD.FTZ R24, R214, R25 ;  /* 0x00000019d6187221 */ /* 0x000fe20000010000 */
[----:B------:R1:W-:Y:S01]  /*82f0*/  STL [R1+0x54], R4 ;  /* 0x0000540401007387 */ /* 0x0003e20000100800 */
[----:B------:R-:W-:Y:S02]  /*8300*/  FADD.FTZ R26, R230, R27 ;  /* 0x0000001be61a7221 */ /* 0x000fe40000010000 */
[----:B------:R-:W-:Y:S02]  /*8310*/  FADD.FTZ R25, R213, R24 ;  /* 0x00000018d5197221 */ /* 0x000fe40000010000 */
[----:B------:R-:W-:Y:S02]  /*8320*/  FADD.FTZ R6, R229, R26 ;  /* 0x0000001ae5067221 */ /* 0x000fe40000010000 */
[----:B------:R-:W-:Y:S02]  /*8330*/  FADD.FTZ R5, R218, R25 ;  /* 0x00000019da057221 */ /* 0x000fe40000010000 */
[----:B------:R-:W-:Y:S01]  /*8340*/  FADD.FTZ R27, R223, R62 ;  /* 0x0000003edf1b7221 */ /* 0x000fe20000010000 */
[----:B------:R2:W-:Y:S04]  /*8350*/  STL [R1+0x50], R6 ;  /* 0x0000500601007387 */ /* 0x0005e80000100800 */
[----:B------:R2:W-:Y:S01]  /*8360*/  STL [R1+0x4c], R5 ;  /* 0x00004c0501007387 */ /* 0x0005e20000100800 */
[----:B-1----:R-:W-:Y:S05]  /*8370*/  FADD.FTZ R4, R202, R27 ;  /* 0x0000001bca047221 */ /* 0x002fea0000010000 */
[----:B------:R2:W-:Y:S01]  /*8380*/  STL [R1+0x48], R4 ;  /* 0x0000480401007387 */ /* 0x0005e20000100800 */
[----:B------:R-:W-:-:S05]  /*8390*/  @P1 BRA `(.L_x_646) ;  /* 0xffffc87000001947 */ /* 0x000fca000383ffff */
.L_x_645:
[----:B--2---:R-:W2:Y:S04]  /*83a0*/  LDL.LU R8, [R1+0x54] ;  /* 0x0000540001087983 */ /* 0x004ea80000300800 */
[----:B------:R-:W3:Y:S04]  /*83b0*/  LDL.LU R7, [R1+0x50] ;  /* 0x0000500001077983 */ /* 0x000ee80000300800 */
[----:B------:R-:W4:Y:S04]  /*83c0*/  LDL.LU R6, [R1+0x4c] ;  /* 0x00004c0001067983 */ /* 0x000f280000300800 */
[----:B------:R-:W4:Y:S04]  /*83d0*/  LDL.LU R5, [R1+0x48] ;  /* 0x0000480001057983 */ /* 0x000f280000300800 */
[----:B------:R-:W4:Y:S01]  /*83e0*/  LDL.LU R21, [R1] ;  /* 0x0000000001157983 */ /* 0x000f220000300800 */
[----:B------:R-:W-:-:S02]  /*83f0*/  MOV R9, c[0x0][0x4e8] ;  /* 0x00013a0000097a02 */ /* 0x000fc40000000f00 */
[----:B------:R-:W-:Y:S01]  /*8400*/  MOV R14, RZ ;  /* 0x000000ff000e7202 */ /* 0x000fe20000000f00 */
[----:B------:R-:W1:Y:S01]  /*8410*/  S2R R22, SR_CTAID.Y ;  /* 0x0000000000167919 */ /* 0x000e620000002600 */
[----:B------:R-:W-:-:S03]  /*8420*/  ISETP.NE.AND P0, PT, R9, 0x1, PT ;  /* 0x000000010900780c */ /* 0x000fc60003f05270 */
[----:B------:R-:W4:Y:S04]  /*8430*/  LDL.LU R28, [R1+0x28] ;  /* 0x00002800011c7983 */ /* 0x000f280000300800 */
[----:B------:R-:W2:Y:S01]  /*8440*/  S2R R18, SR_TID.X ;  /* 0x0000000000127919 */ /* 0x000ea20000002100 */
[----:B-1----:R-:W-:Y:S01]  /*8450*/  IMAD.WIDE.U32 R24, R22, c[0x0][0x490], RZ ;  /* 0x0001240016187a25 */ /* 0x002fe200078e00ff */
[----:B------:R-:W-:Y:S02]  /*8460*/  MOV R27, 0xff800000 ;  /* 0xff800000001b7802 */ /* 0x000fe40000000f00 */
[----:B------:R-:W-:Y:S01]  /*8470*/  MOV R26, 0xff800000 ;  /* 0xff800000001a7802 */ /* 0x000fe20000000f00 */
[----:B------:R-:W-:Y:S06]  /*8480*/  BAR.SYNC.DEFER_BLOCKING 0x1, 0x80 ;  /* 0x0042000000007b1d */ /* 0x000fec0000010000 */
[----:B--2---:R-:W1:Y:S04]  /*8490*/  SHFL.BFLY PT, R13, R8, 0x2, 0x1f ;  /* 0x0c401f00080d7f89 */ /* 0x004e6800000e0000 */
[----:B---3--:R-:W2:Y:S04]  /*84a0*/  SHFL.BFLY PT, R12, R7, 0x2, 0x1f ;  /* 0x0c401f00070c7f89 */ /* 0x008ea800000e0000 */
[----:B----4-:R-:W3:Y:S04]  /*84b0*/  SHFL.BFLY PT, R10, R6, 0x2, 0x1f ;  /* 0x0c401f00060a7f89 */ /* 0x010ee800000e0000 */
[----:B------:R-:W4:Y:S01]  /*84c0*/  SHFL.BFLY PT, R4, R5, 0x2, 0x1f ;  /* 0x0c401f0005047f89 */ /* 0x000f2200000e0000 */
[----:B-1----:R-:W-:-:S02]  /*84d0*/  FADD.FTZ R13, R13, R8 ;  /* 0x000000080d0d7221 */ /* 0x002fc40000010000 */
[----:B--2---:R-:W-:-:S03]  /*84e0*/  FADD.FTZ R12, R12, R7 ;  /* 0x000000070c0c7221 */ /* 0x004fc60000010000 */
[----:B------:R-:W1:Y:S01]  /*84f0*/  SHFL.BFLY PT, R8, R13, 0x1, 0x1f ;  /* 0x0c201f000d087f89 */ /* 0x000e6200000e0000 */
[----:B---3--:R-:W-:-:S03]  /*8500*/  FADD.FTZ R10, R10, R6 ;  /* 0x000000060a0a7221 */ /* 0x008fc60000010000 */
[----:B------:R-:W2:Y:S01]  /*8510*/  SHFL.BFLY PT, R7, R12, 0x1, 0x1f ;  /* 0x0c201f000c077f89 */ /* 0x000ea200000e0000 */
[----:B----4-:R-:W-:-:S03]  /*8520*/  FADD.FTZ R4, R4, R5 ;  /* 0x0000000504047221 */ /* 0x010fc60000010000 */
[----:B------:R-:W3:Y:S04]  /*8530*/  SHFL.BFLY PT, R11, R10, 0x1, 0x1f ;  /* 0x0c201f000a0b7f89 */ /* 0x000ee800000e0000 */
[----:B------:R-:W4:Y:S01]  /*8540*/  SHFL.BFLY PT, R5, R4, 0x1, 0x1f ;  /* 0x0c201f0004057f89 */ /* 0x000f2200000e0000 */
[----:B-1----:R-:W-:Y:S01]  /*8550*/  FADD.FTZ R8, R13, R8 ;  /* 0x000000080d087221 */ /* 0x002fe20000010000 */
[----:B------:R-:W-:Y:S01]  /*8560*/  SHF.R.S32.HI R13, RZ, 0x1f, R22 ;  /* 0x0000001fff0d7819 */ /* 0x000fe20000011416 */
[----:B--2---:R-:W-:-:S03]  /*8570*/  FADD.FTZ R7, R12, R7 ;  /* 0x000000070c077221 */ /* 0x004fc60000010000 */
[----:B------:R-:W-:Y:S01]  /*8580*/  FSETP.NE.FTZ.AND P5, PT, R8, RZ, PT ;  /* 0x000000ff0800720b */ /* 0x000fe20003fb5000 */
[C---:B------:R-:W-:Y:S02]  /*8590*/  IMAD R19, R13.reuse, c[0x0][0x490], RZ ;  /* 0x000124000d137a24 */ /* 0x040fe400078e02ff */
[----:B------:R-:W-:Y:S01]  /*85a0*/  IMAD R13, R13, c[0x0][0x3e8], RZ ;  /* 0x0000fa000d0d7a24 */ /* 0x000fe200078e02ff */
[----:B------:R-:W-:Y:S01]  /*85b0*/  FSETP.NE.FTZ.AND P4, PT, R7, RZ, PT ;  /* 0x000000ff0700720b */ /* 0x000fe20003f95000 */
[----:B---3--:R-:W-:Y:S01]  /*85c0*/  FADD.FTZ R6, R10, R11 ;  /* 0x0000000b0a067221 */ /* 0x008fe20000010000 */
[----:B------:R-:W-:Y:S01]  /*85d0*/  MOV R10, R21 ;  /* 0x00000015000a7202 */ /* 0x000fe20000000f00 */
[----:B------:R-:W-:Y:S01]  /*85e0*/  IMAD R16, R22, c[0x0][0x3ec], R13 ;  /* 0x0000fb0016107a24 */ /* 0x000fe200078e020d */
[----:B------:R-:W-:Y:S01]  /*85f0*/  SHF.R.S32.HI R11, RZ, 0x1f, R18 ;  /* 0x0000001fff0b7819 */ /* 0x000fe20000011412 */
[----:B------:R-:W-:-:S03]  /*8600*/  @P0 IMAD.HI.U32 R13, R21, c[0x0][0x4ec], RZ ;  /* 0x00013b00150d0a27 */ /* 0x000fc600078e00ff */
[CC--:B------:R-:W-:Y:S01]  /*8610*/  LEA.HI R12, R11.reuse, R18.reuse, RZ, 0x2 ;  /* 0x000000120b0c7211 */ /* 0x0c0fe200078f10ff */
[----:B----4-:R-:W-:Y:S01]  /*8620*/  FADD.FTZ R5, R4, R5 ;  /* 0x0000000504057221 */ /* 0x010fe20000010000 */
[----:B------:R-:W-:Y:S01]  /*8630*/  @P0 SHF.R.U32.HI R10, RZ, c[0x0][0x4f0], R13 ;  /* 0x00013c00ff0a0a19 */ /* 0x000fe2000001160d */
[C---:B------:R-:W-:Y:S01]  /*8640*/  IMAD R19, R22.reuse, c[0x0][0x494], R19 ;  /* 0x0001250016137a24 */ /* 0x040fe200078e0213 */
[----:B------:R-:W-:Y:S01]  /*8650*/  MOV R13, RZ ;  /* 0x000000ff000d7202 */ /* 0x000fe20000000f00 */
[----:B------:R-:W-:Y:S01]  /*8660*/  IMAD.WIDE.U32 R22, R22, c[0x0][0x3e8], RZ ;  /* 0x0000fa0016167a25 */ /* 0x000fe200078e00ff */
[----:B------:R-:W-:Y:S01]  /*8670*/  LEA.HI R4, R11, R18, RZ, 0x5 ;  /* 0x000000120b047211 */ /* 0x000fe200078f28ff */
[----:B------:R-:W-:Y:S01]  /*8680*/  @P5 MUFU.RCP R14, R8 ;  /* 0x00000008000e5308 */ /* 0x000fe20000001000 */
[----:B------:R-:W-:Y:S02]  /*8690*/  FSETP.NE.FTZ.AND P1, PT, R5, RZ, PT ;  /* 0x000000ff0500720b */ /* 0x000fe40003f35000 */
[----:B------:R-:W-:-:S02]  /*86a0*/  LOP3.LUT R15, R4, 0xffffffe0, RZ, 0xc0, !PT ;  /* 0xffffffe0040f7812 */ /* 0x000fc400078ec0ff */
[----:B------:R-:W-:Y:S02]  /*86b0*/  IADD3 R20, -R10, RZ, RZ ;  /* 0x000000ff0a147210 */ /* 0x000fe40007ffe1ff */
[----:B------:R-:W-:Y:S01]  /*86c0*/  IADD3 R15, -R15, R18, RZ ;  /* 0x000000120f0f7210 */ /* 0x000fe20007ffe1ff */
[----:B------:R-:W1:Y:S01]  /*86d0*/  @P4 MUFU.RCP R13, R7 ;  /* 0x00000007000d4308 */ /* 0x000e620000001000 */
[----:B------:R-:W-:Y:S02]  /*86e0*/  IADD3 R17, R23, R16, RZ ;  /* 0x0000001017117210 */ /* 0x000fe40007ffe0ff */
[----:B------:R-:W-:Y:S01]  /*86f0*/  LOP3.LUT P3, RZ, R15, 0x3, RZ, 0xc0, !PT ;  /* 0x000000030fff7812 */ /* 0x000fe2000786c0ff */
[----:B------:R-:W-:Y:S01]  /*8700*/  IMAD R15, R20, c[0x0][0x4e8], R21 ;  /* 0x00013a00140f7a24 */ /* 0x000fe200078e0215 */
[----:B------:R-:W-:Y:S02]  /*8710*/  MOV R16, R22 ;  /* 0x0000001600107202 */ /* 0x000fe40000000f00 */
[----:B------:R-:W-:-:S02]  /*8720*/  LOP3.LUT R11, R12, 0xfffffffc, RZ, 0xc0, !PT ;  /* 0xfffffffc0c0b7812 */ /* 0x000fc400078ec0ff */
[----:B------:R-:W-:Y:S01]  /*8730*/  IADD3 R19, R25, R19, RZ ;  /* 0x0000001319137210 */ /* 0x000fe20007ffe0ff */
[C---:B-1----:R-:W-:Y:S02]  /*8740*/  FMUL.FTZ R195, R13.reuse, R195 ;  /* 0x000000c30dc37220 */ /* 0x042fe40000410000 */
        /* <DEDUP_REMOVED lines=31> */
[----:B------:R-:W-:Y:S01]  /*8940*/  CS2R R20, SRZ ;  /* 0x0000000000147805 */ /* 0x000fe2000001ff00 */
[----:B------:R-:W1:Y:S01]  /*8950*/  S2R R13, SR_CTAID.Z ;  /* 0x00000000000d7919 */ /* 0x000e620000002700 */
[--C-:B------:R-:W-:Y:S02]  /*8960*/  SHF.R.S32.HI R22, RZ, 0x2, R12.reuse ;  /* 0x00000002ff167819 */ /* 0x100fe4000001140c */
[----:B------:R-:W-:Y:S02]  /*8970*/  SHF.R.S32.HI R23, RZ, 0x1f, R12 ;  /* 0x0000001fff177819 */ /* 0x000fe4000001140c */
[----:B------:R-:W2:Y:S01]  /*8980*/  @P1 MUFU.RCP R21, R5 ;  /* 0x0000000500151308 */ /* 0x000ea20000001000 */
[----:B------:R-:W-:-:S02]  /*8990*/  IADD3 R11, -R11, R18, RZ ;  /* 0x000000120b0b7210 */ /* 0x000fc40007ffe1ff */
[----:B------:R-:W-:-:S05]  /*89a0*/  MOV R18, R24 ;  /* 0x0000001800127202 */ /* 0x000fca0000000f00 */
[----:B------:R-:W3:Y:S01]  /*89b0*/  @P5 MUFU.LG2 R8, R8 ;  /* 0x0000000800085308 */ /* 0x000ee20000000c00 */
[----:B-1----:R-:W-:Y:S01]  /*89c0*/  SHF.R.S32.HI R12, RZ, 0x1f, R13 ;  /* 0x0000001fff0c7819 */ /* 0x002fe2000001140d */
[----:B--2---:R-:W-:-:S04]  /*89d0*/  FMUL.FTZ R191, R21, R191 ;  /* 0x000000bf15bf7220 */ /* 0x004fc80000410000 */
[----:B------:R-:W-:Y:S02]  /*89e0*/  IMAD R24, R12, c[0x0][0x498], RZ ;  /* 0x000126000c187a24 */ /* 0x000fe400078e02ff */
        /* <DEDUP_REMOVED lines=31> */
[C---:B------:R-:W-:Y:S02]  /*8be0*/  IMAD R21, R13.reuse, c[0x0][0x49c], R24 ;  /* 0x000127000d157a24 */ /* 0x040fe400078e0218 */
[----:B------:R-:W-:Y:S01]  /*8bf0*/  IMAD.WIDE.U32 R24, R13, c[0x0][0x498], R18 ;  /* 0x000126000d187a25 */ /* 0x000fe200078e0012 */
[----:B------:R-:W-:-:S03]  /*8c00*/  @P5 MOV R18, 0x3f317218 ;  /* 0x3f31721800125802 */ /* 0x000fc60000000f00 */
[----:B---3--:R-:W-:Y:S02]  /*8c10*/  @P5 FMUL.FTZ R29, R8, 0.69314718246459960938 ;  /* 0x3f317218081d5820 */ /* 0x008fe40000410000 */
[----:B------:R-:W-:-:S04]  /*8c20*/  @P5 FMUL.FTZ R18, R18, c[0x0][0x2d0] ;  /* 0x0000b40012125a20 */ /* 0x000fc80000410000 */
[----:B------:R-:W-:Y:S02]  /*8c30*/  @P5 FFMA.FTZ R27, R18, R196, R29 ;  /* 0x000000c4121b5223 */ /* 0x000fe4000001001d */
[----:B------:R-:W2:Y:S01]  /*8c40*/  LDL.LU R18, [R1+0x8] ;  /* 0x0000080001127983 */ /* 0x000ea20000300800 */
[----:B------:R-:W-:-:S13]  /*8c50*/  FSETP.NE.FTZ.AND P2, PT, R6, RZ, PT ;  /* 0x000000ff0600720b */ /* 0x000fda0003f55000 */
[----:B------:R-:W1:Y:S01]  /*8c60*/  @P2 MUFU.RCP R20, R6 ;  /* 0x0000000600142308 */ /* 0x000e620000001000 */
[----:B------:R-:W-:Y:S02]  /*8c70*/  F2FP.BF16.PACK_AB R74, R75, R74 ;  /* 0x0000004a4b4a723e */ /* 0x000fe400000010ff */
[----:B------:R3:W5:Y:S01]  /*8c80*/  LDL R75, [R1+0x4] ;  /* 0x00000400014b7983 */ /* 0x0007620000100800 */
[C---:B-1----:R-:W-:Y:S02]  /*8c90*/  FMUL.FTZ R189, R20.reuse, R189 ;  /* 0x000000bd14bd7220 */ /* 0x042fe40000410000 */
        /* <DEDUP_REMOVED lines=30> */
[----:B------:R-:W-:-:S05]  /*8e80*/  FMUL.FTZ R20, R20, R172 ;  /* 0x000000ac14147220 */ /* 0x000fca0000410000 */
[----:B------:R-:W-:Y:S02]  /*8e90*/  F2FP.BF16.PACK_AB R20, R173, R20 ;  /* 0x00000014ad14723e */ /* 0x000fe400000010ff */
[----:B------:R3:W5:Y:S01]  /*8ea0*/  LDL.64 R172, [R1+0x20] ;  /* 0x0000200001ac7983 */ /* 0x0007620000100a00 */
[----:B------:R-:W1:Y:S01]  /*8eb0*/  @P1 MUFU.LG2 R5, R5 ;  /* 0x0000000500051308 */ /* 0x000e620000000c00 */
[----:B------:R-:W-:-:S07]  /*8ec0*/  IMAD R12, R12, c[0x0][0x3f0], RZ ;  /* 0x0000fc000c0c7a24 */ /* 0x000fce00078e02ff */
[----:B------:R-:W4:Y:S01]  /*8ed0*/  @P4 MUFU.LG2 R7, R7 ;  /* 0x0000000700074308 */ /* 0x000f220000000c00 */
[C---:B------:R-:W-:Y:S02]  /*8ee0*/  IMAD R12, R13.reuse, c[0x0][0x3f4], R12 ;  /* 0x0000fd000d0c7a24 */ /* 0x040fe400078e020c */
[----:B------:R-:W-:-:S05]  /*8ef0*/  IMAD.WIDE.U32 R30, R13, c[0x0][0x3f0], R16 ;  /* 0x0000fc000d1e7a25 */ /* 0x000fca00078e0010 */
[----:B------:R-:W3:Y:S01]  /*8f00*/  @P2 MUFU.LG2 R6, R6 ;  /* 0x0000000600062308 */ /* 0x000ee20000000c00 */
[----:B------:R-:W-:Y:S02]  /*8f10*/  @P1 MOV R13, 0x3f317218 ;  /* 0x3f317218000d1802 */ /* 0x000fe40000000f00 */
[----:B------:R-:W-:Y:S01]  /*8f20*/  @P4 MOV R17, 0x3f317218 ;  /* 0x3f31721800114802 */ /* 0x000fe20000000f00 */
[----:B-1----:R-:W-:Y:S01]  /*8f30*/  @P1 FMUL.FTZ R5, R5, 0.69314718246459960938 ;  /* 0x3f31721805051820 */ /* 0x002fe20000410000 */
[----:B------:R-:W-:Y:S01]  /*8f40*/  LEA.HI R23, R23, R22, RZ, 0x3 ;  /* 0x0000001617177211 */ /* 0x000fe200078f18ff */
[----:B------:R-:W-:Y:S01]  /*8f50*/  @P1 FMUL.FTZ R13, R13, c[0x0][0x2d0] ;  /* 0x0000b4000d0d1a20 */ /* 0x000fe20000410000 */
[----:B------:R-:W-:Y:S01]  /*8f60*/  @P2 MOV R16, 0x3f317218 ;  /* 0x3f31721800102802 */ /* 0x000fe20000000f00 */
[----:B----4-:R-:W-:Y:S01]  /*8f70*/  @P4 FMUL.FTZ R8, R7, 0.69314718246459960938 ;  /* 0x3f31721807084820 */ /* 0x010fe20000410000 */
[----:B------:R-:W-:Y:S01]  /*8f80*/  LOP3.LUT R23, R23, 0xfffffff8, RZ, 0xc0, !PT ;  /* 0xfffffff817177812 */ /* 0x000fe200078ec0ff */
[----:B------:R-:W-:Y:S01]  /*8f90*/  @P4 FMUL.FTZ R17, R17, c[0x0][0x2d0] ;  /* 0x0000b40011114a20 */ /* 0x000fe20000410000 */
[----:B------:R-:W-:Y:S01]  /*8fa0*/  MOV R19, 0xff800000 ;  /* 0xff80000000137802 */ /* 0x000fe20000000f00 */
[----:B------:R-:W-:Y:S01]  /*8fb0*/  @P1 FFMA.FTZ R19, R13, R0, R5 ;  /* 0x000000000d131223 */ /* 0x000fe20000010005 */
[----:B------:R-:W-:Y:S01]  /*8fc0*/  SHF.R.S32.HI R4, RZ, 0x5, R4 ;  /* 0x00000005ff047819 */ /* 0x000fe20000011404 */
[----:B------:R-:W-:Y:S01]  /*8fd0*/  @P2 FMUL.FTZ R16, R16, c[0x0][0x2d0] ;  /* 0x0000b40010102a20 */ /* 0x000fe20000410000 */
[----:B------:R-:W1:Y:S01]  /*8fe0*/  S2R R0, SR_CTAID.X ;  /* 0x0000000000007919 */ /* 0x000e620000002500 */
[----:B---3--:R-:W-:Y:S01]  /*8ff0*/  @P2 FMUL.FTZ R7, R6, 0.69314718246459960938 ;  /* 0x3f31721806072820 */ /* 0x008fe20000410000 */
[----:B------:R-:W-:Y:S01]  /*9000*/  IADD3 R22, R22, -R23, RZ ;  /* 0x8000001716167210 */ /* 0x000fe20007ffe0ff */
[----:B------:R-:W-:Y:S01]  /*9010*/  @P4 FFMA.FTZ R26, R17, R3, R8 ;  /* 0x00000003111a4223 */ /* 0x000fe20000010008 */
[----:B------:R-:W-:-:S02]  /*9020*/  SHF.R.S32.HI R3, RZ, 0x1f, R4 ;  /* 0x0000001fff037819 */ /* 0x000fc40000011404 */
[----:B------:R-:W-:Y:S01]  /*9030*/  MOV R23, 0xff800000 ;  /* 0xff80000000177802 */ /* 0x000fe20000000f00 */
[----:B------:R-:W-:Y:S01]  /*9040*/  @P2 FFMA.FTZ R23, R16, R2, R7 ;  /* 0x0000000210172223 */ /* 0x000fe20000010007 */
[----:B------:R-:W-:Y:S02]  /*9050*/  LEA.HI R2, R11, R11, RZ, 0x1 ;  /* 0x0000000b0b027211 */ /* 0x000fe400078f08ff */
[----:B------:R-:W-:Y:S02]  /*9060*/  LEA.HI R3, R3, R4, RZ, 0x2 ;  /* 0x0000000403037211 */ /* 0x000fe400078f10ff */
[C---:B------:R-:W-:Y:S02]  /*9070*/  LOP3.LUT R5, R22.reuse, 0x1, RZ, 0xc0, !PT ;  /* 0x0000000116057812 */ /* 0x040fe400078ec0ff */
[----:B------:R-:W-:Y:S02]  /*9080*/  R2P PR, R22, 0x6 ;  /* 0x0000000616007804 */ /* 0x000fe40000000000 */
[----:B------:R-:W-:-:S02]  /*9090*/  LOP3.LUT R6, R2, 0x1ffffffe, RZ, 0xc0, !PT ;  /* 0x1ffffffe02067812 */ /* 0x000fc400078ec0ff */
[----:B------:R-:W-:Y:S02]  /*90a0*/  SHF.L.U32 R22, R22, 0x6, RZ ;  /* 0x0000000616167819 */ /* 0x000fe400000006ff */
[----:B------:R-:W-:Y:S02]  /*90b0*/  LOP3.LUT R3, R3, 0xffffffc, RZ, 0xc0, !PT ;  /* 0x0ffffffc03037812 */ /* 0x000fe400078ec0ff */
[----:B------:R-:W-:Y:S02]  /*90c0*/  SHF.L.U32 R2, R2, 0x5, RZ ;  /* 0x0000000502027819 */ /* 0x000fe400000006ff */
[----:B------:R-:W-:Y:S02]  /*90d0*/  ISETP.NE.U32.AND P4, PT, R5, 0x1, PT ;  /* 0x000000010500780c */ /* 0x000fe40003f85070 */
[----:B------:R-:W-:Y:S02]  /*90e0*/  LOP3.LUT R22, R22, 0x1c0, RZ, 0xc0, !PT ;  /* 0x000001c016167812 */ /* 0x000fe400078ec0ff */
[----:B------:R-:W-:-:S02]  /*90f0*/  IADD3 R3, R4, -R3, RZ ;  /* 0x8000000304037210 */ /* 0x000fc40007ffe0ff */
[----:B------:R-:W-:Y:S02]  /*9100*/  IADD3 R6, R11, -R6, RZ ;  /* 0x800000060b067210 */ /* 0x000fe40007ffe0ff */
[----:B------:R-:W-:Y:S02]  /*9110*/  SHF.R.S32.HI R8, RZ, 0x2, R28 ;  /* 0x00000002ff087819 */ /* 0x000fe4000001141c */
[----:B------:R-:W-:Y:S02]  /*9120*/  LOP3.LUT R5, R2, 0xffffffc0, RZ, 0xc0, !PT ;  /* 0xffffffc002057812 */ /* 0x000fe400078ec0ff */
[----:B------:R-:W-:Y:S02]  /*9130*/  LEA R4, R4, R11, 0x9 ;  /* 0x0000000b04047211 */ /* 0x000fe400078e48ff */
[----:B------:R-:W-:Y:S02]  /*9140*/  LEA.HI R7, R22, R22, RZ, 0x1d ;  /* 0x0000001616077211 */ /* 0x000fe400078fe8ff */
[----:B------:R-:W-:-:S02]  /*9150*/  LEA R3, R3, R8, 0x4 ;  /* 0x0000000803037211 */ /* 0x000fc400078e20ff */
[----:B------:R-:W-:Y:S02]  /*9160*/  LEA R6, R6, R5, 0x3 ;  /* 0x0000000506067211 */ /* 0x000fe400078e18ff */
[----:B------:R-:W-:Y:S02]  /*9170*/  SHF.R.S32.HI R2, RZ, 0x1f, R10 ;  /* 0x0000001fff027819 */ /* 0x000fe4000001140a */
[----:B------:R-:W-:Y:S02]  /*9180*/  LEA R4, R4, R7, 0x1 ;  /* 0x0000000704047211 */ /* 0x000fe400078e08ff */
[----:B------:R-:W-:Y:S01]  /*9190*/  IADD3 R7, R3, R6, RZ ;  /* 0x0000000603077210 */ /* 0x000fe20007ffe0ff */
[----:B------:R-:W-:Y:S01]  /*91a0*/  IMAD R5, R2, c[0x0][0x3e0], RZ ;  /* 0x0000f80002057a24 */ /* 0x000fe200078e02ff */
[----:B------:R-:W-:Y:S02]  /*91b0*/  IADD3 R31, R31, R12, RZ ;  /* 0x0000000c1f1f7210 */ /* 0x000fe40007ffe0ff */
[C---:B-1----:R-:W-:Y:S01]  /*91c0*/  LEA R3, R0.reuse, R3, 0x7 ;  /* 0x0000000300037211 */ /* 0x042fe200078e38ff */
[----:B------:R-:W-:Y:S01]  /*91d0*/  IMAD R2, R9, c[0x0][0x388], RZ ;  /* 0x0000e20009027a24 */ /* 0x000fe200078e02ff */
[----:B------:R-:W-:Y:S01]  /*91e0*/  LEA R7, R0, R7, 0x7 ;  /* 0x0000000700077211 */ /* 0x000fe200078e38ff */
[----:B------:R-:W-:Y:S01]  /*91f0*/  IMAD R5, R10, c[0x0][0x3e4], R5 ;  /* 0x0000f9000a057a24 */ /* 0x000fe200078e0205 */
[----:B------:R-:W-:Y:S01]  /*9200*/  SHF.L.U32 R11, R4, 0x1, RZ ;  /* 0x00000001040b7819 */ /* 0x000fe200000006ff */
[----:B------:R-:W-:Y:S01]  /*9210*/  IMAD.WIDE.U32 R30, R10, c[0x0][0x3e0], R30 ;  /* 0x0000f8000a1e7a25 */ /* 0x000fe200078e001e */
[----:B------:R-:W-:-:S02]  /*9220*/  IADD3 R9, R3, 0x8, RZ ;  /* 0x0000000803097810 */ /* 0x000fc40007ffe0ff */
[----:B------:R-:W-:Y:S01]  /*9230*/  IADD3 R4, R11, 0x80, RZ ;  /* 0x000000800b047810 */ /* 0x000fe20007ffe0ff */
[----:B------:R-:W-:Y:S01]  /*9240*/  @P0 IMAD.HI.U32 R0, R7, c[0x0][0x4ec], RZ ;  /* 0x00013b0007000a27 */ /* 0x000fe200078e00ff */
[-C--:B------:R-:W-:Y:S02]  /*9250*/  ISETP.GE.OR P5, PT, R9, R2.reuse, P3 ;  /* 0x000000020900720c */ /* 0x080fe40001fa6670 */
[C---:B------:R-:W-:Y:S02]  /*9260*/  IADD3 R9, R3.reuse, 0x40, RZ ;  /* 0x0000004003097810 */ /* 0x040fe40007ffe0ff */
[C---:B------:R-:W-:Y:S02]  /*9270*/  ISETP.GE.OR P6, PT, R3.reuse, R2, P3 ;  /* 0x000000020300720c */ /* 0x040fe40001fc6670 */
[----:B------:R-:W-:Y:S02]  /*9280*/  IADD3 R3, R3, 0x48, RZ ;  /* 0x0000004803037810 */ /* 0x000fe40007ffe0ff */
[----:B------:R-:W-:-:S02]  /*9290*/  IADD3 R31, R31, R5, RZ ;  /* 0x000000051f1f7210 */ /* 0x000fc40007ffe0ff */
[----:B------:R-:W-:Y:S02]  /*92a0*/  IADD3 R13, R11, 0x70, RZ ;  /* 0x000000700b0d7810 */ /* 0x000fe40007ffe0ff */
[----:B------:R-:W-:Y:S02]  /*92b0*/  MOV R5, R7 ;  /* 0x0000000700057202 */ /* 0x000fe40000000f00 */
[----:B------:R-:W-:Y:S02]  /*92c0*/  @P4 IADD3 R13, R4, 0x10, RZ ;  /* 0x00000010040d4810 */ /* 0x000fe40007ffe0ff */
[----:B------:R-:W-:Y:S02]  /*92d0*/  @P0 SHF.R.U32.HI R5, RZ, c[0x0][0x4f0], R0 ;  /* 0x00013c00ff050a19 */ /* 0x000fe40000011600 */
[-C--:B------:R-:W-:Y:S02]  /*92e0*/  ISETP.GE.OR P4, PT, R9, R2.reuse, P3 ;  /* 0x000000020900720c */ /* 0x080fe40001f86670 */
[----:B------:R-:W-:-:S02]  /*92f0*/  ISETP.GE.OR P3, PT, R3, R2, P3 ;  /* 0x000000020300720c */ /* 0x000fc40001f66670 */
[----:B------:R-:W-:Y:S02]  /*9300*/  SHF.R.S32.HI R3, RZ, 0x1f, R15 ;  /* 0x0000001fff037819 */ /* 0x000fe4000001140f */
[C---:B------:R-:W-:Y:S02]  /*9310*/  IADD3 R0, -R5.reuse, RZ, RZ ;  /* 0x000000ff05007210 */ /* 0x040fe40007ffe1ff */
[----:B------:R-:W-:Y:S01]  /*9320*/  IADD3 R8, P0, R5, R24, RZ ;  /* 0x0000001805087210 */ /* 0x000fe20007f1e0ff */
[----:B------:R-:W-:Y:S01]  /*9330*/  IMAD R4, R3, c[0x0][0x3d8], RZ ;  /* 0x0000f60003047a24 */ /* 0x000fe200078e02ff */
[----:B------:R-:W-:Y:S01]  /*9340*/  SHF.R.S32.HI R3, RZ, 0x1f, R5 ;  /* 0x0000001fff037819 */ /* 0x000fe20000011405 */
[----:B------:R-:W-:Y:S01]  /*9350*/  IMAD R7, R0, c[0x0][0x4e8], R7 ;  /* 0x00013a0000077a24 */ /* 0x000fe200078e0207 */
[----:B------:R-:W-:Y:S02]  /*9360*/  MOV R5, 0x20 ;  /* 0x0000002000057802 */ /* 0x000fe40000000f00 */
[----:B------:R-:W-:-:S02]  /*9370*/  IADD3.X R9, R3, R25, R21, P0, !PT ;  /* 0x0000001903097210 */ /* 0x000fc400007fe415 */
[----:B------:R-:W-:Y:S01]  /*9380*/  SHF.R.S32.HI R3, RZ, 0x1f, R7 ;  /* 0x0000001fff037819 */ /* 0x000fe20000011407 */
[C---:B------:R-:W-:Y:S01]  /*9390*/  FMUL.FTZ R193, R14.reuse, R193 ;  /* 0x000000c10ec17220 */ /* 0x040fe20000410000 */
[----:B------:R-:W-:Y:S01]  /*93a0*/  SEL R0, R5, 0xffffffe0, !P1 ;  /* 0xffffffe005007807 */ /* 0x000fe20004800000 */
[C---:B------:R-:W-:Y:S02]  /*93b0*/  FMUL.FTZ R192, R14.reuse, R192 ;  /* 0x000000c00ec07220 */ /* 0x040fe40000410000 */
[C---:B------:R-:W-:Y:S02]  /*93c0*/  FMUL.FTZ R181, R14.reuse, R181 ;  /* 0x000000b50eb57220 */ /* 0x040fe40000410000 */
[----:B------:R-:W-:Y:S01]  /*93d0*/  FMUL.FTZ R180, R14, R180 ;  /* 0x000000b40eb47220 */ /* 0x000fe20000410000 */
[----:B------:R-:W-:Y:S01]  /*93e0*/  IADD3 R5, R11, R0, RZ ;  /* 0x000000000b057210 */ /* 0x000fe20007ffe0ff */
[----:B------:R-:W-:Y:S01]  /*93f0*/  IMAD R6, R3, c[0x0][0x488], RZ ;  /* 0x0001220003067a24 */ /* 0x000fe200078e02ff */
[----:B------:R-:W-:Y:S01]  /*9400*/  IADD3 R3, R0, R13, RZ ;  /* 0x0000000d00037210 */ /* 0x000fe20007ffe0ff */
[C---:B------:R-:W-:Y:S01]  /*9410*/  FMUL.FTZ R69, R14.reuse, R69 ;  /* 0x000000450e457220 */ /* 0x040fe20000410000 */
[----:B------:R-:W-:Y:S01]  /*9420*/  F2FP.BF16.PACK_AB R192, R193, R192 ;  /* 0x000000c0c1c0723e */ /* 0x000fe200000010ff */
[C---:B------:R-:W-:Y:S01]  /*9430*/  FMUL.FTZ R68, R14.reuse, R68 ;  /* 0x000000440e447220 */ /* 0x040fe20000410000 */
[----:B------:R-:W-:Y:S01]  /*9440*/  F2FP.BF16.PACK_AB R194, R195, R194 ;  /* 0x000000c2c3c2723e */ /* 0x000fe200000010ff */
[C---:B------:R-:W-:Y:S01]  /*9450*/  FMUL.FTZ R81, R14.reuse, R81 ;  /* 0x000000510e517220 */ /* 0x040fe20000410000 */
[----:B------:R-:W-:Y:S01]  /*9460*/  MOV R0, 0x40 ;  /* 0x0000004000007802 */ /* 0x000fe20000000f00 */
[----:B------:R-:W-:Y:S01]  /*9470*/  FMUL.FTZ R80, R14, R80 ;  /* 0x000000500e507220 */ /* 0x000fe20000410000 */
[----:B------:R-:W-:-:S02]  /*9480*/  F2FP.BF16.PACK_AB R180, R181, R180 ;  /* 0x000000b4b5b4723e */ /* 0x000fc400000010ff */
[----:B------:R-:W-:Y:S01]  /*9490*/  F2FP.BF16.PACK_AB R182, R183, R182 ;  /* 0x000000b6b7b6723e */ /* 0x000fe200000010ff */
[C---:B------:R-:W-:Y:S01]  /*94a0*/  FMUL.FTZ R85, R14.reuse, R85 ;  /* 0x000000550e557220 */ /* 0x040fe20000410000 */
[----:B------:R-:W-:Y:S01]  /*94b0*/  F2FP.BF16.PACK_AB R188, R189, R188 ;  /* 0x000000bcbdbc723e */ /* 0x000fe200000010ff */
[C---:B------:R-:W-:Y:S01]  /*94c0*/  FMUL.FTZ R84, R14.reuse, R84 ;  /* 0x000000540e547220 */ /* 0x040fe20000410000 */
[----:B------:R-:W-:Y:S01]  /*94d0*/  F2FP.BF16.PACK_AB R190, R191, R190 ;  /* 0x000000bebfbe723e */ /* 0x000fe200000010ff */
[C---:B------:R-:W-:Y:S01]  /*94e0*/  FMUL.FTZ R97, R14.reuse, R97 ;  /* 0x000000610e617220 */ /* 0x040fe20000410000 */
[----:B------:R-:W-:Y:S01]  /*94f0*/  F2FP.BF16.PACK_AB R184, R185, R184 ;  /* 0x000000b8b9b8723e */ /* 0x000fe200000010ff */
[----:B------:R-:W-:Y:S01]  /*9500*/  FMUL.FTZ R96, R14, R96 ;  /* 0x000000600e607220 */ /* 0x000fe20000410000 */
[----:B------:R-:W-:Y:S01]  /*9510*/  F2FP.BF16.PACK_AB R186, R187, R186 ;  /* 0x000000babbba723e */ /* 0x000fe200000010ff */
[----:B------:R-:W-:Y:S01]  /*9520*/  STS [R11+0x80], R192 ;  /* 0x000080c00b007388 */ /* 0x000fe20000000800 */
[----:B------:R-:W-:-:S02]  /*9530*/  F2FP.BF16.PACK_AB R68, R69, R68 ;  /* 0x000000444544723e */ /* 0x000fc400000010ff */
[----:B------:R-:W-:Y:S01]  /*9540*/  F2FP.BF16.PACK_AB R70, R71, R70 ;  /* 0x000000464746723e */ /* 0x000fe200000010ff */
[----:B------:R-:W-:Y:S01]  /*9550*/  STS [R11+0x480], R194 ;  /* 0x000480c20b007388 */ /* 0x000fe20000000800 */
[----:B------:R-:W-:Y:S02]  /*9560*/  SEL R0, R0, 0xffffffc0, !P2 ;  /* 0xffffffc000007807 */ /* 0x000fe40005000000 */
[----:B------:R-:W-:Y:S01]  /*9570*/  F2FP.BF16.PACK_AB R80, R81, R80 ;  /* 0x000000505150723e */ /* 0x000fe200000010ff */
[----:B------:R-:W-:Y:S01]  /*9580*/  STS [R13], R180 ;  /* 0x000000b40d007388 */ /* 0x000fe20000000800 */
[----:B------:R-:W-:Y:S01]  /*9590*/  F2FP.BF16.PACK_AB R82, R83, R82 ;  /* 0x000000525352723e */ /* 0x000fe200000010ff */
[C---:B------:R-:W-:Y:S01]  /*95a0*/  FMUL.FTZ R101, R14.reuse, R101 ;  /* 0x000000650e657220 */ /* 0x040fe20000410000 */
[----:B------:R-:W-:Y:S01]  /*95b0*/  F2FP.BF16.PACK_AB R72, R73, R72 ;  /* 0x000000484948723e */ /* 0x000fe200000010ff */
[----:B------:R-:W-:Y:S01]  /*95c0*/  STS [R13+0x400], R182 ;  /* 0x000400b60d007388 */ /* 0x000fe20000000800 */
[----:B------:R-:W-:Y:S01]  /*95d0*/  FMUL.FTZ R100, R14, R100 ;  /* 0x000000640e647220 */ /* 0x000fe20000410000 */
[----:B------:R-:W-:Y:S01]  /*95e0*/  F2FP.BF16.PACK_AB R76, R77, R76 ;  /* 0x0000004c4d4c723e */ /* 0x000fe200000010ff */
[----:B------:R-:W-:Y:S01]  /*95f0*/  IMAD R4, R15, c[0x0][0x3dc], R4 ;  /* 0x0000f7000f047a24 */ /* 0x000fe200078e0204 */
[----:B------:R-:W-:Y:S01]  /*9600*/  F2FP.BF16.PACK_AB R78, R79, R78 ;  /* 0x0000004e4f4e723e */ /* 0x000fe200000010ff */
[----:B------:R-:W-:Y:S01]  /*9610*/  IMAD.WIDE.U32 R16, R15, c[0x0][0x3d8], R30 ;  /* 0x0000f6000f107a25 */ /* 0x000fe200078e001e */
[----:B------:R-:W-:Y:S01]  /*9620*/  STS [R11+0x2080], R188 ;  /* 0x002080bc0b007388 */ /* 0x000fe20000000800 */
[----:B------:R-:W-:-:S02]  /*9630*/  F2FP.BF16.PACK_AB R84, R85, R84 ;  /* 0x000000545554723e */ /* 0x000fc400000010ff */
[C---:B------:R-:W-:Y:S01]  /*9640*/  FMUL.FTZ R113, R14.reuse, R113 ;  /* 0x000000710e717220 */ /* 0x040fe20000410000 */
[----:B------:R-:W-:Y:S01]  /*9650*/  STS [R11+0x2480], R190 ;  /* 0x002480be0b007388 */ /* 0x000fe20000000800 */
[----:B------:R-:W-:Y:S01]  /*9660*/  FMUL.FTZ R112, R14, R112 ;  /* 0x000000700e707220 */ /* 0x000fe20000410000 */
[----:B------:R-:W-:Y:S02]  /*9670*/  F2FP.BF16.PACK_AB R86, R87, R86 ;  /* 0x000000565756723e */ /* 0x000fe400000010ff */
[----:B------:R-:W-:Y:S01]  /*9680*/  STS [R13+0x2000], R184 ;  /* 0x002000b80d007388 */ /* 0x000fe20000000800 */
[----:B------:R-:W-:Y:S02]  /*9690*/  IADD3 R15, R11, R0, RZ ;  /* 0x000000000b0f7210 */ /* 0x000fe40007ffe0ff */
[----:B------:R-:W-:Y:S01]  /*96a0*/  F2FP.BF16.PACK_AB R96, R97, R96 ;  /* 0x000000606160723e */ /* 0x000fe200000010ff */
[----:B------:R-:W-:Y:S01]  /*96b0*/  STS [R13+0x2400], R186 ;  /* 0x002400ba0d007388 */ /* 0x000fe20000000800 */
[----:B------:R-:W-:-:S02]  /*96c0*/  F2FP.BF16.PACK_AB R98, R99, R98 ;  /* 0x000000626362723e */ /* 0x000fc400000010ff */
[----:B------:R-:W-:Y:S01]  /*96d0*/  IADD3 R21, R0, R13, RZ ;  /* 0x0000000d00157210 */ /* 0x000fe20007ffe0ff */
[----:B------:R-:W-:Y:S01]  /*96e0*/  STS [R5+0x80], R68 ;  /* 0x0000804405007388 */ /* 0x000fe20000000800 */
[----:B------:R-:W-:Y:S01]  /*96f0*/  F2FP.BF16.PACK_AB R88, R89, R88 ;  /* 0x000000585958723e */ /* 0x000fe200000010ff */
[C---:B------:R-:W-:Y:S01]  /*9700*/  FMUL.FTZ R117, R14.reuse, R117 ;  /* 0x000000750e757220 */ /* 0x040fe20000410000 */
[----:B------:R-:W-:Y:S01]  /*9710*/  F2FP.BF16.PACK_AB R90, R91, R90 ;  /* 0x0000005a5b5a723e */ /* 0x000fe200000010ff */
[----:B------:R-:W-:Y:S01]  /*9720*/  STS [R5+0x480], R70 ;  /* 0x0004804605007388 */ /* 0x000fe20000000800 */
[C---:B------:R-:W-:Y:S01]  /*9730*/  FMUL.FTZ R116, R14.reuse, R116 ;  /* 0x000000740e747220 */ /* 0x040fe20000410000 */
[----:B------:R-:W-:Y:S02]  /*9740*/  F2FP.BF16.PACK_AB R92, R93, R92 ;  /* 0x0000005c5d5c723e */ /* 0x000fe400000010ff */
[----:B------:R-:W-:Y:S01]  /*9750*/  STS [R3], R80 ;  /* 0x0000005003007388 */ /* 0x000fe20000000800 */
[----:B------:R-:W-:Y:S01]  /*9760*/  F2FP.BF16.PACK_AB R94, R95, R94 ;  /* 0x0000005e5f5e723e */ /* 0x000fe200000010ff */
[----:B------:R-:W-:-:S02]  /*9770*/  FMUL.FTZ R129, R14, R129 ;  /* 0x000000810e817220 */ /* 0x000fc40000410000 */
[----:B------:R-:W-:Y:S01]  /*9780*/  STS [R3+0x400], R82 ;  /* 0x0004005203007388 */ /* 0x000fe20000000800 */
[----:B------:R-:W-:Y:S01]  /*9790*/  FMUL.FTZ R128, R14, R128 ;  /* 0x000000800e807220 */ /* 0x000fe20000410000 */
[----:B------:R-:W-:Y:S02]  /*97a0*/  F2FP.BF16.PACK_AB R100, R101, R100 ;  /* 0x000000646564723e */ /* 0x000fe400000010ff */
[----:B------:R-:W-:Y:S01]  /*97b0*/  STS [R5+0x2080], R72 ;  /* 0x0020804805007388 */ /* 0x000fe20000000800 */
[----:B------:R-:W-:Y:S02]  /*97c0*/  F2FP.BF16.PACK_AB R102, R103, R102 ;  /* 0x000000666766723e */ /* 0x000fe400000010ff */
[----:B------:R-:W-:Y:S01]  /*97d0*/  IADD3 R25, R0, R5, RZ ;  /* 0x0000000500197210 */ /* 0x000fe20007ffe0ff */
[----:B------:R-:W-:Y:S01]  /*97e0*/  STS [R5+0x2480], R74 ;  /* 0x0024804a05007388 */ /* 0x000fe20000000800 */
[----:B------:R-:W-:Y:S02]  /*97f0*/  F2FP.BF16.PACK_AB R112, R113, R112 ;  /* 0x000000707170723e */ /* 0x000fe400000010ff */
[----:B------:R-:W-:Y:S01]  /*9800*/  F2FP.BF16.PACK_AB R114, R115, R114 ;  /* 0x000000727372723e */ /* 0x000fe200000010ff */
[----:B------:R-:W-:Y:S01]  /*9810*/  STS [R3+0x2000], R76 ;  /* 0x0020004c03007388 */ /* 0x000fe20000000800 */
[----:B------:R-:W-:-:S03]  /*9820*/  IADD3 R29, R3, R0, RZ ;  /* 0x00000000031d7210 */ /* 0x000fc60007ffe0ff */
[----:B------:R-:W-:Y:S01]  /*9830*/  STS [R3+0x2400], R78 ;  /* 0x0024004e03007388 */ /* 0x000fe20000000800 */
[----:B------:R-:W-:Y:S01]  /*9840*/  F2FP.BF16.PACK_AB R104, R105, R104 ;  /* 0x000000686968723e */ /* 0x000fe200000010ff */
[C---:B------:R-:W-:Y:S01]  /*9850*/  FMUL.FTZ R133, R14.reuse, R133 ;  /* 0x000000850e857220 */ /* 0x040fe20000410000 */
[----:B------:R-:W-:Y:S01]  /*9860*/  F2FP.BF16.PACK_AB R106, R107, R106 ;  /* 0x0000006a6b6a723e */ /* 0x000fe200000010ff */
[----:B------:R-:W-:Y:S01]  /*9870*/  STS [R15+0x80], R84 ;  /* 0x000080540f007388 */ /* 0x000fe20000000800 */
[C---:B------:R-:W-:Y:S01]  /*9880*/  FMUL.FTZ R132, R14.reuse, R132 ;  /* 0x000000840e847220 */ /* 0x040fe20000410000 */
[----:B------:R-:W-:Y:S02]  /*9890*/  F2FP.BF16.PACK_AB R108, R109, R108 ;  /* 0x0000006c6d6c723e */ /* 0x000fe400000010ff */
[----:B------:R-:W-:Y:S01]  /*98a0*/  STS [R15+0x480], R86 ;  /* 0x000480560f007388 */ /* 0x000fe20000000800 */
[----:B------:R-:W-:Y:S01]  /*98b0*/  F2FP.BF16.PACK_AB R110, R111, R110 ;  /* 0x0000006e6f6e723e */ /* 0x000fe200000010ff */
[----:B------:R-:W-:-:S02]  /*98c0*/  FMUL.FTZ R145, R14, R145 ;  /* 0x000000910e917220 */ /* 0x000fc40000410000 */
[----:B------:R-:W-:Y:S01]  /*98d0*/  STS [R21], R96 ;  /* 0x0000006015007388 */ /* 0x000fe20000000800 */
[----:B------:R-:W-:Y:S01]  /*98e0*/  FMUL.FTZ R144, R14, R144 ;  /* 0x000000900e907220 */ /* 0x000fe20000410000 */
[----:B------:R-:W-:Y:S02]  /*98f0*/  F2FP.BF16.PACK_AB R116, R117, R116 ;  /* 0x000000747574723e */ /* 0x000fe400000010ff */
[----:B------:R-:W-:Y:S01]  /*9900*/  STS [R21+0x400], R98 ;  /* 0x0004006215007388 */ /* 0x000fe20000000800 */
[----:B------:R-:W-:-:S03]  /*9910*/  F2FP.BF16.PACK_AB R118, R119, R118 ;  /* 0x000000767776723e */ /* 0x000fc600000010ff */
[----:B------:R-:W-:Y:S01]  /*9920*/  STS [R15+0x2080], R88 ;  /* 0x002080580f007388 */ /* 0x000fe20000000800 */
[----:B------:R-:W-:-:S03]  /*9930*/  F2FP.BF16.PACK_AB R128, R129, R128 ;  /* 0x000000808180723e */ /* 0x000fc600000010ff */
[----:B------:R-:W-:Y:S01]  /*9940*/  STS [R15+0x2480], R90 ;  /* 0x0024805a0f007388 */ /* 0x000fe20000000800 */
[----:B------:R-:W-:-:S03]  /*9950*/  F2FP.BF16.PACK_AB R130, R131, R130 ;  /* 0x000000828382723e */ /* 0x000fc600000010ff */
[----:B------:R-:W-:Y:S01]  /*9960*/  STS [R21+0x2000], R92 ;  /* 0x0020005c15007388 */ /* 0x000fe20000000800 */
[----:B------:R-:W-:-:S03]  /*9970*/  F2FP.BF16.PACK_AB R120, R121, R120 ;  /* 0x000000787978723e */ /* 0x000fc600000010ff */
[----:B------:R-:W-:Y:S01]  /*9980*/  STS [R21+0x2400], R94 ;  /* 0x0024005e15007388 */ /* 0x000fe20000000800 */
[----:B------:R-:W-:Y:S01]  /*9990*/  F2FP.BF16.PACK_AB R122, R123, R122 ;  /* 0x0000007a7b7a723e */ /* 0x000fe200000010ff */
[C---:B------:R-:W-:Y:S02]  /*99a0*/  FMUL.FTZ R149, R14.reuse, R149 ;  /* 0x000000950e957220 */ /* 0x040fe40000410000 */
        /* <DEDUP_REMOVED lines=24> */
[----:B------:R-:W-:Y:S01]  /*9b30*/  FMUL.FTZ R177, R14, R177 ;  /* 0x000000b10eb17220 */ /* 0x000fe20000410000 */
[----:B------:R-:W-:Y:S01]  /*9b40*/  F2FP.BF16.PACK_AB R142, R143, R142 ;  /* 0x0000008e8f8e723e */ /* 0x000fe200000010ff */
[----:B------:R-:W-:Y:S01]  /*9b50*/  IMAD.WIDE.U32 R8, R7, c[0x0][0x488], R8 ;  /* 0x0001220007087a25 */ /* 0x000fe200078e0008 */
[----:B------:R-:W-:Y:S01]  /*9b60*/  STS [R13+0x4000], R128 ;  /* 0x004000800d007388 */ /* 0x000fe20000000800 */
[----:B------:R-:W-:-:S02]  /*9b70*/  F2FP.BF16.PACK_AB R148, R149, R148 ;  /* 0x000000949594723e */ /* 0x000fc400000010ff */
[----:B------:R-:W-:Y:S01]  /*9b80*/  IMAD R6, R7, c[0x0][0x48c], R6 ;  /* 0x0001230007067a24 */ /* 0x000fe200078e0206 */
[----:B------:R-:W-:Y:S01]  /*9b90*/  STS [R13+0x4400], R130 ;  /* 0x004400820d007388 */ /* 0x000fe20000000800 */
        /* <DEDUP_REMOVED lines=17> */
[----:B------:R-:W-:Y:S02]  /*9cb0*/  F2FP.BF16.PACK_AB R166, R167, R166 ;  /* 0x000000a6a7a6723e */ /* 0x000fe400000010ff */
[----:B------:R-:W-:Y:S01]  /*9cc0*/  LEA R7, P0, R8, c[0x0][0x450], 0x2 ;  /* 0x0001140008077a11 */ /* 0x000fe200078010ff */
[----:B------:R-:W-:Y:S01]  /*9cd0*/  STS [R5+0x6080], R136 ;  /* 0x0060808805007388 */ /* 0x000fe20000000800 */
[----:B------:R-:W-:-:S03]  /*9ce0*/  IADD3 R9, R9, R6, RZ ;  /* 0x0000000609097210 */ /* 0x000fc60007ffe0ff */
[----:B------:R-:W-:Y:S01]  /*9cf0*/  STS [R5+0x6480], R138 ;  /* 0x0064808a05007388 */ /* 0x000fe20000000800 */
[----:B------:R-:W-:Y:S02]  /*9d00*/  F2FP.BF16.PACK_AB R14, R177, R14 ;  /* 0x0000000eb10e723e */ /* 0x000fe400000010ff */
[----:B------:R-:W-:Y:S01]  /*9d10*/  F2FP.BF16.PACK_AB R178, R179, R178 ;  /* 0x000000b2b3b2723e */ /* 0x000fe200000010ff */
[----:B------:R-:W-:Y:S01]  /*9d20*/  STS [R3+0x6000], R140 ;  /* 0x0060008c03007388 */ /* 0x000fe20000000800 */
[----:B------:R-:W-:-:S03]  /*9d30*/  F2FP.BF16.PACK_AB R168, R169, R168 ;  /* 0x000000a8a9a8723e */ /* 0x000fc600000010ff */
[----:B------:R2:W-:Y:S01]  /*9d40*/  STS [R3+0x6400], R142 ;  /* 0x0064008e03007388 */ /* 0x0005e20000000800 */
[----:B------:R-:W-:-:S03]  /*9d50*/  F2FP.BF16.PACK_AB R170, R171, R170 ;  /* 0x000000aaabaa723e */ /* 0x000fc600000010ff */
[----:B------:R-:W-:Y:S01]  /*9d60*/  STS [R15+0x4080], R148 ;  /* 0x004080940f007388 */ /* 0x000fe20000000800 */
[----:B------:R-:W-:-:S03]  /*9d70*/  F2FP.BF16.PACK_AB R174, R175, R174 ;  /* 0x000000aeafae723e */ /* 0x000fc600000010ff */
[----:B------:R-:W-:Y:S01]  /*9d80*/  STS [R15+0x4480], R150 ;  /* 0x004480960f007388 */ /* 0x000fe20000000800 */
[----:B------:R-:W-:-:S03]  /*9d90*/  LEA.HI.X R9, R8, c[0x0][0x454], R9, 0x2, P0 ;  /* 0x0001150008097a11 */ /* 0x000fc600000f1409 */
        /* <DEDUP_REMOVED lines=15> */
[----:B------:R-:W1:Y:S04]  /*9e90*/  SHFL.IDX PT, R31, R9, RZ, 0x1c1f ;  /* 0x001c1fff091f7589 */ /* 0x000e6800000e0000 */
[----:B------:R-:W-:Y:S06]  /*9ea0*/  BAR.SYNC.DEFER_BLOCKING 0x1, 0x80 ;  /* 0x0042000000007b1d */ /* 0x000fec0000010000 */
[----:B------:R-:W-:Y:S04]  /*9eb0*/  SHFL.IDX PT, R12, R7, 0x1, 0x1c1f ;  /* 0x003c1f00070c7f89 */ /* 0x000fe800000e0000 */
[----:B------:R-:W3:Y:S04]  /*9ec0*/  SHFL.IDX PT, R13, R9, 0x1, 0x1c1f ;  /* 0x003c1f00090d7f89 */ /* 0x000ee800000e0000 */
[----:B------:R-:W-:Y:S04]  /*9ed0*/  SHFL.IDX PT, R10, R7, 0x2, 0x1c1f ;  /* 0x005c1f00070a7f89 */ /* 0x000fe800000e0000 */
[----:B------:R-:W4:Y:S04]  /*9ee0*/  SHFL.IDX PT, R11, R9, 0x2, 0x1c1f ;  /* 0x005c1f00090b7f89 */ /* 0x000f2800000e0000 */
[----:B------:R-:W-:Y:S04]  /*9ef0*/  SHFL.IDX PT, R68, R7, 0x3, 0x1c1f ;  /* 0x007c1f0007447f89 */ /* 0x000fe800000e0000 */
[----:B------:R-:W4:Y:S01]  /*9f00*/  SHFL.IDX PT, R69, R9, 0x3, 0x1c1f ;  /* 0x007c1f0009457f89 */ /* 0x000f2200000e0000 */
[----:B--2---:R-:W-:-:S03]  /*9f10*/  SHF.L.U32 R3, R18, 0x1, RZ ;  /* 0x0000000112037819 */ /* 0x004fc600000006ff */
[----:B-1----:R-:W-:Y:S04]  /*9f20*/  @!P6 ST.E [R30.64], R27 ;  /* 0x0000001b1e00e985 */ /* 0x002fe8000c101916 */
[----:B---3--:R-:W-:Y:S04]  /*9f30*/  @!P5 ST.E [R12.64], R26 ;  /* 0x0000001a0c00d985 */ /* 0x008fe8000c101916 */
[----:B----4-:R-:W-:Y:S04]  /*9f40*/  @!P4 ST.E [R10.64], R23 ;  /* 0x000000170a00c985 */ /* 0x010fe8000c101916 */
[----:B------:R1:W-:Y:S04]  /*9f50*/  @!P3 ST.E [R68.64], R19 ;  /* 0x000000134400b985 */ /* 0x0003e8000c101916 */
[----:B------:R2:W3:Y:S04]  /*9f60*/  LDS.128 R64, [R3+0x880] ;  /* 0x0008800003407984 */ /* 0x0004e80000000c00 */
[----:B------:R2:W4:Y:S04]  /*9f70*/  LDS.128 R60, [R3+0x1080] ;  /* 0x00108000033c7984 */ /* 0x0005280000000c00 */
[----:B------:R2:W1:Y:S04]  /*9f80*/  LDS.128 R56, [R3+0x1880] ;  /* 0x0018800003387984 */ /* 0x0004680000000c00 */
[----:B------:R2:W1:Y:S04]  /*9f90*/  LDS.128 R52, [R3+0x2080] ;  /* 0x0020800003347984 */ /* 0x0004680000000c00 */
[----:B------:R2:W1:Y:S04]  /*9fa0*/  LDS.128 R48, [R3+0x2880] ;  /* 0x0028800003307984 */ /* 0x0004680000000c00 */
[----:B------:R2:W2:Y:S04]  /*9fb0*/  LDS.128 R44, [R3+0x3080] ;  /* 0x00308000032c7984 */ /* 0x0004a80000000c00 */
[----:B------:R1:W2:Y:S04]  /*9fc0*/  LDS.128 R40, [R3+0x3880] ;  /* 0x0038800003287984 */ /* 0x0002a80000000c00 */
[----:B------:R1:W2:Y:S04]  /*9fd0*/  LDS.128 R36, [R3+0x4880] ;  /* 0x0048800003247984 */ /* 0x0002a80000000c00 */
[----:B------:R1:W2:Y:S04]  /*9fe0*/  LDS.128 R32, [R3+0x5080] ;  /* 0x0050800003207984 */ /* 0x0002a80000000c00 */
[----:B------:R1:W2:Y:S04]  /*9ff0*/  LDS.128 R28, [R3+0x5880] ;  /* 0x00588000031c7984 */ /* 0x0002a80000000c00 */
[----:B------:R2:W2:Y:S04]  /*a000*/  LDS.128 R24, [R3+0x6080] ;  /* 0x0060800003187984 */ /* 0x0004a80000000c00 */
[----:B------:R2:W2:Y:S04]  /*a010*/  LDS.128 R20, [R3+0x6880] ;  /* 0x0068800003147984 */ /* 0x0004a80000000c00 */
[----:B------:R2:W2:Y:S04]  /*a020*/  LDS.128 R12, [R3+0x7080] ;  /* 0x00708000030c7984 */ /* 0x0004a80000000c00 */
[----:B------:R2:W2:Y:S01]  /*a030*/  LDS.128 R8, [R3+0x7880] ;  /* 0x0078800003087984 */ /* 0x0004a20000000c00 */
[----:B------:R-:W-:-:S02]  /*a040*/  IADD3 R5, R17, R4, RZ ;  /* 0x0000000411057210 */ /* 0x000fc40007ffe0ff */
[----:B------:R-:W-:-:S04]  /*a050*/  LEA R0, P0, R16, c[0x0][0x380], 0x1 ;  /* 0x0000e00010007a11 */ /* 0x000fc800078008ff */
[----:B-1----:R-:W-:Y:S02]  /*a060*/  LEA.HI.X R68, R16, c[0x0][0x384], R5, 0x1, P0 ;  /* 0x0000e10010447a11 */ /* 0x002fe400000f0c05 */
[----:B------:R-:W-:Y:S01]  /*a070*/  ISETP.GE.AND P0, PT, R252, R2, PT ;  /* 0x00000002fc00720c */ /* 0x000fe20003f06270 */
[----:B------:R1:W1:Y:S01]  /*a080*/  SHFL.IDX PT, R70, R0, RZ, 0x181f ;  /* 0x00181fff00467589 */ /* 0x00026200000e0000 */
[----:B------:R-:W-:Y:S03]  /*a090*/  BSSY B0, `(.L_x_647) ;  /* 0x000000e000007945 */ /* 0x000fe60003800000 */
[----:B------:R1:W1:Y:S08]  /*a0a0*/  SHFL.IDX PT, R71, R68, RZ, 0x181f ;  /* 0x00181fff44477589 */ /* 0x00027000000e0000 */
[----:B------:R-:W-:Y:S05]  /*a0b0*/  @P0 BRA `(.L_x_648) ;  /* 0x000000b000000947 */ /* 0x000fea0003800000 */
[----:B---34-:R-:W3:Y:S01]  /*a0c0*/  LDS.128 R16, [R3+0x80] ;  /* 0x0000800003107984 */ /* 0x018ee20000000c00 */
[----:B-----5:R-:W-:-:S02]  /*a0d0*/  ISETP.GE.AND P0, PT, R75, c[0x0][0x3c8], PT ;  /* 0x0000f2004b007a0c */ /* 0x020fc40003f06270 */
[----:B------:R-:W-:Y:S01]  /*a0e0*/  ISETP.GE.AND P1, PT, R172, c[0x0][0x3c8], PT ;  /* 0x0000f200ac007a0c */ /* 0x000fe20003f26270 */
[----:B------:R-:W4:Y:S10]  /*a0f0*/  LDS.128 R4, [R3+0x4080] ;  /* 0x0040800003047984 */ /* 0x000f340000000c00 */
[----:B------:R-:W-:-:S02]  /*a100*/  @!P0 SHF.R.S32.HI R69, RZ, 0x1f, R75 ;  /* 0x0000001fff458819 */ /* 0x000fc4000001144b */
[----:B-1----:R-:W-:Y:S02]  /*a110*/  @!P1 IMAD.WIDE R72, R172, 0x2, R70 ;  /* 0x00000002ac489825 */ /* 0x002fe400078e0246 */
[----:B------:R-:W-:-:S04]  /*a120*/  @!P0 LEA.HI R69, R69, R75, RZ, 0x3 ;  /* 0x0000004b45458211 */ /* 0x000fc800078f18ff */
[----:B------:R-:W-:-:S05]  /*a130*/  @!P0 LOP3.LUT R69, R69, 0xfffffff8, RZ, 0xc0, !PT ;  /* 0xfffffff845458812 */ /* 0x000fca00078ec0ff */
[----:B------:R-:W-:Y:S01]  /*a140*/  @!P0 IMAD.WIDE R70, R69, 0x2, R70 ;  /* 0x0000000245468825 */ /* 0x000fe200078e0246 */
[----:B---3--:R1:W-:Y:S04]  /*a150*/  @!P1 ST.E.128 [R72.64], R16 ;  /* 0x0000001048009985 */ /* 0x0083e8000c101d16 */
[----:B----4-:R1:W-:Y:S02]  /*a160*/  @!P0 ST.E.128 [R70.64], R4 ;  /* 0x0000000446008985 */ /* 0x0103e4000c101d16 */
.L_x_648:
[----:B---34-:R-:W-:Y:S05]  /*a170*/  BSYNC B0 ;  /* 0x0000000000007941 */ /* 0x018fea0003800000 */
.L_x_647:
[----:B--2---:R-:W-:Y:S01]  /*a180*/  IADD3 R3, R252, 0x10, RZ ;  /* 0x00000010fc037810 */ /* 0x004fe20007ffe0ff */
[----:B-1----:R1:W2:Y:S01]  /*a190*/  SHFL.IDX PT, R5, R68, 0x1, 0x181f ;  /* 0x00381f0044057f89 */ /* 0x0022a200000e0000 */
[----:B------:R-:W-:Y:S02]  /*a1a0*/  BSSY B0, `(.L_x_649) ;  /* 0x000000d000007945 */ /* 0x000fe40003800000 */
[----:B------:R-:W-:Y:S01]  /*a1b0*/  ISETP.GE.AND P0, PT, R3, R2, PT ;  /* 0x000000020300720c */ /* 0x000fe20003f06270 */
[----:B------:R1:W3:-:S12]  /*a1c0*/  SHFL.IDX PT, R4, R0, 0x1, 0x181f ;  /* 0x00381f0000047f89 */ /* 0x0002d800000e0000 */
[----:B------:R-:W-:Y:S05]  /*a1d0*/  @P0 BRA `(.L_x_650) ;  /* 0x0000009000000947 */ /* 0x000fea0003800000 */
[----:B-----5:R-:W-:Y:S02]  /*a1e0*/  ISETP.GE.AND P0, PT, R75, c[0x0][0x3c8], PT ;  /* 0x0000f2004b007a0c */ /* 0x020fe40003f06270 */
        /* <DEDUP_REMOVED lines=8> */
.L_x_650:
[----:B------:R-:W-:Y:S05]  /*a270*/  BSYNC B0 ;  /* 0x0000000000007941 */ /* 0x000fea0003800000 */
.L_x_649:
[----:B------:R-:W-:Y:S01]  /*a280*/  IADD3 R3, R252, 0x20, RZ ;  /* 0x00000020fc037810 */ /* 0x000fe20007ffe0ff */
[----:B--2---:R2:W4:Y:S01]  /*a290*/  SHFL.IDX PT, R5, R68, 0x2, 0x181f ;  /* 0x00581f0044057f89 */ /* 0x00452200000e0000 */
[----:B------:R-:W-:Y:S02]  /*a2a0*/  BSSY B0, `(.L_x_651) ;  /* 0x000000d000007945 */ /* 0x000fe40003800000 */
[----:B------:R-:W-:Y:S01]  /*a2b0*/  ISETP.GE.AND P0, PT, R3, R2, PT ;  /* 0x000000020300720c */ /* 0x000fe20003f06270 */
[----:B---3--:R2:W3:-:S12]  /*a2c0*/  SHFL.IDX PT, R4, R0, 0x2, 0x181f ;  /* 0x00581f0000047f89 */ /* 0x0084d800000e0000 */
[----:B------:R-:W-:Y:S05]  /*a2d0*/  @P0 BRA `(.L_x_652) ;  /* 0x0000009000000947 */ /* 0x000fea0003800000 */
[----:B-----5:R-:W-:Y:S02]  /*a2e0*/  ISETP.GE.AND P0, PT, R75, c[0x0][0x3c8], PT ;  /* 0x0000f2004b007a0c */ /* 0x020fe40003f06270 */
        /* <DEDUP_REMOVED lines=8> */
.L_x_652:
[----:B------:R-:W-:Y:S05]  /*a370*/  BSYNC B0 ;  /* 0x0000000000007941 */ /* 0x000fea0003800000 */
.L_x_651:
[----:B------:R-:W-:Y:S01]  /*a380*/  IADD3 R3, R252, 0x30, RZ ;  /* 0x00000030fc037810 */ /* 0x000fe20007ffe0ff */
[----:B---34-:R3:W4:Y:S01]  /*a390*/  SHFL.IDX PT, R5, R68, 0x3, 0x181f ;  /* 0x00781f0044057f89 */ /* 0x01872200000e0000 */
[----:B------:R-:W-:Y:S02]  /*a3a0*/  BSSY B0, `(.L_x_653) ;  /* 0x000000d000007945 */ /* 0x000fe40003800000 */
[----:B------:R-:W-:Y:S01]  /*a3b0*/  ISETP.GE.AND P0, PT, R3, R2, PT ;  /* 0x000000020300720c */ /* 0x000fe20003f06270 */
[----:B------:R3:W1:-:S12]  /*a3c0*/  SHFL.IDX PT, R4, R0, 0x3, 0x181f ;  /* 0x00781f0000047f89 */ /* 0x00065800000e0000 */
[----:B------:R-:W-:Y:S05]  /*a3d0*/  @P0 BRA `(.L_x_654) ;  /* 0x0000009000000947 */ /* 0x000fea0003800000 */
[----:B-----5:R-:W-:Y:S02]  /*a3e0*/  ISETP.GE.AND P0, PT, R75, c[0x0][0x3c8], PT ;  /* 0x0000f2004b007a0c */ /* 0x020fe40003f06270 */
[----:B------:R-:W-:-:S11]  /*a3f0*/  ISETP.GE.AND P1, PT, R172, c[0x0][0x3c8], PT ;  /* 0x0000f200ac007a0c */ /* 0x000fd60003f26270 */
[----:B------:R-:W-:Y:S02]  /*a400*/  @!P0 SHF.R.S32.HI R3, RZ, 0x1f, R75 ;  /* 0x0000001fff038819 */ /* 0x000fe4000001144b */
[----:B-1--4-:R-:W-:Y:S02]  /*a410*/  @!P1 IMAD.WIDE R6, R172, 0x2, R4 ;  /* 0x00000002ac069825 */ /* 0x012fe400078e0204 */
[----:B------:R-:W-:-:S03]  /*a420*/  @!P0 LEA.HI R3, R3, R75, RZ, 0x3 ;  /* 0x0000004b03038211 */ /* 0x000fc600078f18ff */
[----:B------:R1:W-:Y:S01]  /*a430*/  @!P1 ST.E.128 [R6.64], R56 ;  /* 0x0000003806009985 */ /* 0x0003e2000c101d16 */
[----:B------:R-:W-:-:S05]  /*a440*/  @!P0 LOP3.LUT R3, R3, 0xfffffff8, RZ, 0xc0, !PT ;  /* 0xfffffff803038812 */ /* 0x000fca00078ec0ff */
[----:B------:R-:W-:-:S05]  /*a450*/  @!P0 IMAD.WIDE R4, R3, 0x2, R4 ;  /* 0x0000000203048825 */ /* 0x000fca00078e0204 */
[----:B------:R1:W-:Y:S02]  /*a460*/  @!P0 ST.E.128 [R4.64], R28 ;  /* 0x0000001c04008985 */ /* 0x0003e4000c101d16 */
.L_x_654:
[----:B------:R-:W-:Y:S05]  /*a470*/  BSYNC B0 ;  /* 0x0000000000007941 */ /* 0x000fea0003800000 */
.L_x_653:
[----:B------:R-:W-:Y:S01]  /*a480*/  IADD3 R3, R252, 0x40, RZ ;  /* 0x00000040fc037810 */ /* 0x000fe20007ffe0ff */
[----:B-1--4-:R1:W4:Y:S01]  /*a490*/  SHFL.IDX PT, R5, R68, 0x4, 0x181f ;  /* 0x00981f0044057f89 */ /* 0x01232200000e0000 */
[----:B------:R-:W-:Y:S02]  /*a4a0*/  BSSY B0, `(.L_x_655) ;  /* 0x000000d000007945 */ /* 0x000fe40003800000 */
[----:B------:R-:W-:Y:S01]  /*a4b0*/  ISETP.GE.AND P0, PT, R3, R2, PT ;  /* 0x000000020300720c */ /* 0x000fe20003f06270 */
[----:B------:R1:W2:-:S12]  /*a4c0*/  SHFL.IDX PT, R4, R0, 0x4, 0x181f ;  /* 0x00981f0000047f89 */ /* 0x00029800000e0000 */
[----:B------:R-:W-:Y:S05]  /*a4d0*/  @P0 BRA `(.L_x_656) ;  /* 0x0000009000000947 */ /* 0x000fea0003800000 */
[----:B-----5:R-:W-:Y:S02]  /*a4e0*/  ISETP.GE.AND P0, PT, R75, c[0x0][0x3c8], PT ;  /* 0x0000f2004b007a0c */ /* 0x020fe40003f06270 */
[----:B------:R-:W-:-:S11]  /*a4f0*/  ISETP.GE.AND P1, PT, R172, c[0x0][0x3c8], PT ;  /* 0x0000f200ac007a0c */ /* 0x000fd60003f26270 */
[----:B------:R-:W-:Y:S02]  /*a500*/  @!P0 SHF.R.S32.HI R3, RZ, 0x1f, R75 ;  /* 0x0000001fff038819 */ /* 0x000fe4000001144b */
[----:B--2-4-:R-:W-:Y:S02]  /*a510*/  @!P1 IMAD.WIDE R6, R172, 0x2, R4 ;  /* 0x00000002ac069825 */ /* 0x014fe400078e0204 */
[----:B------:R-:W-:-:S03]  /*a520*/  @!P0 LEA.HI R3, R3, R75, RZ, 0x3 ;  /* 0x0000004b03038211 */ /* 0x000fc600078f18ff */
[----:B------:R2:W-:Y:S01]  /*a530*/  @!P1 ST.E.128 [R6.64], R52 ;  /* 0x0000003406009985 */ /* 0x0005e2000c101d16 */
[----:B------:R-:W-:-:S05]  /*a540*/  @!P0 LOP3.LUT R3, R3, 0xfffffff8, RZ, 0xc0, !PT ;  /* 0xfffffff803038812 */ /* 0x000fca00078ec0ff */
[----:B------:R-:W-:-:S05]  /*a550*/  @!P0 IMAD.WIDE R4, R3, 0x2, R4 ;  /* 0x0000000203048825 */ /* 0x000fca00078e0204 */
[----:B------:R2:W-:Y:S02]  /*a560*/  @!P0 ST.E.128 [R4.64], R24 ;  /* 0x0000001804008985 */ /* 0x0005e4000c101d16 */
.L_x_656:
[----:B------:R-:W-:Y:S05]  /*a570*/  BSYNC B0 ;  /* 0x0000000000007941 */ /* 0x000fea0003800000 */
.L_x_655:
[----:B------:R-:W-:Y:S01]  /*a580*/  IADD3 R3, R252, 0x50, RZ ;  /* 0x00000050fc037810 */ /* 0x000fe20007ffe0ff */
[----:B--2-4-:R2:W4:Y:S01]  /*a590*/  SHFL.IDX PT, R5, R68, 0x5, 0x181f ;  /* 0x00b81f0044057f89 */ /* 0x01452200000e0000 */
        /* <DEDUP_REMOVED lines=13> */
.L_x_658:
[----:B------:R-:W-:Y:S05]  /*a670*/  BSYNC B0 ;  /* 0x0000000000007941 */ /* 0x000fea0003800000 */
.L_x_657:
        /* <DEDUP_REMOVED lines=15> */
.L_x_660:
[----:B------:R-:W-:Y:S05]  /*a770*/  BSYNC B0 ;  /* 0x0000000000007941 */ /* 0x000fea0003800000 */
.L_x_659:
[----:B------:R-:W-:Y:S01]  /*a780*/  IADD3 R3, R252, 0x70, RZ ;  /* 0x00000070fc037810 */ /* 0x000fe20007ffe0ff */
[----:B--2-4-:R2:W4:Y:S03]  /*a790*/  SHFL.IDX PT, R5, R68, 0x7, 0x181f ;  /* 0x00f81f0044057f89 */ /* 0x01452600000e0000 */
[----:B------:R-:W-:Y:S01]  /*a7a0*/  ISETP.GE.AND P0, PT, R3, R2, PT ;  /* 0x000000020300720c */ /* 0x000fe20003f06270 */
[----:B------:R2:W1:-:S12]  /*a7b0*/  SHFL.IDX PT, R4, R0, 0x7, 0x181f ;  /* 0x00f81f0000047f89 */ /* 0x00045800000e0000 */
[----:B------:R-:W-:Y:S05]  /*a7c0*/  @P0 EXIT ;  /* 0x000000000000094d */ /* 0x000fea0003800000 */
[----:B-----5:R-:W-:-:S13]  /*a7d0*/  ISETP.GE.AND P0, PT, R172, c[0x0][0x3c8], PT ;  /* 0x0000f200ac007a0c */ /* 0x020fda0003f06270 */
[----:B-1--4-:R-:W-:-:S05]  /*a7e0*/  @!P0 IMAD.WIDE R2, R172, 0x2, R4 ;  /* 0x00000002ac028825 */ /* 0x012fca00078e0204 */
[----:B------:R1:W-:Y:S01]  /*a7f0*/  @!P0 ST.E.128 [R2.64], R40 ;  /* 0x0000002802008985 */ /* 0x0003e2000c101d16 */
[----:B------:R-:W-:-:S13]  /*a800*/  ISETP.GE.AND P0, PT, R75, c[0x0][0x3c8], PT ;  /* 0x0000f2004b007a0c */ /* 0x000fda0003f06270 */
[----:B------:R-:W-:Y:S05]  /*a810*/  @P0 EXIT ;  /* 0x000000000000094d */ /* 0x000fea0003800000 */
[----:B--23--:R-:W-:-:S04]  /*a820*/  SHF.R.S32.HI R0, RZ, 0x1f, R75 ;  /* 0x0000001fff007819 */ /* 0x00cfc8000001144b */
[----:B------:R-:W-:-:S04]  /*a830*/  LEA.HI R0, R0, R75, RZ, 0x3 ;  /* 0x0000004b00007211 */ /* 0x000fc800078f18ff */
[----:B-1----:R-:W-:-:S05]  /*a840*/  LOP3.LUT R3, R0, 0xfffffff8, RZ, 0xc0, !PT ;  /* 0xfffffff800037812 */ /* 0x002fca00078ec0ff */
[----:B------:R-:W-:-:S05]  /*a850*/  IMAD.WIDE R4, R3, 0x2, R4 ;  /* 0x0000000203047825 */ /* 0x000fca00078e0204 */
[----:B------:R-:W-:Y:S01]  /*a860*/  ST.E.128 [R4.64], R8 ;  /* 0x0000000804007985 */ /* 0x000fe2000c101d16 */
[----:B------:R-:W-:Y:S05]  /*a870*/  EXIT ;  /* 0x000000000000794d */ /* 0x000fea0003800000 */
.L_x_661:
        /* <DEDUP_REMOVED lines=16> */
.L_x_1835:


//--------------------- .text._ZN7cutlass13device_kernelIN5flash19enable_sm80_to_sm89INS1_16FlashAttnFwdSm80INS1_25CollectiveMainloopFwdSm80ILi4ELi1ELb0EN4cute5tupleIJNS5_1CILi128EEENS7_ILi64EEES8_EEELi128ENS_10bfloat16_tEfNS_4arch4Sm80ELb0ELb0ELb0ELb1ELb0ELb0ELb1ELb0EEENS1_21CollectiveEpilogueFwdINS6_IJS8_S8_S9_EEENS6_IJNS7_ILi1EEESH_SH_EEESB_SD_Li128ELb1ELb1ELb0ELb0EEENS1_19SingleTileSchedulerILb1ELb0ELb1ELi128EEEEEEEEEvNT_6ParamsE --------------------------
	.section	.text._ZN7cutlass13device_kernelIN5flash19enable_sm80_to_sm89INS1_16FlashAttnFwdSm80INS1_25CollectiveMainloopFwdSm80ILi4ELi1ELb0EN4cute5tupleIJNS5_1CILi128EEENS7_ILi64EEES8_EEELi128ENS_10bfloat16_tEfNS_4arch4Sm80ELb0ELb0ELb0ELb1ELb0ELb0ELb1ELb0EEENS1_21CollectiveEpilogueFwdINS6_IJS8_S8_S9_EEENS6_IJNS7_ILi1EEESH_SH_EEESB_SD_Li128ELb1ELb1ELb0ELb0EEENS1_19SingleTileSchedulerILb1ELb0ELb1ELi128EEEEEEEEEvNT_6ParamsE,"ax",@progbits
	.sectioninfo	@"SHI_REGISTERS=255"
	.align	128
.text._ZN7cutlass13device_kernelIN5flash19enable_sm80_to_sm89INS1_16FlashAttnFwdSm80INS1_25CollectiveMainloopFwdSm80ILi4ELi1ELb0EN4cute5tupleIJNS5_1CILi128EEENS7_ILi64EEES8_EEELi128ENS_10bfloat16_tEfNS_4arch4Sm80ELb0ELb0ELb0ELb1ELb0ELb0ELb1ELb0EEENS1_21CollectiveEpilogueFwdINS6_IJS8_S8_S9_EEENS6_IJNS7_ILi1EEESH_SH_EEESB_SD_Li128ELb1ELb1ELb0ELb0EEENS1_19SingleTileSchedulerILb1ELb0ELb1ELi128EEEEEEEEEvNT_6ParamsE:
        .type           _ZN7cutlass13device_kernelIN5flash19enable_sm80_to_sm89INS1_16FlashAttnFwdSm80INS1_25CollectiveMainloopFwdSm80ILi4ELi1ELb0EN4cute5tupleIJNS5_1CILi128EEENS7_ILi64EEES8_EEELi128ENS_10bfloat16_tEfNS_4arch4Sm80ELb0ELb0ELb0ELb1ELb0ELb0ELb1ELb0EEENS1_21CollectiveEpilogueFwdINS6_IJS8_S8_S9_EEENS6_IJNS7_ILi1EEESH_SH_EEESB_SD_Li128ELb1ELb1ELb0ELb0EEENS1_19SingleTileSchedulerILb1ELb0ELb1ELi128EEEEEEEEEvNT_6ParamsE,@function
        .size           _ZN7cutlass13device_kernelIN5flash19enable_sm80_to_sm89INS1_16FlashAttnFwdSm80INS1_25CollectiveMainloopFwdSm80ILi4ELi1ELb0EN4cute5tupleIJNS5_1CILi128EEENS7_ILi64EEES8_EEELi128ENS_10bfloat16_tEfNS_4arch4Sm80ELb0ELb0ELb0ELb1ELb0ELb0ELb1ELb0EEENS1_21CollectiveEpilogueFwdINS6_IJS8_S8_S9_EEENS6_IJNS7_ILi1EEESH_SH_EEESB_SD_Li128ELb1ELb1ELb0ELb0EEENS1_19SingleTileSchedulerILb1ELb0ELb1ELi128EEEEEEEEEvNT_6ParamsE,(.L_x_1836 - _ZN7cutlass13device_kernelIN5flash19enable_sm80_to_sm89INS1_16FlashAttnFwdSm80INS1_25CollectiveMainloopFwdSm80ILi4ELi1ELb0EN4cute5tupleIJNS5_1CILi128EEENS7_ILi64EEES8_EEELi128ENS_10bfloat16_tEfNS_4arch4Sm80ELb0ELb0ELb0ELb1ELb0ELb0ELb1ELb0EEENS1_21CollectiveEpilogueFwdINS6_IJS8_S8_S9_EEENS6_IJNS7_ILi1EEESH_SH_EEESB_SD_Li128ELb1ELb1ELb0ELb0EEENS1_19SingleTileSchedulerILb1ELb0ELb1ELi128EEEEEEEEEvNT_6ParamsE)
        .other          _ZN7cutlass13device_kernelIN5flash19enable_sm80_to_sm89INS1_16FlashAttnFwdSm80INS1_25CollectiveMainloopFwdSm80ILi4ELi1ELb0EN4cute5tupleIJNS5_1CILi128EEENS7_ILi64EEES8_EEELi128ENS_10bfloat16_tEfNS_4arch4Sm80ELb0ELb0ELb0ELb1ELb0ELb0ELb1ELb0EEENS1_21CollectiveEpilogueFwdINS6_IJS8_S8_S9_EEENS6_IJNS7_ILi1EEESH_SH_EEESB_SD_Li128ELb1ELb1ELb0ELb0EEENS1_19SingleTileSchedulerILb1ELb0ELb1ELi128EEEEEEEEEvNT_6ParamsE,@"STO_CUDA_ENTRY STV_DEFAULT"
_ZN7cutlass13device_kernelIN5flash19enable_sm80_to_sm89INS1_16FlashAttnFwdSm80INS1_25CollectiveMainloopFwdSm80ILi4ELi1ELb0EN4cute5tupleIJNS5_1CILi128EEENS7_ILi64EEES8_EEELi128ENS_10bfloat16_tEfNS_4arch4Sm80ELb0ELb0ELb0ELb1ELb0ELb0ELb1ELb0EEENS1_21CollectiveEpilogueFwdINS6_IJS8_S8_S9_EEENS6_IJNS7_ILi1EEESH_SH_EEESB_SD_Li128ELb1ELb1ELb0ELb0EEENS1_19SingleTileSchedulerILb1ELb0ELb1ELi128EEEEEEEEEvNT_6ParamsE:
        /* <DEDUP_REMOVED lines=17> */
.L_x_663:
        /* <DEDUP_REMOVED lines=8> */
.L_x_665:
[----:B------:R-:W-:-:S05]  /*0190*/  MOV R0, c[0x0][0x54c] ;  /* 0x0001530000007a02 */ /* 0x000fca0000000f00 */
.L_x_664:
[----:B-----5:R-:W-:Y:S01]  /*01a0*/  IMAD R0, R0, c[0x0][0x548], RZ ;  /* 0x0001520000007a24 */ /* 0x020fe200078e02ff */
[----:B-1----:R-:W-:-:S04]  /*01b0*/  SHF.L.U32 R2, R32, 0x7, RZ ;  /* 0x0000000720027819 */ /* 0x002fc800000006ff */
[----:B------:R-:W-:-:S04]  /*01c0*/  ISETP.GE.AND P0, PT, R2, R0, PT ;  /* 0x000000000200720c */ /* 0x000fc80003f06270 */
[----:B------:R-:W-:-:S05]  /*01d0*/  SEL R0, R5, 0xffffffff, !P0 ;  /* 0xffffffff05007807 */ /* 0x000fca0004000000 */
[----:B------:R1:W-:Y:S01]  /*01e0*/  STL [R1+0x40], R0 ;  /* 0x0000400001007387 */ /* 0x0003e20000100800 */
[----:B------:R-:W-:Y:S05]  /*01f0*/  BRA `(.L_x_666) ;  /* 0x0000013000007947 */ /* 0x000fea0003800000 */
.L_x_662:
[----:B---3--:R-:W-:-:S04]  /*0200*/  ISETP.NE.U32.AND P0, PT, RZ, c[0x0][0x568], PT ;  /* 0x00015a00ff007a0c */ /* 0x008fc80003f05070 */
[----:B------:R-:W-:-:S13]  /*0210*/  ISETP.NE.AND.EX P0, PT, RZ, c[0x0][0x56c], PT, P0 ;  /* 0x00015b00ff007a0c */ /* 0x000fda0003f05300 */
[----:B------:R-:W-:Y:S05]  /*0220*/  @!P0 BRA `(.L_x_667) ;  /* 0x0000002000008947 */ /* 0x000fea0003800000 */
[----:B------:R1:W5:Y:S01]  /*0230*/  LDG.E R0, [R2.64] ;  /* 0x0000001002007981 */ /* 0x000362000c1e1900 */
[----:B------:R-:W-:Y:S05]  /*0240*/  BRA `(.L_x_668) ;  /* 0x0000009000007947 */ /* 0x000fea0003800000 */
.L_x_667:
        /* <DEDUP_REMOVED lines=8> */
.L_x_669:
[----:B------:R-:W-:-:S05]  /*02d0*/  MOV R0, c[0x0][0x54c] ;  /* 0x0001530000007a02 */ /* 0x000fca0000000f00 */
.L_x_668:
[----:B-----5:R-:W-:Y:S01]  /*02e0*/  IMAD R0, R0, c[0x0][0x548], RZ ;  /* 0x0001520000007a24 */ /* 0x020fe200078e02ff */
[----:B-1----:R-:W-:-:S04]  /*02f0*/  SHF.L.U32 R2, R32, 0x7, RZ ;  /* 0x0000000720027819 */ /* 0x002fc800000006ff */
[----:B------:R-:W-:-:S04]  /*0300*/  ISETP.GE.AND P0, PT, R2, R0, PT ;  /* 0x000000000200720c */ /* 0x000fc80003f06270 */
[----:B------:R-:W-:-:S05]  /*0310*/  SEL R0, R5, 0xffffffff, !P0 ;  /* 0xffffffff05007807 */ /* 0x000fca0004000000 */
[----:B------:R1:W-:Y:S04]  /*0320*/  STL [R1+0x40], R0 ;  /* 0x0000400001007387 */ /* 0x0003e80000100800 */
.L_x_666:
[----:B------:R-:W2:Y:S02]  /*0330*/  LDL R60, [R1+0x40] ;  /* 0x00004000013c7983 */ /* 0x000ea40000100800 */
[----:B--2---:R-:W-:-:S13]  /*0340*/  ISETP.GE.AND P0, PT, R60, RZ, PT ;  /* 0x000000ff3c00720c */ /* 0x004fda0003f06270 */
        /* <DEDUP_REMOVED lines=9> */
[----:B------:R-:W-:Y:S01]  /*03e0*/  @P1 IMAD.WIDE R2, R60, R10, c[0x0][0x370] ;  /* 0x0000dc003c021625 */ /* 0x000fe200078e020a */
[----:B------:R-:W-:-:S03]  /*03f0*/  CS2R R8, SRZ ;  /* 0x0000000000087805 */ /* 0x000fc6000001ff00 */
[----:B------:R-:W-:Y:S01]  /*0400*/  IMAD.MOV.U32 R20, RZ, RZ, c[0x0][0x168] ;  /* 0x00005a00ff147624 */ /* 0x000fe200078e00ff */
[----:B-1----:R1:W2:Y:S01]  /*0410*/  @P1 LDG.E R0, [R2.64] ;  /* 0x0000001002001981 */ /* 0x0022a2000c1e1900 */
        /* <DEDUP_REMOVED lines=11> */
[----:B------:R1:W2:Y:S04]  /*04d0*/  LDG.E R0, [R4.64] ;  /* 0x0000001004007981 */ /* 0x0002a8000c1e1900 */
[----:B-1----:R-:W2:Y:S02]  /*04e0*/  LDG.E R4, [R4.64+0x4] ;  /* 0x0000041004047981 */ /* 0x002ea4000c1e1900 */
[----:B--2--5:R-:W-:-:S02]  /*04f0*/  IADD3 R20, -R0, R4, RZ ;  /* 0x0000000400147210 */ /* 0x024fc40007ffe1ff */
.L_x_670:
[----:B------:R-:W-:-:S04]  /*0500*/  ISETP.NE.U32.AND P0, PT, RZ, c[0x0][0x368], PT ;  /* 0x0000da00ff007a0c */ /* 0x000fc80003f05070 */
[----:B------:R-:W-:-:S13]  /*0510*/  ISETP.NE.AND.EX P0, PT, RZ, c[0x0][0x36c], PT, P0 ;  /* 0x0000db00ff007a0c */ /* 0x000fda0003f05300 */
[----:B------:R-:W-:Y:S05]  /*0520*/  @!P0 BRA `(.L_x_671) ;  /* 0x0000004000008947 */ /* 0x000fea0003800000 */
[----:B------:R-:W-:-:S05]  /*0530*/  IMAD.WIDE R2, R60, R10, c[0x0][0x368] ;  /* 0x0000da003c027625 */ /* 0x000fca00078e020a */
[----:B------:R-:W2:Y:S02]  /*0540*/  LDG.E R0, [R2.64] ;  /* 0x0000001002007981 */ /* 0x000ea4000c1e1900 */
[----:B--2---:R1:W2:Y:S02]  /*0550*/  R2UR UR19, R0 ;  /* 0x00000000001373c2 */ /* 0x0042a400000e0000 */
[----:B-12---:R-:W-:Y:S05]  /*0560*/  BRA `(.L_x_672) ;  /* 0x0000006000007947 */ /* 0x006fea0003800000 */
.L_x_671:
[----:B------:R-:W-:Y:S05]  /*0570*/  @!P4 BRA `(.L_x_672) ;  /* 0x000000500000c947 */ /* 0x000fea0003800000 */
[----:B------:R1:W2:Y:S04]  /*0580*/  LDG.E R0, [R2.64] ;  /* 0x0000001002007981 */ /* 0x0002a8000c1e1900 */
[----:B-1----:R-:W3:Y:S01]  /*0590*/  LDG.E R2, [R2.64+0x4] ;  /* 0x0000041002027981 */ /* 0x002ee2000c1e1900 */
[----:B--2---:R-:W1:Y:S08]  /*05a0*/  R2UR UR5, R0 ;  /* 0x00000000000573c2 */ /* 0x004e7000000e0000 */
[----:B---3--:R-:W1:Y:S02]  /*05b0*/  R2UR UR6, R2 ;  /* 0x00000000020673c2 */ /* 0x008e6400000e0000 */
[----:B-1----:R-:W-:-:S06]  /*05c0*/  UIADD3 UR19, -UR5, UR6, URZ ;  /* 0x0000000605137290 */ /* 0x002fcc000fffe13f */
.L_x_672:
[----:B------:R-:W-:Y:S01]  /*05d0*/  UIADD3 UR19, -UR4, UR19, URZ ;  /* 0x0000001304137290 */ /* 0x000fe2000fffe13f */
[----:B-----5:R-:W-:Y:S01]  /*05e0*/  IADD3 R9, R9, UR4, RZ ;  /* 0x0000000409097c10 */ /* 0x020fe2000fffe0ff */
[----:B------:R-:W-:Y:S01]  /*05f0*/  CS2R R14, SRZ ;  /* 0x00000000000e7805 */ /* 0x000fe2000001ff00 */
[----:B------:R-:W-:Y:S01]  /*0600*/  PLOP3.LUT P0, PT, PT, PT, PT, 0x80, 0x0 ;  /* 0x000000000000781c */ /* 0x000fe20003f0f070 */
[----:B------:R-:W-:Y:S01]  /*0610*/  UISETP.GE.AND UP0, UPT, UR19, 0x1, UPT ;  /* 0x000000011300788c */ /* 0x000fe2000bf06270 */
[----:B------:R-:W-:Y:S01]  /*0620*/  IMAD.MOV.U32 R166, RZ, RZ, RZ ;  /* 0x000000ffffa67224 */ /* 0x000fe200078e00ff */
[----:B------:R-:W-:Y:S01]  /*0630*/  UIADD3 UR4, UR19, 0x3f, URZ ;  /* 0x0000003f13047890 */ /* 0x000fe2000fffe03f */
[----:B------:R-:W-:Y:S01]  /*0640*/  IMAD.MOV.U32 R164, RZ, RZ, RZ ;  /* 0x000000ffffa47224 */ /* 0x000fe200078e00ff */
[----:B------:R-:W-:Y:S01]  /*0650*/  CS2R R170, SRZ ;  /* 0x0000000000aa7805 */ /* 0x000fe2000001ff00 */
[----:B------:R-:W-:Y:S01]  /*0660*/  CS2R R168, SRZ ;  /* 0x0000000000a87805 */ /* 0x000fe2000001ff00 */
[----:B------:R-:W-:Y:S01]  /*0670*/  PLOP3.LUT P1, PT, PT, PT, UP0, 0x80, 0x0 ;  /* 0x000000000000781c */ /* 0x000fe20003f2f008 */
[----:B------:R-:W-:Y:S01]  /*0680*/  USHF.R.S32.HI UR18, URZ, 0x1f, UR4 ;  /* 0x0000001f3f127899 */ /* 0x000fe20008011404 */
[----:B------:R-:W-:Y:S01]  /*0690*/  CS2R R16, SRZ ;  /* 0x0000000000107805 */ /* 0x000fe2000001ff00 */
[----:B------:R-:W-:Y:S01]  /*06a0*/  MOV R202, RZ ;  /* 0x000000ff00ca7202 */ /* 0x000fe20000000f00 */
[----:B------:R-:W-:Y:S01]  /*06b0*/  CS2R R200, SRZ ;  /* 0x0000000000c87805 */ /* 0x000fe2000001ff00 */
[----:B------:R-:W-:Y:S01]  /*06c0*/  ULEA.HI UR18, UR18, UR4, URZ, 0x6 ;  /* 0x0000000412127291 */ /* 0x000fe2000f8f303f */
[----:B------:R-:W-:Y:S01]  /*06d0*/  CS2R R12, SRZ ;  /* 0x00000000000c7805 */ /* 0x000fe2000001ff00 */
[----:B------:R-:W-:Y:S01]  /*06e0*/  IMAD.MOV.U32 R198, RZ, RZ, RZ ;  /* 0x000000ffffc67224 */ /* 0x000fe200078e00ff */
[----:B------:R-:W-:Y:S01]  /*06f0*/  MOV R196, RZ ;  /* 0x000000ff00c47202 */ /* 0x000fe20000000f00 */
[----:B------:R-:W-:Y:S01]  /*0700*/  IMAD.MOV.U32 R158, RZ, RZ, RZ ;  /* 0x000000ffff9e7224 */ /* 0x000fe200078e00ff */
[----:B------:R-:W-:Y:S01]  /*0710*/  CS2R R18, SRZ ;  /* 0x0000000000127805 */ /* 0x000fe2000001ff00 */
        /* <DEDUP_REMOVED lines=20> */
[----:B------:R-:W-:Y:S01]  /*0860*/  MOV R33, RZ ;  /* 0x000000ff00217202 */ /* 0x000fe20000000f00 */
[----:B------:R-:W-:Y:S01]  /*0870*/  IMAD.MOV.U32 R132, RZ, RZ, RZ ;  /* 0x000000ffff847224 */ /* 0x000fe200078e00ff */
[----:B------:R-:W-:Y:S01]  /*0880*/  CS2R R126, SRZ ;  /* 0x00000000007e7805 */ /* 0x000fe2000001ff00 */
[----:B------:R-:W-:Y:S01]  /*0890*/  CS2R R34, SRZ ;  /* 0x0000000000227805 */ /* 0x000fe2000001ff00 */
[----:B------:R-:W-:Y:S01]  /*08a0*/  MOV R124, RZ ;  /* 0x000000ff007c7202 */ /* 0x000fe20000000f00 */
[----:B------:R-:W-:Y:S01]  /*08b0*/  IMAD.MOV.U32 R130, RZ, RZ, RZ ;  /* 0x000000ffff827224 */ /* 0x000fe200078e00ff */
[----:B------:R-:W-:Y:S01]  /*08c0*/  CS2R R36, SRZ ;  /* 0x0000000000247805 */ /* 0x000fe2000001ff00 */
[----:B------:R-:W-:Y:S01]  /*08d0*/  MOV R128, RZ ;  /* 0x000000ff00807202 */ /* 0x000fe20000000f00 */
[----:B------:R-:W-:Y:S01]  /*08e0*/  CS2R R122, SRZ ;  /* 0x00000000007a7805 */ /* 0x000fe2000001ff00 */
[----:B------:R-:W-:Y:S01]  /*08f0*/  IMAD.MOV.U32 R120, RZ, RZ, RZ ;  /* 0x000000ffff787224 */ /* 0x000fe200078e00ff */
[----:B------:R-:W-:Y:S01]  /*0900*/  CS2R R38, SRZ ;  /* 0x0000000000267805 */ /* 0x000fe2000001ff00 */
        /* <DEDUP_REMOVED lines=16> */
[----:B------:R-:W-:Y:S01]  /*0a10*/  CS2R R98, SRZ ;  /* 0x0000000000627805 */ /* 0x000fe2000001ff00 */
        /* <DEDUP_REMOVED lines=20> */
[----:B------:R-:W-:Y:S01]  /*0b60*/  MOV R194, RZ ;  /* 0x000000ff00c27202 */ /* 0x000fe20000000f00 */
[----:B------:R-:W-:Y:S01]  /*0b70*/  CS2R R192, SRZ ;  /* 0x0000000000c07805 */ /* 0x000fe2000001ff00 */
[----:B------:R-:W-:Y:S01]  /*0b80*/  CS2R R182, SRZ ;  /* 0x0000000000b67805 */ /* 0x000fe2000001ff00 */
[----:B------:R-:W-:Y:S01]  /*0b90*/  CS2R R58, SRZ ;  /* 0x00000000003a7805 */ /* 0x000fe2000001ff00 */
[----:B------:R-:W-:Y:S01]  /*0ba0*/  IMAD.MOV.U32 R180, RZ, RZ, RZ ;  /* 0x000000ffffb47224 */ /* 0x000fe200078e00ff */
[----:B------:R-:W-:Y:S01]  /*0bb0*/  MOV R186, RZ ;  /* 0x000000ff00ba7202 */ /* 0x000fe20000000f00 */
[----:B------:R-:W-:Y:S01]  /*0bc0*/  IMAD.MOV.U32 R184, RZ, RZ, RZ ;  /* 0x000000ffffb87224 */ /* 0x000fe200078e00ff */
[----:B------:R-:W-:Y:S01]  /*0bd0*/  CS2R R64, SRZ ;  /* 0x0000000000407805 */ /* 0x000fe2000001ff00 */
[----:B------:R-:W-:Y:S01]  /*0be0*/  CS2R R62, SRZ ;  /* 0x00000000003e7805 */ /* 0x000fe2000001ff00 */
[----:B------:R-:W-:Y:S05]  /*0bf0*/  @!P1 BRA `(.L_x_673) ;  /* 0x0000a3c000009947 */ /* 0x000fea0003800000 */
[----:B------:R-:W-:-:S04]  /*0c00*/  ISETP.NE.U32.AND P2, PT, RZ, c[0x0][0x340], PT ;  /* 0x0000d000ff007a0c */ /* 0x000fc80003f45070 */
[----:B------:R-:W-:-:S13]  /*0c10*/  ISETP.NE.AND.EX P2, PT, RZ, c[0x0][0x344], PT, P2 ;  /* 0x0000d100ff007a0c */ /* 0x000fda0003f45320 */
[----:B------:R-:W-:-:S05]  /*0c20*/  @P2 IMAD.WIDE R2, R60, R10, c[0x0][0x340] ;  /* 0x0000d0003c022625 */ /* 0x000fca00078e020a */
[----:B------:R1:W2:Y:S01]  /*0c30*/  @P2 LDG.E R19, [R2.64] ;  /* 0x0000001002132981 */ /* 0x0002a2000c1e1900 */
[----:B------:R-:W-:Y:S01]  /*0c40*/  SHF.R.S32.HI R25, RZ, 0x1f, R157 ;  /* 0x0000001fff197819 */ /* 0x000fe2000001149d */
[----:B------:R-:W-:Y:S01]  /*0c50*/  IMAD.MOV.U32 R6, RZ, RZ, c[0x0][0x2c4] ;  /* 0x0000b100ff067624 */ /* 0x000fe200078e00ff */
[----:B------:R-:W-:Y:S01]  /*0c60*/  SHF.R.S32.HI R0, RZ, 0x1f, R8 ;  /* 0x0000001fff007819 */ /* 0x000fe20000011408 */
[----:B------:R-:W3:Y:S01]  /*0c70*/  S2R R17, SR_CTAID.Y ;  /* 0x0000000000117919 */ /* 0x000ee20000002600 */
[-C--:B------:R-:W-:Y:S01]  /*0c80*/  LEA.HI R4, R25, R157.reuse, RZ, 0x3 ;  /* 0x0000009d19047211 */ /* 0x080fe200078f18ff */
[----:B------:R-:W-:Y:S01]  /*0c90*/  IMAD.MOV.U32 R26, RZ, RZ, 0x20 ;  /* 0x00000020ff1a7424 */ /* 0x000fe200078e00ff */
[----:B------:R-:W-:Y:S01]  /*0ca0*/  ISETP.NE.AND P1, PT, R6, 0x1, PT ;  /* 0x000000010600780c */ /* 0x000fe20003f25270 */
[----:B------:R-:W-:Y:S01]  /*0cb0*/  IMAD R0, R0, c[0x0][0x178], RZ ;  /* 0x00005e0000007a24 */ /* 0x000fe200078e02ff */
[----:B------:R-:W-:Y:S01]  /*0cc0*/  SHF.R.S32.HI R28, RZ, 0x3, R4 ;  /* 0x00000003ff1c7819 */ /* 0x000fe20000011404 */
[----:B------:R-:W-:Y:S01]  /*0cd0*/  BSSY B0, `(.L_x_674) ;  /* 0x0000076000007945 */ /* 0x000fe20003800000 */
[----:B------:R-:W-:Y:S01]  /*0ce0*/  LOP3.LUT R4, R4, 0xfffffff8, RZ, 0xc0, !PT ;  /* 0xfffffff804047812 */ /* 0x000fe200078ec0ff */
[----:B------:R-:W-:Y:S01]  /*0cf0*/  IMAD R0, R8, c[0x0][0x17c], R0 ;  /* 0x00005f0008007a24 */ /* 0x000fe200078e0200 */
[----:B------:R-:W-:Y:S01]  /*0d00*/  SHF.R.S32.HI R7, RZ, 0x1f, R9 ;  /* 0x0000001fff077819 */ /* 0x000fe20000011409 */
[----:B------:R-:W-:Y:S01]  /*0d10*/  IMAD.SHL.U32 R5, R28, 0x40, RZ ;  /* 0x000000401c057824 */ /* 0x000fe200078e00ff */
[----:B------:R-:W-:-:S02]  /*0d20*/  IADD3 R36, -R4, R157, RZ ;  /* 0x0000009d04247210 */ /* 0x000fc40007ffe1ff */
[----:B------:R-:W-:Y:S02]  /*0d30*/  SHF.R.S32.HI R18, RZ, 0x1f, R60 ;  /* 0x0000001fff127819 */ /* 0x000fe4000001143c */
[----:B------:R-:W-:Y:S01]  /*0d40*/  LEA.HI R24, R25, R157, RZ, 0x4 ;  /* 0x0000009d19187211 */ /* 0x000fe200078f20ff */
[----:B------:R-:W-:Y:S01]  /*0d50*/  IMAD.SHL.U32 R12, R36, 0x8, RZ ;  /* 0x00000008240c7824 */ /* 0x000fe200078e00ff */
[----:B------:R-:W-:Y:S01]  /*0d60*/  SEL R10, R18, RZ, !P5 ;  /* 0x000000ff120a7207 */ /* 0x000fe20006800000 */
[----:B-1----:R-:W-:-:S03]  /*0d70*/  IMAD.WIDE.U32 R2, R8, c[0x0][0x178], RZ ;  /* 0x00005e0008027a25 */ /* 0x002fc600078e00ff */
[----:B------:R-:W-:Y:S02]  /*0d80*/  SHF.R.S32.HI R13, RZ, 0x1f, R12 ;  /* 0x0000001fff0d7819 */ /* 0x000fe4000001140c */
[----:B---3--:R-:W-:Y:S01]  /*0d90*/  SHF.R.S32.HI R16, RZ, 0x1f, R17 ;  /* 0x0000001fff107819 */ /* 0x008fe20000011411 */
[----:B------:R-:W-:Y:S01]  /*0da0*/  IMAD.IADD R3, R3, 0x1, R0 ;  /* 0x0000000103037824 */ /* 0x000fe200078e0200 */
[----:B------:R-:W-:Y:S01]  /*0db0*/  LOP3.LUT R0, R5, 0x1c0, RZ, 0xc0, !PT ;  /* 0x000001c005007812 */ /* 0x000fe200078ec0ff */
[----:B------:R-:W-:Y:S01]  /*0dc0*/  IMAD R10, R10, c[0x0][0x1c0], RZ ;  /* 0x000070000a0a7a24 */ /* 0x000fe200078e02ff */
[----:B------:R-:W-:Y:S01]  /*0dd0*/  IADD3 R5, R12, 0x40, RZ ;  /* 0x000000400c057810 */ /* 0x000fe20007ffe0ff */
[----:B------:R-:W-:Y:S01]  /*0de0*/  IMAD R8, R16, c[0x0][0x1b8], RZ ;  /* 0x00006e0010087a24 */ /* 0x000fe200078e02ff */
[----:B------:R-:W-:Y:S01]  /*0df0*/  LOP3.LUT R6, R0, 0x38, R12, 0xf8, !PT ;  /* 0x0000003800067812 */ /* 0x000fe200078ef80c */
[----:B------:R-:W-:Y:S01]  /*0e00*/  IMAD.WIDE.U32 R2, R17, c[0x0][0x1b8], R2 ;  /* 0x00006e0011027a25 */ /* 0x000fe200078e0002 */
[----:B------:R-:W-:-:S02]  /*0e10*/  SHF.R.U32.HI R4, RZ, 0x3, R0 ;  /* 0x00000003ff047819 */ /* 0x000fc40000011600 */
[----:B------:R-:W-:Y:S01]  /*0e20*/  IADD3 R0, P0, R9, R28, RZ ;  /* 0x0000001c09007210 */ /* 0x000fe20007f1e0ff */
[----:B------:R-:W-:Y:S01]  /*0e30*/  IMAD R8, R17, c[0x0][0x1bc], R8 ;  /* 0x00006f0011087a24 */ /* 0x000fe200078e0208 */
[----:B------:R-:W-:Y:S02]  /*0e40*/  LOP3.LUT R21, R6, R4, RZ, 0x3c, !PT ;  /* 0x0000000406157212 */ /* 0x000fe400078e3cff */
[----:B------:R-:W-:Y:S01]  /*0e50*/  LEA R9, R36, R28, 0x4 ;  /* 0x0000001c24097211 */ /* 0x000fe200078e20ff */
[----:B------:R-:W-:Y:S01]  /*0e60*/  IMAD.IADD R3, R3, 0x1, R8 ;  /* 0x0000000103037824 */ /* 0x000fe200078e0208 */
[----:B------:R-:W-:Y:S01]  /*0e70*/  LEA.HI.X.SX32 R4, R28, R7, 0x1, P0 ;  /* 0x000000071c047211 */ /* 0x000fe200000f0eff */
[----:B------:R-:W-:Y:S01]  /*0e80*/  IMAD.WIDE.U32 R6, R0, c[0x0][0x1e0], R12 ;  /* 0x0000780000067a25 */ /* 0x000fe200078e000c */
[----:B------:R-:W-:Y:S02]  /*0e90*/  ISETP.GE.AND P0, PT, R5, c[0x0][0x1d4], PT ;  /* 0x0000750005007a0c */ /* 0x000fe40003f06270 */
[----:B------:R-:W-:Y:S01]  /*0ea0*/  SEL R8, R60, RZ, !P5 ;  /* 0x000000ff3c087207 */ /* 0x000fe20006800000 */
[----:B------:R-:W-:Y:S01]  /*0eb0*/  IMAD R9, R32, 0x80, R9 ;  /* 0x0000008020097824 */ /* 0x000fe200078e0209 */
[----:B------:R-:W-:Y:S01]  /*0ec0*/  ISETP.GE.AND P3, PT, R12, c[0x0][0x1d4], PT ;  /* 0x000075000c007a0c */ /* 0x000fe20003f66270 */
[----:B------:R-:W-:-:S02]  /*0ed0*/  IMAD R5, R4, c[0x0][0x1e0], RZ ;  /* 0x0000780004057a24 */ /* 0x000fc400078e02ff */
[----:B------:R-:W-:Y:S02]  /*0ee0*/  IMAD R4, R4, c[0x0][0x208], RZ ;  /* 0x0000820004047a24 */ /* 0x000fe400078e02ff */
[----:B------:R-:W-:-:S04]  /*0ef0*/  @P1 IMAD.HI.U32 R11, R9, c[0x0][0x2c8], RZ ;  /* 0x0000b200090b1a27 */ /* 0x000fc800078e00ff */
[C---:B------:R-:W-:Y:S02]  /*0f00*/  IMAD R14, R0.reuse, c[0x0][0x1e4], R5 ;  /* 0x00007900000e7a24 */ /* 0x040fe400078e0205 */
[C---:B------:R-:W-:Y:S02]  /*0f10*/  IMAD R15, R0.reuse, c[0x0][0x20c], R4 ;  /* 0x00008300000f7a24 */ /* 0x040fe400078e0204 */
[----:B------:R-:W-:Y:S01]  /*0f20*/  IMAD.WIDE.U32 R4, R0, c[0x0][0x208], R12 ;  /* 0x0000820000047a25 */ /* 0x000fe200078e000c */
[----:B------:R-:W-:Y:S02]  /*0f30*/  MOV R0, R9 ;  /* 0x0000000900007202 */ /* 0x000fe40000000f00 */
[----:B------:R-:W-:Y:S01]  /*0f40*/  @P1 SHF.R.U32.HI R0, RZ, c[0x0][0x2cc], R11 ;  /* 0x0000b300ff001a19 */ /* 0x000fe2000001160b */
[C---:B------:R-:W-:Y:S02]  /*0f50*/  IMAD R11, R8.reuse, c[0x0][0x1c4], R10 ;  /* 0x00007100080b7a24 */ /* 0x040fe400078e020a */
[----:B------:R-:W-:Y:S01]  /*0f60*/  IMAD.WIDE.U32 R2, R8, c[0x0][0x1c0], R2 ;  /* 0x0000700008027a25 */ /* 0x000fe200078e0002 */
[----:B------:R-:W-:-:S02]  /*0f70*/  IADD3 R10, -R0, RZ, RZ ;  /* 0x000000ff000a7210 */ /* 0x000fc40007ffe1ff */
[----:B------:R-:W-:Y:S01]  /*0f80*/  SHF.R.S32.HI R8, RZ, 0x1f, R0 ;  /* 0x0000001fff087819 */ /* 0x000fe20000011400 */
[----:B------:R-:W-:Y:S02]  /*0f90*/  IMAD.IADD R3, R3, 0x1, R11 ;  /* 0x0000000103037824 */ /* 0x000fe400078e020b */
[----:B------:R-:W-:Y:S01]  /*0fa0*/  IMAD R10, R10, c[0x0][0x2c4], R9 ;  /* 0x0000b1000a0a7a24 */ /* 0x000fe200078e0209 */
[----:B------:R-:W-:Y:S01]  /*0fb0*/  LOP3.LUT R9, R24, 0xfffffff0, RZ, 0xc0, !PT ;  /* 0xfffffff018097812 */ /* 0x000fe200078ec0ff */
[----:B------:R-:W-:Y:S02]  /*0fc0*/  IMAD R8, R8, c[0x0][0x1b0], RZ ;  /* 0x00006c0008087a24 */ /* 0x000fe400078e02ff */
[----:B------:R-:W-:Y:S01]  /*0fd0*/  IMAD.WIDE.U32 R2, R0, c[0x0][0x1b0], R2 ;  /* 0x00006c0000027a25 */ /* 0x000fe200078e0002 */
[----:B------:R-:W-:-:S03]  /*0fe0*/  SHF.R.S32.HI R11, RZ, 0x1f, R10 ;  /* 0x0000001fff0b7819 */ /* 0x000fc6000001140a */
[----:B------:R-:W-:Y:S02]  /*0ff0*/  IMAD R8, R0, c[0x0][0x1b4], R8 ;  /* 0x00006d0000087a24 */ /* 0x000fe400078e0208 */
[----:B------:R-:W-:Y:S02]  /*1000*/  IMAD.IADD R7, R7, 0x1, R14 ;  /* 0x0000000107077824 */ /* 0x000fe400078e020e */
[----:B------:R-:W-:Y:S01]  /*1010*/  IMAD.IADD R5, R5, 0x1, R15 ;  /* 0x0000000105057824 */ /* 0x000fe200078e020f */
[----:B------:R-:W-:Y:S01]  /*1020*/  IADD3 R3, R3, R8, RZ ;  /* 0x0000000803037210 */ /* 0x000fe20007ffe0ff */
[----:B------:R-:W-:Y:S02]  /*1030*/  IMAD R11, R11, c[0x0][0x1a8], RZ ;  /* 0x00006a000b0b7a24 */ /* 0x000fe400078e02ff */
[----:B------:R-:W-:Y:S02]  /*1040*/  IMAD.IADD R0, R157, 0x1, -R9 ;  /* 0x000000019d007824 */ /* 0x000fe400078e0a09 */
[----:B------:R-:W-:-:S04]  /*1050*/  IMAD.WIDE.U32 R8, R17, c[0x0][0x1e8], R6 ;  /* 0x00007a0011087a25 */ /* 0x000fc800078e0006 */
[----:B------:R-:W-:-:S04]  /*1060*/  IMAD.WIDE.U32 R6, R17, c[0x0][0x210], R4 ;  /* 0x0000840011067a25 */ /* 0x000fc800078e0004 */
[C---:B------:R-:W-:Y:S02]  /*1070*/  IMAD R14, R16.reuse, c[0x0][0x1e8], RZ ;  /* 0x00007a00100e7a24 */ /* 0x040fe400078e02ff */
[----:B------:R-:W-:Y:S01]  /*1080*/  IMAD R15, R16, c[0x0][0x210], RZ ;  /* 0x00008400100f7a24 */ /* 0x000fe200078e02ff */
[----:B------:R-:W-:Y:S01]  /*1090*/  SHF.R.S32.HI R16, RZ, 0x1f, R0 ;  /* 0x0000001fff107819 */ /* 0x000fe20000011400 */
[C---:B------:R-:W-:Y:S02]  /*10a0*/  IMAD R11, R10.reuse, c[0x0][0x1ac], R11 ;  /* 0x00006b000a0b7a24 */ /* 0x040fe400078e020b */
[----:B------:R-:W-:Y:S01]  /*10b0*/  IMAD.WIDE.U32 R4, R10, c[0x0][0x1a8], R2 ;  /* 0x00006a000a047a25 */ /* 0x000fe200078e0002 */
[----:B------:R-:W-:-:S03]  /*10c0*/  LEA.HI R23, R16, R0, RZ, 0x3 ;  /* 0x0000000010177211 */ /* 0x000fc600078f18ff */
[----:B------:R-:W-:Y:S01]  /*10d0*/  IMAD R14, R17, c[0x0][0x1ec], R14 ;  /* 0x00007b00110e7a24 */ /* 0x000fe200078e020e */
[----:B------:R-:W-:Y:S01]  /*10e0*/  LOP3.LUT R10, R23, 0xfffffff8, RZ, 0xc0, !PT ;  /* 0xfffffff8170a7812 */ /* 0x000fe200078ec0ff */
[----:B------:R-:W-:Y:S01]  /*10f0*/  IMAD R15, R17, c[0x0][0x214], R15 ;  /* 0x00008500110f7a24 */ /* 0x000fe200078e020f */
[----:B------:R-:W-:Y:S01]  /*1100*/  LEA R17, P1, R4, c[0x0][0x160], 0x1 ;  /* 0x0000580004117a11 */ /* 0x000fe200078208ff */
[----:B------:R-:W-:Y:S01]  /*1110*/  IMAD.IADD R2, R5, 0x1, R11 ;  /* 0x0000000105027824 */ /* 0x000fe200078e020b */
[----:B------:R-:W-:Y:S01]  /*1120*/  IADD3 R22, R0, -R10, RZ ;  /* 0x8000000a00167210 */ /* 0x000fe20007ffe0ff */
[----:B------:R-:W-:Y:S01]  /*1130*/  IMAD.IADD R9, R9, 0x1, R14 ;  /* 0x0000000109097824 */ /* 0x000fe200078e020e */
[----:B------:R-:W-:Y:S01]  /*1140*/  IADD3 R7, R7, R15, RZ ;  /* 0x0000000f07077210 */ /* 0x000fe20007ffe0ff */
[----:B------:R-:W-:Y:S01]  /*1150*/  IMAD R15, R20, c[0x0][0x2c4], RZ ;  /* 0x0000b100140f7a24 */ /* 0x000fe200078e02ff */
[----:B------:R-:W-:Y:S01]  /*1160*/  LEA.HI.X R16, R4, c[0x0][0x164], R2, 0x1, P1 ;  /* 0x0000590004107a11 */ /* 0x000fe200008f0c02 */
[----:B------:R-:W-:Y:S01]  /*1170*/  IMAD.SHL.U32 R14, R36, 0x8, RZ ;  /* 0x00000008240e7824 */ /* 0x000fe200078e00ff */
[----:B------:R-:W-:Y:S01]  /*1180*/  LEA.HI R11, R25, R157, RZ, 0x6 ;  /* 0x0000009d190b7211 */ /* 0x000fe200078f30ff */
[----:B------:R1:W3:Y:S01]  /*1190*/  SHFL.IDX PT, R4, R17, RZ, 0x181f ;  /* 0x00181fff11047589 */ /* 0x0002e200000e0000 */
[----:B------:R-:W-:-:S02]  /*11a0*/  MOV R20, 0x10 ;  /* 0x0000001000147802 */ /* 0x000fc40000000f00 */
[----:B------:R-:W-:Y:S01]  /*11b0*/  ISETP.GE.AND P5, PT, R14, c[0x0][0x198], PT ;  /* 0x000066000e007a0c */ /* 0x000fe20003fa6270 */
[----:B------:R1:W4:Y:S01]  /*11c0*/  SHFL.IDX PT, R5, R16, RZ, 0x181f ;  /* 0x00181fff10057589 */ /* 0x00032200000e0000 */
[----:B------:R-:W-:-:S04]  /*11d0*/  SHF.L.U32 R11, R11, 0x3, RZ ;  /* 0x000000030b0b7819 */ /* 0x000fc800000006ff */
[----:B------:R-:W-:Y:S02]  /*11e0*/  LOP3.LUT R11, R21, 0xfffffe00, R11, 0xf8, !PT ;  /* 0xfffffe00150b7812 */ /* 0x000fe400078ef80b */
[--C-:B--2---:R-:W-:Y:S01]  /*11f0*/  @P2 SHF.R.S32.HI R3, RZ, 0x1f, R19.reuse ;  /* 0x0000001fff032819 */ /* 0x104fe20000011413 */
[----:B------:R-:W-:Y:S01]  /*1200*/  @P2 IMAD.MOV.U32 R2, RZ, RZ, R19 ;  /* 0x000000ffff022224 */ /* 0x000fe200078e0013 */
[----:B------:R-:W-:Y:S01]  /*1210*/  @!P2 MOV R2, R60 ;  /* 0x0000003c0002a202 */ /* 0x000fe20000000f00 */
[----:B------:R-:W-:Y:S01]  /*1220*/  @!P2 IMAD.MOV.U32 R3, RZ, RZ, R18 ;  /* 0x000000ffff03a224 */ /* 0x000fe200078e0012 */
[----:B------:R-:W-:Y:S02]  /*1230*/  LEA R19, R32, R28, 0x7 ;  /* 0x0000001c20137211 */ /* 0x000fe400078e38ff */
[----:B------:R-:W-:Y:S02]  /*1240*/  SEL R0, R2, RZ, !P4 ;  /* 0x000000ff02007207 */ /* 0x000fe40006000000 */
[----:B------:R-:W-:-:S02]  /*1250*/  SEL R2, R3, RZ, !P4 ;  /* 0x000000ff03027207 */ /* 0x000fc40006000000 */
[----:B------:R-:W-:Y:S01]  /*1260*/  ISETP.GE.AND P6, PT, R19, R15, PT ;  /* 0x0000000f1300720c */ /* 0x000fe20003fc6270 */
[----:B------:R-:W-:Y:S01]  /*1270*/  IMAD.WIDE.U32 R30, R0, c[0x0][0x218], R6 ;  /* 0x00008600001e7a25 */ /* 0x000fe200078e0006 */
[----:B------:R-:W-:-:S03]  /*1280*/  IADD3 R18, R14, 0x40, RZ ;  /* 0x000000400e127810 */ /* 0x000fc60007ffe0ff */
[----:B------:R-:W-:Y:S01]  /*1290*/  IMAD R3, R2, c[0x0][0x1f0], RZ ;  /* 0x00007c0002037a24 */ /* 0x000fe200078e02ff */
[----:B------:R-:W-:Y:S01]  /*12a0*/  ISETP.GE.AND P4, PT, R18, c[0x0][0x198], PT ;  /* 0x0000660012007a0c */ /* 0x000fe20003f86270 */
[----:B------:R-:W-:Y:S02]  /*12b0*/  IMAD R2, R2, c[0x0][0x218], RZ ;  /* 0x0000860002027a24 */ /* 0x000fe400078e02ff */
[----:B------:R-:W-:Y:S01]  /*12c0*/  IMAD R10, R0, c[0x0][0x1f4], R3 ;  /* 0x00007d00000a7a24 */ /* 0x000fe200078e0203 */
[----:B------:R-:W-:Y:S01]  /*12d0*/  R2P PR, R22, 0x6 ;  /* 0x0000000616007804 */ /* 0x000fe20000000000 */
[C---:B------:R-:W-:Y:S02]  /*12e0*/  IMAD R2, R0.reuse, c[0x0][0x21c], R2 ;  /* 0x0000870000027a24 */ /* 0x040fe400078e0202 */
[----:B------:R-:W-:Y:S02]  /*12f0*/  IMAD.WIDE.U32 R34, R0, c[0x0][0x1f0], R8 ;  /* 0x00007c0000227a25 */ /* 0x000fe400078e0008 */
[----:B------:R-:W-:-:S02]  /*1300*/  SEL R3, R20, 0xfffffff0, !P1 ;  /* 0xfffffff014037807 */ /* 0x000fc40004800000 */
[----:B------:R-:W-:Y:S01]  /*1310*/  IADD3 R29, R31, R2, RZ ;  /* 0x000000021f1d7210 */ /* 0x000fe20007ffe0ff */
[----:B------:R-:W-:Y:S01]  /*1320*/  IMAD.IADD R39, R35, 0x1, R10 ;  /* 0x0000000123277824 */ /* 0x000fe200078e020a */
[----:B------:R1:W-:Y:S01]  /*1330*/  STL.64 [R1+0x38], R34 ;  /* 0x0000382201007387 */ /* 0x0003e20000100a00 */
[----:B------:R-:W-:-:S03]  /*1340*/  SEL R0, R26, 0xffffffe0, !P2 ;  /* 0xffffffe01a007807 */ /* 0x000fc60005000000 */
[----:B------:R1:W-:Y:S04]  /*1350*/  STL.64 [R1+0x30], R30 ;  /* 0x0000301e01007387 */ /* 0x0003e80000100a00 */
[----:B------:R1:W-:Y:S04]  /*1360*/  STL [R1+0x24], R29 ;  /* 0x0000241d01007387 */ /* 0x0003e80000100800 */
[----:B------:R1:W-:Y:S01]  /*1370*/  STL [R1+0x2c], R39 ;  /* 0x00002c2701007387 */ /* 0x0003e20000100800 */
[----:B------:R-:W-:Y:S05]  /*1380*/  @P6 BRA `(.L_x_675) ;  /* 0x000000a000006947 */ /* 0x000fea0003800000 */
[----:B---34-:R-:W-:Y:S02]  /*1390*/  SHF.R.S32.HI R2, RZ, 0x1f, R18 ;  /* 0x0000001fff027819 */ /* 0x018fe40000011412 */
[----:B------:R-:W-:-:S02]  /*13a0*/  LEA R6, P1, R14, R4, 0x1 ;  /* 0x000000040e067211 */ /* 0x000fc400078208ff */
[----:B------:R-:W-:Y:S02]  /*13b0*/  LEA.HI R2, R2, R18, RZ, 0x3 ;  /* 0x0000001202027211 */ /* 0x000fe400078f18ff */
[----:B------:R-:W-:Y:S02]  /*13c0*/  LEA.HI.X R7, R14, R5, R13, 0x1, P1 ;  /* 0x000000050e077211 */ /* 0x000fe400008f0c0d */
[----:B------:R-:W-:Y:S01]  /*13d0*/  LOP3.LUT R8, R2, 0xfffffff8, RZ, 0xc0, !PT ;  /* 0xfffffff802087812 */ /* 0x000fe200078ec0ff */
[----:B------:R-:W-:-:S04]  /*13e0*/  IMAD.SHL.U32 R2, R11, 0x2, RZ ;  /* 0x000000020b027824 */ /* 0x000fc800078e00ff */
[----:B------:R-:W-:Y:S01]  /*13f0*/  IMAD.WIDE R4, R8, 0x2, R4 ;  /* 0x0000000208047825 */ /* 0x000fe200078e0204 */
[----:B------:R-:W-:Y:S01]  /*1400*/  @!PT LDS RZ, [RZ] ;  /* 0x00000000fffff984 */ /* 0x000fe20000000800 */
[----:B------:R2:W-:Y:S04]  /*1410*/  LDGSTS.E.BYPASS.LTC128B.128 [R2+0x8100], [R6.64], !P5 ;  /* 0x0810000006027fae */ /* 0x0005e8000e901d50 */
[----:B------:R2:W-:Y:S02]  /*1420*/  LDGSTS.E.BYPASS.LTC128B.128 [R2+0xc100], [R4.64], !P4 ;  /* 0x0c10000004027fae */ /* 0x0005e4000e101d50 */
.L_x_675:
[----:B---34-:R-:W-:Y:S05]  /*1430*/  BSYNC B0 ;  /* 0x0000000000007941 */ /* 0x018fea0003800000 */
.L_x_674:
[----:B--2---:R-:W-:Y:S01]  /*1440*/  IADD3 R2, R19, 0x10, RZ ;  /* 0x0000001013027810 */ /* 0x004fe20007ffe0ff */
[----:B------:R2:W3:Y:S01]  /*1450*/  SHFL.IDX PT, R5, R16, 0x1, 0x181f ;  /* 0x00381f0010057f89 */ /* 0x0004e200000e0000 */
[----:B------:R-:W-:Y:S02]  /*1460*/  BSSY B0, `(.L_x_676) ;  /* 0x000000e000007945 */ /* 0x000fe40003800000 */
[----:B------:R-:W-:Y:S01]  /*1470*/  ISETP.GE.AND P1, PT, R2, R15, PT ;  /* 0x0000000f0200720c */ /* 0x000fe20003f26270 */
[----:B------:R2:W4:-:S12]  /*1480*/  SHFL.IDX PT, R4, R17, 0x1, 0x181f ;  /* 0x00381f0011047f89 */ /* 0x00051800000e0000 */
[----:B------:R-:W-:Y:S05]  /*1490*/  @P1 BRA `(.L_x_677) ;  /* 0x000000a000001947 */ /* 0x000fea0003800000 */
[----:B------:R-:W-:Y:S02]  /*14a0*/  SHF.R.S32.HI R2, RZ, 0x1f, R18 ;  /* 0x0000001fff027819 */ /* 0x000fe40000011412 */
[----:B----4-:R-:W-:Y:S02]  /*14b0*/  LEA R6, P1, R14, R4, 0x1 ;  /* 0x000000040e067211 */ /* 0x010fe400078208ff */
[----:B------:R-:W-:Y:S02]  /*14c0*/  LEA.HI R2, R2, R18, RZ, 0x3 ;  /* 0x0000001202027211 */ /* 0x000fe400078f18ff */
[----:B---3--:R-:W-:Y:S02]  /*14d0*/  LEA.HI.X R7, R14, R5, R13, 0x1, P1 ;  /* 0x000000050e077211 */ /* 0x008fe400008f0c0d */
[----:B------:R-:W-:Y:S01]  /*14e0*/  LOP3.LUT R8, R2, 0xfffffff8, RZ, 0xc0, !PT ;  /* 0xfffffff802087812 */ /* 0x000fe200078ec0ff */
[----:B------:R-:W-:-:S04]  /*14f0*/  IMAD.SHL.U32 R2, R11, 0x2, RZ ;  /* 0x000000020b027824 */ /* 0x000fc800078e00ff */
[----:B------:R-:W-:Y:S01]  /*1500*/  IMAD.WIDE R4, R8, 0x2, R4 ;  /* 0x0000000208047825 */ /* 0x000fe200078e0204 */
[----:B------:R-:W-:Y:S01]  /*1510*/  @!PT LDS RZ, [RZ] ;  /* 0x00000000fffff984 */ /* 0x000fe20000000800 */
[----:B------:R3:W-:Y:S04]  /*1520*/  LDGSTS.E.BYPASS.LTC128B.128 [R2+0x8900], [R6.64], !P5 ;  /* 0x0890000006027fae */ /* 0x0007e8000e901d50 */
[----:B------:R3:W-:Y:S02]  /*1530*/  LDGSTS.E.BYPASS.LTC128B.128 [R2+0xc900], [R4.64], !P4 ;  /* 0x0c90000004027fae */ /* 0x0007e4000e101d50 */
.L_x_677:
[----:B------:R-:W-:Y:S05]  /*1540*/  BSYNC B0 ;  /* 0x0000000000007941 */ /* 0x000fea0003800000 */
.L_x_676:
[----:B---3--:R-:W-:Y:S01]  /*1550*/  IADD3 R2, R19, 0x20, RZ ;  /* 0x0000002013027810 */ /* 0x008fe20007ffe0ff */
[----:B------:R3:W1:Y:S01]  /*1560*/  SHFL.IDX PT, R5, R16, 0x2, 0x181f ;  /* 0x00581f0010057f89 */ /* 0x00066200000e0000 */
[----:B------:R-:W-:Y:S02]  /*1570*/  BSSY B0, `(.L_x_678) ;  /* 0x000000e000007945 */ /* 0x000fe40003800000 */
[----:B------:R-:W-:Y:S01]  /*1580*/  ISETP.GE.AND P1, PT, R2, R15, PT ;  /* 0x0000000f0200720c */ /* 0x000fe20003f26270 */
[----:B----4-:R3:W4:-:S12]  /*1590*/  SHFL.IDX PT, R4, R17, 0x2, 0x181f ;  /* 0x00581f0011047f89 */ /* 0x01071800000e0000 */
[----:B------:R-:W-:Y:S05]  /*15a0*/  @P1 BRA `(.L_x_679) ;  /* 0x000000a000001947 */ /* 0x000fea0003800000 */
[----:B------:R-:W-:Y:S02]  /*15b0*/  SHF.R.S32.HI R2, RZ, 0x1f, R18 ;  /* 0x0000001fff027819 */ /* 0x000fe40000011412 */
[----:B----4-:R-:W-:Y:S02]  /*15c0*/  LEA R6, P1, R14, R4, 0x1 ;  /* 0x000000040e067211 */ /* 0x010fe400078208ff */
[----:B------:R-:W-:Y:S02]  /*15d0*/  LEA.HI R2, R2, R18, RZ, 0x3 ;  /* 0x0000001202027211 */ /* 0x000fe400078f18ff */
[----:B-1----:R-:W-:Y:S02]  /*15e0*/  LEA.HI.X R7, R14, R5, R13, 0x1, P1 ;  /* 0x000000050e077211 */ /* 0x002fe400008f0c0d */
[----:B------:R-:W-:Y:S01]  /*15f0*/  LOP3.LUT R8, R2, 0xfffffff8, RZ, 0xc0, !PT ;  /* 0xfffffff802087812 */ /* 0x000fe200078ec0ff */
[----:B------:R-:W-:-:S04]  /*1600*/  IMAD.SHL.U32 R2, R11, 0x2, RZ ;  /* 0x000000020b027824 */ /* 0x000fc800078e00ff */
[----:B------:R-:W-:Y:S01]  /*1610*/  IMAD.WIDE R4, R8, 0x2, R4 ;  /* 0x0000000208047825 */ /* 0x000fe200078e0204 */
[----:B------:R-:W-:Y:S01]  /*1620*/  @!PT LDS RZ, [RZ] ;  /* 0x00000000fffff984 */ /* 0x000fe20000000800 */
[----:B------:R1:W-:Y:S04]  /*1630*/  LDGSTS.E.BYPASS.LTC128B.128 [R2+0x9100], [R6.64], !P5 ;  /* 0x0910000006027fae */ /* 0x0003e8000e901d50 */
[----:B------:R1:W-:Y:S02]  /*1640*/  LDGSTS.E.BYPASS.LTC128B.128 [R2+0xd100], [R4.64], !P4 ;  /* 0x0d10000004027fae */ /* 0x0003e4000e101d50 */
.L_x_679:
[----:B------:R-:W-:Y:S05]  /*1650*/  BSYNC B0 ;  /* 0x0000000000007941 */ /* 0x000fea0003800000 */
.L_x_678:
[----:B-1----:R-:W-:Y:S01]  /*1660*/  IADD3 R2, R19, 0x30, RZ ;  /* 0x0000003013027810 */ /* 0x002fe20007ffe0ff */
[----:B------:R1:W2:Y:S01]  /*1670*/  SHFL.IDX PT, R5, R16, 0x3, 0x181f ;  /* 0x00781f0010057f89 */ /* 0x0002a200000e0000 */
[----:B------:R-:W-:Y:S02]  /*1680*/  BSSY B0, `(.L_x_680) ;  /* 0x000000e000007945 */ /* 0x000fe40003800000 */
[----:B------:R-:W-:Y:S01]  /*1690*/  ISETP.GE.AND P1, PT, R2, R15, PT ;  /* 0x0000000f0200720c */ /* 0x000fe20003f26270 */
[----:B----4-:R1:W4:-:S12]  /*16a0*/  SHFL.IDX PT, R4, R17, 0x3, 0x181f ;  /* 0x00781f0011047f89 */ /* 0x01031800000e0000 */
[----:B------:R-:W-:Y:S05]  /*16b0*/  @P1 BRA `(.L_x_681) ;  /* 0x000000a000001947 */ /* 0x000fea0003800000 */
[----:B------:R-:W-:Y:S02]  /*16c0*/  SHF.R.S32.HI R2, RZ, 0x1f, R18 ;  /* 0x0000001fff027819 */ /* 0x000fe40000011412 */
[----:B----4-:R-:W-:Y:S02]  /*16d0*/  LEA R6, P1, R14, R4, 0x1 ;  /* 0x000000040e067211 */ /* 0x010fe400078208ff */
[----:B------:R-:W-:Y:S02]  /*16e0*/  LEA.HI R2, R2, R18, RZ, 0x3 ;  /* 0x0000001202027211 */ /* 0x000fe400078f18ff */
[----:B--2---:R-:W-:Y:S02]  /*16f0*/  LEA.HI.X R7, R14, R5, R13, 0x1, P1 ;  /* 0x000000050e077211 */ /* 0x004fe400008f0c0d */
[----:B------:R-:W-:Y:S01]  /*1700*/  LOP3.LUT R8, R2, 0xfffffff8, RZ, 0xc0, !PT ;  /* 0xfffffff802087812 */ /* 0x000fe200078ec0ff */
[----:B------:R-:W-:-:S04]  /*1710*/  IMAD.SHL.U32 R2, R11, 0x2, RZ ;  /* 0x000000020b027824 */ /* 0x000fc800078e00ff */
[----:B------:R-:W-:Y:S01]  /*1720*/  IMAD.WIDE R4, R8, 0x2, R4 ;  /* 0x0000000208047825 */ /* 0x000fe200078e0204 */
[----:B------:R-:W-:Y:S01]  /*1730*/  @!PT LDS RZ, [RZ] ;  /* 0x00000000fffff984 */ /* 0x000fe20000000800 */
[----:B------:R2:W-:Y:S04]  /*1740*/  LDGSTS.E.BYPASS.LTC128B.128 [R2+0x9900], [R6.64], !P5 ;  /* 0x0990000006027fae */ /* 0x0005e8000e901d50 */
[----:B------:R2:W-:Y:S02]  /*1750*/  LDGSTS.E.BYPASS.LTC128B.128 [R2+0xd900], [R4.64], !P4 ;  /* 0x0d90000004027fae */ /* 0x0005e4000e101d50 */
.L_x_681:
[----:B------:R-:W-:Y:S05]  /*1760*/  BSYNC B0 ;  /* 0x0000000000007941 */ /* 0x000fea0003800000 */
.L_x_680:
[----:B--2---:R-:W-:Y:S01]  /*1770*/  IADD3 R2, R19, 0x40, RZ ;  /* 0x0000004013027810 */ /* 0x004fe20007ffe0ff */
        /* <DEDUP_REMOVED lines=15> */
.L_x_683:
[----:B------:R-:W-:Y:S05]  /*1870*/  BSYNC B0 ;  /* 0x0000000000007941 */ /* 0x000fea0003800000 */
.L_x_682:
        /* <DEDUP_REMOVED lines=16> */
.L_x_685:
[----:B------:R-:W-:Y:S05]  /*1980*/  BSYNC B0 ;  /* 0x0000000000007941 */ /* 0x000fea0003800000 */
.L_x_684:
        /* <DEDUP_REMOVED lines=16> */
.L_x_687:
[----:B------:R-:W-:Y:S05]  /*1a90*/  BSYNC B0 ;  /* 0x0000000000007941 */ /* 0x000fea0003800000 */
.L_x_686:
[----:B-1--4-:R-:W1:Y:S01]  /*1aa0*/  SHFL.IDX PT, R4, R17, 0x7, 0x181f ;  /* 0x00f81f0011047f89 */ /* 0x012e6200000e0000 */
[----:B------:R-:W-:Y:S01]  /*1ab0*/  IADD3 R2, R19, 0x70, RZ ;  /* 0x0000007013027810 */ /* 0x000fe20007ffe0ff */
[----:B------:R-:W-:Y:S01]  /*1ac0*/  ULEA.HI.SX32 UR15, UR18, 0xffffffff, 0x1a ;  /* 0xffffffff120f7891 */ /* 0x000fe2000f8fd23f */
[----:B------:R-:W-:Y:S01]  /*1ad0*/  IMAD.MOV.U32 R158, RZ, RZ, R38 ;  /* 0x000000ffff9e7224 */ /* 0x000fe200078e0026 */
[----:B------:R-:W4:Y:S01]  /*1ae0*/  SHFL.IDX PT, R5, R16, 0x7, 0x181f ;  /* 0x00f81f0010057f89 */ /* 0x000f2200000e0000 */
[----:B------:R-:W-:Y:S01]  /*1af0*/  ISETP.GE.AND P6, PT, R2, R15, PT ;  /* 0x0000000f0200720c */ /* 0x000fe20003fc6270 */
[----:B------:R-:W-:Y:S01]  /*1b00*/  ULDC.64 UR6, c[0x0][0x1e0] ;  /* 0x0000780000067ab9 */ /* 0x000fe20000000a00 */
[----:B------:R-:W-:Y:S01]  /*1b10*/  IADD3 R2, -R28, UR19, RZ ;  /* 0x000000131c027c10 */ /* 0x000fe2000fffe1ff */
[----:B------:R-:W-:Y:S01]  /*1b20*/  IMAD.U32 R7, RZ, RZ, UR15 ;  /* 0x0000000fff077e24 */ /* 0x000fe2000f8e00ff */
[----:B------:R-:W-:Y:S01]  /*1b30*/  UMOV UR20, 0x6 ;  /* 0x0000000600147882 */ /* 0x000fe20000000000 */
[----:B------:R-:W-:Y:S01]  /*1b40*/  IMAD.MOV.U32 R159, RZ, RZ, R39 ;  /* 0x000000ffff9f7224 */ /* 0x000fe200078e0027 */
[----:B------:R-:W-:Y:S01]  /*1b50*/  USHF.L.U32 UR21, UR6, 0x6, URZ ;  /* 0x0000000606157899 */ /* 0x000fe2000800063f */
[----:B------:R-:W-:Y:S01]  /*1b60*/  IMAD R2, R7, -0x40, R2 ;  /* 0xffffffc007027824 */ /* 0x000fe200078e0202 */
[----:B------:R-:W-:Y:S01]  /*1b70*/  USHF.L.U64.HI UR20, UR6, UR20, UR7 ;  /* 0x0000001406147299 */ /* 0x000fe20008010207 */
[----:B------:R-:W-:Y:S01]  /*1b80*/  IMAD.MOV.U32 R158, RZ, RZ, R34 ;  /* 0x000000ffff9e7224 */ /* 0x000fe200078e0022 */
[----:B------:R-:W-:Y:S01]  /*1b90*/  USHF.R.S32.HI UR9, URZ, 0x1f, UR15 ;  /* 0x0000001f3f097899 */ /* 0x000fe2000801140f */
[----:B------:R-:W-:Y:S01]  /*1ba0*/  IMAD.SHL.U32 R239, R11, 0x2, RZ ;  /* 0x000000020bef7824 */ /* 0x000fe200078e00ff */
[----:B------:R-:W-:Y:S01]  /*1bb0*/  ISETP.GE.AND P2, PT, R2, 0x1, PT ;  /* 0x000000010200780c */ /* 0x000fe20003f46270 */
[----:B------:R-:W-:Y:S01]  /*1bc0*/  UIMAD UR4, UR20, UR15, URZ ;  /* 0x0000000f140472a4 */ /* 0x000fe2000f8e023f */
[----:B------:R-:W-:Y:S01]  /*1bd0*/  @!P6 SHF.R.S32.HI R6, RZ, 0x1f, R18 ;  /* 0x0000001fff06e819 */ /* 0x000fe20000011412 */
[----:B------:R-:W-:Y:S01]  /*1be0*/  IMAD.U32 R154, RZ, RZ, UR21 ;  /* 0x00000015ff9a7e24 */ /* 0x000fe2000f8e00ff */
[----:B------:R-:W-:Y:S01]  /*1bf0*/  UIMAD.WIDE.U32 UR10, UR6, 0x20, URZ ;  /* 0x00000020060a78a5 */ /* 0x000fe2000f8e003f */
[----:B------:R-:W-:Y:S01]  /*1c00*/  LEA.HI R155, R25, R157, RZ, 0x5 ;  /* 0x0000009d199b7211 */ /* 0x000fe200078f28ff */
[----:B------:R-:W-:Y:S01]  /*1c10*/  UIMAD UR4, UR9, UR21, UR4 ;  /* 0x00000015090472a4 */ /* 0x000fe2000f8e0204 */
[----:B------:R-:W-:Y:S01]  /*1c20*/  @!P6 LEA.HI R8, R6, R18, RZ, 0x3 ;  /* 0x000000120608e211 */ /* 0x000fe200078f18ff */
[----:B------:R-:W-:Y:S01]  /*1c30*/  USHF.L.U32 UR8, UR7, 0x5, URZ ;  /* 0x0000000507087899 */ /* 0x000fe2000800063f */
[----:B-1----:R-:W-:Y:S01]  /*1c40*/  @!P6 LEA R6, P1, R14, R4, 0x1 ;  /* 0x000000040e06e211 */ /* 0x002fe200078208ff */
[----:B------:R-:W-:Y:S01]  /*1c50*/  STL.64 [R1+0x28], R158 ;  /* 0x0000289e01007387 */ /* 0x000fe20000100a00 */
[----:B------:R-:W-:Y:S01]  /*1c60*/  @!P6 LOP3.LUT R8, R8, 0xfffffff8, RZ, 0xc0, !PT ;  /* 0xfffffff80808e812 */ /* 0x000fe200078ec0ff */
[----:B------:R-:W-:Y:S01]  /*1c70*/  UIADD3 UR8, UR11, UR8, URZ ;  /* 0x000000080b087290 */ /* 0x000fe2000fffe03f */
[----:B----4-:R-:W-:-:S02]  /*1c80*/  @!P6 LEA.HI.X R7, R14, R5, R13, 0x1, P1 ;  /* 0x000000050e07e211 */ /* 0x010fc400008f0c0d */
[----:B------:R-:W-:Y:S01]  /*1c90*/  ISETP.GE.AND P1, PT, R2, 0x11, PT ;  /* 0x000000110200780c */ /* 0x000fe20003f26270 */
[----:B------:R-:W-:Y:S01]  /*1ca0*/  @!P6 IMAD.WIDE R8, R8, 0x2, R4 ;  /* 0x000000020808e825 */ /* 0x000fe200078e0204 */
[----:B------:R-:W-:Y:S01]  /*1cb0*/  SHF.R.S32.HI R14, RZ, 0x4, R24 ;  /* 0x00000004ff0e7819 */ /* 0x000fe20000011418 */
[----:B------:R-:W-:Y:S01]  /*1cc0*/  @!PT LDS RZ, [RZ] ;  /* 0x00000000fffff984 */ /* 0x000fe20000000800 */
[----:B------:R1:W-:Y:S01]  /*1cd0*/  @!P6 LDGSTS.E.BYPASS.LTC128B.128 [R239+0xb900], [R6.64], !P5 ;  /* 0x0b90000006efefae */ /* 0x0003e2000e901d50 */
[----:B------:R-:W-:Y:S01]  /*1ce0*/  ISETP.GE.AND P5, PT, R2, 0x31, PT ;  /* 0x000000310200780c */ /* 0x000fe20003fa6270 */
[----:B------:R-:W-:Y:S02]  /*1cf0*/  IMAD.WIDE.U32 R4, R154, UR15, R158 ;  /* 0x0000000f9a047c25 */ /* 0x000fe4000f8e009e */
[----:B------:R4:W-:Y:S01]  /*1d00*/  @!P6 LDGSTS.E.BYPASS.LTC128B.128 [R239+0xf900], [R8.64], !P4 ;  /* 0x0f90000008efefae */ /* 0x0009e2000e101d50 */
[----:B------:R-:W-:Y:S02]  /*1d10*/  ISETP.GE.AND P6, PT, R2, 0x21, PT ;  /* 0x000000210200780c */ /* 0x000fe40003fc6270 */
[----:B------:R-:W-:Y:S01]  /*1d20*/  IADD3 R5, R5, UR4, RZ ;  /* 0x0000000405057c10 */ /* 0x000fe2000fffe0ff */
[----:B------:R-:W0:Y:S04]  /*1d30*/  LDGDEPBAR ;  /* 0x00000000000079af */ /* 0x000e280000000000 */
[----:B------:R-:W-:Y:S01]  /*1d40*/  BAR.SYNC.DEFER_BLOCKING 0x0 ;  /* 0x0000000000007b1d */ /* 0x000fe20000010000 */
[----:B------:R-:W-:-:S04]  /*1d50*/  @P2 LEA R12, P4, R4, c[0x0][0x1c8], 0x1 ;  /* 0x00007200040c2a11 */ /* 0x000fc800078808ff */
[----:B------:R-:W-:Y:S01]  /*1d60*/  @P2 LEA.HI.X R13, R4, c[0x0][0x1cc], R5, 0x1, P4 ;  /* 0x00007300040d2a11 */ /* 0x000fe200020f0c05 */
[----:B------:R-:W-:-:S05]  /*1d70*/  VOTEU.ANY UP0, P5 ;  /* 0x00000000003f7886 */ /* 0x000fca0002800100 */
[----:B------:R-:W-:Y:S01]  /*1d80*/  @UP0 UIMAD UR4, UR7, 0x30, URZ ;  /* 0x00000030070408a4 */ /* 0x000fe2000f8e023f */
[----:B-1----:R-:W-:Y:S02]  /*1d90*/  IMAD.U32 R6, RZ, RZ, UR7 ;  /* 0x00000007ff067e24 */ /* 0x002fe4000f8e00ff */
[----:B----4-:R-:W-:-:S05]  /*1da0*/  IMAD.MOV.U32 R8, RZ, RZ, c[0x0][0x1e0] ;  /* 0x00007800ff087624 */ /* 0x010fca00078e00ff */
[C---:B------:R-:W-:Y:S01]  /*1db0*/  @P1 LEA R2, P4, R8.reuse, R4, 0x4 ;  /* 0x0000000408021211 */ /* 0x040fe200078820ff */
[----:B------:R-:W-:Y:S01]  /*1dc0*/  @!PT LDS RZ, [RZ] ;  /* 0x00000000fffff984 */ /* 0x000fe20000000800 */
[----:B------:R-:W-:Y:S01]  /*1dd0*/  @!PT LDS RZ, [RZ] ;  /* 0x00000000fffff984 */ /* 0x000fe20000000800 */
[----:B------:R-:W-:Y:S01]  /*1de0*/  @!PT LDS RZ, [RZ] ;  /* 0x00000000fffff984 */ /* 0x000fe20000000800 */
[----:B------:R1:W-:Y:S03]  /*1df0*/  @P2 LDGSTS.E.BYPASS.LTC128B.128 [R239+0x4100], [R12.64], !P3 ;  /* 0x041000000cef2fae */ /* 0x0003e6000d901d50 */
[C---:B------:R-:W-:Y:S01]  /*1e00*/  @P1 LEA.HI.X R6, R8.reuse, R5, R6, 0x4, P4 ;  /* 0x0000000508061211 */ /* 0x040fe200020f2406 */
[----:B------:R-:W-:Y:S01]  /*1e10*/  @P5 IMAD.WIDE.U32 R8, R8, 0x30, R4 ;  /* 0x0000003008085825 */ /* 0x000fe200078e0004 */
[----:B------:R-:W-:Y:S01]  /*1e20*/  @P1 LEA R10, P4, R2, c[0x0][0x1c8], 0x1 ;  /* 0x00007200020a1a11 */ /* 0x000fe200078808ff */
[----:B------:R1:W-:Y:S01]  /*1e30*/  @P2 LDGSTS.E.BYPASS.LTC128B.128 [R239+0x6100], [R12.64+0x80], !P0 ;  /* 0x061000800cef2fae */ /* 0x0003e2000c101d50 */
[----:B------:R-:W-:Y:S02]  /*1e40*/  LOP3.LUT P2, RZ, R36, 0x2, RZ, 0xc0, !PT ;  /* 0x0000000224ff7812 */ /* 0x000fe4000784c0ff */
[----:B------:R-:W-:-:S02]  /*1e50*/  @P1 LEA.HI.X R11, R2, c[0x0][0x1cc], R6, 0x1, P4 ;  /* 0x00007300020b1a11 */ /* 0x000fc400020f0c06 */
[----:B------:R-:W-:-:S03]  /*1e60*/  @P6 IADD3 R2, P4, R4, UR10, RZ ;  /* 0x0000000a04026c10 */ /* 0x000fc6000ff9e0ff */
[----:B------:R4:W-:Y:S01]  /*1e70*/  @P1 LDGSTS.E.BYPASS.LTC128B.128 [R239+0x4900], [R10.64], !P3 ;  /* 0x049000000aef1fae */ /* 0x0009e2000d901d50 */
[----:B------:R-:W-:Y:S02]  /*1e80*/  @P6 IADD3.X R4, R5, UR8, RZ, P4, !PT ;  /* 0x0000000805046c10 */ /* 0x000fe4000a7fe4ff */
[----:B------:R-:W-:Y:S01]  /*1e90*/  LEA.HI R5, R24, R14, RZ, 0x1 ;  /* 0x0000000e18057211 */ /* 0x000fe200078f08ff */
[----:B------:R4:W-:Y:S01]  /*1ea0*/  @P1 LDGSTS.E.BYPASS.LTC128B.128 [R239+0x6900], [R10.64+0x80], !P0 ;  /* 0x069000800aef1fae */ /* 0x0009e2000c101d50 */
[C---:B------:R-:W-:Y:S02]  /*1eb0*/  @P6 LEA R6, P4, R2.reuse, c[0x0][0x1c8], 0x1 ;  /* 0x0000720002066a11 */ /* 0x040fe400078808ff */
[----:B------:R-:W-:Y:S02]  /*1ec0*/  LOP3.LUT R5, R5, 0xfffffffe, RZ, 0xc0, !PT ;  /* 0xfffffffe05057812 */ /* 0x000fe400078ec0ff */
[----:B------:R-:W-:Y:S02]  /*1ed0*/  @P6 LEA.HI.X R7, R2, c[0x0][0x1cc], R4, 0x1, P4 ;  /* 0x0000730002076a11 */ /* 0x000fe400020f0c04 */
[----:B------:R-:W-:Y:S01]  /*1ee0*/  @P5 IADD3 R2, R9, UR4, RZ ;  /* 0x0000000409025c10 */ /* 0x000fe2000fffe0ff */
[----:B------:R-:W-:Y:S01]  /*1ef0*/  IMAD.IADD R9, R14, 0x1, -R5 ;  /* 0x000000010e097824 */ /* 0x000fe200078e0a05 */
[----:B------:R-:W-:Y:S01]  /*1f00*/  @P5 LEA R4, P4, R8, c[0x0][0x1c8], 0x1 ;  /* 0x0000720008045a11 */ /* 0x000fe200078808ff */
[----:B------:R5:W-:Y:S01]  /*1f10*/  @P6 LDGSTS.E.BYPASS.LTC128B.128 [R239+0x5100], [R6.64], !P3 ;  /* 0x0510000006ef6fae */ /* 0x000be2000d901d50 */
[----:B------:R-:W-:-:S02]  /*1f20*/  ULDC.64 UR4, c[0x0][0x208] ;  /* 0x0000820000047ab9 */ /* 0x000fc40000000a00 */
[----:B------:R-:W-:Y:S01]  /*1f30*/  @P5 LEA.HI.X R5, R8, c[0x0][0x1cc], R2, 0x1, P4 ;  /* 0x0000730008055a11 */ /* 0x000fe200020f0c02 */
[----:B------:R5:W-:Y:S01]  /*1f40*/  @P6 LDGSTS.E.BYPASS.LTC128B.128 [R239+0x7100], [R6.64+0x80], !P0 ;  /* 0x0710008006ef6fae */ /* 0x000be2000c101d50 */
[----:B------:R-:W-:Y:S01]  /*1f50*/  IMAD.SHL.U32 R2, R22, 0x40, RZ ;  /* 0x0000004016027824 */ /* 0x000fe200078e00ff */
[----:B------:R-:W-:Y:S01]  /*1f60*/  UIMAD UR9, UR9, UR4, URZ ;  /* 0x00000004090972a4 */ /* 0x000fe2000f8e023f */
[----:B------:R-:W-:Y:S01]  /*1f70*/  IMAD.SHL.U32 R8, R28, 0x8, RZ ;  /* 0x000000081c087824 */ /* 0x000fe200078e00ff */
[----:B------:R2:W-:Y:S01]  /*1f80*/  @P5 LDGSTS.E.BYPASS.LTC128B.128 [R239+0x5900], [R4.64], !P3 ;  /* 0x0590000004ef5fae */ /* 0x0005e2000d901d50 */
[----:B------:R-:W-:Y:S02]  /*1f90*/  UIMAD.WIDE.U32 UR12, UR15, UR4, URZ ;  /* 0x000000040f0c72a5 */ /* 0x000fe4000f8e003f */
[----:B------:R-:W-:Y:S01]  /*1fa0*/  UIMAD UR9, UR15, UR5, UR9 ;  /* 0x000000050f0972a4 */ /* 0x000fe2000f8e0209 */
[----:B------:R2:W-:Y:S01]  /*1fb0*/  @P5 LDGSTS.E.BYPASS.LTC128B.128 [R239+0x7900], [R4.64+0x80], !P0 ;  /* 0x0790008004ef5fae */ /* 0x0005e2000c101d50 */
[----:B------:R-:W-:-:S02]  /*1fc0*/  UIMAD UR15, UR15, -0x40, UR19 ;  /* 0xffffffc00f0f78a4 */ /* 0x000fc4000f8e0213 */
[----:B------:R-:W-:Y:S01]  /*1fd0*/  UIADD3 UR9, UR13, UR9, URZ ;  /* 0x000000090d097290 */ /* 0x000fe2000fffe03f */
[----:B------:R-:W0:Y:S01]  /*1fe0*/  LDGDEPBAR ;  /* 0x00000000000079af */ /* 0x000e220000000000 */
[----:B-----5:R-:W-:Y:S01]  /*1ff0*/  IMAD.SHL.U32 R6, R36, 0x40, RZ ;  /* 0x0000004024067824 */ /* 0x020fe200078e00ff */
[----:B--2---:R-:W-:Y:S01]  /*2000*/  LOP3.LUT R4, R2, 0x1c0, RZ, 0xc0, !PT ;  /* 0x000001c002047812 */ /* 0x004fe200078ec0ff */
[----:B------:R-:W-:-:S04]  /*2010*/  DEPBAR.LE SB0, 0x1 ;  /* 0x000080400000791a */ /* 0x000fc80000000000 */
[----:B------:R-:W-:Y:S01]  /*2020*/  IMAD.SHL.U32 R5, R9, 0x8, RZ ;  /* 0x0000000809057824 */ /* 0x000fe200078e00ff */
[----:B------:R-:W-:-:S04]  /*2030*/  DEPBAR.LE SB0, 0x0 ;  /* 0x000080000000791a */ /* 0x000fc80000000000 */
[----:B------:R-:W-:Y:S02]  /*2040*/  LOP3.LUT R2, R6, 0x1c0, RZ, 0xc0, !PT ;  /* 0x000001c006027812 */ /* 0x000fe400078ec0ff */
[----:B------:R-:W-:Y:S01]  /*2050*/  LOP3.LUT R7, R4, 0x8, R5, 0xf8, !PT ;  /* 0x0000000804077812 */ /* 0x000fe200078ef805 */
[----:B------:R-:W-:Y:S01]  /*2060*/  IMAD.SHL.U32 R5, R23, 0x40, RZ ;  /* 0x0000004017057824 */ /* 0x000fe200078e00ff */
[----:B------:R-:W-:Y:S02]  /*2070*/  LOP3.LUT R8, R2, 0x8, R8, 0xf8, !PT ;  /* 0x0000000802087812 */ /* 0x000fe400078ef808 */
[----:B------:R-:W-:Y:S01]  /*2080*/  SHF.R.U32.HI R6, RZ, 0x3, R2 ;  /* 0x00000003ff067819 */ /* 0x000fe20000011602 */
[----:B------:R-:W-:Y:S01]  /*2090*/  IMAD.SHL.U32 R2, R155, 0x20, RZ ;  /* 0x000000209b027824 */ /* 0x000fe200078e00ff */
[----:B------:R-:W-:Y:S02]  /*20a0*/  SHF.R.U32.HI R4, RZ, 0x3, R4 ;  /* 0x00000003ff047819 */ /* 0x000fe40000011604 */
[----:B------:R-:W-:-:S02]  /*20b0*/  LOP3.LUT R6, R8, R6, RZ, 0x3c, !PT ;  /* 0x0000000608067212 */ /* 0x000fc400078e3cff */
[----:B------:R-:W-:Y:S02]  /*20c0*/  LOP3.LUT R153, R7, R4, RZ, 0x3c, !PT ;  /* 0x0000000407997212 */ /* 0x000fe400078e3cff */
[----:B------:R-:W-:Y:S02]  /*20d0*/  LOP3.LUT R152, R5, 0xfffffe00, RZ, 0xc0, !PT ;  /* 0xfffffe0005987812 */ /* 0x000fe400078ec0ff */
[----:B------:R-:W-:Y:S01]  /*20e0*/  LOP3.LUT R4, R2, 0x7ffffc00, RZ, 0xc0, !PT ;  /* 0x7ffffc0002047812 */ /* 0x000fe200078ec0ff */
[----:B------:R-:W-:-:S03]  /*20f0*/  IMAD R2, R9, 0x200, R6 ;  /* 0x0000020009027824 */ /* 0x000fc600078e0206 */
[----:B------:R-:W-:Y:S01]  /*2100*/  IADD3 R4, R153, R152, R4 ;  /* 0x0000009899047210 */ /* 0x000fe20007ffe004 */
[----:B------:R-:W-:Y:S01]  /*2110*/  IMAD.SHL.U32 R179, R2, 0x2, RZ ;  /* 0x0000000202b37824 */ /* 0x000fe200078e00ff */
[----:B------:R-:W-:Y:S03]  /*2120*/  BAR.SYNC.DEFER_BLOCKING 0x0 ;  /* 0x0000000000007b1d */ /* 0x000fe60000010000 */
[----:B------:R-:W-:Y:S01]  /*2130*/  IMAD.SHL.U32 R226, R4, 0x2, RZ ;  /* 0x0000000204e27824 */ /* 0x000fe200078e00ff */
[----:B------:R-:W-:-:S03]  /*2140*/  IADD3 R230, R179, 0x4120, RZ ;  /* 0x00004120b3e67810 */ /* 0x000fc60007ffe0ff */
[C-C-:B------:R-:W-:Y:S02]  /*2150*/  IMAD R228, R3.reuse, 0x2, R226.reuse ;  /* 0x0000000203e47824 */ /* 0x140fe400078e02e2 */
[C---:B------:R-:W-:Y:S02]  /*2160*/  IMAD R227, R0.reuse, 0x2, R226 ;  /* 0x0000000200e37824 */ /* 0x040fe400078e02e2 */
[----:B------:R-:W-:Y:S02]  /*2170*/  IMAD R229, R0, 0x2, R228 ;  /* 0x0000000200e57824 */ /* 0x000fe400078e02e4 */
[----:B------:R-:W-:Y:S01]  /*2180*/  IMAD R231, R3, 0x2, R227 ;  /* 0x0000000203e77824 */ /* 0x000fe200078e02e3 */
[----:B------:R-:W-:Y:S04]  /*2190*/  LDSM.16.M88.4 R4, [R226+0xa100] ;  /* 0x00a10000e204783b */ /* 0x000fe80000000200 */
[----:B---3--:R-:W2:Y:S04]  /*21a0*/  LDSM.16.M88.4 R16, [R179+0x4100] ;  /* 0x00410000b310783b */ /* 0x008ea80000000200 */
[----:B-1----:R-:W1:Y:S04]  /*21b0*/  LDSM.16.M88.4 R12, [R179+0x4900] ;  /* 0x00490000b30c783b */ /* 0x002e680000000200 */
[----:B------:R-:W3:Y:S04]  /*21c0*/  LDSM.16.M88.4 R20, [R179+0x5100] ;  /* 0x00510000b314783b */ /* 0x000ee80000000200 */
[----:B------:R-:W5:Y:S04]  /*21d0*/  LDSM.16.M88.4 R24, [R179+0x5900] ;  /* 0x00590000b318783b */ /* 0x000f680000000200 */
[----:B----4-:R-:W4:Y:S01]  /*21e0*/  LDSM.16.M88.4 R8, [R226+0x8100] ;  /* 0x00810000e208783b */ /* 0x010f220000000200 */
[C---:B--2---:R-:W-:Y:S08]  /*21f0*/  HMMA.16816.F32.BF16 R40, R4.reuse, R16, RZ ;  /* 0x000000100428723c */ /* 0x044ff000000418ff */
[C---:B-1----:R-:W-:Y:S08]  /*2200*/  HMMA.16816.F32.BF16 R56, R4.reuse, R12, RZ ;  /* 0x0000000c0438723c */ /* 0x042ff000000418ff */
[C---:B---3--:R-:W-:Y:S08]  /*2210*/  HMMA.16816.F32.BF16 R60, R4.reuse, R20, RZ ;  /* 0x00000014043c723c */ /* 0x048ff000000418ff */
[C---:B-----5:R-:W-:Y:S08]  /*2220*/  HMMA.16816.F32.BF16 R64, R4.reuse, R24, RZ ;  /* 0x000000180440723c */ /* 0x060ff000000418ff */
[C---:B------:R-:W-:Y:S08]  /*2230*/  HMMA.16816.F32.BF16 R44, R4.reuse, R18, RZ ;  /* 0x00000012042c723c */ /* 0x040ff000000418ff */
[C---:B------:R-:W-:Y:S08]  /*2240*/  HMMA.16816.F32.BF16 R76, R4.reuse, R14, RZ ;  /* 0x0000000e044c723c */ /* 0x040ff000000418ff */
[C---:B------:R-:W-:Y:S08]  /*2250*/  HMMA.16816.F32.BF16 R116, R4.reuse, R22, RZ ;  /* 0x000000160474723c */ /* 0x040ff000000418ff */
[----:B------:R-:W-:Y:S07]  /*2260*/  HMMA.16816.F32.BF16 R92, R4, R26, RZ ;  /* 0x0000001a045c723c */ /* 0x000fee00000418ff */
[----:B------:R-:W-:Y:S01]  /*2270*/  IMAD.U32 R6, RZ, RZ, UR12 ;  /* 0x0000000cff067e24 */ /* 0x000fe2000f8e00ff */
[----:B------:R-:W-:Y:S01]  /*2280*/  IADD3 R5, R179, 0x4100, RZ ;  /* 0x00004100b3057810 */ /* 0x000fe20007ffe0ff */
[----:B------:R-:W-:Y:S01]  /*2290*/  IMAD.U32 R4, RZ, RZ, UR9 ;  /* 0x00000009ff047e24 */ /* 0x000fe2000f8e00ff */
[----:B------:R-:W-:Y:S01]  /*22a0*/  USHF.L.U32 UR9, UR4, 0x5, URZ ;  /* 0x0000000504097899 */ /* 0x000fe2000800063f */
[C---:B----4-:R-:W-:Y:S01]  /*22b0*/  HMMA.16816.F32.BF16 R100, R8.reuse, R18, RZ ;  /* 0x000000120864723c */ /* 0x050fe200000418ff */
[C---:B------:R-:W-:Y:S01]  /*22c0*/  LEA R2, P1, R6.reuse, R30, 0x6 ;  /* 0x0000001e06027211 */ /* 0x040fe200078230ff */
[----:B------:R-:W-:Y:S01]  /*22d0*/  UMOV UR12, 0x5 ;  /* 0x00000005000c7882 */ /* 0x000fe20000000000 */
[----:B------:R-:W-:Y:S01]  /*22e0*/  @P2 IADD3 R230, R5, -0x20, RZ ;  /* 0xffffffe005e62810 */ /* 0x000fe20007ffe0ff */
[----:B------:R-:W-:Y:S01]  /*22f0*/  USHF.L.U64.HI UR12, UR4, UR12, UR5 ;  /* 0x0000000c040c7299 */ /* 0x000fe20008010205 */
[----:B------:R-:W-:Y:S01]  /*2300*/  LEA.HI.X R6, R6, R29, R4, 0x6, P1 ;  /* 0x0000001d06067211 */ /* 0x000fe200008f3404 */
[----:B------:R-:W-:Y:S01]  /*2310*/  IMAD.U32 R7, RZ, RZ, UR13 ;  /* 0x0000000dff077e24 */ /* 0x000fe2000f8e00ff */
[C---:B------:R-:W-:Y:S01]  /*2320*/  LEA R4, P1, R2.reuse, c[0x0][0x1f8], 0x1 ;  /* 0x00007e0002047a11 */ /* 0x040fe200078208ff */
[----:B------:R-:W-:Y:S01]  /*2330*/  IMAD.U32 R18, RZ, RZ, UR9 ;  /* 0x00000009ff127e24 */ /* 0x000fe2000f8e00ff */
[----:B------:R-:W-:Y:S01]  /*2340*/  HMMA.16816.F32.BF16 R120, R8, R16, RZ ;  /* 0x000000100878723c */ /* 0x000fe200000418ff */
[----:B------:R-:W-:Y:S01]  /*2350*/  LDSM.16.M88.4 R32, [R230] ;  /* 0x00000000e620783b */ /* 0x000fe20000000200 */
[----:B------:R-:W-:Y:S01]  /*2360*/  LEA.HI.X R5, R2, c[0x0][0x1fc], R6, 0x1, P1 ;  /* 0x00007f0002057a11 */ /* 0x000fe200008f0c06 */
[----:B------:R-:W-:Y:S01]  /*2370*/  UIADD3 UR14, UP0, UR9, 0x80, URZ ;  /* 0x00000080090e7890 */ /* 0x000fe2000ff1e03f */
[----:B------:R-:W-:-:S02]  /*2380*/  IADD3 R2, -R28, UR15, RZ ;  /* 0x0000000f1c027c10 */ /* 0x000fc4000fffe1ff */
[----:B------:R-:W-:Y:S01]  /*2390*/  IADD3 R6, P1, R4, UR9, RZ ;  /* 0x0000000904067c10 */ /* 0x000fe2000ff3e0ff */
[----:B------:R-:W-:Y:S01]  /*23a0*/  LDSM.16.M88.4 R28, [R230+0x800] ;  /* 0x00080000e61c783b */ /* 0x000fe20000000200 */
[C---:B------:R-:W-:Y:S01]  /*23b0*/  ISETP.LT.OR P5, PT, R2.reuse, 0x1, P3 ;  /* 0x000000010200780c */ /* 0x040fe20001fa1670 */
[C---:B------:R-:W-:Y:S01]  /*23c0*/  HMMA.16816.F32.BF16 R88, R8.reuse, R12, RZ ;  /* 0x0000000c0858723c */ /* 0x040fe200000418ff */
[C---:B------:R-:W-:Y:S01]  /*23d0*/  ISETP.LT.OR P4, PT, R2.reuse, 0x1, P0 ;  /* 0x000000010200780c */ /* 0x040fe20000781670 */
[----:B------:R-:W-:Y:S01]  /*23e0*/  UIADD3.X UR13, URZ, UR12, URZ, UP0, !UPT ;  /* 0x0000000c3f0d7290 */ /* 0x000fe200087fe43f */
[----:B------:R-:W-:Y:S01]  /*23f0*/  ISETP.LT.OR P2, PT, R2, 0x11, P3 ;  /* 0x000000110200780c */ /* 0x000fe20001f41670 */
[----:B------:R-:W-:Y:S01]  /*2400*/  UISETP.GE.AND UP0, UPT, UR19, 0x41, UPT ;  /* 0x000000411300788c */ /* 0x000fe2000bf06270 */
[----:B------:R-:W-:Y:S02]  /*2410*/  IADD3.X R7, R5, UR12, RZ, P1, !PT ;  /* 0x0000000c05077c10 */ /* 0x000fe40008ffe4ff */
[----:B------:R-:W-:Y:S01]  /*2420*/  IADD3 R18, P6, P1, R18, 0x80, R4 ;  /* 0x0000008012127810 */ /* 0x000fe200079de004 */
[----:B------:R-:W-:Y:S01]  /*2430*/  HMMA.16816.F32.BF16 R96, R8, R14, RZ ;  /* 0x0000000e0860723c */ /* 0x000fe200000418ff */
[----:B------:R-:W1:Y:S01]  /*2440*/  LDSM.16.M88.4 R12, [R228+0xa100] ;  /* 0x00a10000e40c783b */ /* 0x000e620000000200 */
[----:B------:R-:W-:-:S02]  /*2450*/  IADD3 R238, R230, 0x800, RZ ;  /* 0x00000800e6ee7810 */ /* 0x000fc40007ffe0ff */
[----:B------:R-:W-:Y:S02]  /*2460*/  IADD3.X R19, RZ, UR12, R5, P6, P1 ;  /* 0x0000000cff137c10 */ /* 0x000fe4000b7e2405 */
[C---:B------:R-:W-:Y:S02]  /*2470*/  ISETP.LT.OR P1, PT, R2.reuse, 0x21, P3 ;  /* 0x000000210200780c */ /* 0x040fe40001f21670 */
[C---:B------:R-:W-:Y:S01]  /*2480*/  HMMA.16816.F32.BF16 R80, R8.reuse, R20, RZ ;  /* 0x000000140850723c */ /* 0x040fe200000418ff */
[----:B------:R-:W-:Y:S02]  /*2490*/  ISETP.LT.OR P6, PT, R2, 0x21, P0 ;  /* 0x000000210200780c */ /* 0x000fe400007c1670 */
[C---:B------:R-:W-:Y:S02]  /*24a0*/  IADD3 R237, R230.reuse, 0x1000, RZ ;  /* 0x00001000e6ed7810 */ /* 0x040fe40007ffe0ff */
[C---:B------:R-:W-:Y:S02]  /*24b0*/  IADD3 R236, R230.reuse, 0x1800, RZ ;  /* 0x00001800e6ec7810 */ /* 0x040fe40007ffe0ff */
[C---:B------:R-:W-:Y:S01]  /*24c0*/  IADD3 R235, R230.reuse, 0x2000, RZ ;  /* 0x00002000e6eb7810 */ /* 0x040fe20007ffe0ff */
[----:B------:R-:W-:Y:S01]  /*24d0*/  HMMA.16816.F32.BF16 R84, R8, R22, RZ ;  /* 0x000000160854723c */ /* 0x000fe200000418ff */
[----:B------:R-:W2:Y:S01]  /*24e0*/  LDSM.16.M88.4 R20, [R230+0x1800] ;  /* 0x00180000e614783b */ /* 0x000ea20000000200 */
[----:B------:R-:W-:-:S02]  /*24f0*/  IADD3 R234, R230, 0x2800, RZ ;  /* 0x00002800e6ea7810 */ /* 0x000fc40007ffe0ff */
[C---:B------:R-:W-:Y:S02]  /*2500*/  IADD3 R233, R230.reuse, 0x3000, RZ ;  /* 0x00003000e6e97810 */ /* 0x040fe40007ffe0ff */
[----:B------:R-:W-:Y:S02]  /*2510*/  IADD3 R232, R230, 0x3800, RZ ;  /* 0x00003800e6e87810 */ /* 0x000fe40007ffe0ff */
[C---:B------:R-:W-:Y:S08]  /*2520*/  HMMA.16816.F32.BF16 R72, R8.reuse, R24, RZ ;  /* 0x000000180848723c */ /* 0x040ff000000418ff */
[----:B------:R-:W-:Y:S01]  /*2530*/  HMMA.16816.F32.BF16 R68, R8, R26, RZ ;  /* 0x0000001a0844723c */ /* 0x000fe200000418ff */
[----:B------:R-:W3:Y:S04]  /*2540*/  LDSM.16.M88.4 R24, [R230+0x1000] ;  /* 0x00100000e618783b */ /* 0x000ee80000000200 */
[----:B------:R-:W4:Y:S04]  /*2550*/  LDSM.16.M88.4 R8, [R228+0x8100] ;  /* 0x00810000e408783b */ /* 0x000f280000000200 */
[----:B------:R-:W-:Y:S01]  /*2560*/  @!PT LDS RZ, [RZ] ;  /* 0x00000000fffff984 */ /* 0x000fe20000000800 */
[----:B------:R-:W-:Y:S01]  /*2570*/  @!PT LDS RZ, [RZ] ;  /* 0x00000000fffff984 */ /* 0x000fe20000000800 */
[----:B------:R-:W-:Y:S01]  /*2580*/  @!PT LDS RZ, [RZ] ;  /* 0x00000000fffff984 */ /* 0x000fe20000000800 */
[----:B------:R5:W-:Y:S01]  /*2590*/  LDGSTS.E.BYPASS.LTC128B.128 [R239+0x100], [R4.64], !P5 ;  /* 0x0010000004ef7fae */ /* 0x000be2000e901d50 */
[C---:B------:R-:W-:Y:S01]  /*25a0*/  ISETP.LT.OR P5, PT, R2.reuse, 0x11, P0 ;  /* 0x000000110200780c */ /* 0x040fe200007a1670 */
[C---:B-1----:R-:W-:Y:S02]  /*25b0*/  HMMA.16816.F32.BF16 R128, R12.reuse, R34, R44 ;  /* 0x000000220c80723c */ /* 0x042fe4000004182c */
[----:B------:R5:W-:Y:S04]  /*25c0*/  LDGSTS.E.BYPASS.LTC128B.128 [R239+0x2100], [R4.64+0x80], !P4 ;  /* 0x0210008004ef7fae */ /* 0x000be8000e101d50 */
[----:B------:R1:W-:Y:S02]  /*25d0*/  LDGSTS.E.BYPASS.LTC128B.128 [R239+0x900], [R6.64], !P2 ;  /* 0x0090000006ef7fae */ /* 0x0003e4000d101d50 */
[----:B------:R-:W-:Y:S04]  /*25e0*/  HMMA.16816.F32.BF16 R56, R12, R28, R56 ;  /* 0x0000001c0c38723c */ /* 0x000fe80000041838 */
[----:B------:R4:W-:Y:S01]  /*25f0*/  LDGSTS.E.BYPASS.LTC128B.128 [R239+0x2900], [R18.64], !P5 ;  /* 0x0290000012ef7fae */ /* 0x0009e2000e901d50 */
[----:B------:R-:W-:-:S03]  /*2600*/  ISETP.LT.OR P5, PT, R2, 0x31, P3 ;  /* 0x000000310200780c */ /* 0x000fc60001fa1670 */
[C---:B--2---:R-:W-:Y:S08]  /*2610*/  HMMA.16816.F32.BF16 R64, R12.reuse, R20, R64 ;  /* 0x000000140c40723c */ /* 0x044ff00000041840 */
[----:B------:R-:W-:Y:S01]  /*2620*/  HMMA.16816.F32.BF16 R76, R12, R30, R76 ;  /* 0x0000001e0c4c723c */ /* 0x000fe2000004184c */
[----:B-----5:R-:W-:-:S07]  /*2630*/  IADD3 R4, P4, R6, UR9, RZ ;  /* 0x0000000906047c10 */ /* 0x020fce000ff9e0ff */
[-C--:B---3--:R-:W-:Y:S01]  /*2640*/  HMMA.16816.F32.BF16 R60, R12, R24.reuse, R60 ;  /* 0x000000180c3c723c */ /* 0x088fe2000004183c */
[----:B------:R-:W-:Y:S02]  /*2650*/  IADD3.X R5, R7, UR12, RZ, P4, !PT ;  /* 0x0000000c07057c10 */ /* 0x000fe4000a7fe4ff */
[----:B------:R-:W-:Y:S02]  /*2660*/  IADD3 R16, P4, R4, UR9, RZ ;  /* 0x0000000904107c10 */ /* 0x000fe4000ff9e0ff */
[----:B-1----:R-:W-:Y:S01]  /*2670*/  IADD3 R6, P2, R6, UR14, RZ ;  /* 0x0000000e06067c10 */ /* 0x002fe2000ff5e0ff */
[----:B------:R1:W-:Y:S01]  /*2680*/  LDGSTS.E.BYPASS.LTC128B.128 [R239+0x1100], [R4.64], !P1 ;  /* 0x0110000004ef7fae */ /* 0x0003e2000c901d50 */
[----:B------:R-:W-:Y:S01]  /*2690*/  IADD3.X R17, R5, UR12, RZ, P4, !PT ;  /* 0x0000000c05117c10 */ /* 0x000fe2000a7fe4ff */
[----:B----4-:R-:W-:Y:S01]  /*26a0*/  HMMA.16816.F32.BF16 R132, R8, R24, R80 ;  /* 0x000000180884723c */ /* 0x010fe20000041850 */
[----:B------:R-:W-:Y:S01]  /*26b0*/  ISETP.LT.OR P4, PT, R2, 0x31, P0 ;  /* 0x000000310200780c */ /* 0x000fe20000781670 */
[----:B------:R-:W-:Y:S01]  /*26c0*/  IMAD.MOV.U32 R2, RZ, RZ, 0x40 ;  /* 0x00000040ff027424 */ /* 0x000fe200078e00ff */
[----:B------:R-:W-:-:S02]  /*26d0*/  IADD3.X R7, R7, UR13, RZ, P2, !PT ;  /* 0x0000000d07077c10 */ /* 0x000fc400097fe4ff */
[----:B------:R-:W-:-:S03]  /*26e0*/  LOP3.LUT P2, RZ, R36, 0x4, RZ, 0xc0, !PT ;  /* 0x0000000424ff7812 */ /* 0x000fc6000784c0ff */
[----:B------:R2:W-:Y:S01]  /*26f0*/  LDGSTS.E.BYPASS.LTC128B.128 [R239+0x3100], [R6.64], !P6 ;  /* 0x0310000006ef7fae */ /* 0x0005e2000f101d50 */
[----:B------:R-:W-:Y:S01]  /*2700*/  SEL R2, R2, 0xffffffc0, !P2 ;  /* 0xffffffc002027807 */ /* 0x000fe20005000000 */
[-C--:B------:R-:W-:Y:S02]  /*2710*/  HMMA.16816.F32.BF16 R36, R12, R32.reuse, R40 ;  /* 0x000000200c24723c */ /* 0x080fe40000041828 */
[----:B------:R3:W-:Y:S02]  /*2720*/  LDGSTS.E.BYPASS.LTC128B.128 [R239+0x1900], [R16.64], !P5 ;  /* 0x0190000010ef7fae */ /* 0x0007e4000e901d50 */
[----:B------:R-:W-:Y:S02]  /*2730*/  IMAD.IADD R225, R179, 0x1, R2 ;  /* 0x00000001b3e17824 */ /* 0x000fe400078e0202 */
[----:B------:R-:W-:Y:S02]  /*2740*/  IMAD.IADD R224, R2, 0x1, R230 ;  /* 0x0000000102e07824 */ /* 0x000fe400078e02e6 */
[----:B------:R-:W-:Y:S01]  /*2750*/  HMMA.16816.F32.BF16 R120, R8, R32, R120 ;  /* 0x000000200878723c */ /* 0x000fe20000041878 */
[----:B-1----:R-:W-:-:S07]  /*2760*/  IADD3 R4, P1, R4, UR14, RZ ;  /* 0x0000000e04047c10 */ /* 0x002fce000ff3e0ff */
[----:B------:R-:W-:Y:S01]  /*2770*/  HMMA.16816.F32.BF16 R80, R8, R34, R100 ;  /* 0x000000220850723c */ /* 0x000fe20000041864 */
[----:B------:R-:W-:Y:S02]  /*2780*/  IADD3.X R5, R5, UR13, RZ, P1, !PT ;  /* 0x0000000d05057c10 */ /* 0x000fe40008ffe4ff */
[----:B------:R-:W-:-:S03]  /*2790*/  PLOP3.LUT P1, PT, PT, PT, UP0, 0x80, 0x0 ;  /* 0x000000000000781c */ /* 0x000fc60003f2f008 */
[----:B------:R2:W-:Y:S02]  /*27a0*/  LDGSTS.E.BYPASS.LTC128B.128 [R239+0x3900], [R4.64], !P4 ;  /* 0x0390000004ef7fae */ /* 0x0005e4000e101d50 */
[C---:B------:R-:W-:Y:S02]  /*27b0*/  HMMA.16816.F32.BF16 R124, R8.reuse, R28, R88 ;  /* 0x0000001c087c723c */ /* 0x040fe40000041858 */
[----:B------:R-:W-:Y:S04]  /*27c0*/  LDSM.16.M88.4 R52, [R225+0x4100] ;  /* 0x00410000e134783b */ /* 0x000fe80000000200 */
[----:B---3--:R-:W1:Y:S02]  /*27d0*/  LDSM.16.M88.4 R16, [R227+0xa100] ;  /* 0x00a10000e310783b */ /* 0x008e640000000200 */
[C---:B------:R-:W-:Y:S02]  /*27e0*/  HMMA.16816.F32.BF16 R136, R8.reuse, R20, R72 ;  /* 0x000000140888723c */ /* 0x040fe40000041848 */
[----:B------:R-:W3:Y:S04]  /*27f0*/  LDSM.16.M88.4 R48, [R225+0x4900] ;  /* 0x00490000e130783b */ /* 0x000ee80000000200 */
[----:B------:R-:W4:Y:S02]  /*2800*/  LDSM.16.M88.4 R44, [R225+0x5100] ;  /* 0x00510000e12c783b */ /* 0x000f240000000200 */
[C---:B------:R-:W-:Y:S02]  /*2810*/  HMMA.16816.F32.BF16 R32, R8.reuse, R30, R96 ;  /* 0x0000001e0820723c */ /* 0x040fe40000041860 */
[----:B------:R-:W-:Y:S04]  /*2820*/  LDSM.16.M88.4 R40, [R225+0x5900] ;  /* 0x00590000e128783b */ /* 0x000fe80000000200 */
[----:B------:R-:W-:Y:S02]  /*2830*/  LDSM.16.M88.4 R28, [R224] ;  /* 0x00000000e01c783b */ /* 0x000fe40000000200 */
[C---:B------:R-:W-:Y:S02]  /*2840*/  HMMA.16816.F32.BF16 R104, R8.reuse, R26, R84 ;  /* 0x0000001a0868723c */ /* 0x040fe40000041854 */
[----:B--2---:R-:W-:Y:S04]  /*2850*/  LDSM.16.M88.4 R4, [R229+0xa100] ;  /* 0x00a10000e504783b */ /* 0x004fe80000000200 */
[----:B------:R-:W0:Y:S02]  /*2860*/  LDGDEPBAR ;  /* 0x00000000000079af */ /* 0x000e240000000000 */
[----:B------:R-:W-:Y:S02]  /*2870*/  HMMA.16816.F32.BF16 R100, R8, R22, R68 ;  /* 0x000000160864723c */ /* 0x000fe40000041844 */
[----:B------:R-:W2:Y:S06]  /*2880*/  LDSM.16.M88.4 R8, [R227+0x8100] ;  /* 0x00810000e308783b */ /* 0x000eac0000000200 */
[C---:B------:R-:W-:Y:S01]  /*2890*/  HMMA.16816.F32.BF16 R116, R12.reuse, R26, R116 ;  /* 0x0000001a0c74723c */ /* 0x040fe20000041874 */
[----:B------:R-:W5:Y:S07]  /*28a0*/  LDSM.16.M88.4 R24, [R224+0x800] ;  /* 0x00080000e018783b */ /* 0x000f6e0000000200 */
[----:B------:R-:W-:Y:S01]  /*28b0*/  HMMA.16816.F32.BF16 R112, R12, R22, R92 ;  /* 0x000000160c70723c */ /* 0x000fe2000004185c */
[----:B------:R-:W5:Y:S04]  /*28c0*/  LDSM.16.M88.4 R12, [R229+0x8100] ;  /* 0x00810000e50c783b */ /* 0x000f680000000200 */
[----:B------:R-:W5:Y:S03]  /*28d0*/  LDSM.16.M88.4 R20, [R224+0x1000] ;  /* 0x00100000e014783b */ /* 0x000f660000000200 */
[C---:B-1----:R-:W-:Y:S01]  /*28e0*/  HMMA.16816.F32.BF16 R72, R16.reuse, R52, R36 ;  /* 0x000000341048723c */ /* 0x042fe20000041824 */
[----:B------:R-:W1:Y:S07]  /*28f0*/  LDSM.16.M88.4 R36, [R224+0x1800] ;  /* 0x00180000e024783b */ /* 0x000e6e0000000200 */
[C---:B---3--:R-:W-:Y:S08]  /*2900*/  HMMA.16816.F32.BF16 R108, R16.reuse, R48, R56 ;  /* 0x00000030106c723c */ /* 0x048ff00000041838 */
[C---:B----4-:R-:W-:Y:S08]  /*2910*/  HMMA.16816.F32.BF16 R96, R16.reuse, R44, R60 ;  /* 0x0000002c1060723c */ /* 0x050ff0000004183c */
[----:B------:R-:W-:Y:S08]  /*2920*/  HMMA.16816.F32.BF16 R92, R16, R54, R128 ;  /* 0x00000036105c723c */ /* 0x000ff00000041880 */
[C---:B--2---:R-:W-:Y:S08]  /*2930*/  HMMA.16816.F32.BF16 R84, R8.reuse, R52, R120 ;  /* 0x000000340854723c */ /* 0x044ff00000041878 */
[----:B------:R-:W-:Y:S08]  /*2940*/  HMMA.16816.F32.BF16 R80, R8, R54, R80 ;  /* 0x000000360850723c */ /* 0x000ff00000041850 */
[C---:B------:R-:W-:Y:S08]  /*2950*/  HMMA.16816.F32.BF16 R88, R16.reuse, R40, R64 ;  /* 0x000000281058723c */ /* 0x040ff00000041840 */
[C---:B------:R-:W-:Y:S08]  /*2960*/  HMMA.16816.F32.BF16 R76, R16.reuse, R50, R76 ;  /* 0x00000032104c723c */ /* 0x040ff0000004184c */
[C---:B------:R-:W-:Y:S08]  /*2970*/  HMMA.16816.F32.BF16 R68, R16.reuse, R46, R116 ;  /* 0x0000002e1044723c */ /* 0x040ff00000041874 */
[----:B------:R-:W-:Y:S08]  /*2980*/  HMMA.16816.F32.BF16 R56, R16, R42, R112 ;  /* 0x0000002a1038723c */ /* 0x000ff00000041870 */
[C---:B------:R-:W-:Y:S08]  /*2990*/  HMMA.16816.F32.BF16 R60, R8.reuse, R50, R32 ;  /* 0x00000032083c723c */ /* 0x040ff00000041820 */
[C---:B------:R-:W-:Y:S08]  /*29a0*/  HMMA.16816.F32.BF16 R52, R8.reuse, R44, R132 ;  /* 0x0000002c0834723c */ /* 0x040ff00000041884 */
[C---:B------:R-:W-:Y:S01]  /*29b0*/  HMMA.16816.F32.BF16 R64, R8.reuse, R48, R124 ;  /* 0x000000300840723c */ /* 0x040fe2000004187c */
[----:B------:R-:W-:Y:S07]  /*29c0*/  LDSM.16.M88.4 R48, [R179+0x6100] ;  /* 0x00610000b330783b */ /* 0x000fee0000000200 */
[C---:B------:R-:W-:Y:S08]  /*29d0*/  HMMA.16816.F32.BF16 R44, R8.reuse, R46, R104 ;  /* 0x0000002e082c723c */ /* 0x040ff00000041868 */
[C---:B------:R-:W-:Y:S08]  /*29e0*/  HMMA.16816.F32.BF16 R32, R8.reuse, R40, R136 ;  /* 0x000000280820723c */ /* 0x040ff00000041888 */
[----:B------:R-:W-:Y:S01]  /*29f0*/  HMMA.16816.F32.BF16 R16, R8, R42, R100 ;  /* 0x0000002a0810723c */ /* 0x000fe20000041864 */
[----:B------:R-:W-:Y:S04]  /*2a00*/  LDSM.16.M88.4 R8, [R226+0xe100] ;  /* 0x00e10000e208783b */ /* 0x000fe80000000200 */
[----:B------:R-:W2:Y:S03]  /*2a10*/  LDSM.16.M88.4 R40, [R179+0x6900] ;  /* 0x00690000b328783b */ /* 0x000ea60000000200 */
[C---:B------:R-:W-:Y:S08]  /*2a20*/  HMMA.16816.F32.BF16 R100, R4.reuse, R30, R92 ;  /* 0x0000001e0464723c */ /* 0x040ff0000004185c */
[----:B-----5:R-:W-:Y:S08]  /*2a30*/  HMMA.16816.F32.BF16 R120, R4, R24, R108 ;  /* 0x000000180478723c */ /* 0x020ff0000004186c */
[C---:B------:R-:W-:Y:S08]  /*2a40*/  HMMA.16816.F32.BF16 R128, R12.reuse, R28, R84 ;  /* 0x0000001c0c80723c */ /* 0x040ff00000041854 */
[C---:B------:R-:W-:Y:S08]  /*2a50*/  HMMA.16816.F32.BF16 R124, R12.reuse, R30, R80 ;  /* 0x0000001e0c7c723c */ /* 0x040ff00000041850 */
[C---:B------:R-:W-:Y:S08]  /*2a60*/  HMMA.16816.F32.BF16 R116, R12.reuse, R24, R64 ;  /* 0x000000180c74723c */ /* 0x040ff00000041840 */
[C---:B------:R-:W-:Y:S08]  /*2a70*/  HMMA.16816.F32.BF16 R112, R12.reuse, R26, R60 ;  /* 0x0000001a0c70723c */ /* 0x040ff0000004183c */
[C---:B------:R-:W-:Y:S01]  /*2a80*/  HMMA.16816.F32.BF16 R108, R12.reuse, R20, R52 ;  /* 0x000000140c6c723c */ /* 0x040fe20000041834 */
[----:B------:R-:W-:Y:S07]  /*2a90*/  LDSM.16.M88.4 R52, [R230+0x3800] ;  /* 0x00380000e634783b */ /* 0x000fee0000000200 */
[C---:B------:R-:W-:Y:S01]  /*2aa0*/  HMMA.16816.F32.BF16 R84, R12.reuse, R22, R44 ;  /* 0x000000160c54723c */ /* 0x040fe2000004182c */
[----:B------:R-:W-:Y:S07]  /*2ab0*/  LDSM.16.M88.4 R44, [R230+0x3000] ;  /* 0x00300000e62c783b */ /* 0x000fee0000000200 */
[C---:B-1----:R-:W-:Y:S01]  /*2ac0*/  HMMA.16816.F32.BF16 R104, R12.reuse, R36, R32 ;  /* 0x000000240c68723c */ /* 0x042fe20000041820 */
[----:B------:R-:W-:Y:S07]  /*2ad0*/  LDSM.16.M88.4 R32, [R179+0x7100] ;  /* 0x00710000b320783b */ /* 0x000fee0000000200 */
[----:B------:R-:W-:Y:S01]  /*2ae0*/  HMMA.16816.F32.BF16 R92, R12, R38, R16 ;  /* 0x000000260c5c723c */ /* 0x000fe20000041810 */
[----:B------:R-:W1:Y:S04]  /*2af0*/  LDSM.16.M88.4 R12, [R226+0xc100] ;  /* 0x00c10000e20c783b */ /* 0x000e680000000200 */
[----:B------:R-:W3:Y:S03]  /*2b00*/  LDSM.16.M88.4 R16, [R179+0x7900] ;  /* 0x00790000b310783b */ /* 0x000ee60000000200 */
[C---:B------:R-:W-:Y:S01]  /*2b10*/  HMMA.16816.F32.BF16 R76, R4.reuse, R26, R76 ;  /* 0x0000001a044c723c */ /* 0x040fe2000004184c */
[----:B------:R-:W-:Y:S07]  /*2b20*/  LDSM.16.M88.4 R24, [R230+0x2800] ;  /* 0x00280000e618783b */ /* 0x000fee0000000200 */
[C---:B------:R-:W-:Y:S08]  /*2b30*/  HMMA.16816.F32.BF16 R140, R4.reuse, R20, R96 ;  /* 0x00000014048c723c */ /* 0x040ff00000041860 */
[C---:B------:R-:W-:Y:S01]  /*2b40*/  HMMA.16816.F32.BF16 R136, R4.reuse, R22, R68 ;  /* 0x000000160488723c */ /* 0x040fe20000041844 */
[----:B------:R-:W4:Y:S07]  /*2b50*/  LDSM.16.M88.4 R20, [R228+0xc100] ;  /* 0x00c10000e414783b */ /* 0x000f2e0000000200 */
[C---:B------:R-:W-:Y:S01]  /*2b60*/  HMMA.16816.F32.BF16 R72, R4.reuse, R28, R72 ;  /* 0x0000001c0448723c */ /* 0x040fe20000041848 */
[----:B------:R-:W-:Y:S07]  /*2b70*/  LDSM.16.M88.4 R28, [R230+0x2000] ;  /* 0x00200000e61c783b */ /* 0x000fee0000000200 */
[C---:B------:R-:W-:Y:S08]  /*2b80*/  HMMA.16816.F32.BF16 R96, R4.reuse, R36, R88 ;  /* 0x000000240460723c */ /* 0x040ff00000041858 */
[----:B------:R-:W-:Y:S01]  /*2b90*/  HMMA.16816.F32.BF16 R132, R4, R38, R56 ;  /* 0x000000260484723c */ /* 0x000fe20000041838 */
[----:B------:R-:W5:Y:S07]  /*2ba0*/  LDSM.16.M88.4 R4, [R228+0xe100] ;  /* 0x00e10000e404783b */ /* 0x000f6e0000000200 */
[C---:B--2---:R-:W-:Y:S08]  /*2bb0*/  HMMA.16816.F32.BF16 R60, R8.reuse, R40, R120 ;  /* 0x00000028083c723c */ /* 0x044ff00000041878 */
[----:B------:R-:W-:Y:S08]  /*2bc0*/  HMMA.16816.F32.BF16 R56, R8, R42, R76 ;  /* 0x0000002a0838723c */ /* 0x000ff0000004184c */
[C---:B-1----:R-:W-:Y:S08]  /*2bd0*/  HMMA.16816.F32.BF16 R36, R12.reuse, R40, R116 ;  /* 0x000000280c24723c */ /* 0x042ff00000041874 */
[----:B------:R-:W-:Y:S08]  /*2be0*/  HMMA.16816.F32.BF16 R40, R12, R42, R112 ;  /* 0x0000002a0c28723c */ /* 0x000ff00000041870 */
[C---:B------:R-:W-:Y:S08]  /*2bf0*/  HMMA.16816.F32.BF16 R68, R8.reuse, R50, R100 ;  /* 0x000000320844723c */ /* 0x040ff00000041864 */
[C---:B------:R-:W-:Y:S08]  /*2c00*/  HMMA.16816.F32.BF16 R72, R8.reuse, R48, R72 ;  /* 0x000000300848723c */ /* 0x040ff00000041848 */
[C---:B------:R-:W-:Y:S08]  /*2c10*/  HMMA.16816.F32.BF16 R88, R8.reuse, R32, R140 ;  /* 0x000000200858723c */ /* 0x040ff0000004188c */
[C---:B------:R-:W-:Y:S08]  /*2c20*/  HMMA.16816.F32.BF16 R100, R8.reuse, R34, R136 ;  /* 0x000000220864723c */ /* 0x040ff00000041888 */
[C---:B---3--:R-:W-:Y:S08]  /*2c30*/  HMMA.16816.F32.BF16 R96, R8.reuse, R16, R96 ;  /* 0x000000100860723c */ /* 0x048ff00000041860 */
[----:B------:R-:W-:Y:S08]  /*2c40*/  HMMA.16816.F32.BF16 R80, R8, R18, R132 ;  /* 0x000000120850723c */ /* 0x000ff00000041884 */
[C---:B------:R-:W-:Y:S08]  /*2c50*/  HMMA.16816.F32.BF16 R76, R12.reuse, R48, R128 ;  /* 0x000000300c4c723c */ /* 0x040ff00000041880 */
[C---:B------:R-:W-:Y:S01]  /*2c60*/  HMMA.16816.F32.BF16 R64, R12.reuse, R50, R124 ;  /* 0x000000320c40723c */ /* 0x040fe2000004187c */
[----:B------:R-:W-:Y:S07]  /*2c70*/  LDSM.16.M88.4 R48, [R225+0x6100] ;  /* 0x00610000e130783b */ /* 0x000fee0000000200 */
[C---:B------:R-:W-:Y:S08]  /*2c80*/  HMMA.16816.F32.BF16 R8, R12.reuse, R32, R108 ;  /* 0x000000200c08723c */ /* 0x040ff0000004186c */
[C---:B------:R-:W-:Y:S01]  /*2c90*/  HMMA.16816.F32.BF16 R84, R12.reuse, R34, R84 ;  /* 0x000000220c54723c */ /* 0x040fe20000041854 */
[----:B------:R-:W-:Y:S07]  /*2ca0*/  LDSM.16.M88.4 R32, [R225+0x7900] ;  /* 0x00790000e120783b */ /* 0x000fee0000000200 */
[C---:B------:R-:W-:Y:S08]  /*2cb0*/  HMMA.16816.F32.BF16 R104, R12.reuse, R16, R104 ;  /* 0x000000100c68723c */ /* 0x040ff00000041868 */
[----:B------:R-:W-:Y:S01]  /*2cc0*/  HMMA.16816.F32.BF16 R92, R12, R18, R92 ;  /* 0x000000120c5c723c */ /* 0x000fe2000004185c */
[----:B------:R-:W1:Y:S04]  /*2cd0*/  LDSM.16.M88.4 R16, [R227+0xe100] ;  /* 0x00e10000e310783b */ /* 0x000e680000000200 */
[----:B------:R-:W2:Y:S03]  /*2ce0*/  LDSM.16.M88.4 R12, [R227+0xc100] ;  /* 0x00c10000e30c783b */ /* 0x000ea60000000200 */
[C---:B----4-:R-:W-:Y:S01]  /*2cf0*/  HMMA.16816.F32.BF16 R120, R20.reuse, R24, R36 ;  /* 0x000000181478723c */ /* 0x050fe20000041824 */
[----:B------:R-:W-:Y:S07]  /*2d00*/  LDSM.16.M88.4 R36, [R225+0x7100] ;  /* 0x00710000e124783b */ /* 0x000fee0000000200 */
[-C--:B------:R-:W-:Y:S01]  /*2d10*/  HMMA.16816.F32.BF16 R112, R20, R26.reuse, R40 ;  /* 0x0000001a1470723c */ /* 0x080fe20000041828 */
[----:B------:R-:W3:Y:S07]  /*2d20*/  LDSM.16.M88.4 R40, [R225+0x6900] ;  /* 0x00690000e128783b */ /* 0x000eee0000000200 */
[C---:B-----5:R-:W-:Y:S08]  /*2d30*/  HMMA.16816.F32.BF16 R140, R4.reuse, R26, R56 ;  /* 0x0000001a048c723c */ /* 0x060ff00000041838 */
[C---:B------:R-:W-:Y:S08]  /*2d40*/  HMMA.16816.F32.BF16 R116, R4.reuse, R28, R72 ;  /* 0x0000001c0474723c */ /* 0x040ff00000041848 */
[C---:B------:R-:W-:Y:S08]  /*2d50*/  HMMA.16816.F32.BF16 R148, R4.reuse, R30, R68 ;  /* 0x0000001e0494723c */ /* 0x040ff00000041844 */
[----:B------:R-:W-:Y:S01]  /*2d60*/  HMMA.16816.F32.BF16 R144, R4, R24, R60 ;  /* 0x000000180490723c */ /* 0x000fe2000004183c */
[----:B------:R-:W-:Y:S07]  /*2d70*/  LDSM.16.M88.4 R24, [R224+0x3000] ;  /* 0x00300000e018783b */ /* 0x000fee0000000200 */
[C---:B------:R-:W-:Y:S08]  /*2d80*/  HMMA.16816.F32.BF16 R56, R20.reuse, R28, R76 ;  /* 0x0000001c1438723c */ /* 0x040ff0000004184c */
[----:B------:R-:W-:Y:S01]  /*2d90*/  HMMA.16816.F32.BF16 R124, R20, R30, R64 ;  /* 0x0000001e147c723c */ /* 0x000fe20000041840 */
[----:B------:R-:W-:Y:S07]  /*2da0*/  LDSM.16.M88.4 R28, [R224+0x2800] ;  /* 0x00280000e01c783b */ /* 0x000fee0000000200 */
[C---:B------:R-:W-:Y:S08]  /*2db0*/  HMMA.16816.F32.BF16 R136, R4.reuse, R44, R88 ;  /* 0x0000002c0488723c */ /* 0x040ff00000041858 */
[C---:B------:R-:W-:Y:S08]  /*2dc0*/  HMMA.16816.F32.BF16 R132, R4.reuse, R46, R100 ;  /* 0x0000002e0484723c */ /* 0x040ff00000041864 */
[C---:B------:R-:W-:Y:S08]  /*2dd0*/  HMMA.16816.F32.BF16 R128, R4.reuse, R52, R96 ;  /* 0x000000340480723c */ /* 0x040ff00000041860 */
[----:B------:R-:W-:Y:S01]  /*2de0*/  HMMA.16816.F32.BF16 R60, R4, R54, R80 ;  /* 0x00000036043c723c */ /* 0x000fe20000041850 */
[----:B------:R-:W4:Y:S07]  /*2df0*/  LDSM.16.M88.4 R4, [R231+0xe100] ;  /* 0x00e10000e704783b */ /* 0x000f2e0000000200 */
[C---:B------:R-:W-:Y:S01]  /*2e00*/  HMMA.16816.F32.BF16 R108, R20.reuse, R44, R8 ;  /* 0x0000002c146c723c */ /* 0x040fe20000041808 */
[----:B------:R-:W5:Y:S07]  /*2e10*/  LDSM.16.M88.4 R8, [R229+0xc100] ;  /* 0x00c10000e508783b */ /* 0x000f6e0000000200 */
[C---:B------:R-:W-:Y:S01]  /*2e20*/  HMMA.16816.F32.BF16 R68, R20.reuse, R46, R84 ;  /* 0x0000002e1444723c */ /* 0x040fe20000041854 */
[----:B------:R-:W3:Y:S07]  /*2e30*/  LDSM.16.M88.4 R44, [R224+0x2000] ;  /* 0x00200000e02c783b */ /* 0x000eee0000000200 */
[C---:B------:R-:W-:Y:S08]  /*2e40*/  HMMA.16816.F32.BF16 R72, R20.reuse, R52, R104 ;  /* 0x000000341448723c */ /* 0x040ff00000041868 */
[----:B------:R-:W-:Y:S01]  /*2e50*/  HMMA.16816.F32.BF16 R64, R20, R54, R92 ;  /* 0x000000361440723c */ /* 0x000fe2000004185c */
[----:B------:R-:W4:Y:S01]  /*2e60*/  LDSM.16.M88.4 R20, [R224+0x3800] ;  /* 0x00380000e014783b */ /* 0x000f220000000200 */
[----:B------:R-:W-:-:S06]  /*2e70*/  DEPBAR.LE SB0, 0x0 ;  /* 0x000080000000791a */ /* 0x000fcc0000000000 */
[C---:B-1----:R-:W-:Y:S08]  /*2e80*/  HMMA.16816.F32.BF16 R100, R16.reuse, R48, R116 ;  /* 0x000000301064723c */ /* 0x042ff00000041874 */
[----:B------:R-:W-:Y:S08]  /*2e90*/  HMMA.16816.F32.BF16 R96, R16, R50, R148 ;  /* 0x000000321060723c */ /* 0x000ff00000041894 */
[C---:B--2---:R-:W-:Y:S08]  /*2ea0*/  HMMA.16816.F32.BF16 R56, R12.reuse, R48, R56 ;  /* 0x000000300c38723c */ /* 0x044ff00000041838 */
[----:B------:R-:W-:Y:S08]  /*2eb0*/  HMMA.16816.F32.BF16 R52, R12, R50, R124 ;  /* 0x000000320c34723c */ /* 0x000ff0000004187c */
[C---:B---3--:R-:W-:Y:S08]  /*2ec0*/  HMMA.16816.F32.BF16 R92, R16.reuse, R40, R144 ;  /* 0x00000028105c723c */ /* 0x048ff00000041890 */
        /* <DEDUP_REMOVED lines=10> */
[----:B------:R-:W-:Y:S08]  /*2f70*/  HMMA.16816.F32.BF16 R12, R12, R34, R64 ;  /* 0x000000220c0c723c */ /* 0x000ff00000041840 */
[C---:B----4-:R-:W-:Y:S08]  /*2f80*/  HMMA.16816.F32.BF16 R92, R4.reuse, R28, R92 ;  /* 0x0000001c045c723c */ /* 0x050ff0000004185c */
[----:B------:R-:W-:Y:S08]  /*2f90*/  HMMA.16816.F32.BF16 R88, R4, R30, R88 ;  /* 0x0000001e0458723c */ /* 0x000ff00000041858 */
[----:B-----5:R-:W-:Y:S08]  /*2fa0*/  HMMA.16816.F32.BF16 R48, R8, R28, R48 ;  /* 0x0000001c0830723c */ /* 0x020ff00000041830 */
[C---:B------:R-:W-:Y:S08]  /*2fb0*/  HMMA.16816.F32.BF16 R100, R4.reuse, R44, R100 ;  /* 0x0000002c0464723c */ /* 0x040ff00000041864 */
[C---:B------:R-:W-:Y:S08]  /*2fc0*/  HMMA.16816.F32.BF16 R96, R4.reuse, R46, R96 ;  /* 0x0000002e0460723c */ /* 0x040ff00000041860 */
[C---:B------:R-:W-:Y:S08]  /*2fd0*/  HMMA.16816.F32.BF16 R84, R4.reuse, R24, R84 ;  /* 0x000000180454723c */ /* 0x040ff00000041854 */
[C---:B------:R-:W-:Y:S08]  /*2fe0*/  HMMA.16816.F32.BF16 R80, R4.reuse, R26, R80 ;  /* 0x0000001a0450723c */ /* 0x040ff00000041850 */
[C---:B------:R-:W-:Y:S08]  /*2ff0*/  HMMA.16816.F32.BF16 R76, R4.reuse, R20, R76 ;  /* 0x00000014044c723c */ /* 0x040ff0000004184c */
[----:B------:R-:W-:Y:S07]  /*3000*/  HMMA.16816.F32.BF16 R60, R4, R22, R60 ;  /* 0x00000016043c723c */ /* 0x000fee000004183c */
[----:B------:R-:W-:Y:S01]  /*3010*/  LOP3.LUT R4, R153, R152, RZ, 0xfc, !PT ;  /* 0x0000009899047212 */ /* 0x000fe200078efcff */
        /* <DEDUP_REMOVED lines=19> */
[----:B------:R-:W-:-:S03]  /*3150*/  IADD3 R2, R9, UR4, RZ ;  /* 0x0000000409027c10 */ /* 0x000fc6000fffe0ff */
[----:B------:R-:W-:Y:S01]  /*3160*/  UIADD3.X UR4, URZ, UR8, URZ, UP0, !UPT ;  /* 0x000000083f047290 */ /* 0x000fe200087fe43f */
        /* <DEDUP_REMOVED lines=15> */
[C---:B------:R-:W-:Y:S02]  /*3260*/  IADD3 R10, P4, R6.reuse, UR5, RZ ;  /* 0x00000005060a7c10 */ /* 0x040fe4000ff9e0ff */
[----:B------:R-:W-:Y:S02]  /*3270*/  IADD3.X R7, R9, UR6, RZ, P6, !PT ;  /* 0x0000000609077c10 */ /* 0x000fe4000b7fe4ff */
[----:B--2---:R-:W-:Y:S02]  /*3280*/  IADD3 R8, P2, R6, UR7, RZ ;  /* 0x0000000706087c10 */ /* 0x004fe4000ff5e0ff */
[C---:B------:R-:W-:Y:S01]  /*3290*/  IADD3.X R11, R7.reuse, UR6, RZ, P4, !PT ;  /* 0x00000006070b7c10 */ /* 0x040fe2000a7fe4ff */
[----:B------:R3:W-:Y:S01]  /*32a0*/  LDGSTS.E.BYPASS.LTC128B.128 [R239+0x5100], [R6.64], !P3 ;  /* 0x0510000006ef7fae */ /* 0x0007e2000d901d50 */
[----:B------:R-:W-:-:S03]  /*32b0*/  IADD3.X R9, R7, UR4, RZ, P2, !PT ;  /* 0x0000000407097c10 */ /* 0x000fc600097fe4ff */
[----:B------:R3:W-:Y:S04]  /*32c0*/  LDGSTS.E.BYPASS.LTC128B.128 [R239+0x7100], [R12.64], !P0 ;  /* 0x071000000cef7fae */ /* 0x0007e8000c101d50 */
[----:B------:R3:W-:Y:S04]  /*32d0*/  LDGSTS.E.BYPASS.LTC128B.128 [R239+0x5900], [R10.64], !P3 ;  /* 0x059000000aef7fae */ /* 0x0007e8000d901d50 */
[----:B------:R3:W-:Y:S02]  /*32e0*/  LDGSTS.E.BYPASS.LTC128B.128 [R239+0x7900], [R8.64], !P0 ;  /* 0x0790000008ef7fae */ /* 0x0007e4000c101d50 */
.L_x_688:
[----:B------:R-:W-:Y:S01]  /*32f0*/  LOP3.LUT R2, R155, 0xffffffe0, RZ, 0xc0, !PT ;  /* 0xffffffe09b027812 */ /* 0x000fe200078ec0ff */
[----:B---3--:R-:W-:Y:S01]  /*3300*/  IMAD.U32 R6, RZ, RZ, UR15 ;  /* 0x0000000fff067e24 */ /* 0x008fe2000f8e00ff */
[----:B------:R-:W-:Y:S01]  /*3310*/  STL [R1+0x84], R239 ;  /* 0x000084ef01007387 */ /* 0x000fe20000100800 */
[----:B------:R-:W-:-:S02]  /*3320*/  IMAD.SHL.U32 R220, R4, 0x2, RZ ;  /* 0x0000000204dc7824 */ /* 0x000fc400078e00ff */
[----:B------:R-:W-:Y:S01]  /*3330*/  IMAD.IADD R2, R157, 0x1, -R2 ;  /* 0x000000019d027824 */ /* 0x000fe200078e0a02 */
[----:B------:R-:W-:Y:S01]  /*3340*/  STL [R1+0x80], R238 ;  /* 0x000080ee01007387 */ /* 0x000fe20000100800 */
[----:B------:R-:W-:Y:S01]  /*3350*/  IMAD R221, R3, 0x2, R220 ;  /* 0x0000000203dd7824 */ /* 0x000fe200078e02dc */
[C---:B------:R-:W-:Y:S02]  /*3360*/  LEA R223, R0.reuse, R220, 0x1 ;  /* 0x000000dc00df7211 */ /* 0x040fe400078e08ff */
[----:B------:R-:W-:Y:S01]  /*3370*/  SHF.R.S32.HI R5, RZ, 0x1f, R2 ;  /* 0x0000001fff057819 */ /* 0x000fe20000011402 */
[----:B------:R-:W-:Y:S01]  /*3380*/  IMAD R222, R0, 0x2, R221 ;  /* 0x0000000200de7824 */ /* 0x000fe200078e02dd */
[----:B------:R-:W-:Y:S02]  /*3390*/  STL [R1+0x7c], R237 ;  /* 0x00007ced01007387 */ /* 0x000fe40000100800 */
[----:B------:R-:W-:Y:S02]  /*33a0*/  LEA.HI R5, R5, R2, RZ, 0x2 ;  /* 0x0000000205057211 */ /* 0x000fe400078f10ff */
[----:B------:R-:W-:Y:S02]  /*33b0*/  STL [R1+0x78], R236 ;  /* 0x000078ec01007387 */ /* 0x000fe40000100800 */
[----:B------:R-:W-:-:S02]  /*33c0*/  LOP3.LUT R5, R5, 0x7ffffffc, RZ, 0xc0, !PT ;  /* 0x7ffffffc05057812 */ /* 0x000fc400078ec0ff */
[----:B------:R-:W-:Y:S02]  /*33d0*/  STL [R1+0x74], R235 ;  /* 0x000074eb01007387 */ /* 0x000fe40000100800 */
[----:B------:R-:W-:Y:S02]  /*33e0*/  IADD3 R2, R2, -R5, RZ ;  /* 0x8000000502027210 */ /* 0x000fe40007ffe0ff */
[----:B------:R-:W-:Y:S03]  /*33f0*/  STL [R1+0x70], R234 ;  /* 0x000070ea01007387 */ /* 0x000fe60000100800 */
[----:B------:R-:W-:Y:S01]  /*3400*/  IMAD R8, R2, -0x2, R6 ;  /* 0xfffffffe02087824 */ /* 0x000fe200078e0206 */
[----:B------:R-:W-:Y:S04]  /*3410*/  STL [R1+0x6c], R233 ;  /* 0x00006ce901007387 */ /* 0x000fe80000100800 */
[C---:B------:R-:W-:Y:S01]  /*3420*/  ISETP.GT.AND P4, PT, R8.reuse, RZ, PT ;  /* 0x000000ff0800720c */ /* 0x040fe20003f84270 */
[----:B------:R-:W-:Y:S01]  /*3430*/  STL [R1+0x68], R232 ;  /* 0x000068e801007387 */ /* 0x000fe20000100800 */
[----:B------:R-:W-:-:S02]  /*3440*/  ISETP.GT.AND P2, PT, R8, 0x1, PT ;  /* 0x000000010800780c */ /* 0x000fc40003f44270 */
[----:B------:R-:W-:Y:S01]  /*3450*/  FSEL R6, R100, -INF , P4 ;  /* 0xff80000064067808 */ /* 0x000fe20002000000 */
[----:B------:R-:W-:Y:S01]  /*3460*/  STL [R1+0x64], R231 ;  /* 0x000064e701007387 */ /* 0x000fe20000100800 */
[----:B------:R-:W-:Y:S02]  /*3470*/  FSEL R7, R101, -INF , P2 ;  /* 0xff80000065077808 */ /* 0x000fe40001000000 */
[C---:B------:R-:W-:Y:S01]  /*3480*/  ISETP.GT.AND P6, PT, R8.reuse, 0x8, PT ;  /* 0x000000080800780c */ /* 0x040fe20003fc4270 */
[----:B------:R-:W-:Y:S01]  /*3490*/  STL [R1+0x60], R230 ;  /* 0x000060e601007387 */ /* 0x000fe20000100800 */
[----:B------:R-:W-:Y:S02]  /*34a0*/  ISETP.GT.AND P5, PT, R8, 0x9, PT ;  /* 0x000000090800780c */ /* 0x000fe40003fa4270 */
[----:B------:R-:W-:Y:S01]  /*34b0*/  FSEL R9, R96, -INF , P6 ;  /* 0xff80000060097808 */ /* 0x000fe20003000000 */
[----:B------:R-:W-:Y:S01]  /*34c0*/  STL [R1+0x5c], R229 ;  /* 0x00005ce501007387 */ /* 0x000fe20000100800 */
[----:B------:R-:W-:-:S02]  /*34d0*/  FMNMX.FTZ R2, R6, R7, !PT ;  /* 0x0000000706027209 */ /* 0x000fc40007810000 */
[----:B------:R-:W-:Y:S01]  /*34e0*/  FSEL R11, R102, -INF , P4 ;  /* 0xff800000660b7808 */ /* 0x000fe20002000000 */
[----:B------:R-:W-:Y:S01]  /*34f0*/  STL [R1+0x58], R228 ;  /* 0x000058e401007387 */ /* 0x000fe20000100800 */
[----:B------:R-:W-:Y:S02]  /*3500*/  FSEL R159, R58, -INF , P4 ;  /* 0xff8000003a9f7808 */ /* 0x000fe40002000000 */
[----:B------:R-:W-:Y:S01]  /*3510*/  FSEL R146, R56, -INF , P4 ;  /* 0xff80000038927808 */ /* 0x000fe20002000000 */
[----:B------:R-:W-:Y:S01]  /*3520*/  STL [R1+0x54], R227 ;  /* 0x000054e301007387 */ /* 0x000fe20000100800 */
[----:B------:R-:W-:Y:S02]  /*3530*/  FSEL R10, R97, -INF , P5 ;  /* 0xff800000610a7808 */ /* 0x000fe40002800000 */
[----:B------:R-:W-:Y:S01]  /*3540*/  ISETP.GT.AND P4, PT, R8, 0x10, PT ;  /* 0x000000100800780c */ /* 0x000fe20003f84270 */
[----:B------:R-:W-:Y:S01]  /*3550*/  STL [R1+0x50], R226 ;  /* 0x000050e201007387 */ /* 0x000fe20000100800 */
[----:B------:R-:W-:-:S02]  /*3560*/  FMNMX.FTZ R2, R9, R2, !PT ;  /* 0x0000000209027209 */ /* 0x000fc40007810000 */
[----:B------:R-:W-:Y:S01]  /*3570*/  FSEL R14, R103, -INF , P2 ;  /* 0xff800000670e7808 */ /* 0x000fe20001000000 */
[----:B------:R-:W-:Y:S01]  /*3580*/  STL [R1+0x4c], R225 ;  /* 0x00004ce101007387 */ /* 0x000fe20000100800 */
[----:B------:R-:W-:Y:S02]  /*3590*/  FSEL R158, R59, -INF , P2 ;  /* 0xff8000003b9e7808 */ /* 0x000fe40001000000 */
[----:B------:R-:W-:Y:S01]  /*35a0*/  FSEL R145, R57, -INF , P2 ;  /* 0xff80000039917808 */ /* 0x000fe20001000000 */
[----:B------:R-:W-:Y:S01]  /*35b0*/  STL [R1+0x48], R224 ;  /* 0x000048e001007387 */ /* 0x000fe20000100800 */
[----:B------:R-:W-:Y:S02]  /*35c0*/  ISETP.GT.AND P2, PT, R8, 0x11, PT ;  /* 0x000000110800780c */ /* 0x000fe40003f44270 */
[----:B------:R-:W-:Y:S01]  /*35d0*/  FSEL R17, R92, -INF , P4 ;  /* 0xff8000005c117808 */ /* 0x000fe20002000000 */
[----:B------:R-:W-:Y:S01]  /*35e0*/  STL [R1+0x44], R179 ;  /* 0x000044b301007387 */ /* 0x000fe20000100800 */
[----:B------:R-:W-:-:S02]  /*35f0*/  FMNMX.FTZ R2, R10, R2, !PT ;  /* 0x000000020a027209 */ /* 0x000fc40007810000 */
[----:B------:R-:W-:Y:S01]  /*3600*/  FSEL R16, R99, -INF , P5 ;  /* 0xff80000063107808 */ /* 0x000fe20002800000 */
[----:B------:R-:W-:Y:S01]  /*3610*/  LDSM.16.MT88.4 R100, [R221+0x2100] ;  /* 0x00210000dd64783b */ /* 0x000fe20000004200 */
[----:B------:R-:W-:Y:S02]  /*3620*/  FSEL R156, R55, -INF , P5 ;  /* 0xff800000379c7808 */ /* 0x000fe40002800000 */
[----:B------:R-:W-:Y:S01]  /*3630*/  FSEL R136, R53, -INF , P5 ;  /* 0xff80000035887808 */ /* 0x000fe20002800000 */
[----:B------:R-:W-:Y:S01]  /*3640*/  LDSM.16.MT88.4 R44, [R220+0x100] ;  /* 0x00010000dc2c783b */ /* 0x000fe20000004200 */
[----:B------:R-:W-:Y:S02]  /*3650*/  FSEL R18, R93, -INF , P2 ;  /* 0xff8000005d127808 */ /* 0x000fe40001000000 */
[----:B------:R-:W-:Y:S01]  /*3660*/  ISETP.GT.AND P5, PT, R8, 0x18, PT ;  /* 0x000000180800780c */ /* 0x000fe20003fa4270 */
[----:B------:R-:W-:Y:S01]  /*3670*/  LDSM.16.MT88.4 R104, [R223+0x2100] ;  /* 0x00210000df68783b */ /* 0x000fe20000004200 */
[----:B------:R-:W-:-:S02]  /*3680*/  FMNMX.FTZ R2, R17, R2, !PT ;  /* 0x0000000211027209 */ /* 0x000fc40007810000 */
[----:B------:R-:W-:Y:S01]  /*3690*/  FSEL R21, R94, -INF , P4 ;  /* 0xff8000005e157808 */ /* 0x000fe20002000000 */
[----:B------:R-:W-:Y:S01]  /*36a0*/  LDSM.16.MT88.4 R108, [R222+0x2100] ;  /* 0x00210000de6c783b */ /* 0x000fe20000004200 */
[----:B------:R-:W-:Y:S02]  /*36b0*/  FSEL R147, R50, -INF , P4 ;  /* 0xff80000032937808 */ /* 0x000fe40002000000 */
[----:B------:R-:W-:Y:S01]  /*36c0*/  FSEL R119, R48, -INF , P4 ;  /* 0xff80000030777808 */ /* 0x000fe20002000000 */
[----:B------:R-:W-:Y:S01]  /*36d0*/  LDSM.16.MT88.4 R72, [R220+0x2900] ;  /* 0x00290000dc48783b */ /* 0x000fe20000004200 */
[----:B------:R-:W-:Y:S02]  /*36e0*/  ISETP.GT.AND P4, PT, R8, 0x19, PT ;  /* 0x000000190800780c */ /* 0x000fe40003f84270 */
[----:B------:R-:W-:Y:S01]  /*36f0*/  FSEL R19, R88, -INF , P5 ;  /* 0xff80000058137808 */ /* 0x000fe20002800000 */
[----:B------:R-:W0:Y:S01]  /*3700*/  LDGDEPBAR ;  /* 0x00000000000079af */ /* 0x000e220000000000 */
[----:B------:R-:W-:-:S02]  /*3710*/  FMNMX.FTZ R2, R18, R2, !PT ;  /* 0x0000000212027209 */ /* 0x000fc40007810000 */
[----:B------:R-:W-:Y:S02]  /*3720*/  FSEL R22, R95, -INF , P2 ;  /* 0xff8000005f167808 */ /* 0x000fe40001000000 */
[----:B------:R-:W-:Y:S01]  /*3730*/  FSEL R144, R51, -INF , P2 ;  /* 0xff80000033907808 */ /* 0x000fe20001000000 */
[----:B------:R-:W-:Y:S01]  /*3740*/  LDSM.16.MT88.4 R92, [R220+0x2100] ;  /* 0x00210000dc5c783b */ /* 0x000fe20000004200 */
[----:B------:R-:W-:Y:S02]  /*3750*/  FSEL R118, R49, -INF , P2 ;  /* 0xff80000031767808 */ /* 0x000fe40001000000 */
[----:B------:R-:W-:Y:S01]  /*3760*/  FSEL R20, R89, -INF , P4 ;  /* 0xff80000059147808 */ /* 0x000fe20002000000 */
[----:B------:R-:W-:Y:S01]  /*3770*/  LDSM.16.MT88.4 R48, [R221+0x900] ;  /* 0x00090000dd30783b */ /* 0x000fe20000004200 */
[----:B------:R-:W-:Y:S02]  /*3780*/  ISETP.GT.AND P2, PT, R8, 0x20, PT ;  /* 0x000000200800780c */ /* 0x000fe40003f44270 */
[----:B------:R-:W-:-:S02]  /*3790*/  FMNMX.FTZ R2, R19, R2, !PT ;  /* 0x0000000213027209 */ /* 0x000fc40007810000 */
[----:B------:R-:W-:Y:S02]  /*37a0*/  FSEL R23, R90, -INF , P5 ;  /* 0xff8000005a177808 */ /* 0x000fe40002800000 */
[----:B------:R-:W-:Y:S02]  /*37b0*/  FSEL R138, R30, -INF , P5 ;  /* 0xff8000001e8a7808 */ /* 0x000fe40002800000 */
[----:B------:R-:W-:Y:S02]  /*37c0*/  FSEL R117, R28, -INF , P5 ;  /* 0xff8000001c757808 */ /* 0x000fe40002800000 */
[----:B------:R-:W-:Y:S02]  /*37d0*/  ISETP.GT.AND P5, PT, R8, 0x21, PT ;  /* 0x000000210800780c */ /* 0x000fe40003fa4270 */
[----:B------:R-:W-:Y:S02]  /*37e0*/  FSEL R171, R84, -INF , P2 ;  /* 0xff80000054ab7808 */ /* 0x000fe40001000000 */
[----:B------:R-:W-:-:S02]  /*37f0*/  FMNMX.FTZ R2, R20, R2, !PT ;  /* 0x0000000214027209 */ /* 0x000fc40007810000 */
[----:B------:R-:W-:Y:S02]  /*3800*/  FSEL R24, R91, -INF , P4 ;  /* 0xff8000005b187808 */ /* 0x000fe40002000000 */
[----:B------:R-:W-:Y:S01]  /*3810*/  FSEL R139, R31, -INF , P4 ;  /* 0xff8000001f8b7808 */ /* 0x000fe20002000000 */
[----:B------:R-:W-:Y:S01]  /*3820*/  LDSM.16.MT88.4 R88, [R222+0x100] ;  /* 0x00010000de58783b */ /* 0x000fe20000004200 */
[----:B------:R-:W-:Y:S02]  /*3830*/  FSEL R116, R29, -INF , P4 ;  /* 0xff8000001d747808 */ /* 0x000fe40002000000 */
[----:B------:R-:W-:Y:S02]  /*3840*/  FSEL R170, R85, -INF , P5 ;  /* 0xff80000055aa7808 */ /* 0x000fe40002800000 */
        /* <DEDUP_REMOVED lines=18> */
[----:B------:R-:W-:Y:S01]  /*3970*/  ISETP.GT.AND P6, PT, R8, 0x31, PT ;  /* 0x000000310800780c */ /* 0x000fe20003fc4270 */
[----:B------:R-:W-:Y:S01]  /*3980*/  LDSM.16.MT88.4 R52, [R223+0x2900] ;  /* 0x00290000df34783b */ /* 0x000fe20000004200 */
[----:B------:R-:W-:Y:S02]  /*3990*/  FSEL R248, R76, -INF , P5 ;  /* 0xff8000004cf87808 */ /* 0x000fe40002800000 */
[----:B------:R-:W-:-:S02]  /*39a0*/  FMNMX.FTZ R2, R169, R2, !PT ;  /* 0x00000002a9027209 */ /* 0x000fc40007810000 */
[----:B------:R-:W-:Y:S02]  /*39b0*/  ISETP.GT.AND P5, PT, R8, 0x38, PT ;  /* 0x000000380800780c */ /* 0x000fe40003fa4270 */
[----:B------:R-:W-:Y:S02]  /*39c0*/  FSEL R204, R77, -INF , P6 ;  /* 0xff8000004dcc7808 */ /* 0x000fe40003000000 */
[----:B------:R-:W-:Y:S02]  /*39d0*/  FMNMX.FTZ R2, R248, R2, !PT ;  /* 0x00000002f8027209 */ /* 0x000fe40007810000 */
[----:B------:R-:W-:Y:S02]  /*39e0*/  FSEL R181, R82, -INF , P4 ;  /* 0xff80000052b57808 */ /* 0x000fe40002000000 */
[----:B------:R-:W-:Y:S02]  /*39f0*/  FSEL R163, R38, -INF , P4 ;  /* 0xff80000026a37808 */ /* 0x000fe40002000000 */
[----:B------:R-:W-:-:S02]  /*3a00*/  FSEL R161, R36, -INF , P4 ;  /* 0xff80000024a17808 */ /* 0x000fc40002000000 */
[----:B------:R-:W-:Y:S02]  /*3a10*/  ISETP.GT.AND P4, PT, R8, 0x39, PT ;  /* 0x000000390800780c */ /* 0x000fe40003f84270 */
[----:B------:R-:W-:Y:S02]  /*3a20*/  FSEL R249, R60, -INF , P5 ;  /* 0xff8000003cf97808 */ /* 0x000fe40002800000 */
[----:B------:R-:W-:Y:S02]  /*3a30*/  FMNMX.FTZ R2, R204, R2, !PT ;  /* 0x00000002cc027209 */ /* 0x000fe40007810000 */
[----:B------:R-:W-:Y:S02]  /*3a40*/  FSEL R187, R61, -INF , P4 ;  /* 0xff8000003dbb7808 */ /* 0x000fe40002000000 */
[----:B------:R-:W-:Y:S02]  /*3a50*/  FMNMX.FTZ R2, R249, R2, !PT ;  /* 0x00000002f9027209 */ /* 0x000fe40007810000 */
[----:B------:R-:W-:-:S02]  /*3a60*/  FSEL R180, R83, -INF , P2 ;  /* 0xff80000053b47808 */ /* 0x000fc40001000000 */
[----:B------:R-:W-:Y:S01]  /*3a70*/  FMNMX.FTZ R2, R187, R2, !PT ;  /* 0x00000002bb027209 */ /* 0x000fe20007810000 */
[----:B------:R-:W-:Y:S01]  /*3a80*/  LDSM.16.MT88.4 R80, [R221+0x100] ;  /* 0x00010000dd50783b */ /* 0x000fe20000004200 */
[----:B------:R-:W-:Y:S02]  /*3a90*/  FSEL R162, R39, -INF , P2 ;  /* 0xff80000027a27808 */ /* 0x000fe40001000000 */
[----:B------:R-:W-:Y:S01]  /*3aa0*/  FSEL R160, R37, -INF , P2 ;  /* 0xff80000025a07808 */ /* 0x000fe20001000000 */
[----:B------:R-:W1:Y:S01]  /*3ab0*/  SHFL.BFLY PT, R5, R2, 0x2, 0x1f ;  /* 0x0c401f0002057f89 */ /* 0x000e6200000e0000 */
[----:B------:R-:W-:Y:S02]  /*3ac0*/  FSEL R184, R79, -INF , P6 ;  /* 0xff8000004fb87808 */ /* 0x000fe40003000000 */
[----:B------:R-:W-:Y:S02]  /*3ad0*/  FSEL R12, R62, -INF , P5 ;  /* 0xff8000003e0c7808 */ /* 0x000fe40002800000 */
[----:B------:R-:W-:-:S02]  /*3ae0*/  FSEL R208, R63, -INF , P4 ;  /* 0xff8000003fd07808 */ /* 0x000fc40002000000 */
[----:B------:R-:W-:Y:S01]  /*3af0*/  FMNMX.FTZ R0, R146, R145, !PT ;  /* 0x0000009192007209 */ /* 0x000fe20007810000 */
[----:B------:R-:W-:Y:S01]  /*3b00*/  LDSM.16.MT88.4 R60, [R222+0x900] ;  /* 0x00090000de3c783b */ /* 0x000fe20000004200 */
        /* <DEDUP_REMOVED lines=8> */
[----:B-1----:R-:W-:Y:S02]  /*3b90*/  FMNMX.FTZ R2, R2, R5, !PT ;  /* 0x0000000502027209 */ /* 0x002fe40007810000 */
[----:B------:R-:W-:Y:S02]  /*3ba0*/  FMNMX.FTZ R0, R117, R0, !PT ;  /* 0x0000000075007209 */ /* 0x000fe40007810000 */
[----:B------:R-:W-:Y:S01]  /*3bb0*/  FSEL R192, R71, -INF , P4 ;  /* 0xff80000047c07808 */ /* 0x000fe20002000000 */
[----:B------:R-:W1:Y:S01]  /*3bc0*/  SHFL.BFLY PT, R5, R2, 0x1, 0x1f ;  /* 0x0c201f0002057f89 */ /* 0x000e6200000e0000 */
[----:B------:R-:W-:-:S02]  /*3bd0*/  FMNMX.FTZ R0, R116, R0, !PT ;  /* 0x0000000074007209 */ /* 0x000fc40007810000 */
[----:B------:R-:W-:Y:S01]  /*3be0*/  FSEL R194, R67, -INF , P6 ;  /* 0xff80000043c27808 */ /* 0x000fe20003000000 */
[----:B------:R-:W-:Y:S01]  /*3bf0*/  LDSM.16.MT88.4 R68, [R221+0x2900] ;  /* 0x00290000dd44783b */ /* 0x000fe20000004200 */
[----:B------:R-:W-:-:S04]  /*3c00*/  FMNMX.FTZ R0, R165, R0, !PT ;  /* 0x00000000a5007209 */ /* 0x000fc80007810000 */
[----:B------:R-:W-:-:S04]  /*3c10*/  FMNMX.FTZ R0, R164, R0, !PT ;  /* 0x00000000a4007209 */ /* 0x000fc80007810000 */
[----:B------:R-:W-:-:S04]  /*3c20*/  FMNMX.FTZ R0, R161, R0, !PT ;  /* 0x00000000a1007209 */ /* 0x000fc80007810000 */
[----:B------:R-:W-:Y:S02]  /*3c30*/  FMNMX.FTZ R0, R160, R0, !PT ;  /* 0x00000000a0007209 */ /* 0x000fe40007810000 */
[----:B-1----:R-:W-:-:S04]  /*3c40*/  FMNMX.FTZ R175, R2, R5, !PT ;  /* 0x0000000502af7209 */ /* 0x002fc80007810000 */
[C---:B------:R-:W-:Y:S01]  /*3c50*/  FSETP.NEU.FTZ.AND P2, PT, R175.reuse, -INF , PT ;  /* 0xff800000af00780b */ /* 0x040fe20003f5d000 */
[----:B------:R-:W-:Y:S01]  /*3c60*/  FMUL.FTZ R2, R175, c[0x0][0x2d0] ;  /* 0x0000b400af027a20 */ /* 0x000fe20000410000 */
[----:B------:R-:W-:Y:S04]  /*3c70*/  STL [R1+0x88], R175 ;  /* 0x000088af01007387 */ /* 0x000fe80000100800 */
[----:B------:R-:W-:Y:S01]  /*3c80*/  FSEL R13, R2, RZ, P2 ;  /* 0x000000ff020d7208 */ /* 0x000fe20001000000 */
[----:B------:R-:W-:Y:S01]  /*3c90*/  STL [R1], R12 ;  /* 0x0000000c01007387 */ /* 0x000fe20000100800 */
[----:B------:R-:W-:Y:S02]  /*3ca0*/  FMNMX.FTZ R2, R11, R14, !PT ;  /* 0x0000000e0b027209 */ /* 0x000fe40007810000 */
[----:B------:R-:W-:-:S02]  /*3cb0*/  ISETP.GT.AND P2, PT, R8, 0x30, PT ;  /* 0x000000300800780c */ /* 0x000fc40003f44270 */
[----:B------:R-:W-:Y:S02]  /*3cc0*/  FMNMX.FTZ R2, R15, R2, !PT ;  /* 0x000000020f027209 */ /* 0x000fe40007810000 */
[----:B------:R-:W-:Y:S02]  /*3cd0*/  FSEL R186, R78, -INF , P2 ;  /* 0xff8000004eba7808 */ /* 0x000fe40001000000 */
[----:B------:R-:W-:Y:S01]  /*3ce0*/  FMNMX.FTZ R2, R16, R2, !PT ;  /* 0x0000000210027209 */ /* 0x000fe20007810000 */
[----:B------:R-:W-:Y:S03]  /*3cf0*/  LDSM.16.MT88.4 R76, [R223+0x900] ;  /* 0x00090000df4c783b */ /* 0x000fe60000004200 */
[----:B------:R-:W-:-:S04]  /*3d00*/  FMNMX.FTZ R2, R21, R2, !PT ;  /* 0x0000000215027209 */ /* 0x000fc80007810000 */
        /* <DEDUP_REMOVED lines=10> */
[----:B------:R-:W-:-:S05]  /*3db0*/  FMNMX.FTZ R2, R208, R2, !PT ;  /* 0x00000002d0027209 */ /* 0x000fca0007810000 */
[----:B------:R-:W1:Y:S02]  /*3dc0*/  SHFL.BFLY PT, R5, R2, 0x2, 0x1f ;  /* 0x0c401f0002057f89 */ /* 0x000e6400000e0000 */
[----:B-1----:R-:W-:-:S05]  /*3dd0*/  FMNMX.FTZ R2, R2, R5, !PT ;  /* 0x0000000502027209 */ /* 0x002fca0007810000 */
[----:B------:R-:W1:Y:S02]  /*3de0*/  SHFL.BFLY PT, R5, R2, 0x1, 0x1f ;  /* 0x0c201f0002057f89 */ /* 0x000e6400000e0000 */
[----:B-1----:R-:W-:-:S04]  /*3df0*/  FMNMX.FTZ R2, R2, R5, !PT ;  /* 0x0000000502027209 */ /* 0x002fc80007810000 */
[C---:B------:R-:W-:Y:S01]  /*3e00*/  FSETP.NEU.FTZ.AND P2, PT, R2.reuse, -INF , PT ;  /* 0xff8000000200780b */ /* 0x040fe20003f5d000 */
[----:B------:R-:W-:-:S05]  /*3e10*/  FMUL.FTZ R5, R2, c[0x0][0x2d0] ;  /* 0x0000b40002057a20 */ /* 0x000fca0000410000 */
[----:B------:R-:W-:Y:S01]  /*3e20*/  FSEL R12, R5, RZ, P2 ;  /* 0x000000ff050c7208 */ /* 0x000fe20001000000 */
[----:B------:R-:W-:Y:S01]  /*3e30*/  FFMA.FTZ R5, R6, c[0x0][0x2d0], -R13 ;  /* 0x0000b40006057a23 */ /* 0x000fe2000001080d */
[----:B------:R-:W-:Y:S02]  /*3e40*/  ISETP.GT.AND P2, PT, R8, 0x30, PT ;  /* 0x000000300800780c */ /* 0x000fe40003f44270 */
[----:B------:R-:W-:Y:S01]  /*3e50*/  FMNMX.FTZ R8, R159, R158, !PT ;  /* 0x0000009e9f087209 */ /* 0x000fe20007810000 */
[--C-:B------:R-:W-:Y:S01]  /*3e60*/  FFMA.FTZ R3, R15, c[0x0][0x2d0], -R12.reuse ;  /* 0x0000b4000f037a23 */ /* 0x100fe2000001080c */
[----:B------:R-:W-:Y:S01]  /*3e70*/  FSEL R198, R64, -INF , P2 ;  /* 0xff80000040c67808 */ /* 0x000fe20001000000 */
[----:B------:R1:W-:Y:S01]  /*3e80*/  MUFU.EX2 R179, R5 ;  /* 0x0000000500b37308 */ /* 0x0003e20000000800 */
[----:B------:R-:W-:Y:S01]  /*3e90*/  FMNMX.FTZ R8, R157, R8, !PT ;  /* 0x000000089d087209 */ /* 0x000fe20007810000 */
[----:B------:R-:W-:Y:S01]  /*3ea0*/  FFMA.FTZ R4, R14, c[0x0][0x2d0], -R12 ;  /* 0x0000b4000e047a23 */ /* 0x000fe2000001080c */
[----:B------:R-:W-:-:S02]  /*3eb0*/  FMNMX.FTZ R0, R198, R0, !PT ;  /* 0x00000000c6007209 */ /* 0x000fc40007810000 */
[----:B------:R-:W-:Y:S02]  /*3ec0*/  FMNMX.FTZ R8, R156, R8, !PT ;  /* 0x000000089c087209 */ /* 0x000fe40007810000 */
[----:B------:R-:W-:Y:S01]  /*3ed0*/  FMNMX.FTZ R0, R197, R0, !PT ;  /* 0x00000000c5007209 */ /* 0x000fe20007810000 */
[----:B------:R2:W-:Y:S01]  /*3ee0*/  MUFU.EX2 R237, R3 ;  /* 0x0000000300ed7308 */ /* 0x0005e20000000800 */
[----:B------:R-:W-:Y:S02]  /*3ef0*/  FMNMX.FTZ R8, R147, R8, !PT ;  /* 0x0000000893087209 */ /* 0x000fe40007810000 */
[----:B------:R-:W-:Y:S02]  /*3f00*/  FMNMX.FTZ R0, R199, R0, !PT ;  /* 0x00000000c7007209 */ /* 0x000fe40007810000 */
[----:B------:R-:W-:Y:S02]  /*3f10*/  FSEL R195, R66, -INF , P2 ;  /* 0xff80000042c37808 */ /* 0x000fe40001000000 */
[----:B------:R-:W-:Y:S01]  /*3f20*/  FMNMX.FTZ R0, R196, R0, !PT ;  /* 0x00000000c4007209 */ /* 0x000fe20007810000 */
[----:B-1----:R-:W-:Y:S01]  /*3f30*/  FFMA.FTZ R5, R7, c[0x0][0x2d0], -R13 ;  /* 0x0000b40007057a23 */ /* 0x002fe2000001080d */
[----:B------:R-:W-:Y:S01]  /*3f40*/  MUFU.EX2 R227, R4 ;  /* 0x0000000400e37308 */ /* 0x000fe20000000800 */
[----:B------:R-:W-:Y:S01]  /*3f50*/  LDSM.16.MT88.4 R64, [R220+0x900] ;  /* 0x00090000dc40783b */ /* 0x000fe20000004200 */
[----:B--2---:R-:W-:-:S06]  /*3f60*/  FFMA.FTZ R3, R16, c[0x0][0x2d0], -R12 ;  /* 0x0000b40010037a23 */ /* 0x004fcc000001080c */
[----:B------:R1:W2:Y:S08]  /*3f70*/  MUFU.EX2 R224, R5 ;  /* 0x0000000500e07308 */ /* 0x0002b00000000800 */
[----:B------:R3:W4:Y:S01]  /*3f80*/  MUFU.EX2 R250, R3 ;  /* 0x0000000300fa7308 */ /* 0x0007220000000800 */
[--C-:B-1----:R-:W-:Y:S01]  /*3f90*/  FFMA.FTZ R5, R9, c[0x0][0x2d0], -R13.reuse ;  /* 0x0000b40009057a23 */ /* 0x102fe2000001080d */
[----:B--2---:R-:W-:Y:S01]  /*3fa0*/  F2FP.BF16.PACK_AB R4, R224, R179 ;  /* 0x000000b3e004723e */ /* 0x004fe200000010ff */
[----:B------:R-:W1:Y:S05]  /*3fb0*/  SHFL.BFLY PT, R9, R0, 0x2, 0x1f ;  /* 0x0c401f0000097f89 */ /* 0x000e6a00000e0000 */
[----:B------:R2:W-:Y:S01]  /*3fc0*/  MUFU.EX2 R236, R5 ;  /* 0x0000000500ec7308 */ /* 0x0005e20000000800 */
[----:B---3--:R-:W-:Y:S01]  /*3fd0*/  FFMA.FTZ R3, R17, c[0x0][0x2d0], -R13 ;  /* 0x0000b40011037a23 */ /* 0x008fe2000001080d */
[----:B----4-:R-:W-:-:S06]  /*3fe0*/  F2FP.BF16.PACK_AB R7, R250, R237 ;  /* 0x000000edfa07723e */ /* 0x010fcc00000010ff */
[----:B------:R3:W-:Y:S01]  /*3ff0*/  MUFU.EX2 R251, R3 ;  /* 0x0000000300fb7308 */ /* 0x0007e20000000800 */
[----:B--2---:R-:W-:-:S07]  /*4000*/  FFMA.FTZ R5, R10, c[0x0][0x2d0], -R13 ;  /* 0x0000b4000a057a23 */ /* 0x004fce000001080d */
[----:B------:R2:W4:Y:S01]  /*4010*/  MUFU.EX2 R175, R5 ;  /* 0x0000000500af7308 */ /* 0x0005220000000800 */
[----:B-1----:R-:W-:Y:S01]  /*4020*/  FMNMX.FTZ R0, R0, R9, !PT ;  /* 0x0000000900007209 */ /* 0x002fe20007810000 */
[----:B---3--:R-:W-:-:S04]  /*4030*/  FFMA.FTZ R3, R18, c[0x0][0x2d0], -R13 ;  /* 0x0000b40012037a23 */ /* 0x008fc8000001080d */
[----:B------:R-:W1:Y:S02]  /*4040*/  SHFL.BFLY PT, R16, R0, 0x1, 0x1f ;  /* 0x0c201f0000107f89 */ /* 0x000e6400000e0000 */
[----:B------:R3:W-:Y:S01]  /*4050*/  MUFU.EX2 R234, R3 ;  /* 0x0000000300ea7308 */ /* 0x0007e20000000800 */
[----:B--2---:R-:W-:Y:S01]  /*4060*/  FFMA.FTZ R5, R11, c[0x0][0x2d0], -R12 ;  /* 0x0000b4000b057a23 */ /* 0x004fe2000001080c */
[----:B----4-:R-:W-:-:S06]  /*4070*/  F2FP.BF16.PACK_AB R6, R175, R236 ;  /* 0x000000ecaf06723e */ /* 0x010fcc00000010ff */
[----:B------:R-:W2:Y:S01]  /*4080*/  MUFU.EX2 R226, R5 ;  /* 0x0000000500e27308 */ /* 0x000ea20000000800 */
[----:B---3--:R-:W-:-:S07]  /*4090*/  FFMA.FTZ R3, R19, c[0x0][0x2d0], -R13 ;  /* 0x0000b40013037a23 */ /* 0x008fce000001080d */
[----:B------:R3:W-:Y:S01]  /*40a0*/  MUFU.EX2 R231, R3 ;  /* 0x0000000300e77308 */ /* 0x0007e20000000800 */
[----:B-1----:R-:W-:-:S04]  /*40b0*/  FMNMX.FTZ R177, R0, R16, !PT ;  /* 0x0000001000b17209 */ /* 0x002fc80007810000 */
[----:B------:R-:W-:Y:S02]  /*40c0*/  FSETP.NEU.FTZ.AND P2, PT, R177, -INF , PT ;  /* 0xff800000b100780b */ /* 0x000fe40003f5d000 */
[----:B--2---:R-:W-:Y:S02]  /*40d0*/  F2FP.BF16.PACK_AB R5, R227, R226 ;  /* 0x000000e2e305723e */ /* 0x004fe400000010ff */
[----:B---3--:R-:W-:Y:S01]  /*40e0*/  FMNMX.FTZ R3, R144, R8, !PT ;  /* 0x0000000890037209 */ /* 0x008fe20007810000 */
[----:B------:R-:W-:-:S04]  /*40f0*/  FFMA.FTZ R8, R20, c[0x0][0x2d0], -R13 ;  /* 0x0000b40014087a23 */ /* 0x000fc8000001080d */
[----:B------:R-:W-:Y:S01]  /*4100*/  HMMA.16816.F32.BF16 R128, R4, R100, RZ ;  /* 0x000000640480723c */ /* 0x000fe200000418ff */
[----:B------:R-:W-:Y:S01]  /*4110*/  FMNMX.FTZ R3, R138, R3, !PT ;  /* 0x000000038a037209 */ /* 0x000fe20007810000 */
[----:B------:R1:W2:Y:S03]  /*4120*/  MUFU.EX2 R229, R8 ;  /* 0x0000000800e57308 */ /* 0x0002a60000000800 */
[----:B------:R-:W-:-:S03]  /*4130*/  FMNMX.FTZ R3, R139, R3, !PT ;  /* 0x000000038b037209 */ /* 0x000fc60007810000 */
[----:B------:R-:W-:Y:S01]  /*4140*/  HMMA.16816.F32.BF16 R56, R4, R44, RZ ;  /* 0x0000002c0438723c */ /* 0x000fe200000418ff */
[----:B------:R-:W-:-:S07]  /*4150*/  FMNMX.FTZ R3, R167, R3, !PT ;  /* 0x00000003a7037209 */ /* 0x000fce0007810000 */
[----:B------:R-:W-:Y:S01]  /*4160*/  HMMA.16816.F32.BF16 R132, R4, R92, RZ ;  /* 0x0000005c0484723c */ /* 0x000fe200000418ff */
[----:B-1----:R-:W-:Y:S01]  /*4170*/  FFMA.FTZ R8, R21, c[0x0][0x2d0], -R12 ;  /* 0x0000b40015087a23 */ /* 0x002fe2000001080c */
[----:B--2---:R-:W-:-:S03]  /*4180*/  F2FP.BF16.PACK_AB R10, R229, R231 ;  /* 0x000000e7e50a723e */ /* 0x004fc600000010ff */
[----:B------:R1:W-:Y:S03]  /*4190*/  MUFU.EX2 R185, R8 ;  /* 0x0000000800b97308 */ /* 0x0003e60000000800 */
[C---:B------:R-:W-:Y:S08]  /*41a0*/  HMMA.16816.F32.BF16 R124, R4.reuse, R104, RZ ;  /* 0x00000068047c723c */ /* 0x040ff000000418ff */
[----:B------:R-:W-:Y:S01]  /*41b0*/  HMMA.16816.F32.BF16 R140, R4, R80, RZ ;  /* 0x00000050048c723c */ /* 0x000fe200000418ff */
[----:B-1----:R-:W-:Y:S01]  /*41c0*/  FMNMX.FTZ R8, R166, R3, !PT ;  /* 0x00000003a6087209 */ /* 0x002fe20007810000 */
[----:B------:R-:W-:-:S06]  /*41d0*/  FFMA.FTZ R3, R22, c[0x0][0x2d0], -R12 ;  /* 0x0000b40016037a23 */ /* 0x000fcc000001080c */
[C---:B------:R-:W-:Y:S01]  /*41e0*/  HMMA.16816.F32.BF16 R152, R4.reuse, R84, RZ ;  /* 0x000000540498723c */ /* 0x040fe200000418ff */
[----:B------:R-:W-:Y:S01]  /*41f0*/  FMNMX.FTZ R8, R163, R8, !PT ;  /* 0x00000008a3087209 */ /* 0x000fe20007810000 */
[----:B------:R1:W2:Y:S06]  /*4200*/  MUFU.EX2 R233, R3 ;  /* 0x0000000300e97308 */ /* 0x0002ac0000000800 */
[C---:B------:R-:W-:Y:S08]  /*4210*/  HMMA.16816.F32.BF16 R148, R4.reuse, R88, RZ ;  /* 0x000000580494723c */ /* 0x040ff000000418ff */
[----:B------:R-:W-:Y:S01]  /*4220*/  HMMA.16816.F32.BF16 R120, R4, R108, RZ ;  /* 0x0000006c0478723c */ /* 0x000fe200000418ff */
[----:B-1----:R-:W-:Y:S01]  /*4230*/  FMNMX.FTZ R3, R162, R8, !PT ;  /* 0x00000008a2037209 */ /* 0x002fe20007810000 */
[----:B------:R-:W-:Y:S01]  /*4240*/  FFMA.FTZ R8, R23, c[0x0][0x2d0], -R12 ;  /* 0x0000b40017087a23 */ /* 0x000fe2000001080c */
[----:B--2---:R-:W-:-:S02]  /*4250*/  F2FP.BF16.PACK_AB R9, R233, R185 ;  /* 0x000000b9e909723e */ /* 0x004fc400000010ff */
[----:B------:R-:W-:Y:S01]  /*4260*/  FMNMX.FTZ R3, R195, R3, !PT ;  /* 0x00000003c3037209 */ /* 0x000fe20007810000 */
[----:B------:R1:W-:Y:S02]  /*4270*/  MUFU.EX2 R230, R8 ;  /* 0x0000000800e67308 */ /* 0x0003e40000000800 */
[----:B------:R-:W-:Y:S01]  /*4280*/  HMMA.16816.F32.BF16 R112, R4, R46, RZ ;  /* 0x0000002e0470723c */ /* 0x000fe200000418ff */
[----:B------:R-:W-:-:S04]  /*4290*/  FMNMX.FTZ R3, R194, R3, !PT ;  /* 0x00000003c2037209 */ /* 0x000fc80007810000 */
[----:B------:R-:W-:-:S03]  /*42a0*/  FMNMX.FTZ R3, R193, R3, !PT ;  /* 0x00000003c1037209 */ /* 0x000fc60007810000 */
[C---:B------:R-:W-:Y:S01]  /*42b0*/  HMMA.16816.F32.BF16 R96, R4.reuse, R82, RZ ;  /* 0x000000520460723c */ /* 0x040fe200000418ff */
[----:B------:R-:W-:Y:S01]  /*42c0*/  FMNMX.FTZ R14, R192, R3, !PT ;  /* 0x00000003c00e7209 */ /* 0x000fe20007810000 */
[----:B------:R-:W-:Y:S02]  /*42d0*/  FMUL.FTZ R3, R177, c[0x0][0x2d0] ;  /* 0x0000b400b1037a20 */ /* 0x000fe40000410000 */
[----:B-1----:R-:W-:Y:S02]  /*42e0*/  FFMA.FTZ R8, R24, c[0x0][0x2d0], -R12 ;  /* 0x0000b40018087a23 */ /* 0x002fe4000001080c */
[----:B------:R-:W1:Y:S01]  /*42f0*/  SHFL.BFLY PT, R15, R14, 0x2, 0x1f ;  /* 0x0c401f000e0f7f89 */ /* 0x000e6200000e0000 */
[----:B------:R-:W-:Y:S01]  /*4300*/  FSEL R3, R3, RZ, P2 ;  /* 0x000000ff03037208 */ /* 0x000fe20001000000 */
[C---:B------:R-:W-:Y:S01]  /*4310*/  HMMA.16816.F32.BF16 R40, R4.reuse, R86, RZ ;  /* 0x000000560428723c */ /* 0x040fe200000418ff */
[----:B------:R2:W3:Y:S07]  /*4320*/  MUFU.EX2 R228, R8 ;  /* 0x0000000800e47308 */ /* 0x0004ee0000000800 */
[C---:B------:R-:W-:Y:S08]  /*4330*/  HMMA.16816.F32.BF16 R36, R4.reuse, R90, RZ ;  /* 0x0000005a0424723c */ /* 0x040ff000000418ff */
[----:B------:R-:W-:Y:S01]  /*4340*/  HMMA.16816.F32.BF16 R32, R4, R94, RZ ;  /* 0x0000005e0420723c */ /* 0x000fe200000418ff */
[----:B--2---:R-:W-:-:S02]  /*4350*/  F2FP.BF16.PACK_AB R8, R234, R251 ;  /* 0x000000fbea08723e */ /* 0x004fc400000010ff */
[----:B---3--:R-:W-:Y:S02]  /*4360*/  F2FP.BF16.PACK_AB R11, R228, R230 ;  /* 0x000000e6e40b723e */ /* 0x008fe400000010ff */
[----:B-1----:R-:W-:-:S03]  /*4370*/  FMNMX.FTZ R0, R14, R15, !PT ;  /* 0x0000000f0e007209 */ /* 0x002fc60007810000 */
[----:B------:R-:W-:Y:S08]  /*4380*/  HMMA.16816.F32.BF16 R28, R4, R102, RZ ;  /* 0x00000066041c723c */ /* 0x000ff000000418ff */
[----:B------:R-:W-:Y:S08]  /*4390*/  HMMA.16816.F32.BF16 R16, R8, R68, R128 ;  /* 0x000000440810723c */ /* 0x000ff00000041880 */
[C---:B------:R-:W-:Y:S08]  /*43a0*/  HMMA.16816.F32.BF16 R24, R4.reuse, R106, RZ ;  /* 0x0000006a0418723c */ /* 0x040ff000000418ff */
[----:B------:R-:W-:Y:S01]  /*43b0*/  HMMA.16816.F32.BF16 R20, R4, R110, RZ ;  /* 0x0000006e0414723c */ /* 0x000fe200000418ff */
[----:B------:R-:W1:Y:S06]  /*43c0*/  SHFL.BFLY PT, R5, R0, 0x1, 0x1f ;  /* 0x0c201f0000057f89 */ /* 0x000e6c00000e0000 */
[----:B------:R-:W-:Y:S01]  /*43d0*/  FFMA.FTZ R4, R146, c[0x0][0x2d0], -R3 ;  /* 0x0000b40092047a23 */ /* 0x000fe20000010803 */
[C---:B------:R-:W-:Y:S01]  /*43e0*/  HMMA.16816.F32.BF16 R200, R8.reuse, R64, R56 ;  /* 0x0000004008c8723c */ /* 0x040fe20000041838 */
[----:B------:R-:W2:Y:S02]  /*43f0*/  LDSM.16.MT88.4 R56, [R222+0x2900] ;  /* 0x00290000de38783b */ /* 0x000ea40000004200 */
[----:B------:R3:W-:Y:S05]  /*4400*/  MUFU.EX2 R212, R4 ;  /* 0x0000000400d47308 */ /* 0x0007ea0000000800 */
[C---:B------:R-:W-:Y:S07]  /*4410*/  HMMA.16816.F32.BF16 R188, R8.reuse, R72, R132 ;  /* 0x0000004808bc723c */ /* 0x040fee0000041884 */
[----:B------:R-:W-:Y:S01]  /*4420*/  MOV R133, R18 ;  /* 0x0000001200857202 */ /* 0x000fe20000000f00 */
[----:B------:R-:W-:Y:S01]  /*4430*/  IMAD.MOV.U32 R132, RZ, RZ, R19 ;  /* 0x000000ffff847224 */ /* 0x000fe200078e0013 */
[----:B-1----:R-:W-:Y:S01]  /*4440*/  FMNMX.FTZ R176, R0, R5, !PT ;  /* 0x0000000500b07209 */ /* 0x002fe20007810000 */
[--C-:B------:R-:W-:Y:S01]  /*4450*/  FFMA.FTZ R0, R118, c[0x0][0x2d0], -R3.reuse ;  /* 0x0000b40076007a23 */ /* 0x100fe20000010803 */
[C---:B------:R-:W-:Y:S01]  /*4460*/  HMMA.16816.F32.BF16 R240, R8.reuse, R60, R148 ;  /* 0x0000003c08f0723c */ /* 0x040fe20000041894 */
[----:B---3--:R-:W-:Y:S01]  /*4470*/  FFMA.FTZ R4, R145, c[0x0][0x2d0], -R3 ;  /* 0x0000b40091047a23 */ /* 0x008fe20000010803 */
[----:B------:R-:W-:Y:S01]  /*4480*/  FSETP.NEU.FTZ.AND P2, PT, R176, -INF , PT ;  /* 0xff800000b000780b */ /* 0x000fe20003f5d000 */
[----:B------:R1:W-:Y:S04]  /*4490*/  MUFU.EX2 R235, R0 ;  /* 0x0000000000eb7308 */ /* 0x0003e80000000800 */
[----:B------:R-:W-:Y:S01]  /*44a0*/  MOV R151, R208 ;  /* 0x000000d000977202 */ /* 0x000fe20000000f00 */
[----:B------:R-:W-:Y:S01]  /*44b0*/  HMMA.16816.F32.BF16 R216, R8, R48, R140 ;  /* 0x0000003008d8723c */ /* 0x000fe2000004188c */
[----:B------:R-:W-:-:S02]  /*44c0*/  IMAD.MOV.U32 R149, RZ, RZ, R187 ;  /* 0x000000ffff957224 */ /* 0x000fc400078e00bb */
[----:B------:R3:W-:Y:S01]  /*44d0*/  MUFU.EX2 R14, R4 ;  /* 0x00000004000e7308 */ /* 0x0007e20000000800 */
[----:B------:R-:W-:Y:S01]  /*44e0*/  IMAD.MOV.U32 R150, RZ, RZ, R186 ;  /* 0x000000ffff967224 */ /* 0x000fe200078e00ba */
[----:B------:R-:W-:Y:S01]  /*44f0*/  MOV R246, R189 ;  /* 0x000000bd00f67202 */ /* 0x000fe20000000f00 */
[----:B------:R-:W-:Y:S02]  /*4500*/  IMAD.MOV.U32 R247, RZ, RZ, R188 ;  /* 0x000000fffff77224 */ /* 0x000fe400078e00bc */
[----:B------:R-:W-:Y:S01]  /*4510*/  IMAD.MOV.U32 R245, RZ, RZ, R190 ;  /* 0x000000fffff57224 */ /* 0x000fe200078e00be */
[----:B------:R-:W-:Y:S01]  /*4520*/  HMMA.16816.F32.BF16 R152, R8, R76, R152 ;  /* 0x0000004c0898723c */ /* 0x000fe20000041898 */
[----:B------:R-:W-:Y:S02]  /*4530*/  IMAD.MOV.U32 R244, RZ, RZ, R191 ;  /* 0x000000fffff47224 */ /* 0x000fe400078e00bf */
[----:B-1----:R-:W-:-:S05]  /*4540*/  FMUL.FTZ R0, R176, c[0x0][0x2d0] ;  /* 0x0000b400b0007a20 */ /* 0x002fca0000410000 */
[----:B------:R-:W-:Y:S01]  /*4550*/  FSEL R0, R0, RZ, P2 ;  /* 0x000000ff00007208 */ /* 0x000fe20001000000 */
[----:B------:R-:W-:Y:S01]  /*4560*/  HMMA.16816.F32.BF16 R188, R8, R66, R112 ;  /* 0x0000004208bc723c */ /* 0x000fe20000041870 */
[----:B---3--:R-:W-:Y:S01]  /*4570*/  FFMA.FTZ R4, R137, c[0x0][0x2d0], -R3 ;  /* 0x0000b40089047a23 */ /* 0x008fe20000010803 */
[----:B------:R-:W-:-:S03]  /*4580*/  MOV R137, R17 ;  /* 0x0000001100897202 */ /* 0x000fc60000000f00 */
[----:B------:R1:W3:Y:S03]  /*4590*/  MUFU.EX2 R6, R4 ;  /* 0x0000000400067308 */ /* 0x0002e60000000800 */
[C---:B------:R-:W-:Y:S08]  /*45a0*/  HMMA.16816.F32.BF16 R140, R8.reuse, R62, R36 ;  /* 0x0000003e088c723c */ /* 0x040ff00000041824 */
[----:B--2---:R-:W-:Y:S01]  /*45b0*/  HMMA.16816.F32.BF16 R208, R8, R58, R20 ;  /* 0x0000003a08d0723c */ /* 0x004fe20000041814 */
[----:B-1----:R-:W-:-:S02]  /*45c0*/  FFMA.FTZ R4, R136, c[0x0][0x2d0], -R3 ;  /* 0x0000b40088047a23 */ /* 0x002fc40000010803 */
[----:B------:R-:W-:-:S05]  /*45d0*/  IMAD.MOV.U32 R136, RZ, RZ, R16 ;  /* 0x000000ffff887224 */ /* 0x000fca00078e0010 */
[----:B------:R-:W-:Y:S01]  /*45e0*/  HMMA.16816.F32.BF16 R16, R8, R52, R124 ;  /* 0x000000340810723c */ /* 0x000fe2000004187c */
[----:B------:R1:W-:Y:S01]  /*45f0*/  MUFU.EX2 R238, R4 ;  /* 0x0000000400ee7308 */ /* 0x0003e20000000800 */
[----:B---3--:R-:W-:-:S06]  /*4600*/  IMAD.MOV.U32 R131, RZ, RZ, R6 ;  /* 0x000000ffff837224 */ /* 0x008fcc00078e0006 */
[----:B------:R-:W-:Y:S01]  /*4610*/  HMMA.16816.F32.BF16 R124, R8, R78, R40 ;  /* 0x0000004e087c723c */ /* 0x000fe20000041828 */
[----:B-1----:R-:W-:-:S04]  /*4620*/  FFMA.FTZ R4, R119, c[0x0][0x2d0], -R3 ;  /* 0x0000b40077047a23 */ /* 0x002fc80000010803 */
[----:B------:R1:W-:Y:S11]  /*4630*/  MUFU.EX2 R15, R4 ;  /* 0x00000004000f7308 */ /* 0x0003f60000000800 */
[----:B------:R-:W-:Y:S01]  /*4640*/  IMAD.MOV.U32 R146, RZ, RZ, R16 ;  /* 0x000000ffff927224 */ /* 0x000fe200078e0010 */
[----:B------:R-:W-:Y:S01]  /*4650*/  MOV R145, R17 ;  /* 0x0000001100917202 */ /* 0x000fe20000000f00 */
[----:B------:R-:W-:-:S02]  /*4660*/  IMAD.MOV.U32 R134, RZ, RZ, R19 ;  /* 0x000000ffff867224 */ /* 0x000fc400078e0013 */
[----:B------:R-:W-:Y:S02]  /*4670*/  IMAD.MOV.U32 R119, RZ, RZ, R18 ;  /* 0x000000ffff777224 */ /* 0x000fe400078e0012 */
[----:B------:R-:W-:Y:S01]  /*4680*/  HMMA.16816.F32.BF16 R16, R8, R56, R120 ;  /* 0x000000380810723c */ /* 0x000fe20000041878 */
[----:B-1----:R-:W-:-:S07]  /*4690*/  FFMA.FTZ R4, R117, c[0x0][0x2d0], -R3 ;  /* 0x0000b40075047a23 */ /* 0x002fce0000010803 */
[C---:B------:R-:W-:Y:S01]  /*46a0*/  HMMA.16816.F32.BF16 R120, R8.reuse, R50, R96 ;  /* 0x000000320878723c */ /* 0x040fe20000041860 */
[----:B------:R1:W-:Y:S11]  /*46b0*/  MUFU.EX2 R232, R4 ;  /* 0x0000000400e87308 */ /* 0x0003f60000000800 */
[----:B------:R-:W-:Y:S04]  /*46c0*/  @!UPT UIADD3 URZ, URZ, URZ, URZ ;  /* 0x0000003f3f3ff290 */ /* 0x000fe8000fffe03f */
[----:B------:R-:W-:Y:S01]  /*46d0*/  MOV R148, R16 ;  /* 0x0000001000947202 */ /* 0x000fe20000000f00 */
[----:B------:R-:W-:Y:S01]  /*46e0*/  IMAD.MOV.U32 R135, RZ, RZ, R19 ;  /* 0x000000ffff877224 */ /* 0x000fe200078e0013 */
[----:B------:R-:W-:Y:S01]  /*46f0*/  MOV R205, R18 ;  /* 0x0000001200cd7202 */ /* 0x000fe20000000f00 */
[----:B------:R-:W-:Y:S02]  /*4700*/  IMAD.MOV.U32 R118, RZ, RZ, R17 ;  /* 0x000000ffff767224 */ /* 0x000fe400078e0011 */
[----:B------:R-:W-:Y:S01]  /*4710*/  HMMA.16816.F32.BF16 R16, R8, R74, R32 ;  /* 0x0000004a0810723c */ /* 0x000fe20000041820 */
[----:B-1----:R-:W-:-:S04]  /*4720*/  FFMA.FTZ R4, R116, c[0x0][0x2d0], -R3 ;  /* 0x0000b40074047a23 */ /* 0x002fc80000010803 */
[----:B------:R1:W2:Y:S02]  /*4730*/  MUFU.EX2 R130, R4 ;  /* 0x0000000400827308 */ /* 0x0002a40000000800 */
[----:B-1----:R-:W-:Y:S01]  /*4740*/  FFMA.FTZ R4, R159, c[0x0][0x2d0], -R0 ;  /* 0x0000b4009f047a23 */ /* 0x002fe20000010800 */
[----:B--2---:R-:W-:Y:S11]  /*4750*/  F2FP.BF16.PACK_AB R6, R130, R232 ;  /* 0x000000e88206723e */ /* 0x004ff600000010ff */
[----:B------:R-:W-:Y:S05]  /*4760*/  @!UPT UIADD3 URZ, URZ, URZ, URZ ;  /* 0x0000003f3f3ff290 */ /* 0x000fea000fffe03f */
[----:B------:R-:W-:Y:S01]  /*4770*/  IMAD.MOV.U32 R41, RZ, RZ, R16 ;  /* 0x000000ffff297224 */ /* 0x000fe200078e0010 */
[----:B------:R1:W-:Y:S01]  /*4780*/  MUFU.EX2 R129, R4 ;  /* 0x0000000400817308 */ /* 0x0003e20000000800 */
[----:B------:R-:W-:Y:S01]  /*4790*/  IMAD.MOV.U32 R40, RZ, RZ, R17 ;  /* 0x000000ffff287224 */ /* 0x000fe200078e0011 */
[----:B------:R-:W-:Y:S01]  /*47a0*/  MOV R174, R19 ;  /* 0x0000001300ae7202 */ /* 0x000fe20000000f00 */
[----:B------:R-:W-:Y:S02]  /*47b0*/  IMAD.MOV.U32 R178, RZ, RZ, R18 ;  /* 0x000000ffffb27224 */ /* 0x000fe400078e0012 */
[----:B------:R-:W-:Y:S01]  /*47c0*/  HMMA.16816.F32.BF16 R16, R8, R70, R28 ;  /* 0x000000460810723c */ /* 0x000fe2000004181c */
[----:B-1----:R-:W-:-:S04]  /*47d0*/  FFMA.FTZ R4, R158, c[0x0][0x2d0], -R0 ;  /* 0x0000b4009e047a23 */ /* 0x002fc80000010800 */
[----:B------:R1:W2:Y:S11]  /*47e0*/  MUFU.EX2 R128, R4 ;  /* 0x0000000400807308 */ /* 0x0002b60000000800 */
[----:B------:R-:W-:Y:S08]  /*47f0*/  @!UPT UIADD3 URZ, URZ, URZ, URZ ;  /* 0x0000003f3f3ff290 */ /* 0x000ff0000fffe03f */
[----:B------:R-:W-:Y:S01]  /*4800*/  IMAD.MOV.U32 R206, RZ, RZ, R19 ;  /* 0x000000ffffce7224 */ /* 0x000fe200078e0013 */
[----:B------:R-:W-:Y:S01]  /*4810*/  MOV R207, R18 ;  /* 0x0000001200cf7202 */ /* 0x000fe20000000f00 */
[----:B------:R-:W-:Y:S02]  /*4820*/  IMAD.MOV.U32 R172, RZ, RZ, R17 ;  /* 0x000000ffffac7224 */ /* 0x000fe400078e0011 */
[----:B------:R-:W-:Y:S02]  /*4830*/  IMAD.MOV.U32 R173, RZ, RZ, R16 ;  /* 0x000000ffffad7224 */ /* 0x000fe400078e0010 */
[----:B-1----:R-:W-:-:S04]  /*4840*/  FFMA.FTZ R4, R157, c[0x0][0x2d0], -R0 ;  /* 0x0000b4009d047a23 */ /* 0x002fc80000010800 */
[----:B------:R1:W-:Y:S02]  /*4850*/  MUFU.EX2 R225, R4 ;  /* 0x0000000400e17308 */ /* 0x0003e40000000800 */
[----:B-1----:R-:W-:Y:S02]  /*4860*/  FFMA.FTZ R4, R156, c[0x0][0x2d0], -R0 ;  /* 0x0000b4009c047a23 */ /* 0x002fe40000010800 */
[----:B------:R-:W-:Y:S04]  /*4870*/  HMMA.16816.F32.BF16 R156, R8, R54, R24 ;  /* 0x00000036089c723c */ /* 0x000fe80000041818 */
[----:B------:R1:W3:Y:S03]  /*4880*/  MUFU.EX2 R239, R4 ;  /* 0x0000000400ef7308 */ /* 0x0002e60000000800 */
[----:B------:R-:W-:-:S02]  /*4890*/  F2FP.BF16.PACK_AB R8, R14, R212 ;  /* 0x000000d40e08723e */ /* 0x000fc400000010ff */
[----:B------:R-:W-:Y:S02]  /*48a0*/  F2FP.BF16.PACK_AB R10, R238, R131 ;  /* 0x00000083ee0a723e */ /* 0x000fe400000010ff */
[----:B--2---:R-:W-:Y:S01]  /*48b0*/  F2FP.BF16.PACK_AB R9, R128, R129 ;  /* 0x000000818009723e */ /* 0x004fe200000010ff */
[----:B-1----:R-:W-:Y:S01]  /*48c0*/  FFMA.FTZ R4, R147, c[0x0][0x2d0], -R0 ;  /* 0x0000b40093047a23 */ /* 0x002fe20000010800 */
[----:B---3--:R-:W-:-:S03]  /*48d0*/  F2FP.BF16.PACK_AB R11, R239, R225 ;  /* 0x000000e1ef0b723e */ /* 0x008fc600000010ff */
[----:B------:R1:W-:Y:S04]  /*48e0*/  MUFU.EX2 R252, R4 ;  /* 0x0000000400fc7308 */ /* 0x0003e80000000800 */
[C---:B------:R-:W-:Y:S07]  /*48f0*/  HMMA.16816.F32.BF16 R20, R8.reuse, R44, RZ ;  /* 0x0000002c0814723c */ /* 0x040fee00000418ff */
[----:B------:R-:W-:Y:S01]  /*4900*/  MOV R44, R150 ;  /* 0x00000096002c7202 */ /* 0x000fe20000000f00 */
[----:B------:R-:W-:Y:S01]  /*4910*/  HMMA.16816.F32.BF16 R16, R8, R80, RZ ;  /* 0x000000500810723c */ /* 0x000fe200000418ff */
[----:B------:R-:W-:-:S02]  /*4920*/  IMAD.MOV.U32 R45, RZ, RZ, R151 ;  /* 0x000000ffff2d7224 */ /* 0x000fc400078e0097 */
[----:B-1----:R-:W-:-:S04]  /*4930*/  FFMA.FTZ R4, R144, c[0x0][0x2d0], -R0 ;  /* 0x0000b40090047a23 */ /* 0x002fc80000010800 */
[----:B------:R-:W-:Y:S01]  /*4940*/  MOV R81, R185 ;  /* 0x000000b900517202 */ /* 0x000fe20000000f00 */
[----:B------:R1:W2:Y:S01]  /*4950*/  MUFU.EX2 R213, R4 ;  /* 0x0000000400d57308 */ /* 0x0002a20000000800 */
[----:B------:R-:W-:Y:S01]  /*4960*/  IMAD.MOV.U32 R80, RZ, RZ, R184 ;  /* 0x000000ffff507224 */ /* 0x000fe200078e00b8 */
[C---:B------:R-:W-:Y:S07]  /*4970*/  HMMA.16816.F32.BF16 R36, R8.reuse, R84, RZ ;  /* 0x000000540824723c */ /* 0x040fee00000418ff */
[----:B------:R-:W-:Y:S01]  /*4980*/  IMAD.MOV.U32 R85, RZ, RZ, R146 ;  /* 0x000000ffff557224 */ /* 0x000fe200078e0092 */
[----:B------:R-:W-:Y:S01]  /*4990*/  HMMA.16816.F32.BF16 R32, R8, R88, RZ ;  /* 0x000000580820723c */ /* 0x000fe200000418ff */
[----:B------:R-:W-:-:S02]  /*49a0*/  IMAD.MOV.U32 R84, RZ, RZ, R134 ;  /* 0x000000ffff547224 */ /* 0x000fc400078e0086 */
[----:B-1----:R-:W-:Y:S01]  /*49b0*/  FFMA.FTZ R4, R138, c[0x0][0x2d0], -R0 ;  /* 0x0000b4008a047a23 */ /* 0x002fe20000010800 */
[----:B--2---:R-:W-:-:S04]  /*49c0*/  F2FP.BF16.PACK_AB R5, R213, R252 ;  /* 0x000000fcd505723e */ /* 0x004fc800000010ff */
[----:B------:R-:W-:Y:S01]  /*49d0*/  HMMA.16816.F32.BF16 R28, R8, R92, RZ ;  /* 0x0000005c081c723c */ /* 0x000fe200000418ff */
[----:B------:R-:W-:Y:S01]  /*49e0*/  MOV R89, R119 ;  /* 0x0000007700597202 */ /* 0x000fe20000000f00 */
[----:B------:R1:W-:Y:S01]  /*49f0*/  MUFU.EX2 R215, R4 ;  /* 0x0000000400d77308 */ /* 0x0003e20000000800 */
[----:B------:R-:W-:Y:S01]  /*4a00*/  IMAD.MOV.U32 R138, RZ, RZ, R133 ;  /* 0x000000ffff8a7224 */ /* 0x000fe200078e0085 */
[----:B------:R-:W-:-:S03]  /*4a10*/  MOV R88, R41 ;  /* 0x0000002900587202 */ /* 0x000fc60000000f00 */
[----:B------:R-:W-:Y:S01]  /*4a20*/  IMAD.MOV.U32 R93, RZ, RZ, R40 ;  /* 0x000000ffff5d7224 */ /* 0x000fe200078e0028 */
[----:B------:R-:W-:Y:S01]  /*4a30*/  HMMA.16816.F32.BF16 R24, R8, R100, RZ ;  /* 0x000000640818723c */ /* 0x000fe200000418ff */
[----:B------:R-:W-:-:S06]  /*4a40*/  IMAD.MOV.U32 R92, RZ, RZ, R250 ;  /* 0x000000ffff5c7224 */ /* 0x000fcc00078e00fa */
[----:B------:R-:W-:Y:S01]  /*4a50*/  IMAD.MOV.U32 R101, RZ, RZ, R149 ;  /* 0x000000ffff657224 */ /* 0x000fe200078e0095 */
[----:B------:R-:W-:Y:S01]  /*4a60*/  HMMA.16816.F32.BF16 R40, R8, R46, RZ ;  /* 0x0000002e0828723c */ /* 0x000fe200000418ff */
[----:B------:R-:W-:Y:S02]  /*4a70*/  IMAD.MOV.U32 R100, RZ, RZ, R251 ;  /* 0x000000ffff647224 */ /* 0x000fe400078e00fb */
[----:B-1----:R-:W-:Y:S02]  /*4a80*/  FFMA.FTZ R4, R139, c[0x0][0x2d0], -R0 ;  /* 0x0000b4008b047a23 */ /* 0x002fe40000010800 */
[----:B------:R-:W-:Y:S02]  /*4a90*/  IMAD.MOV.U32 R139, RZ, RZ, R132 ;  /* 0x000000ffff8b7224 */ /* 0x000fe400078e0084 */
[----:B------:R1:W2:Y:S02]  /*4aa0*/  MUFU.EX2 R214, R4 ;  /* 0x0000000400d67308 */ /* 0x0002a40000000800 */
[----:B-1----:R-:W-:-:S02]  /*4ab0*/  F2FP.BF16.PACK_AB R4, R235, R15 ;  /* 0x0000000feb04723e */ /* 0x002fc400000010ff */
[----:B--2---:R-:W-:-:S07]  /*4ac0*/  F2FP.BF16.PACK_AB R7, R214, R215 ;  /* 0x000000d7d607723e */ /* 0x004fce00000010ff */
[----:B------:R-:W-:Y:S07]  /*4ad0*/  HMMA.16816.F32.BF16 R184, R4, R64, R20 ;  /* 0x0000004004b8723c */ /* 0x000fee0000041814 */
[----:B------:R-:W-:Y:S01]  /*4ae0*/  IMAD.MOV.U32 R64, RZ, RZ, R145 ;  /* 0x000000ffff407224 */ /* 0x000fe200078e0091 */
[----:B------:R-:W-:Y:S01]  /*4af0*/  HMMA.16816.F32.BF16 R20, R8, R104, RZ ;  /* 0x000000680814723c */ /* 0x000fe200000418ff */
[----:B------:R-:W-:-:S06]  /*4b00*/  MOV R65, R135 ;  /* 0x0000008700417202 */ /* 0x000fcc0000000f00 */
[----:B------:R-:W-:Y:S01]  /*4b10*/  MOV R104, R249 ;  /* 0x000000f900687202 */ /* 0x000fe20000000f00 */
[----:B------:R-:W-:Y:S01]  /*4b20*/  HMMA.16816.F32.BF16 R112, R4, R48, R16 ;  /* 0x000000300470723c */ /* 0x000fe20000041810 */
[----:B------:R-:W-:-:S06]  /*4b30*/  IMAD.MOV.U32 R105, RZ, RZ, R248 ;  /* 0x000000ffff697224 */ /* 0x000fcc00078e00f8 */
[----:B------:R-:W-:Y:S01]  /*4b40*/  MOV R49, R148 ;  /* 0x0000009400317202 */ /* 0x000fe20000000f00 */
[----:B------:R-:W-:Y:S01]  /*4b50*/  HMMA.16816.F32.BF16 R16, R8, R108, RZ ;  /* 0x0000006c0810723c */ /* 0x000fe200000418ff */
[----:B------:R-:W-:-:S07]  /*4b60*/  IMAD.MOV.U32 R48, RZ, RZ, R118 ;  /* 0x000000ffff307224 */ /* 0x000fce00078e0076 */
[C---:B------:R-:W-:Y:S08]  /*4b70*/  HMMA.16816.F32.BF16 R96, R4.reuse, R76, R36 ;  /* 0x0000004c0460723c */ /* 0x040ff00000041824 */
[----:B------:R-:W-:Y:S08]  /*4b80*/  HMMA.16816.F32.BF16 R144, R4, R52, R20 ;  /* 0x000000340490723c */ /* 0x000ff00000041814 */
[C---:B------:R-:W-:Y:S07]  /*4b90*/  HMMA.16816.F32.BF16 R36, R8.reuse, R82, RZ ;  /* 0x000000520824723c */ /* 0x040fee00000418ff */
[----:B------:R-:W-:Y:S01]  /*4ba0*/  MOV R83, R44 ;  /* 0x0000002c00537202 */ /* 0x000fe20000000f00 */
[----:B------:R-:W-:Y:S01]  /*4bb0*/  HMMA.16816.F32.BF16 R20, R8, R102, RZ ;  /* 0x000000660814723c */ /* 0x000fe200000418ff */
[----:B------:R-:W-:-:S02]  /*4bc0*/  IMAD.MOV.U32 R82, RZ, RZ, R92 ;  /* 0x000000ffff527224 */ /* 0x000fc400078e005c */
[----:B------:R-:W-:Y:S01]  /*4bd0*/  IMAD.MOV.U32 R92, RZ, RZ, R93 ;  /* 0x000000ffff5c7224 */ /* 0x000fe200078e005d */
[----:B------:R-:W-:Y:S01]  /*4be0*/  MOV R93, R88 ;  /* 0x00000058005d7202 */ /* 0x000fe20000000f00 */
[----:B------:R-:W-:Y:S02]  /*4bf0*/  IMAD.MOV.U32 R88, RZ, RZ, R89 ;  /* 0x000000ffff587224 */ /* 0x000fe400078e0059 */
[----:B------:R-:W-:Y:S01]  /*4c00*/  IMAD.MOV.U32 R102, RZ, RZ, R45 ;  /* 0x000000ffff667224 */ /* 0x000fe200078e002d */
[C---:B------:R-:W-:Y:S01]  /*4c10*/  HMMA.16816.F32.BF16 R116, R4.reuse, R60, R32 ;  /* 0x0000003c0474723c */ /* 0x040fe20000041820 */
[----:B------:R-:W-:Y:S01]  /*4c20*/  IMAD.MOV.U32 R89, RZ, RZ, R84 ;  /* 0x000000ffff597224 */ /* 0x000fe200078e0054 */
[----:B------:R-:W-:Y:S01]  /*4c30*/  MOV R84, R85 ;  /* 0x0000005500547202 */ /* 0x000fe20000000f00 */
[----:B------:R-:W-:Y:S02]  /*4c40*/  IMAD.MOV.U32 R85, RZ, RZ, R64 ;  /* 0x000000ffff557224 */ /* 0x000fe400078e0040 */
[----:B------:R-:W-:Y:S01]  /*4c50*/  IMAD.MOV.U32 R64, RZ, RZ, R65 ;  /* 0x000000ffff407224 */ /* 0x000fe200078e0041 */
[----:B------:R-:W-:Y:S01]  /*4c60*/  MOV R65, R205 ;  /* 0x000000cd00417202 */ /* 0x000fe20000000f00 */
[----:B------:R-:W-:Y:S01]  /*4c70*/  IMAD.MOV.U32 R103, RZ, RZ, R104 ;  /* 0x000000ffff677224 */ /* 0x000fe200078e0068 */
[C---:B------:R-:W-:Y:S08]  /*4c80*/  HMMA.16816.F32.BF16 R148, R4.reuse, R72, R28 ;  /* 0x000000480494723c */ /* 0x040ff0000004181c */
[C---:B------:R-:W-:Y:S08]  /*4c90*/  HMMA.16816.F32.BF16 R132, R4.reuse, R68, R24 ;  /* 0x000000440484723c */ /* 0x040ff00000041818 */
[----:B------:R-:W-:Y:S08]  /*4ca0*/  HMMA.16816.F32.BF16 R248, R4, R56, R16 ;  /* 0x0000003804f8723c */ /* 0x000ff00000041810 */
[C---:B------:R-:W-:Y:S08]  /*4cb0*/  HMMA.16816.F32.BF16 R32, R8.reuse, R86, RZ ;  /* 0x000000560820723c */ /* 0x040ff000000418ff */
[C---:B------:R-:W-:Y:S08]  /*4cc0*/  HMMA.16816.F32.BF16 R28, R8.reuse, R90, RZ ;  /* 0x0000005a081c723c */ /* 0x040ff000000418ff */
[C---:B------:R-:W-:Y:S08]  /*4cd0*/  HMMA.16816.F32.BF16 R24, R8.reuse, R94, RZ ;  /* 0x0000005e0818723c */ /* 0x040ff000000418ff */
[C---:B------:R-:W-:Y:S08]  /*4ce0*/  HMMA.16816.F32.BF16 R16, R8.reuse, R106, RZ ;  /* 0x0000006a0810723c */ /* 0x040ff000000418ff */
[----:B------:R-:W-:Y:S07]  /*4cf0*/  HMMA.16816.F32.BF16 R44, R8, R110, RZ ;  /* 0x0000006e082c723c */ /* 0x000fee00000418ff */
[----:B------:R-:W-:Y:S01]  /*4d00*/  FFMA.FTZ R8, R165, c[0x0][0x2d0], -R3 ;  /* 0x0000b400a5087a23 */ /* 0x000fe20000010803 */
[----:B------:R-:W-:Y:S01]  /*4d10*/  HMMA.16816.F32.BF16 R40, R4, R66, R40 ;  /* 0x000000420428723c */ /* 0x000fe20000041828 */
[----:B------:R-:W-:-:S02]  /*4d20*/  IMAD.MOV.U32 R165, RZ, RZ, R204 ;  /* 0x000000ffffa57224 */ /* 0x000fc400078e00cc */
[----:B------:R1:W-:Y:S05]  /*4d30*/  MUFU.EX2 R204, R8 ;  /* 0x0000000800cc7308 */ /* 0x0003ea0000000800 */
[C---:B------:R-:W-:Y:S08]  /*4d40*/  HMMA.16816.F32.BF16 R36, R4.reuse, R50, R36 ;  /* 0x000000320424723c */ /* 0x040ff00000041824 */
[----:B------:R-:W-:Y:S01]  /*4d50*/  HMMA.16816.F32.BF16 R32, R4, R78, R32 ;  /* 0x0000004e0420723c */ /* 0x000fe20000041820 */
[----:B-1----:R-:W-:Y:S01]  /*4d60*/  FFMA.FTZ R8, R164, c[0x0][0x2d0], -R3 ;  /* 0x0000b400a4087a23 */ /* 0x002fe20000010803 */
[----:B------:R-:W-:-:S03]  /*4d70*/  MOV R164, R105 ;  /* 0x0000006900a47202 */ /* 0x000fc60000000f00 */
[----:B------:R1:W-:Y:S03]  /*4d80*/  MUFU.EX2 R205, R8 ;  /* 0x0000000800cd7308 */ /* 0x0003e60000000800 */
[C---:B------:R-:W-:Y:S08]  /*4d90*/  HMMA.16816.F32.BF16 R28, R4.reuse, R62, R28 ;  /* 0x0000003e041c723c */ /* 0x040ff0000004181c */
[----:B------:R-:W-:Y:S01]  /*4da0*/  HMMA.16816.F32.BF16 R72, R4, R74, R24 ;  /* 0x0000004a0448723c */ /* 0x000fe20000041818 */
[----:B------:R-:W-:Y:S01]  /*4db0*/  LDSM.16.MT88.4 R24, [R221+0x1100] ;  /* 0x00110000dd18783b */ /* 0x000fe20000004200 */
[----:B-1----:R-:W-:-:S06]  /*4dc0*/  FFMA.FTZ R8, R161, c[0x0][0x2d0], -R3 ;  /* 0x0000b400a1087a23 */ /* 0x002fcc0000010803 */
[C---:B------:R-:W-:Y:S01]  /*4dd0*/  HMMA.16816.F32.BF16 R68, R4.reuse, R70, R20 ;  /* 0x000000460444723c */ /* 0x040fe20000041814 */
[----:B------:R-:W-:Y:S01]  /*4de0*/  IMAD.MOV.U32 R161, RZ, RZ, R206 ;  /* 0x000000ffffa17224 */ /* 0x000fe200078e00ce */
[----:B------:R-:W-:Y:S01]  /*4df0*/  LDSM.16.MT88.4 R20, [R223+0x1100] ;  /* 0x00110000df14783b */ /* 0x000fe20000004200 */
[----:B------:R1:W-:Y:S05]  /*4e00*/  MUFU.EX2 R206, R8 ;  /* 0x0000000800ce7308 */ /* 0x0003ea0000000800 */
[C---:B------:R-:W-:Y:S01]  /*4e10*/  HMMA.16816.F32.BF16 R52, R4.reuse, R54, R16 ;  /* 0x000000360434723c */ /* 0x040fe20000041810 */
[----:B------:R-:W2:Y:S07]  /*4e20*/  LDSM.16.MT88.4 R16, [R220+0x1100] ;  /* 0x00110000dc10783b */ /* 0x000eae0000004200 */
[----:B------:R-:W-:Y:S01]  /*4e30*/  HMMA.16816.F32.BF16 R44, R4, R58, R44 ;  /* 0x0000003a042c723c */ /* 0x000fe2000004182c */
[----:B-1----:R-:W-:-:S02]  /*4e40*/  FFMA.FTZ R8, R160, c[0x0][0x2d0], -R3 ;  /* 0x0000b400a0087a23 */ /* 0x002fc40000010803 */
[----:B------:R-:W-:Y:S02]  /*4e50*/  IMAD.MOV.U32 R160, RZ, RZ, R207 ;  /* 0x000000ffffa07224 */ /* 0x000fe400078e00cf */
[----:B------:R1:W3:Y:S02]  /*4e60*/  MUFU.EX2 R207, R8 ;  /* 0x0000000800cf7308 */ /* 0x0002e40000000800 */
[----:B------:R-:W-:Y:S01]  /*4e70*/  FFMA.FTZ R4, R168, c[0x0][0x2d0], -R13 ;  /* 0x0000b400a8047a23 */ /* 0x000fe2000001080d */
[----:B------:R-:W-:-:S05]  /*4e80*/  MOV R168, R64 ;  /* 0x0000004000a87202 */ /* 0x000fca0000000f00 */
[----:B------:R4:W-:Y:S01]  /*4e90*/  MUFU.EX2 R64, R4 ;  /* 0x0000000400407308 */ /* 0x0009e20000000800 */
[----:B-1----:R-:W-:Y:S01]  /*4ea0*/  FFMA.FTZ R8, R167, c[0x0][0x2d0], -R0 ;  /* 0x0000b400a7087a23 */ /* 0x002fe20000010800 */
[----:B------:R-:W-:Y:S02]  /*4eb0*/  MOV R167, R172 ;  /* 0x000000ac00a77202 */ /* 0x000fe40000000f00 */
[----:B---3--:R-:W-:-:S04]  /*4ec0*/  F2FP.BF16.PACK_AB R10, R207, R206 ;  /* 0x000000cecf0a723e */ /* 0x008fc800000010ff */
[----:B------:R1:W-:Y:S01]  /*4ed0*/  MUFU.EX2 R172, R8 ;  /* 0x0000000800ac7308 */ /* 0x0003e20000000800 */
[----:B----4-:R-:W-:Y:S02]  /*4ee0*/  FFMA.FTZ R4, R169, c[0x0][0x2d0], -R13 ;  /* 0x0000b400a9047a23 */ /* 0x010fe4000001080d */
[----:B------:R-:W-:-:S05]  /*4ef0*/  IMAD.MOV.U32 R169, RZ, RZ, R65 ;  /* 0x000000ffffa97224 */ /* 0x000fca00078e0041 */
[----:B------:R3:W4:Y:S01]  /*4f00*/  MUFU.EX2 R65, R4 ;  /* 0x0000000400417308 */ /* 0x0007220000000800 */
[----:B-1----:R-:W-:Y:S02]  /*4f10*/  FFMA.FTZ R8, R166, c[0x0][0x2d0], -R0 ;  /* 0x0000b400a6087a23 */ /* 0x002fe40000010800 */
[----:B------:R-:W-:-:S05]  /*4f20*/  IMAD.MOV.U32 R166, RZ, RZ, R173 ;  /* 0x000000ffffa67224 */ /* 0x000fca00078e00ad */
[----:B------:R1:W1:Y:S01]  /*4f30*/  MUFU.EX2 R173, R8 ;  /* 0x0000000800ad7308 */ /* 0x0002620000000800 */
[----:B---3--:R-:W-:Y:S01]  /*4f40*/  FFMA.FTZ R4, R183, c[0x0][0x2d0], -R12 ;  /* 0x0000b400b7047a23 */ /* 0x008fe2000001080c */
[----:B----4-:R-:W-:-:S06]  /*4f50*/  F2FP.BF16.PACK_AB R6, R65, R64 ;  /* 0x000000404106723e */ /* 0x010fcc00000010ff */
[----:B------:R3:W-:Y:S01]  /*4f60*/  MUFU.EX2 R60, R4 ;  /* 0x00000004003c7308 */ /* 0x0007e20000000800 */
[----:B-1----:R-:W-:Y:S01]  /*4f70*/  FFMA.FTZ R8, R163, c[0x0][0x2d0], -R0 ;  /* 0x0000b400a3087a23 */ /* 0x002fe20000010800 */
[----:B------:R-:W-:Y:S01]  /*4f80*/  F2FP.BF16.PACK_AB R9, R173, R172 ;  /* 0x000000acad09723e */ /* 0x000fe200000010ff */
[----:B------:R-:W-:-:S05]  /*4f90*/  IMAD.MOV.U32 R163, RZ, RZ, R174 ;  /* 0x000000ffffa37224 */ /* 0x000fca00078e00ae */
[----:B------:R1:W-:Y:S01]  /*4fa0*/  MUFU.EX2 R174, R8 ;  /* 0x0000000800ae7308 */ /* 0x0003e20000000800 */
[----:B---3--:R-:W-:-:S07]  /*4fb0*/  FFMA.FTZ R4, R182, c[0x0][0x2d0], -R12 ;  /* 0x0000b400b6047a23 */ /* 0x008fce000001080c */
[----:B------:R3:W4:Y:S01]  /*4fc0*/  MUFU.EX2 R61, R4 ;  /* 0x00000004003d7308 */ /* 0x0007220000000800 */
[----:B-1----:R-:W-:Y:S01]  /*4fd0*/  FFMA.FTZ R8, R162, c[0x0][0x2d0], -R0 ;  /* 0x0000b400a2087a23 */ /* 0x002fe20000010800 */
[----:B------:R-:W-:-:S06]  /*4fe0*/  MOV R162, R178 ;  /* 0x000000b200a27202 */ /* 0x000fcc0000000f00 */
        /* <DEDUP_REMOVED lines=9> */
[----:B------:R-:W3:Y:S01]  /*5080*/  MUFU.EX2 R63, R4 ;  /* 0x00000004003f7308 */ /* 0x000ee20000000800 */
[----:B-1----:R-:W-:Y:S02]  /*5090*/  FFMA.FTZ R8, R170, c[0x0][0x2d0], -R13 ;  /* 0x0000b400aa087a23 */ /* 0x002fe4000001080d */
[----:B------:R-:W-:-:S05]  /*50a0*/  IMAD.MOV.U32 R170, RZ, RZ, R93 ;  /* 0x000000ffffaa7224 */ /* 0x000fca00078e005d */
[----:B------:R-:W1:Y:S01]  /*50b0*/  MUFU.EX2 R67, R8 ;  /* 0x0000000800437308 */ /* 0x000e620000000800 */
[----:B---3--:R-:W-:Y:S02]  /*50c0*/  F2FP.BF16.PACK_AB R7, R63, R62 ;  /* 0x0000003e3f07723e */ /* 0x008fe400000010ff */
[----:B-1----:R-:W-:Y:S02]  /*50d0*/  F2FP.BF16.PACK_AB R4, R67, R66 ;  /* 0x000000424304723e */ /* 0x002fe400000010ff */
[----:B------:R-:W-:-:S05]  /*50e0*/  F2FP.BF16.PACK_AB R8, R205, R204 ;  /* 0x000000cccd08723e */ /* 0x000fca00000010ff */
[-C--:B--2---:R-:W-:Y:S07]  /*50f0*/  HMMA.16816.F32.BF16 R180, R4, R16.reuse, R200 ;  /* 0x0000001004b4723c */ /* 0x084fee00000418c8 */
[----:B------:R-:W-:Y:S01]  /*5100*/  IMAD.MOV.U32 R200, RZ, RZ, R88 ;  /* 0x000000ffffc87224 */ /* 0x000fe200078e0058 */
[----:B------:R-:W-:Y:S01]  /*5110*/  HMMA.16816.F32.BF16 R184, R8, R16, R184 ;  /* 0x0000001008b8723c */ /* 0x000fe200000418b8 */
[----:B------:R-:W-:Y:S01]  /*5120*/  IMAD.MOV.U32 R202, RZ, RZ, R49 ;  /* 0x000000ffffca7224 */ /* 0x000fe200078e0031 */
[----:B------:R-:W-:Y:S01]  /*5130*/  MOV R201, R89 ;  /* 0x0000005900c97202 */ /* 0x000fe20000000f00 */
[----:B------:R-:W-:-:S05]  /*5140*/  IMAD.MOV.U32 R203, RZ, RZ, R48 ;  /* 0x000000ffffcb7224 */ /* 0x000fca00078e0030 */
[----:B------:R-:W-:Y:S07]  /*5150*/  HMMA.16816.F32.BF16 R48, R8, R24, R112 ;  /* 0x000000180830723c */ /* 0x000fee0000041870 */
[----:B------:R-:W-:Y:S01]  /*5160*/  IMAD.MOV.U32 R112, RZ, RZ, R200 ;  /* 0x000000ffff707224 */ /* 0x000fe200078e00c8 */
[-C--:B------:R-:W-:Y:S01]  /*5170*/  HMMA.16816.F32.BF16 R188, R4, R18.reuse, R188 ;  /* 0x0000001204bc723c */ /* 0x080fe200000418bc */
[----:B------:R-:W-:Y:S01]  /*5180*/  IMAD.MOV.U32 R200, RZ, RZ, R202 ;  /* 0x000000ffffc87224 */ /* 0x000fe200078e00ca */
[----:B------:R-:W-:Y:S01]  /*5190*/  MOV R202, R169 ;  /* 0x000000a900ca7202 */ /* 0x000fe20000000f00 */
[----:B------:R-:W-:Y:S01]  /*51a0*/  IMAD.MOV.U32 R169, RZ, RZ, R162 ;  /* 0x000000ffffa97224 */ /* 0x000fe200078e00a2 */
[----:B------:R-:W-:Y:S01]  /*51b0*/  MOV R114, R84 ;  /* 0x0000005400727202 */ /* 0x000fe20000000f00 */
[----:B------:R-:W-:Y:S01]  /*51c0*/  IMAD.MOV.U32 R162, RZ, RZ, R160 ;  /* 0x000000ffffa27224 */ /* 0x000fe200078e00a0 */
[----:B------:R-:W-:Y:S01]  /*51d0*/  MOV R160, R102 ;  /* 0x0000006600a07202 */ /* 0x000fe20000000f00 */
[----:B------:R-:W-:Y:S01]  /*51e0*/  IMAD.MOV.U32 R102, RZ, RZ, R81 ;  /* 0x000000ffff667224 */ /* 0x000fe200078e0051 */
[----:B------:R-:W-:Y:S01]  /*51f0*/  HMMA.16816.F32.BF16 R40, R8, R18, R40 ;  /* 0x000000120828723c */ /* 0x000fe20000041828 */
[----:B------:R-:W2:Y:S01]  /*5200*/  LDL.LU R81, [R1] ;  /* 0x0000000001517983 */ /* 0x000ea20000300800 */
[----:B------:R-:W-:Y:S01]  /*5210*/  IMAD.MOV.U32 R115, RZ, RZ, R85 ;  /* 0x000000ffff737224 */ /* 0x000fe200078e0055 */
[----:B------:R-:W-:Y:S01]  /*5220*/  MOV R113, R201 ;  /* 0x000000c900717202 */ /* 0x000fe20000000f00 */
[----:B------:R-:W-:Y:S01]  /*5230*/  IMAD.MOV.U32 R201, RZ, RZ, R203 ;  /* 0x000000ffffc97224 */ /* 0x000fe200078e00cb */
[----:B------:R-:W1:Y:S01]  /*5240*/  LDSM.16.MT88.4 R16, [R222+0x1100] ;  /* 0x00110000de10783b */ /* 0x000e620000004200 */
[----:B------:R-:W-:-:S02]  /*5250*/  IMAD.MOV.U32 R203, RZ, RZ, R168 ;  /* 0x000000ffffcb7224 */ /* 0x000fc400078e00a8 */
[----:B------:R-:W-:Y:S01]  /*5260*/  HMMA.16816.F32.BF16 R56, R4, R24, R216 ;  /* 0x000000180438723c */ /* 0x000fe200000418d8 */
[----:B------:R-:W-:Y:S01]  /*5270*/  IMAD.MOV.U32 R168, RZ, RZ, R163 ;  /* 0x000000ffffa87224 */ /* 0x000fe200078e00a3 */
[----:B------:R-:W-:Y:S01]  /*5280*/  MOV R163, R161 ;  /* 0x000000a100a37202 */ /* 0x000fe20000000f00 */
[----:B------:R-:W-:-:S04]  /*5290*/  IMAD.MOV.U32 R161, RZ, RZ, R103 ;  /* 0x000000ffffa17224 */ /* 0x000fc800078e0067 */
[----:B------:R-:W-:Y:S01]  /*52a0*/  IMAD.MOV.U32 R216, RZ, RZ, R247 ;  /* 0x000000ffffd87224 */ /* 0x000fe200078e00f7 */
[----:B------:R-:W-:Y:S01]  /*52b0*/  HMMA.16816.F32.BF16 R76, R4, R26, R120 ;  /* 0x0000001a044c723c */ /* 0x000fe20000041878 */
[----:B------:R-:W-:Y:S01]  /*52c0*/  MOV R217, R246 ;  /* 0x000000f600d97202 */ /* 0x000fe20000000f00 */
[----:B------:R-:W-:Y:S02]  /*52d0*/  IMAD.MOV.U32 R218, RZ, RZ, R245 ;  /* 0x000000ffffda7224 */ /* 0x000fe400078e00f5 */
[----:B------:R-:W-:-:S04]  /*52e0*/  IMAD.MOV.U32 R219, RZ, RZ, R244 ;  /* 0x000000ffffdb7224 */ /* 0x000fc800078e00f4 */
[C---:B------:R-:W-:Y:S01]  /*52f0*/  HMMA.16816.F32.BF16 R36, R8.reuse, R26, R36 ;  /* 0x0000001a0824723c */ /* 0x040fe20000041824 */
[----:B------:R-:W3:Y:S07]  /*5300*/  LDSM.16.MT88.4 R24, [R220+0x3100] ;  /* 0x00310000dc18783b */ /* 0x000eee0000004200 */
[-C--:B------:R-:W-:Y:S08]  /*5310*/  HMMA.16816.F32.BF16 R84, R8, R20.reuse, R96 ;  /* 0x000000140854723c */ /* 0x080ff00000041860 */
[C---:B------:R-:W-:Y:S08]  /*5320*/  HMMA.16816.F32.BF16 R88, R4.reuse, R20, R152 ;  /* 0x000000140458723c */ /* 0x040ff00000041898 */
[-C--:B-1----:R-:W-:Y:S08]  /*5330*/  HMMA.16816.F32.BF16 R104, R4, R16.reuse, R240 ;  /* 0x000000100468723c */ /* 0x082ff000000418f0 */
[----:B------:R-:W-:Y:S08]  /*5340*/  HMMA.16816.F32.BF16 R244, R8, R16, R116 ;  /* 0x0000001008f4723c */ /* 0x000ff00000041874 */
[-C--:B------:R-:W-:Y:S08]  /*5350*/  HMMA.16816.F32.BF16 R108, R4, R18.reuse, R140 ;  /* 0x00000012046c723c */ /* 0x080ff0000004188c */
[----:B------:R-:W-:Y:S01]  /*5360*/  HMMA.16816.F32.BF16 R240, R8, R18, R28 ;  /* 0x0000001208f0723c */ /* 0x000fe2000004181c */
[----:B------:R-:W1:Y:S04]  /*5370*/  LDSM.16.MT88.4 R16, [R223+0x3100] ;  /* 0x00310000df10783b */ /* 0x000e680000004200 */
[----:B------:R-:W-:Y:S03]  /*5380*/  LDSM.16.MT88.4 R28, [R222+0x3100] ;  /* 0x00310000de1c783b */ /* 0x000fe60000004200 */
[-C--:B------:R-:W-:Y:S08]  /*5390*/  HMMA.16816.F32.BF16 R92, R4, R22.reuse, R124 ;  /* 0x00000016045c723c */ /* 0x080ff0000004187c */
[----:B------:R-:W-:Y:S01]  /*53a0*/  HMMA.16816.F32.BF16 R32, R8, R22, R32 ;  /* 0x000000160820723c */ /* 0x000fe20000041820 */
[----:B------:R-:W4:Y:S01]  /*53b0*/  LDSM.16.MT88.4 R20, [R221+0x3100] ;  /* 0x00310000dd14783b */ /* 0x000f220000004200 */
[----:B------:R-:W-:-:S06]  /*53c0*/  IMAD.MOV.U32 R98, RZ, RZ, R112 ;  /* 0x000000ffff627224 */ /* 0x000fcc00078e0070 */
[----:B---3--:R-:W-:Y:S01]  /*53d0*/  HMMA.16816.F32.BF16 R120, R4, R24, R216 ;  /* 0x000000180478723c */ /* 0x008fe200000418d8 */
[----:B------:R-:W-:-:S06]  /*53e0*/  IMAD.MOV.U32 R99, RZ, RZ, R113 ;  /* 0x000000ffff637224 */ /* 0x000fcc00078e0071 */
[----:B------:R-:W-:Y:S01]  /*53f0*/  MOV R218, R114 ;  /* 0x0000007200da7202 */ /* 0x000fe20000000f00 */
[----:B------:R-:W-:Y:S01]  /*5400*/  IMAD.MOV.U32 R219, RZ, RZ, R115 ;  /* 0x000000ffffdb7224 */ /* 0x000fe200078e0073 */
[----:B------:R-:W-:Y:S01]  /*5410*/  MOV R115, R171 ;  /* 0x000000ab00737202 */ /* 0x000fe20000000f00 */
[----:B------:R-:W-:Y:S01]  /*5420*/  IMAD.MOV.U32 R114, RZ, RZ, R170 ;  /* 0x000000ffff727224 */ /* 0x000fe200078e00aa */
[----:B------:R-:W-:Y:S01]  /*5430*/  MOV R170, R166 ;  /* 0x000000a600aa7202 */ /* 0x000fe20000000f00 */
[----:B------:R-:W-:Y:S01]  /*5440*/  IMAD.MOV.U32 R171, RZ, RZ, R167 ;  /* 0x000000ffffab7224 */ /* 0x000fe200078e00a7 */
[----:B------:R-:W-:Y:S01]  /*5450*/  MOV R97, R219 ;  /* 0x000000db00617202 */ /* 0x000fe20000000f00 */
[----:B------:R-:W-:Y:S01]  /*5460*/  IMAD.MOV.U32 R167, RZ, RZ, R165 ;  /* 0x000000ffffa77224 */ /* 0x000fe200078e00a5 */
[----:B------:R-:W-:Y:S01]  /*5470*/  MOV R165, R101 ;  /* 0x0000006500a57202 */ /* 0x000fe20000000f00 */
[----:B------:R-:W-:Y:S02]  /*5480*/  IMAD.MOV.U32 R96, RZ, RZ, R218 ;  /* 0x000000ffff607224 */ /* 0x000fe400078e00da */
[----:B------:R-:W-:Y:S01]  /*5490*/  IMAD.MOV.U32 R166, RZ, RZ, R164 ;  /* 0x000000ffffa67224 */ /* 0x000fe200078e00a4 */
[----:B------:R-:W-:Y:S01]  /*54a0*/  MOV R218, R114 ;  /* 0x0000007200da7202 */ /* 0x000fe20000000f00 */
[----:B------:R-:W-:Y:S01]  /*54b0*/  IMAD.MOV.U32 R164, RZ, RZ, R100 ;  /* 0x000000ffffa47224 */ /* 0x000fe200078e0064 */
[----:B------:R-:W-:Y:S01]  /*54c0*/  MOV R100, R239 ;  /* 0x000000ef00647202 */ /* 0x000fe20000000f00 */
[----:B------:R-:W-:Y:S01]  /*54d0*/  IMAD.MOV.U32 R103, RZ, RZ, R175 ;  /* 0x000000ffff677224 */ /* 0x000fe200078e00af */
[----:B------:R-:W-:Y:S01]  /*54e0*/  MOV R113, R168 ;  /* 0x000000a800717202 */ /* 0x000fe20000000f00 */
[----:B------:R-:W-:-:S02]  /*54f0*/  IMAD.MOV.U32 R219, RZ, RZ, R115 ;  /* 0x000000ffffdb7224 */ /* 0x000fc400078e0073 */
[----:B------:R-:W-:Y:S01]  /*5500*/  IMAD.MOV.U32 R112, RZ, RZ, R169 ;  /* 0x000000ffff707224 */ /* 0x000fe200078e00a9 */
[----:B------:R-:W-:Y:S01]  /*5510*/  MOV R169, R162 ;  /* 0x000000a200a97202 */ /* 0x000fe20000000f00 */
[----:B------:R-:W-:Y:S01]  /*5520*/  IMAD.MOV.U32 R101, RZ, RZ, R238 ;  /* 0x000000ffff657224 */ /* 0x000fe200078e00ee */
[C---:B-1----:R-:W-:Y:S01]  /*5530*/  HMMA.16816.F32.BF16 R152, R4.reuse, R16, R96 ;  /* 0x000000100498723c */ /* 0x042fe20000041860 */
[----:B------:R-:W-:Y:S01]  /*5540*/  IMAD.MOV.U32 R114, RZ, RZ, R170 ;  /* 0x000000ffff727224 */ /* 0x000fe200078e00aa */
[----:B------:R1:W5:Y:S01]  /*5550*/  LDL.LU R175, [R1+0x88] ;  /* 0x0000880001af7983 */ /* 0x0003620000300800 */
[----:B------:R-:W-:Y:S01]  /*5560*/  IMAD.MOV.U32 R115, RZ, RZ, R171 ;  /* 0x000000ffff737224 */ /* 0x000fe200078e00ab */
[----:B------:R-:W-:Y:S01]  /*5570*/  MOV R171, R167 ;  /* 0x000000a700ab7202 */ /* 0x000fe20000000f00 */
[----:B------:R-:W-:Y:S01]  /*5580*/  IMAD.MOV.U32 R168, RZ, RZ, R163 ;  /* 0x000000ffffa87224 */ /* 0x000fe200078e00a3 */
[----:B------:R-:W-:Y:S01]  /*5590*/  MOV R216, R112 ;  /* 0x0000007000d87202 */ /* 0x000fe20000000f00 */
[----:B------:R-:W-:Y:S01]  /*55a0*/  IMAD.MOV.U32 R170, RZ, RZ, R166 ;  /* 0x000000ffffaa7224 */ /* 0x000fe200078e00a6 */
[----:B------:R-:W-:Y:S01]  /*55b0*/  MOV R166, R164 ;  /* 0x000000a400a67202 */ /* 0x000fe20000000f00 */
[----:B------:R-:W-:Y:S01]  /*55c0*/  IMAD.MOV.U32 R162, RZ, RZ, R160 ;  /* 0x000000ffffa27224 */ /* 0x000fe200078e00a0 */
[C---:B----4-:R-:W-:Y:S01]  /*55d0*/  HMMA.16816.F32.BF16 R136, R4.reuse, R20, R136 ;  /* 0x000000140488723c */ /* 0x050fe20000041888 */
[----:B------:R-:W-:Y:S01]  /*55e0*/  IMAD.MOV.U32 R163, RZ, RZ, R161 ;  /* 0x000000ffffa37224 */ /* 0x000fe200078e00a1 */
[----:B------:R-:W-:Y:S01]  /*55f0*/  MOV R161, R103 ;  /* 0x0000006700a17202 */ /* 0x000fe20000000f00 */
[----:B------:R-:W-:Y:S01]  /*5600*/  IMAD.MOV.U32 R167, RZ, RZ, R165 ;  /* 0x000000ffffa77224 */ /* 0x000fe200078e00a5 */
[----:B------:R1:W5:Y:S01]  /*5610*/  LDL.LU R239, [R1+0x84] ;  /* 0x0000840001ef7983 */ /* 0x0003620000300800 */
[----:B------:R-:W-:Y:S01]  /*5620*/  IMAD.MOV.U32 R160, RZ, RZ, R102 ;  /* 0x000000ffffa07224 */ /* 0x000fe200078e0066 */
[----:B------:R-:W-:Y:S01]  /*5630*/  MOV R102, R237 ;  /* 0x000000ed00667202 */ /* 0x000fe20000000f00 */
[----:B------:R-:W-:Y:S01]  /*5640*/  IMAD.MOV.U32 R164, RZ, RZ, R100 ;  /* 0x000000ffffa47224 */ /* 0x000fe200078e0064 */
[----:B------:R-:W-:Y:S01]  /*5650*/  HMMA.16816.F32.BF16 R200, R4, R28, R200 ;  /* 0x0000001c04c8723c */ /* 0x000fe200000418c8 */
[----:B------:R-:W-:-:S02]  /*5660*/  IMAD.MOV.U32 R165, RZ, RZ, R101 ;  /* 0x000000ffffa57224 */ /* 0x000fc400078e0065 */
[----:B------:R-:W-:Y:S02]  /*5670*/  IMAD.MOV.U32 R98, RZ, RZ, R218 ;  /* 0x000000ffff627224 */ /* 0x000fe400078e00da */
[----:B------:R-:W-:Y:S01]  /*5680*/  IMAD.MOV.U32 R99, RZ, RZ, R219 ;  /* 0x000000ffff637224 */ /* 0x000fe200078e00db */
[----:B------:R-:W-:Y:S01]  /*5690*/  MOV R219, R115 ;  /* 0x0000007300db7202 */ /* 0x000fe20000000f00 */
[----:B------:R-:W-:Y:S01]  /*56a0*/  IMAD.MOV.U32 R217, RZ, RZ, R113 ;  /* 0x000000ffffd97224 */ /* 0x000fe200078e0071 */
[----:B------:R-:W-:Y:S01]  /*56b0*/  MOV R101, R234 ;  /* 0x000000ea00657202 */ /* 0x000fe20000000f00 */
[----:B------:R-:W-:Y:S01]  /*56c0*/  IMAD.MOV.U32 R100, RZ, RZ, R235 ;  /* 0x000000ffff647224 */ /* 0x000fe200078e00eb */
[----:B------:R-:W-:Y:S01]  /*56d0*/  HMMA.16816.F32.BF16 R156, R4, R18, R156 ;  /* 0x00000012049c723c */ /* 0x000fe2000004189c */
[----:B------:R-:W-:Y:S01]  /*56e0*/  IMAD.MOV.U32 R218, RZ, RZ, R114 ;  /* 0x000000ffffda7224 */ /* 0x000fe200078e0072 */
[----:B------:R-:W-:Y:S01]  /*56f0*/  MOV R114, R170 ;  /* 0x000000aa00727202 */ /* 0x000fe20000000f00 */
[----:B------:R-:W-:Y:S01]  /*5700*/  IMAD.MOV.U32 R112, RZ, RZ, R169 ;  /* 0x000000ffff707224 */ /* 0x000fe200078e00a9 */
[----:B------:R1:W5:Y:S01]  /*5710*/  LDL.LU R238, [R1+0x80] ;  /* 0x0000800001ee7983 */ /* 0x0003620000300800 */
[----:B------:R-:W-:-:S02]  /*5720*/  IMAD.MOV.U32 R103, RZ, RZ, R236 ;  /* 0x000000ffff677224 */ /* 0x000fc400078e00ec */
        /* <DEDUP_REMOVED lines=12> */
[----:B------:R-:W-:-:S02]  /*57f0*/  IMAD.MOV.U32 R166, RZ, RZ, R164 ;  /* 0x000000ffffa67224 */ /* 0x000fc400078e00a4 */
[----:B------:R-:W-:Y:S02]  /*5800*/  IMAD.MOV.U32 R125, RZ, RZ, R99 ;  /* 0x000000ffff7d7224 */ /* 0x000fe400078e0063 */
        /* <DEDUP_REMOVED lines=21> */
[----:B------:R1:W5:Y:S01]  /*5960*/  LDL.LU R236, [R1+0x78] ;  /* 0x0000780001ec7983 */ /* 0x0003620000300800 */
[----:B------:R-:W-:Y:S01]  /*5970*/  IMAD.MOV.U32 R113, RZ, RZ, R169 ;  /* 0x000000ffff717224 */ /* 0x000fe200078e00a9 */
[----:B------:R-:W-:Y:S01]  /*5980*/  MOV R169, R166 ;  /* 0x000000a600a97202 */ /* 0x000fe20000000f00 */
        /* <DEDUP_REMOVED lines=37> */
[----:B------:R1:W5:Y:S03]  /*5be0*/  LDL.LU R234, [R1+0x70] ;  /* 0x0000700001ea7983 */ /* 0x0003660000300800 */
[----:B------:R-:W-:Y:S01]  /*5bf0*/  MOV R119, R99 ;  /* 0x0000006300777202 */ /* 0x000fe20000000f00 */
[----:B------:R-:W-:Y:S01]  /*5c00*/  IMAD.MOV.U32 R99, RZ, RZ, R160 ;  /* 0x000000ffff637224 */ /* 0x000fe200078e00a0 */
[----:B------:R-:W-:Y:S01]  /*5c10*/  MOV R160, R103 ;  /* 0x0000006700a07202 */ /* 0x000fe20000000f00 */
[----:B------:R-:W-:Y:S01]  /*5c20*/  IMAD.MOV.U32 R97, RZ, RZ, R100 ;  /* 0x000000ffff617224 */ /* 0x000fe200078e0064 */
[----:B------:R-:W-:Y:S01]  /*5c30*/  MOV R96, R101 ;  /* 0x0000006500607202 */ /* 0x000fe20000000f00 */
[-C--:B------:R-:W-:Y:S01]  /*5c40*/  HMMA.16816.F32.BF16 R44, R8, R30.reuse, R44 ;  /* 0x0000001e082c723c */ /* 0x080fe2000004182c */
[----:B------:R-:W-:Y:S01]  /*5c50*/  IMAD.MOV.U32 R130, RZ, RZ, R227 ;  /* 0x000000ffff827224 */ /* 0x000fe200078e00e3 */
[----:B------:R1:W5:Y:S04]  /*5c60*/  LDL.LU R233, [R1+0x6c] ;  /* 0x00006c0001e97983 */ /* 0x0003680000300800 */
[----:B------:R1:W5:Y:S02]  /*5c70*/  LDL.LU R232, [R1+0x68] ;  /* 0x0000680001e87983 */ /* 0x0003640000300800 */
[----:B------:R-:W-:Y:S02]  /*5c80*/  HMMA.16816.F32.BF16 R100, R4, R30, R208 ;  /* 0x0000001e0464723c */ /* 0x000fe400000418d0 */
[----:B------:R1:W5:Y:S04]  /*5c90*/  LDL.LU R231, [R1+0x64] ;  /* 0x0000640001e77983 */ /* 0x0003680000300800 */
[----:B------:R1:W5:Y:S01]  /*5ca0*/  LDL.LU R230, [R1+0x60] ;  /* 0x0000600001e67983 */ /* 0x0003620000300800 */
[----:B------:R-:W-:Y:S01]  /*5cb0*/  IMAD.MOV.U32 R210, RZ, RZ, R119 ;  /* 0x000000ffffd27224 */ /* 0x000fe200078e0077 */
[----:B------:R-:W-:Y:S01]  /*5cc0*/  MOV R211, R216 ;  /* 0x000000d800d37202 */ /* 0x000fe20000000f00 */
[----:B------:R-:W-:Y:S01]  /*5cd0*/  IMAD.MOV.U32 R7, RZ, RZ, R217 ;  /* 0x000000ffff077224 */ /* 0x000fe200078e00d9 */
[----:B------:R-:W-:Y:S01]  /*5ce0*/  MOV R5, R218 ;  /* 0x000000da00057202 */ /* 0x000fe20000000f00 */
[----:B------:R-:W-:-:S02]  /*5cf0*/  IMAD.MOV.U32 R6, RZ, RZ, R219 ;  /* 0x000000ffff067224 */ /* 0x000fc400078e00db */
[----:B------:R-:W-:Y:S01]  /*5d00*/  FFMA.FTZ R4, R198, c[0x0][0x2d0], -R3 ;  /* 0x0000b400c6047a23 */ /* 0x000fe20000010803 */
[C---:B------:R-:W-:Y:S01]  /*5d10*/  HMMA.16816.F32.BF16 R216, R8.reuse, R26, R72 ;  /* 0x0000001a08d8723c */ /* 0x040fe20000041848 */
[----:B------:R-:W-:Y:S01]  /*5d20*/  IMAD.MOV.U32 R31, RZ, RZ, R167 ;  /* 0x000000ffff1f7224 */ /* 0x000fe200078e00a7 */
[----:B------:R-:W-:Y:S01]  /*5d30*/  MOV R30, R164 ;  /* 0x000000a4001e7202 */ /* 0x000fe20000000f00 */
[----:B------:R1:W5:Y:S04]  /*5d40*/  LDL.LU R229, [R1+0x5c] ;  /* 0x00005c0001e57983 */ /* 0x0003680000300800 */
[----:B------:R-:W-:Y:S01]  /*5d50*/  MOV R74, R210 ;  /* 0x000000d2004a7202 */ /* 0x000fe20000000f00 */
[----:B------:R-:W-:Y:S01]  /*5d60*/  IMAD.MOV.U32 R75, RZ, RZ, R211 ;  /* 0x000000ffff4b7224 */ /* 0x000fe200078e00d3 */
[C---:B------:R-:W-:Y:S01]  /*5d70*/  HMMA.16816.F32.BF16 R116, R8.reuse, R24, R148 ;  /* 0x000000180874723c */ /* 0x040fe20000041894 */
[----:B------:R1:W5:Y:S04]  /*5d80*/  LDL.LU R228, [R1+0x58] ;  /* 0x0000580001e47983 */ /* 0x0003680000300800 */
[----:B------:R1:W5:Y:S03]  /*5d90*/  LDL.LU R227, [R1+0x54] ;  /* 0x0000540001e37983 */ /* 0x0003660000300800 */
[C---:B------:R-:W-:Y:S01]  /*5da0*/  HMMA.16816.F32.BF16 R208, R8.reuse, R22, R68 ;  /* 0x0000001608d0723c */ /* 0x040fe20000041844 */
[----:B------:R3:W-:Y:S01]  /*5db0*/  MUFU.EX2 R23, R4 ;  /* 0x0000000400177308 */ /* 0x0007e20000000800 */
[----:B------:R1:W5:Y:S04]  /*5dc0*/  LDL.LU R226, [R1+0x50] ;  /* 0x0000500001e27983 */ /* 0x0003680000300800 */
[----:B------:R1:W5:Y:S02]  /*5dd0*/  LDL.LU R225, [R1+0x4c] ;  /* 0x00004c0001e17983 */ /* 0x0003640000300800 */
[----:B------:R-:W-:Y:S02]  /*5de0*/  HMMA.16816.F32.BF16 R148, R8, R16, R144 ;  /* 0x000000100894723c */ /* 0x000fe40000041890 */
[----:B------:R-:W-:Y:S04]  /*5df0*/  LDSM.16.MT88.4 R144, [R221+0x3900] ;  /* 0x00390000dd90783b */ /* 0x000fe80000004200 */
[----:B------:R1:W5:Y:S01]  /*5e00*/  LDL.LU R224, [R1+0x48] ;  /* 0x0000480001e07983 */ /* 0x0003620000300800 */
[----:B---3--:R-:W-:-:S03]  /*5e10*/  FFMA.FTZ R4, R197, c[0x0][0x2d0], -R3 ;  /* 0x0000b400c5047a23 */ /* 0x008fc60000010803 */
[----:B------:R1:W5:Y:S01]  /*5e20*/  LDL.LU R179, [R1+0x44] ;  /* 0x0000440001b37983 */ /* 0x0003620000300800 */
[----:B------:R3:W4:Y:S02]  /*5e30*/  MUFU.EX2 R24, R4 ;  /* 0x0000000400187308 */ /* 0x0007240000000800 */
[--C-:B---3--:R-:W-:Y:S02]  /*5e40*/  FFMA.FTZ R4, R199, c[0x0][0x2d0], -R3.reuse ;  /* 0x0000b400c7047a23 */ /* 0x108fe40000010803 */
[----:B------:R-:W-:-:S04]  /*5e50*/  FFMA.FTZ R3, R196, c[0x0][0x2d0], -R3 ;  /* 0x0000b400c4037a23 */ /* 0x000fc80000010803 */
[----:B------:R3:W-:Y:S02]  /*5e60*/  MUFU.EX2 R25, R3 ;  /* 0x0000000300197308 */ /* 0x0007e40000000800 */
[----:B---3--:R-:W-:-:S06]  /*5e70*/  FFMA.FTZ R3, R195, c[0x0][0x2d0], -R0 ;  /* 0x0000b400c3037a23 */ /* 0x008fcc0000010800 */
[----:B------:R3:W-:Y:S02]  /*5e80*/  MUFU.EX2 R20, R3 ;  /* 0x0000000300147308 */ /* 0x0007e40000000800 */
[----:B---3--:R-:W-:-:S06]  /*5e90*/  FFMA.FTZ R3, R194, c[0x0][0x2d0], -R0 ;  /* 0x0000b400c2037a23 */ /* 0x008fcc0000010800 */
[----:B------:R3:W1:Y:S02]  /*5ea0*/  MUFU.EX2 R21, R3 ;  /* 0x0000000300157308 */ /* 0x0006640000000800 */
[--C-:B---3--:R-:W-:Y:S02]  /*5eb0*/  FFMA.FTZ R3, R193, c[0x0][0x2d0], -R0.reuse ;  /* 0x0000b400c1037a23 */ /* 0x108fe40000010800 */
[----:B------:R-:W-:Y:S02]  /*5ec0*/  FFMA.FTZ R0, R192, c[0x0][0x2d0], -R0 ;  /* 0x0000b400c0007a23 */ /* 0x000fe40000010800 */
[----:B------:R-:W3:Y:S02]  /*5ed0*/  LDSM.16.MT88.4 R192, [R220+0x1900] ;  /* 0x00190000dcc0783b */ /* 0x000ee40000004200 */
[----:B------:R1:W-:Y:S02]  /*5ee0*/  MUFU.EX2 R19, R0 ;  /* 0x0000000000137308 */ /* 0x0003e40000000800 */
[----:B-1----:R-:W-:-:S06]  /*5ef0*/  FFMA.FTZ R0, R74, c[0x0][0x2d0], -R13 ;  /* 0x0000b4004a007a23 */ /* 0x002fcc000001080d */
[----:B------:R1:W-:Y:S02]  /*5f00*/  MUFU.EX2 R16, R0 ;  /* 0x0000000000107308 */ /* 0x0003e40000000800 */
[----:B-1----:R-:W-:-:S06]  /*5f10*/  FFMA.FTZ R0, R75, c[0x0][0x2d0], -R13 ;  /* 0x0000b4004b007a23 */ /* 0x002fcc000001080d */
[----:B------:R1:W-:Y:S02]  /*5f20*/  MUFU.EX2 R17, R0 ;  /* 0x0000000000117308 */ /* 0x0003e40000000800 */
[----:B-1----:R-:W-:Y:S01]  /*5f30*/  FFMA.FTZ R0, R5, c[0x0][0x2d0], -R13 ;  /* 0x0000b40005007a23 */ /* 0x002fe2000001080d */
[----:B------:R-:W-:Y:S02]  /*5f40*/  MOV R5, R7 ;  /* 0x0000000700057202 */ /* 0x000fe40000000f00 */
[----:B------:R-:W-:-:S03]  /*5f50*/  MOV R7, R97 ;  /* 0x0000006100077202 */ /* 0x000fc60000000f00 */
[----:B------:R1:W-:Y:S01]  /*5f60*/  MUFU.EX2 R18, R0 ;  /* 0x0000000000127308 */ /* 0x0003e20000000800 */
[----:B------:R-:W-:Y:S02]  /*5f70*/  MOV R97, R99 ;  /* 0x0000006300617202 */ /* 0x000fe40000000f00 */
[----:B------:R-:W-:Y:S01]  /*5f80*/  MOV R99, R113 ;  /* 0x0000007100637202 */ /* 0x000fe20000000f00 */
[----:B------:R-:W-:Y:S02]  /*5f90*/  IMAD.MOV.U32 R113, RZ, RZ, R168 ;  /* 0x000000ffff717224 */ /* 0x000fe400078e00a8 */
[----:B------:R-:W-:Y:S02]  /*5fa0*/  IMAD.MOV.U32 R168, RZ, RZ, R15 ;  /* 0x000000ffffa87224 */ /* 0x000fe400078e000f */
[----:B-1----:R-:W-:-:S04]  /*5fb0*/  FFMA.FTZ R0, R6, c[0x0][0x2d0], -R13 ;  /* 0x0000b40006007a23 */ /* 0x002fc8000001080d */
[----:B------:R1:W-:Y:S01]  /*5fc0*/  MUFU.EX2 R15, R0 ;  /* 0x00000000000f7308 */ /* 0x0003e20000000800 */
[----:B------:R-:W-:Y:S01]  /*5fd0*/  HMMA.16816.F32.BF16 R196, R8, R28, R248 ;  /* 0x0000001c08c4723c */ /* 0x000fe200000418f8 */
[----:B-1----:R-:W-:-:S06]  /*5fe0*/  FFMA.FTZ R0, R83, c[0x0][0x2d0], -R12 ;  /* 0x0000b40053007a23 */ /* 0x002fcc000001080c */
[----:B------:R1:W-:Y:S01]  /*5ff0*/  MUFU.EX2 R27, R0 ;  /* 0x00000000001b7308 */ /* 0x0003e20000000800 */
[----:B------:R-:W-:-:S07]  /*6000*/  FADD.FTZ R9, R212, R14 ;  /* 0x0000000ed4097221 */ /* 0x000fce0000010000 */
[----:B------:R2:W-:Y:S01]  /*6010*/  MUFU.EX2 R22, R3 ;  /* 0x0000000300167308 */ /* 0x0005e20000000800 */
[----:B-1----:R-:W-:-:S07]  /*6020*/  FFMA.FTZ R0, R80, c[0x0][0x2d0], -R12 ;  /* 0x0000b40050007a23 */ /* 0x002fce000001080c */
[----:B------:R1:W-:Y:S01]  /*6030*/  MUFU.EX2 R13, R0 ;  /* 0x00000000000d7308 */ /* 0x0003e20000000800 */
[----:B--2---:R-:W-:-:S07]  /*6040*/  FFMA.FTZ R3, R81, c[0x0][0x2d0], -R12 ;  /* 0x0000b40051037a23 */ /* 0x004fce000001080c */
[----:B------:R-:W2:Y:S01]  /*6050*/  MUFU.EX2 R26, R4 ;  /* 0x00000004001a7308 */ /* 0x000ea20000000800 */
[----:B-1----:R-:W-:-:S07]  /*6060*/  FFMA.FTZ R0, R5, c[0x0][0x2d0], -R12 ;  /* 0x0000b40005007a23 */ /* 0x002fce000001080c */
[----:B------:R-:W-:Y:S01]  /*6070*/  MUFU.EX2 R12, R3 ;  /* 0x00000003000c7308 */ /* 0x000fe20000000800 */
[----:B------:R-:W-:-:S07]  /*6080*/  IMAD.MOV.U32 R6, RZ, RZ, R96 ;  /* 0x000000ffff067224 */ /* 0x000fce00078e0060 */
[----:B------:R-:W1:Y:S01]  /*6090*/  MUFU.EX2 R14, R0 ;  /* 0x00000000000e7308 */ /* 0x000e620000000800 */
[----:B------:R-:W-:Y:S02]  /*60a0*/  IMAD.MOV.U32 R96, RZ, RZ, R98 ;  /* 0x000000ffff607224 */ /* 0x000fe400078e0062 */
[----:B------:R-:W-:Y:S02]  /*60b0*/  IMAD.MOV.U32 R98, RZ, RZ, R112 ;  /* 0x000000ffff627224 */ /* 0x000fe400078e0070 */
[----:B------:R-:W-:Y:S01]  /*60c0*/  IMAD.MOV.U32 R112, RZ, RZ, R114 ;  /* 0x000000ffff707224 */ /* 0x000fe200078e0072 */
[----:B------:R-:W-:Y:S02]  /*60d0*/  MOV R114, R169 ;  /* 0x000000a900727202 */ /* 0x000fe40000000f00 */
[----:B------:R-:W-:Y:S02]  /*60e0*/  MOV R169, R82 ;  /* 0x0000005200a97202 */ /* 0x000fe40000000f00 */
[----:B------:R-:W3:Y:S01]  /*60f0*/  LDSM.16.MT88.4 R80, [R221+0x1900] ;  /* 0x00190000dd50783b */ /* 0x000ee20000004200 */
        /* <DEDUP_REMOVED lines=8> */
[----:B------:R-:W-:-:S02]  /*6180*/  MOV R28, R166 ;  /* 0x000000a6001c7202 */ /* 0x000fc40000000f00 */
[----:B----4-:R-:W-:Y:S02]  /*6190*/  F2FP.BF16.PACK_AB R168, R24, R23 ;  /* 0x0000001718a8723e */ /* 0x010fe400000010ff */
[----:B------:R-:W-:Y:S02]  /*61a0*/  F2FP.BF16.PACK_AB R169, R21, R20 ;  /* 0x0000001415a9723e */ /* 0x000fe400000010ff */
[----:B--2---:R-:W-:Y:S02]  /*61b0*/  F2FP.BF16.PACK_AB R170, R25, R26 ;  /* 0x0000001a19aa723e */ /* 0x004fe400000010ff */
[----:B------:R-:W-:Y:S02]  /*61c0*/  F2FP.BF16.PACK_AB R171, R19, R22 ;  /* 0x0000001613ab723e */ /* 0x000fe400000010ff */
[----:B------:R-:W-:Y:S02]  /*61d0*/  F2FP.BF16.PACK_AB R164, R17, R16 ;  /* 0x0000001011a4723e */ /* 0x000fe400000010ff */
[----:B------:R-:W-:-:S02]  /*61e0*/  F2FP.BF16.PACK_AB R165, R13, R27 ;  /* 0x0000001b0da5723e */ /* 0x000fc400000010ff */
[----:B------:R-:W-:Y:S02]  /*61f0*/  F2FP.BF16.PACK_AB R166, R15, R18 ;  /* 0x000000120fa6723e */ /* 0x000fe400000010ff */
[----:B-1----:R-:W-:Y:S01]  /*6200*/  F2FP.BF16.PACK_AB R167, R14, R12 ;  /* 0x0000000c0ea7723e */ /* 0x002fe200000010ff */
[-C--:B---3--:R-:W-:Y:S08]  /*6210*/  HMMA.16816.F32.BF16 R184, R168, R192.reuse, R184 ;  /* 0x000000c0a8b8723c */ /* 0x088ff000000418b8 */
[C---:B------:R-:W-:Y:S08]  /*6220*/  HMMA.16816.F32.BF16 R180, R164.reuse, R192, R180 ;  /* 0x000000c0a4b4723c */ /* 0x040ff000000418b4 */
[-C--:B------:R-:W-:Y:S08]  /*6230*/  HMMA.16816.F32.BF16 R188, R164, R194.reuse, R188 ;  /* 0x000000c2a4bc723c */ /* 0x080ff000000418bc */
[----:B------:R-:W-:Y:S07]  /*6240*/  HMMA.16816.F32.BF16 R192, R168, R194, R40 ;  /* 0x000000c2a8c0723c */ /* 0x000fee0000041828 */
[----:B------:R-:W-:Y:S01]  /*6250*/  MOV R43, R5 ;  /* 0x00000005002b7202 */ /* 0x000fe20000000f00 */
[----:B------:R-:W-:Y:S01]  /*6260*/  IMAD.MOV.U32 R42, RZ, RZ, R6 ;  /* 0x000000ffff2a7224 */ /* 0x000fe200078e0006 */
[----:B------:R-:W-:-:S02]  /*6270*/  MOV R41, R7 ;  /* 0x0000000700297202 */ /* 0x000fc40000000f00 */
[----:B------:R-:W1:Y:S01]  /*6280*/  LDSM.16.MT88.4 R4, [R222+0x3900] ;  /* 0x00390000de04783b */ /* 0x000e620000004200 */
[----:B------:R-:W-:Y:S01]  /*6290*/  IMAD.MOV.U32 R72, RZ, RZ, R97 ;  /* 0x000000ffff487224 */ /* 0x000fe200078e0061 */
[----:B------:R-:W-:Y:S01]  /*62a0*/  MOV R73, R98 ;  /* 0x0000006200497202 */ /* 0x000fe20000000f00 */
[----:B------:R-:W-:Y:S01]  /*62b0*/  IMAD.MOV.U32 R74, RZ, RZ, R99 ;  /* 0x000000ffff4a7224 */ /* 0x000fe200078e0063 */
[----:B------:R-:W-:Y:S01]  /*62c0*/  MOV R71, R96 ;  /* 0x0000006000477202 */ /* 0x000fe20000000f00 */
[----:B------:R-:W-:Y:S01]  /*62d0*/  IMAD.MOV.U32 R29, RZ, RZ, R75 ;  /* 0x000000ffff1d7224 */ /* 0x000fe200078e004b */
[----:B------:R-:W-:Y:S01]  /*62e0*/  MOV R250, R72 ;  /* 0x0000004800fa7202 */ /* 0x000fe20000000f00 */
[----:B------:R-:W-:Y:S01]  /*62f0*/  IMAD.MOV.U32 R249, RZ, RZ, R73 ;  /* 0x000000fffff97224 */ /* 0x000fe200078e0049 */
[----:B------:R-:W-:Y:S02]  /*6300*/  MOV R248, R74 ;  /* 0x0000004a00f87202 */ /* 0x000fe40000000f00 */
[----:B------:R-:W-:Y:S01]  /*6310*/  MOV R3, R161 ;  /* 0x000000a100037202 */ /* 0x000fe20000000f00 */
[----:B------:R-:W-:Y:S01]  /*6320*/  HMMA.16816.F32.BF16 R72, R164, R80, R56 ;  /* 0x00000050a448723c */ /* 0x000fe20000041838 */
[----:B------:R-:W-:Y:S01]  /*6330*/  MOV R0, R131 ;  /* 0x0000008300007202 */ /* 0x000fe20000000f00 */
[----:B------:R-:W-:Y:S01]  /*6340*/  FADD.FTZ R11, R70, R69 ;  /* 0x00000045460b7221 */ /* 0x000fe20000010000 */
[----:B------:R-:W2:Y:S01]  /*6350*/  LDSM.16.MT88.4 R96, [R223+0x1900] ;  /* 0x00190000df60783b */ /* 0x000ea20000004200 */
[----:B------:R-:W-:-:S03]  /*6360*/  IMAD.MOV.U32 R251, RZ, RZ, R71 ;  /* 0x000000fffffb7224 */ /* 0x000fc600078e0047 */
[----:B------:R-:W-:Y:S01]  /*6370*/  IMAD.MOV.U32 R58, RZ, RZ, R130 ;  /* 0x000000ffff3a7224 */ /* 0x000fe200078e0082 */
[----:B------:R-:W-:Y:S01]  /*6380*/  HMMA.16816.F32.BF16 R68, R168, R80, R48 ;  /* 0x00000050a844723c */ /* 0x000fe20000041830 */
[----:B------:R-:W-:Y:S02]  /*6390*/  IMAD.MOV.U32 R10, RZ, RZ, R162 ;  /* 0x000000ffff0a7224 */ /* 0x000fe400078e00a2 */
[----:B------:R-:W-:Y:S02]  /*63a0*/  FADD.FTZ R3, R3, R58 ;  /* 0x0000003a03037221 */ /* 0x000fe40000010000 */
[----:B------:R-:W-:Y:S02]  /*63b0*/  FADD.FTZ R0, R0, R9 ;  /* 0x0000000900007221 */ /* 0x000fe40000010000 */
[----:B------:R-:W-:Y:S01]  /*63c0*/  MOV R49, R115 ;  /* 0x0000007300317202 */ /* 0x000fe20000000f00 */
[----:B------:R-:W-:Y:S01]  /*63d0*/  FADD.FTZ R8, R129, R128 ;  /* 0x0000008081087221 */ /* 0x000fe20000010000 */
[----:B------:R-:W-:Y:S01]  /*63e0*/  MOV R48, R163 ;  /* 0x000000a300307202 */ /* 0x000fe20000000f00 */
[----:B------:R-:W-:-:S02]  /*63f0*/  IMAD.MOV.U32 R59, RZ, RZ, R160 ;  /* 0x000000ffff3b7224 */ /* 0x000fc400078e00a0 */
[----:B------:R-:W-:Y:S01]  /*6400*/  IMAD.MOV.U32 R40, RZ, RZ, R112 ;  /* 0x000000ffff287224 */ /* 0x000fe200078e0070 */
[----:B------:R-:W-:Y:S01]  /*6410*/  MOV R51, R113 ;  /* 0x0000007100337202 */ /* 0x000fe20000000f00 */
[----:B------:R-:W-:Y:S01]  /*6420*/  FADD.FTZ R10, R10, R3 ;  /* 0x000000030a0a7221 */ /* 0x000fe20000010000 */
[----:B------:R-:W-:Y:S01]  /*6430*/  LDSM.16.MT88.4 R128, [R220+0x3900] ;  /* 0x00390000dc80783b */ /* 0x000fe20000004200 */
[----:B------:R-:W-:Y:S02]  /*6440*/  FADD.FTZ R9, R49, R0 ;  /* 0x0000000031097221 */ /* 0x000fe40000010000 */
[----:B------:R-:W-:Y:S01]  /*6450*/  IMAD.MOV.U32 R50, RZ, RZ, R114 ;  /* 0x000000ffff327224 */ /* 0x000fe200078e0072 */
[----:B------:R-:W-:Y:S01]  /*6460*/  LDSM.16.MT88.4 R160, [R223+0x3900] ;  /* 0x00390000dfa0783b */ /* 0x000fe20000004200 */
[----:B------:R-:W-:Y:S01]  /*6470*/  FADD.FTZ R8, R59, R8 ;  /* 0x000000083b087221 */ /* 0x000fe20000010000 */
[----:B-1----:R-:W-:Y:S01]  /*6480*/  HMMA.16816.F32.BF16 R200, R164, R4, R200 ;  /* 0x00000004a4c8723c */ /* 0x002fe200000418c8 */
[----:B------:R-:W-:Y:S01]  /*6490*/  FADD.FTZ R11, R48, R11 ;  /* 0x0000000b300b7221 */ /* 0x000fe20000010000 */
[----:B------:R-:W1:Y:S01]  /*64a0*/  LDSM.16.MT88.4 R112, [R222+0x1900] ;  /* 0x00190000de70783b */ /* 0x000e620000004200 */
[----:B------:R-:W-:-:S02]  /*64b0*/  FADD.FTZ R0, R40, R10 ;  /* 0x0000000a28007221 */ /* 0x000fc40000010000 */
[----:B------:R-:W-:-:S03]  /*64c0*/  FADD.FTZ R9, R41, R9 ;  /* 0x0000000929097221 */ /* 0x000fc60000010000 */
[----:B------:R-:W-:Y:S01]  /*64d0*/  HMMA.16816.F32.BF16 R196, R168, R4, R196 ;  /* 0x00000004a8c4723c */ /* 0x000fe200000418c4 */
[----:B------:R-:W-:-:S06]  /*64e0*/  FADD.FTZ R3, R51, R11 ;  /* 0x0000000b33037221 */ /* 0x000fcc0000010000 */
[----:B------:R-:W-:Y:S02]  /*64f0*/  FADD.FTZ R4, R50, R8 ;  /* 0x0000000832047221 */ /* 0x000fe40000010000 */
[----:B------:R-:W-:Y:S02]  /*6500*/  FADD.FTZ R5, R43, R0 ;  /* 0x000000002b057221 */ /* 0x000fe40000010000 */
[----:B------:R-:W-:Y:S02]  /*6510*/  FADD.FTZ R0, R212, R9 ;  /* 0x00000009d4007221 */ /* 0x000fe40000010000 */
[----:B------:R-:W-:Y:S02]  /*6520*/  FADD.FTZ R8, R252, R4 ;  /* 0x00000004fc087221 */ /* 0x000fe40000010000 */
[----:B------:R-:W-:Y:S02]  /*6530*/  FADD.FTZ R4, R42, R3 ;  /* 0x000000032a047221 */ /* 0x000fe40000010000 */
[----:B------:R-:W-:-:S02]  /*6540*/  FADD.FTZ R0, R28, R0 ;  /* 0x000000001c007221 */ /* 0x000fc40000010000 */
        /* <DEDUP_REMOVED lines=33> */
[----:B------:R-:W-:Y:S01]  /*6760*/  FADD.FTZ R5, R13, R5 ;  /* 0x000000050d057221 */ /* 0x000fe20000010000 */
[----:B------:R-:W-:Y:S01]  /*6770*/  HMMA.16816.F32.BF16 R76, R164, R82, R76 ;  /* 0x00000052a44c723c */ /* 0x000fe2000004184c */
[----:B------:R-:W-:Y:S02]  /*6780*/  FADD.FTZ R4, R17, R4 ;  /* 0x0000000411047221 */ /* 0x000fe40000010000 */
[----:B------:R-:W-:-:S02]  /*6790*/  FADD.FTZ R0, R25, R0 ;  /* 0x0000000019007221 */ /* 0x000fc40000010000 */
[----:B------:R-:W-:-:S03]  /*67a0*/  FADD.FTZ R3, R22, R3 ;  /* 0x0000000316037221 */ /* 0x000fc60000010000 */
[----:B--2---:R-:W-:Y:S01]  /*67b0*/  HMMA.16816.F32.BF16 R88, R164, R96, R88 ;  /* 0x00000060a458723c */ /* 0x004fe20000041858 */
[----:B------:R-:W-:Y:S02]  /*67c0*/  FADD.FTZ R5, R12, R5 ;  /* 0x000000050c057221 */ /* 0x000fe40000010000 */
[----:B------:R-:W-:-:S05]  /*67d0*/  FADD.FTZ R4, R18, R4 ;  /* 0x0000000412047221 */ /* 0x000fca0000010000 */
[C---:B------:R-:W-:Y:S01]  /*67e0*/  HMMA.16816.F32.BF16 R92, R164.reuse, R98, R92 ;  /* 0x00000062a45c723c */ /* 0x040fe2000004185c */
[----:B------:R2:W-:Y:S07]  /*67f0*/  STL [R1+0x4], R0 ;  /* 0x0000040001007387 */ /* 0x0005ee0000100800 */
[C---:B-1----:R-:W-:Y:S08]  /*6800*/  HMMA.16816.F32.BF16 R104, R164.reuse, R112, R104 ;  /* 0x00000070a468723c */ /* 0x042ff00000041868 */
[C---:B------:R-:W-:Y:S08]  /*6810*/  HMMA.16816.F32.BF16 R108, R164.reuse, R114, R108 ;  /* 0x00000072a46c723c */ /* 0x040ff0000004186c */
[----:B------:R-:W-:Y:S01]  /*6820*/  HMMA.16816.F32.BF16 R120, R164, R128, R120 ;  /* 0x00000080a478723c */ /* 0x000fe20000041878 */
[----:B--2---:R-:W-:-:S07]  /*6830*/  FADD.FTZ R0, R14, R5 ;  /* 0x000000050e007221 */ /* 0x004fce0000010000 */
        /* <DEDUP_REMOVED lines=17> */
[----:B------:R-:W-:Y:S07]  /*6950*/  HMMA.16816.F32.BF16 R168, R168, R6, R44 ;  /* 0x00000006a8a8723c */ /* 0x000fee000004182c */
[----:B------:R-:W-:-:S02]  /*6960*/  FADD.FTZ R6, R19, R3 ;  /* 0x0000000313067221 */ /* 0x000fc40000010000 */
[----:B------:R-:W-:-:S03]  /*6970*/  FADD.FTZ R3, R15, R4 ;  /* 0x000000040f037221 */ /* 0x000fc60000010000 */
[----:B------:R1:W-:Y:S04]  /*6980*/  STL [R1+0x8], R6 ;  /* 0x0000080601007387 */ /* 0x0003e80000100800 */
[----:B------:R1:W-:Y:S04]  /*6990*/  STL [R1+0xc], R0 ;  /* 0x00000c0001007387 */ /* 0x0003e80000100800 */
[----:B------:R1:W-:Y:S01]  /*69a0*/  STL [R1+0x10], R3 ;  /* 0x0000100301007387 */ /* 0x0003e20000100800 */
[----:B------:R-:W-:Y:S05]  /*69b0*/  @!P1 BRA `(.L_x_689) ;  /* 0x00003a7000009947 */ /* 0x000fea0003800000 */
[----:B------:R-:W2:Y:S04]  /*69c0*/  LDL.64 R30, [R1+0x30] ;  /* 0x00003000011e7983 */ /* 0x000ea80000100a00 */
[----:B------:R-:W3:Y:S04]  /*69d0*/  LDL.64 R28, [R1+0x38] ;  /* 0x00003800011c7983 */ /* 0x000ee80000100a00 */
[----:B------:R-:W4:Y:S04]  /*69e0*/  LDL R249, [R1+0x24] ;  /* 0x0000240001f97983 */ /* 0x000f280000100800 */
[----:B------:R-:W4:Y:S01]  /*69f0*/  LDL.64 R250, [R1+0x28] ;  /* 0x0000280001fa7983 */ /* 0x000f220000100a00 */
[----:B------:R-:W-:Y:S01]  /*6a00*/  MOV R178, R2 ;  /* 0x0000000200b27202 */ /* 0x000fe20000000f00 */
[----:B-1----:R-:W-:Y:S01]  /*6a10*/  IMAD.MOV.U32 R3, RZ, RZ, R176 ;  /* 0x000000ffff037224 */ /* 0x002fe200078e00b0 */
[----:B------:R-:W-:Y:S01]  /*6a20*/  ULEA.HI.SX32 UR21, UR18, 0xfffffffe, 0x1a ;  /* 0xfffffffe12157891 */ /* 0x000fe2000f8fd23f */
[----:B------:R-:W-:Y:S01]  /*6a30*/  IMAD.MOV.U32 R0, RZ, RZ, R177 ;  /* 0x000000ffff007224 */ /* 0x000fe200078e00b1 */
[----:B------:R-:W-:Y:S01]  /*6a40*/  ULDC.64 UR6, c[0x0][0x208] ;  /* 0x0000820000067ab9 */ /* 0x000fe20000000a00 */
[----:B-----5:R-:W-:Y:S01]  /*6a50*/  IMAD.MOV.U32 R173, RZ, RZ, R175 ;  /* 0x000000ffffad7224 */ /* 0x020fe200078e00af */
[----:B------:R-:W-:Y:S01]  /*6a60*/  ULDC.64 UR4, c[0x0][0x1e0] ;  /* 0x0000780000047ab9 */ /* 0x000fe20000000a00 */
[----:B--2---:R-:W-:-:S02]  /*6a70*/  IADD3 R5, P2, R30, 0x40, RZ ;  /* 0x000000401e057810 */ /* 0x004fc40007f5e0ff */
[----:B---3--:R-:W-:-:S03]  /*6a80*/  IADD3 R4, P1, R28, 0x40, RZ ;  /* 0x000000401c047810 */ /* 0x008fc60007f3e0ff */
[----:B------:R-:W-:Y:S04]  /*6a90*/  STL [R1+0x20], R5 ;  /* 0x0000200501007387 */ /* 0x000fe80000100800 */
[----:B------:R1:W-:Y:S01]  /*6aa0*/  STL [R1+0x18], R4 ;  /* 0x0000180401007387 */ /* 0x0003e20000100800 */
[----:B----4-:R-:W-:Y:S01]  /*6ab0*/  IMAD.X R2, RZ, RZ, R251, P1 ;  /* 0x000000ffff027224 */ /* 0x010fe200008e06fb */
[----:B-1----:R-:W-:-:S05]  /*6ac0*/  IADD3.X R4, RZ, R249, RZ, P2, !PT ;  /* 0x000000f9ff047210 */ /* 0x002fca00017fe4ff */
[----:B------:R1:W-:Y:S04]  /*6ad0*/  STL [R1+0x1c], R4 ;  /* 0x00001c0401007387 */ /* 0x0003e80000100800 */
[----:B------:R1:W-:Y:S02]  /*6ae0*/  STL [R1+0x14], R2 ;  /* 0x0000140201007387 */ /* 0x0003e40000100800 */
.L_x_690:
[----:B------:R-:W2:Y:S01]  /*6af0*/  LDL.64 R174, [R1+0x30] ;  /* 0x0000300001ae7983 */ /* 0x000ea20000100a00 */
[----:B------:R-:W-:Y:S04]  /*6b00*/  DEPBAR.LE SB0, 0x0 ;  /* 0x000080000000791a */ /* 0x000fe80000000000 */
[----:B------:R-:W-:Y:S01]  /*6b10*/  USHF.R.S32.HI UR15, URZ, 0x1f, UR21 ;  /* 0x0000001f3f0f7899 */ /* 0x000fe20008011415 */
[----:B------:R-:W3:Y:S01]  /*6b20*/  LDL R172, [R1+0x24] ;  /* 0x0000240001ac7983 */ /* 0x000ee20000100800 */
[----:B------:R-:W-:Y:S02]  /*6b30*/  UIMAD.WIDE.U32 UR22, UR21, UR6, URZ ;  /* 0x00000006151672a5 */ /* 0x000fe4000f8e003f */
[----:B------:R-:W-:Y:S01]  /*6b40*/  UIMAD UR15, UR15, UR6, URZ ;  /* 0x000000060f0f72a4 */ /* 0x000fe2000f8e023f */
[----:B------:R-:W4:Y:S01]  /*6b50*/  LDL R176, [R1+0x20] ;  /* 0x0000200001b07983 */ /* 0x000f220000100800 */
[----:B------:R-:W-:Y:S02]  /*6b60*/  USHF.L.U32 UR18, UR22, 0x6, URZ ;  /* 0x0000000616127899 */ /* 0x000fe4000800063f */
[----:B------:R-:W-:Y:S01]  /*6b70*/  UIMAD UR15, UR21, UR7, UR15 ;  /* 0x00000007150f72a4 */ /* 0x000fe2000f8e020f */
[----:B------:R-:W5:Y:S01]  /*6b80*/  LDL R240, [R1+0x1c] ;  /* 0x00001c0001f07983 */ /* 0x000f620000100800 */
[----:B------:R-:W-:Y:S02]  /*6b90*/  UISETP.GT.AND UP1, UPT, UR21, URZ, UPT ;  /* 0x0000003f1500728c */ /* 0x000fe4000bf24270 */
[----:B------:R-:W-:Y:S01]  /*6ba0*/  UIADD3 UR15, UR23, UR15, URZ ;  /* 0x0000000f170f7290 */ /* 0x000fe2000fffe03f */
[----:B------:R-:W-:Y:S01]  /*6bb0*/  BAR.SYNC.DEFER_BLOCKING 0x0 ;  /* 0x0000000000007b1d */ /* 0x000fe20000010000 */
[----:B------:R-:W-:Y:S02]  /*6bc0*/  UIADD3 UR21, UR21, -0x1, URZ ;  /* 0xffffffff15157890 */ /* 0x000fe4000fffe03f */
[----:B------:R-:W-:Y:S05]  /*6bd0*/  USHF.L.U64.HI UR15, UR22, 0x6, UR15 ;  /* 0x00000006160f7899 */ /* 0x000fea000801020f */
[----:B------:R-:W-:Y:S02]  /*6be0*/  @UP1 USHF.L.U32 UR19, UR4, 0x5, URZ ;  /* 0x0000000504131899 */ /* 0x000fe4000800063f */
[----:B------:R-:W-:Y:S02]  /*6bf0*/  @UP1 USHF.L.U64.HI UR20, UR4, 0x5, UR5 ;  /* 0x0000000504141899 */ /* 0x000fe40008010205 */
[----:B------:R-:W-:Y:S01]  /*6c00*/  @UP1 UIMAD.WIDE.U32 UR22, UR21, UR4, URZ ;  /* 0x00000004151612a5 */ /* 0x000fe2000f8e003f */
[----:B------:R-:W-:Y:S08]  /*6c10*/  LDSM.16.M88.4 R64, [R226+0x8100] ;  /* 0x00810000e240783b */ /* 0x000ff00000000200 */
[----:B------:R-:W1:Y:S08]  /*6c20*/  LDSM.16.M88.4 R16, [R179+0x4100] ;  /* 0x00410000b310783b */ /* 0x000e700000000200 */
[----:B------:R-:W1:Y:S08]  /*6c30*/  LDSM.16.M88.4 R60, [R226+0xa100] ;  /* 0x00a10000e23c783b */ /* 0x000e700000000200 */
[----:B------:R-:W1:Y:S08]  /*6c40*/  LDSM.16.M88.4 R32, [R179+0x4900] ;  /* 0x00490000b320783b */ /* 0x000e700000000200 */
[----:B------:R-:W5:Y:S06]  /*6c50*/  LDL.64 R250, [R1+0x38] ;  /* 0x0000380001fa7983 */ /* 0x000f6c0000100a00 */
[----:B------:R-:W1:Y:S08]  /*6c60*/  LDSM.16.M88.4 R48, [R179+0x5100] ;  /* 0x00510000b330783b */ /* 0x000e700000000200 */
[----:B------:R-:W5:Y:S01]  /*6c70*/  LDL.64 R248, [R1+0x28] ;  /* 0x0000280001f87983 */ /* 0x000f620000100a00 */
[-C--:B-1----:R-:W-:Y:S05]  /*6c80*/  HMMA.16816.F32.BF16 R4, R64, R16.reuse, RZ ;  /* 0x000000104004723c */ /* 0x082fea00000418ff */
[----:B------:R-:W1:Y:S03]  /*6c90*/  LDSM.16.M88.4 R204, [R179+0x5900] ;  /* 0x00590000b3cc783b */ /* 0x000e660000000200 */
[C---:B------:R-:W-:Y:S05]  /*6ca0*/  HMMA.16816.F32.BF16 R8, R60.reuse, R16, RZ ;  /* 0x000000103c08723c */ /* 0x040fea00000418ff */
[----:B------:R-:W5:Y:S03]  /*6cb0*/  LDL R242, [R1+0x18] ;  /* 0x0000180001f27983 */ /* 0x000f660000100800 */
[-C--:B------:R-:W-:Y:S01]  /*6cc0*/  HMMA.16816.F32.BF16 R12, R60, R18.reuse, RZ ;  /* 0x000000123c0c723c */ /* 0x080fe200000418ff */
[----:B------:R-:W-:Y:S07]  /*6cd0*/  LDSM.16.M88.4 R208, [R228+0x8100] ;  /* 0x00810000e4d0783b */ /* 0x000fee0000000200 */
[C---:B------:R-:W-:Y:S01]  /*6ce0*/  HMMA.16816.F32.BF16 R16, R64.reuse, R18, RZ ;  /* 0x000000124010723c */ /* 0x040fe200000418ff */
[----:B------:R-:W1:Y:S07]  /*6cf0*/  LDSM.16.M88.4 R212, [R230] ;  /* 0x00000000e6d4783b */ /* 0x000e6e0000000200 */
[-C--:B------:R-:W-:Y:S01]  /*6d00*/  HMMA.16816.F32.BF16 R20, R64, R32.reuse, RZ ;  /* 0x000000204014723c */ /* 0x080fe200000418ff */
[----:B------:R-:W1:Y:S07]  /*6d10*/  LDSM.16.M88.4 R216, [R228+0xa100] ;  /* 0x00a10000e4d8783b */ /* 0x000e6e0000000200 */
[C---:B------:R-:W-:Y:S08]  /*6d20*/  HMMA.16816.F32.BF16 R24, R60.reuse, R32, RZ ;  /* 0x000000203c18723c */ /* 0x040ff000000418ff */
[-C--:B------:R-:W-:Y:S08]  /*6d30*/  HMMA.16816.F32.BF16 R28, R60, R34.reuse, RZ ;  /* 0x000000223c1c723c */ /* 0x080ff000000418ff */
[C---:B------:R-:W-:Y:S08]  /*6d40*/  HMMA.16816.F32.BF16 R32, R64.reuse, R34, RZ ;  /* 0x000000224020723c */ /* 0x040ff000000418ff */
[-C--:B------:R-:W-:Y:S08]  /*6d50*/  HMMA.16816.F32.BF16 R36, R64, R48.reuse, RZ ;  /* 0x000000304024723c */ /* 0x080ff000000418ff */
[C---:B------:R-:W-:Y:S08]  /*6d60*/  HMMA.16816.F32.BF16 R40, R60.reuse, R48, RZ ;  /* 0x000000303c28723c */ /* 0x040ff000000418ff */
[-C--:B------:R-:W-:Y:S08]  /*6d70*/  HMMA.16816.F32.BF16 R44, R60, R50.reuse, RZ ;  /* 0x000000323c2c723c */ /* 0x080ff000000418ff */
[C---:B------:R-:W-:Y:S08]  /*6d80*/  HMMA.16816.F32.BF16 R48, R64.reuse, R50, RZ ;  /* 0x000000324030723c */ /* 0x040ff000000418ff */
[-C--:B-1----:R-:W-:Y:S08]  /*6d90*/  HMMA.16816.F32.BF16 R52, R64, R204.reuse, RZ ;  /* 0x000000cc4034723c */ /* 0x082ff000000418ff */
[C---:B------:R-:W-:Y:S08]  /*6da0*/  HMMA.16816.F32.BF16 R56, R60.reuse, R204, RZ ;  /* 0x000000cc3c38723c */ /* 0x040ff000000418ff */
[-C--:B------:R-:W-:Y:S08]  /*6db0*/  HMMA.16816.F32.BF16 R60, R60, R206.reuse, RZ ;  /* 0x000000ce3c3c723c */ /* 0x080ff000000418ff */
[----:B------:R-:W-:Y:S01]  /*6dc0*/  HMMA.16816.F32.BF16 R64, R64, R206, RZ ;  /* 0x000000ce4040723c */ /* 0x000fe200000418ff */
[----:B------:R-:W1:Y:S07]  /*6dd0*/  LDSM.16.M88.4 R204, [R238] ;  /* 0x00000000eecc783b */ /* 0x000e6e0000000200 */
[-C--:B------:R-:W-:Y:S08]  /*6de0*/  HMMA.16816.F32.BF16 R4, R208, R212.reuse, R4 ;  /* 0x000000d4d004723c */ /* 0x080ff00000041804 */
[C---:B------:R-:W-:Y:S08]  /*6df0*/  HMMA.16816.F32.BF16 R8, R216.reuse, R212, R8 ;  /* 0x000000d4d808723c */ /* 0x040ff00000041808 */
[-C--:B------:R-:W-:Y:S08]  /*6e00*/  HMMA.16816.F32.BF16 R12, R216, R214.reuse, R12 ;  /* 0x000000d6d80c723c */ /* 0x080ff0000004180c */
[C---:B------:R-:W-:Y:S01]  /*6e10*/  HMMA.16816.F32.BF16 R16, R208.reuse, R214, R16 ;  /* 0x000000d6d010723c */ /* 0x040fe20000041810 */
[----:B------:R-:W2:Y:S07]  /*6e20*/  LDSM.16.M88.4 R212, [R237] ;  /* 0x00000000edd4783b */ /* 0x000eae0000000200 */
[-C--:B-1----:R-:W-:Y:S08]  /*6e30*/  HMMA.16816.F32.BF16 R20, R208, R204.reuse, R20 ;  /* 0x000000ccd014723c */ /* 0x082ff00000041814 */
[C---:B------:R-:W-:Y:S08]  /*6e40*/  HMMA.16816.F32.BF16 R24, R216.reuse, R204, R24 ;  /* 0x000000ccd818723c */ /* 0x040ff00000041818 */
[-C--:B------:R-:W-:Y:S08]  /*6e50*/  HMMA.16816.F32.BF16 R28, R216, R206.reuse, R28 ;  /* 0x000000ced81c723c */ /* 0x080ff0000004181c */
[C---:B------:R-:W-:Y:S01]  /*6e60*/  HMMA.16816.F32.BF16 R32, R208.reuse, R206, R32 ;  /* 0x000000ced020723c */ /* 0x040fe20000041820 */
[----:B------:R-:W1:Y:S07]  /*6e70*/  LDSM.16.M88.4 R204, [R236] ;  /* 0x00000000eccc783b */ /* 0x000e6e0000000200 */
[-C--:B--2---:R-:W-:Y:S08]  /*6e80*/  HMMA.16816.F32.BF16 R36, R208, R212.reuse, R36 ;  /* 0x000000d4d024723c */ /* 0x084ff00000041824 */
[C---:B------:R-:W-:Y:S08]  /*6e90*/  HMMA.16816.F32.BF16 R40, R216.reuse, R212, R40 ;  /* 0x000000d4d828723c */ /* 0x040ff00000041828 */
[-C--:B------:R-:W-:Y:S04]  /*6ea0*/  HMMA.16816.F32.BF16 R44, R216, R214.reuse, R44 ;  /* 0x000000d6d82c723c */ /* 0x080fe8000004182c */
[----:B------:R-:W-:Y:S04]  /*6eb0*/  IADD3 R2, P2, R174, UR18, RZ ;  /* 0x00000012ae027c10 */ /* 0x000fe8000ff5e0ff */
[C---:B------:R-:W-:Y:S04]  /*6ec0*/  HMMA.16816.F32.BF16 R48, R208.reuse, R214, R48 ;  /* 0x000000d6d030723c */ /* 0x040fe80000041830 */
[----:B------:R-:W-:Y:S02]  /*6ed0*/  LEA R174, P1, R2, c[0x0][0x1f8], 0x1 ;  /* 0x00007e0002ae7a11 */ /* 0x000fe400078208ff */
[----:B---3--:R-:W-:Y:S02]  /*6ee0*/  IADD3.X R172, R172, UR15, RZ, P2, !PT ;  /* 0x0000000facac7c10 */ /* 0x008fe400097fe4ff */
[-C--:B-1----:R-:W-:Y:S04]  /*6ef0*/  HMMA.16816.F32.BF16 R52, R208, R204.reuse, R52 ;  /* 0x000000ccd034723c */ /* 0x082fe80000041834 */
[----:B------:R-:W-:Y:S02]  /*6f00*/  LEA.HI.X R175, R2, c[0x0][0x1fc], R172, 0x1, P1 ;  /* 0x00007f0002af7a11 */ /* 0x000fe400008f0cac */
[----:B----4-:R-:W-:Y:S01]  /*6f10*/  IADD3 R2, P2, R176, UR18, RZ ;  /* 0x00000012b0027c10 */ /* 0x010fe2000ff5e0ff */
[----:B------:R-:W-:Y:S01]  /*6f20*/  @UP1 USHF.L.U32 UR18, UR22, 0x6, URZ ;  /* 0x0000000616121899 */ /* 0x000fe2000800063f */
[C---:B------:R-:W-:Y:S01]  /*6f30*/  HMMA.16816.F32.BF16 R56, R216.reuse, R204, R56 ;  /* 0x000000ccd838723c */ /* 0x040fe20000041838 */
[----:B------:R-:W-:Y:S01]  /*6f40*/  @!PT LDS RZ, [RZ] ;  /* 0x00000000fffff984 */ /* 0x000fe20000000800 */
[----:B------:R-:W-:Y:S01]  /*6f50*/  @!PT LDS RZ, [RZ] ;  /* 0x00000000fffff984 */ /* 0x000fe20000000800 */
[----:B------:R-:W-:Y:S01]  /*6f60*/  @!PT LDS RZ, [RZ] ;  /* 0x00000000fffff984 */ /* 0x000fe20000000800 */
[----:B------:R1:W-:Y:S03]  /*6f70*/  LDGSTS.E.BYPASS.LTC128B.128 [R239+0x100], [R174.64], !P3 ;  /* 0x00100000aeef7fae */ /* 0x0003e6000d901d50 */
[----:B------:R-:W-:Y:S02]  /*6f80*/  LEA R176, P1, R2, c[0x0][0x1f8], 0x1 ;  /* 0x00007e0002b07a11 */ /* 0x000fe400078208ff */
[----:B-----5:R-:W-:Y:S01]  /*6f90*/  IADD3.X R172, R240, UR15, RZ, P2, !PT ;  /* 0x0000000ff0ac7c10 */ /* 0x020fe200097fe4ff */
[----:B------:R-:W-:Y:S01]  /*6fa0*/  @UP1 USHF.R.S32.HI UR15, URZ, 0x1f, UR21 ;  /* 0x0000001f3f0f1899 */ /* 0x000fe20008011415 */
[-C--:B------:R-:W-:Y:S01]  /*6fb0*/  HMMA.16816.F32.BF16 R60, R216, R206.reuse, R60 ;  /* 0x000000ced83c723c */ /* 0x080fe2000004183c */
[----:B------:R-:W2:Y:S02]  /*6fc0*/  LDL R240, [R1+0x14] ;  /* 0x0000140001f07983 */ /* 0x000ea40000100800 */
[----:B------:R-:W-:Y:S01]  /*6fd0*/  @UP1 UIMAD UR15, UR15, UR4, URZ ;  /* 0x000000040f0f12a4 */ /* 0x000fe2000f8e023f */
[----:B------:R-:W-:Y:S03]  /*6fe0*/  LEA.HI.X R177, R2, c[0x0][0x1fc], R172, 0x1, P1 ;  /* 0x00007f0002b17a11 */ /* 0x000fe600008f0cac */
[----:B------:R-:W-:Y:S01]  /*6ff0*/  @UP1 UIMAD UR15, UR21, UR5, UR15 ;  /* 0x00000005150f12a4 */ /* 0x000fe2000f8e020f */
[----:B------:R-:W-:Y:S01]  /*7000*/  HMMA.16816.F32.BF16 R64, R208, R206, R64 ;  /* 0x000000ced040723c */ /* 0x000fe20000041840 */
[----:B------:R3:W-:Y:S02]  /*7010*/  LDGSTS.E.BYPASS.LTC128B.128 [R239+0x2100], [R176.64], !P0 ;  /* 0x02100000b0ef7fae */ /* 0x0007e4000c101d50 */
[----:B------:R-:W-:Y:S04]  /*7020*/  @UP1 UIADD3 UR15, UR23, UR15, URZ ;  /* 0x0000000f170f1290 */ /* 0x000fe8000fffe03f */
[----:B------:R-:W-:Y:S01]  /*7030*/  @UP1 USHF.L.U64.HI UR15, UR22, 0x6, UR15 ;  /* 0x00000006160f1899 */ /* 0x000fe2000801020f */
[----:B-1----:R-:W-:Y:S04]  /*7040*/  IADD3 R174, P1, R174, UR9, RZ ;  /* 0x00000009aeae7c10 */ /* 0x002fe8000ff3e0ff */
[----:B------:R-:W-:Y:S02]  /*7050*/  IADD3.X R175, R175, UR12, RZ, P1, !PT ;  /* 0x0000000cafaf7c10 */ /* 0x000fe40008ffe4ff */
[C---:B------:R-:W-:Y:S03]  /*7060*/  IADD3 R212, P4, R174.reuse, UR14, RZ ;  /* 0x0000000eaed47c10 */ /* 0x040fe6000ff9e0ff */
[----:B------:R1:W-:Y:S01]  /*7070*/  LDGSTS.E.BYPASS.LTC128B.128 [R239+0x900], [R174.64], !P3 ;  /* 0x00900000aeef7fae */ /* 0x0003e2000d901d50 */
[C---:B------:R-:W-:Y:S02]  /*7080*/  IADD3.X R213, R175.reuse, UR13, RZ, P4, !PT ;  /* 0x0000000dafd57c10 */ /* 0x040fe4000a7fe4ff */
[----:B---3--:R-:W-:Y:S05]  /*7090*/  IADD3 R176, P1, R174, UR9, RZ ;  /* 0x00000009aeb07c10 */ /* 0x008fea000ff3e0ff */
[----:B------:R1:W-:Y:S01]  /*70a0*/  LDGSTS.E.BYPASS.LTC128B.128 [R239+0x2900], [R174.64+0x80], !P0 ;  /* 0x02900080aeef7fae */ /* 0x0003e2000c101d50 */
[----:B------:R-:W-:Y:S02]  /*70b0*/  IADD3.X R177, R175, UR12, RZ, P1, !PT ;  /* 0x0000000cafb17c10 */ /* 0x000fe40008ffe4ff */
[C---:B------:R-:W-:Y:S05]  /*70c0*/  IADD3 R204, P2, R176.reuse, UR9, RZ ;  /* 0x00000009b0cc7c10 */ /* 0x040fea000ff5e0ff */
[----:B------:R3:W-:Y:S01]  /*70d0*/  LDGSTS.E.BYPASS.LTC128B.128 [R239+0x1100], [R176.64], !P3 ;  /* 0x01100000b0ef7fae */ /* 0x0007e2000d901d50 */
[C---:B------:R-:W-:Y:S07]  /*70e0*/  IADD3.X R205, R177.reuse, UR12, RZ, P2, !PT ;  /* 0x0000000cb1cd7c10 */ /* 0x040fee00097fe4ff */
[----:B------:R4:W-:Y:S08]  /*70f0*/  LDGSTS.E.BYPASS.LTC128B.128 [R239+0x3100], [R212.64], !P0 ;  /* 0x03100000d4ef7fae */ /* 0x0009f0000c101d50 */
[----:B------:R5:W-:Y:S01]  /*7100*/  LDGSTS.E.BYPASS.LTC128B.128 [R239+0x1900], [R204.64], !P3 ;  /* 0x01900000ccef7fae */ /* 0x000be2000d901d50 */
[----:B-1----:R-:W-:Y:S04]  /*7110*/  IADD3 R174, P1, R176, UR14, RZ ;  /* 0x0000000eb0ae7c10 */ /* 0x002fe8000ff3e0ff */
[----:B------:R-:W-:Y:S02]  /*7120*/  IADD3.X R175, R177, UR13, RZ, P1, !PT ;  /* 0x0000000db1af7c10 */ /* 0x000fe40008ffe4ff */
[----:B------:R-:W-:Y:S03]  /*7130*/  PLOP3.LUT P1, PT, PT, PT, UP1, 0x80, 0x0 ;  /* 0x000000000000781c */ /* 0x000fe60003f2f018 */
[----:B------:R1:W-:Y:S08]  /*7140*/  LDGSTS.E.BYPASS.LTC128B.128 [R239+0x3900], [R174.64], !P0 ;  /* 0x03900000aeef7fae */ /* 0x0003f0000c101d50 */
[----:B----4-:R-:W-:Y:S08]  /*7150*/  LDSM.16.M88.4 R212, [R227+0x8100] ;  /* 0x00810000e3d4783b */ /* 0x010ff00000000200 */
[----:B------:R-:W4:Y:S08]  /*7160*/  LDSM.16.M88.4 R216, [R225+0x4100] ;  /* 0x00410000e1d8783b */ /* 0x000f300000000200 */
[----:B-----5:R-:W5:Y:S08]  /*7170*/  LDSM.16.M88.4 R204, [R227+0xa100] ;  /* 0x00a10000e3cc783b */ /* 0x020f700000000200 */
[----:B------:R-:W1:Y:S08]  /*7180*/  LDSM.16.M88.4 R208, [R225+0x4900] ;  /* 0x00490000e1d0783b */ /* 0x000e700000000200 */
[----:B------:R-:W0:Y:S01]  /*7190*/  LDGDEPBAR ;  /* 0x00000000000079af */ /* 0x000e220000000000 */
[-C--:B----4-:R-:W-:Y:S08]  /*71a0*/  HMMA.16816.F32.BF16 R4, R212, R216.reuse, R4 ;  /* 0x000000d8d404723c */ /* 0x090ff00000041804 */
[C---:B-----5:R-:W-:Y:S08]  /*71b0*/  HMMA.16816.F32.BF16 R8, R204.reuse, R216, R8 ;  /* 0x000000d8cc08723c */ /* 0x060ff00000041808 */
[-C--:B------:R-:W-:Y:S08]  /*71c0*/  HMMA.16816.F32.BF16 R12, R204, R218.reuse, R12 ;  /* 0x000000dacc0c723c */ /* 0x080ff0000004180c */
[C---:B------:R-:W-:Y:S01]  /*71d0*/  HMMA.16816.F32.BF16 R16, R212.reuse, R218, R16 ;  /* 0x000000dad410723c */ /* 0x040fe20000041810 */
[----:B------:R-:W4:Y:S07]  /*71e0*/  LDSM.16.M88.4 R216, [R225+0x5100] ;  /* 0x00510000e1d8783b */ /* 0x000f2e0000000200 */
[-C--:B-1----:R-:W-:Y:S08]  /*71f0*/  HMMA.16816.F32.BF16 R20, R212, R208.reuse, R20 ;  /* 0x000000d0d414723c */ /* 0x082ff00000041814 */
[C---:B------:R-:W-:Y:S08]  /*7200*/  HMMA.16816.F32.BF16 R24, R204.reuse, R208, R24 ;  /* 0x000000d0cc18723c */ /* 0x040ff00000041818 */
[-C--:B------:R-:W-:Y:S08]  /*7210*/  HMMA.16816.F32.BF16 R28, R204, R210.reuse, R28 ;  /* 0x000000d2cc1c723c */ /* 0x080ff0000004181c */
[C---:B------:R-:W-:Y:S01]  /*7220*/  HMMA.16816.F32.BF16 R32, R212.reuse, R210, R32 ;  /* 0x000000d2d420723c */ /* 0x040fe20000041820 */
[----:B------:R-:W1:Y:S07]  /*7230*/  LDSM.16.M88.4 R208, [R225+0x5900] ;  /* 0x00590000e1d0783b */ /* 0x000e6e0000000200 */
[-C--:B----4-:R-:W-:Y:S08]  /*7240*/  HMMA.16816.F32.BF16 R36, R212, R216.reuse, R36 ;  /* 0x000000d8d424723c */ /* 0x090ff00000041824 */
[C---:B------:R-:W-:Y:S08]  /*7250*/  HMMA.16816.F32.BF16 R40, R204.reuse, R216, R40 ;  /* 0x000000d8cc28723c */ /* 0x040ff00000041828 */
[-C--:B------:R-:W-:Y:S08]  /*7260*/  HMMA.16816.F32.BF16 R44, R204, R218.reuse, R44 ;  /* 0x000000dacc2c723c */ /* 0x080ff0000004182c */
[C---:B------:R-:W-:Y:S01]  /*7270*/  HMMA.16816.F32.BF16 R48, R212.reuse, R218, R48 ;  /* 0x000000dad430723c */ /* 0x040fe20000041830 */
[----:B------:R-:W-:Y:S07]  /*7280*/  LDSM.16.M88.4 R216, [R224] ;  /* 0x00000000e0d8783b */ /* 0x000fee0000000200 */
[-C--:B-1----:R-:W-:Y:S08]  /*7290*/  HMMA.16816.F32.BF16 R52, R212, R208.reuse, R52 ;  /* 0x000000d0d434723c */ /* 0x082ff00000041834 */
[C---:B------:R-:W-:Y:S08]  /*72a0*/  HMMA.16816.F32.BF16 R56, R204.reuse, R208, R56 ;  /* 0x000000d0cc38723c */ /* 0x040ff00000041838 */
[-C--:B------:R-:W-:Y:S01]  /*72b0*/  HMMA.16816.F32.BF16 R60, R204, R210.reuse, R60 ;  /* 0x000000d2cc3c723c */ /* 0x080fe2000004183c */
[----:B------:R-:W1:Y:S07]  /*72c0*/  LDSM.16.M88.4 R204, [R229+0x8100] ;  /* 0x00810000e5cc783b */ /* 0x000e6e0000000200 */
[----:B------:R-:W-:Y:S01]  /*72d0*/  HMMA.16816.F32.BF16 R64, R212, R210, R64 ;  /* 0x000000d2d440723c */ /* 0x000fe20000041840 */
[----:B------:R-:W4:Y:S08]  /*72e0*/  LDSM.16.M88.4 R208, [R229+0xa100] ;  /* 0x00a10000e5d0783b */ /* 0x000f300000000200 */
[----:B------:R-:W5:Y:S01]  /*72f0*/  LDSM.16.M88.4 R212, [R224+0x800] ;  /* 0x00080000e0d4783b */ /* 0x000f620000000200 */
[-C--:B-1----:R-:W-:Y:S08]  /*7300*/  HMMA.16816.F32.BF16 R4, R204, R216.reuse, R4 ;  /* 0x000000d8cc04723c */ /* 0x082ff00000041804 */
[C---:B----4-:R-:W-:Y:S08]  /*7310*/  HMMA.16816.F32.BF16 R8, R208.reuse, R216, R8 ;  /* 0x000000d8d008723c */ /* 0x050ff00000041808 */
[-C--:B------:R-:W-:Y:S08]  /*7320*/  HMMA.16816.F32.BF16 R12, R208, R218.reuse, R12 ;  /* 0x000000dad00c723c */ /* 0x080ff0000004180c */
[C---:B------:R-:W-:Y:S01]  /*7330*/  HMMA.16816.F32.BF16 R16, R204.reuse, R218, R16 ;  /* 0x000000dacc10723c */ /* 0x040fe20000041810 */
[----:B------:R-:W1:Y:S07]  /*7340*/  LDSM.16.M88.4 R216, [R224+0x1000] ;  /* 0x00100000e0d8783b */ /* 0x000e6e0000000200 */
[-C--:B-----5:R-:W-:Y:S08]  /*7350*/  HMMA.16816.F32.BF16 R20, R204, R212.reuse, R20 ;  /* 0x000000d4cc14723c */ /* 0x0a0ff00000041814 */
[C---:B------:R-:W-:Y:S08]  /*7360*/  HMMA.16816.F32.BF16 R24, R208.reuse, R212, R24 ;  /* 0x000000d4d018723c */ /* 0x040ff00000041818 */
[-C--:B------:R-:W-:Y:S08]  /*7370*/  HMMA.16816.F32.BF16 R28, R208, R214.reuse, R28 ;  /* 0x000000d6d01c723c */ /* 0x080ff0000004181c */
[C---:B------:R-:W-:Y:S01]  /*7380*/  HMMA.16816.F32.BF16 R32, R204.reuse, R214, R32 ;  /* 0x000000d6cc20723c */ /* 0x040fe20000041820 */
[----:B------:R-:W4:Y:S07]  /*7390*/  LDSM.16.M88.4 R212, [R224+0x1800] ;  /* 0x00180000e0d4783b */ /* 0x000f2e0000000200 */
[-C--:B-1----:R-:W-:Y:S08]  /*73a0*/  HMMA.16816.F32.BF16 R36, R204, R216.reuse, R36 ;  /* 0x000000d8cc24723c */ /* 0x082ff00000041824 */
[C---:B------:R-:W-:Y:S08]  /*73b0*/  HMMA.16816.F32.BF16 R40, R208.reuse, R216, R40 ;  /* 0x000000d8d028723c */ /* 0x040ff00000041828 */
[-C--:B------:R-:W-:Y:S08]  /*73c0*/  HMMA.16816.F32.BF16 R44, R208, R218.reuse, R44 ;  /* 0x000000dad02c723c */ /* 0x080ff0000004182c */
[C---:B------:R-:W-:Y:S01]  /*73d0*/  HMMA.16816.F32.BF16 R48, R204.reuse, R218, R48 ;  /* 0x000000dacc30723c */ /* 0x040fe20000041830 */
[----:B------:R-:W-:Y:S07]  /*73e0*/  LDSM.16.M88.4 R216, [R179+0x6100] ;  /* 0x00610000b3d8783b */ /* 0x000fee0000000200 */
[-C--:B----4-:R-:W-:Y:S08]  /*73f0*/  HMMA.16816.F32.BF16 R52, R204, R212.reuse, R52 ;  /* 0x000000d4cc34723c */ /* 0x090ff00000041834 */
        /* <DEDUP_REMOVED lines=20> */
[----:B------:R-:W-:Y:S07]  /*7540*/  LDSM.16.M88.4 R216, [R235] ;  /* 0x00000000ebd8783b */ /* 0x000fee0000000200 */
[-C--:B----4-:R-:W-:Y:S08]  /*7550*/  HMMA.16816.F32.BF16 R52, R208, R212.reuse, R52 ;  /* 0x000000d4d034723c */ /* 0x090ff00000041834 */
[C---:B------:R-:W-:Y:S08]  /*7560*/  HMMA.16816.F32.BF16 R56, R204.reuse, R212, R56 ;  /* 0x000000d4cc38723c */ /* 0x040ff00000041838 */
[-C--:B------:R-:W-:Y:S01]  /*7570*/  HMMA.16816.F32.BF16 R60, R204, R214.reuse, R60 ;  /* 0x000000d6cc3c723c */ /* 0x080fe2000004183c */
[----:B------:R-:W1:Y:S07]  /*7580*/  LDSM.16.M88.4 R204, [R228+0xc100] ;  /* 0x00c10000e4cc783b */ /* 0x000e6e0000000200 */
[----:B------:R-:W-:Y:S01]  /*7590*/  HMMA.16816.F32.BF16 R64, R208, R214, R64 ;  /* 0x000000d6d040723c */ /* 0x000fe20000041840 */
[----:B------:R-:W4:Y:S08]  /*75a0*/  LDSM.16.M88.4 R208, [R228+0xe100] ;  /* 0x00e10000e4d0783b */ /* 0x000f300000000200 */
[----:B------:R-:W5:Y:S01]  /*75b0*/  LDSM.16.M88.4 R212, [R234] ;  /* 0x00000000ead4783b */ /* 0x000f620000000200 */
[-C--:B-1----:R-:W-:Y:S08]  /*75c0*/  HMMA.16816.F32.BF16 R4, R204, R216.reuse, R4 ;  /* 0x000000d8cc04723c */ /* 0x082ff00000041804 */
[C---:B----4-:R-:W-:Y:S08]  /*75d0*/  HMMA.16816.F32.BF16 R8, R208.reuse, R216, R8 ;  /* 0x000000d8d008723c */ /* 0x050ff00000041808 */
[-C--:B------:R-:W-:Y:S08]  /*75e0*/  HMMA.16816.F32.BF16 R12, R208, R218.reuse, R12 ;  /* 0x000000dad00c723c */ /* 0x080ff0000004180c */
[C---:B------:R-:W-:Y:S01]  /*75f0*/  HMMA.16816.F32.BF16 R16, R204.reuse, R218, R16 ;  /* 0x000000dacc10723c */ /* 0x040fe20000041810 */
[----:B------:R-:W1:Y:S07]  /*7600*/  LDSM.16.M88.4 R216, [R233] ;  /* 0x00000000e9d8783b */ /* 0x000e6e0000000200 */
[-C--:B-----5:R-:W-:Y:S08]  /*7610*/  HMMA.16816.F32.BF16 R20, R204, R212.reuse, R20 ;  /* 0x000000d4cc14723c */ /* 0x0a0ff00000041814 */
[C---:B------:R-:W-:Y:S08]  /*7620*/  HMMA.16816.F32.BF16 R24, R208.reuse, R212, R24 ;  /* 0x000000d4d018723c */ /* 0x040ff00000041818 */
[-C--:B------:R-:W-:Y:S08]  /*7630*/  HMMA.16816.F32.BF16 R28, R208, R214.reuse, R28 ;  /* 0x000000d6d01c723c */ /* 0x080ff0000004181c */
[C---:B------:R-:W-:Y:S01]  /*7640*/  HMMA.16816.F32.BF16 R32, R204.reuse, R214, R32 ;  /* 0x000000d6cc20723c */ /* 0x040fe20000041820 */
[----:B------:R-:W4:Y:S07]  /*7650*/  LDSM.16.M88.4 R212, [R232] ;  /* 0x00000000e8d4783b */ /* 0x000f2e0000000200 */
        /* <DEDUP_REMOVED lines=38> */
[----:B------:R-:W1:Y:S03]  /*78c0*/  LDSM.16.M88.4 R216, [R224+0x3000] ;  /* 0x00300000e0d8783b */ /* 0x000e660000000200 */
[----:B------:R-:W-:Y:S02]  /*78d0*/  FMNMX.FTZ R172, R6, R3, !PT ;  /* 0x0000000306ac7209 */ /* 0x000fe40007810000 */
[----:B------:R-:W-:Y:S02]  /*78e0*/  FMNMX.FTZ R2, R4, R0, !PT ;  /* 0x0000000004027209 */ /* 0x000fe40007810000 */
[-C--:B-----5:R-:W-:Y:S04]  /*78f0*/  HMMA.16816.F32.BF16 R20, R204, R212.reuse, R20 ;  /* 0x000000d4cc14723c */ /* 0x0a0fe80000041814 */
[----:B------:R-:W-:Y:S02]  /*7900*/  FMNMX.FTZ R172, R7, R172, !PT ;  /* 0x000000ac07ac7209 */ /* 0x000fe40007810000 */
[----:B------:R-:W-:Y:S02]  /*7910*/  FMNMX.FTZ R174, R8, R173, !PT ;  /* 0x000000ad08ae7209 */ /* 0x000fe40007810000 */
[C---:B------:R-:W-:Y:S04]  /*7920*/  HMMA.16816.F32.BF16 R24, R208.reuse, R212, R24 ;  /* 0x000000d4d018723c */ /* 0x040fe80000041818 */
[----:B------:R-:W-:Y:S02]  /*7930*/  FMNMX.FTZ R174, R9, R174, !PT ;  /* 0x000000ae09ae7209 */ /* 0x000fe40007810000 */
[----:B------:R-:W-:Y:S02]  /*7940*/  FMNMX.FTZ R2, R5, R2, !PT ;  /* 0x0000000205027209 */ /* 0x000fe40007810000 */
[-C--:B------:R-:W-:Y:S04]  /*7950*/  HMMA.16816.F32.BF16 R28, R208, R214.reuse, R28 ;  /* 0x000000d6d01c723c */ /* 0x080fe8000004181c */
[----:B------:R-:W-:Y:S02]  /*7960*/  FMNMX.FTZ R2, R16, R2, !PT ;  /* 0x0000000210027209 */ /* 0x000fe40007810000 */
[----:B------:R-:W-:Y:S02]  /*7970*/  FMNMX.FTZ R174, R12, R174, !PT ;  /* 0x000000ae0cae7209 */ /* 0x000fe40007810000 */
[C---:B------:R-:W-:Y:S01]  /*7980*/  HMMA.16816.F32.BF16 R32, R204.reuse, R214, R32 ;  /* 0x000000d6cc20723c */ /* 0x040fe20000041820 */
[----:B------:R-:W4:Y:S01]  /*7990*/  LDSM.16.M88.4 R212, [R224+0x3800] ;  /* 0x00380000e0d4783b */ /* 0x000f220000000200 */
[----:B------:R-:W-:Y:S04]  /*79a0*/  DEPBAR.LE SB0, 0x0 ;  /* 0x000080000000791a */ /* 0x000fe80000000000 */
[----:B------:R-:W-:Y:S02]  /*79b0*/  FMNMX.FTZ R175, R13, R174, !PT ;  /* 0x000000ae0daf7209 */ /* 0x000fe40007810000 */
[----:B------:R-:W-:Y:S01]  /*79c0*/  FMNMX.FTZ R172, R18, R172, !PT ;  /* 0x000000ac12ac7209 */ /* 0x000fe20007810000 */
[-C--:B-1----:R-:W-:Y:S01]  /*79d0*/  HMMA.16816.F32.BF16 R36, R204, R216.reuse, R36 ;  /* 0x000000d8cc24723c */ /* 0x082fe20000041824 */
[----:B------:R-:W-:Y:S04]  /*79e0*/  BAR.SYNC.DEFER_BLOCKING 0x0 ;  /* 0x0000000000007b1d */ /* 0x000fe80000010000 */
[----:B------:R-:W-:Y:S02]  /*79f0*/  FMNMX.FTZ R2, R17, R2, !PT ;  /* 0x0000000211027209 */ /* 0x000fe40007810000 */
[----:B------:R-:W-:Y:S01]  /*7a00*/  FMNMX.FTZ R172, R19, R172, !PT ;  /* 0x000000ac13ac7209 */ /* 0x000fe20007810000 */
[C---:B------:R-:W-:Y:S04]  /*7a10*/  HMMA.16816.F32.BF16 R40, R208.reuse, R216, R40 ;  /* 0x000000d8d028723c */ /* 0x040fe80000041828 */
[----:B------:R-:W-:Y:S02]  /*7a20*/  FMNMX.FTZ R2, R20, R2, !PT ;  /* 0x0000000214027209 */ /* 0x000fe40007810000 */
[----:B------:R-:W-:Y:S02]  /*7a30*/  FMNMX.FTZ R172, R22, R172, !PT ;  /* 0x000000ac16ac7209 */ /* 0x000fe40007810000 */
[-C--:B------:R-:W-:Y:S04]  /*7a40*/  HMMA.16816.F32.BF16 R44, R208, R218.reuse, R44 ;  /* 0x000000dad02c723c */ /* 0x080fe8000004182c */
[----:B------:R-:W-:Y:S02]  /*7a50*/  FMNMX.FTZ R2, R21, R2, !PT ;  /* 0x0000000215027209 */ /* 0x000fe40007810000 */
[----:B------:R-:W-:Y:S02]  /*7a60*/  FMNMX.FTZ R174, R23, R172, !PT ;  /* 0x000000ac17ae7209 */ /* 0x000fe40007810000 */
[C---:B------:R-:W-:Y:S04]  /*7a70*/  HMMA.16816.F32.BF16 R48, R204.reuse, R218, R48 ;  /* 0x000000dacc30723c */ /* 0x040fe80000041830 */
[----:B------:R-:W-:Y:S02]  /*7a80*/  FMNMX.FTZ R2, R32, R2, !PT ;  /* 0x0000000220027209 */ /* 0x000fe40007810000 */
[----:B------:R-:W-:Y:S02]  /*7a90*/  FMNMX.FTZ R172, R24, R175, !PT ;  /* 0x000000af18ac7209 */ /* 0x000fe40007810000 */
[-C--:B----4-:R-:W-:Y:S04]  /*7aa0*/  HMMA.16816.F32.BF16 R52, R204, R212.reuse, R52 ;  /* 0x000000d4cc34723c */ /* 0x090fe80000041834 */
[----:B---3--:R-:W-:Y:S02]  /*7ab0*/  FMNMX.FTZ R177, R33, R2, !PT ;  /* 0x0000000221b17209 */ /* 0x008fe40007810000 */
[----:B------:R-:W-:Y:S02]  /*7ac0*/  FMNMX.FTZ R2, R34, R174, !PT ;  /* 0x000000ae22027209 */ /* 0x000fe40007810000 */
[C---:B------:R-:W-:Y:S04]  /*7ad0*/  HMMA.16816.F32.BF16 R56, R208.reuse, R212, R56 ;  /* 0x000000d4d038723c */ /* 0x040fe80000041838 */
[----:B------:R-:W-:Y:S02]  /*7ae0*/  FMNMX.FTZ R177, R36, R177, !PT ;  /* 0x000000b124b17209 */ /* 0x000fe40007810000 */
[----:B------:R-:W-:Y:S02]  /*7af0*/  FMNMX.FTZ R174, R10, R178, !PT ;  /* 0x000000b20aae7209 */ /* 0x000fe40007810000 */
[-C--:B------:R-:W-:Y:S04]  /*7b00*/  HMMA.16816.F32.BF16 R60, R208, R214.reuse, R60 ;  /* 0x000000d6d03c723c */ /* 0x080fe8000004183c */
        /* <DEDUP_REMOVED lines=27> */
[----:B------:R-:W-:Y:S02]  /*7cc0*/  FMNMX.FTZ R172, R41, R172, !PT ;  /* 0x000000ac29ac7209 */ /* 0x000fe40007810000 */
[----:B------:R-:W-:Y:S02]  /*7cd0*/  FMNMX.FTZ R174, R27, R174, !PT ;  /* 0x000000ae1bae7209 */ /* 0x000fe40007810000 */
[----:B------:R-:W-:Y:S02]  /*7ce0*/  FMNMX.FTZ R172, R44, R172, !PT ;  /* 0x000000ac2cac7209 */ /* 0x000fe40007810000 */
[----:B------:R-:W-:Y:S02]  /*7cf0*/  FMNMX.FTZ R174, R30, R174, !PT ;  /* 0x000000ae1eae7209 */ /* 0x000fe40007810000 */
[----:B-1----:R-:W-:Y:S02]  /*7d00*/  FMNMX.FTZ R177, R177, R176, !PT ;  /* 0x000000b0b1b17209 */ /* 0x002fe40007810000 */
[----:B------:R-:W-:Y:S02]  /*7d10*/  FMNMX.FTZ R172, R45, R172, !PT ;  /* 0x000000ac2dac7209 */ /* 0x000fe40007810000 */
[----:B------:R-:W-:Y:S01]  /*7d20*/  FMNMX.FTZ R174, R31, R174, !PT ;  /* 0x000000ae1fae7209 */ /* 0x000fe20007810000 */
[----:B------:R-:W1:Y:S01]  /*7d30*/  SHFL.BFLY PT, R204, R177, 0x1, 0x1f ;  /* 0x0c201f00b1cc7f89 */ /* 0x000e6200000e0000 */
[----:B------:R-:W-:Y:S02]  /*7d40*/  FMNMX.FTZ R172, R56, R172, !PT ;  /* 0x000000ac38ac7209 */ /* 0x000fe40007810000 */
[----:B------:R-:W-:Y:S02]  /*7d50*/  FMNMX.FTZ R174, R42, R174, !PT ;  /* 0x000000ae2aae7209 */ /* 0x000fe40007810000 */
[----:B---3--:R-:W-:Y:S02]  /*7d60*/  FMNMX.FTZ R2, R2, R175, !PT ;  /* 0x000000af02027209 */ /* 0x008fe40007810000 */
[----:B------:R-:W-:Y:S02]  /*7d70*/  FMNMX.FTZ R172, R57, R172, !PT ;  /* 0x000000ac39ac7209 */ /* 0x000fe40007810000 */
[----:B------:R-:W-:Y:S01]  /*7d80*/  FMNMX.FTZ R174, R43, R174, !PT ;  /* 0x000000ae2bae7209 */ /* 0x000fe20007810000 */
[----:B------:R-:W3:Y:S01]  /*7d90*/  SHFL.BFLY PT, R176, R2, 0x1, 0x1f ;  /* 0x0c201f0002b07f89 */ /* 0x000ee200000e0000 */
[----:B------:R-:W-:Y:S02]  /*7da0*/  FMNMX.FTZ R172, R60, R172, !PT ;  /* 0x000000ac3cac7209 */ /* 0x000fe40007810000 */
[----:B------:R-:W-:Y:S02]  /*7db0*/  FMNMX.FTZ R174, R46, R174, !PT ;  /* 0x000000ae2eae7209 */ /* 0x000fe40007810000 */
[----:B------:R-:W-:Y:S02]  /*7dc0*/  FMNMX.FTZ R172, R61, R172, !PT ;  /* 0x000000ac3dac7209 */ /* 0x000fe40007810000 */
[----:B------:R-:W-:Y:S03]  /*7dd0*/  FMNMX.FTZ R174, R47, R174, !PT ;  /* 0x000000ae2fae7209 */ /* 0x000fe60007810000 */
[----:B------:R-:W4:Y:S01]  /*7de0*/  SHFL.BFLY PT, R205, R172, 0x2, 0x1f ;  /* 0x0c401f00accd7f89 */ /* 0x000f2200000e0000 */
[----:B-1----:R-:W-:Y:S05]  /*7df0*/  FMNMX.FTZ R177, R177, R204, !PT ;  /* 0x000000ccb1b17209 */ /* 0x002fea0007810000 */
[C---:B------:R-:W-:Y:S02]  /*7e00*/  FADD.FTZ R0, -R177.reuse, R0 ;  /* 0x00000000b1007221 */ /* 0x040fe40000010100 */
[----:B------:R-:W-:Y:S02]  /*7e10*/  FMUL.FTZ R208, R177, c[0x0][0x2d0] ;  /* 0x0000b400b1d07a20 */ /* 0x000fe40000410000 */
[----:B------:R-:W-:Y:S01]  /*7e20*/  FMUL.FTZ R0, R0, c[0x0][0x2d0] ;  /* 0x0000b40000007a20 */ /* 0x000fe20000410000 */
[----:B---3--:R-:W-:Y:S01]  /*7e30*/  FMNMX.FTZ R176, R2, R176, !PT ;  /* 0x000000b002b07209 */ /* 0x008fe20007810000 */
[--C-:B------:R-:W-:Y:S01]  /*7e40*/  FFMA.FTZ R5, R5, c[0x0][0x2d0], -R208.reuse ;  /* 0x0000b40005057a23 */ /* 0x100fe200000108d0 */
[----:B------:R-:W-:Y:S01]  /*7e50*/  FMNMX.FTZ R2, R58, R174, !PT ;  /* 0x000000ae3a027209 */ /* 0x000fe20007810000 */
[--C-:B------:R-:W-:Y:S01]  /*7e60*/  FFMA.FTZ R4, R4, c[0x0][0x2d0], -R208.reuse ;  /* 0x0000b40004047a23 */ /* 0x100fe200000108d0 */
[----:B------:R1:W3:Y:S01]  /*7e70*/  MUFU.EX2 R174, R0 ;  /* 0x0000000000ae7308 */ /* 0x0002e20000000800 */
[----:B------:R-:W-:Y:S02]  /*7e80*/  FMUL.FTZ R210, R176, c[0x0][0x2d0] ;  /* 0x0000b400b0d27a20 */ /* 0x000fe40000410000 */
[----:B------:R-:W-:Y:S02]  /*7e90*/  FFMA.FTZ R16, R16, c[0x0][0x2d0], -R208 ;  /* 0x0000b40010107a23 */ /* 0x000fe400000108d0 */
[--C-:B------:R-:W-:Y:S01]  /*7ea0*/  FFMA.FTZ R6, R6, c[0x0][0x2d0], -R210.reuse ;  /* 0x0000b40006067a23 */ /* 0x100fe200000108d2 */
[----:B----4-:R-:W-:Y:S01]  /*7eb0*/  FMNMX.FTZ R172, R172, R205, !PT ;  /* 0x000000cdacac7209 */ /* 0x010fe20007810000 */
[----:B------:R-:W-:Y:S02]  /*7ec0*/  FFMA.FTZ R7, R7, c[0x0][0x2d0], -R210 ;  /* 0x0000b40007077a23 */ /* 0x000fe400000108d2 */
[----:B------:R-:W-:Y:S01]  /*7ed0*/  FFMA.FTZ R17, R17, c[0x0][0x2d0], -R208 ;  /* 0x0000b40011117a23 */ /* 0x000fe200000108d0 */
[----:B------:R-:W-:Y:S01]  /*7ee0*/  MUFU.EX2 R215, R6 ;  /* 0x0000000600d77308 */ /* 0x000fe20000000800 */
[----:B------:R-:W4:Y:S01]  /*7ef0*/  SHFL.BFLY PT, R175, R172, 0x1, 0x1f ;  /* 0x0c201f00acaf7f89 */ /* 0x000f2200000e0000 */
[--C-:B------:R-:W-:Y:S02]  /*7f00*/  FFMA.FTZ R18, R18, c[0x0][0x2d0], -R210.reuse ;  /* 0x0000b40012127a23 */ /* 0x100fe400000108d2 */
[----:B------:R-:W-:Y:S02]  /*7f10*/  FFMA.FTZ R19, R19, c[0x0][0x2d0], -R210 ;  /* 0x0000b40013137a23 */ /* 0x000fe400000108d2 */
[--C-:B------:R-:W-:Y:S02]  /*7f20*/  FFMA.FTZ R20, R20, c[0x0][0x2d0], -R208.reuse ;  /* 0x0000b40014147a23 */ /* 0x100fe400000108d0 */
[----:B------:R-:W-:Y:S02]  /*7f30*/  FFMA.FTZ R21, R21, c[0x0][0x2d0], -R208 ;  /* 0x0000b40015157a23 */ /* 0x000fe400000108d0 */
[----:B------:R-:W-:Y:S01]  /*7f40*/  MUFU.EX2 R241, R5 ;  /* 0x0000000500f17308 */ /* 0x000fe20000000800 */
[--C-:B------:R-:W-:Y:S02]  /*7f50*/  FFMA.FTZ R22, R22, c[0x0][0x2d0], -R210.reuse ;  /* 0x0000b40016167a23 */ /* 0x100fe400000108d2 */
[----:B------:R-:W-:Y:S01]  /*7f60*/  FFMA.FTZ R23, R23, c[0x0][0x2d0], -R210 ;  /* 0x0000b40017177a23 */ /* 0x000fe200000108d2 */
[----:B-1----:R-:W-:Y:S01]  /*7f70*/  FMNMX.FTZ R0, R59, R2, !PT ;  /* 0x000000023b007209 */ /* 0x002fe20007810000 */
[----:B------:R-:W-:Y:S02]  /*7f80*/  FADD.FTZ R2, -R176, R3 ;  /* 0x00000003b0027221 */ /* 0x000fe40000010100 */
[----:B---3--:R-:W-:Y:S01]  /*7f90*/  FMUL.FTZ R68, R174, R68 ;  /* 0x00000044ae447220 */ /* 0x008fe20000410000 */
[----:B------:R-:W-:Y:S01]  /*7fa0*/  FMNMX.FTZ R0, R62, R0, !PT ;  /* 0x000000003e007209 */ /* 0x000fe20007810000 */
[----:B------:R-:W-:Y:S01]  /*7fb0*/  FMUL.FTZ R2, R2, c[0x0][0x2d0] ;  /* 0x0000b40002027a20 */ /* 0x000fe20000410000 */
[----:B------:R-:W-:Y:S01]  /*7fc0*/  MUFU.EX2 R247, R7 ;  /* 0x0000000700f77308 */ /* 0x000fe20000000800 */
[C---:B------:R-:W-:Y:S01]  /*7fd0*/  FMUL.FTZ R69, R174.reuse, R69 ;  /* 0x00000045ae457220 */ /* 0x040fe20000410000 */
[----:B------:R-:W-:Y:S01]  /*7fe0*/  FMNMX.FTZ R0, R63, R0, !PT ;  /* 0x000000003f007209 */ /* 0x000fe20007810000 */
[----:B------:R-:W-:Y:S01]  /*7ff0*/  FMUL.FTZ R80, R174, R80 ;  /* 0x00000050ae507220 */ /* 0x000fe20000410000 */
[----:B----4-:R-:W-:Y:S01]  /*8000*/  FMNMX.FTZ R175, R172, R175, !PT ;  /* 0x000000afacaf7209 */ /* 0x010fe20007810000 */
[C---:B------:R-:W-:Y:S02]  /*8010*/  FMUL.FTZ R81, R174.reuse, R81 ;  /* 0x00000051ae517220 */ /* 0x040fe40000410000 */
[----:B------:R-:W1:Y:S01]  /*8020*/  SHFL.BFLY PT, R3, R0, 0x2, 0x1f ;  /* 0x0c401f0000037f89 */ /* 0x000e6200000e0000 */
[C---:B------:R-:W-:Y:S02]  /*8030*/  FMUL.FTZ R84, R174.reuse, R84 ;  /* 0x00000054ae547220 */ /* 0x040fe40000410000 */
[----:B------:R3:W-:Y:S01]  /*8040*/  MUFU.EX2 R217, R4 ;  /* 0x0000000400d97308 */ /* 0x0007e20000000800 */
[----:B------:R-:W-:Y:S02]  /*8050*/  FMUL.FTZ R209, R175, c[0x0][0x2d0] ;  /* 0x0000b400afd17a20 */ /* 0x000fe40000410000 */
[----:B------:R-:W-:Y:S02]  /*8060*/  FMUL.FTZ R85, R174, R85 ;  /* 0x00000055ae557220 */ /* 0x000fe40000410000 */
[--C-:B------:R-:W-:Y:S02]  /*8070*/  FFMA.FTZ R12, R12, c[0x0][0x2d0], -R209.reuse ;  /* 0x0000b4000c0c7a23 */ /* 0x100fe400000108d1 */
[--C-:B------:R-:W-:Y:S02]  /*8080*/  FFMA.FTZ R8, R8, c[0x0][0x2d0], -R209.reuse ;  /* 0x0000b40008087a23 */ /* 0x100fe400000108d1 */
[----:B------:R-:W-:Y:S01]  /*8090*/  FFMA.FTZ R9, R9, c[0x0][0x2d0], -R209 ;  /* 0x0000b40009097a23 */ /* 0x000fe200000108d1 */
[----:B------:R4:W-:Y:S01]  /*80a0*/  MUFU.EX2 R246, R16 ;  /* 0x0000001000f67308 */ /* 0x0009e20000000800 */
[C---:B------:R-:W-:Y:S02]  /*80b0*/  FMUL.FTZ R96, R174.reuse, R96 ;  /* 0x00000060ae607220 */ /* 0x040fe40000410000 */
[C---:B------:R-:W-:Y:S02]  /*80c0*/  FMUL.FTZ R97, R174.reuse, R97 ;  /* 0x00000061ae617220 */ /* 0x040fe40000410000 */
[C---:B------:R-:W-:Y:S02]  /*80d0*/  FMUL.FTZ R100, R174.reuse, R100 ;  /* 0x00000064ae647220 */ /* 0x040fe40000410000 */
[C---:B------:R-:W-:Y:S02]  /*80e0*/  FMUL.FTZ R101, R174.reuse, R101 ;  /* 0x00000065ae657220 */ /* 0x040fe40000410000 */
[----:B------:R-:W-:Y:S01]  /*80f0*/  FMUL.FTZ R112, R174, R112 ;  /* 0x00000070ae707220 */ /* 0x000fe20000410000 */
[----:B------:R2:W-:Y:S01]  /*8100*/  MUFU.EX2 R244, R17 ;  /* 0x0000001100f47308 */ /* 0x0005e20000000800 */
[----:B-1----:R-:W-:Y:S01]  /*8110*/  FMNMX.FTZ R0, R0, R3, !PT ;  /* 0x0000000300007209 */ /* 0x002fe20007810000 */
[----:B------:R-:W-:Y:S01]  /*8120*/  FMUL.FTZ R113, R174, R113 ;  /* 0x00000071ae717220 */ /* 0x000fe20000410000 */
[----:B------:R-:W-:Y:S01]  /*8130*/  @P1 IADD3 R3, P6, R250, UR18, RZ ;  /* 0x00000012fa031c10 */ /* 0x000fe2000ffde0ff */
[----:B------:R-:W-:Y:S01]  /*8140*/  FMUL.FTZ R116, R174, R116 ;  /* 0x00000074ae747220 */ /* 0x000fe20000410000 */
[----:B---3--:R-:W-:Y:S01]  /*8150*/  @P1 IADD3 R4, P4, R242, UR18, RZ ;  /* 0x00000012f2041c10 */ /* 0x008fe2000ff9e0ff */
[----:B------:R-:W-:Y:S01]  /*8160*/  @UP1 UIADD3 UR18, UP0, UR10, 0x80, URZ ;  /* 0x000000800a121890 */ /* 0x000fe2000ff1e03f */
[----:B------:R-:W-:Y:S01]  /*8170*/  @P1 LEA R6, P5, R3, c[0x0][0x1c8], 0x1 ;  /* 0x0000720003061a11 */ /* 0x000fe200078a08ff */
[C---:B------:R-:W-:Y:S01]  /*8180*/  FMUL.FTZ R117, R174.reuse, R117 ;  /* 0x00000075ae757220 */ /* 0x040fe20000410000 */
[----:B------:R-:W-:Y:S01]  /*8190*/  @P1 IADD3.X R5, R249, UR15, RZ, P6, !PT ;  /* 0x0000000ff9051c10 */ /* 0x000fe2000b7fe4ff */
[----:B------:R1:W3:Y:S01]  /*81a0*/  MUFU.EX2 R172, R2 ;  /* 0x0000000200ac7308 */ /* 0x0002e20000000800 */
[----:B------:R-:W-:Y:S02]  /*81b0*/  FMUL.FTZ R128, R174, R128 ;  /* 0x00000080ae807220 */ /* 0x000fe40000410000 */
[----:B------:R-:W-:Y:S01]  /*81c0*/  @P1 LEA.HI.X R7, R3, c[0x0][0x1cc], R5, 0x1, P5 ;  /* 0x0000730003071a11 */ /* 0x000fe200028f0c05 */
[----:B------:R-:W-:Y:S01]  /*81d0*/  FFMA.FTZ R3, R13, c[0x0][0x2d0], -R209 ;  /* 0x0000b4000d037a23 */ /* 0x000fe200000108d1 */
[----:B----4-:R-:W-:Y:S01]  /*81e0*/  @P1 LEA R16, P2, R4, c[0x0][0x1c8], 0x1 ;  /* 0x0000720004101a11 */ /* 0x010fe200078408ff */
[C---:B------:R-:W-:Y:S02]  /*81f0*/  FMUL.FTZ R129, R174.reuse, R129 ;  /* 0x00000081ae817220 */ /* 0x040fe40000410000 */
[----:B------:R4:W-:Y:S01]  /*8200*/  @P1 LDGSTS.E.BYPASS.LTC128B.128 [R239+0x4100], [R6.64], !P3 ;  /* 0x0410000006ef1fae */ /* 0x0009e2000d901d50 */
[C---:B------:R-:W-:Y:S01]  /*8210*/  FMUL.FTZ R132, R174.reuse, R132 ;  /* 0x00000084ae847220 */ /* 0x040fe20000410000 */
[----:B------:R5:W-:Y:S01]  /*8220*/  MUFU.EX2 R212, R12 ;  /* 0x0000000c00d47308 */ /* 0x000be20000000800 */
[C---:B------:R-:W-:Y:S02]  /*8230*/  FMUL.FTZ R133, R174.reuse, R133 ;  /* 0x00000085ae857220 */ /* 0x040fe40000410000 */
[----:B------:R-:W-:Y:S01]  /*8240*/  FMUL.FTZ R144, R174, R144 ;  /* 0x00000090ae907220 */ /* 0x000fe20000410000 */
[----:B--2---:R-:W-:Y:S01]  /*8250*/  @P1 IADD3.X R17, R240, UR15, RZ, P4, !PT ;  /* 0x0000000ff0111c10 */ /* 0x004fe2000a7fe4ff */
[----:B------:R-:W-:Y:S01]  /*8260*/  @UP1 UIADD3.X UR15, URZ, UR8, URZ, UP0, !UPT ;  /* 0x000000083f0f1290 */ /* 0x000fe200087fe43f */
[----:B------:R-:W-:Y:S02]  /*8270*/  FMUL.FTZ R145, R174, R145 ;  /* 0x00000091ae917220 */ /* 0x000fe40000410000 */
[----:B------:R-:W-:Y:S01]  /*8280*/  @P1 LEA.HI.X R17, R4, c[0x0][0x1cc], R17, 0x1, P2 ;  /* 0x0000730004111a11 */ /* 0x000fe200010f0c11 */
[----:B------:R-:W-:Y:S01]  /*8290*/  FMUL.FTZ R148, R174, R148 ;  /* 0x00000094ae947220 */ /* 0x000fe20000410000 */
[----:B------:R-:W-:Y:S01]  /*82a0*/  @P1 IADD3 R4, P4, R6, UR19, RZ ;  /* 0x0000001306041c10 */ /* 0x000fe2000ff9e0ff */
[----:B------:R2:W-:Y:S01]  /*82b0*/  MUFU.EX2 R213, R8 ;  /* 0x0000000800d57308 */ /* 0x0005e20000000800 */
[----:B------:R-:W-:Y:S01]  /*82c0*/  FMUL.FTZ R149, R174, R149 ;  /* 0x00000095ae957220 */ /* 0x000fe20000410000 */
[----:B------:R2:W-:Y:S01]  /*82d0*/  @P1 LDGSTS.E.BYPASS.LTC128B.128 [R239+0x6100], [R16.64], !P0 ;  /* 0x0610000010ef1fae */ /* 0x0005e2000c101d50 */
[----:B-1----:R-:W-:Y:S01]  /*82e0*/  FADD.FTZ R2, -R175, R173 ;  /* 0x000000adaf027221 */ /* 0x002fe20000010100 */
[----:B------:R-:W-:Y:S01]  /*82f0*/  @P1 IADD3.X R5, R7, UR20, RZ, P4, !PT ;  /* 0x0000001407051c10 */ /* 0x000fe2000a7fe4ff */
[----:B---3--:R-:W-:Y:S02]  /*8300*/  FMUL.FTZ R70, R172, R70 ;  /* 0x00000046ac467220 */ /* 0x008fe40000410000 */
[----:B------:R-:W-:Y:S02]  /*8310*/  FMUL.FTZ R2, R2, c[0x0][0x2d0] ;  /* 0x0000b40002027a20 */ /* 0x000fe40000410000 */
[C---:B------:R-:W-:Y:S01]  /*8320*/  FMUL.FTZ R71, R172.reuse, R71 ;  /* 0x00000047ac477220 */ /* 0x040fe20000410000 */
[----:B------:R1:W-:Y:S01]  /*8330*/  @P1 LDGSTS.E.BYPASS.LTC128B.128 [R239+0x4900], [R4.64], !P3 ;  /* 0x0490000004ef1fae */ /* 0x0003e2000d901d50 */
[----:B------:R-:W3:Y:S01]  /*8340*/  MUFU.EX2 R173, R2 ;  /* 0x0000000200ad7308 */ /* 0x000ee20000000800 */
[----:B------:R-:W-:Y:S01]  /*8350*/  FMUL.FTZ R82, R172, R82 ;  /* 0x00000052ac527220 */ /* 0x000fe20000410000 */
[----:B----4-:R-:W-:Y:S01]  /*8360*/  @P1 IADD3 R6, P2, R4, UR19, RZ ;  /* 0x0000001304061c10 */ /* 0x010fe2000ff5e0ff */
[C---:B------:R-:W-:Y:S02]  /*8370*/  FMUL.FTZ R83, R172.reuse, R83 ;  /* 0x00000053ac537220 */ /* 0x040fe40000410000 */
[C---:B------:R-:W-:Y:S02]  /*8380*/  FMUL.FTZ R86, R172.reuse, R86 ;  /* 0x00000056ac567220 */ /* 0x040fe40000410000 */
[----:B------:R1:W-:Y:S01]  /*8390*/  @P1 LDGSTS.E.BYPASS.LTC128B.128 [R239+0x6900], [R4.64+0x80], !P0 ;  /* 0x0690008004ef1fae */ /* 0x0003e2000c101d50 */
[C---:B------:R-:W-:Y:S01]  /*83a0*/  @P1 IADD3.X R7, R5.reuse, UR20, RZ, P2, !PT ;  /* 0x0000001405071c10 */ /* 0x040fe200097fe4ff */
[----:B------:R-:W-:Y:S01]  /*83b0*/  FMUL.FTZ R87, R172, R87 ;  /* 0x00000057ac577220 */ /* 0x000fe20000410000 */
[----:B------:R4:W1:Y:S01]  /*83c0*/  MUFU.EX2 R214, R9 ;  /* 0x0000000900d67308 */ /* 0x0008620000000800 */
[----:B-----5:R-:W-:Y:S01]  /*83d0*/  @P1 IADD3 R12, P2, R4, UR18, RZ ;  /* 0x00000012040c1c10 */ /* 0x020fe2000ff5e0ff */
[----:B------:R-:W-:Y:S01]  /*83e0*/  FMUL.FTZ R98, R172, R98 ;  /* 0x00000062ac627220 */ /* 0x000fe20000410000 */
[----:B--2---:R-:W-:Y:S01]  /*83f0*/  @P1 IADD3 R8, P4, R6, UR19, RZ ;  /* 0x0000001306081c10 */ /* 0x004fe2000ff9e0ff */
[C---:B------:R-:W-:Y:S01]  /*8400*/  FMUL.FTZ R99, R172.reuse, R99 ;  /* 0x00000063ac637220 */ /* 0x040fe20000410000 */
[----:B------:R2:W-:Y:S01]  /*8410*/  @P1 LDGSTS.E.BYPASS.LTC128B.128 [R239+0x5100], [R6.64], !P3 ;  /* 0x0510000006ef1fae */ /* 0x0005e2000d901d50 */
[----:B------:R-:W-:Y:S01]  /*8420*/  @P1 IADD3.X R13, R5, UR15, RZ, P2, !PT ;  /* 0x0000000f050d1c10 */ /* 0x000fe200097fe4ff */
[----:B------:R-:W-:Y:S02]  /*8430*/  FMUL.FTZ R102, R172, R102 ;  /* 0x00000066ac667220 */ /* 0x000fe40000410000 */
[C---:B------:R-:W-:Y:S01]  /*8440*/  FMUL.FTZ R16, R174.reuse, R192 ;  /* 0x000000c0ae107220 */ /* 0x040fe20000410000 */
[----:B------:R-:W-:Y:S01]  /*8450*/  MUFU.EX2 R242, R3 ;  /* 0x0000000300f27308 */ /* 0x000fe20000000800 */
[----:B------:R-:W-:Y:S02]  /*8460*/  FMUL.FTZ R17, R174, R193 ;  /* 0x000000c1ae117220 */ /* 0x000fe40000410000 */
[----:B------:R5:W-:Y:S01]  /*8470*/  @P1 LDGSTS.E.BYPASS.LTC128B.128 [R239+0x7100], [R12.64], !P0 ;  /* 0x071000000cef1fae */ /* 0x000be2000c101d50 */
[C---:B---3--:R-:W-:Y:S02]  /*8480*/  FMUL.FTZ R72, R173.reuse, R72 ;  /* 0x00000048ad487220 */ /* 0x048fe40000410000 */
[C---:B------:R-:W-:Y:S02]  /*8490*/  FMUL.FTZ R73, R173.reuse, R73 ;  /* 0x00000049ad497220 */ /* 0x040fe40000410000 */
[C---:B------:R-:W-:Y:S02]  /*84a0*/  FMUL.FTZ R76, R173.reuse, R76 ;  /* 0x0000004cad4c7220 */ /* 0x040fe40000410000 */
[----:B------:R3:W-:Y:S01]  /*84b0*/  MUFU.EX2 R245, R18 ;  /* 0x0000001200f57308 */ /* 0x0007e20000000800 */
[----:B------:R-:W3:Y:S01]  /*84c0*/  SHFL.BFLY PT, R2, R0, 0x1, 0x1f ;  /* 0x0c201f0000027f89 */ /* 0x000ee200000e0000 */
[----:B------:R-:W-:Y:S01]  /*84d0*/  FMUL.FTZ R77, R173, R77 ;  /* 0x0000004dad4d7220 */ /* 0x000fe20000410000 */
[----:B----4-:R-:W-:Y:S01]  /*84e0*/  @P1 IADD3.X R9, R7, UR20, RZ, P4, !PT ;  /* 0x0000001407091c10 */ /* 0x010fe2000a7fe4ff */
[C---:B------:R-:W-:Y:S01]  /*84f0*/  FMUL.FTZ R88, R173.reuse, R88 ;  /* 0x00000058ad587220 */ /* 0x040fe20000410000 */
[----:B-1----:R-:W-:Y:S01]  /*8500*/  @P1 IADD3 R4, P2, R6, UR18, RZ ;  /* 0x0000001206041c10 */ /* 0x002fe2000ff5e0ff */
[----:B------:R-:W-:Y:S01]  /*8510*/  FMUL.FTZ R89, R173, R89 ;  /* 0x00000059ad597220 */ /* 0x000fe20000410000 */
[----:B------:R-:W-:Y:S02]  /*8520*/  MOV R193, R214 ;  /* 0x000000d600c17202 */ /* 0x000fe40000000f00 */
[----:B------:R1:W-:Y:S01]  /*8530*/  @P1 LDGSTS.E.BYPASS.LTC128B.128 [R239+0x5900], [R8.64], !P3 ;  /* 0x0590000008ef1fae */ /* 0x0003e2000d901d50 */
[----:B------:R-:W-:Y:S01]  /*8540*/  @P1 IADD3.X R5, R7, UR15, RZ, P2, !PT ;  /* 0x0000000f07051c10 */ /* 0x000fe200097fe4ff */
[----:B------:R-:W4:Y:S01]  /*8550*/  MUFU.EX2 R243, R19 ;  /* 0x0000001300f37308 */ /* 0x000f220000000800 */
[----:B--2---:R-:W-:Y:S01]  /*8560*/  FMUL.FTZ R6, R172, R186 ;  /* 0x000000baac067220 */ /* 0x004fe20000410000 */
[----:B------:R-:W-:Y:S01]  /*8570*/  F2FP.BF16.PACK_AB R186, R244, R246 ;  /* 0x000000f6f4ba723e */ /* 0x000fe200000010ff */
[C---:B------:R-:W-:Y:S02]  /*8580*/  FMUL.FTZ R7, R172.reuse, R187 ;  /* 0x000000bbac077220 */ /* 0x040fe40000410000 */
[C---:B------:R-:W-:Y:S01]  /*8590*/  FMUL.FTZ R92, R173.reuse, R92 ;  /* 0x0000005cad5c7220 */ /* 0x040fe20000410000 */
[----:B------:R2:W-:Y:S01]  /*85a0*/  @P1 LDGSTS.E.BYPASS.LTC128B.128 [R239+0x7900], [R4.64], !P0 ;  /* 0x0790000004ef1fae */ /* 0x0005e2000c101d50 */
[C---:B------:R-:W-:Y:S02]  /*85b0*/  FMUL.FTZ R93, R173.reuse, R93 ;  /* 0x0000005dad5d7220 */ /* 0x040fe40000410000 */
[C---:B-----5:R-:W-:Y:S01]  /*85c0*/  FMUL.FTZ R12, R173.reuse, R188 ;  /* 0x000000bcad0c7220 */ /* 0x060fe20000410000 */
[----:B------:R-:W-:Y:S01]  /*85d0*/  MUFU.EX2 R192, R23 ;  /* 0x0000001700c07308 */ /* 0x000fe20000000800 */
[C---:B------:R-:W-:Y:S02]  /*85e0*/  FMUL.FTZ R13, R173.reuse, R189 ;  /* 0x000000bdad0d7220 */ /* 0x040fe40000410000 */
[----:B---3--:R-:W-:Y:S01]  /*85f0*/  FMUL.FTZ R18, R172, R194 ;  /* 0x000000c2ac127220 */ /* 0x008fe20000410000 */
[----:B------:R-:W-:Y:S01]  /*8600*/  FMNMX.FTZ R2, R0, R2, !PT ;  /* 0x0000000200027209 */ /* 0x000fe20007810000 */
[----:B------:R-:W3:Y:S01]  /*8610*/  LDSM.16.MT88.4 R204, [R220+0x100] ;  /* 0x00010000dccc783b */ /* 0x000ee20000004200 */
[----:B------:R-:W-:Y:S01]  /*8620*/  FMUL.FTZ R103, R172, R103 ;  /* 0x00000067ac677220 */ /* 0x000fe20000410000 */
[----:B------:R-:W-:Y:S01]  /*8630*/  MOV R194, R246 ;  /* 0x000000f600c27202 */ /* 0x000fe20000000f00 */
[----:B------:R-:W-:Y:S02]  /*8640*/  FMUL.FTZ R104, R173, R104 ;  /* 0x00000068ad687220 */ /* 0x000fe40000410000 */
[C---:B------:R-:W-:Y:S01]  /*8650*/  FADD.FTZ R0, -R2.reuse, R178 ;  /* 0x000000b202007221 */ /* 0x040fe20000010100 */
[----:B------:R-:W-:Y:S01]  /*8660*/  MUFU.EX2 R252, R22 ;  /* 0x0000001600fc7308 */ /* 0x000fe20000000800 */
[----:B------:R-:W-:Y:S01]  /*8670*/  FMUL.FTZ R3, R2, c[0x0][0x2d0] ;  /* 0x0000b40002037a20 */ /* 0x000fe20000410000 */
[----:B------:R-:W0:Y:S01]  /*8680*/  LDGDEPBAR ;  /* 0x00000000000079af */ /* 0x000e220000000000 */
[----:B------:R-:W-:Y:S01]  /*8690*/  FMUL.FTZ R0, R0, c[0x0][0x2d0] ;  /* 0x0000b40000007a20 */ /* 0x000fe20000410000 */
[----:B----4-:R-:W-:Y:S01]  /*86a0*/  F2FP.BF16.PACK_AB R187, R243, R245 ;  /* 0x000000f5f3bb723e */ /* 0x010fe200000010ff */
[--C-:B------:R-:W-:Y:S02]  /*86b0*/  FFMA.FTZ R14, R14, c[0x0][0x2d0], -R3.reuse ;  /* 0x0000b4000e0e7a23 */ /* 0x100fe40000010803 */
[--C-:B------:R-:W-:Y:S02]  /*86c0*/  FFMA.FTZ R15, R15, c[0x0][0x2d0], -R3.reuse ;  /* 0x0000b4000f0f7a23 */ /* 0x100fe40000010803 */
[--C-:B------:R-:W-:Y:S01]  /*86d0*/  FFMA.FTZ R10, R10, c[0x0][0x2d0], -R3.reuse ;  /* 0x0000b4000a0a7a23 */ /* 0x100fe20000010803 */
[----:B------:R-:W4:Y:S01]  /*86e0*/  MUFU.EX2 R0, R0 ;  /* 0x0000000000007308 */ /* 0x000f220000000800 */
[----:B------:R-:W-:Y:S02]  /*86f0*/  FFMA.FTZ R11, R11, c[0x0][0x2d0], -R3 ;  /* 0x0000b4000b0b7a23 */ /* 0x000fe40000010803 */
[C---:B--2---:R-:W-:Y:S01]  /*8700*/  FMUL.FTZ R4, R174.reuse, R184 ;  /* 0x000000b8ae047220 */ /* 0x044fe20000410000 */
[----:B------:R-:W-:Y:S01]  /*8710*/  F2FP.BF16.PACK_AB R184, R241, R217 ;  /* 0x000000d9f1b8723e */ /* 0x000fe200000010ff */
[----:B------:R-:W-:Y:S01]  /*8720*/  FMUL.FTZ R5, R174, R185 ;  /* 0x000000b9ae057220 */ /* 0x000fe20000410000 */
[----:B------:R-:W-:Y:S01]  /*8730*/  F2FP.BF16.PACK_AB R185, R247, R215 ;  /* 0x000000d7f7b9723e */ /* 0x000fe200000010ff */
[--C-:B------:R-:W-:Y:S02]  /*8740*/  FFMA.FTZ R37, R37, c[0x0][0x2d0], -R208.reuse ;  /* 0x0000b40025257a23 */ /* 0x100fe400000108d0 */
[--C-:B------:R-:W-:Y:S01]  /*8750*/  FFMA.FTZ R48, R48, c[0x0][0x2d0], -R208.reuse ;  /* 0x0000b40030307a23 */ /* 0x100fe200000108d0 */
[----:B------:R4:W-:Y:S01]  /*8760*/  MUFU.EX2 R219, R14 ;  /* 0x0000000e00db7308 */ /* 0x0009e20000000800 */
[----:B------:R-:W-:Y:S02]  /*8770*/  FFMA.FTZ R49, R49, c[0x0][0x2d0], -R208 ;  /* 0x0000b40031317a23 */ /* 0x000fe400000108d0 */
[--C-:B------:R-:W-:Y:S02]  /*8780*/  FFMA.FTZ R40, R40, c[0x0][0x2d0], -R209.reuse ;  /* 0x0000b40028287a23 */ /* 0x100fe400000108d1 */
[----:B------:R-:W-:Y:S02]  /*8790*/  FFMA.FTZ R41, R41, c[0x0][0x2d0], -R209 ;  /* 0x0000b40029297a23 */ /* 0x000fe400000108d1 */
[--C-:B------:R-:W-:Y:S02]  /*87a0*/  FFMA.FTZ R42, R42, c[0x0][0x2d0], -R3.reuse ;  /* 0x0000b4002a2a7a23 */ /* 0x100fe40000010803 */
[----:B------:R-:W-:Y:S01]  /*87b0*/  FFMA.FTZ R43, R43, c[0x0][0x2d0], -R3 ;  /* 0x0000b4002b2b7a23 */ /* 0x000fe20000010803 */
[----:B------:R2:W-:Y:S01]  /*87c0*/  MUFU.EX2 R240, R15 ;  /* 0x0000000f00f07308 */ /* 0x0005e20000000800 */
[--C-:B------:R-:W-:Y:S02]  /*87d0*/  FFMA.FTZ R50, R50, c[0x0][0x2d0], -R210.reuse ;  /* 0x0000b40032327a23 */ /* 0x100fe400000108d2 */
[--C-:B------:R-:W-:Y:S01]  /*87e0*/  FFMA.FTZ R51, R51, c[0x0][0x2d0], -R210.reuse ;  /* 0x0000b40033337a23 */ /* 0x100fe200000108d2 */
[-C--:B---3--:R-:W-:Y:S05]  /*87f0*/  HMMA.16816.F32.BF16 R4, R184, R204.reuse, R4 ;  /* 0x000000ccb804723c */ /* 0x088fea0000041804 */
[C---:B-1----:R-:W-:Y:S01]  /*8800*/  FMUL.FTZ R8, R173.reuse, R180 ;  /* 0x000000b4ad087220 */ /* 0x042fe20000410000 */
[----:B------:R1:W-:Y:S01]  /*8810*/  MUFU.EX2 R211, R10 ;  /* 0x0000000a00d37308 */ /* 0x0003e20000000800 */
[----:B------:R-:W-:Y:S01]  /*8820*/  F2FP.BF16.PACK_AB R180, R214, R213 ;  /* 0x000000d5d6b4723e */ /* 0x000fe200000010ff */
[C---:B------:R-:W-:Y:S04]  /*8830*/  FMUL.FTZ R9, R173.reuse, R181 ;  /* 0x000000b5ad097220 */ /* 0x040fe80000410000 */
[----:B----4-:R-:W-:Y:S02]  /*8840*/  FMUL.FTZ R14, R0, R190 ;  /* 0x000000be000e7220 */ /* 0x010fe40000410000 */
[----:B------:R-:W-:Y:S01]  /*8850*/  FMUL.FTZ R19, R172, R195 ;  /* 0x000000c3ac137220 */ /* 0x000fe20000410000 */
[----:B------:R-:W-:Y:S01]  /*8860*/  MOV R195, R245 ;  /* 0x000000f500c37202 */ /* 0x000fe20000000f00 */
[----:B------:R-:W3:Y:S01]  /*8870*/  MUFU.EX2 R218, R11 ;  /* 0x0000000b00da7308 */ /* 0x000ee20000000800 */
[C---:B------:R-:W-:Y:S02]  /*8880*/  FMUL.FTZ R74, R0.reuse, R74 ;  /* 0x0000004a004a7220 */ /* 0x040fe40000410000 */
[C---:B------:R-:W-:Y:S02]  /*8890*/  FMUL.FTZ R75, R0.reuse, R75 ;  /* 0x0000004b004b7220 */ /* 0x040fe40000410000 */
[C---:B--2---:R-:W-:Y:S02]  /*88a0*/  FMUL.FTZ R15, R0.reuse, R191 ;  /* 0x000000bf000f7220 */ /* 0x044fe40000410000 */
[----:B------:R-:W2:Y:S01]  /*88b0*/  LDSM.16.MT88.4 R188, [R221+0x100] ;  /* 0x00010000ddbc783b */ /* 0x000ea20000004200 */
[C---:B------:R-:W-:Y:S02]  /*88c0*/  FMUL.FTZ R78, R0.reuse, R78 ;  /* 0x0000004e004e7220 */ /* 0x040fe40000410000 */
[C---:B------:R-:W-:Y:S01]  /*88d0*/  FMUL.FTZ R79, R0.reuse, R79 ;  /* 0x0000004f004f7220 */ /* 0x040fe20000410000 */
[----:B------:R4:W5:Y:S01]  /*88e0*/  MUFU.EX2 R178, R20 ;  /* 0x0000001400b27308 */ /* 0x0009620000000800 */
[C---:B------:R-:W-:Y:S02]  /*88f0*/  FMUL.FTZ R90, R0.reuse, R90 ;  /* 0x0000005a005a7220 */ /* 0x040fe40000410000 */
[----:B-1----:R-:W-:Y:S01]  /*8900*/  FMUL.FTZ R10, R0, R182 ;  /* 0x000000b6000a7220 */ /* 0x002fe20000410000 */
[----:B------:R-:W-:Y:S01]  /*8910*/  F2FP.BF16.PACK_AB R182, R242, R212 ;  /* 0x000000d4f2b6723e */ /* 0x000fe200000010ff */
[C---:B------:R-:W-:Y:S02]  /*8920*/  FMUL.FTZ R91, R0.reuse, R91 ;  /* 0x0000005b005b7220 */ /* 0x040fe40000410000 */
[C---:B------:R-:W-:Y:S02]  /*8930*/  FMUL.FTZ R94, R0.reuse, R94 ;  /* 0x0000005e005e7220 */ /* 0x040fe40000410000 */
[----:B------:R-:W-:Y:S01]  /*8940*/  FMUL.FTZ R95, R0, R95 ;  /* 0x0000005f005f7220 */ /* 0x000fe20000410000 */
[----:B------:R-:W-:Y:S01]  /*8950*/  MUFU.EX2 R245, R50 ;  /* 0x0000003200f57308 */ /* 0x000fe20000000800 */
[----:B------:R-:W-:Y:S01]  /*8960*/  FMUL.FTZ R105, R173, R105 ;  /* 0x00000069ad697220 */ /* 0x000fe20000410000 */
[----:B---3--:R-:W-:Y:S01]  /*8970*/  F2FP.BF16.PACK_AB R181, R218, R211 ;  /* 0x000000d3dab5723e */ /* 0x008fe200000010ff */
[----:B------:R-:W-:Y:S01]  /*8980*/  FMUL.FTZ R11, R0, R183 ;  /* 0x000000b7000b7220 */ /* 0x000fe20000410000 */
[----:B------:R-:W-:Y:S01]  /*8990*/  F2FP.BF16.PACK_AB R183, R240, R219 ;  /* 0x000000dbf0b7723e */ /* 0x000fe200000010ff */
[--C-:B------:R-:W-:Y:S02]  /*89a0*/  FFMA.FTZ R44, R44, c[0x0][0x2d0], -R209.reuse ;  /* 0x0000b4002c2c7a23 */ /* 0x100fe400000108d1 */
[----:B------:R-:W-:Y:S03]  /*89b0*/  FFMA.FTZ R45, R45, c[0x0][0x2d0], -R209 ;  /* 0x0000b4002d2d7a23 */ /* 0x000fe600000108d1 */
[----:B------:R-:W-:Y:S01]  /*89c0*/  MUFU.EX2 R246, R51 ;  /* 0x0000003300f67308 */ /* 0x000fe20000000800 */
[--C-:B------:R-:W-:Y:S01]  /*89d0*/  FFMA.FTZ R46, R46, c[0x0][0x2d0], -R3.reuse ;  /* 0x0000b4002e2e7a23 */ /* 0x100fe20000010803 */
[C---:B------:R-:W-:Y:S04]  /*89e0*/  HMMA.16816.F32.BF16 R8, R180.reuse, R204, R8 ;  /* 0x000000ccb408723c */ /* 0x040fe80000041808 */
[----:B------:R-:W-:Y:S02]  /*89f0*/  FFMA.FTZ R47, R47, c[0x0][0x2d0], -R3 ;  /* 0x0000b4002f2f7a23 */ /* 0x000fe40000010803 */
[--C-:B------:R-:W-:Y:S02]  /*8a00*/  FFMA.FTZ R54, R54, c[0x0][0x2d0], -R210.reuse ;  /* 0x0000b40036367a23 */ /* 0x100fe400000108d2 */
[-C--:B------:R-:W-:Y:S01]  /*8a10*/  HMMA.16816.F32.BF16 R12, R180, R206.reuse, R12 ;  /* 0x000000ceb40c723c */ /* 0x080fe2000004180c */
[----:B------:R1:W-:Y:S03]  /*8a20*/  MUFU.EX2 R204, R21 ;  /* 0x0000001500cc7308 */ /* 0x0003e60000000800 */
[----:B------:R-:W-:Y:S02]  /*8a30*/  FFMA.FTZ R55, R55, c[0x0][0x2d0], -R210 ;  /* 0x0000b40037377a23 */ /* 0x000fe400000108d2 */
[--C-:B------:R-:W-:Y:S02]  /*8a40*/  FFMA.FTZ R56, R56, c[0x0][0x2d0], -R209.reuse ;  /* 0x0000b40038387a23 */ /* 0x100fe400000108d1 */
[C---:B------:R-:W-:Y:S04]  /*8a50*/  HMMA.16816.F32.BF16 R16, R184.reuse, R206, R16 ;  /* 0x000000ceb810723c */ /* 0x040fe80000041810 */
[----:B------:R-:W-:Y:S02]  /*8a60*/  FFMA.FTZ R57, R57, c[0x0][0x2d0], -R209 ;  /* 0x0000b40039397a23 */ /* 0x000fe400000108d1 */
[--C-:B------:R-:W-:Y:S01]  /*8a70*/  FFMA.FTZ R58, R58, c[0x0][0x2d0], -R3.reuse ;  /* 0x0000b4003a3a7a23 */ /* 0x100fe20000010803 */
[----:B------:R-:W-:Y:S01]  /*8a80*/  MOV R207, R212 ;  /* 0x000000d400cf7202 */ /* 0x000fe20000000f00 */
[-C--:B--2---:R-:W-:Y:S04]  /*8a90*/  HMMA.16816.F32.BF16 R68, R184, R188.reuse, R68 ;  /* 0x000000bcb844723c */ /* 0x084fe80000041844 */
[----:B------:R-:W-:Y:S01]  /*8aa0*/  FFMA.FTZ R212, R52, c[0x0][0x2d0], -R208 ;  /* 0x0000b40034d47a23 */ /* 0x000fe200000108d0 */
[----:B------:R-:W-:Y:S01]  /*8ab0*/  MOV R206, R244 ;  /* 0x000000f400ce7202 */ /* 0x000fe20000000f00 */
[----:B------:R-:W2:Y:S01]  /*8ac0*/  LDL.LU R52, [R1+0xc] ;  /* 0x00000c0001347983 */ /* 0x000ea20000300800 */
[----:B------:R-:W-:Y:S01]  /*8ad0*/  MUFU.EX2 R244, R45 ;  /* 0x0000002d00f47308 */ /* 0x000fe20000000800 */
[C---:B------:R-:W-:Y:S04]  /*8ae0*/  HMMA.16816.F32.BF16 R72, R180.reuse, R188, R72 ;  /* 0x000000bcb448723c */ /* 0x040fe80000041848 */
[----:B------:R-:W-:Y:S02]  /*8af0*/  FFMA.FTZ R59, R59, c[0x0][0x2d0], -R3 ;  /* 0x0000b4003b3b7a23 */ /* 0x000fe40000010803 */
[C---:B------:R-:W-:Y:S02]  /*8b00*/  FMUL.FTZ R106, R0.reuse, R106 ;  /* 0x0000006a006a7220 */ /* 0x040fe40000410000 */
[-C--:B------:R-:W-:Y:S01]  /*8b10*/  HMMA.16816.F32.BF16 R76, R180, R190.reuse, R76 ;  /* 0x000000beb44c723c */ /* 0x080fe2000004184c */
[----:B------:R-:W-:Y:S03]  /*8b20*/  MUFU.EX2 R212, R212 ;  /* 0x000000d400d47308 */ /* 0x000fe60000000800 */
[C---:B------:R-:W-:Y:S02]  /*8b30*/  FMUL.FTZ R107, R0.reuse, R107 ;  /* 0x0000006b006b7220 */ /* 0x040fe40000410000 */
[C---:B------:R-:W-:Y:S02]  /*8b40*/  FMUL.FTZ R108, R173.reuse, R108 ;  /* 0x0000006cad6c7220 */ /* 0x040fe40000410000 */
[C---:B------:R-:W-:Y:S01]  /*8b50*/  HMMA.16816.F32.BF16 R80, R184.reuse, R190, R80 ;  /* 0x000000beb850723c */ /* 0x040fe20000041850 */
[----:B------:R-:W3:Y:S03]  /*8b60*/  LDSM.16.MT88.4 R188, [R223+0x100] ;  /* 0x00010000dfbc783b */ /* 0x000ee60000004200 */
[C---:B------:R-:W-:Y:S02]  /*8b70*/  FMUL.FTZ R109, R173.reuse, R109 ;  /* 0x0000006dad6d7220 */ /* 0x040fe40000410000 */
[C---:B------:R-:W-:Y:S02]  /*8b80*/  FMUL.FTZ R110, R0.reuse, R110 ;  /* 0x0000006e006e7220 */ /* 0x040fe40000410000 */
[----:B------:R-:W-:Y:S04]  /*8b90*/  FMUL.FTZ R111, R0, R111 ;  /* 0x0000006f006f7220 */ /* 0x000fe80000410000 */
[C---:B------:R-:W-:Y:S02]  /*8ba0*/  FMUL.FTZ R114, R172.reuse, R114 ;  /* 0x00000072ac727220 */ /* 0x040fe40000410000 */
[C---:B------:R-:W-:Y:S02]  /*8bb0*/  FMUL.FTZ R115, R172.reuse, R115 ;  /* 0x00000073ac737220 */ /* 0x040fe40000410000 */
[C---:B------:R-:W-:Y:S02]  /*8bc0*/  FMUL.FTZ R118, R172.reuse, R118 ;  /* 0x00000076ac767220 */ /* 0x040fe40000410000 */
[----:B------:R-:W-:Y:S02]  /*8bd0*/  FMUL.FTZ R119, R172, R119 ;  /* 0x00000077ac777220 */ /* 0x000fe40000410000 */
[C---:B------:R-:W-:Y:S02]  /*8be0*/  FMUL.FTZ R120, R173.reuse, R120 ;  /* 0x00000078ad787220 */ /* 0x040fe40000410000 */
[C---:B------:R-:W-:Y:S02]  /*8bf0*/  FMUL.FTZ R121, R173.reuse, R121 ;  /* 0x00000079ad797220 */ /* 0x040fe40000410000 */
[C---:B------:R-:W-:Y:S02]  /*8c00*/  FMUL.FTZ R122, R0.reuse, R122 ;  /* 0x0000007a007a7220 */ /* 0x040fe40000410000 */
[C---:B------:R-:W-:Y:S02]  /*8c10*/  FMUL.FTZ R123, R0.reuse, R123 ;  /* 0x0000007b007b7220 */ /* 0x040fe40000410000 */
[C---:B------:R-:W-:Y:S02]  /*8c20*/  FMUL.FTZ R124, R173.reuse, R124 ;  /* 0x0000007cad7c7220 */ /* 0x040fe40000410000 */
[C---:B------:R-:W-:Y:S02]  /*8c30*/  FMUL.FTZ R125, R173.reuse, R125 ;  /* 0x0000007dad7d7220 */ /* 0x040fe40000410000 */
[C---:B------:R-:W-:Y:S02]  /*8c40*/  FMUL.FTZ R126, R0.reuse, R126 ;  /* 0x0000007e007e7220 */ /* 0x040fe40000410000 */
[----:B------:R-:W-:Y:S02]  /*8c50*/  FMUL.FTZ R127, R0, R127 ;  /* 0x0000007f007f7220 */ /* 0x000fe40000410000 */
[C---:B------:R-:W-:Y:S02]  /*8c60*/  FMUL.FTZ R130, R172.reuse, R130 ;  /* 0x00000082ac827220 */ /* 0x040fe40000410000 */
[C---:B------:R-:W-:Y:S02]  /*8c70*/  FMUL.FTZ R131, R172.reuse, R131 ;  /* 0x00000083ac837220 */ /* 0x040fe40000410000 */
[C---:B------:R-:W-:Y:S01]  /*8c80*/  FMUL.FTZ R134, R172.reuse, R134 ;  /* 0x00000086ac867220 */ /* 0x040fe20000410000 */
[-C--:B---3--:R-:W-:Y:S03]  /*8c90*/  HMMA.16816.F32.BF16 R84, R184, R188.reuse, R84 ;  /* 0x000000bcb854723c */ /* 0x088fe60000041854 */
[----:B------:R-:W-:Y:S02]  /*8ca0*/  FMUL.FTZ R135, R172, R135 ;  /* 0x00000087ac877220 */ /* 0x000fe40000410000 */
[C---:B------:R-:W-:Y:S02]  /*8cb0*/  FMUL.FTZ R136, R173.reuse, R136 ;  /* 0x00000088ad887220 */ /* 0x040fe40000410000 */
[C---:B------:R-:W-:Y:S01]  /*8cc0*/  FMUL.FTZ R137, R173.reuse, R137 ;  /* 0x00000089ad897220 */ /* 0x040fe20000410000 */
[C---:B------:R-:W-:Y:S04]  /*8cd0*/  HMMA.16816.F32.BF16 R88, R180.reuse, R188, R88 ;  /* 0x000000bcb458723c */ /* 0x040fe80000041858 */
[C---:B------:R-:W-:Y:S02]  /*8ce0*/  FMUL.FTZ R138, R0.reuse, R138 ;  /* 0x0000008a008a7220 */ /* 0x040fe40000410000 */
[C---:B------:R-:W-:Y:S02]  /*8cf0*/  FMUL.FTZ R139, R0.reuse, R139 ;  /* 0x0000008b008b7220 */ /* 0x040fe40000410000 */
[-C--:B------:R-:W-:Y:S04]  /*8d00*/  HMMA.16816.F32.BF16 R92, R180, R190.reuse, R92 ;  /* 0x000000beb45c723c */ /* 0x080fe8000004185c */
[C---:B------:R-:W-:Y:S02]  /*8d10*/  FMUL.FTZ R140, R173.reuse, R140 ;  /* 0x0000008cad8c7220 */ /* 0x040fe40000410000 */
[C---:B------:R-:W-:Y:S02]  /*8d20*/  FMUL.FTZ R141, R173.reuse, R141 ;  /* 0x0000008dad8d7220 */ /* 0x040fe40000410000 */
[C---:B------:R-:W-:Y:S01]  /*8d30*/  HMMA.16816.F32.BF16 R96, R184.reuse, R190, R96 ;  /* 0x000000beb860723c */ /* 0x040fe20000041860 */
[----:B------:R-:W3:Y:S03]  /*8d40*/  LDSM.16.MT88.4 R188, [R222+0x100] ;  /* 0x00010000debc783b */ /* 0x000ee60000004200 */
[C---:B------:R-:W-:Y:S02]  /*8d50*/  FMUL.FTZ R142, R0.reuse, R142 ;  /* 0x0000008e008e7220 */ /* 0x040fe40000410000 */
[----:B------:R-:W-:Y:S02]  /*8d60*/  FMUL.FTZ R143, R0, R143 ;  /* 0x0000008f008f7220 */ /* 0x000fe40000410000 */
[C---:B------:R-:W-:Y:S04]  /*8d70*/  FMUL.FTZ R146, R172.reuse, R146 ;  /* 0x00000092ac927220 */ /* 0x040fe80000410000 */
        /* <DEDUP_REMOVED lines=12> */
[----:B------:R-:W-:Y:S02]  /*8e40*/  FMUL.FTZ R161, R174, R161 ;  /* 0x000000a1aea17220 */ /* 0x000fe40000410000 */
[C---:B------:R-:W-:Y:S02]  /*8e50*/  FMUL.FTZ R162, R172.reuse, R162 ;  /* 0x000000a2aca27220 */ /* 0x040fe40000410000 */
[----:B------:R-:W-:Y:S01]  /*8e60*/  FMUL.FTZ R163, R172, R163 ;  /* 0x000000a3aca37220 */ /* 0x000fe20000410000 */
[-C--:B---3--:R-:W-:Y:S03]  /*8e70*/  HMMA.16816.F32.BF16 R100, R184, R188.reuse, R100 ;  /* 0x000000bcb864723c */ /* 0x088fe60000041864 */
[C---:B----4-:R-:W-:Y:S02]  /*8e80*/  FMUL.FTZ R20, R174.reuse, R196 ;  /* 0x000000c4ae147220 */ /* 0x050fe40000410000 */
[----:B-1----:R-:W-:Y:S02]  /*8e90*/  FMUL.FTZ R21, R174, R197 ;  /* 0x000000c5ae157220 */ /* 0x002fe40000410000 */
        /* <DEDUP_REMOVED lines=10> */
[--C-:B------:R-:W-:Y:S02]  /*8f40*/  FFMA.FTZ R28, R28, c[0x0][0x2d0], -R209.reuse ;  /* 0x0000b4001c1c7a23 */ /* 0x100fe400000108d1 */
[----:B------:R-:W-:Y:S02]  /*8f50*/  FFMA.FTZ R29, R29, c[0x0][0x2d0], -R209 ;  /* 0x0000b4001d1d7a23 */ /* 0x000fe400000108d1 */
[----:B------:R-:W-:Y:S02]  /*8f60*/  MUFU.EX2 R199, R28 ;  /* 0x0000001c00c77308 */ /* 0x000fe40000000800 */
[--C-:B------:R-:W-:Y:S02]  /*8f70*/  FFMA.FTZ R30, R30, c[0x0][0x2d0], -R3.reuse ;  /* 0x0000b4001e1e7a23 */ /* 0x100fe40000010803 */
[----:B------:R-:W-:Y:S02]  /*8f80*/  FFMA.FTZ R31, R31, c[0x0][0x2d0], -R3 ;  /* 0x0000b4001f1f7a23 */ /* 0x000fe40000010803 */
[C---:B------:R-:W-:Y:S02]  /*8f90*/  FMUL.FTZ R168, R174.reuse, R168 ;  /* 0x000000a8aea87220 */ /* 0x040fe40000410000 */
[----:B------:R-:W-:Y:S02]  /*8fa0*/  FMUL.FTZ R169, R174, R169 ;  /* 0x000000a9aea97220 */ /* 0x000fe40000410000 */
[C---:B------:R-:W-:Y:S01]  /*8fb0*/  FMUL.FTZ R170, R172.reuse, R170 ;  /* 0x000000aaacaa7220 */ /* 0x040fe20000410000 */
[----:B------:R-:W3:Y:S01]  /*8fc0*/  MUFU.EX2 R198, R29 ;  /* 0x0000001d00c67308 */ /* 0x000ee20000000800 */
[----:B------:R-:W-:Y:S02]  /*8fd0*/  FMUL.FTZ R171, R172, R171 ;  /* 0x000000abacab7220 */ /* 0x000fe40000410000 */
[--C-:B------:R-:W-:Y:S02]  /*8fe0*/  FFMA.FTZ R38, R38, c[0x0][0x2d0], -R210.reuse ;  /* 0x0000b40026267a23 */ /* 0x100fe400000108d2 */
[----:B------:R-:W-:Y:S02]  /*8ff0*/  FFMA.FTZ R39, R39, c[0x0][0x2d0], -R210 ;  /* 0x0000b40027277a23 */ /* 0x000fe400000108d2 */
[--C-:B------:R-:W-:Y:S01]  /*9000*/  FFMA.FTZ R214, R53, c[0x0][0x2d0], -R208.reuse ;  /* 0x0000b40035d67a23 */ /* 0x100fe200000108d0 */
[----:B-----5:R-:W-:Y:S01]  /*9010*/  MOV R53, R178 ;  /* 0x000000b200357202 */ /* 0x020fe20000000f00 */
[--C-:B------:R-:W-:Y:S01]  /*9020*/  FFMA.FTZ R32, R32, c[0x0][0x2d0], -R208.reuse ;  /* 0x0000b40020207a23 */ /* 0x100fe200000108d0 */
[----:B------:R3:W-:Y:S01]  /*9030*/  MUFU.EX2 R197, R30 ;  /* 0x0000001e00c57308 */ /* 0x0007e20000000800 */
[----:B------:R-:W-:Y:S02]  /*9040*/  FFMA.FTZ R33, R33, c[0x0][0x2d0], -R208 ;  /* 0x0000b40021217a23 */ /* 0x000fe400000108d0 */
[--C-:B------:R-:W-:Y:S02]  /*9050*/  FFMA.FTZ R34, R34, c[0x0][0x2d0], -R210.reuse ;  /* 0x0000b40022227a23 */ /* 0x100fe400000108d2 */
[----:B------:R-:W-:Y:S02]  /*9060*/  FFMA.FTZ R35, R35, c[0x0][0x2d0], -R210 ;  /* 0x0000b40023237a23 */ /* 0x000fe400000108d2 */
[--C-:B------:R-:W-:Y:S02]  /*9070*/  FFMA.FTZ R24, R24, c[0x0][0x2d0], -R209.reuse ;  /* 0x0000b40018187a23 */ /* 0x100fe400000108d1 */
[----:B------:R-:W-:Y:S01]  /*9080*/  FFMA.FTZ R25, R25, c[0x0][0x2d0], -R209 ;  /* 0x0000b40019197a23 */ /* 0x000fe200000108d1 */
[-C--:B-1----:R-:W-:Y:S01]  /*9090*/  HMMA.16816.F32.BF16 R116, R184, R188.reuse, R116 ;  /* 0x000000bcb874723c */ /* 0x082fe20000041874 */
[----:B------:R1:W-:Y:S02]  /*90a0*/  MUFU.EX2 R248, R32 ;  /* 0x0000002000f87308 */ /* 0x0003e40000000800 */
[--C-:B------:R-:W-:Y:S02]  /*90b0*/  FFMA.FTZ R26, R26, c[0x0][0x2d0], -R3.reuse ;  /* 0x0000b4001a1a7a23 */ /* 0x100fe40000010803 */
[----:B------:R-:W-:Y:S02]  /*90c0*/  FFMA.FTZ R27, R27, c[0x0][0x2d0], -R3 ;  /* 0x0000b4001b1b7a23 */ /* 0x000fe40000010803 */
[----:B------:R-:W-:Y:S01]  /*90d0*/  FFMA.FTZ R36, R36, c[0x0][0x2d0], -R208 ;  /* 0x0000b40024247a23 */ /* 0x000fe200000108d0 */
[C---:B------:R-:W-:Y:S03]  /*90e0*/  HMMA.16816.F32.BF16 R120, R180.reuse, R188, R120 ;  /* 0x000000bcb478723c */ /* 0x040fe60000041878 */
[----:B------:R4:W-:Y:S01]  /*90f0*/  MUFU.EX2 R250, R33 ;  /* 0x0000002100fa7308 */ /* 0x0009e20000000800 */
[--C-:B------:R-:W-:Y:S01]  /*9100*/  FFMA.FTZ R66, R66, c[0x0][0x2d0], -R210.reuse ;  /* 0x0000b40042427a23 */ /* 0x100fe200000108d2 */
[----:B---3--:R-:W-:Y:S01]  /*9110*/  F2FP.BF16.PACK_AB R30, R198, R199 ;  /* 0x000000c7c61e723e */ /* 0x008fe200000010ff */
[----:B------:R-:W-:Y:S02]  /*9120*/  FFMA.FTZ R210, R67, c[0x0][0x2d0], -R210 ;  /* 0x0000b40043d27a23 */ /* 0x000fe400000108d2 */
[-C--:B------:R-:W-:Y:S04]  /*9130*/  HMMA.16816.F32.BF16 R124, R180, R190.reuse, R124 ;  /* 0x000000beb47c723c */ /* 0x080fe8000004187c */
[----:B------:R-:W-:Y:S01]  /*9140*/  MOV R67, R195 ;  /* 0x000000c300437202 */ /* 0x000fe20000000f00 */
[----:B------:R3:W-:Y:S01]  /*9150*/  MUFU.EX2 R205, R35 ;  /* 0x0000002300cd7308 */ /* 0x0007e20000000800 */
[--C-:B------:R-:W-:Y:S02]  /*9160*/  FFMA.FTZ R60, R60, c[0x0][0x2d0], -R209.reuse ;  /* 0x0000b4003c3c7a23 */ /* 0x100fe400000108d1 */
[C---:B------:R-:W-:Y:S01]  /*9170*/  HMMA.16816.F32.BF16 R128, R184.reuse, R190, R128 ;  /* 0x000000beb880723c */ /* 0x040fe20000041880 */
[----:B------:R-:W5:Y:S03]  /*9180*/  LDSM.16.MT88.4 R188, [R221+0x2100] ;  /* 0x00210000ddbc783b */ /* 0x000f660000004200 */
[----:B-1----:R-:W-:Y:S02]  /*9190*/  FMUL.FTZ R32, R173, R200 ;  /* 0x000000c8ad207220 */ /* 0x002fe40000410000 */
[----:B------:R-:W-:Y:S01]  /*91a0*/  FFMA.FTZ R209, R61, c[0x0][0x2d0], -R209 ;  /* 0x0000b4003dd17a23 */ /* 0x000fe200000108d1 */
[----:B------:R-:W-:Y:S01]  /*91b0*/  MUFU.EX2 R200, R42 ;  /* 0x0000002a00c87308 */ /* 0x000fe20000000800 */
[--C-:B------:R-:W-:Y:S04]  /*91c0*/  FFMA.FTZ R61, R62, c[0x0][0x2d0], -R3.reuse ;  /* 0x0000b4003e3d7a23 */ /* 0x100fe80000010803 */
[----:B----4-:R-:W-:Y:S02]  /*91d0*/  FMUL.FTZ R33, R173, R201 ;  /* 0x000000c9ad217220 */ /* 0x010fe40000410000 */
[----:B------:R-:W-:Y:S03]  /*91e0*/  FFMA.FTZ R3, R63, c[0x0][0x2d0], -R3 ;  /* 0x0000b4003f037a23 */ /* 0x000fe60000010803 */
[----:B------:R-:W-:Y:S01]  /*91f0*/  MUFU.EX2 R63, R58 ;  /* 0x0000003a003f7308 */ /* 0x000fe20000000800 */
[C---:B---3--:R-:W-:Y:S09]  /*9200*/  FMUL.FTZ R35, R0.reuse, R203 ;  /* 0x000000cb00237220 */ /* 0x048ff20000410000 */
[----:B------:R-:W-:Y:S10]  /*9210*/  MUFU.EX2 R62, R59 ;  /* 0x0000003b003e7308 */ /* 0x000ff40000000800 */
[----:B------:R-:W-:Y:S01]  /*9220*/  MUFU.EX2 R251, R24 ;  /* 0x0000001800fb7308 */ /* 0x000fe20000000800 */
[-C--:B-----5:R-:W-:Y:S09]  /*9230*/  HMMA.16816.F32.BF16 R132, R184, R188.reuse, R132 ;  /* 0x000000bcb884723c */ /* 0x0a0ff20000041884 */
[----:B------:R-:W-:Y:S01]  /*9240*/  MUFU.EX2 R196, R27 ;  /* 0x0000001b00c47308 */ /* 0x000fe20000000800 */
[C---:B------:R-:W-:Y:S08]  /*9250*/  HMMA.16816.F32.BF16 R136, R180.reuse, R188, R136 ;  /* 0x000000bcb488723c */ /* 0x040ff00000041888 */
[-C--:B------:R-:W-:Y:S01]  /*9260*/  HMMA.16816.F32.BF16 R140, R180, R190.reuse, R140 ;  /* 0x000000beb48c723c */ /* 0x080fe2000004188c */
[----:B------:R-:W1:Y:S07]  /*9270*/  MUFU.EX2 R201, R31 ;  /* 0x0000001f00c97308 */ /* 0x000e6e0000000800 */
[C---:B------:R-:W-:Y:S01]  /*9280*/  HMMA.16816.F32.BF16 R144, R184.reuse, R190, R144 ;  /* 0x000000beb890723c */ /* 0x040fe20000041890 */
[----:B------:R-:W3:Y:S02]  /*9290*/  LDSM.16.MT88.4 R188, [R223+0x2100] ;  /* 0x00210000dfbc783b */ /* 0x000ee40000004200 */
[----:B------:R-:W-:Y:S10]  /*92a0*/  MUFU.EX2 R203, R38 ;  /* 0x0000002600cb7308 */ /* 0x000ff40000000800 */
[----:B------:R-:W-:Y:S01]  /*92b0*/  MUFU.EX2 R210, R210 ;  /* 0x000000d200d27308 */ /* 0x000fe20000000800 */
[----:B-1----:R-:W-:Y:S01]  /*92c0*/  F2FP.BF16.PACK_AB R31, R201, R197 ;  /* 0x000000c5c91f723e */ /* 0x002fe200000010ff */
[C---:B--2---:R-:W-:Y:S08]  /*92d0*/  FFMA.FTZ R52, R0.reuse, R52, R211 ;  /* 0x0000003400347223 */ /* 0x044ff000000100d3 */
[----:B------:R-:W-:Y:S10]  /*92e0*/  MUFU.EX2 R209, R209 ;  /* 0x000000d100d17308 */ /* 0x000ff40000000800 */
[----:B------:R-:W-:Y:S01]  /*92f0*/  MUFU.EX2 R211, R54 ;  /* 0x0000003600d37308 */ /* 0x000fe20000000800 */
[-C--:B---3--:R-:W-:Y:S09]  /*9300*/  HMMA.16816.F32.BF16 R148, R184, R188.reuse, R148 ;  /* 0x000000bcb894723c */ /* 0x088ff20000041894 */
[----:B------:R1:W2:Y:S01]  /*9310*/  MUFU.EX2 R249, R34 ;  /* 0x0000002200f97308 */ /* 0x0002a20000000800 */
[C---:B------:R-:W-:Y:S09]  /*9320*/  HMMA.16816.F32.BF16 R152, R180.reuse, R188, R152 ;  /* 0x000000bcb498723c */ /* 0x040ff20000041898 */
[----:B------:R3:W4:Y:S01]  /*9330*/  MUFU.EX2 R216, R25 ;  /* 0x0000001900d87308 */ /* 0x0007220000000800 */
[-C--:B------:R-:W-:Y:S09]  /*9340*/  HMMA.16816.F32.BF16 R156, R180, R190.reuse, R156 ;  /* 0x000000beb49c723c */ /* 0x080ff2000004189c */
[----:B------:R-:W-:Y:S01]  /*9350*/  MUFU.EX2 R214, R214 ;  /* 0x000000d600d67308 */ /* 0x000fe20000000800 */
[C---:B------:R-:W-:Y:S01]  /*9360*/  HMMA.16816.F32.BF16 R160, R184.reuse, R190, R160 ;  /* 0x000000beb8a0723c */ /* 0x040fe200000418a0 */
[----:B------:R-:W5:Y:S03]  /*9370*/  LDSM.16.MT88.4 R188, [R222+0x2100] ;  /* 0x00210000debc783b */ /* 0x000f660000004200 */
[----:B-1----:R-:W-:Y:S05]  /*9380*/  FMUL.FTZ R34, R0, R202 ;  /* 0x000000ca00227220 */ /* 0x002fea0000410000 */
[----:B------:R-:W-:Y:S10]  /*9390*/  MUFU.EX2 R202, R40 ;  /* 0x0000002800ca7308 */ /* 0x000ff40000000800 */
[----:B------:R-:W-:Y:S01]  /*93a0*/  MUFU.EX2 R61, R61 ;  /* 0x0000003d003d7308 */ /* 0x000fe20000000800 */
[-C--:B-----5:R-:W-:Y:S08]  /*93b0*/  HMMA.16816.F32.BF16 R20, R184, R188.reuse, R20 ;  /* 0x000000bcb814723c */ /* 0x0a0ff00000041814 */
[C---:B------:R-:W-:Y:S01]  /*93c0*/  HMMA.16816.F32.BF16 R32, R180.reuse, R188, R32 ;  /* 0x000000bcb420723c */ /* 0x040fe20000041820 */
[----:B------:R1:W5:Y:S06]  /*93d0*/  MUFU.EX2 R188, R26 ;  /* 0x0000001a00bc7308 */ /* 0x00036c0000000800 */
[----:B------:R-:W-:Y:S01]  /*93e0*/  MOV R189, R192 ;  /* 0x000000c000bd7202 */ /* 0x000fe20000000f00 */
[-C--:B------:R-:W-:Y:S01]  /*93f0*/  HMMA.16816.F32.BF16 R164, R180, R190.reuse, R164 ;  /* 0x000000beb4a4723c */ /* 0x080fe200000418a4 */
[----:B------:R-:W5:Y:S03]  /*9400*/  LDSM.16.MT88.4 R180, [R220+0x900] ;  /* 0x00090000dcb4783b */ /* 0x000f660000004200 */
[----:B------:R-:W-:Y:S02]  /*9410*/  MOV R192, R247 ;  /* 0x000000f700c07202 */ /* 0x000fe40000000f00 */
[----:B------:R-:W-:Y:S01]  /*9420*/  MUFU.EX2 R247, R49 ;  /* 0x0000003100f77308 */ /* 0x000fe20000000800 */
[----:B---3--:R-:W-:Y:S01]  /*9430*/  F2FP.BF16.PACK_AB R25, R189, R252 ;  /* 0x000000fcbd19723e */ /* 0x008fe200000010ff */
[----:B------:R-:W-:Y:S04]  /*9440*/  HMMA.16816.F32.BF16 R168, R184, R190, R168 ;  /* 0x000000beb8a8723c */ /* 0x000fe800000418a8 */
[----:B------:R-:W-:Y:S03]  /*9450*/  MOV R0, R192 ;  /* 0x000000c000007202 */ /* 0x000fe60000000f00 */
[----:B------:R-:W-:Y:S02]  /*9460*/  MOV R184, R204 ;  /* 0x000000cc00b87202 */ /* 0x000fe40000000f00 */
[----:B------:R-:W-:Y:S01]  /*9470*/  MOV R185, R205 ;  /* 0x000000cd00b97202 */ /* 0x000fe20000000f00 */
[----:B------:R-:W-:Y:S02]  /*9480*/  MUFU.EX2 R204, R46 ;  /* 0x0000002e00cc7308 */ /* 0x000fe40000000800 */
[----:B------:R-:W-:Y:S02]  /*9490*/  MOV R186, R250 ;  /* 0x000000fa00ba7202 */ /* 0x000fe40000000f00 */
[----:B--2---:R-:W-:Y:S02]  /*94a0*/  MOV R187, R249 ;  /* 0x000000f900bb7202 */ /* 0x004fe40000000f00 */
[----:B------:R-:W-:Y:S02]  /*94b0*/  MOV R190, R248 ;  /* 0x000000f800be7202 */ /* 0x000fe40000000f00 */
[----:B------:R-:W-:Y:S02]  /*94c0*/  F2FP.BF16.PACK_AB R24, R184, R178 ;  /* 0x000000b2b818723e */ /* 0x000fe400000010ff */
[----:B-1----:R-:W-:Y:S01]  /*94d0*/  F2FP.BF16.PACK_AB R26, R186, R190 ;  /* 0x000000beba1a723e */ /* 0x002fe200000010ff */
[----:B------:R1:W-:Y:S01]  /*94e0*/  MUFU.EX2 R250, R37 ;  /* 0x0000002500fa7308 */ /* 0x0003e20000000800 */
[----:B------:R-:W-:Y:S02]  /*94f0*/  F2FP.BF16.PACK_AB R27, R185, R187 ;  /* 0x000000bbb91b723e */ /* 0x000fe400000010ff */
[----:B----4-:R-:W-:Y:S01]  /*9500*/  MOV R191, R216 ;  /* 0x000000d800bf7202 */ /* 0x010fe20000000f00 */
[--C-:B------:R-:W-:Y:S01]  /*9510*/  FFMA.FTZ R216, R64, c[0x0][0x2d0], -R208.reuse ;  /* 0x0000b40040d87a23 */ /* 0x100fe200000108d0 */
[----:B-----5:R-:W-:Y:S01]  /*9520*/  F2FP.BF16.PACK_AB R29, R196, R188 ;  /* 0x000000bcc41d723e */ /* 0x020fe200000010ff */
[----:B------:R-:W-:Y:S01]  /*9530*/  FFMA.FTZ R208, R65, c[0x0][0x2d0], -R208 ;  /* 0x0000b40041d07a23 */ /* 0x000fe200000108d0 */
[----:B------:R-:W-:Y:S02]  /*9540*/  F2FP.BF16.PACK_AB R28, R191, R251 ;  /* 0x000000fbbf1c723e */ /* 0x000fe400000010ff */
[----:B------:R-:W-:Y:S01]  /*9550*/  MOV R64, R242 ;  /* 0x000000f200407202 */ /* 0x000fe20000000f00 */
[----:B------:R2:W-:Y:S01]  /*9560*/  MUFU.EX2 R248, R48 ;  /* 0x0000003000f87308 */ /* 0x0005e20000000800 */
[----:B------:R-:W-:Y:S01]  /*9570*/  MOV R65, R243 ;  /* 0x000000f300417202 */ /* 0x000fe20000000f00 */
[-C--:B------:R-:W-:Y:S08]  /*9580*/  HMMA.16816.F32.BF16 R4, R24, R180.reuse, R4 ;  /* 0x000000b41804723c */ /* 0x080ff00000041804 */
[C---:B------:R-:W-:Y:S01]  /*9590*/  HMMA.16816.F32.BF16 R8, R28.reuse, R180, R8 ;  /* 0x000000b41c08723c */ /* 0x040fe20000041808 */
[----:B------:R-:W-:Y:S01]  /*95a0*/  MUFU.EX2 R178, R43 ;  /* 0x0000002b00b27308 */ /* 0x000fe20000000800 */
[----:B-1----:R-:W3:Y:S06]  /*95b0*/  LDL.LU R37, [R1+0x10] ;  /* 0x0000100001257983 */ /* 0x002eec0000300800 */
[-C--:B------:R-:W-:Y:S03]  /*95c0*/  HMMA.16816.F32.BF16 R12, R28, R182.reuse, R12 ;  /* 0x000000b61c0c723c */ /* 0x080fe6000004180c */
[----:B------:R-:W1:Y:S01]  /*95d0*/  MUFU.EX2 R242, R44 ;  /* 0x0000002c00f27308 */ /* 0x000e620000000800 */
[----:B--2---:R-:W2:Y:S04]  /*95e0*/  LDL.LU R48, [R1+0x8] ;  /* 0x0000080001307983 */ /* 0x004ea80000300800 */
[C---:B------:R-:W-:Y:S01]  /*95f0*/  HMMA.16816.F32.BF16 R16, R24.reuse, R182, R16 ;  /* 0x000000b61810723c */ /* 0x040fe20000041810 */
[----:B------:R-:W4:Y:S04]  /*9600*/  LDSM.16.MT88.4 R180, [R221+0x900] ;  /* 0x00090000ddb4783b */ /* 0x000f280000004200 */
[----:B------:R5:W5:Y:S04]  /*9610*/  MUFU.EX2 R205, R47 ;  /* 0x0000002f00cd7308 */ /* 0x000b680000000800 */
[----:B------:R-:W2:Y:S06]  /*9620*/  LDL.LU R49, [R1+0x4] ;  /* 0x0000040001317983 */ /* 0x000eac0000300800 */
[----:B------:R4:W-:Y:S01]  /*9630*/  MUFU.EX2 R243, R39 ;  /* 0x0000002700f37308 */ /* 0x0009e20000000800 */
[----:B-1----:R-:W-:Y:S09]  /*9640*/  F2FP.BF16.PACK_AB R38, R244, R242 ;  /* 0x000000f2f426723e */ /* 0x002ff200000010ff */
[----:B------:R1:W-:Y:S01]  /*9650*/  MUFU.EX2 R249, R36 ;  /* 0x0000002400f97308 */ /* 0x0003e20000000800 */
[----:B-----5:R-:W-:Y:S09]  /*9660*/  LDSM.16.MT88.4 R44, [R223+0x1100] ;  /* 0x00110000df2c783b */ /* 0x020ff20000004200 */
[----:B------:R-:W-:Y:S01]  /*9670*/  MUFU.EX2 R216, R216 ;  /* 0x000000d800d87308 */ /* 0x000fe20000000800 */
[----:B----4-:R-:W-:Y:S01]  /*9680*/  F2FP.BF16.PACK_AB R39, R205, R204 ;  /* 0x000000cccd27723e */ /* 0x010fe200000010ff */
[-C--:B------:R-:W-:Y:S03]  /*9690*/  HMMA.16816.F32.BF16 R68, R24, R180.reuse, R68 ;  /* 0x000000b41844723c */ /* 0x080fe60000041844 */
[----:B-1----:R-:W-:Y:S05]  /*96a0*/  MOV R36, R241 ;  /* 0x000000f100247202 */ /* 0x002fea0000000f00 */
[C---:B------:R-:W-:Y:S01]  /*96b0*/  HMMA.16816.F32.BF16 R72, R28.reuse, R180, R72 ;  /* 0x000000b41c48723c */ /* 0x040fe20000041848 */
[----:B------:R1:W4:Y:S07]  /*96c0*/  MUFU.EX2 R241, R41 ;  /* 0x0000002900f17308 */ /* 0x00032e0000000800 */
[-C--:B------:R-:W-:Y:S08]  /*96d0*/  HMMA.16816.F32.BF16 R76, R28, R182.reuse, R76 ;  /* 0x000000b61c4c723c */ /* 0x080ff0000004184c */
[C---:B------:R-:W-:Y:S01]  /*96e0*/  HMMA.16816.F32.BF16 R80, R24.reuse, R182, R80 ;  /* 0x000000b61850723c */ /* 0x040fe20000041850 */
[----:B------:R-:W5:Y:S08]  /*96f0*/  LDSM.16.MT88.4 R180, [R223+0x900] ;  /* 0x00090000dfb4783b */ /* 0x000f700000004200 */
[----:B-1----:R-:W-:Y:S01]  /*9700*/  LDSM.16.MT88.4 R40, [R221+0x1100] ;  /* 0x00110000dd28783b */ /* 0x002fe20000004200 */
[-C--:B-----5:R-:W-:Y:S08]  /*9710*/  HMMA.16816.F32.BF16 R84, R24, R180.reuse, R84 ;  /* 0x000000b41854723c */ /* 0x0a0ff00000041854 */
        /* <DEDUP_REMOVED lines=13> */
[----:B------:R-:W1:Y:S03]  /*97f0*/  LDSM.16.MT88.4 R180, [R221+0x2900] ;  /* 0x00290000ddb4783b */ /* 0x000e660000004200 */
[----:B---3--:R-:W-:Y:S01]  /*9800*/  FFMA.FTZ R173, R173, R37, R213 ;  /* 0x00000025adad7223 */ /* 0x008fe200000100d5 */
[----:B------:R-:W-:Y:S01]  /*9810*/  F2FP.BF16.PACK_AB R37, R178, R200 ;  /* 0x000000c8b225723e */ /* 0x000fe200000010ff */
[----:B------:R-:W-:Y:S01]  /*9820*/  MUFU.EX2 R213, R55 ;  /* 0x0000003700d57308 */ /* 0x000fe20000000800 */
[----:B--2---:R-:W-:Y:S09]  /*9830*/  FFMA.FTZ R172, R172, R48, R215 ;  /* 0x00000030acac7223 */ /* 0x004ff200000100d7 */
[----:B------:R-:W-:Y:S01]  /*9840*/  MUFU.EX2 R215, R66 ;  /* 0x0000004200d77308 */ /* 0x000fe20000000800 */
[-C--:B-1----:R-:W-:Y:S08]  /*9850*/  HMMA.16816.F32.BF16 R132, R24, R180.reuse, R132 ;  /* 0x000000b41884723c */ /* 0x082ff00000041884 */
[C---:B------:R-:W-:Y:S04]  /*9860*/  HMMA.16816.F32.BF16 R136, R28.reuse, R180, R136 ;  /* 0x000000b41c88723c */ /* 0x040fe80000041888 */
[----:B------:R-:W-:Y:S02]  /*9870*/  FFMA.FTZ R174, R174, R49, R217 ;  /* 0x00000031aeae7223 */ /* 0x000fe400000100d9 */
[----:B------:R-:W-:Y:S01]  /*9880*/  LDSM.16.MT88.4 R48, [R222+0x1100] ;  /* 0x00110000de30783b */ /* 0x000fe20000004200 */
[----:B------:R-:W-:Y:S01]  /*9890*/  MUFU.EX2 R217, R208 ;  /* 0x000000d000d97308 */ /* 0x000fe20000000800 */
[-C--:B------:R-:W-:Y:S04]  /*98a0*/  HMMA.16816.F32.BF16 R140, R28, R182.reuse, R140 ;  /* 0x000000b61c8c723c */ /* 0x080fe8000004188c */
[----:B------:R-:W-:Y:S01]  /*98b0*/  FADD.FTZ R174, R36, R174 ;  /* 0x000000ae24ae7221 */ /* 0x000fe20000010000 */
[----:B----4-:R-:W-:Y:S03]  /*98c0*/  F2FP.BF16.PACK_AB R36, R241, R202 ;  /* 0x000000caf124723e */ /* 0x010fe600000010ff */
[C---:B------:R-:W-:Y:S01]  /*98d0*/  HMMA.16816.F32.BF16 R144, R24.reuse, R182, R144 ;  /* 0x000000b61890723c */ /* 0x040fe20000041890 */
[----:B------:R-:W1:Y:S01]  /*98e0*/  LDSM.16.MT88.4 R180, [R223+0x2900] ;  /* 0x00290000dfb4783b */ /* 0x000e620000004200 */
[----:B------:R-:W-:Y:S06]  /*98f0*/  MUFU.EX2 R208, R56 ;  /* 0x0000003800d07308 */ /* 0x000fec0000000800 */
[-C--:B-1----:R-:W-:Y:S08]  /*9900*/  HMMA.16816.F32.BF16 R148, R24, R180.reuse, R148 ;  /* 0x000000b41894723c */ /* 0x082ff00000041894 */
[C---:B------:R-:W-:Y:S08]  /*9910*/  HMMA.16816.F32.BF16 R152, R28.reuse, R180, R152 ;  /* 0x000000b41c98723c */ /* 0x040ff00000041898 */
[-C--:B------:R-:W-:Y:S08]  /*9920*/  HMMA.16816.F32.BF16 R156, R28, R182.reuse, R156 ;  /* 0x000000b61c9c723c */ /* 0x080ff0000004189c */
[C---:B------:R-:W-:Y:S01]  /*9930*/  HMMA.16816.F32.BF16 R160, R24.reuse, R182, R160 ;  /* 0x000000b618a0723c */ /* 0x040fe200000418a0 */
[----:B------:R-:W1:Y:S07]  /*9940*/  LDSM.16.MT88.4 R180, [R222+0x2900] ;  /* 0x00290000deb4783b */ /* 0x000e6e0000004200 */
[-C--:B-1----:R-:W-:Y:S08]  /*9950*/  HMMA.16816.F32.BF16 R20, R24, R180.reuse, R20 ;  /* 0x000000b41814723c */ /* 0x082ff00000041814 */
[C---:B------:R-:W-:Y:S07]  /*9960*/  HMMA.16816.F32.BF16 R32, R28.reuse, R180, R32 ;  /* 0x000000b41c20723c */ /* 0x040fee0000041820 */
[----:B------:R-:W-:Y:S01]  /*9970*/  MOV R180, R207 ;  /* 0x000000cf00b47202 */ /* 0x000fe20000000f00 */
[-C--:B------:R-:W-:Y:S01]  /*9980*/  HMMA.16816.F32.BF16 R164, R28, R182.reuse, R164 ;  /* 0x000000b61ca4723c */ /* 0x080fe200000418a4 */
[----:B------:R-:W1:Y:S01]  /*9990*/  LDSM.16.MT88.4 R28, [R220+0x1100] ;  /* 0x00110000dc1c783b */ /* 0x000e620000004200 */
[----:B------:R2:W-:Y:S02]  /*99a0*/  MUFU.EX2 R207, R57 ;  /* 0x0000003900cf7308 */ /* 0x0005e40000000800 */
[----:B------:R-:W-:Y:S04]  /*99b0*/  MOV R181, R206 ;  /* 0x000000ce00b57202 */ /* 0x000fe80000000f00 */
[----:B------:R-:W-:Y:S04]  /*99c0*/  HMMA.16816.F32.BF16 R168, R24, R182, R168 ;  /* 0x000000b618a8723c */ /* 0x000fe800000418a8 */
[----:B------:R-:W-:Y:S03]  /*99d0*/  MUFU.EX2 R206, R60 ;  /* 0x0000003c00ce7308 */ /* 0x000fe60000000800 */
[----:B------:R-:W-:Y:S02]  /*99e0*/  F2FP.BF16.PACK_AB R24, R250, R249 ;  /* 0x000000f9fa18723e */ /* 0x000fe400000010ff */
[----:B------:R-:W-:Y:S03]  /*99f0*/  F2FP.BF16.PACK_AB R26, R247, R248 ;  /* 0x000000f8f71a723e */ /* 0x000fe600000010ff */
[----:B------:R-:W-:Y:S02]  /*9a00*/  F2FP.BF16.PACK_AB R25, R243, R203 ;  /* 0x000000cbf319723e */ /* 0x000fe400000010ff */
[----:B------:R-:W-:Y:S01]  /*9a10*/  F2FP.BF16.PACK_AB R27, R246, R245 ;  /* 0x000000f5f61b723e */ /* 0x000fe200000010ff */
[----:B------:R-:W3:Y:S01]  /*9a20*/  MUFU.EX2 R60, R3 ;  /* 0x00000003003c7308 */ /* 0x000ee20000000800 */
[----:B------:R-:W-:Y:S01]  /*9a30*/  MOV R183, R194 ;  /* 0x000000c200b77202 */ /* 0x000fe20000000f00 */
[----:B--2---:R-:W-:Y:S01]  /*9a40*/  LDSM.16.MT88.4 R56, [R223+0x3900] ;  /* 0x00390000df38783b */ /* 0x004fe20000004200 */
[----:B------:R-:W-:Y:S07]  /*9a50*/  MOV R182, R193 ;  /* 0x000000c100b67202 */ /* 0x000fee0000000f00 */
[----:B------:R-:W-:Y:S01]  /*9a60*/  LDSM.16.MT88.4 R192, [R220+0x1900] ;  /* 0x00190000dcc0783b */ /* 0x000fe20000004200 */
        /* <DEDUP_REMOVED lines=14> */
[----:B------:R-:W4:Y:S07]  /*9b50*/  LDSM.16.MT88.4 R44, [R223+0x3100] ;  /* 0x00310000df2c783b */ /* 0x000f2e0000004200 */
[-C--:B------:R-:W-:Y:S08]  /*9b60*/  HMMA.16816.F32.BF16 R100, R24, R48.reuse, R100 ;  /* 0x000000301864723c */ /* 0x080ff00000041864 */
[C---:B------:R-:W-:Y:S08]  /*9b70*/  HMMA.16816.F32.BF16 R104, R36.reuse, R48, R104 ;  /* 0x000000302468723c */ /* 0x040ff00000041868 */
[-C--:B------:R-:W-:Y:S08]  /*9b80*/  HMMA.16816.F32.BF16 R108, R36, R50.reuse, R108 ;  /* 0x00000032246c723c */ /* 0x080ff0000004186c */
[C---:B------:R-:W-:Y:S01]  /*9b90*/  HMMA.16816.F32.BF16 R112, R24.reuse, R50, R112 ;  /* 0x000000321870723c */ /* 0x040fe20000041870 */
[----:B------:R-:W5:Y:S07]  /*9ba0*/  LDSM.16.MT88.4 R48, [R222+0x3100] ;  /* 0x00310000de30783b */ /* 0x000f6e0000004200 */
[-C--:B-1----:R-:W-:Y:S08]  /*9bb0*/  HMMA.16816.F32.BF16 R116, R24, R28.reuse, R116 ;  /* 0x0000001c1874723c */ /* 0x082ff00000041874 */
[C---:B------:R-:W-:Y:S07]  /*9bc0*/  HMMA.16816.F32.BF16 R120, R36.reuse, R28, R120 ;  /* 0x0000001c2478723c */ /* 0x040fee0000041878 */
[----:B------:R-:W-:Y:S01]  /*9bd0*/  FADD.FTZ R29, R218, R52 ;  /* 0x00000034da1d7221 */ /* 0x000fe20000010000 */
[-C--:B------:R-:W-:Y:S04]  /*9be0*/  HMMA.16816.F32.BF16 R124, R36, R30.reuse, R124 ;  /* 0x0000001e247c723c */ /* 0x080fe8000004187c */
[----:B------:R-:W-:Y:S01]  /*9bf0*/  MOV R218, R187 ;  /* 0x000000bb00da7202 */ /* 0x000fe20000000f00 */
[----:B------:R-:W-:Y:S01]  /*9c00*/  FADD.FTZ R28, R0, R172 ;  /* 0x000000ac001c7221 */ /* 0x000fe20000010000 */
[----:B------:R-:W-:Y:S01]  /*9c10*/  MOV R172, R185 ;  /* 0x000000b900ac7202 */ /* 0x000fe20000000f00 */
[----:B------:R-:W-:Y:S01]  /*9c20*/  FADD.FTZ R0, R182, R173 ;  /* 0x000000adb6007221 */ /* 0x000fe20000010000 */
[C---:B------:R-:W-:Y:S04]  /*9c30*/  HMMA.16816.F32.BF16 R128, R24.reuse, R30, R128 ;  /* 0x0000001e1880723c */ /* 0x040fe80000041880 */
[----:B------:R-:W-:Y:S01]  /*9c40*/  MOV R173, R186 ;  /* 0x000000ba00ad7202 */ /* 0x000fe20000000f00 */
[----:B------:R-:W-:Y:S02]  /*9c50*/  FADD.FTZ R0, R180, R0 ;  /* 0x00000000b4007221 */ /* 0x000fe40000010000 */
[----:B------:R-:W-:Y:S01]  /*9c60*/  FADD.FTZ R30, R183, R174 ;  /* 0x000000aeb71e7221 */ /* 0x000fe20000010000 */
[-C--:B--2---:R-:W-:Y:S04]  /*9c70*/  HMMA.16816.F32.BF16 R132, R24, R40.reuse, R132 ;  /* 0x000000281884723c */ /* 0x084fe80000041884 */
[----:B------:R-:W-:Y:S01]  /*9c80*/  FADD.FTZ R30, R181, R30 ;  /* 0x0000001eb51e7221 */ /* 0x000fe20000010000 */
[----:B---3--:R-:W-:Y:S01]  /*9c90*/  F2FP.BF16.PACK_AB R31, R60, R61 ;  /* 0x0000003d3c1f723e */ /* 0x008fe200000010ff */
[----:B------:R-:W-:Y:S01]  /*9ca0*/  FADD.FTZ R3, R64, R0 ;  /* 0x0000000040037221 */ /* 0x000fe20000010000 */
[----:B------:R-:W-:Y:S01]  /*9cb0*/  MOV R174, R190 ;  /* 0x000000be00ae7202 */ /* 0x000fe20000000f00 */
[C---:B------:R-:W-:Y:S04]  /*9cc0*/  HMMA.16816.F32.BF16 R136, R36.reuse, R40, R136 ;  /* 0x000000282488723c */ /* 0x040fe80000041888 */
[----:B------:R-:W-:Y:S02]  /*9cd0*/  FADD.FTZ R30, R53, R30 ;  /* 0x0000001e351e7221 */ /* 0x000fe40000010000 */
[----:B------:R-:W-:Y:S01]  /*9ce0*/  LDSM.16.MT88.4 R52, [R221+0x3900] ;  /* 0x00390000dd34783b */ /* 0x000fe20000004200 */
[----:B------:R-:W-:Y:S01]  /*9cf0*/  FADD.FTZ R29, R219, R29 ;  /* 0x0000001ddb1d7221 */ /* 0x000fe20000010000 */
[-C--:B------:R-:W-:Y:S04]  /*9d00*/  HMMA.16816.F32.BF16 R140, R36, R42.reuse, R140 ;  /* 0x0000002a248c723c */ /* 0x080fe8000004188c */
[----:B------:R-:W-:Y:S01]  /*9d10*/  FADD.FTZ R64, R184, R30 ;  /* 0x0000001eb8407221 */ /* 0x000fe20000010000 */
[----:B------:R-:W-:Y:S01]  /*9d20*/  F2FP.BF16.PACK_AB R30, R209, R206 ;  /* 0x000000ced11e723e */ /* 0x000fe200000010ff */
[----:B------:R-:W-:Y:S01]  /*9d30*/  FADD.FTZ R0, R240, R29 ;  /* 0x0000001df0007221 */ /* 0x000fe20000010000 */
[----:B------:R-:W-:Y:S01]  /*9d40*/  F2FP.BF16.PACK_AB R29, R62, R63 ;  /* 0x0000003f3e1d723e */ /* 0x000fe200000010ff */
[C---:B------:R-:W-:Y:S01]  /*9d50*/  HMMA.16816.F32.BF16 R144, R24.reuse, R42, R144 ;  /* 0x0000002a1890723c */ /* 0x040fe20000041890 */
[----:B------:R-:W1:Y:S03]  /*9d60*/  LDSM.16.MT88.4 R40, [R221+0x1900] ;  /* 0x00190000dd28783b */ /* 0x000e660000004200 */
[----:B------:R-:W-:Y:S01]  /*9d70*/  FADD.FTZ R28, R67, R28 ;  /* 0x0000001c431c7221 */ /* 0x000fe20000010000 */
[----:B------:R-:W-:Y:S01]  /*9d80*/  MOV R219, R191 ;  /* 0x000000bf00db7202 */ /* 0x000fe20000000f00 */
[----:B------:R-:W-:Y:S01]  /*9d90*/  FADD.FTZ R66, R251, R3 ;  /* 0x00000003fb427221 */ /* 0x000fe20000010000 */
[----:B------:R-:W-:Y:S01]  /*9da0*/  MOV R240, R189 ;  /* 0x000000bd00f07202 */ /* 0x000fe20000000f00 */
[-C--:B----4-:R-:W-:Y:S04]  /*9db0*/  HMMA.16816.F32.BF16 R148, R24, R44.reuse, R148 ;  /* 0x0000002c1894723c */ /* 0x090fe80000041894 */
[----:B------:R-:W-:Y:S02]  /*9dc0*/  FADD.FTZ R28, R65, R28 ;  /* 0x0000001c411c7221 */ /* 0x000fe40000010000 */
[----:B------:R-:W-:Y:S02]  /*9dd0*/  FADD.FTZ R65, R188, R0 ;  /* 0x00000000bc417221 */ /* 0x000fe40000010000 */
[C---:B------:R-:W-:Y:S04]  /*9de0*/  HMMA.16816.F32.BF16 R152, R36.reuse, R44, R152 ;  /* 0x0000002c2498723c */ /* 0x040fe80000041898 */
[----:B------:R-:W-:Y:S01]  /*9df0*/  FADD.FTZ R67, R252, R28 ;  /* 0x0000001cfc437221 */ /* 0x000fe20000010000 */
[----:B------:R-:W-:Y:S01]  /*9e00*/  F2FP.BF16.PACK_AB R28, R207, R208 ;  /* 0x000000d0cf1c723e */ /* 0x000fe200000010ff */
[----:B------:R-:W-:Y:S02]  /*9e10*/  FADD.FTZ R0, R219, R66 ;  /* 0x00000042db007221 */ /* 0x000fe40000010000 */
[-C--:B------:R-:W-:Y:S04]  /*9e20*/  HMMA.16816.F32.BF16 R156, R36, R46.reuse, R156 ;  /* 0x0000002e249c723c */ /* 0x080fe8000004189c */
[----:B------:R-:W-:Y:S02]  /*9e30*/  FADD.FTZ R0, R199, R0 ;  /* 0x00000000c7007221 */ /* 0x000fe40000010000 */
[----:B------:R-:W-:Y:S02]  /*9e40*/  FADD.FTZ R3, R240, R67 ;  /* 0x00000043f0037221 */ /* 0x000fe40000010000 */
[C---:B------:R-:W-:Y:S01]  /*9e50*/  HMMA.16816.F32.BF16 R160, R24.reuse, R46, R160 ;  /* 0x0000002e18a0723c */ /* 0x040fe200000418a0 */
[----:B------:R-:W-:Y:S03]  /*9e60*/  LDSM.16.MT88.4 R44, [R222+0x1900] ;  /* 0x00190000de2c783b */ /* 0x000fe60000004200 */
[----:B------:R-:W-:Y:S04]  /*9e70*/  FADD.FTZ R3, R218, R3 ;  /* 0x00000003da037221 */ /* 0x000fe80000010000 */
[-C--:B-----5:R-:W-:Y:S08]  /*9e80*/  HMMA.16816.F32.BF16 R20, R24, R48.reuse, R20 ;  /* 0x000000301814723c */ /* 0x0a0ff00000041814 */
[C---:B------:R-:W-:Y:S08]  /*9e90*/  HMMA.16816.F32.BF16 R32, R36.reuse, R48, R32 ;  /* 0x000000302420723c */ /* 0x040ff00000041820 */
[-C--:B------:R-:W-:Y:S01]  /*9ea0*/  HMMA.16816.F32.BF16 R164, R36, R50.reuse, R164 ;  /* 0x0000003224a4723c */ /* 0x080fe200000418a4 */
[----:B------:R-:W2:Y:S07]  /*9eb0*/  LDSM.16.MT88.4 R36, [R223+0x1900] ;  /* 0x00190000df24783b */ /* 0x000eae0000004200 */
[----:B------:R-:W-:Y:S01]  /*9ec0*/  HMMA.16816.F32.BF16 R168, R24, R50, R168 ;  /* 0x0000003218a8723c */ /* 0x000fe200000418a8 */
[----:B------:R-:W3:Y:S06]  /*9ed0*/  LDSM.16.MT88.4 R48, [R220+0x3900] ;  /* 0x00390000dc30783b */ /* 0x000eec0000004200 */
[----:B------:R-:W-:Y:S02]  /*9ee0*/  F2FP.BF16.PACK_AB R24, R214, R212 ;  /* 0x000000d4d618723e */ /* 0x000fe400000010ff */
[----:B------:R-:W-:Y:S03]  /*9ef0*/  F2FP.BF16.PACK_AB R26, R217, R216 ;  /* 0x000000d8d91a723e */ /* 0x000fe600000010ff */
[----:B------:R-:W-:Y:S02]  /*9f00*/  F2FP.BF16.PACK_AB R25, R213, R211 ;  /* 0x000000d3d519723e */ /* 0x000fe400000010ff */
[----:B------:R-:W-:Y:S07]  /*9f10*/  F2FP.BF16.PACK_AB R27, R210, R215 ;  /* 0x000000d7d21b723e */ /* 0x000fee00000010ff */
[-C--:B------:R-:W-:Y:S01]  /*9f20*/  HMMA.16816.F32.BF16 R184, R24, R192.reuse, R4 ;  /* 0x000000c018b8723c */ /* 0x080fe20000041804 */
[----:B------:R-:W4:Y:S07]  /*9f30*/  LDSM.16.MT88.4 R4, [R222+0x3900] ;  /* 0x00390000de04783b */ /* 0x000f2e0000004200 */
[C---:B------:R-:W-:Y:S07]  /*9f40*/  HMMA.16816.F32.BF16 R180, R28.reuse, R192, R8 ;  /* 0x000000c01cb4723c */ /* 0x040fee0000041808 */
[----:B------:R-:W-:Y:S01]  /*9f50*/  FADD.FTZ R8, R174, R64 ;  /* 0x00000040ae087221 */ /* 0x000fe20000010000 */
[-C--:B------:R-:W-:Y:S04]  /*9f60*/  HMMA.16816.F32.BF16 R188, R28, R194.reuse, R12 ;  /* 0x000000c21cbc723c */ /* 0x080fe8000004180c */
[----:B------:R-:W-:Y:S02]  /*9f70*/  FADD.FTZ R9, R198, R0 ;  /* 0x00000000c6097221 */ /* 0x000fe40000010000 */
[----:B------:R-:W-:Y:S01]  /*9f80*/  FADD.FTZ R11, R173, R8 ;  /* 0x00000008ad0b7221 */ /* 0x000fe20000010000 */
[----:B------:R-:W-:Y:S01]  /*9f90*/  MOV R173, R175 ;  /* 0x000000af00ad7202 */ /* 0x000fe20000000f00 */
        /* <DEDUP_REMOVED lines=10> */
[----:B------:R-:W-:Y:S02]  /*a040*/  FADD.FTZ R11, R202, R9 ;  /* 0x00000009ca0b7221 */ /* 0x000fe40000010000 */
[----:B------:R-:W-:Y:S02]  /*a050*/  FADD.FTZ R10, R200, R8 ;  /* 0x00000008c80a7221 */ /* 0x000fe40000010000 */
[C---:B------:R-:W-:Y:S04]  /*a060*/  HMMA.16816.F32.BF16 R80, R24.reuse, R42, R80 ;  /* 0x0000002a1850723c */ /* 0x040fe80000041850 */
[----:B------:R-:W-:Y:S02]  /*a070*/  FADD.FTZ R9, R250, R3 ;  /* 0x00000003fa097221 */ /* 0x000fe40000010000 */
[----:B------:R-:W-:Y:S01]  /*a080*/  FADD.FTZ R3, R178, R10 ;  /* 0x0000000ab2037221 */ /* 0x000fe20000010000 */
[----:B------:R-:W-:Y:S01]  /*a090*/  MOV R178, R2 ;  /* 0x0000000200b27202 */ /* 0x000fe20000000f00 */
[-C--:B--2---:R-:W-:Y:S04]  /*a0a0*/  HMMA.16816.F32.BF16 R84, R24, R36.reuse, R84 ;  /* 0x000000241854723c */ /* 0x084fe80000041854 */
        /* <DEDUP_REMOVED lines=24> */
[-C--:B----4-:R-:W-:Y:S08]  /*a230*/  HMMA.16816.F32.BF16 R196, R24, R4.reuse, R20 ;  /* 0x0000000418c4723c */ /* 0x090ff00000041814 */
[C---:B------:R-:W-:Y:S07]  /*a240*/  HMMA.16816.F32.BF16 R200, R28.reuse, R4, R32 ;  /* 0x000000041cc8723c */ /* 0x040fee0000041820 */
[----:B------:R-:W-:Y:S01]  /*a250*/  FADD.FTZ R4, R241, R11 ;  /* 0x0000000bf1047221 */ /* 0x000fe20000010000 */
[-C--:B------:R-:W-:Y:S04]  /*a260*/  HMMA.16816.F32.BF16 R164, R28, R6.reuse, R164 ;  /* 0x000000061ca4723c */ /* 0x080fe800000418a4 */
        /* <DEDUP_REMOVED lines=17> */
[----:B------:R-:W-:Y:S01]  /*a380*/  STL [R1+0x4], R5 ;  /* 0x0000040501007387 */ /* 0x000fe20000100800 */
[----:B------:R-:W-:Y:S02]  /*a390*/  FADD.FTZ R3, R209, R3 ;  /* 0x00000003d1037221 */ /* 0x000fe40000010000 */
[----:B------:R-:W-:Y:S02]  /*a3a0*/  FADD.FTZ R4, R210, R4 ;  /* 0x00000004d2047221 */ /* 0x000fe40000010000 */
[----:B------:R-:W-:Y:S03]  /*a3b0*/  FADD.FTZ R0, R61, R7 ;  /* 0x000000073d007221 */ /* 0x000fe60000010000 */
[----:B------:R-:W-:Y:S01]  /*a3c0*/  STL [R1+0x8], R4 ;  /* 0x0000080401007387 */ /* 0x000fe20000100800 */
[----:B------:R-:W-:Y:S03]  /*a3d0*/  FADD.FTZ R0, R60, R0 ;  /* 0x000000003c007221 */ /* 0x000fe60000010000 */
[----:B------:R1:W-:Y:S04]  /*a3e0*/  STL [R1+0x10], R3 ;  /* 0x0000100301007387 */ /* 0x0003e80000100800 */
[----:B------:R2:W-:Y:S01]  /*a3f0*/  STL [R1+0xc], R0 ;  /* 0x00000c0001007387 */ /* 0x0005e20000100800 */
[----:B-1----:R-:W-:Y:S02]  /*a400*/  MOV R3, R176 ;  /* 0x000000b000037202 */ /* 0x002fe40000000f00 */
[----:B--2---:R-:W-:Y:S01]  /*a410*/  MOV R0, R177 ;  /* 0x000000b100007202 */ /* 0x004fe20000000f00 */
[----:B------:R-:W-:-:S05]  /*a420*/  @P1 BRA `(.L_x_690) ;  /* 0xffffc6c000001947 */ /* 0x000fca000383ffff */
.L_x_689:
[----:B-1----:R-:W2:Y:S04]  /*a430*/  LDL.LU R6, [R1+0x4] ;  /* 0x0000040001067983 */ /* 0x002ea80000300800 */
[----:B------:R-:W3:Y:S04]  /*a440*/  LDL.LU R4, [R1+0x8] ;  /* 0x0000080001047983 */ /* 0x000ee80000300800 */
[----:B------:R-:W4:Y:S04]  /*a450*/  LDL.LU R8, [R1+0x10] ;  /* 0x0000100001087983 */ /* 0x000f280000300800 */
[----:B------:R-:W4:Y:S01]  /*a460*/  LDL.LU R5, [R1+0xc] ;  /* 0x00000c0001057983 */ /* 0x000f220000300800 */
[----:B------:R-:W-:-:S02]  /*a470*/  MOV R62, 0xff800000 ;  /* 0xff800000003e7802 */ /* 0x000fc40000000f00 */
[----:B------:R-:W-:Y:S02]  /*a480*/  MOV R63, 0xff800000 ;  /* 0xff800000003f7802 */ /* 0x000fe40000000f00 */
[----:B------:R-:W-:Y:S02]  /*a490*/  MOV R64, 0xff800000 ;  /* 0xff80000000407802 */ /* 0x000fe40000000f00 */
[----:B------:R-:W-:Y:S02]  /*a4a0*/  MOV R65, 0xff800000 ;  /* 0xff80000000417802 */ /* 0x000fe40000000f00 */
[----:B------:R-:W-:Y:S01]  /*a4b0*/  PLOP3.LUT P0, PT, PT, PT, PT, 0x8, 0x0 ;  /* 0x000000000000781c */ /* 0x000fe20003f0e170 */
[----:B--2---:R-:W1:Y:S04]  /*a4c0*/  SHFL.BFLY PT, R11, R6, 0x2, 0x1f ;  /* 0x0c401f00060b7f89 */ /* 0x004e6800000e0000 */
[----:B---3--:R-:W2:Y:S04]  /*a4d0*/  SHFL.BFLY PT, R9, R4, 0x2, 0x1f ;  /* 0x0c401f0004097f89 */ /* 0x008ea800000e0000 */
[----:B----4-:R-:W3:Y:S01]  /*a4e0*/  SHFL.BFLY PT, R7, R8, 0x2, 0x1f ;  /* 0x0c401f0008077f89 */ /* 0x010ee200000e0000 */
[----:B-1----:R-:W-:-:S03]  /*a4f0*/  FADD.FTZ R11, R11, R6 ;  /* 0x000000060b0b7221 */ /* 0x002fc60000010000 */
[----:B------:R-:W1:Y:S01]  /*a500*/  SHFL.BFLY PT, R6, R5, 0x2, 0x1f ;  /* 0x0c401f0005067f89 */ /* 0x000e6200000e0000 */
[----:B--2---:R-:W-:-:S03]  /*a510*/  FADD.FTZ R9, R9, R4 ;  /* 0x0000000409097221 */ /* 0x004fc60000010000 */
[----:B------:R-:W2:Y:S01]  /*a520*/  SHFL.BFLY PT, R0, R11, 0x1, 0x1f ;  /* 0x0c201f000b007f89 */ /* 0x000ea200000e0000 */
[----:B---3--:R-:W-:-:S03]  /*a530*/  FADD.FTZ R7, R7, R8 ;  /* 0x0000000807077221 */ /* 0x008fc60000010000 */
[----:B------:R-:W3:Y:S04]  /*a540*/  SHFL.BFLY PT, R4, R9, 0x1, 0x1f ;  /* 0x0c201f0009047f89 */ /* 0x000ee800000e0000 */
[----:B------:R-:W4:Y:S01]  /*a550*/  SHFL.BFLY PT, R3, R7, 0x1, 0x1f ;  /* 0x0c201f0007037f89 */ /* 0x000f2200000e0000 */
[----:B-1----:R-:W-:Y:S02]  /*a560*/  FADD.FTZ R6, R6, R5 ;  /* 0x0000000506067221 */ /* 0x002fe40000010000 */
[----:B--2---:R-:W-:-:S03]  /*a570*/  FADD.FTZ R11, R11, R0 ;  /* 0x000000000b0b7221 */ /* 0x004fc60000010000 */
[----:B------:R-:W1:Y:S01]  /*a580*/  SHFL.BFLY PT, R5, R6, 0x1, 0x1f ;  /* 0x0c201f0006057f89 */ /* 0x000e6200000e0000 */
[----:B------:R-:W-:Y:S01]  /*a590*/  MOV R0, RZ ;  /* 0x000000ff00007202 */ /* 0x000fe20000000f00 */
[----:B---3--:R-:W-:Y:S01]  /*a5a0*/  FADD.FTZ R9, R9, R4 ;  /* 0x0000000409097221 */ /* 0x008fe20000010000 */
[----:B------:R-:W-:Y:S02]  /*a5b0*/  FSETP.NE.FTZ.AND P4, PT, R11, RZ, PT ;  /* 0x000000ff0b00720b */ /* 0x000fe40003f95000 */
[----:B------:R-:W-:Y:S01]  /*a5c0*/  MOV R4, RZ ;  /* 0x000000ff00047202 */ /* 0x000fe20000000f00 */
[----:B----4-:R-:W-:Y:S01]  /*a5d0*/  FADD.FTZ R7, R7, R3 ;  /* 0x0000000307077221 */ /* 0x010fe20000010000 */
[----:B------:R-:W-:Y:S02]  /*a5e0*/  FSETP.NE.FTZ.AND P3, PT, R9, RZ, PT ;  /* 0x000000ff0900720b */ /* 0x000fe40003f75000 */
[----:B------:R-:W-:Y:S02]  /*a5f0*/  MOV R3, RZ ;  /* 0x000000ff00037202 */ /* 0x000fe40000000f00 */
[----:B------:R-:W-:-:S05]  /*a600*/  FSETP.NE.FTZ.AND P2, PT, R7, RZ, PT ;  /* 0x000000ff0700720b */ /* 0x000fca0003f55000 */
[----:B------:R-:W2:Y:S01]  /*a610*/  @P4 MUFU.RCP R0, R11 ;  /* 0x0000000b00004308 */ /* 0x000ea20000001000 */
[----:B-1----:R-:W-:-:S07]  /*a620*/  FADD.FTZ R6, R5, R6 ;  /* 0x0000000605067221 */ /* 0x002fce0000010000 */
[----:B------:R-:W1:Y:S01]  /*a630*/  @P2 MUFU.RCP R3, R7 ;  /* 0x0000000700032308 */ /* 0x000e620000001000 */
[----:B------:R-:W-:Y:S01]  /*a640*/  FSETP.NE.FTZ.AND P1, PT, R6, RZ, PT ;  /* 0x000000ff0600720b */ /* 0x000fe20003f35000 */
[----:B--2---:R-:W-:-:S06]  /*a650*/  FMUL.FTZ R184, R0, R184 ;  /* 0x000000b800b87220 */ /* 0x004fcc0000410000 */
[----:B------:R-:W2:Y:S01]  /*a660*/  @P3 MUFU.RCP R4, R9 ;  /* 0x0000000900043308 */ /* 0x000ea20000001000 */
[C---:B------:R-:W-:Y:S02]  /*a670*/  FMUL.FTZ R58, R0.reuse, R185 ;  /* 0x000000b9003a7220 */ /* 0x040fe40000410000 */
[C---:B------:R-:W-:Y:S02]  /*a680*/  FMUL.FTZ R192, R0.reuse, R192 ;  /* 0x000000c000c07220 */ /* 0x040fe40000410000 */
[C---:B------:R-:W-:Y:S02]  /*a690*/  FMUL.FTZ R193, R0.reuse, R193 ;  /* 0x000000c100c17220 */ /* 0x040fe40000410000 */
[C---:B------:R-:W-:Y:S01]  /*a6a0*/  FMUL.FTZ R68, R0.reuse, R68 ;  /* 0x0000004400447220 */ /* 0x040fe20000410000 */
[----:B------:R-:W-:Y:S01]  /*a6b0*/  @P4 MUFU.LG2 R11, R11 ;  /* 0x0000000b000b4308 */ /* 0x000fe20000000c00 */
[C---:B------:R-:W-:Y:S01]  /*a6c0*/  FMUL.FTZ R52, R0.reuse, R69 ;  /* 0x0000004500347220 */ /* 0x040fe20000410000 */
[----:B------:R-:W-:Y:S01]  /*a6d0*/  @P1 MOV R8, 0x3f317218 ;  /* 0x3f31721800081802 */ /* 0x000fe20000000f00 */
[----:B------:R-:W-:-:S02]  /*a6e0*/  FMUL.FTZ R80, R0, R80 ;  /* 0x0000005000507220 */ /* 0x000fc40000410000 */
[C---:B------:R-:W-:Y:S02]  /*a6f0*/  FMUL.FTZ R81, R0.reuse, R81 ;  /* 0x0000005100517220 */ /* 0x040fe40000410000 */
[C---:B------:R-:W-:Y:S01]  /*a700*/  FMUL.FTZ R84, R0.reuse, R84 ;  /* 0x0000005400547220 */ /* 0x040fe20000410000 */
[----:B------:R-:W-:Y:S01]  /*a710*/  @P3 MUFU.LG2 R9, R9 ;  /* 0x0000000900093308 */ /* 0x000fe20000000c00 */
[C---:B------:R-:W-:Y:S02]  /*a720*/  FMUL.FTZ R50, R0.reuse, R85 ;  /* 0x0000005500327220 */ /* 0x040fe40000410000 */
[C---:B------:R-:W-:Y:S02]  /*a730*/  FMUL.FTZ R96, R0.reuse, R96 ;  /* 0x0000006000607220 */ /* 0x040fe40000410000 */
[C---:B------:R-:W-:Y:S02]  /*a740*/  FMUL.FTZ R46, R0.reuse, R97 ;  /* 0x00000061002e7220 */ /* 0x040fe40000410000 */
[C---:B------:R-:W-:Y:S01]  /*a750*/  FMUL.FTZ R100, R0.reuse, R100 ;  /* 0x0000006400647220 */ /* 0x040fe20000410000 */
[----:B------:R-:W-:Y:S01]  /*a760*/  @P2 MUFU.LG2 R7, R7 ;  /* 0x0000000700072308 */ /* 0x000fe20000000c00 */
        /* <DEDUP_REMOVED lines=18> */
[----:B------:R-:W-:Y:S01]  /*a890*/  FMUL.FTZ R169, R0, R169 ;  /* 0x000000a900a97220 */ /* 0x000fe20000410000 */
[----:B------:R-:W-:Y:S01]  /*a8a0*/  MOV R0, RZ ;  /* 0x000000ff00007202 */ /* 0x000fe20000000f00 */
[----:B-1----:R-:W-:-:S02]  /*a8b0*/  FMUL.FTZ R180, R3, R180 ;  /* 0x000000b403b47220 */ /* 0x002fc40000410000 */
[C---:B------:R-:W-:Y:S02]  /*a8c0*/  FMUL.FTZ R59, R3.reuse, R181 ;  /* 0x000000b5033b7220 */ /* 0x040fe40000410000 */
[C---:B------:R-:W-:Y:S01]  /*a8d0*/  FMUL.FTZ R188, R3.reuse, R188 ;  /* 0x000000bc03bc7220 */ /* 0x040fe20000410000 */
[----:B------:R-:W1:Y:S01]  /*a8e0*/  @P1 MUFU.RCP R0, R6 ;  /* 0x0000000600001308 */ /* 0x000e620000001000 */
[C---:B------:R-:W-:Y:S02]  /*a8f0*/  FMUL.FTZ R56, R3.reuse, R189 ;  /* 0x000000bd03387220 */ /* 0x040fe40000410000 */
[C---:B------:R-:W-:Y:S02]  /*a900*/  FMUL.FTZ R72, R3.reuse, R72 ;  /* 0x0000004803487220 */ /* 0x040fe40000410000 */
[C---:B------:R-:W-:Y:S02]  /*a910*/  FMUL.FTZ R55, R3.reuse, R73 ;  /* 0x0000004903377220 */ /* 0x040fe40000410000 */
[C---:B------:R-:W-:Y:S01]  /*a920*/  FMUL.FTZ R76, R3.reuse, R76 ;  /* 0x0000004c034c7220 */ /* 0x040fe20000410000 */
[----:B------:R-:W3:Y:S01]  /*a930*/  @P1 MUFU.LG2 R6, R6 ;  /* 0x0000000600061308 */ /* 0x000ee20000000c00 */
        /* <DEDUP_REMOVED lines=25> */
[----:B------:R-:W-:Y:S01]  /*aad0*/  @P3 MOV R3, 0x3f317218 ;  /* 0x3f31721800033802 */ /* 0x000fe20000000f00 */
[----:B--2---:R-:W-:-:S02]  /*aae0*/  FMUL.FTZ R186, R4, R186 ;  /* 0x000000ba04ba7220 */ /* 0x004fc40000410000 */
        /* <DEDUP_REMOVED lines=32> */
[C---:B-1----:R-:W-:Y:S02]  /*acf0*/  FMUL.FTZ R182, R0.reuse, R182 ;  /* 0x000000b600b67220 */ /* 0x042fe40000410000 */
        /* <DEDUP_REMOVED lines=31> */
[----:B------:R-:W-:Y:S01]  /*aef0*/  @P2 MOV R0, 0x3f317218 ;  /* 0x3f31721800002802 */ /* 0x000fe20000000f00 */
[----:B------:R-:W-:Y:S02]  /*af00*/  @P3 FMUL.FTZ R5, R3, c[0x0][0x2d0] ;  /* 0x0000b40003053a20 */ /* 0x000fe40000410000 */
[----:B------:R-:W-:Y:S02]  /*af10*/  @P4 FMUL.FTZ R10, R4, c[0x0][0x2d0] ;  /* 0x0000b400040a4a20 */ /* 0x000fe40000410000 */
[----:B------:R-:W-:-:S02]  /*af20*/  @P2 FMUL.FTZ R3, R0, c[0x0][0x2d0] ;  /* 0x0000b40000032a20 */ /* 0x000fc40000410000 */
[----:B------:R-:W-:Y:S02]  /*af30*/  @P4 FMUL.FTZ R11, R11, 0.69314718246459960938 ;  /* 0x3f3172180b0b4820 */ /* 0x000fe40000410000 */
[----:B------:R-:W-:Y:S02]  /*af40*/  @P3 FMUL.FTZ R9, R9, 0.69314718246459960938 ;  /* 0x3f31721809093820 */ /* 0x000fe40000410000 */
[----:B------:R-:W-:Y:S02]  /*af50*/  @P2 FMUL.FTZ R7, R7, 0.69314718246459960938 ;  /* 0x3f31721807072820 */ /* 0x000fe40000410000 */
[----:B---3--:R-:W-:Y:S02]  /*af60*/  @P1 FMUL.FTZ R4, R6, 0.69314718246459960938 ;  /* 0x3f31721806041820 */ /* 0x008fe40000410000 */
[----:B------:R-:W-:Y:S02]  /*af70*/  @P1 FMUL.FTZ R0, R8, c[0x0][0x2d0] ;  /* 0x0000b40008001a20 */ /* 0x000fe40000410000 */
[----:B------:R-:W-:-:S02]  /*af80*/  @P4 FFMA.FTZ R62, R10, R177, R11 ;  /* 0x000000b10a3e4223 */ /* 0x000fc4000001000b */
[----:B------:R-:W-:Y:S02]  /*af90*/  @P3 FFMA.FTZ R63, R5, R176, R9 ;  /* 0x000000b0053f3223 */ /* 0x000fe40000010009 */
[----:B-----5:R-:W-:Y:S02]  /*afa0*/  @P2 FFMA.FTZ R64, R3, R175, R7 ;  /* 0x000000af03402223 */ /* 0x020fe40000010007 */
[----:B------:R-:W-:Y:S02]  /*afb0*/  @P1 FFMA.FTZ R65, R0, R2, R4 ;  /* 0x0000000200411223 */ /* 0x000fe40000010004 */
.L_x_673:
[----:B------:R-:W-:Y:S05]  /*afc0*/  @P0 BRA `(.L_x_691) ;  /* 0x00001c6000000947 */ /* 0x000fea0003800000 */
[----:B------:R-:W2:Y:S01]  /*afd0*/  LDL R69, [R1+0x40] ;  /* 0x0000400001457983 */ /* 0x000ea20000100800 */
[----:B------:R-:W-:Y:S02]  /*afe0*/  F2FP.BF16.PACK_AB R58, R58, R184 ;  /* 0x000000b83a3a723e */ /* 0x000fe400000010ff */
[----:B------:R-:W-:Y:S01]  /*aff0*/  F2FP.BF16.PACK_AB R57, R57, R186 ;  /* 0x000000ba3939723e */ /* 0x000fe200000010ff */
[----:B------:R-:W1:Y:S01]  /*b000*/  S2R R67, SR_TID.X ;  /* 0x0000000000437919 */ /* 0x000e620000002100 */
        /* <DEDUP_REMOVED lines=12> */
[----:B-1----:R-:W-:Y:S02]  /*b0d0*/  SHF.R.S32.HI R66, RZ, 0x1f, R67 ;  /* 0x0000001fff427819 */ /* 0x002fe40000011443 */
[----:B------:R-:W-:-:S02]  /*b0e0*/  F2FP.BF16.PACK_AB R54, R54, R76 ;  /* 0x0000004c3636723e */ /* 0x000fc400000010ff */
[CC--:B------:R-:W-:Y:S02]  /*b0f0*/  LEA.HI R2, R66.reuse, R67.reuse, RZ, 0x2 ;  /* 0x0000004342027211 */ /* 0x0c0fe400078f10ff */
[----:B------:R-:W-:Y:S02]  /*b100*/  LEA.HI R61, R66, R67, RZ, 0x5 ;  /* 0x00000043423d7211 */ /* 0x000fe400078f28ff */
[--C-:B------:R-:W-:Y:S02]  /*b110*/  SHF.R.S32.HI R4, RZ, 0x2, R2.reuse ;  /* 0x00000002ff047819 */ /* 0x100fe40000011402 */
[----:B------:R-:W-:Y:S02]  /*b120*/  SHF.R.S32.HI R0, RZ, 0x1f, R2 ;  /* 0x0000001fff007819 */ /* 0x000fe40000011402 */
[----:B------:R-:W-:Y:S02]  /*b130*/  SHF.R.S32.HI R60, RZ, 0x5, R61 ;  /* 0x00000005ff3c7819 */ /* 0x000fe4000001143d */
[----:B------:R-:W-:-:S02]  /*b140*/  LEA.HI R0, R0, R4, RZ, 0x3 ;  /* 0x0000000400007211 */ /* 0x000fc400078f18ff */
[----:B------:R-:W-:Y:S02]  /*b150*/  F2FP.BF16.PACK_AB R78, R79, R78 ;  /* 0x0000004e4f4e723e */ /* 0x000fe400000010ff */
        /* <DEDUP_REMOVED lines=21> */
[----:B------:R-:W-:Y:S01]  /*b2b0*/  BAR.SYNC.DEFER_BLOCKING 0x1, 0x80 ;  /* 0x0042000000007b1d */ /* 0x000fe20000010000 */
[----:B------:R-:W-:Y:S02]  /*b2c0*/  F2FP.BF16.PACK_AB R47, R47, R92 ;  /* 0x0000005c2f2f723e */ /* 0x000fe400000010ff */
[----:B------:R-:W-:Y:S02]  /*b2d0*/  F2FP.BF16.PACK_AB R94, R95, R94 ;  /* 0x0000005e5f5e723e */ /* 0x000fe400000010ff */
[C---:B------:R-:W-:Y:S02]  /*b2e0*/  IADD3 R3, R0.reuse, 0x80, RZ ;  /* 0x0000008000037810 */ /* 0x040fe40007ffe0ff */
[C---:B------:R-:W-:Y:S02]  /*b2f0*/  IADD3 R2, R0.reuse, 0x70, RZ ;  /* 0x0000007000027810 */ /* 0x040fe40007ffe0ff */
[----:B------:R-:W-:Y:S01]  /*b300*/  @P0 IADD3 R2, R3, 0x10, RZ ;  /* 0x0000001003020810 */ /* 0x000fe20007ffe0ff */
[----:B------:R-:W-:Y:S01]  /*b310*/  IMAD.IADD R3, R0, 0x1, R4 ;  /* 0x0000000100037824 */ /* 0x000fe200078e0204 */
[----:B------:R-:W-:-:S02]  /*b320*/  F2FP.BF16.PACK_AB R45, R45, R100 ;  /* 0x000000642d2d723e */ /* 0x000fc400000010ff */
[----:B------:R-:W-:Y:S01]  /*b330*/  F2FP.BF16.PACK_AB R44, R44, R102 ;  /* 0x000000662c2c723e */ /* 0x000fe200000010ff */
[----:B------:R-:W-:Y:S01]  /*b340*/  IMAD.IADD R4, R4, 0x1, R2 ;  /* 0x0000000104047824 */ /* 0x000fe200078e0202 */
[----:B------:R-:W-:Y:S02]  /*b350*/  F2FP.BF16.PACK_AB R42, R42, R112 ;  /* 0x000000702a2a723e */ /* 0x000fe400000010ff */
[----:B------:R-:W-:Y:S02]  /*b360*/  F2FP.BF16.PACK_AB R41, R41, R114 ;  /* 0x000000722929723e */ /* 0x000fe400000010ff */
[----:B------:R-:W-:Y:S02]  /*b370*/  F2FP.BF16.PACK_AB R43, R43, R104 ;  /* 0x000000682b2b723e */ /* 0x000fe400000010ff */
[----:B------:R-:W-:Y:S02]  /*b380*/  F2FP.BF16.PACK_AB R106, R107, R106 ;  /* 0x0000006a6b6a723e */ /* 0x000fe400000010ff */
[----:B------:R-:W-:Y:S01]  /*b390*/  F2FP.BF16.PACK_AB R40, R40, R108 ;  /* 0x0000006c2828723e */ /* 0x000fe200000010ff */
[----:B------:R-:W-:Y:S01]  /*b3a0*/  STS [R0+0x80], R58 ;  /* 0x0000803a00007388 */ /* 0x000fe20000000800 */
[----:B------:R-:W-:-:S02]  /*b3b0*/  F2FP.BF16.PACK_AB R110, R111, R110 ;  /* 0x0000006e6f6e723e */ /* 0x000fc400000010ff */
[----:B------:R-:W-:Y:S01]  /*b3c0*/  F2FP.BF16.PACK_AB R39, R39, R116 ;  /* 0x000000742727723e */ /* 0x000fe200000010ff */
[----:B------:R-:W-:Y:S01]  /*b3d0*/  STS [R0+0x480], R57 ;  /* 0x0004803900007388 */ /* 0x000fe20000000800 */
[----:B------:R-:W-:Y:S02]  /*b3e0*/  F2FP.BF16.PACK_AB R38, R38, R118 ;  /* 0x000000762626723e */ /* 0x000fe400000010ff */
[----:B------:R-:W-:Y:S01]  /*b3f0*/  F2FP.BF16.PACK_AB R36, R36, R128 ;  /* 0x000000802424723e */ /* 0x000fe200000010ff */
[----:B------:R1:W-:Y:S01]  /*b400*/  STS [R2], R7 ;  /* 0x0000000702007388 */ /* 0x0003e20000000800 */
        /* <DEDUP_REMOVED lines=18> */
[----:B-1----:R-:W-:Y:S01]  /*b530*/  IMAD.MOV.U32 R7, RZ, RZ, 0x40 ;  /* 0x00000040ff077424 */ /* 0x002fe200078e00ff */
[----:B------:R-:W-:Y:S02]  /*b540*/  F2FP.BF16.PACK_AB R25, R25, R142 ;  /* 0x0000008e1919723e */ /* 0x000fe400000010ff */
[----:B------:R-:W-:Y:S01]  /*b550*/  STS [R3+0x480], R51 ;  /* 0x0004803303007388 */ /* 0x000fe20000000800 */
[----:B------:R-:W-:-:S02]  /*b560*/  F2FP.BF16.PACK_AB R24, R24, R148 ;  /* 0x000000941818723e */ /* 0x000fc400000010ff */
[----:B------:R-:W-:Y:S01]  /*b570*/  SEL R7, R7, 0xffffffc0, !P2 ;  /* 0xffffffc007077807 */ /* 0x000fe20005000000 */
[----:B------:R1:W-:Y:S01]  /*b580*/  STS [R4+0x400], R6 ;  /* 0x0004000604007388 */ /* 0x0003e20000000800 */
        /* <DEDUP_REMOVED lines=17> */
[----:B-1----:R-:W-:Y:S01]  /*b6a0*/  IMAD.IADD R6, R0, 0x1, R7 ;  /* 0x0000000100067824 */ /* 0x002fe200078e0207 */
[----:B------:R-:W-:Y:S02]  /*b6b0*/  F2FP.BF16.PACK_AB R16, R16, R202 ;  /* 0x000000ca1010723e */ /* 0x000fe400000010ff */
[----:B------:R-:W-:Y:S01]  /*b6c0*/  F2FP.BF16.PACK_AB R15, R15, R164 ;  /* 0x000000a40f0f723e */ /* 0x000fe200000010ff */
[----:B---3--:R-:W-:Y:S01]  /*b6d0*/  IMAD.IADD R8, R7, 0x1, R2 ;  /* 0x0000000107087824 */ /* 0x008fe200078e0202 */
[----:B------:R-:W-:Y:S01]  /*b6e0*/  STS [R6+0x80], R50 ;  /* 0x0000803206007388 */ /* 0x000fe20000000800 */
[----:B------:R-:W-:Y:S02]  /*b6f0*/  F2FP.BF16.PACK_AB R14, R14, R166 ;  /* 0x000000a60e0e723e */ /* 0x000fe400000010ff */
[----:B------:R-:W-:Y:S01]  /*b700*/  ISETP.NE.U32.AND P1, PT, RZ, c[0x0][0x500], PT ;  /* 0x00014000ff007a0c */ /* 0x000fe20003f25070 */
[----:B------:R-:W-:Y:S01]  /*b710*/  STS [R6+0x480], R49 ;  /* 0x0004803106007388 */ /* 0x000fe20000000800 */
[----:B------:R-:W-:-:S02]  /*b720*/  ISETP.NE.U32.AND P0, PT, RZ, c[0x0][0x508], PT ;  /* 0x00014200ff007a0c */ /* 0x000fc40003f05070 */
[----:B------:R-:W-:Y:S01]  /*b730*/  ISETP.NE.AND.EX P1, PT, RZ, c[0x0][0x504], PT, P1 ;  /* 0x00014100ff007a0c */ /* 0x000fe20003f25310 */
[----:B------:R1:W-:Y:S01]  /*b740*/  STS [R8+0x400], R5 ;  /* 0x0004000508007388 */ /* 0x0003e20000000800 */
[----:B------:R-:W-:-:S03]  /*b750*/  ISETP.NE.AND.EX P0, PT, RZ, c[0x0][0x50c], PT, P0 ;  /* 0x00014300ff007a0c */ /* 0x000fc60003f05300 */
[----:B------:R-:W-:Y:S04]  /*b760*/  STS [R8], R46 ;  /* 0x0000002e08007388 */ /* 0x000fe80000000800 */
[----:B------:R-:W-:Y:S04]  /*b770*/  STS [R6+0x2080], R48 ;  /* 0x0020803006007388 */ /* 0x000fe80000000800 */
[----:B------:R-:W-:Y:S04]  /*b780*/  STS [R6+0x2480], R90 ;  /* 0x0024805a06007388 */ /* 0x000fe80000000800 */
[----:B------:R-:W-:Y:S04]  /*b790*/  STS [R8+0x2000], R47 ;  /* 0x0020002f08007388 */ /* 0x000fe80000000800 */
[----:B------:R-:W-:Y:S01]  /*b7a0*/  STS [R8+0x2400], R94 ;  /* 0x0024005e08007388 */ /* 0x000fe20000000800 */
[----:B-1----:R-:W-:-:S02]  /*b7b0*/  IMAD.IADD R5, R7, 0x1, R3 ;  /* 0x0000000107057824 */ /* 0x002fc400078e0203 */
        /* <DEDUP_REMOVED lines=22> */
[----:B------:R-:W-:Y:S01]  /*b920*/  STS [R3+0x6480], R29 ;  /* 0x0064801d03007388 */ /* 0x000fe20000000800 */
[----:B-1----:R-:W-:-:S03]  /*b930*/  IMAD.MOV.U32 R2, RZ, RZ, 0x4 ;  /* 0x00000004ff027424 */ /* 0x002fc600078e00ff */
        /* <DEDUP_REMOVED lines=14> */
[----:B------:R1:W-:Y:S04]  /*ba20*/  STS [R5+0x6080], R11 ;  /* 0x0060800b05007388 */ /* 0x0003e80000000800 */
[----:B------:R1:W-:Y:S04]  /*ba30*/  STS [R5+0x6480], R16 ;  /* 0x0064801005007388 */ /* 0x0003e80000000800 */
[----:B------:R1:W-:Y:S04]  /*ba40*/  STS [R7+0x6000], R15 ;  /* 0x0060000f07007388 */ /* 0x0003e80000000800 */
[----:B------:R1:W-:Y:S01]  /*ba50*/  STS [R7+0x6400], R14 ;  /* 0x0064000e07007388 */ /* 0x0003e20000000800 */
[----:B--2---:R-:W-:-:S03]  /*ba60*/  IMAD.WIDE R8, R69, R2, c[0x0][0x500] ;  /* 0x0001400045087625 */ /* 0x004fc600078e0202 */
[----:B------:R-:W-:Y:S06]  /*ba70*/  BAR.SYNC.DEFER_BLOCKING 0x1, 0x80 ;  /* 0x0042000000007b1d */ /* 0x000fec0000010000 */
[----:B------:R-:W2:Y:S01]  /*ba80*/  @P1 LDG.E R0, [R8.64] ;  /* 0x0000001008001981 */ /* 0x000ea2000c1e1900 */
[----:B------:R-:W-:Y:S02]  /*ba90*/  IMAD.MOV.U32 R20, RZ, RZ, c[0x0][0x388] ;  /* 0x0000e200ff147624 */ /* 0x000fe400078e00ff */
[----:B------:R-:W-:-:S05]  /*baa0*/  @P0 IMAD.WIDE R2, R69, R2, c[0x0][0x508] ;  /* 0x0001420045020625 */ /* 0x000fca00078e0202 */
[----:B------:R3:W5:Y:S02]  /*bab0*/  @P0 LDG.E R20, [R2.64] ;  /* 0x0000001002140981 */ /* 0x000764000c1e1900 */
[----:B---3--:R-:W-:Y:S02]  /*bac0*/  CS2R R2, SRZ ;  /* 0x0000000000027805 */ /* 0x008fe4000001ff00 */
[--C-:B--2---:R-:W-:Y:S01]  /*bad0*/  @P1 SHF.R.S32.HI R3, RZ, 0x1f, R0.reuse ;  /* 0x0000001fff031819 */ /* 0x104fe20000011400 */
[----:B------:R-:W-:Y:S01]  /*bae0*/  @P1 IMAD.MOV.U32 R2, RZ, RZ, R0 ;  /* 0x000000ffff021224 */ /* 0x000fe200078e0000 */
[----:B------:R-:W-:Y:S05]  /*baf0*/  @P0 BRA `(.L_x_692) ;  /* 0x0000004000000947 */ /* 0x000fea0003800000 */
[----:B-1----:R-:W-:Y:S05]  /*bb00*/  @!P1 BRA `(.L_x_692) ;  /* 0x0000003000009947 */ /* 0x002fea0003800000 */
[----:B------:R-:W2:Y:S04]  /*bb10*/  LDG.E R4, [R8.64] ;  /* 0x0000001008047981 */ /* 0x000ea8000c1e1900 */
[----:B------:R-:W2:Y:S02]  /*bb20*/  LDG.E R0, [R8.64+0x4] ;  /* 0x0000041008007981 */ /* 0x000ea4000c1e1900 */
[----:B--2--5:R-:W-:-:S02]  /*bb30*/  IADD3 R20, -R4, R0, RZ ;  /* 0x0000000004147210 */ /* 0x024fc40007ffe1ff */
.L_x_692:
[----:B-1----:R-:W-:Y:S01]  /*bb40*/  LOP3.LUT R0, R61, 0xffffffe0, RZ, 0xc0, !PT ;  /* 0xffffffe03d007812 */ /* 0x002fe200078ec0ff */
[----:B------:R-:W-:Y:S01]  /*bb50*/  IMAD.MOV.U32 R6, RZ, RZ, c[0x0][0x4e8] ;  /* 0x00013a00ff067624 */ /* 0x000fe200078e00ff */
[----:B------:R-:W-:Y:S01]  /*bb60*/  SHF.R.S32.HI R5, RZ, 0x1f, R60 ;  /* 0x0000001fff057819 */ /* 0x000fe2000001143c */
[----:B------:R-:W1:Y:S01]  /*bb70*/  S2R R23, SR_CTAID.X ;  /* 0x0000000000177919 */ /* 0x000e620000002500 */
[----:B------:R-:W-:Y:S01]  /*bb80*/  LEA.HI R4, R32, R32, RZ, 0x1 ;  /* 0x0000002020047211 */ /* 0x000fe200078f08ff */
[----:B------:R-:W-:Y:S01]  /*bb90*/  IMAD.IADD R0, R67, 0x1, -R0 ;  /* 0x0000000143007824 */ /* 0x000fe200078e0a00 */
[----:B------:R-:W-:Y:S01]  /*bba0*/  LEA.HI R5, R5, R60, RZ, 0x2 ;  /* 0x0000003c05057211 */ /* 0x000fe200078f10ff */
[----:B------:R-:W2:Y:S01]  /*bbb0*/  S2R R13, SR_CTAID.Y ;  /* 0x00000000000d7919 */ /* 0x000ea20000002600 */
[----:B------:R-:W-:Y:S01]  /*bbc0*/  ISETP.NE.AND P2, PT, R6, 0x1, PT ;  /* 0x000000010600780c */ /* 0x000fe20003f45270 */
[----:B-----5:R-:W-:Y:S01]  /*bbd0*/  IMAD R20, R20, c[0x0][0x4e8], RZ ;  /* 0x00013a0014147a24 */ /* 0x020fe200078e02ff */
[----:B------:R-:W-:Y:S01]  /*bbe0*/  SHF.R.S32.HI R8, RZ, 0x1f, R0 ;  /* 0x0000001fff087819 */ /* 0x000fe20000011400 */
[----:B------:R-:W-:Y:S01]  /*bbf0*/  BSSY B0, `(.L_x_693) ;  /* 0x000008c000007945 */ /* 0x000fe20003800000 */
[C---:B------:R-:W-:Y:S01]  /*bc00*/  LOP3.LUT R6, R4.reuse, 0x1ffffffe, RZ, 0xc0, !PT ;  /* 0x1ffffffe04067812 */ /* 0x040fe200078ec0ff */
[----:B------:R-:W-:Y:S01]  /*bc10*/  IMAD.SHL.U32 R4, R4, 0x20, RZ ;  /* 0x0000002004047824 */ /* 0x000fe200078e00ff */
[----:B------:R-:W-:-:S02]  /*bc20*/  LOP3.LUT R7, R5, 0xffffffc, RZ, 0xc0, !PT ;  /* 0x0ffffffc05077812 */ /* 0x000fc400078ec0ff */
[----:B------:R-:W-:Y:S02]  /*bc30*/  LEA.HI R5, R8, R0, RZ, 0x2 ;  /* 0x0000000008057211 */ /* 0x000fe400078f10ff */
[----:B------:R-:W-:Y:S01]  /*bc40*/  IADD3 R6, R32, -R6, RZ ;  /* 0x8000000620067210 */ /* 0x000fe20007ffe0ff */
[----:B------:R-:W-:Y:S01]  /*bc50*/  IMAD.IADD R7, R60, 0x1, -R7 ;  /* 0x000000013c077824 */ /* 0x000fe200078e0a07 */
[----:B------:R-:W-:Y:S02]  /*bc60*/  LOP3.LUT R4, R4, 0xffffffc0, RZ, 0xc0, !PT ;  /* 0xffffffc004047812 */ /* 0x000fe400078ec0ff */
[----:B------:R-:W-:Y:S02]  /*bc70*/  SHF.R.S32.HI R5, RZ, 0x2, R5 ;  /* 0x00000002ff057819 */ /* 0x000fe40000011405 */
[----:B------:R-:W-:Y:S01]  /*bc80*/  LOP3.LUT P0, RZ, R0, 0x3, RZ, 0xc0, !PT ;  /* 0x0000000300ff7812 */ /* 0x000fe2000780c0ff */
[----:B------:R-:W-:Y:S01]  /*bc90*/  IMAD R0, R6, 0x8, R4 ;  /* 0x0000000806007824 */ /* 0x000fe200078e0204 */
[-C--:B------:R-:W-:Y:S01]  /*bca0*/  LEA.HI R19, R66, R67.reuse, RZ, 0x3 ;  /* 0x0000004342137211 */ /* 0x080fe200078f18ff */
[----:B------:R-:W-:Y:S01]  /*bcb0*/  IMAD R17, R7, 0x10, R5 ;  /* 0x0000001007117824 */ /* 0x000fe200078e0205 */
[----:B------:R-:W-:Y:S01]  /*bcc0*/  SEL R18, R69, RZ, !P1 ;  /* 0x000000ff45127207 */ /* 0x000fe20004800000 */
[----:B------:R-:W-:Y:S01]  /*bcd0*/  IMAD R6, R3, c[0x0][0x3a0], RZ ;  /* 0x0000e80003067a24 */ /* 0x000fe200078e02ff */
[----:B------:R-:W-:Y:S01]  /*bce0*/  LOP3.LUT R4, R19, 0xfffffff8, RZ, 0xc0, !PT ;  /* 0xfffffff813047812 */ /* 0x000fe200078ec0ff */
[----:B------:R-:W-:Y:S01]  /*bcf0*/  IMAD.IADD R0, R17, 0x1, R0 ;  /* 0x0000000111007824 */ /* 0x000fe200078e0200 */
[----:B--2---:R-:W-:Y:S01]  /*bd00*/  SHF.R.S32.HI R7, RZ, 0x1f, R13 ;  /* 0x0000001fff077819 */ /* 0x004fe2000001140d */
[----:B------:R-:W-:Y:S01]  /*bd10*/  IMAD R6, R2, c[0x0][0x3a4], R6 ;  /* 0x0000e90002067a24 */ /* 0x000fe200078e0206 */
[-C--:B------:R-:W-:Y:S01]  /*bd20*/  IADD3 R12, -R4, R67.reuse, RZ ;  /* 0x00000043040c7210 */ /* 0x080fe20007ffe1ff */
[----:B-1----:R-:W-:Y:S01]  /*bd30*/  IMAD R8, R23, 0x80, R0 ;  /* 0x0000008017087824 */ /* 0x002fe200078e0200 */
[----:B------:R-:W-:Y:S01]  /*bd40*/  SHF.R.S32.HI R19, RZ, 0x3, R19 ;  /* 0x00000003ff137819 */ /* 0x000fe20000011413 */
[----:B------:R-:W-:Y:S01]  /*bd50*/  IMAD.WIDE.U32 R4, R2, c[0x0][0x3a0], RZ ;  /* 0x0000e80002047a25 */ /* 0x000fe200078e00ff */
[----:B------:R-:W-:-:S03]  /*bd60*/  LEA.HI R22, R66, R67, RZ, 0x6 ;  /* 0x0000004342167211 */ /* 0x000fc600078f30ff */
[----:B------:R-:W-:-:S04]  /*bd70*/  @P2 IMAD.HI.U32 R0, R8, c[0x0][0x4ec], RZ ;  /* 0x00013b0008002a27 */ /* 0x000fc800078e00ff */
[----:B------:R-:W-:Y:S01]  /*bd80*/  IMAD.WIDE.U32 R10, R13, c[0x0][0x490], R2 ;  /* 0x000124000d0a7a25 */ /* 0x000fe200078e0002 */
[----:B------:R-:W-:-:S03]  /*bd90*/  IADD3 R3, R5, R6, RZ ;  /* 0x0000000605037210 */ /* 0x000fc60007ffe0ff */
[----:B------:R-:W-:Y:S02]  /*bda0*/  IMAD R5, R7, c[0x0][0x490], RZ ;  /* 0x0001240007057a24 */ /* 0x000fe400078e02ff */
[----:B------:R-:W-:Y:S01]  /*bdb0*/  IMAD.MOV.U32 R9, RZ, RZ, R8 ;  /* 0x000000ffff097224 */ /* 0x000fe200078e0008 */
[----:B------:R-:W-:Y:S01]  /*bdc0*/  @P2 SHF.R.U32.HI R9, RZ, c[0x0][0x4f0], R0 ;  /* 0x00013c00ff092a19 */ /* 0x000fe20000011600 */
[----:B------:R-:W-:Y:S01]  /*bdd0*/  IMAD R5, R13, c[0x0][0x494], R5 ;  /* 0x000125000d057a24 */ /* 0x000fe200078e0205 */
[----:B------:R-:W-:Y:S01]  /*bde0*/  SHF.R.S32.HI R0, RZ, 0x1f, R69 ;  /* 0x0000001fff007819 */ /* 0x000fe20000011445 */
[----:B------:R-:W-:Y:S02]  /*bdf0*/  IMAD.MOV.U32 R2, RZ, RZ, R4 ;  /* 0x000000ffff027224 */ /* 0x000fe400078e0004 */
[----:B------:R-:W-:Y:S01]  /*be00*/  IMAD R16, R7, c[0x0][0x3e8], RZ ;  /* 0x0000fa0007107a24 */ /* 0x000fe200078e02ff */
[----:B------:R-:W-:Y:S01]  /*be10*/  SEL R14, R0, RZ, !P1 ;  /* 0x000000ff000e7207 */ /* 0x000fe20004800000 */
[----:B------:R-:W-:Y:S01]  /*be20*/  IMAD.WIDE.U32 R6, R13, c[0x0][0x3e8], R2 ;  /* 0x0000fa000d067a25 */ /* 0x000fe200078e0002 */
[----:B------:R-:W-:-:S02]  /*be30*/  IADD3 R5, R11, R5, RZ ;  /* 0x000000050b057210 */ /* 0x000fc40007ffe0ff */
[----:B------:R-:W-:Y:S01]  /*be40*/  SHF.L.U32 R11, R19, 0x6, RZ ;  /* 0x00000006130b7819 */ /* 0x000fe200000006ff */
[----:B------:R-:W-:Y:S02]  /*be50*/  IMAD.MOV R0, RZ, RZ, -R9 ;  /* 0x000000ffff007224 */ /* 0x000fe400078e0a09 */
[----:B------:R-:W-:Y:S02]  /*be60*/  IMAD R2, R12, 0x10, R19 ;  /* 0x000000100c027824 */ /* 0x000fe400078e0213 */
[----:B------:R-:W-:Y:S02]  /*be70*/  IMAD R3, R14, c[0x0][0x498], RZ ;  /* 0x000126000e037a24 */ /* 0x000fe400078e02ff */
[----:B------:R-:W-:Y:S02]  /*be80*/  IMAD.MOV.U32 R4, RZ, RZ, R10 ;  /* 0x000000ffff047224 */ /* 0x000fe400078e000a */
[----:B------:R-:W-:Y:S01]  /*be90*/  IMAD R10, R0, c[0x0][0x4e8], R8 ;  /* 0x00013a00000a7a24 */ /* 0x000fe200078e0208 */
[----:B------:R-:W-:Y:S01]  /*bea0*/  LOP3.LUT R0, R11, 0x1c0, RZ, 0xc0, !PT ;  /* 0x000001c00b007812 */ /* 0x000fe200078ec0ff */
[C---:B------:R-:W-:Y:S01]  /*beb0*/  IMAD R15, R18.reuse, c[0x0][0x49c], R3 ;  /* 0x00012700120f7a24 */ /* 0x040fe200078e0203 */
[----:B------:R-:W-:Y:S01]  /*bec0*/  LEA R11, R23, R2, 0x7 ;  /* 0x00000002170b7211 */ /* 0x000fe200078e38ff */
[----:B------:R-:W-:Y:S01]  /*bed0*/  IMAD R16, R13, c[0x0][0x3ec], R16 ;  /* 0x0000fb000d107a24 */ /* 0x000fe200078e0210 */
[----:B------:R-:W-:Y:S01]  /*bee0*/  SHF.R.U32.HI R13, RZ, 0x3, R0 ;  /* 0x00000003ff0d7819 */ /* 0x000fe20000011600 */
[----:B------:R-:W-:-:S04]  /*bef0*/  IMAD.WIDE.U32 R2, R18, c[0x0][0x498], R4 ;  /* 0x0001260012027a25 */ /* 0x000fc800078e0004 */
[----:B------:R-:W-:Y:S01]  /*bf00*/  IMAD.SHL.U32 R8, R12, 0x8, RZ ;  /* 0x000000080c087824 */ /* 0x000fe200078e00ff */
[----:B------:R-:W-:Y:S01]  /*bf10*/  SHF.R.S32.HI R12, RZ, 0x1f, R9 ;  /* 0x0000001fff0c7819 */ /* 0x000fe20000011409 */
[----:B------:R-:W-:Y:S01]  /*bf20*/  IMAD.IADD R5, R7, 0x1, R16 ;  /* 0x0000000107057824 */ /* 0x000fe200078e0210 */
[----:B------:R-:W-:Y:S01]  /*bf30*/  IADD3 R2, P1, R9, R2, RZ ;  /* 0x0000000209027210 */ /* 0x000fe20007f3e0ff */
[----:B------:R-:W-:Y:S01]  /*bf40*/  IMAD.MOV.U32 R16, RZ, RZ, R11 ;  /* 0x000000ffff107224 */ /* 0x000fe200078e000b */
[----:B------:R-:W-:Y:S01]  /*bf50*/  SHF.R.S32.HI R7, RZ, 0x1f, R10 ;  /* 0x0000001fff077819 */ /* 0x000fe2000001140a */
[----:B------:R-:W-:Y:S01]  /*bf60*/  IMAD R17, R23, 0x80, R17 ;  /* 0x0000008017117824 */ /* 0x000fe200078e0211 */
[----:B------:R-:W-:Y:S02]  /*bf70*/  IADD3.X R3, R12, R3, R15, P1, !PT ;  /* 0x000000030c037210 */ /* 0x000fe40000ffe40f */
[----:B------:R-:W-:Y:S01]  /*bf80*/  LOP3.LUT R4, R0, 0x38, R8, 0xf8, !PT ;  /* 0x0000003800047812 */ /* 0x000fe200078ef808 */
[----:B------:R-:W-:Y:S01]  /*bf90*/  IMAD R7, R7, c[0x0][0x488], RZ ;  /* 0x0001220007077a24 */ /* 0x000fe200078e02ff */
[----:B------:R-:W-:Y:S01]  /*bfa0*/  IADD3 R9, R17, 0x8, RZ ;  /* 0x0000000811097810 */ /* 0x000fe20007ffe0ff */
[----:B------:R-:W-:Y:S01]  /*bfb0*/  @P2 IMAD.HI.U32 R0, R11, c[0x0][0x4ec], RZ ;  /* 0x00013b000b002a27 */ /* 0x000fe200078e00ff */
[----:B------:R-:W-:-:S02]  /*bfc0*/  LOP3.LUT R21, R4, R13, RZ, 0x3c, !PT ;  /* 0x0000000d04157212 */ /* 0x000fc400078e3cff */
[----:B------:R-:W-:Y:S01]  /*bfd0*/  MOV R4, R6 ;  /* 0x0000000600047202 */ /* 0x000fe20000000f00 */
[C---:B------:R-:W-:Y:S01]  /*bfe0*/  IMAD.WIDE.U32 R2, R10.reuse, c[0x0][0x488], R2 ;  /* 0x000122000a027a25 */ /* 0x040fe200078e0002 */
[----:B------:R-:W-:Y:S02]  /*bff0*/  @P2 SHF.R.U32.HI R16, RZ, c[0x0][0x4f0], R0 ;  /* 0x00013c00ff102a19 */ /* 0x000fe40000011600 */
[-C--:B------:R-:W-:Y:S01]  /*c000*/  ISETP.GE.OR P2, PT, R9, R20.reuse, P0 ;  /* 0x000000140900720c */ /* 0x080fe20000746670 */
[----:B------:R-:W-:Y:S01]  /*c010*/  IMAD R7, R10, c[0x0][0x48c], R7 ;  /* 0x000123000a077a24 */ /* 0x000fe200078e0207 */
[----:B------:R-:W-:Y:S01]  /*c020*/  LEA R0, P1, R2, c[0x0][0x450], 0x2 ;  /* 0x0001140002007a11 */ /* 0x000fe200078210ff */
[----:B------:R-:W-:Y:S01]  /*c030*/  IMAD R6, R14, c[0x0][0x3f0], RZ ;  /* 0x0000fc000e067a24 */ /* 0x000fe200078e02ff */
[----:B------:R-:W-:Y:S01]  /*c040*/  ISETP.GE.OR P3, PT, R17, R20, P0 ;  /* 0x000000141100720c */ /* 0x000fe20000766670 */
[----:B------:R-:W-:Y:S01]  /*c050*/  IMAD.MOV R10, RZ, RZ, -R16 ;  /* 0x000000ffff0a7224 */ /* 0x000fe200078e0a10 */
[----:B------:R-:W-:Y:S01]  /*c060*/  IADD3 R7, R3, R7, RZ ;  /* 0x0000000703077210 */ /* 0x000fe20007ffe0ff */
[C---:B------:R-:W-:Y:S01]  /*c070*/  IMAD R3, R18.reuse, c[0x0][0x3f4], R6 ;  /* 0x0000fd0012037a24 */ /* 0x040fe200078e0206 */
[----:B------:R-:W-:Y:S01]  /*c080*/  SHF.R.S32.HI R6, RZ, 0x1f, R16 ;  /* 0x0000001fff067819 */ /* 0x000fe20000011410 */
[----:B------:R-:W-:Y:S01]  /*c090*/  IMAD.WIDE.U32 R4, R18, c[0x0][0x3f0], R4 ;  /* 0x0000fc0012047a25 */ /* 0x000fe200078e0004 */
[----:B------:R-:W-:Y:S01]  /*c0a0*/  LEA.HI.X R2, R2, c[0x0][0x454], R7, 0x2, P1 ;  /* 0x0001150002027a11 */ /* 0x000fe200008f1407 */
[----:B------:R-:W-:Y:S02]  /*c0b0*/  SHFL.IDX PT, R12, R0, RZ, 0x1c1f ;  /* 0x001c1fff000c7589 */ /* 0x000fe400000e0000 */
[----:B------:R-:W-:-:S02]  /*c0c0*/  IMAD R9, R10, c[0x0][0x4e8], R11 ;  /* 0x00013a000a097a24 */ /* 0x000fc400078e020b */
[----:B------:R-:W1:Y:S01]  /*c0d0*/  SHFL.IDX PT, R13, R2, RZ, 0x1c1f ;  /* 0x001c1fff020d7589 */ /* 0x000e6200000e0000 */
[----:B------:R-:W-:Y:S02]  /*c0e0*/  IMAD.IADD R3, R5, 0x1, R3 ;  /* 0x0000000105037824 */ /* 0x000fe400078e0203 */
[----:B------:R-:W-:Y:S01]  /*c0f0*/  IMAD R5, R6, c[0x0][0x3e0], RZ ;  /* 0x0000f80006057a24 */ /* 0x000fe200078e02ff */
[----:B------:R-:W-:Y:S03]  /*c100*/  SHFL.IDX PT, R10, R0, 0x1, 0x1c1f ;  /* 0x003c1f00000a7f89 */ /* 0x000fe600000e0000 */
[----:B------:R-:W-:Y:S01]  /*c110*/  IMAD R18, R16, c[0x0][0x3e4], R5 ;  /* 0x0000f90010127a24 */ /* 0x000fe200078e0205 */
[----:B------:R-:W2:Y:S01]  /*c120*/  SHFL.IDX PT, R11, R2, 0x1, 0x1c1f ;  /* 0x003c1f00020b7f89 */ /* 0x000ea200000e0000 */
[----:B------:R-:W-:-:S03]  /*c130*/  SHF.L.U32 R5, R22, 0x3, RZ ;  /* 0x0000000316057819 */ /* 0x000fc600000006ff */
[----:B------:R-:W-:Y:S01]  /*c140*/  SHFL.IDX PT, R14, R0, 0x2, 0x1c1f ;  /* 0x005c1f00000e7f89 */ /* 0x000fe200000e0000 */
[----:B------:R-:W-:-:S03]  /*c150*/  LOP3.LUT R5, R21, 0x7ffffe00, R5, 0xf8, !PT ;  /* 0x7ffffe0015057812 */ /* 0x000fc600078ef805 */
[----:B------:R-:W3:Y:S04]  /*c160*/  SHFL.IDX PT, R15, R2, 0x2, 0x1c1f ;  /* 0x005c1f00020f7f89 */ /* 0x000ee800000e0000 */
[----:B------:R4:W-:Y:S04]  /*c170*/  SHFL.IDX PT, R6, R0, 0x3, 0x1c1f ;  /* 0x007c1f0000067f89 */ /* 0x0009e800000e0000 */
[----:B------:R3:W3:Y:S04]  /*c180*/  SHFL.IDX PT, R7, R2, 0x3, 0x1c1f ;  /* 0x007c1f0002077f89 */ /* 0x0006e800000e0000 */
[----:B-1----:R-:W-:Y:S04]  /*c190*/  @!P3 ST.E [R12.64], R62 ;  /* 0x0000003e0c00b985 */ /* 0x002fe8000c101910 */
[----:B--2---:R-:W-:Y:S01]  /*c1a0*/  @!P2 ST.E [R10.64], R63 ;  /* 0x0000003f0a00a985 */ /* 0x004fe2000c101910 */
[----:B----4-:R-:W-:Y:S01]  /*c1b0*/  SHF.R.S32.HI R0, RZ, 0x1f, R9 ;  /* 0x0000001fff007819 */ /* 0x010fe20000011409 */
[----:B---3--:R-:W-:Y:S01]  /*c1c0*/  IMAD.MOV.U32 R2, RZ, RZ, R4 ;  /* 0x000000ffff027224 */ /* 0x008fe200078e0004 */
[----:B------:R-:W-:-:S03]  /*c1d0*/  IADD3 R4, R17, 0x40, RZ ;  /* 0x0000004011047810 */ /* 0x000fc60007ffe0ff */
[----:B------:R-:W-:Y:S01]  /*c1e0*/  IMAD R0, R0, c[0x0][0x3d8], RZ ;  /* 0x0000f60000007a24 */ /* 0x000fe200078e02ff */
[----:B------:R-:W-:Y:S01]  /*c1f0*/  IADD3 R17, R17, 0x48, RZ ;  /* 0x0000004811117810 */ /* 0x000fe20007ffe0ff */
[----:B------:R-:W-:Y:S01]  /*c200*/  IMAD.WIDE.U32 R2, R16, c[0x0][0x3e0], R2 ;  /* 0x0000f80010027a25 */ /* 0x000fe200078e0002 */
[-C--:B------:R-:W-:Y:S02]  /*c210*/  ISETP.GE.OR P1, PT, R4, R20.reuse, P0 ;  /* 0x000000140400720c */ /* 0x080fe40000726670 */
[----:B------:R-:W-:Y:S01]  /*c220*/  ISETP.GE.OR P0, PT, R17, R20, P0 ;  /* 0x000000141100720c */ /* 0x000fe20000706670 */
[----:B------:R-:W-:Y:S02]  /*c230*/  IMAD R4, R9, c[0x0][0x3dc], R0 ;  /* 0x0000f70009047a24 */ /* 0x000fe400078e0200 */
[----:B------:R-:W-:Y:S02]  /*c240*/  IMAD.SHL.U32 R0, R5, 0x2, RZ ;  /* 0x0000000205007824 */ /* 0x000fe400078e00ff */
[----:B------:R-:W-:-:S04]  /*c250*/  IMAD.IADD R3, R3, 0x1, R18 ;  /* 0x0000000103037824 */ /* 0x000fc800078e0212 */
[----:B------:R-:W-:Y:S02]  /*c260*/  IMAD.WIDE.U32 R2, R9, c[0x0][0x3d8], R2 ;  /* 0x0000f60009027a25 */ /* 0x000fe400078e0002 */
[----:B------:R-:W-:Y:S03]  /*c270*/  @!P1 ST.E [R14.64], R64 ;  /* 0x000000400e009985 */ /* 0x000fe6000c101910 */
[----:B------:R-:W-:Y:S01]  /*c280*/  IADD3 R3, R3, R4, RZ ;  /* 0x0000000403037210 */ /* 0x000fe20007ffe0ff */
[----:B------:R1:W-:Y:S01]  /*c290*/  @!P0 ST.E [R6.64], R65 ;  /* 0x0000004106008985 */ /* 0x0003e2000c101910 */
[----:B------:R-:W-:-:S03]  /*c2a0*/  LEA R9, P0, R2, c[0x0][0x380], 0x1 ;  /* 0x0000e00002097a11 */ /* 0x000fc600078008ff */
[----:B------:R2:W3:Y:S04]  /*c2b0*/  LDS.128 R28, [R0+0x880] ;  /* 0x00088000001c7984 */ /* 0x0004e80000000c00 */
[----:B------:R2:W4:Y:S04]  /*c2c0*/  LDS.128 R36, [R0+0x1080] ;  /* 0x0010800000247984 */ /* 0x0005280000000c00 */
[----:B------:R2:W2:Y:S04]  /*c2d0*/  LDS.128 R44, [R0+0x1880] ;  /* 0x00188000002c7984 */ /* 0x0004a80000000c00 */
[----:B------:R2:W2:Y:S04]  /*c2e0*/  LDS.128 R52, [R0+0x2080] ;  /* 0x0020800000347984 */ /* 0x0004a80000000c00 */
[----:B------:R2:W2:Y:S04]  /*c2f0*/  LDS.128 R60, [R0+0x2880] ;  /* 0x00288000003c7984 */ /* 0x0004a80000000c00 */
[----:B------:R2:W2:Y:S01]  /*c300*/  LDS.128 R68, [R0+0x3080] ;  /* 0x0030800000447984 */ /* 0x0004a20000000c00 */
[----:B-1----:R-:W-:-:S03]  /*c310*/  IMAD R6, R23, 0x80, R19 ;  /* 0x0000008017067824 */ /* 0x002fc600078e0213 */
[----:B------:R1:W1:Y:S01]  /*c320*/  LDS.128 R72, [R0+0x3880] ;  /* 0x0038800000487984 */ /* 0x0002620000000c00 */
[----:B------:R-:W-:-:S03]  /*c330*/  LEA.HI.X R7, R2, c[0x0][0x384], R3, 0x1, P0 ;  /* 0x0000e10002077a11 */ /* 0x000fc600000f0c03 */
[----:B------:R1:W1:Y:S01]  /*c340*/  LDS.128 R24, [R0+0x4880] ;  /* 0x0048800000187984 */ /* 0x0002620000000c00 */
[----:B------:R-:W-:-:S03]  /*c350*/  ISETP.GE.AND P0, PT, R6, R20, PT ;  /* 0x000000140600720c */ /* 0x000fc60003f06270 */
[----:B------:R1:W1:Y:S04]  /*c360*/  LDS.128 R32, [R0+0x5080] ;  /* 0x0050800000207984 */ /* 0x0002680000000c00 */
[----:B------:R1:W1:Y:S04]  /*c370*/  LDS.128 R40, [R0+0x5880] ;  /* 0x0058800000287984 */ /* 0x0002680000000c00 */
[----:B------:R1:W1:Y:S04]  /*c380*/  LDS.128 R48, [R0+0x6080] ;  /* 0x0060800000307984 */ /* 0x0002680000000c00 */
[----:B------:R1:W1:Y:S04]  /*c390*/  LDS.128 R56, [R0+0x6880] ;  /* 0x0068800000387984 */ /* 0x0002680000000c00 */
[----:B------:R1:W1:Y:S04]  /*c3a0*/  LDS.128 R64, [R0+0x7080] ;  /* 0x0070800000407984 */ /* 0x0002680000000c00 */
[----:B------:R1:W1:Y:S04]  /*c3b0*/  LDS.128 R76, [R0+0x7880] ;  /* 0x00788000004c7984 */ /* 0x0002680000000c00 */
[----:B------:R1:W1:Y:S04]  /*c3c0*/  SHFL.IDX PT, R2, R9, RZ, 0x181f ;  /* 0x00181fff09027589 */ /* 0x00026800000e0000 */
[----:B------:R1:W1:Y:S01]  /*c3d0*/  SHFL.IDX PT, R3, R7, RZ, 0x181f ;  /* 0x00181fff07037589 */ /* 0x00026200000e0000 */
[----:B------:R-:W-:Y:S05]  /*c3e0*/  @P0 BRA `(.L_x_694) ;  /* 0x000000c000000947 */ /* 0x000fea0003800000 */
[----:B--234-:R-:W2:Y:S01]  /*c3f0*/  LDS.128 R16, [R0+0x80] ;  /* 0x0000800000107984 */ /* 0x01cea20000000c00 */
[----:B------:R-:W-:-:S02]  /*c400*/  IADD3 R4, R8, 0x40, RZ ;  /* 0x0000004008047810 */ /* 0x000fc40007ffe0ff */
[----:B------:R-:W-:Y:S01]  /*c410*/  ISETP.GE.AND P1, PT, R8, c[0x0][0x3c8], PT ;  /* 0x0000f20008007a0c */ /* 0x000fe20003f26270 */
[----:B------:R3:W4:Y:S01]  /*c420*/  LDS.128 R12, [R0+0x4080] ;  /* 0x00408000000c7984 */ /* 0x0007220000000c00 */
[----:B------:R-:W-:-:S13]  /*c430*/  ISETP.GE.AND P0, PT, R4, c[0x0][0x3c8], PT ;  /* 0x0000f20004007a0c */ /* 0x000fda0003f06270 */
[----:B-1-3--:R-:W-:-:S04]  /*c440*/  @!P0 SHF.R.S32.HI R0, RZ, 0x1f, R4 ;  /* 0x0000001fff008819 */ /* 0x00afc80000011404 */
[----:B------:R-:W-:Y:S01]  /*c450*/  @!P0 LEA.HI R0, R0, R4, RZ, 0x3 ;  /* 0x0000000400008211 */ /* 0x000fe200078f18ff */
[----:B------:R-:W-:-:S03]  /*c460*/  @!P1 IMAD.WIDE R4, R8, 0x2, R2 ;  /* 0x0000000208049825 */ /* 0x000fc600078e0202 */
[----:B------:R-:W-:-:S05]  /*c470*/  @!P0 LOP3.LUT R0, R0, 0xfffffff8, RZ, 0xc0, !PT ;  /* 0xfffffff800008812 */ /* 0x000fca00078ec0ff */
[----:B------:R-:W-:Y:S01]  /*c480*/  @!P0 IMAD.WIDE R2, R0, 0x2, R2 ;  /* 0x0000000200028825 */ /* 0x000fe200078e0202 */
[----:B--2---:R1:W-:Y:S04]  /*c490*/  @!P1 ST.E.128 [R4.64], R16 ;  /* 0x0000001004009985 */ /* 0x0043e8000c101d10 */
[----:B----4-:R1:W-:Y:S02]  /*c4a0*/  @!P0 ST.E.128 [R2.64], R12 ;  /* 0x0000000c02008985 */ /* 0x0103e4000c101d10 */
.L_x_694:
[----:B--234-:R-:W-:Y:S05]  /*c4b0*/  BSYNC B0 ;  /* 0x0000000000007941 */ /* 0x01cfea0003800000 */
.L_x_693:
[----:B-1----:R-:W-:Y:S01]  /*c4c0*/  IADD3 R0, R6, 0x10, RZ ;  /* 0x0000001006007810 */ /* 0x002fe20007ffe0ff */
[----:B------:R1:W2:Y:S01]  /*c4d0*/  SHFL.IDX PT, R3, R7, 0x1, 0x181f ;  /* 0x00381f0007037f89 */ /* 0x0002a200000e0000 */
[----:B------:R-:W-:Y:S02]  /*c4e0*/  BSSY B0, `(.L_x_695) ;  /* 0x000000e000007945 */ /* 0x000fe40003800000 */
[----:B------:R-:W-:Y:S01]  /*c4f0*/  ISETP.GE.AND P0, PT, R0, R20, PT ;  /* 0x000000140000720c */ /* 0x000fe20003f06270 */
[----:B------:R1:W3:-:S12]  /*c500*/  SHFL.IDX PT, R2, R9, 0x1, 0x181f ;  /* 0x00381f0009027f89 */ /* 0x0002d800000e0000 */
[----:B------:R-:W-:Y:S05]  /*c510*/  @P0 BRA `(.L_x_696) ;  /* 0x000000a000000947 */ /* 0x000fea0003800000 */
[C---:B------:R-:W-:Y:S02]  /*c520*/  IADD3 R4, R8.reuse, 0x40, RZ ;  /* 0x0000004008047810 */ /* 0x040fe40007ffe0ff */
[----:B------:R-:W-:Y:S02]  /*c530*/  ISETP.GE.AND P1, PT, R8, c[0x0][0x3c8], PT ;  /* 0x0000f20008007a0c */ /* 0x000fe40003f26270 */
[----:B------:R-:W-:-:S13]  /*c540*/  ISETP.GE.AND P0, PT, R4, c[0x0][0x3c8], PT ;  /* 0x0000f20004007a0c */ /* 0x000fda0003f06270 */
[----:B------:R-:W-:-:S04]  /*c550*/  @!P0 SHF.R.S32.HI R0, RZ, 0x1f, R4 ;  /* 0x0000001fff008819 */ /* 0x000fc80000011404 */
[----:B------:R-:W-:Y:S01]  /*c560*/  @!P0 LEA.HI R0, R0, R4, RZ, 0x3 ;  /* 0x0000000400008211 */ /* 0x000fe200078f18ff */
[----:B--23--:R-:W-:-:S03]  /*c570*/  @!P1 IMAD.WIDE R4, R8, 0x2, R2 ;  /* 0x0000000208049825 */ /* 0x00cfc600078e0202 */
[----:B------:R-:W-:Y:S02]  /*c580*/  @!P0 LOP3.LUT R0, R0, 0xfffffff8, RZ, 0xc0, !PT ;  /* 0xfffffff800008812 */ /* 0x000fe400078ec0ff */
[----:B------:R2:W-:Y:S03]  /*c590*/  @!P1 ST.E.128 [R4.64], R28 ;  /* 0x0000001c04009985 */ /* 0x0005e6000c101d10 */
[----:B------:R-:W-:-:S05]  /*c5a0*/  @!P0 IMAD.WIDE R2, R0, 0x2, R2 ;  /* 0x0000000200028825 */ /* 0x000fca00078e0202 */
[----:B------:R2:W-:Y:S02]  /*c5b0*/  @!P0 ST.E.128 [R2.64], R24 ;  /* 0x0000001802008985 */ /* 0x0005e4000c101d10 */
.L_x_696:
[----:B------:R-:W-:Y:S05]  /*c5c0*/  BSYNC B0 ;  /* 0x0000000000007941 */ /* 0x000fea0003800000 */
.L_x_695:
[----:B------:R-:W-:Y:S01]  /*c5d0*/  IADD3 R0, R6, 0x20, RZ ;  /* 0x0000002006007810 */ /* 0x000fe20007ffe0ff */
[----:B--2---:R2:W4:Y:S01]  /*c5e0*/  SHFL.IDX PT, R3, R7, 0x2, 0x181f ;  /* 0x00581f0007037f89 */ /* 0x00452200000e0000 */
[----:B------:R-:W-:Y:S02]  /*c5f0*/  BSSY B0, `(.L_x_697) ;  /* 0x000000e000007945 */ /* 0x000fe40003800000 */
[----:B------:R-:W-:Y:S01]  /*c600*/  ISETP.GE.AND P0, PT, R0, R20, PT ;  /* 0x000000140000720c */ /* 0x000fe20003f06270 */
[----:B---3--:R2:W3:-:S12]  /*c610*/  SHFL.IDX PT, R2, R9, 0x2, 0x181f ;  /* 0x00581f0009027f89 */ /* 0x0084d800000e0000 */
[----:B------:R-:W-:Y:S05]  /*c620*/  @P0 BRA `(.L_x_698) ;  /* 0x000000a000000947 */ /* 0x000fea0003800000 */
[C---:B------:R-:W-:Y:S02]  /*c630*/  IADD3 R4, R8.reuse, 0x40, RZ ;  /* 0x0000004008047810 */ /* 0x040fe40007ffe0ff */
[----:B------:R-:W-:Y:S02]  /*c640*/  ISETP.GE.AND P1, PT, R8, c[0x0][0x3c8], PT ;  /* 0x0000f20008007a0c */ /* 0x000fe40003f26270 */
[----:B------:R-:W-:-:S13]  /*c650*/  ISETP.GE.AND P0, PT, R4, c[0x0][0x3c8], PT ;  /* 0x0000f20004007a0c */ /* 0x000fda0003f06270 */
[----:B------:R-:W-:-:S04]  /*c660*/  @!P0 SHF.R.S32.HI R0, RZ, 0x1f, R4 ;  /* 0x0000001fff008819 */ /* 0x000fc80000011404 */
[----:B------:R-:W-:Y:S01]  /*c670*/  @!P0 LEA.HI R0, R0, R4, RZ, 0x3 ;  /* 0x0000000400008211 */ /* 0x000fe200078f18ff */
[----:B---34-:R-:W-:-:S03]  /*c680*/  @!P1 IMAD.WIDE R4, R8, 0x2, R2 ;  /* 0x0000000208049825 */ /* 0x018fc600078e0202 */
[----:B------:R-:W-:Y:S02]  /*c690*/  @!P0 LOP3.LUT R0, R0, 0xfffffff8, RZ, 0xc0, !PT ;  /* 0xfffffff800008812 */ /* 0x000fe400078ec0ff */
[----:B------:R3:W-:Y:S03]  /*c6a0*/  @!P1 ST.E.128 [R4.64], R36 ;  /* 0x0000002404009985 */ /* 0x0007e6000c101d10 */
[----:B------:R-:W-:-:S05]  /*c6b0*/  @!P0 IMAD.WIDE R2, R0, 0x2, R2 ;  /* 0x0000000200028825 */ /* 0x000fca00078e0202 */
[----:B------:R3:W-:Y:S02]  /*c6c0*/  @!P0 ST.E.128 [R2.64], R32 ;  /* 0x0000002002008985 */ /* 0x0007e4000c101d10 */
.L_x_698:
[----:B------:R-:W-:Y:S05]  /*c6d0*/  BSYNC B0 ;  /* 0x0000000000007941 */ /* 0x000fea0003800000 */
.L_x_697:
[----:B------:R-:W-:Y:S01]  /*c6e0*/  IADD3 R0, R6, 0x30, RZ ;  /* 0x0000003006007810 */ /* 0x000fe20007ffe0ff */
[----:B---34-:R3:W4:Y:S01]  /*c6f0*/  SHFL.IDX PT, R3, R7, 0x3, 0x181f ;  /* 0x00781f0007037f89 */ /* 0x01872200000e0000 */
[----:B------:R-:W-:Y:S02]  /*c700*/  BSSY B0, `(.L_x_699) ;  /* 0x000000e000007945 */ /* 0x000fe40003800000 */
[----:B------:R-:W-:Y:S01]  /*c710*/  ISETP.GE.AND P0, PT, R0, R20, PT ;  /* 0x000000140000720c */ /* 0x000fe20003f06270 */
[----:B------:R3:W1:-:S12]  /*c720*/  SHFL.IDX PT, R2, R9, 0x3, 0x181f ;  /* 0x00781f0009027f89 */ /* 0x00065800000e0000 */
[----:B------:R-:W-:Y:S05]  /*c730*/  @P0 BRA `(.L_x_700) ;  /* 0x000000a000000947 */ /* 0x000fea0003800000 */
[C---:B------:R-:W-:Y:S02]  /*c740*/  IADD3 R4, R8.reuse, 0x40, RZ ;  /* 0x0000004008047810 */ /* 0x040fe40007ffe0ff */
[----:B------:R-:W-:Y:S02]  /*c750*/  ISETP.GE.AND P1, PT, R8, c[0x0][0x3c8], PT ;  /* 0x0000f20008007a0c */ /* 0x000fe40003f26270 */
[----:B------:R-:W-:-:S13]  /*c760*/  ISETP.GE.AND P0, PT, R4, c[0x0][0x3c8], PT ;  /* 0x0000f20004007a0c */ /* 0x000fda0003f06270 */
[----:B------:R-:W-:-:S04]  /*c770*/  @!P0 SHF.R.S32.HI R0, RZ, 0x1f, R4 ;  /* 0x0000001fff008819 */ /* 0x000fc80000011404 */
[----:B------:R-:W-:Y:S01]  /*c780*/  @!P0 LEA.HI R0, R0, R4, RZ, 0x3 ;  /* 0x0000000400008211 */ /* 0x000fe200078f18ff */
[----:B-1--4-:R-:W-:-:S03]  /*c790*/  @!P1 IMAD.WIDE R4, R8, 0x2, R2 ;  /* 0x0000000208049825 */ /* 0x012fc600078e0202 */
[----:B------:R-:W-:Y:S02]  /*c7a0*/  @!P0 LOP3.LUT R0, R0, 0xfffffff8, RZ, 0xc0, !PT ;  /* 0xfffffff800008812 */ /* 0x000fe400078ec0ff */
[----:B------:R1:W-:Y:S03]  /*c7b0*/  @!P1 ST.E.128 [R4.64], R44 ;  /* 0x0000002c04009985 */ /* 0x0003e6000c101d10 */
[----:B------:R-:W-:-:S05]  /*c7c0*/  @!P0 IMAD.WIDE R2, R0, 0x2, R2 ;  /* 0x0000000200028825 */ /* 0x000fca00078e0202 */
[----:B------:R1:W-:Y:S02]  /*c7d0*/  @!P0 ST.E.128 [R2.64], R40 ;  /* 0x0000002802008985 */ /* 0x0003e4000c101d10 */
.L_x_700:
[----:B------:R-:W-:Y:S05]  /*c7e0*/  BSYNC B0 ;  /* 0x0000000000007941 */ /* 0x000fea0003800000 */
.L_x_699:
[----:B------:R-:W-:Y:S01]  /*c7f0*/  IADD3 R0, R6, 0x40, RZ ;  /* 0x0000004006007810 */ /* 0x000fe20007ffe0ff */
[----:B-1--4-:R1:W4:Y:S01]  /*c800*/  SHFL.IDX PT, R3, R7, 0x4, 0x181f ;  /* 0x00981f0007037f89 */ /* 0x01232200000e0000 */
[----:B------:R-:W-:Y:S02]  /*c810*/  BSSY B0, `(.L_x_701) ;  /* 0x000000e000007945 */ /* 0x000fe40003800000 */
[----:B------:R-:W-:Y:S01]  /*c820*/  ISETP.GE.AND P0, PT, R0, R20, PT ;  /* 0x000000140000720c */ /* 0x000fe20003f06270 */
[----:B------:R1:W2:-:S12]  /*c830*/  SHFL.IDX PT, R2, R9, 0x4, 0x181f ;  /* 0x00981f0009027f89 */ /* 0x00029800000e0000 */
[----:B------:R-:W-:Y:S05]  /*c840*/  @P0 BRA `(.L_x_702) ;  /* 0x000000a000000947 */ /* 0x000fea0003800000 */
[C---:B------:R-:W-:Y:S02]  /*c850*/  IADD3 R4, R8.reuse, 0x40, RZ ;  /* 0x0000004008047810 */ /* 0x040fe40007ffe0ff */
[----:B------:R-:W-:Y:S02]  /*c860*/  ISETP.GE.AND P1, PT, R8, c[0x0][0x3c8], PT ;  /* 0x0000f20008007a0c */ /* 0x000fe40003f26270 */
[----:B------:R-:W-:-:S13]  /*c870*/  ISETP.GE.AND P0, PT, R4, c[0x0][0x3c8], PT ;  /* 0x0000f20004007a0c */ /* 0x000fda0003f06270 */
[----:B------:R-:W-:-:S04]  /*c880*/  @!P0 SHF.R.S32.HI R0, RZ, 0x1f, R4 ;  /* 0x0000001fff008819 */ /* 0x000fc80000011404 */
[----:B------:R-:W-:Y:S01]  /*c890*/  @!P0 LEA.HI R0, R0, R4, RZ, 0x3 ;  /* 0x0000000400008211 */ /* 0x000fe200078f18ff */
[----:B--2-4-:R-:W-:-:S03]  /*c8a0*/  @!P1 IMAD.WIDE R4, R8, 0x2, R2 ;  /* 0x0000000208049825 */ /* 0x014fc600078e0202 */
[----:B------:R-:W-:Y:S02]  /*c8b0*/  @!P0 LOP3.LUT R0, R0, 0xfffffff8, RZ, 0xc0, !PT ;  /* 0xfffffff800008812 */ /* 0x000fe400078ec0ff */
[----:B------:R2:W-:Y:S03]  /*c8c0*/  @!P1 ST.E.128 [R4.64], R52 ;  /* 0x0000003404009985 */ /* 0x0005e6000c101d10 */
[----:B------:R-:W-:-:S05]  /*c8d0*/  @!P0 IMAD.WIDE R2, R0, 0x2, R2 ;  /* 0x0000000200028825 */ /* 0x000fca00078e0202 */
[----:B------:R2:W-:Y:S02]  /*c8e0*/  @!P0 ST.E.128 [R2.64], R48 ;  /* 0x0000003002008985 */ /* 0x0005e4000c101d10 */
.L_x_702:
[----:B------:R-:W-:Y:S05]  /*c8f0*/  BSYNC B0 ;  /* 0x0000000000007941 */ /* 0x000fea0003800000 */
.L_x_701:
[----:B------:R-:W-:Y:S01]  /*c900*/  IADD3 R0, R6, 0x50, RZ ;  /* 0x0000005006007810 */ /* 0x000fe20007ffe0ff */
[----:B--2-4-:R2:W4:Y:S01]  /*c910*/  SHFL.IDX PT, R3, R7, 0x5, 0x181f ;  /* 0x00b81f0007037f89 */ /* 0x01452200000e0000 */
        /* <DEDUP_REMOVED lines=14> */
.L_x_704:
[----:B------:R-:W-:Y:S05]  /*ca00*/  BSYNC B0 ;  /* 0x0000000000007941 */ /* 0x000fea0003800000 */
.L_x_703:
        /* <DEDUP_REMOVED lines=16> */
.L_x_706:
[----:B------:R-:W-:Y:S05]  /*cb10*/  BSYNC B0 ;  /* 0x0000000000007941 */ /* 0x000fea0003800000 */
.L_x_705:
[----:B------:R-:W-:Y:S01]  /*cb20*/  IADD3 R0, R6, 0x70, RZ ;  /* 0x0000007006007810 */ /* 0x000fe20007ffe0ff */
[----:B--2-4-:R2:W4:Y:S03]  /*cb30*/  SHFL.IDX PT, R3, R7, 0x7, 0x181f ;  /* 0x00f81f0007037f89 */ /* 0x01452600000e0000 */
[----:B------:R-:W-:Y:S01]  /*cb40*/  ISETP.GE.AND P0, PT, R0, R20, PT ;  /* 0x000000140000720c */ /* 0x000fe20003f06270 */
[----:B------:R2:W1:-:S12]  /*cb50*/  SHFL.IDX PT, R2, R9, 0x7, 0x181f ;  /* 0x00f81f0009027f89 */ /* 0x00045800000e0000 */
[----:B------:R-:W-:Y:S05]  /*cb60*/  @P0 EXIT ;  /* 0x000000000000094d */ /* 0x000fea0003800000 */
[C---:B------:R-:W-:Y:S02]  /*cb70*/  ISETP.GE.AND P0, PT, R8.reuse, c[0x0][0x3c8], PT ;  /* 0x0000f20008007a0c */ /* 0x040fe40003f06270 */
[----:B------:R-:W-:-:S11]  /*cb80*/  IADD3 R0, R8, 0x40, RZ ;  /* 0x0000004008007810 */ /* 0x000fd60007ffe0ff */
        /* <DEDUP_REMOVED lines=10> */
.L_x_691:
        /* <DEDUP_REMOVED lines=19> */
.L_x_707:
        /* <DEDUP_REMOVED lines=15> */
[----:B------:R-:W-:Y:S02]  /*ce50*/  MOV R2, R4 ;  /* 0x0000000400027202 */ /* 0x000fe40000000f00 */
[----:B------:R-:W-:-:S13]  /*ce60*/  ISETP.NE.AND P0, PT, R0, 0x1, PT ;  /* 0x000000010000780c */ /* 0x000fda0003f05270 */
[----:B------:R-:W-:Y:S01]  /*ce70*/  @P0 IMAD.HI.U32 R7, R9, c[0x0][0x4ec], RZ ;  /* 0x00013b0009070a27 */ /* 0x000fe200078e00ff */
[----:B-1----:R-:W-:-:S03]  /*ce80*/  SHF.R.S32.HI R0, RZ, 0x1f, R8 ;  /* 0x0000001fff007819 */ /* 0x002fc60000011408 */
[----:B------:R-:W-:-:S04]  /*ce90*/  IMAD.WIDE.U32 R2, R8, c[0x0][0x490], R2 ;  /* 0x0001240008027a25 */ /* 0x000fc800078e0002 */
[----:B------:R-:W-:Y:S02]  /*cea0*/  IMAD R6, R0, c[0x0][0x490], RZ ;  /* 0x0001240000067a24 */ /* 0x000fe400078e02ff */
[----:B------:R-:W-:Y:S01]  /*ceb0*/  IMAD.MOV.U32 R0, RZ, RZ, R9 ;  /* 0x000000ffff007224 */ /* 0x000fe200078e0009 */
[----:B------:R-:W-:Y:S01]  /*cec0*/  @P0 SHF.R.U32.HI R0, RZ, c[0x0][0x4f0], R7 ;  /* 0x00013c00ff000a19 */ /* 0x000fe20000011607 */
[----:B------:R-:W-:Y:S02]  /*ced0*/  IMAD R6, R8, c[0x0][0x494], R6 ;  /* 0x0001250008067a24 */ /* 0x000fe400078e0206 */
[----:B------:R-:W-:Y:S01]  /*cee0*/  IMAD R8, R11, c[0x0][0x498], RZ ;  /* 0x000126000b087a24 */ /* 0x000fe200078e02ff */
[----:B------:R-:W-:Y:S01]  /*cef0*/  IADD3 R7, -R0, RZ, RZ ;  /* 0x000000ff00077210 */ /* 0x000fe20007ffe1ff */
[----:B------:R-:W-:Y:S02]  /*cf00*/  IMAD.IADD R3, R6, 0x1, R3 ;  /* 0x0000000106037824 */ /* 0x000fe400078e0203 */
[----:B------:R-:W-:-:S02]  /*cf10*/  IMAD R8, R10, c[0x0][0x49c], R8 ;  /* 0x000127000a087a24 */ /* 0x000fc400078e0208 */
[----:B------:R-:W-:Y:S01]  /*cf20*/  IMAD R6, R7, c[0x0][0x4e8], R9 ;  /* 0x00013a0007067a24 */ /* 0x000fe200078e0209 */
[----:B------:R-:W-:Y:S01]  /*cf30*/  SHF.R.S32.HI R9, RZ, 0x1f, R0 ;  /* 0x0000001fff097819 */ /* 0x000fe20000011400 */
[----:B------:R-:W-:-:S03]  /*cf40*/  IMAD.WIDE.U32 R2, R10, c[0x0][0x498], R2 ;  /* 0x000126000a027a25 */ /* 0x000fc600078e0002 */
[----:B------:R-:W-:Y:S02]  /*cf50*/  SHF.R.S32.HI R7, RZ, 0x1f, R6 ;  /* 0x0000001fff077819 */ /* 0x000fe40000011406 */
[----:B------:R-:W-:-:S03]  /*cf60*/  IADD3 R2, P0, R0, R2, RZ ;  /* 0x0000000200027210 */ /* 0x000fc60007f1e0ff */
[----:B------:R-:W-:Y:S01]  /*cf70*/  IMAD R0, R7, c[0x0][0x488], RZ ;  /* 0x0001220007007a24 */ /* 0x000fe200078e02ff */
[----:B------:R-:W-:-:S03]  /*cf80*/  IADD3.X R3, R9, R3, R8, P0, !PT ;  /* 0x0000000309037210 */ /* 0x000fc600007fe408 */
[C---:B------:R-:W-:Y:S02]  /*cf90*/  IMAD R0, R6.reuse, c[0x0][0x48c], R0 ;  /* 0x0001230006007a24 */ /* 0x040fe400078e0200 */
[----:B------:R-:W-:-:S05]  /*cfa0*/  IMAD.WIDE.U32 R2, R6, c[0x0][0x488], R2 ;  /* 0x0001220006027a25 */ /* 0x000fca00078e0002 */
[----:B------:R-:W-:Y:S02]  /*cfb0*/  IADD3 R0, R3, R0, RZ ;  /* 0x0000000003007210 */ /* 0x000fe40007ffe0ff */
[----:B------:R-:W-:-:S04]  /*cfc0*/  LEA R6, P0, R2, c[0x0][0x450], 0x2 ;  /* 0x0001140002067a11 */ /* 0x000fc800078010ff */
[----:B------:R-:W-:Y:S02]  /*cfd0*/  LEA.HI.X R7, R2, c[0x0][0x454], R0, 0x2, P0 ;  /* 0x0001150002077a11 */ /* 0x000fe400000f1400 */
[----:B------:R-:W-:-:S05]  /*cfe0*/  MOV R0, 0xff800000 ;  /* 0xff80000000007802 */ /* 0x000fca0000000f00 */
[----:B------:R1:W-:Y:S02]  /*cff0*/  STG.E [R6.64], R0 ;  /* 0x0000000006007986 */ /* 0x0003e4000c101910 */
.L_x_709:
[----:B------:R-:W-:Y:S05]  /*d000*/  BSYNC B0 ;  /* 0x0000000000007941 */ /* 0x000fea0003800000 */
.L_x_708:
[----:B-1----:R-:W1:Y:S01]  /*d010*/  S2R R6, SR_CTAID.Y ;  /* 0x0000000000067919 */ /* 0x002e620000002600 */
[----:B------:R-:W-:Y:S01]  /*d020*/  IMAD R0, R5, c[0x0][0x3a0], RZ ;  /* 0x0000e80005007a24 */ /* 0x000fe200078e02ff */
[----:B------:R-:W-:Y:S01]  /*d030*/  SHF.R.S32.HI R5, RZ, 0x1f, R12 ;  /* 0x0000001fff057819 */ /* 0x000fe2000001140c */
[C---:B------:R-:W-:Y:S01]  /*d040*/  IMAD.WIDE.U32 R2, R4.reuse, c[0x0][0x3a0], RZ ;  /* 0x0000e80004027a25 */ /* 0x040fe200078e00ff */
[----:B------:R-:W2:Y:S01]  /*d050*/  S2R R14, SR_CTAID.X ;  /* 0x00000000000e7919 */ /* 0x000ea20000002500 */
[----:B------:R-:W-:Y:S01]  /*d060*/  MOV R8, c[0x0][0x4e8] ;  /* 0x00013a0000087a02 */ /* 0x000fe20000000f00 */
[----:B------:R-:W-:Y:S01]  /*d070*/  BSSY B0, `(.L_x_710) ;  /* 0x0000035000007945 */ /* 0x000fe20003800000 */
[----:B------:R-:W-:Y:S01]  /*d080*/  LEA.HI R5, R5, R12, RZ, 0x3 ;  /* 0x0000000c05057211 */ /* 0x000fe200078f18ff */
[----:B------:R-:W-:Y:S01]  /*d090*/  IMAD R0, R4, c[0x0][0x3a4], R0 ;  /* 0x0000e90004007a24 */ /* 0x000fe200078e0200 */
[----:B------:R-:W-:Y:S02]  /*d0a0*/  ISETP.NE.AND P0, PT, R8, 0x1, PT ;  /* 0x000000010800780c */ /* 0x000fe40003f05270 */
[----:B------:R-:W-:-:S02]  /*d0b0*/  LOP3.LUT R4, R5, 0xfffffff8, RZ, 0xc0, !PT ;  /* 0xfffffff805047812 */ /* 0x000fc400078ec0ff */
[----:B------:R-:W-:Y:S02]  /*d0c0*/  SHF.R.S32.HI R8, RZ, 0x3, R5 ;  /* 0x00000003ff087819 */ /* 0x000fe40000011405 */
[----:B------:R-:W-:Y:S01]  /*d0d0*/  IADD3 R3, R3, R0, RZ ;  /* 0x0000000003037210 */ /* 0x000fe20007ffe0ff */
[----:B------:R-:W-:-:S05]  /*d0e0*/  IMAD.IADD R12, R12, 0x1, -R4 ;  /* 0x000000010c0c7824 */ /* 0x000fca00078e0a04 */
[-C--:B------:R-:W-:Y:S02]  /*d0f0*/  LEA R4, R12, R8.reuse, 0x4 ;  /* 0x000000080c047211 */ /* 0x080fe400078e20ff */
[----:B-1----:R-:W-:Y:S01]  /*d100*/  SHF.R.S32.HI R7, RZ, 0x1f, R6 ;  /* 0x0000001fff077819 */ /* 0x002fe20000011406 */
[----:B------:R-:W-:Y:S01]  /*d110*/  IMAD.WIDE.U32 R2, R6, c[0x0][0x3e8], R2 ;  /* 0x0000fa0006027a25 */ /* 0x000fe200078e0002 */
[----:B--2---:R-:W-:-:S03]  /*d120*/  LEA R8, R14, R8, 0x7 ;  /* 0x000000080e087211 */ /* 0x004fc600078e38ff */
[----:B------:R-:W-:Y:S02]  /*d130*/  IMAD R0, R7, c[0x0][0x3e8], RZ ;  /* 0x0000fa0007007a24 */ /* 0x000fe400078e02ff */
[----:B------:R-:W-:Y:S02]  /*d140*/  IMAD R4, R14, 0x80, R4 ;  /* 0x000000800e047824 */ /* 0x000fe400078e0204 */
[----:B------:R-:W-:Y:S02]  /*d150*/  IMAD R0, R6, c[0x0][0x3ec], R0 ;  /* 0x0000fb0006007a24 */ /* 0x000fe400078e0200 */
[----:B------:R-:W-:-:S03]  /*d160*/  @P0 IMAD.HI.U32 R5, R4, c[0x0][0x4ec], RZ ;  /* 0x00013b0004050a27 */ /* 0x000fc600078e00ff */
[----:B------:R-:W-:Y:S01]  /*d170*/  IADD3 R3, R0, R3, RZ ;  /* 0x0000000300037210 */ /* 0x000fe20007ffe0ff */
[----:B------:R-:W-:Y:S01]  /*d180*/  IMAD R6, R11, c[0x0][0x3f0], RZ ;  /* 0x0000fc000b067a24 */ /* 0x000fe200078e02ff */
[----:B------:R-:W-:Y:S02]  /*d190*/  MOV R0, R4 ;  /* 0x0000000400007202 */ /* 0x000fe40000000f00 */
[----:B------:R-:W-:Y:S01]  /*d1a0*/  @P0 SHF.R.U32.HI R0, RZ, c[0x0][0x4f0], R5 ;  /* 0x00013c00ff000a19 */ /* 0x000fe20000011605 */
[C---:B------:R-:W-:Y:S02]  /*d1b0*/  IMAD R7, R10.reuse, c[0x0][0x3f4], R6 ;  /* 0x0000fd000a077a24 */ /* 0x040fe400078e0206 */
[----:B------:R-:W-:Y:S01]  /*d1c0*/  IMAD.WIDE.U32 R2, R10, c[0x0][0x3f0], R2 ;  /* 0x0000fc000a027a25 */ /* 0x000fe200078e0002 */
[----:B------:R-:W-:-:S03]  /*d1d0*/  SHF.R.S32.HI R6, RZ, 0x1f, R0 ;  /* 0x0000001fff067819 */ /* 0x000fc60000011400 */
[----:B------:R-:W-:Y:S01]  /*d1e0*/  IMAD.MOV R5, RZ, RZ, -R0 ;  /* 0x000000ffff057224 */ /* 0x000fe200078e0a00 */
[----:B------:R-:W-:Y:S01]  /*d1f0*/  IADD3 R3, R3, R7, RZ ;  /* 0x0000000703037210 */ /* 0x000fe20007ffe0ff */
[----:B------:R-:W-:Y:S02]  /*d200*/  IMAD R6, R6, c[0x0][0x3e0], RZ ;  /* 0x0000f80006067a24 */ /* 0x000fe400078e02ff */
[----:B------:R-:W-:Y:S02]  /*d210*/  IMAD R5, R5, c[0x0][0x4e8], R4 ;  /* 0x00013a0005057a24 */ /* 0x000fe400078e0204 */
[----:B------:R-:W-:-:S03]  /*d220*/  IMAD.WIDE.U32 R2, R0, c[0x0][0x3e0], R2 ;  /* 0x0000f80000027a25 */ /* 0x000fc600078e0002 */
[----:B------:R-:W-:Y:S01]  /*d230*/  SHF.R.S32.HI R4, RZ, 0x1f, R5 ;  /* 0x0000001fff047819 */ /* 0x000fe20000011405 */
[----:B------:R-:W-:Y:S01]  /*d240*/  IMAD R0, R0, c[0x0][0x3e4], R6 ;  /* 0x0000f90000007a24 */ /* 0x000fe200078e0206 */
[----:B------:R-:W-:Y:S01]  /*d250*/  SHF.L.U32 R6, R12, 0x3, RZ ;  /* 0x000000030c067819 */ /* 0x000fe200000006ff */
[----:B-----5:R-:W-:-:S03]  /*d260*/  IMAD R10, R13, c[0x0][0x4e8], RZ ;  /* 0x00013a000d0a7a24 */ /* 0x020fc600078e02ff */
[----:B------:R-:W-:Y:S01]  /*d270*/  IADD3 R3, R3, R0, RZ ;  /* 0x0000000003037210 */ /* 0x000fe20007ffe0ff */
[----:B------:R-:W-:Y:S01]  /*d280*/  IMAD R0, R4, c[0x0][0x3d8], RZ ;  /* 0x0000f60004007a24 */ /* 0x000fe200078e02ff */
[----:B------:R-:W-:-:S03]  /*d290*/  IADD3 R7, R6, 0x40, RZ ;  /* 0x0000004006077810 */ /* 0x000fc60007ffe0ff */
[C---:B------:R-:W-:Y:S02]  /*d2a0*/  IMAD R0, R5.reuse, c[0x0][0x3dc], R0 ;  /* 0x0000f70005007a24 */ /* 0x040fe400078e0200 */
[----:B------:R-:W-:-:S04]  /*d2b0*/  IMAD.WIDE.U32 R2, R5, c[0x0][0x3d8], R2 ;  /* 0x0000f60005027a25 */ /* 0x000fc800078e0002 */
[----:B------:R-:W-:Y:S01]  /*d2c0*/  IMAD.IADD R0, R3, 0x1, R0 ;  /* 0x0000000103007824 */ /* 0x000fe200078e0200 */
[----:B------:R-:W-:-:S04]  /*d2d0*/  LEA R11, P0, R2, c[0x0][0x380], 0x1 ;  /* 0x0000e000020b7a11 */ /* 0x000fc800078008ff */
[----:B------:R-:W-:Y:S02]  /*d2e0*/  LEA.HI.X R9, R2, c[0x0][0x384], R0, 0x1, P0 ;  /* 0x0000e10002097a11 */ /* 0x000fe400000f0c00 */
[----:B------:R-:W-:Y:S01]  /*d2f0*/  ISETP.GE.AND P0, PT, R8, R10, PT ;  /* 0x0000000a0800720c */ /* 0x000fe20003f06270 */
[----:B------:R1:W2:Y:S04]  /*d300*/  SHFL.IDX PT, R2, R11, RZ, 0x181f ;  /* 0x00181fff0b027589 */ /* 0x0002a800000e0000 */
[----:B------:R1:W3:Y:S08]  /*d310*/  SHFL.IDX PT, R3, R9, RZ, 0x181f ;  /* 0x00181fff09037589 */ /* 0x0002f000000e0000 */
        /* <DEDUP_REMOVED lines=10> */
.L_x_711:
[----:B------:R-:W-:Y:S05]  /*d3c0*/  BSYNC B0 ;  /* 0x0000000000007941 */ /* 0x000fea0003800000 */
.L_x_710:
[----:B------:R-:W-:Y:S01]  /*d3d0*/  IADD3 R0, R8, 0x10, RZ ;  /* 0x0000001008007810 */ /* 0x000fe20007ffe0ff */
[----:B--23--:R2:W3:Y:S01]  /*d3e0*/  SHFL.IDX PT, R3, R9, 0x1, 0x181f ;  /* 0x00381f0009037f89 */ /* 0x00c4e200000e0000 */
        /* <DEDUP_REMOVED lines=13> */
.L_x_713:
[----:B------:R-:W-:Y:S05]  /*d4c0*/  BSYNC B0 ;  /* 0x0000000000007941 */ /* 0x000fea0003800000 */
.L_x_712:
[----:B------:R-:W-:Y:S01]  /*d4d0*/  IADD3 R0, R8, 0x20, RZ ;  /* 0x0000002008007810 */ /* 0x000fe20007ffe0ff */
[----:B---3--:R3:W1:Y:S01]  /*d4e0*/  SHFL.IDX PT, R3, R9, 0x2, 0x181f ;  /* 0x00581f0009037f89 */ /* 0x00866200000e0000 */
        /* <DEDUP_REMOVED lines=13> */
.L_x_715:
[----:B------:R-:W-:Y:S05]  /*d5c0*/  BSYNC B0 ;  /* 0x0000000000007941 */ /* 0x000fea0003800000 */
.L_x_714:
[----:B------:R-:W-:Y:S01]  /*d5d0*/  IADD3 R0, R8, 0x30, RZ ;  /* 0x0000003008007810 */ /* 0x000fe20007ffe0ff */
[----:B-1----:R1:W2:Y:S01]  /*d5e0*/  SHFL.IDX PT, R3, R9, 0x3, 0x181f ;  /* 0x00781f0009037f89 */ /* 0x0022a200000e0000 */
[----:B------:R-:W-:Y:S02]  /*d5f0*/  BSSY B0, `(.L_x_716) ;  /* 0x000000d000007945 */ /* 0x000fe40003800000 */
[----:B------:R-:W-:Y:S01]  /*d600*/  ISETP.GE.AND P0, PT, R0, R10, PT ;  /* 0x0000000a0000720c */ /* 0x000fe20003f06270 */
[----:B----4-:R1:W4:-:S12]  /*d610*/  SHFL.IDX PT, R2, R11, 0x3, 0x181f ;  /* 0x00781f000b027f89 */ /* 0x01031800000e0000 */
        /* <DEDUP_REMOVED lines=10> */
.L_x_717:
[----:B------:R-:W-:Y:S05]  /*d6c0*/  BSYNC B0 ;  /* 0x0000000000007941 */ /* 0x000fea0003800000 */
.L_x_716:
[----:B------:R-:W-:Y:S01]  /*d6d0*/  IADD3 R0, R8, 0x40, RZ ;  /* 0x0000004008007810 */ /* 0x000fe20007ffe0ff */
[----:B--2---:R2:W1:Y:S01]  /*d6e0*/  SHFL.IDX PT, R3, R9, 0x4, 0x181f ;  /* 0x00981f0009037f89 */ /* 0x00446200000e0000 */
        /* <DEDUP_REMOVED lines=13> */
.L_x_719:
[----:B------:R-:W-:Y:S05]  /*d7c0*/  BSYNC B0 ;  /* 0x0000000000007941 */ /* 0x000fea0003800000 */
.L_x_718:
        /* <DEDUP_REMOVED lines=15> */
.L_x_721:
[----:B------:R-:W-:Y:S05]  /*d8c0*/  BSYNC B0 ;  /* 0x0000000000007941 */ /* 0x000fea0003800000 */
.L_x_720:
        /* <DEDUP_REMOVED lines=15> */
.L_x_723:
[----:B------:R-:W-:Y:S05]  /*d9c0*/  BSYNC B0 ;  /* 0x0000000000007941 */ /* 0x000fea0003800000 */
.L_x_722:
[----:B------:R-:W-:Y:S01]  /*d9d0*/  IADD3 R0, R8, 0x70, RZ ;  /* 0x0000007008007810 */ /* 0x000fe20007ffe0ff */
[----:B-1----:R1:W2:Y:S03]  /*d9e0*/  SHFL.IDX PT, R3, R9, 0x7, 0x181f ;  /* 0x00f81f0009037f89 */ /* 0x0022a600000e0000 */
        /* <DEDUP_REMOVED lines=14> */
.L_x_724:
        /* <DEDUP_REMOVED lines=11> */
.L_x_1836:


//--------------------- .text._ZN7cutlass13device_kernelIN5flash19enable_sm80_to_sm89INS1_16FlashAttnFwdSm80INS1_25CollectiveMainloopFwdSm80ILi4ELi1ELb0EN4cute5tupleIJNS5_1CILi128EEENS7_ILi64EEES8_EEELi128ENS_10bfloat16_tEfNS_4arch4Sm80ELb0ELb0ELb0ELb1ELb0ELb1ELb1ELb0EEENS1_21CollectiveEpilogueFwdINS6_IJS8_S8_S9_EEENS6_IJNS7_ILi1EEESH_SH_EEESB_SD_Li128ELb1ELb1ELb0ELb0EEENS1_19SingleTileSchedulerILb1ELb0ELb1ELi128EEEEEEEEEvNT_6ParamsE --------------------------
	.section	.text._ZN7cutlass13device_kernelIN5flash19enable_sm80_to_sm89INS1_16FlashAttnFwdSm80INS1_25CollectiveMainloopFwdSm80ILi4ELi1ELb0EN4cute5tupleIJNS5_1CILi128EEENS7_ILi64EEES8_EEELi128ENS_10bfloat16_tEfNS_4arch4Sm80ELb0ELb0ELb0ELb1ELb0ELb1ELb1ELb0EEENS1_21CollectiveEpilogueFwdINS6_IJS8_S8_S9_EEENS6_IJNS7_ILi1EEESH_SH_EEESB_SD_Li128ELb1ELb1ELb0ELb0EEENS1_19SingleTileSchedulerILb1ELb0ELb1ELi128EEEEEEEEEvNT_6ParamsE,"ax",@progbits
	.sectioninfo	@"SHI_REGISTERS=255"
	.align	128
.text._ZN7cutlass13device_kernelIN5flash19enable_sm80_to_sm89INS1_16FlashAttnFwdSm80INS1_25CollectiveMainloopFwdSm80ILi4ELi1ELb0EN4cute5tupleIJNS5_1CILi128EEENS7_ILi64EEES8_EEELi128ENS_10bfloat16_tEfNS_4arch4Sm80ELb0ELb0ELb0ELb1ELb0ELb1ELb1ELb0EEENS1_21CollectiveEpilogueFwdINS6_IJS8_S8_S9_EEENS6_IJNS7_ILi1EEESH_SH_EEESB_SD_Li128ELb1ELb1ELb0ELb0EEENS1_19SingleTileSchedulerILb1ELb0ELb1ELi128EEEEEEEEEvNT_6ParamsE:
        .type           _ZN7cutlass13device_kernelIN5flash19enable_sm80_to_sm89INS1_16FlashAttnFwdSm80INS1_25CollectiveMainloopFwdSm80ILi4ELi1ELb0EN4cute5tupleIJNS5_1CILi128EEENS7_ILi64EEES8_EEELi128ENS_10bfloat16_tEfNS_4arch4Sm80ELb0ELb0ELb0ELb1ELb0ELb1ELb1ELb0EEENS1_21CollectiveEpilogueFwdINS6_IJS8_S8_S9_EEENS6_IJNS7_ILi1EEESH_SH_EEESB_SD_Li128ELb1ELb1ELb0ELb0EEENS1_19SingleTileSchedulerILb1ELb0ELb1ELi128EEEEEEEEEvNT_6ParamsE,@function
        .size           _ZN7cutlass13device_kernelIN5flash19enable_sm80_to_sm89INS1_16FlashAttnFwdSm80INS1_25CollectiveMainloopFwdSm80ILi4ELi1ELb0EN4cute5tupleIJNS5_1CILi128EEENS7_ILi64EEES8_EEELi128ENS_10bfloat16_tEfNS_4arch4Sm80ELb0ELb0ELb0ELb1ELb0ELb1ELb1ELb0EEENS1_21CollectiveEpilogueFwdINS6_IJS8_S8_S9_EEENS6_IJNS7_ILi1EEESH_SH_EEESB_SD_Li128ELb1ELb1ELb0ELb0EEENS1_19SingleTileSchedulerILb1ELb0ELb1ELi128EEEEEEEEEvNT_6ParamsE,(.L_x_1837 - _ZN7cutlass13device_kernelIN5flash19enable_sm80_to_sm89INS1_16FlashAttnFwdSm80INS1_25CollectiveMainloopFwdSm80ILi4ELi1ELb0EN4cute5tupleIJNS5_1CILi128EEENS7_ILi64EEES8_EEELi128ENS_10bfloat16_tEfNS_4arch4Sm80ELb0ELb0ELb0ELb1ELb0ELb1ELb1ELb0EEENS1_21CollectiveEpilogueFwdINS6_IJS8_S8_S9_EEENS6_IJNS7_ILi1EEESH_SH_EEESB_SD_Li128ELb1ELb1ELb0ELb0EEENS1_19SingleTileSchedulerILb1ELb0ELb1ELi128EEEEEEEEEvNT_6ParamsE)
        .other          _ZN7cutlass13device_kernelIN5flash19enable_sm80_to_sm89INS1_16FlashAttnFwdSm80INS1_25CollectiveMainloopFwdSm80ILi4ELi1ELb0EN4cute5tupleIJNS5_1CILi128EEENS7_ILi64EEES8_EEELi128ENS_10bfloat16_tEfNS_4arch4Sm80ELb0ELb0ELb0ELb1ELb0ELb1ELb1ELb0EEENS1_21CollectiveEpilogueFwdINS6_IJS8_S8_S9_EEENS6_IJNS7_ILi1EEESH_SH_EEESB_SD_Li128ELb1ELb1ELb0ELb0EEENS1_19SingleTileSchedulerILb1ELb0ELb1ELi128EEEEEEEEEvNT_6ParamsE,@"STO_CUDA_ENTRY STV_DEFAULT"
_ZN7cutlass13device_kernelIN5flash19enable_sm80_to_sm89INS1_16FlashAttnFwdSm80INS1_25CollectiveMainloopFwdSm80ILi4ELi1ELb0EN4cute5tupleIJNS5_1CILi128EEENS7_ILi64EEES8_EEELi128ENS_10bfloat16_tEfNS_4arch4Sm80ELb0ELb0ELb0ELb1ELb0ELb1ELb1ELb0EEENS1_21CollectiveEpilogueFwdINS6_IJS8_S8_S9_EEENS6_IJNS7_ILi1EEESH_SH_EEESB_SD_Li128ELb1ELb1ELb0ELb0EEENS1_19SingleTileSchedulerILb1ELb0ELb1ELi128EEEEEEEEEvNT_6ParamsE:
        /* <DEDUP_REMOVED lines=17> */
.L_x_726:
        /* <DEDUP_REMOVED lines=8> */
.L_x_728:
[----:B------:R-:W-:-:S05]  /*0190*/  MOV R0, c[0x0][0x54c] ;  /* 0x0001530000007a02 */ /* 0x000fca0000000f00 */
.L_x_727:
[----:B-----5:R-:W-:Y:S01]  /*01a0*/  IMAD R0, R0, c[0x0][0x548], RZ ;  /* 0x0001520000007a24 */ /* 0x020fe200078e02ff */
[----:B-1----:R-:W-:-:S04]  /*01b0*/  SHF.L.U32 R2, R209, 0x7, RZ ;  /* 0x00000007d1027819 */ /* 0x002fc800000006ff */
[----:B------:R-:W-:-:S04]  /*01c0*/  ISETP.GE.AND P0, PT, R2, R0, PT ;  /* 0x000000000200720c */ /* 0x000fc80003f06270 */
[----:B------:R-:W-:-:S05]  /*01d0*/  SEL R0, R5, 0xffffffff, !P0 ;  /* 0xffffffff05007807 */ /* 0x000fca0004000000 */
[----:B------:R1:W-:Y:S01]  /*01e0*/  STL [R1+0x4c], R0 ;  /* 0x00004c0001007387 */ /* 0x0003e20000100800 */
[----:B------:R-:W-:Y:S05]  /*01f0*/  BRA `(.L_x_729) ;  /* 0x0000013000007947 */ /* 0x000fea0003800000 */
.L_x_725:
[----:B---3--:R-:W-:-:S04]  /*0200*/  ISETP.NE.U32.AND P0, PT, RZ, c[0x0][0x568], PT ;  /* 0x00015a00ff007a0c */ /* 0x008fc80003f05070 */
[----:B------:R-:W-:-:S13]  /*0210*/  ISETP.NE.AND.EX P0, PT, RZ, c[0x0][0x56c], PT, P0 ;  /* 0x00015b00ff007a0c */ /* 0x000fda0003f05300 */
[----:B------:R-:W-:Y:S05]  /*0220*/  @!P0 BRA `(.L_x_730) ;  /* 0x0000002000008947 */ /* 0x000fea0003800000 */
[----:B------:R1:W5:Y:S01]  /*0230*/  LDG.E R0, [R2.64] ;  /* 0x0000000802007981 */ /* 0x000362000c1e1900 */
[----:B------:R-:W-:Y:S05]  /*0240*/  BRA `(.L_x_731) ;  /* 0x0000009000007947 */ /* 0x000fea0003800000 */
.L_x_730:
        /* <DEDUP_REMOVED lines=8> */
.L_x_732:
[----:B------:R-:W-:-:S05]  /*02d0*/  MOV R0, c[0x0][0x54c] ;  /* 0x0001530000007a02 */ /* 0x000fca0000000f00 */
.L_x_731:
[----:B-----5:R-:W-:Y:S01]  /*02e0*/  IMAD R0, R0, c[0x0][0x548], RZ ;  /* 0x0001520000007a24 */ /* 0x020fe200078e02ff */
[----:B-1----:R-:W-:-:S04]  /*02f0*/  SHF.L.U32 R2, R209, 0x7, RZ ;  /* 0x00000007d1027819 */ /* 0x002fc800000006ff */
[----:B------:R-:W-:-:S04]  /*0300*/  ISETP.GE.AND P0, PT, R2, R0, PT ;  /* 0x000000000200720c */ /* 0x000fc80003f06270 */
[----:B------:R-:W-:-:S05]  /*0310*/  SEL R0, R5, 0xffffffff, !P0 ;  /* 0xffffffff05007807 */ /* 0x000fca0004000000 */
[----:B------:R1:W-:Y:S04]  /*0320*/  STL [R1+0x4c], R0 ;  /* 0x00004c0001007387 */ /* 0x0003e80000100800 */
.L_x_729:
[----:B------:R-:W2:Y:S02]  /*0330*/  LDL R13, [R1+0x4c] ;  /* 0x00004c00010d7983 */ /* 0x000ea40000100800 */
[----:B--2---:R-:W-:-:S13]  /*0340*/  ISETP.GE.AND P0, PT, R13, RZ, PT ;  /* 0x000000ff0d00720c */ /* 0x004fda0003f06270 */
        /* <DEDUP_REMOVED lines=18> */
[----:B------:R-:W2:Y:S03]  /*0470*/  S2R R26, SR_CTAID.Y ;  /* 0x00000000001a7919 */ /* 0x000ea60000002600 */
        /* <DEDUP_REMOVED lines=8> */
[----:B--2---:R-:W-:Y:S01]  /*0500*/  SHF.R.S32.HI R214, RZ, 0x1f, R26 ;  /* 0x0000001fffd67819 */ /* 0x004fe2000001141a */
[----:B----4-:R-:W-:Y:S01]  /*0510*/  IMAD.MOV.U32 R8, RZ, RZ, c[0x0][0x1d0] ;  /* 0x00007400ff087624 */ /* 0x010fe200078e00ff */
[----:B------:R-:W-:Y:S05]  /*0520*/  @P0 BRA `(.L_x_733) ;  /* 0x0000004000000947 */ /* 0x000fea0003800000 */
[----:B---3--:R-:W-:Y:S05]  /*0530*/  @!P1 BRA `(.L_x_733) ;  /* 0x0000003000009947 */ /* 0x008fea0003800000 */
[----:B-1----:R1:W2:Y:S04]  /*0540*/  LDG.E R0, [R6.64] ;  /* 0x0000000806007981 */ /* 0x0022a8000c1e1900 */
[----:B-1----:R-:W2:Y:S02]  /*0550*/  LDG.E R6, [R6.64+0x4] ;  /* 0x0000040806067981 */ /* 0x002ea4000c1e1900 */
[----:B--2--5:R-:W-:Y:S02]  /*0560*/  IADD3 R187, -R0, R6, RZ ;  /* 0x0000000600bb7210 */ /* 0x024fe40007ffe1ff */
.L_x_733:
[----:B---3--:R-:W-:-:S04]  /*0570*/  ISETP.NE.U32.AND P0, PT, RZ, c[0x0][0x368], PT ;  /* 0x0000da00ff007a0c */ /* 0x008fc80003f05070 */
[----:B------:R-:W-:-:S13]  /*0580*/  ISETP.NE.AND.EX P0, PT, RZ, c[0x0][0x36c], PT, P0 ;  /* 0x0000db00ff007a0c */ /* 0x000fda0003f05300 */
[----:B------:R-:W-:Y:S05]  /*0590*/  @!P0 BRA `(.L_x_734) ;  /* 0x0000003000008947 */ /* 0x000fea0003800000 */
[----:B------:R-:W-:-:S05]  /*05a0*/  IMAD.WIDE R4, R13, R40, c[0x0][0x368] ;  /* 0x0000da000d047625 */ /* 0x000fca00078e0228 */
[----:B------:R2:W5:Y:S01]  /*05b0*/  LDG.E R8, [R4.64] ;  /* 0x0000000804087981 */ /* 0x000562000c1e1900 */
[----:B------:R-:W-:Y:S05]  /*05c0*/  BRA `(.L_x_735) ;  /* 0x0000004000007947 */ /* 0x000fea0003800000 */
.L_x_734:
[----:B------:R-:W-:Y:S05]  /*05d0*/  @!P5 BRA `(.L_x_735) ;  /* 0x000000300000d947 */ /* 0x000fea0003800000 */
[----:B-1----:R1:W2:Y:S04]  /*05e0*/  LDG.E R0, [R4.64] ;  /* 0x0000000804007981 */ /* 0x0022a8000c1e1900 */
[----:B-1----:R-:W2:Y:S02]  /*05f0*/  LDG.E R4, [R4.64+0x4] ;  /* 0x0000040804047981 */ /* 0x002ea4000c1e1900 */
[----:B--2---:R-:W-:Y:S02]  /*0600*/  IADD3 R8, -R0, R4, RZ ;  /* 0x0000000400087210 */ /* 0x004fe40007ffe1ff */
.L_x_735:
[----:B--2---:R2:W3:Y:S04]  /*0610*/  @P3 LDG.E R5, [R2.64] ;  /* 0x0000000802053981 */ /* 0x0044e8000c1e1900 */
[----:B------:R2:W3:Y:S01]  /*0620*/  @P3 LDG.E R4, [R2.64+0x4] ;  /* 0x0000040802043981 */ /* 0x0004e2000c1e1900 */
[----:B------:R-:W-:Y:S01]  /*0630*/  ISETP.NE.U32.AND P0, PT, RZ, c[0x0][0x378], PT ;  /* 0x0000de00ff007a0c */ /* 0x000fe20003f05070 */
[----:B-----5:R-:W-:-:S03]  /*0640*/  IMAD.MOV.U32 R165, RZ, RZ, R8 ;  /* 0x000000ffffa57224 */ /* 0x020fc600078e0008 */
[----:B------:R-:W-:Y:S01]  /*0650*/  ISETP.NE.AND.EX P0, PT, RZ, c[0x0][0x37c], PT, P0 ;  /* 0x0000df00ff007a0c */ /* 0x000fe20003f05300 */
[----:B-1----:R-:W-:-:S12]  /*0660*/  IMAD.IADD R0, R8, 0x1, -R180 ;  /* 0x0000000108007824 */ /* 0x002fd800078e0ab4 */
[----:B--2---:R-:W-:-:S05]  /*0670*/  @P0 IMAD.WIDE R2, R13, R40, c[0x0][0x378] ;  /* 0x0000de000d020625 */ /* 0x004fca00078e0228 */
[----:B------:R1:W5:Y:S01]  /*0680*/  @P0 LDG.E R165, [R2.64] ;  /* 0x0000000802a50981 */ /* 0x000362000c1e1900 */
[----:B---3--:R-:W-:-:S04]  /*0690*/  @P3 IMAD.IADD R126, R4, 0x1, -R5 ;  /* 0x00000001047e3824 */ /* 0x008fc800078e0a05 */
        /* <DEDUP_REMOVED lines=112> */
[----:B------:R-:W-:Y:S02]  /*0da0*/  IMAD.MOV.U32 R175, RZ, RZ, 0x5 ;  /* 0x00000005ffaf7424 */ /* 0x000fe400078e00ff */
[----:B------:R1:W-:Y:S01]  /*0db0*/  @P0 LDGSTS.E.BYPASS.LTC128B.128 [R74+0x6100], [R2.64+0x80], !P6 ;  /* 0x06100080024a0fae */ /* 0x0003e2000f101d48 */
[----:B------:R-:W-:Y:S02]  /*0dc0*/  IMAD.SHL.U32 R172, R169, 0x20, RZ ;  /* 0x00000020a9ac7824 */ /* 0x000fe400078e00ff */
[----:B------:R-:W-:-:S04]  /*0dd0*/  IMAD.WIDE.U32 R178, R96, c[0x0][0x1e0], RZ ;  /* 0x0000780060b27a25 */ /* 0x000fc800078e00ff */
[----:B------:R-:W-:Y:S02]  /*0de0*/  IMAD.MOV.U32 R190, RZ, RZ, c[0x0][0x1e4] ;  /* 0x00007900ffbe7624 */ /* 0x000fe400078e00ff */
[----:B------:R-:W-:-:S04]  /*0df0*/  IMAD.WIDE.U32 R188, R168, c[0x0][0x1e0], RZ ;  /* 0x00007800a8bc7a25 */ /* 0x000fc800078e00ff */
[----:B------:R-:W-:Y:S02]  /*0e00*/  IMAD R190, R190, 0x30, RZ ;  /* 0x00000030bebe7824 */ /* 0x000fe400078e02ff */
[----:B------:R-:W-:-:S04]  /*0e10*/  IMAD.WIDE.U32 R184, R167, c[0x0][0x1e0], RZ ;  /* 0x00007800a7b87a25 */ /* 0x000fc800078e00ff */
[----:B------:R-:W-:-:S04]  /*0e20*/  IMAD.WIDE.U32 R182, R166, c[0x0][0x1e0], RZ ;  /* 0x00007800a6b67a25 */ /* 0x000fc800078e00ff */
[----:B-1----:R-:W-:Y:S01]  /*0e30*/  IMAD.IADD R3, R7, 0x1, R4 ;  /* 0x0000000107037824 */ /* 0x002fe200078e0204 */
[C---:B------:R-:W-:Y:S02]  /*0e40*/  @P2 LEA R4, P0, R0.reuse, c[0x0][0x220], 0x1 ;  /* 0x0000880000042a11 */ /* 0x040fe400078008ff */
[----:B------:R-:W-:Y:S02]  /*0e50*/  MOV R2, R6 ;  /* 0x0000000600027202 */ /* 0x000fe40000000f00 */
[----:B------:R-:W-:Y:S01]  /*0e60*/  @P2 LEA.HI.X R5, R0, c[0x0][0x224], R5, 0x1, P0 ;  /* 0x0000890000052a11 */ /* 0x000fe200000f0c05 */
[----:B------:R-:W-:Y:S01]  /*0e70*/  IMAD.SHL.U32 R0, R213, 0x2, RZ ;  /* 0x00000002d5007824 */ /* 0x000fe200078e00ff */
[----:B------:R-:W-:Y:S01]  /*0e80*/  ISETP.GE.AND P0, PT, R32, c[0x0][0x27c], PT ;  /* 0x00009f0020007a0c */ /* 0x000fe20003f06270 */
[----:B------:R-:W-:Y:S01]  /*0e90*/  IMAD.WIDE.U32 R2, R26, c[0x0][0x1e8], R2 ;  /* 0x00007a001a027a25 */ /* 0x000fe200078e0002 */
[----:B------:R-:W-:-:S03]  /*0ea0*/  @P1 IADD3 R6, P3, R20, R10, RZ ;  /* 0x0000000a14061210 */ /* 0x000fc60007f7e0ff */
[----:B------:R-:W-:-:S08]  /*0eb0*/  IMAD.MOV.U32 R92, RZ, RZ, R2 ;  /* 0x000000ffff5c7224 */ /* 0x000fd000078e0002 */
[----:B------:R-:W-:Y:S02]  /*0ec0*/  @P0 IADD3 R0, -R0, c[0x0][0x1d4], RZ ;  /* 0x0000750000000a10 */ /* 0x000fe40007ffe1ff */
[----:B--2---:R-:W-:Y:S01]  /*0ed0*/  @P4 SHF.R.S32.HI R17, RZ, 0x1f, R16 ;  /* 0x0000001fff114819 */ /* 0x004fe20000011410 */
[----:B------:R-:W-:Y:S02]  /*0ee0*/  @!P4 IMAD.MOV.U32 R16, RZ, RZ, R13 ;  /* 0x000000ffff10c224 */ /* 0x000fe400078e000d */
[----:B------:R-:W-:Y:S01]  /*0ef0*/  @!P4 IMAD.MOV.U32 R17, RZ, RZ, R9 ;  /* 0x000000ffff11c224 */ /* 0x000fe200078e0009 */
[----:B------:R-:W-:Y:S01]  /*0f00*/  ISETP.NE.AND P4, PT, R147, RZ, PT ;  /* 0x000000ff9300720c */ /* 0x000fe20003f85270 */
[----:B------:R-:W-:-:S04]  /*0f10*/  IMAD.WIDE.U32 R12, R96, c[0x0][0x280], R28 ;  /* 0x0000a000600c7a25 */ /* 0x000fc800078e001c */
[----:B------:R-:W-:Y:S02]  /*0f20*/  IMAD.MOV.U32 R110, RZ, RZ, R12 ;  /* 0x000000ffff6e7224 */ /* 0x000fe400078e000c */
[----:B------:R-:W-:-:S04]  /*0f30*/  IMAD.IADD R111, R13, 0x1, R14 ;  /* 0x000000010d6f7824 */ /* 0x000fc800078e020e */
[----:B-----5:R-:W-:Y:S02]  /*0f40*/  IMAD.WIDE.U32 R110, R165, c[0x0][0x280], R110 ;  /* 0x0000a000a56e7a25 */ /* 0x020fe400078e006e */
        /* <DEDUP_REMOVED lines=136> */
[----:B------:R-:W-:Y:S01]  /*17d0*/  IMAD.MOV.U32 R4, RZ, RZ, c[0x0][0x280] ;  /* 0x0000a000ff047624 */ /* 0x000fe200078e00ff */
[-C--:B------:R-:W-:Y:S01]  /*17e0*/  SHF.L.U64.HI R173, R3, R40.reuse, c[0x0][0x294] ;  /* 0x0000a50003ad7619 */ /* 0x080fe20000010228 */
[----:B------:R-:W-:Y:S01]  /*17f0*/  IMAD R0, R0, c[0x0][0x290], RZ ;  /* 0x0000a40000007a24 */ /* 0x000fe200078e02ff */
[-C--:B------:R-:W-:Y:S01]  /*1800*/  SHF.L.U64.HI R194, R5, R175.reuse, c[0x0][0x1e4] ;  /* 0x0000790005c27619 */ /* 0x080fe200000102af */
[C---:B------:R-:W-:Y:S01]  /*1810*/  IMAD.SHL.U32 R202, R4.reuse, 0x20, RZ ;  /* 0x0000002004ca7824 */ /* 0x040fe200078e00ff */
[C---:B------:R-:W-:Y:S01]  /*1820*/  SHF.L.U64.HI R174, R4.reuse, R175, c[0x0][0x284] ;  /* 0x0000a10004ae7619 */ /* 0x040fe200000102af */
[C---:B------:R-:W-:Y:S01]  /*1830*/  IMAD.SHL.U32 R206, R4.reuse, 0x10, RZ ;  /* 0x0000001004ce7824 */ /* 0x040fe200078e00ff */
[C---:B------:R-:W-:Y:S01]  /*1840*/  SHF.L.U64.HI R192, R4.reuse, R193, c[0x0][0x284] ;  /* 0x0000a10004c07619 */ /* 0x040fe200000102c1 */
[C---:B------:R-:W-:Y:S01]  /*1850*/  IMAD.WIDE.U32 R198, R4.reuse, 0x30, RZ ;  /* 0x0000003004c67825 */ /* 0x040fe200078e00ff */
[----:B------:R-:W-:-:S02]  /*1860*/  SHF.L.U64.HI R176, R4, R40, c[0x0][0x284] ;  /* 0x0000a10004b07619 */ /* 0x000fc40000010228 */
[----:B------:R-:W-:Y:S01]  /*1870*/  SHF.L.U32 R205, R4, 0x6, RZ ;  /* 0x0000000604cd7819 */ /* 0x000fe200000006ff */
        /* <DEDUP_REMOVED lines=14> */
[----:B------:R-:W-:Y:S01]  /*1960*/  IADD3 R142, P0, R32, R178, RZ ;  /* 0x000000b2208e7210 */ /* 0x000fe20007f1e0ff */
[----:B------:R-:W-:Y:S01]  /*1970*/  IMAD.SHL.U32 R201, R3, 0x10, RZ ;  /* 0x0000001003c97824 */ /* 0x000fe200078e00ff */
[----:B------:R-:W-:Y:S01]  /*1980*/  IADD3 R128, R199, UR5, RZ ;  /* 0x00000005c7807c10 */ /* 0x000fe2000fffe0ff */
[----:B------:R-:W-:Y:S01]  /*1990*/  IMAD.WIDE.U32 R196, R3, 0x30, RZ ;  /* 0x0000003003c47825 */ /* 0x000fe200078e00ff */
[----:B------:R-:W-:-:S02]  /*19a0*/  IADD3 R30, R28, 0x20, RZ ;  /* 0x000000201c1e7810 */ /* 0x000fc40007ffe0ff */
        /* <DEDUP_REMOVED lines=41> */
.L_x_783:
        /* <DEDUP_REMOVED lines=50> */
.L_x_741:
[----:B------:R-:W-:Y:S05]  /*1f60*/  BSYNC B0 ;  /* 0x0000000000007941 */ /* 0x000fea0003800000 */
.L_x_740:
        /* <DEDUP_REMOVED lines=39> */
.L_x_743:
[----:B------:R-:W-:Y:S05]  /*21e0*/  BSYNC B0 ;  /* 0x0000000000007941 */ /* 0x000fea0003800000 */
.L_x_742:
        /* <DEDUP_REMOVED lines=40> */
.L_x_745:
[----:B------:R-:W-:Y:S05]  /*2470*/  BSYNC B0 ;  /* 0x0000000000007941 */ /* 0x000fea0003800000 */
.L_x_744:
        /* <DEDUP_REMOVED lines=38> */
.L_x_747:
[----:B------:R-:W-:Y:S05]  /*26e0*/  BSYNC B0 ;  /* 0x0000000000007941 */ /* 0x000fea0003800000 */
.L_x_746:
        /* <DEDUP_REMOVED lines=74> */
.L_x_751:
[----:B------:R-:W-:Y:S05]  /*2b90*/  BSYNC B0 ;  /* 0x0000000000007941 */ /* 0x000fea0003800000 */
.L_x_750:
        /* <DEDUP_REMOVED lines=59> */
.L_x_749:
[----:B------:R-:W-:Y:S05]  /*2f50*/  BSYNC B1 ;  /* 0x0000000000017941 */ /* 0x000fea0003800000 */
.L_x_748:
        /* <DEDUP_REMOVED lines=62> */
.L_x_755:
[----:B------:R-:W-:Y:S05]  /*3340*/  BSYNC B0 ;  /* 0x0000000000007941 */ /* 0x000fea0003800000 */
.L_x_754:
        /* <DEDUP_REMOVED lines=59> */
.L_x_753:
[----:B------:R-:W-:Y:S05]  /*3700*/  BSYNC B1 ;  /* 0x0000000000017941 */ /* 0x000fea0003800000 */
.L_x_752:
        /* <DEDUP_REMOVED lines=62> */
.L_x_759:
[----:B------:R-:W-:Y:S05]  /*3af0*/  BSYNC B0 ;  /* 0x0000000000007941 */ /* 0x000fea0003800000 */
.L_x_758:
        /* <DEDUP_REMOVED lines=59> */
.L_x_757:
[----:B------:R-:W-:Y:S05]  /*3eb0*/  BSYNC B1 ;  /* 0x0000000000017941 */ /* 0x000fea0003800000 */
.L_x_756:
        /* <DEDUP_REMOVED lines=61> */
.L_x_762:
[----:B------:R-:W-:Y:S05]  /*4290*/  BSYNC B0 ;  /* 0x0000000000007941 */ /* 0x000fea0003800000 */
.L_x_761:
        /* <DEDUP_REMOVED lines=60> */
.L_x_739:
        /* <DEDUP_REMOVED lines=224> */
.L_x_764:
[----:B---3--:R-:W-:Y:S05]  /*5460*/  BSYNC B0 ;  /* 0x0000000000007941 */ /* 0x008fea0003800000 */
.L_x_763:
        /* <DEDUP_REMOVED lines=115> */
.L_x_766:
[----:B------:R-:W-:Y:S05]  /*5ba0*/  BSYNC B0 ;  /* 0x0000000000007941 */ /* 0x000fea0003800000 */
.L_x_765:
        /* <DEDUP_REMOVED lines=115> */
.L_x_768:
[----:B------:R-:W-:Y:S05]  /*62e0*/  BSYNC B0 ;  /* 0x0000000000007941 */ /* 0x000fea0003800000 */
.L_x_767:
        /* <DEDUP_REMOVED lines=116> */
.L_x_738:
        /* <DEDUP_REMOVED lines=19> */
.L_x_770:
[----:B------:R-:W-:Y:S05]  /*6b60*/  BSYNC B0 ;  /* 0x0000000000007941 */ /* 0x000fea0003800000 */
.L_x_769:
        /* <DEDUP_REMOVED lines=19> */
.L_x_772:
[----:B------:R-:W-:Y:S05]  /*6ca0*/  BSYNC B0 ;  /* 0x0000000000007941 */ /* 0x000fea0003800000 */
.L_x_771:
        /* <DEDUP_REMOVED lines=19> */
.L_x_774:
[----:B------:R-:W-:Y:S05]  /*6de0*/  BSYNC B0 ;  /* 0x0000000000007941 */ /* 0x000fea0003800000 */
.L_x_773:
        /* <DEDUP_REMOVED lines=18> */
.L_x_760:
[----:B------:R-:W-:Y:S05]  /*6f10*/  BSYNC B2 ;  /* 0x0000000000027941 */ /* 0x000fea0003800000 */
.L_x_737:
        /* <DEDUP_REMOVED lines=83> */
.L_x_776:
[----:B-1----:R-:W-:Y:S05]  /*7450*/  BSYNC B0 ;  /* 0x0000000000007941 */ /* 0x002fea0003800000 */
.L_x_775:
        /* <DEDUP_REMOVED lines=19> */
.L_x_778:
[----:B------:R-:W-:Y:S05]  /*7590*/  BSYNC B0 ;  /* 0x0000000000007941 */ /* 0x000fea0003800000 */
.L_x_777:
        /* <DEDUP_REMOVED lines=19> */
.L_x_780:
[----:B------:R-:W-:Y:S05]  /*76d0*/  BSYNC B0 ;  /* 0x0000000000007941 */ /* 0x000fea0003800000 */
.L_x_779:
        /* <DEDUP_REMOVED lines=19> */
.L_x_782:
[----:B------:R-:W-:Y:S05]  /*7810*/  BSYNC B0 ;  /* 0x0000000000007941 */ /* 0x000fea0003800000 */
.L_x_781:
        /* <DEDUP_REMOVED lines=37> */
.L_x_736:
[----:B-1----:R-:W-:Y:S01]  /*7a70*/  ISETP.GE.AND P0, PT, R204, 0x1, PT ;  /* 0x00000001cc00780c */ /* 0x002fe20003f06270 */
[----:B------:R-:W-:Y:S01]  /*7a80*/  IMAD.IADD R18, R181, 0x1, R180 ;  /* 0x00000001b5127824 */ /* 0x000fe200078e02b4 */
[----:B------:R-:W-:Y:S01]  /*7a90*/  PLOP3.LUT P4, PT, PT, PT, PT, 0x80, 0x0 ;  /* 0x000000000000781c */ /* 0x000fe20003f8f070 */
[----:B------:R-:W-:Y:S01]  /*7aa0*/  CS2R R14, SRZ ;  /* 0x00000000000e7805 */ /* 0x000fe2000001ff00 */
[----:B------:R-:W-:Y:S01]  /*7ab0*/  MOV R198, RZ ;  /* 0x000000ff00c67202 */ /* 0x000fe20000000f00 */
[----:B------:R-:W-:Y:S01]  /*7ac0*/  IMAD.MOV.U32 R196, RZ, RZ, RZ ;  /* 0x000000ffffc47224 */ /* 0x000fe200078e00ff */
[----:B------:R-:W-:Y:S01]  /*7ad0*/  CS2R R202, SRZ ;  /* 0x0000000000ca7805 */ /* 0x000fe2000001ff00 */
[----:B------:R-:W-:Y:S01]  /*7ae0*/  CS2R R200, SRZ ;  /* 0x0000000000c87805 */ /* 0x000fe2000001ff00 */
[----:B------:R-:W-:Y:S01]  /*7af0*/  CS2R R16, SRZ ;  /* 0x0000000000107805 */ /* 0x000fe2000001ff00 */
[----:B------:R-:W-:Y:S01]  /*7b00*/  MOV R162, RZ ;  /* 0x000000ff00a27202 */ /* 0x000fe20000000f00 */
[----:B------:R-:W-:Y:S01]  /*7b10*/  CS2R R160, SRZ ;  /* 0x0000000000a07805 */ /* 0x000fe2000001ff00 */
[----:B--2---:R-:W-:Y:S01]  /*7b20*/  CS2R R12, SRZ ;  /* 0x00000000000c7805 */ /* 0x004fe2000001ff00 */
        /* <DEDUP_REMOVED lines=62> */
[----:B------:R-:W-:Y:S01]  /*7f10*/  CS2R R80, SRZ ;  /* 0x0000000000507805 */ /* 0x000fe2000001ff00 */
[----:B------:R-:W-:Y:S01]  /*7f20*/  CS2R R74, SRZ ;  /* 0x00000000004a7805 */ /* 0x000fe2000001ff00 */
[----:B------:R-:W-:Y:S01]  /*7f30*/  CS2R R54, SRZ ;  /* 0x0000000000367805 */ /* 0x000fe2000001ff00 */
        /* <DEDUP_REMOVED lines=13> */
[----:B------:R-:W-:Y:S01]  /*8010*/  IMAD.MOV.U32 R176, RZ, RZ, RZ ;  /* 0x000000ffffb07224 */ /* 0x000fe200078e00ff */
[----:B------:R-:W-:Y:S01]  /*8020*/  MOV R64, RZ ;  /* 0x000000ff00407202 */ /* 0x000fe20000000f00 */
[----:B------:R-:W-:Y:S01]  /*8030*/  CS2R R62, SRZ ;  /* 0x00000000003e7805 */ /* 0x000fe2000001ff00 */
[----:B------:R-:W-:Y:S01]  /*8040*/  IMAD.MOV.U32 R61, RZ, RZ, RZ ;  /* 0x000000ffff3d7224 */ /* 0x000fe200078e00ff */
[----:B------:R-:W-:Y:S05]  /*8050*/  @!P0 BRA `(.L_x_784) ;  /* 0x00010ad000008947 */ /* 0x000fea0003800000 */
[----:B------:R-:W2:Y:S01]  /*8060*/  LDL R60, [R1+0x4c] ;  /* 0x00004c00013c7983 */ /* 0x000ea20000100800 */
[----:B------:R-:W-:-:S03]  /*8070*/  ISETP.NE.U32.AND P0, PT, RZ, c[0x0][0x340], PT ;  /* 0x0000d000ff007a0c */ /* 0x000fc60003f05070 */
[----:B------:R-:W3:Y:S01]  /*8080*/  LDL R170, [R1+0x58] ;  /* 0x0000580001aa7983 */ /* 0x000ee20000100800 */
[----:B------:R-:W-:-:S13]  /*8090*/  ISETP.NE.AND.EX P5, PT, RZ, c[0x0][0x344], PT, P0 ;  /* 0x0000d100ff007a0c */ /* 0x000fda0003fa5300 */
[----:B------:R-:W-:Y:S01]  /*80a0*/  @P5 IMAD.MOV.U32 R2, RZ, RZ, 0x4 ;  /* 0x00000004ff025424 */ /* 0x000fe200078e00ff */
[----:B------:R-:W-:Y:S01]  /*80b0*/  SHF.R.S32.HI R0, RZ, 0x1f, R177 ;  /* 0x0000001fff007819 */ /* 0x000fe200000114b1 */
[----:B------:R-:W1:Y:S01]  /*80c0*/  S2R R59, SR_CTAID.Y ;  /* 0x00000000003b7919 */ /* 0x000e620000002600 */
[----:B------:R-:W-:-:S03]  /*80d0*/  SHF.R.S32.HI R159, RZ, 0x1f, R212 ;  /* 0x0000001fff9f7819 */ /* 0x000fc600000114d4 */
[----:B------:R-:W-:Y:S01]  /*80e0*/  IMAD R0, R0, c[0x0][0x178], RZ ;  /* 0x00005e0000007a24 */ /* 0x000fe200078e02ff */
[----:B------:R-:W-:-:S03]  /*80f0*/  LEA.HI R4, R159, R212, RZ, 0x3 ;  /* 0x000000d49f047211 */ /* 0x000fc600078f18ff */
[----:B------:R-:W-:Y:S02]  /*8100*/  IMAD R0, R177, c[0x0][0x17c], R0 ;  /* 0x00005f00b1007a24 */ /* 0x000fe400078e0200 */
[----:B------:R-:W-:Y:S01]  /*8110*/  IMAD.MOV.U32 R5, RZ, RZ, c[0x0][0x2c4] ;  /* 0x0000b100ff057624 */ /* 0x000fe200078e00ff */
[----:B------:R-:W-:-:S04]  /*8120*/  SHF.R.S32.HI R48, RZ, 0x3, R4 ;  /* 0x00000003ff307819 */ /* 0x000fc80000011404 */
[----:B------:R-:W-:Y:S02]  /*8130*/  ISETP.NE.AND P1, PT, R5, 0x1, PT ;  /* 0x000000010500780c */ /* 0x000fe40003f25270 */
[----:B------:R-:W-:-:S04]  /*8140*/  ISETP.NE.U32.AND P0, PT, RZ, c[0x0][0x348], PT ;  /* 0x0000d200ff007a0c */ /* 0x000fc80003f05070 */
[----:B------:R-:W-:Y:S01]  /*8150*/  ISETP.NE.AND.EX P0, PT, RZ, c[0x0][0x34c], PT, P0 ;  /* 0x0000d300ff007a0c */ /* 0x000fe20003f05300 */
[----:B------:R-:W-:Y:S02]  /*8160*/  IMAD R17, R209, 0x80, R48 ;  /* 0x00000080d1117824 */ /* 0x000fe400078e0230 */
[----:B------:R-:W-:-:S05]  /*8170*/  IMAD R24, R187, c[0x0][0x2c4], RZ ;  /* 0x0000b100bb187a24 */ /* 0x000fca00078e02ff */
[C---:B------:R-:W-:Y:S02]  /*8180*/  ISETP.GE.AND P6, PT, R17.reuse, R24, PT ;  /* 0x000000181100720c */ /* 0x040fe40003fc6270 */
[----:B------:R-:W-:Y:S01]  /*8190*/  IADD3 R16, R17, 0x30, RZ ;  /* 0x0000003011107810 */ /* 0x000fe20007ffe0ff */
[----:B--2---:R-:W-:-:S05]  /*81a0*/  @P5 IMAD.WIDE R2, R60, R2, c[0x0][0x340] ;  /* 0x0000d0003c025625 */ /* 0x004fca00078e0202 */
[----:B------:R2:W4:Y:S01]  /*81b0*/  @P5 LDG.E R22, [R2.64] ;  /* 0x0000000802165981 */ /* 0x000522000c1e1900 */
[----:B------:R-:W-:Y:S01]  /*81c0*/  SHF.R.S32.HI R19, RZ, 0x1f, R60 ;  /* 0x0000001fff137819 */ /* 0x000fe2000001143c */
[----:B------:R-:W-:Y:S01]  /*81d0*/  IMAD.MOV.U32 R162, RZ, RZ, c[0x0][0x1e0] ;  /* 0x00007800ffa27624 */ /* 0x000fe200078e00ff */
[----:B---3--:R-:W-:Y:S02]  /*81e0*/  LEA.HI.SX32 R50, R170, 0xffffffff, 0x1a ;  /* 0xffffffffaa327811 */ /* 0x008fe400078fd2ff */
[----:B------:R-:W-:Y:S01]  /*81f0*/  SEL R6, R19, RZ, !P0 ;  /* 0x000000ff13067207 */ /* 0x000fe20004000000 */
[C---:B------:R-:W-:Y:S01]  /*8200*/  IMAD.SHL.U32 R163, R162.reuse, 0x40, RZ ;  /* 0x00000040a2a37824 */ /* 0x040fe200078e00ff */
[----:B------:R-:W-:Y:S01]  /*8210*/  SHF.R.S32.HI R51, RZ, 0x1f, R50 ;  /* 0x0000001fff337819 */ /* 0x000fe20000011432 */
[----:B------:R-:W-:Y:S01]  /*8220*/  IMAD.WIDE.U32 R166, R162, 0x20, RZ ;  /* 0x00000020a2a67825 */ /* 0x000fe200078e00ff */
[----:B------:R-:W-:-:S03]  /*8230*/  LEA.HI R47, R159, R212, RZ, 0x4 ;  /* 0x000000d49f2f7211 */ /* 0x000fc600078f20ff */
[----:B------:R-:W-:Y:S02]  /*8240*/  IMAD R6, R6, c[0x0][0x1c0], RZ ;  /* 0x0000700006067a24 */ /* 0x000fe400078e02ff */
[----:B--2---:R-:W-:-:S04]  /*8250*/  IMAD.WIDE.U32 R2, R177, c[0x0][0x178], RZ ;  /* 0x00005e00b1027a25 */ /* 0x004fc800078e00ff */
[----:B------:R-:W-:Y:S01]  /*8260*/  IMAD.IADD R3, R3, 0x1, R0 ;  /* 0x0000000103037824 */ /* 0x000fe200078e0200 */
[----:B------:R-:W-:Y:S02]  /*8270*/  LOP3.LUT R0, R4, 0xfffffff8, RZ, 0xc0, !PT ;  /* 0xfffffff804007812 */ /* 0x000fe400078ec0ff */
[----:B------:R-:W-:Y:S01]  /*8280*/  SEL R4, R60, RZ, !P0 ;  /* 0x000000ff3c047207 */ /* 0x000fe20004000000 */
[----:B-1----:R-:W-:-:S04]  /*8290*/  IMAD.WIDE.U32 R2, R59, c[0x0][0x1b8], R2 ;  /* 0x00006e003b027a25 */ /* 0x002fc800078e0002 */
        /* <DEDUP_REMOVED lines=20> */
[----:B------:R-:W-:Y:S01]  /*83e0*/  IMAD.IADD R3, R3, 0x1, R6 ;  /* 0x0000000103037824 */ /* 0x000fe200078e0206 */
[----:B------:R-:W-:Y:S01]  /*83f0*/  IADD3 R6, R17, 0x20, RZ ;  /* 0x0000002011067810 */ /* 0x000fe20007ffe0ff */
[----:B------:R-:W-:Y:S01]  /*8400*/  IMAD R0, R5, c[0x0][0x1a8], RZ ;  /* 0x00006a0005007a24 */ /* 0x000fe200078e02ff */
[----:B------:R-:W-:Y:S01]  /*8410*/  IADD3 R21, R20, 0x40, RZ ;  /* 0x0000004014157810 */ /* 0x000fe20007ffe0ff */
[----:B------:R-:W-:Y:S01]  /*8420*/  IMAD.WIDE.U32 R2, R4, c[0x0][0x1a8], R2 ;  /* 0x00006a0004027a25 */ /* 0x000fe200078e0002 */
[----:B------:R-:W-:Y:S02]  /*8430*/  ISETP.GE.AND P4, PT, R20, c[0x0][0x198], PT ;  /* 0x0000660014007a0c */ /* 0x000fe40003f86270 */
[----:B------:R-:W-:Y:S01]  /*8440*/  ISETP.GE.AND P1, PT, R6, R24, PT ;  /* 0x000000180600720c */ /* 0x000fe20003f26270 */
[----:B------:R-:W-:Y:S01]  /*8450*/  IMAD R0, R4, c[0x0][0x1ac], R0 ;  /* 0x00006b0004007a24 */ /* 0x000fe200078e0200 */
[----:B------:R-:W-:Y:S01]  /*8460*/  LEA R14, P0, R2, c[0x0][0x160], 0x1 ;  /* 0x00005800020e7a11 */ /* 0x000fe200078008ff */
[----:B------:R-:W-:Y:S01]  /*8470*/  IMAD.SHL.U32 R7, R48, 0x40, RZ ;  /* 0x0000004030077824 */ /* 0x000fe200078e00ff */
[----:B------:R-:W-:Y:S01]  /*8480*/  ISETP.GE.AND P3, PT, R21, c[0x0][0x198], PT ;  /* 0x0000660015007a0c */ /* 0x000fe20003f66270 */
[----:B------:R-:W-:Y:S01]  /*8490*/  IMAD.IADD R0, R3, 0x1, R0 ;  /* 0x0000000103007824 */ /* 0x000fe200078e0200 */
[----:B------:R-:W-:Y:S01]  /*84a0*/  LEA.HI R3, R159, R212, RZ, 0x6 ;  /* 0x000000d49f037211 */ /* 0x000fe200078f30ff */
[----:B------:R-:W1:Y:S01]  /*84b0*/  SHFL.IDX PT, R4, R14, RZ, 0x181f ;  /* 0x00181fff0e047589 */ /* 0x000e6200000e0000 */
[----:B------:R-:W-:Y:S01]  /*84c0*/  IMAD.SHL.U32 R34, R49, 0x8, RZ ;  /* 0x0000000831227824 */ /* 0x000fe200078e00ff */
[----:B------:R-:W-:-:S02]  /*84d0*/  LOP3.LUT R25, R7, 0x1c0, RZ, 0xc0, !PT ;  /* 0x000001c007197812 */ /* 0x000fc400078ec0ff */
[----:B------:R-:W-:Y:S01]  /*84e0*/  LEA.HI.X R15, R2, c[0x0][0x164], R0, 0x1, P0 ;  /* 0x00005900020f7a11 */ /* 0x000fe200000f0c00 */
[----:B------:R-:W-:Y:S01]  /*84f0*/  SHFL.IDX PT, R8, R14, 0x2, 0x181f ;  /* 0x00581f000e087f89 */ /* 0x000fe200000e0000 */
[----:B------:R-:W-:Y:S02]  /*8500*/  IADD3 R0, R17, 0x10, RZ ;  /* 0x0000001011007810 */ /* 0x000fe40007ffe0ff */
[--C-:B------:R-:W-:Y:S01]  /*8510*/  LOP3.LUT R13, R25, 0x38, R34.reuse, 0xf8, !PT ;  /* 0x00000038190d7812 */ /* 0x100fe200078ef822 */
[----:B------:R-:W2:Y:S01]  /*8520*/  SHFL.IDX PT, R5, R15, RZ, 0x181f ;  /* 0x00181fff0f057589 */ /* 0x000ea200000e0000 */
[----:B------:R-:W-:Y:S01]  /*8530*/  ISETP.GE.AND P2, PT, R0, R24, PT ;  /* 0x000000180000720c */ /* 0x000fe20003f46270 */
[----:B------:R-:W-:Y:S01]  /*8540*/  IMAD.SHL.U32 R0, R3, 0x8, RZ ;  /* 0x0000000803007824 */ /* 0x000fe200078e00ff */
[----:B------:R-:W-:Y:S01]  /*8550*/  SHF.R.U32.HI R28, RZ, 0x3, R25 ;  /* 0x00000003ff1c7819 */ /* 0x000fe20000011619 */
[----:B------:R-:W3:Y:S01]  /*8560*/  SHFL.IDX PT, R2, R14, 0x1, 0x181f ;  /* 0x00381f000e027f89 */ /* 0x000ee200000e0000 */
[----:B------:R-:W-:-:S02]  /*8570*/  SHF.R.S32.HI R35, RZ, 0x1f, R34 ;  /* 0x0000001fff237819 */ /* 0x000fc40000011422 */
[----:B------:R-:W-:Y:S01]  /*8580*/  LOP3.LUT R26, R0, 0xfffffe00, RZ, 0xc0, !PT ;  /* 0xfffffe00001a7812 */ /* 0x000fe200078ec0ff */
[----:B------:R-:W3:Y:S01]  /*8590*/  SHFL.IDX PT, R3, R15, 0x1, 0x181f ;  /* 0x00381f000f037f89 */ /* 0x000ee200000e0000 */
[--C-:B------:R-:W-:Y:S02]  /*85a0*/  @!P6 SHF.R.S32.HI R0, RZ, 0x1f, R21.reuse ;  /* 0x0000001fff00e819 */ /* 0x100fe40000011415 */
[----:B------:R-:W-:Y:S02]  /*85b0*/  LOP3.LUT R247, R26, R13, R28, 0xf6, !PT ;  /* 0x0000000d1af77212 */ /* 0x000fe400078ef61c */
[----:B------:R-:W-:Y:S02]  /*85c0*/  @!P6 LEA.HI R12, R0, R21, RZ, 0x3 ;  /* 0x00000015000ce211 */ /* 0x000fe400078f18ff */
[----:B------:R-:W-:Y:S02]  /*85d0*/  @!P2 SHF.R.S32.HI R9, RZ, 0x1f, R21 ;  /* 0x0000001fff09a819 */ /* 0x000fe40000011415 */
[----:B-1----:R-:W-:-:S02]  /*85e0*/  @!P6 LEA R6, P0, R20, R4, 0x1 ;  /* 0x000000041406e211 */ /* 0x002fc400078008ff */
[----:B------:R-:W-:Y:S02]  /*85f0*/  @!P2 LEA.HI R0, R9, R21, RZ, 0x3 ;  /* 0x000000150900a211 */ /* 0x000fe400078f18ff */
[----:B------:R-:W1:Y:S01]  /*8600*/  SHFL.IDX PT, R9, R15, 0x2, 0x181f ;  /* 0x00581f000f097f89 */ /* 0x000e6200000e0000 */
[----:B------:R-:W-:Y:S02]  /*8610*/  @!P6 LOP3.LUT R12, R12, 0xfffffff8, RZ, 0xc0, !PT ;  /* 0xfffffff80c0ce812 */ /* 0x000fe400078ec0ff */
[----:B--2---:R-:W-:Y:S02]  /*8620*/  @!P6 LEA.HI.X R7, R20, R5, R35, 0x1, P0 ;  /* 0x000000051407e211 */ /* 0x004fe400000f0c23 */
[----:B------:R-:W-:Y:S01]  /*8630*/  @!P2 LOP3.LUT R0, R0, 0xfffffff8, RZ, 0xc0, !PT ;  /* 0xfffffff80000a812 */ /* 0x000fe200078ec0ff */
[----:B------:R-:W-:Y:S01]  /*8640*/  @!P6 IMAD.WIDE R12, R12, 0x2, R4 ;  /* 0x000000020c0ce825 */ /* 0x000fe200078e0204 */
[C---:B---3--:R-:W-:Y:S01]  /*8650*/  @!P2 LEA R10, P0, R20.reuse, R2, 0x1 ;  /* 0x00000002140aa211 */ /* 0x048fe200078008ff */
[----:B------:R-:W2:Y:S02]  /*8660*/  SHFL.IDX PT, R4, R14, 0x3, 0x181f ;  /* 0x00781f000e047f89 */ /* 0x000ea400000e0000 */
[----:B------:R-:W-:Y:S01]  /*8670*/  @!P6 IMAD.SHL.U32 R5, R247, 0x2, RZ ;  /* 0x00000002f705e824 */ /* 0x000fe200078e00ff */
[----:B------:R-:W-:Y:S01]  /*8680*/  @!P2 LEA.HI.X R11, R20, R3, R35, 0x1, P0 ;  /* 0x00000003140ba211 */ /* 0x000fe200000f0c23 */
[----:B------:R-:W-:Y:S01]  /*8690*/  @!P2 IMAD.WIDE R2, R0, 0x2, R2 ;  /* 0x000000020002a825 */ /* 0x000fe200078e0202 */
[----:B------:R-:W-:-:S02]  /*86a0*/  ISETP.GE.AND P0, PT, R16, R24, PT ;  /* 0x000000181000720c */ /* 0x000fc40003f06270 */
[----:B------:R3:W-:Y:S01]  /*86b0*/  @!P6 LDGSTS.E.BYPASS.LTC128B.128 [R5+0x8100], [R6.64], !P4 ;  /* 0x081000000605efae */ /* 0x0007e2000e101d48 */
[----:B------:R-:W-:-:S03]  /*86c0*/  @!P2 IMAD.SHL.U32 R0, R247, 0x2, RZ ;  /* 0x00000002f700a824 */ /* 0x000fc600078e00ff */
[----:B------:R1:W-:Y:S04]  /*86d0*/  @!P6 LDGSTS.E.BYPASS.LTC128B.128 [R5+0xc100], [R12.64], !P3 ;  /* 0x0c1000000c05efae */ /* 0x0003e8000d901d48 */
[----:B------:R2:W-:Y:S04]  /*86e0*/  @!P2 LDGSTS.E.BYPASS.LTC128B.128 [R0+0x8900], [R10.64], !P4 ;  /* 0x089000000a00afae */ /* 0x0005e8000e101d48 */
[----:B------:R2:W-:Y:S01]  /*86f0*/  @!P2 LDGSTS.E.BYPASS.LTC128B.128 [R0+0xc900], [R2.64], !P3 ;  /* 0x0c9000000200afae */ /* 0x0005e2000d901d48 */
[--C-:B---3--:R-:W-:Y:S02]  /*8700*/  @!P1 SHF.R.S32.HI R7, RZ, 0x1f, R21.reuse ;  /* 0x0000001fff079819 */ /* 0x108fe40000011415 */
[----:B------:R-:W-:Y:S01]  /*8710*/  @!P1 LEA R6, P2, R20, R8, 0x1 ;  /* 0x0000000814069211 */ /* 0x000fe200078408ff */
[----:B-1----:R-:W1:Y:S01]  /*8720*/  SHFL.IDX PT, R5, R15, 0x3, 0x181f ;  /* 0x00781f000f057f89 */ /* 0x002e6200000e0000 */
[----:B------:R-:W-:Y:S01]  /*8730*/  IMAD R12, R214, c[0x0][0x1e8], RZ ;  /* 0x00007a00d60c7a24 */ /* 0x000fe200078e02ff */
[----:B--2---:R-:W-:-:S03]  /*8740*/  @!P0 SHF.R.S32.HI R10, RZ, 0x1f, R21 ;  /* 0x0000001fff0a8819 */ /* 0x004fc60000011415 */
[----:B------:R-:W-:Y:S01]  /*8750*/  IMAD R12, R59, c[0x0][0x1ec], R12 ;  /* 0x00007b003b0c7a24 */ /* 0x000fe200078e020c */
[----:B------:R-:W-:Y:S02]  /*8760*/  @!P1 LEA.HI R0, R7, R21, RZ, 0x3 ;  /* 0x0000001507009211 */ /* 0x000fe400078f18ff */
[----:B------:R-:W-:Y:S02]  /*8770*/  IADD3 R2, R17, 0x40, RZ ;  /* 0x0000004011027810 */ /* 0x000fe40007ffe0ff */
[----:B------:R-:W-:Y:S01]  /*8780*/  @!P1 LOP3.LUT R3, R0, 0xfffffff8, RZ, 0xc0, !PT ;  /* 0xfffffff800039812 */ /* 0x000fe200078ec0ff */
[----:B------:R-:W-:Y:S01]  /*8790*/  @!P1 IMAD.SHL.U32 R0, R247, 0x2, RZ ;  /* 0x00000002f7009824 */ /* 0x000fe200078e00ff */
[----:B------:R-:W-:Y:S02]  /*87a0*/  @!P1 LEA.HI.X R7, R20, R9, R35, 0x1, P2 ;  /* 0x0000000914079211 */ /* 0x000fe400010f0c23 */
[----:B------:R-:W-:Y:S01]  /*87b0*/  ISETP.GE.AND P2, PT, R2, R24, PT ;  /* 0x000000180200720c */ /* 0x000fe20003f46270 */
[----:B------:R-:W-:Y:S01]  /*87c0*/  @!P1 IMAD.WIDE R8, R3, 0x2, R8 ;  /* 0x0000000203089825 */ /* 0x000fe200078e0208 */
[----:B------:R-:W2:Y:S01]  /*87d0*/  SHFL.IDX PT, R2, R14, 0x4, 0x181f ;  /* 0x00981f000e027f89 */ /* 0x000ea200000e0000 */
[----:B------:R-:W-:-:S03]  /*87e0*/  @!P0 LEA.HI R10, R10, R21, RZ, 0x3 ;  /* 0x000000150a0a8211 */ /* 0x000fc600078f18ff */
[----:B------:R-:W3:Y:S04]  /*87f0*/  SHFL.IDX PT, R3, R15, 0x4, 0x181f ;  /* 0x00981f000f037f89 */ /* 0x000ee800000e0000 */
[----:B------:R1:W-:Y:S04]  /*8800*/  @!P1 LDGSTS.E.BYPASS.LTC128B.128 [R0+0x9100], [R6.64], !P4 ;  /* 0x0910000006009fae */ /* 0x0003e8000e101d48 */
[----:B------:R2:W-:Y:S01]  /*8810*/  @!P1 LDGSTS.E.BYPASS.LTC128B.128 [R0+0xd100], [R8.64], !P3 ;  /* 0x0d10000008009fae */ /* 0x0005e2000d901d48 */
[----:B-1----:R-:W-:Y:S02]  /*8820*/  @!P0 LEA R6, P1, R20, R4, 0x1 ;  /* 0x0000000414068211 */ /* 0x002fe400078208ff */
[----:B--2---:R-:W-:Y:S01]  /*8830*/  @!P0 LOP3.LUT R0, R10, 0xfffffff8, RZ, 0xc0, !PT ;  /* 0xfffffff80a008812 */ /* 0x004fe200078ec0ff */
[----:B------:R-:W-:Y:S01]  /*8840*/  @!P0 IMAD.SHL.U32 R9, R247, 0x2, RZ ;  /* 0x00000002f7098824 */ /* 0x000fe200078e00ff */
[----:B------:R-:W-:Y:S01]  /*8850*/  @!P0 LEA.HI.X R7, R20, R5, R35, 0x1, P1 ;  /* 0x0000000514078211 */ /* 0x000fe200008f0c23 */
[----:B------:R-:W1:Y:S02]  /*8860*/  SHFL.IDX PT, R8, R14, 0x5, 0x181f ;  /* 0x00b81f000e087f89 */ /* 0x000e6400000e0000 */
[----:B------:R-:W-:Y:S01]  /*8870*/  @!P0 IMAD.WIDE R4, R0, 0x2, R4 ;  /* 0x0000000200048825 */ /* 0x000fe200078e0204 */
[----:B------:R-:W-:Y:S01]  /*8880*/  @!P2 SHF.R.S32.HI R0, RZ, 0x1f, R21 ;  /* 0x0000001fff00a819 */ /* 0x000fe20000011415 */
[----:B------:R2:W-:Y:S03]  /*8890*/  @!P0 LDGSTS.E.BYPASS.LTC128B.128 [R9+0x9900], [R6.64], !P4 ;  /* 0x0990000006098fae */ /* 0x0005e6000e101d48 */
[----:B------:R-:W-:Y:S01]  /*88a0*/  @!P2 LEA.HI R0, R0, R21, RZ, 0x3 ;  /* 0x000000150000a211 */ /* 0x000fe200078f18ff */
[----:B------:R1:W-:Y:S01]  /*88b0*/  @!P0 LDGSTS.E.BYPASS.LTC128B.128 [R9+0xd900], [R4.64], !P3 ;  /* 0x0d90000004098fae */ /* 0x0003e2000d901d48 */
[----:B------:R-:W-:-:S02]  /*88c0*/  IADD3 R16, P3, R48, R18, RZ ;  /* 0x0000001230107210 */ /* 0x000fc40007f7e0ff */
[----:B--2---:R-:W-:Y:S02]  /*88d0*/  SHF.R.S32.HI R7, RZ, 0x1f, R18 ;  /* 0x0000001fff077819 */ /* 0x004fe40000011412 */
[----:B------:R-:W-:Y:S01]  /*88e0*/  IADD3 R6, R17, 0x50, RZ ;  /* 0x0000005011067810 */ /* 0x000fe20007ffe0ff */
[----:B-1----:R-:W1:Y:S01]  /*88f0*/  SHFL.IDX PT, R9, R15, 0x5, 0x181f ;  /* 0x00b81f000f097f89 */ /* 0x002e6200000e0000 */
[----:B------:R-:W-:Y:S02]  /*8900*/  LEA.HI.X.SX32 R18, R48, R7, 0x1, P3 ;  /* 0x0000000730127211 */ /* 0x000fe400018f0eff */
[----:B------:R-:W-:Y:S02]  /*8910*/  @!P2 LEA R4, P0, R20, R2, 0x1 ;  /* 0x000000021404a211 */ /* 0x000fe400078008ff */
[----:B------:R-:W-:Y:S02]  /*8920*/  ISETP.GE.AND P3, PT, R21, c[0x0][0x198], PT ;  /* 0x0000660015007a0c */ /* 0x000fe40003f66270 */
[----:B------:R-:W-:-:S02]  /*8930*/  ISETP.GE.AND P1, PT, R6, R24, PT ;  /* 0x000000180600720c */ /* 0x000fc40003f26270 */
[----:B------:R-:W-:Y:S01]  /*8940*/  @!P2 LOP3.LUT R6, R0, 0xfffffff8, RZ, 0xc0, !PT ;  /* 0xfffffff80006a812 */ /* 0x000fe200078ec0ff */
[----:B------:R-:W-:Y:S01]  /*8950*/  @!P2 IMAD.SHL.U32 R0, R247, 0x2, RZ ;  /* 0x00000002f700a824 */ /* 0x000fe200078e00ff */
[----:B---3--:R-:W-:Y:S02]  /*8960*/  @!P2 LEA.HI.X R5, R20, R3, R35, 0x1, P0 ;  /* 0x000000031405a211 */ /* 0x008fe400000f0c23 */
[----:B------:R-:W-:Y:S01]  /*8970*/  IADD3 R7, R17, 0x60, RZ ;  /* 0x0000006011077810 */ /* 0x000fe20007ffe0ff */
[----:B------:R-:W-:Y:S02]  /*8980*/  @!P2 IMAD.WIDE R2, R6, 0x2, R2 ;  /* 0x000000020602a825 */ /* 0x000fe400078e0202 */
[----:B------:R2:W-:Y:S01]  /*8990*/  @!P2 LDGSTS.E.BYPASS.LTC128B.128 [R0+0xa100], [R4.64], !P4 ;  /* 0x0a1000000400afae */ /* 0x0005e2000e101d48 */
[----:B------:R-:W-:-:S03]  /*89a0*/  ISETP.GE.AND P0, PT, R7, R24, PT ;  /* 0x000000180700720c */ /* 0x000fc60003f06270 */
[----:B------:R3:W-:Y:S01]  /*89b0*/  @!P2 LDGSTS.E.BYPASS.LTC128B.128 [R0+0xe100], [R2.64], !P3 ;  /* 0x0e1000000200afae */ /* 0x0007e2000d901d48 */
[----:B------:R-:W-:-:S03]  /*89c0*/  @!P1 LEA R10, P2, R20, R8, 0x1 ;  /* 0x00000008140a9211 */ /* 0x000fc600078408ff */
[----:B------:R-:W-:Y:S01]  /*89d0*/  SHFL.IDX PT, R6, R14, 0x6, 0x181f ;  /* 0x00d81f000e067f89 */ /* 0x000fe200000e0000 */
[----:B-1----:R-:W-:-:S03]  /*89e0*/  @!P1 LEA.HI.X R11, R20, R9, R35, 0x1, P2 ;  /* 0x00000009140b9211 */ /* 0x002fc600010f0c23 */
[----:B------:R-:W1:Y:S01]  /*89f0*/  SHFL.IDX PT, R7, R15, 0x6, 0x181f ;  /* 0x00d81f000f077f89 */ /* 0x000e6200000e0000 */
[----:B--2---:R-:W-:-:S04]  /*8a00*/  IMAD R4, R18, c[0x0][0x1e0], RZ ;  /* 0x0000780012047a24 */ /* 0x004fc800078e02ff */
[C---:B------:R-:W-:Y:S01]  /*8a10*/  IMAD R4, R16.reuse, c[0x0][0x1e4], R4 ;  /* 0x0000790010047a24 */ /* 0x040fe200078e0204 */
[----:B---3--:R-:W-:Y:S01]  /*8a20*/  IADD3 R0, R17, 0x70, RZ ;  /* 0x0000007011007810 */ /* 0x008fe20007ffe0ff */
[----:B------:R-:W-:-:S03]  /*8a30*/  IMAD.WIDE.U32 R2, R16, c[0x0][0x1e0], R34 ;  /* 0x0000780010027a25 */ /* 0x000fc600078e0022 */
[----:B------:R-:W-:Y:S01]  /*8a40*/  ISETP.GE.AND P2, PT, R0, R24, PT ;  /* 0x000000180000720c */ /* 0x000fe20003f46270 */
[----:B------:R-:W-:Y:S01]  /*8a50*/  IMAD.IADD R3, R3, 0x1, R4 ;  /* 0x0000000103037824 */ /* 0x000fe200078e0204 */
[--C-:B------:R-:W-:Y:S02]  /*8a60*/  @!P1 SHF.R.S32.HI R4, RZ, 0x1f, R21.reuse ;  /* 0x0000001fff049819 */ /* 0x100fe40000011415 */
[----:B------:R-:W-:Y:S01]  /*8a70*/  @!P0 SHF.R.S32.HI R0, RZ, 0x1f, R21 ;  /* 0x0000001fff008819 */ /* 0x000fe20000011415 */
[----:B------:R-:W-:Y:S01]  /*8a80*/  IMAD.WIDE.U32 R2, R59, c[0x0][0x1e8], R2 ;  /* 0x00007a003b027a25 */ /* 0x000fe200078e0002 */
[-C--:B------:R-:W-:Y:S02]  /*8a90*/  @!P1 LEA.HI R4, R4, R21.reuse, RZ, 0x3 ;  /* 0x0000001504049211 */ /* 0x080fe400078f18ff */
[----:B------:R-:W-:Y:S01]  /*8aa0*/  @!P0 LEA.HI R13, R0, R21, RZ, 0x3 ;  /* 0x00000015000d8211 */ /* 0x000fe200078f18ff */
[----:B------:R-:W-:Y:S01]  /*8ab0*/  @!P1 IMAD.SHL.U32 R0, R247, 0x2, RZ ;  /* 0x00000002f7009824 */ /* 0x000fe200078e00ff */
[----:B------:R-:W-:-:S03]  /*8ac0*/  @!P1 LOP3.LUT R4, R4, 0xfffffff8, RZ, 0xc0, !PT ;  /* 0xfffffff804049812 */ /* 0x000fc600078ec0ff */
[----:B------:R-:W-:Y:S01]  /*8ad0*/  @!P2 SHF.R.S32.HI R5, RZ, 0x1f, R21 ;  /* 0x0000001fff05a819 */ /* 0x000fe20000011415 */
[----:B------:R2:W-:Y:S01]  /*8ae0*/  @!P1 LDGSTS.E.BYPASS.LTC128B.128 [R0+0xa900], [R10.64], !P4 ;  /* 0x0a9000000a009fae */ /* 0x0005e2000e101d48 */
[----:B------:R-:W-:Y:S02]  /*8af0*/  @!P1 IMAD.WIDE R8, R4, 0x2, R8 ;  /* 0x0000000204089825 */ /* 0x000fe400078e0208 */
[----:B------:R-:W-:Y:S02]  /*8b00*/  @!P2 LEA.HI R17, R5, R21, RZ, 0x3 ;  /* 0x000000150511a211 */ /* 0x000fe400078f18ff */
[----:B------:R-:W-:Y:S01]  /*8b10*/  IMAD.IADD R5, R12, 0x1, R3 ;  /* 0x000000010c057824 */ /* 0x000fe200078e0203 */
[----:B------:R3:W-:Y:S01]  /*8b20*/  @!P1 LDGSTS.E.BYPASS.LTC128B.128 [R0+0xe900], [R8.64], !P3 ;  /* 0x0e90000008009fae */ /* 0x0007e2000d901d48 */
[----:B----4-:R-:W-:Y:S01]  /*8b30*/  @P5 SHF.R.S32.HI R3, RZ, 0x1f, R22 ;  /* 0x0000001fff035819 */ /* 0x010fe20000011416 */
[----:B------:R-:W-:Y:S02]  /*8b40*/  @!P5 IMAD.MOV.U32 R3, RZ, RZ, R19 ;  /* 0x000000ffff03d224 */ /* 0x000fe400078e0013 */
[----:B------:R-:W-:-:S02]  /*8b50*/  IMAD.MOV.U32 R4, RZ, RZ, R2 ;  /* 0x000000ffff047224 */ /* 0x000fc400078e0002 */
[----:B------:R-:W-:Y:S02]  /*8b60*/  @P5 IMAD.MOV.U32 R2, RZ, RZ, R22 ;  /* 0x000000ffff025224 */ /* 0x000fe400078e0016 */
[----:B------:R-:W-:Y:S02]  /*8b70*/  @!P5 IMAD.MOV.U32 R2, RZ, RZ, R60 ;  /* 0x000000ffff02d224 */ /* 0x000fe400078e003c */
[----:B------:R-:W-:Y:S01]  /*8b80*/  IMAD.MOV.U32 R12, RZ, RZ, c[0x0][0x1e4] ;  /* 0x00007900ff0c7624 */ /* 0x000fe200078e00ff */
[----:B--2---:R-:W-:-:S05]  /*8b90*/  @!P0 LOP3.LUT R10, R13, 0xfffffff8, RZ, 0xc0, !PT ;  /* 0xfffffff80d0a8812 */ /* 0x004fca00078ec0ff */
[----:B-1----:R-:W-:Y:S01]  /*8ba0*/  @!P0 IMAD.WIDE R10, R10, 0x2, R6 ;  /* 0x000000020a0a8825 */ /* 0x002fe200078e0206 */
[C---:B---3--:R-:W-:Y:S02]  /*8bb0*/  @!P0 LEA R8, P1, R20.reuse, R6, 0x1 ;  /* 0x0000000614088211 */ /* 0x048fe400078208ff */
[----:B------:R1:W2:Y:S01]  /*8bc0*/  SHFL.IDX PT, R6, R14, 0x7, 0x181f ;  /* 0x00f81f000e067f89 */ /* 0x0002a200000e0000 */
[----:B------:R-:W-:Y:S01]  /*8bd0*/  @!P0 IMAD.SHL.U32 R0, R247, 0x2, RZ ;  /* 0x00000002f7008824 */ /* 0x000fe200078e00ff */
[----:B------:R-:W-:Y:S02]  /*8be0*/  @!P0 LEA.HI.X R9, R20, R7, R35, 0x1, P1 ;  /* 0x0000000714098211 */ /* 0x000fe400008f0c23 */
[----:B------:R-:W-:Y:S01]  /*8bf0*/  ISETP.NE.U32.AND P1, PT, RZ, c[0x0][0x350], PT ;  /* 0x0000d400ff007a0c */ /* 0x000fe20003f25070 */
[----:B------:R-:W3:Y:S04]  /*8c00*/  SHFL.IDX PT, R7, R15, 0x7, 0x181f ;  /* 0x00f81f000f077f89 */ /* 0x000ee800000e0000 */
[----:B------:R4:W-:Y:S04]  /*8c10*/  @!P0 LDGSTS.E.BYPASS.LTC128B.128 [R0+0xb100], [R8.64], !P4 ;  /* 0x0b10000008008fae */ /* 0x0009e8000e101d48 */
[----:B------:R4:W-:Y:S01]  /*8c20*/  @!P0 LDGSTS.E.BYPASS.LTC128B.128 [R0+0xf100], [R10.64], !P3 ;  /* 0x0f1000000a008fae */ /* 0x0009e2000d901d48 */
[----:B------:R-:W-:-:S04]  /*8c30*/  ISETP.NE.AND.EX P0, PT, RZ, c[0x0][0x354], PT, P1 ;  /* 0x0000d500ff007a0c */ /* 0x000fc80003f05310 */
[----:B------:R-:W-:Y:S02]  /*8c40*/  SEL R13, R2, RZ, !P0 ;  /* 0x000000ff020d7207 */ /* 0x000fe40004000000 */
[----:B-1----:R-:W-:Y:S01]  /*8c50*/  SEL R14, R3, RZ, !P0 ;  /* 0x000000ff030e7207 */ /* 0x002fe20004000000 */
[----:B------:R-:W-:Y:S02]  /*8c60*/  IMAD.MOV.U32 R3, RZ, RZ, 0x6 ;  /* 0x00000006ff037424 */ /* 0x000fe400078e00ff */
[----:B------:R-:W-:Y:S01]  /*8c70*/  IMAD.WIDE.U32 R22, R13, c[0x0][0x1f0], R4 ;  /* 0x00007c000d167a25 */ /* 0x000fe200078e0004 */
[----:B--2---:R-:W-:Y:S02]  /*8c80*/  @!P2 LEA R4, P1, R20, R6, 0x1 ;  /* 0x000000061404a211 */ /* 0x004fe400078208ff */
[----:B------:R-:W-:Y:S01]  /*8c90*/  SHF.L.U64.HI R161, R162, R3, c[0x0][0x1e4] ;  /* 0x00007900a2a17619 */ /* 0x000fe20000010203 */
[----:B------:R-:W-:Y:S01]  /*8ca0*/  IMAD.MOV.U32 R168, RZ, RZ, R22 ;  /* 0x000000ffffa87224 */ /* 0x000fe200078e0016 */
[----:B---3--:R-:W-:Y:S01]  /*8cb0*/  @!P2 LEA.HI.X R5, R20, R7, R35, 0x1, P1 ;  /* 0x000000071405a211 */ /* 0x008fe200008f0c23 */
[----:B------:R1:W-:Y:S01]  /*8cc0*/  STL.64 [R1+0x40], R22 ;  /* 0x0000401601007387 */ /* 0x0003e20000100a00 */
[----:B----4-:R-:W-:-:S04]  /*8cd0*/  IMAD.IADD R8, R204, 0x1, -R48 ;  /* 0x00000001cc087824 */ /* 0x010fc800078e0a30 */
[----:B------:R-:W-:Y:S02]  /*8ce0*/  IMAD R8, R50, -0x40, R8 ;  /* 0xffffffc032087824 */ /* 0x000fe400078e0208 */
[----:B------:R-:W-:Y:S02]  /*8cf0*/  IMAD R0, R14, c[0x0][0x1f0], RZ ;  /* 0x00007c000e007a24 */ /* 0x000fe400078e02ff */
[----:B------:R-:W-:Y:S01]  /*8d00*/  @!P2 IMAD.SHL.U32 R10, R247, 0x2, RZ ;  /* 0x00000002f70aa824 */ /* 0x000fe200078e00ff */
[C---:B------:R-:W-:Y:S01]  /*8d10*/  ISETP.GE.AND P0, PT, R8.reuse, 0x1, PT ;  /* 0x000000010800780c */ /* 0x040fe20003f06270 */
[----:B------:R-:W-:Y:S01]  /*8d20*/  IMAD R2, R13, c[0x0][0x1f4], R0 ;  /* 0x00007d000d027a24 */ /* 0x000fe200078e0200 */
[----:B------:R-:W-:Y:S01]  /*8d30*/  ISETP.GE.AND P5, PT, R8, 0x11, PT ;  /* 0x000000110800780c */ /* 0x000fe20003fa6270 */
[----:B------:R-:W-:Y:S01]  /*8d40*/  IMAD R0, R161, R50, RZ ;  /* 0x00000032a1007224 */ /* 0x000fe200078e02ff */
[----:B------:R2:W-:Y:S01]  /*8d50*/  @!P2 LDGSTS.E.BYPASS.LTC128B.128 [R10+0xb900], [R4.64], !P4 ;  /* 0x0b900000040aafae */ /* 0x0005e2000e101d48 */
[----:B------:R-:W-:Y:S01]  /*8d60*/  IMAD.IADD R169, R23, 0x1, R2 ;  /* 0x0000000117a97824 */ /* 0x000fe200078e0202 */
[C---:B------:R-:W-:Y:S01]  /*8d70*/  ISETP.GE.AND P4, PT, R34.reuse, c[0x0][0x1d4], PT ;  /* 0x0000750022007a0c */ /* 0x040fe20003f86270 */
[-C--:B------:R-:W-:Y:S01]  /*8d80*/  IMAD R9, R51, R163.reuse, R0 ;  /* 0x000000a333097224 */ /* 0x080fe200078e0200 */
[----:B------:R-:W-:Y:S01]  /*8d90*/  IADD3 R0, R34, 0x40, RZ ;  /* 0x0000004022007810 */ /* 0x000fe20007ffe0ff */
[----:B------:R-:W-:Y:S01]  /*8da0*/  IMAD.WIDE.U32 R2, R50, R163, R168 ;  /* 0x000000a332027225 */ /* 0x000fe200078e00a8 */
[----:B------:R1:W-:Y:S02]  /*8db0*/  STL.64 [R1+0x30], R168 ;  /* 0x000030a801007387 */ /* 0x0003e40000100a00 */
[----:B------:R-:W-:Y:S01]  /*8dc0*/  ISETP.GE.AND P3, PT, R0, c[0x0][0x1d4], PT ;  /* 0x0000750000007a0c */ /* 0x000fe20003f66270 */
[----:B------:R-:W-:Y:S01]  /*8dd0*/  IMAD.IADD R3, R3, 0x1, R9 ;  /* 0x0000000103037824 */ /* 0x000fe200078e0209 */
[----:B------:R-:W-:-:S05]  /*8de0*/  @!P2 LOP3.LUT R0, R17, 0xfffffff8, RZ, 0xc0, !PT ;  /* 0xfffffff81100a812 */ /* 0x000fca00078ec0ff */
[----:B------:R-:W-:-:S04]  /*8df0*/  @!P2 IMAD.WIDE R6, R0, 0x2, R6 ;  /* 0x000000020006a825 */ /* 0x000fc800078e0206 */
[----:B------:R-:W-:Y:S01]  /*8e00*/  @P0 IMAD.SHL.U32 R0, R247, 0x2, RZ ;  /* 0x00000002f7000824 */ /* 0x000fe200078e00ff */
[----:B--2---:R-:W-:-:S04]  /*8e10*/  @P0 LEA R4, P1, R2, c[0x0][0x1c8], 0x1 ;  /* 0x0000720002040a11 */ /* 0x004fc800078208ff */
[----:B------:R-:W-:Y:S02]  /*8e20*/  @P0 LEA.HI.X R5, R2, c[0x0][0x1cc], R3, 0x1, P1 ;  /* 0x0000730002050a11 */ /* 0x000fe400008f0c03 */
[----:B------:R-:W-:-:S13]  /*8e30*/  ISETP.GE.AND P1, PT, R21, c[0x0][0x198], PT ;  /* 0x0000660015007a0c */ /* 0x000fda0003f26270 */
[----:B------:R2:W-:Y:S01]  /*8e40*/  @!P2 LDGSTS.E.BYPASS.LTC128B.128 [R10+0xf900], [R6.64], !P1 ;  /* 0x0f900000060aafae */ /* 0x0005e2000c901d48 */
[----:B------:R-:W-:-:S03]  /*8e50*/  ISETP.GE.AND P1, PT, R8, 0x21, PT ;  /* 0x000000210800780c */ /* 0x000fc60003f26270 */
[----:B------:R-:W0:Y:S04]  /*8e60*/  LDGDEPBAR ;  /* 0x00000000000079af */ /* 0x000e280000000000 */
[----:B------:R-:W-:Y:S01]  /*8e70*/  BAR.SYNC.DEFER_BLOCKING 0x0 ;  /* 0x0000000000007b1d */ /* 0x000fe20000010000 */
[----:B--2---:R-:W-:-:S04]  /*8e80*/  IMAD.SHL.U32 R6, R12, 0x20, RZ ;  /* 0x000000200c067824 */ /* 0x004fc800078e00ff */
[----:B------:R-:W-:Y:S01]  /*8e90*/  IMAD.IADD R164, R167, 0x1, R6 ;  /* 0x00000001a7a47824 */ /* 0x000fe200078e0206 */
[----:B------:R-:W-:Y:S01]  /*8ea0*/  @!PT LDS RZ, [RZ] ;  /* 0x00000000fffff984 */ /* 0x000fe20000000800 */
[----:B------:R-:W-:Y:S01]  /*8eb0*/  @!PT LDS RZ, [RZ] ;  /* 0x00000000fffff984 */ /* 0x000fe20000000800 */
[----:B------:R-:W-:Y:S01]  /*8ec0*/  @!PT LDS RZ, [RZ] ;  /* 0x00000000fffff984 */ /* 0x000fe20000000800 */
[----:B------:R2:W-:Y:S04]  /*8ed0*/  @P0 LDGSTS.E.BYPASS.LTC128B.128 [R0+0x4100], [R4.64], !P4 ;  /* 0x0410000004000fae */ /* 0x0005e8000e101d48 */
[----:B------:R2:W-:Y:S01]  /*8ee0*/  @P0 LDGSTS.E.BYPASS.LTC128B.128 [R0+0x6100], [R4.64+0x80], !P3 ;  /* 0x0610008004000fae */ /* 0x0005e2000d901d48 */
[----:B------:R-:W-:-:S03]  /*8ef0*/  ISETP.GE.AND P0, PT, R8, 0x31, PT ;  /* 0x000000310800780c */ /* 0x000fc60003f06270 */
[----:B------:R1:W-:Y:S01]  /*8f00*/  STL [R1+0x50], R164 ;  /* 0x000050a401007387 */ /* 0x0003e20000100800 */
[----:B--2---:R-:W-:Y:S01]  /*8f10*/  @P5 LEA R0, P2, R162, R2, 0x4 ;  /* 0x00000002a2005211 */ /* 0x004fe200078420ff */
[----:B------:R-:W-:-:S03]  /*8f20*/  IMAD R4, R18, c[0x0][0x208], RZ ;  /* 0x0000820012047a24 */ /* 0x000fc600078e02ff */
[----:B------:R-:W-:Y:S01]  /*8f30*/  @P5 LEA.HI.X R5, R162, R3, R12, 0x4, P2 ;  /* 0x00000003a2055211 */ /* 0x000fe200010f240c */
[----:B------:R-:W-:Y:S01]  /*8f40*/  IMAD R6, R16, c[0x0][0x20c], R4 ;  /* 0x0000830010067a24 */ /* 0x000fe200078e0204 */
[----:B------:R-:W-:-:S03]  /*8f50*/  @P5 LEA R10, P2, R0, c[0x0][0x1c8], 0x1 ;  /* 0x00007200000a5a11 */ /* 0x000fc600078408ff */
[----:B------:R-:W-:Y:S01]  /*8f60*/  @P0 IMAD R12, R12, 0x30, RZ ;  /* 0x000000300c0c0824 */ /* 0x000fe200078e02ff */
[----:B------:R-:W-:Y:S01]  /*8f70*/  @P5 LEA.HI.X R11, R0, c[0x0][0x1cc], R5, 0x1, P2 ;  /* 0x00007300000b5a11 */ /* 0x000fe200010f0c05 */
[----:B------:R-:W-:Y:S01]  /*8f80*/  IMAD.WIDE.U32 R4, R16, c[0x0][0x208], R34 ;  /* 0x0000820010047a25 */ /* 0x000fe200078e0022 */
[----:B------:R-:W-:-:S03]  /*8f90*/  @P1 IADD3 R0, P2, R2, R166, RZ ;  /* 0x000000a602001210 */ /* 0x000fc60007f5e0ff */
[----:B------:R-:W-:Y:S02]  /*8fa0*/  IMAD.IADD R5, R5, 0x1, R6 ;  /* 0x0000000105057824 */ /* 0x000fe400078e0206 */
[--C-:B------:R-:W-:Y:S01]  /*8fb0*/  @P1 IMAD.X R7, R164, 0x1, R3.reuse, P2 ;  /* 0x00000001a4071824 */ /* 0x100fe200010e0603 */
[----:B------:R-:W-:Y:S01]  /*8fc0*/  @P1 LEA R8, P2, R0, c[0x0][0x1c8], 0x1 ;  /* 0x0000720000081a11 */ /* 0x000fe200078408ff */
[----:B------:R-:W-:-:S03]  /*8fd0*/  @P0 IMAD.WIDE.U32 R2, R162, 0x30, R2 ;  /* 0x00000030a2020825 */ /* 0x000fc600078e0002 */
[----:B------:R-:W-:Y:S01]  /*8fe0*/  @P1 LEA.HI.X R9, R0, c[0x0][0x1cc], R7, 0x1, P2 ;  /* 0x0000730000091a11 */ /* 0x000fe200010f0c07 */
[----:B------:R-:W-:Y:S01]  /*8ff0*/  @P0 IMAD.IADD R0, R12, 0x1, R3 ;  /* 0x000000010c000824 */ /* 0x000fe200078e0203 */
[C---:B------:R-:W-:Y:S01]  /*9000*/  @P0 LEA R6, P2, R2.reuse, c[0x0][0x1c8], 0x1 ;  /* 0x0000720002060a11 */ /* 0x040fe200078408ff */
[----:B------:R-:W-:Y:S01]  /*9010*/  @P5 IMAD.SHL.U32 R3, R247, 0x2, RZ ;  /* 0x00000002f7035824 */ /* 0x000fe200078e00ff */
[----:B------:R-:W-:Y:S02]  /*9020*/  LOP3.LUT R12, R47, 0xfffffff0, RZ, 0xc0, !PT ;  /* 0xfffffff02f0c7812 */ /* 0x000fe400078ec0ff */
[----:B------:R-:W-:Y:S01]  /*9030*/  @P0 LEA.HI.X R7, R2, c[0x0][0x1cc], R0, 0x1, P2 ;  /* 0x0000730002070a11 */ /* 0x000fe200010f0c00 */
[----:B------:R-:W-:Y:S01]  /*9040*/  @P1 IMAD.SHL.U32 R0, R247, 0x2, RZ ;  /* 0x00000002f7001824 */ /* 0x000fe200078e00ff */
[----:B------:R2:W-:Y:S01]  /*9050*/  @P5 LDGSTS.E.BYPASS.LTC128B.128 [R3+0x4900], [R10.64], !P4 ;  /* 0x049000000a035fae */ /* 0x0005e2000e101d48 */
[----:B------:R-:W-:-:S03]  /*9060*/  IMAD.IADD R12, R212, 0x1, -R12 ;  /* 0x00000001d40c7824 */ /* 0x000fc600078e0a0c */
[----:B------:R2:W-:Y:S02]  /*9070*/  @P5 LDGSTS.E.BYPASS.LTC128B.128 [R3+0x6900], [R10.64+0x80], !P3 ;  /* 0x069000800a035fae */ /* 0x0005e4000d901d48 */
[----:B------:R-:W-:Y:S02]  /*9080*/  SHF.R.S32.HI R2, RZ, 0x1f, R12 ;  /* 0x0000001fff027819 */ /* 0x000fe4000001140c */
[----:B------:R3:W-:Y:S02]  /*9090*/  @P1 LDGSTS.E.BYPASS.LTC128B.128 [R0+0x5100], [R8.64], !P4 ;  /* 0x0510000008001fae */ /* 0x0007e4000e101d48 */
[----:B------:R-:W-:Y:S02]  /*90a0*/  LEA.HI R46, R2, R12, RZ, 0x3 ;  /* 0x0000000c022e7211 */ /* 0x000fe400078f18ff */
[----:B------:R3:W-:Y:S01]  /*90b0*/  @P1 LDGSTS.E.BYPASS.LTC128B.128 [R0+0x7100], [R8.64+0x80], !P3 ;  /* 0x0710008008001fae */ /* 0x0007e2000d901d48 */
[----:B--2---:R-:W-:Y:S02]  /*90c0*/  IMAD R3, R214, c[0x0][0x210], RZ ;  /* 0x00008400d6037a24 */ /* 0x004fe400078e02ff */
[----:B---3--:R-:W-:-:S02]  /*90d0*/  @P0 IMAD.SHL.U32 R0, R247, 0x2, RZ ;  /* 0x00000002f7000824 */ /* 0x008fc400078e00ff */
[C---:B------:R-:W-:Y:S02]  /*90e0*/  IMAD R8, R59.reuse, c[0x0][0x214], R3 ;  /* 0x000085003b087a24 */ /* 0x040fe400078e0203 */
[----:B------:R-:W-:Y:S01]  /*90f0*/  IMAD.WIDE.U32 R2, R59, c[0x0][0x210], R4 ;  /* 0x000084003b027a25 */ /* 0x000fe200078e0004 */
[----:B------:R2:W-:Y:S01]  /*9100*/  @P0 LDGSTS.E.BYPASS.LTC128B.128 [R0+0x5900], [R6.64], !P4 ;  /* 0x0590000006000fae */ /* 0x0005e2000e101d48 */
[----:B------:R-:W-:Y:S02]  /*9110*/  LOP3.LUT R4, R46, 0xfffffff8, RZ, 0xc0, !PT ;  /* 0xfffffff82e047812 */ /* 0x000fe400078ec0ff */
[----:B------:R-:W-:Y:S01]  /*9120*/  IMAD.IADD R3, R8, 0x1, R3 ;  /* 0x0000000108037824 */ /* 0x000fe200078e0203 */
[----:B------:R2:W-:Y:S01]  /*9130*/  @P0 LDGSTS.E.BYPASS.LTC128B.128 [R0+0x7900], [R6.64+0x80], !P3 ;  /* 0x0790008006000fae */ /* 0x0005e2000d901d48 */
[----:B------:R-:W-:Y:S01]  /*9140*/  ISETP.LT.AND P0, PT, RZ, c[0x0][0x27c], PT ;  /* 0x00009f00ff007a0c */ /* 0x000fe20003f01270 */
[----:B------:R-:W-:Y:S02]  /*9150*/  IMAD.IADD R45, R12, 0x1, -R4 ;  /* 0x000000010c2d7824 */ /* 0x000fe400078e0a04 */
[----:B------:R-:W-:Y:S01]  /*9160*/  IMAD.WIDE.U32 R54, R13, c[0x0][0x218], R2 ;  /* 0x000086000d367a25 */ /* 0x000fe200078e0002 */
[----:B------:R-:W0:Y:S02]  /*9170*/  LDGDEPBAR ;  /* 0x00000000000079af */ /* 0x000e240000000000 */
[----:B------:R-:W-:Y:S01]  /*9180*/  R2P PR, R45, 0x6 ;  /* 0x000000062d007804 */ /* 0x000fe20000000000 */
[----:B------:R-:W-:Y:S01]  /*9190*/  IMAD.MOV.U32 R4, RZ, RZ, 0x10 ;  /* 0x00000010ff047424 */ /* 0x000fe200078e00ff */
[----:B------:R1:W-:Y:S01]  /*91a0*/  STL.64 [R1+0x38], R54 ;  /* 0x0000383601007387 */ /* 0x0003e20000100a00 */
[----:B------:R-:W-:-:S03]  /*91b0*/  IMAD.MOV.U32 R3, RZ, RZ, 0x20 ;  /* 0x00000020ff037424 */ /* 0x000fc600078e00ff */
[----:B------:R-:W-:Y:S02]  /*91c0*/  SEL R4, R4, 0xfffffff0, !P1 ;  /* 0xfffffff004047807 */ /* 0x000fe40004800000 */
[----:B------:R-:W-:Y:S01]  /*91d0*/  SEL R3, R3, 0xffffffe0, !P2 ;  /* 0xffffffe003037807 */ /* 0x000fe20005000000 */
[----:B--2---:R-:W-:-:S04]  /*91e0*/  IMAD R0, R14, c[0x0][0x218], RZ ;  /* 0x000086000e007a24 */ /* 0x004fc800078e02ff */
[----:B------:R-:W-:-:S04]  /*91f0*/  IMAD R0, R13, c[0x0][0x21c], R0 ;  /* 0x000087000d007a24 */ /* 0x000fc800078e0200 */
[----:B------:R-:W-:-:S05]  /*9200*/  IMAD.IADD R52, R55, 0x1, R0 ;  /* 0x0000000137347824 */ /* 0x000fca00078e0200 */
[----:B------:R1:W-:Y:S01]  /*9210*/  STL [R1+0x48], R52 ;  /* 0x0000483401007387 */ /* 0x0003e20000100800 */
[----:B------:R-:W-:Y:S05]  /*9220*/  @P0 BRA `(.L_x_785) ;  /* 0x0000002000000947 */ /* 0x000fea0003800000 */
[----:B------:R-:W-:-:S04]  /*9230*/  DEPBAR.LE SB0, 0x1 ;  /* 0x000080400000791a */ /* 0x000fc80000000000 */
[----:B------:R-:W-:Y:S05]  /*9240*/  BRA `(.L_x_786) ;  /* 0x0000657000007947 */ /* 0x000fea0003800000 */
.L_x_785:
[----:B-----5:R-:W-:Y:S01]  /*9250*/  SHF.R.S32.HI R0, RZ, 0x1f, R165 ;  /* 0x0000001fff007819 */ /* 0x020fe200000114a5 */
[----:B------:R-:W-:Y:S01]  /*9260*/  ULDC.U8 UR4, c[0x0][0x298] ;  /* 0x0000a60000047ab9 */ /* 0x000fe20000000000 */
[----:B------:R-:W-:Y:S01]  /*9270*/  IMAD.WIDE.U32 R8, R165, c[0x0][0x280], RZ ;  /* 0x0000a000a5087a25 */ /* 0x000fe200078e00ff */
        /* <DEDUP_REMOVED lines=38> */
.L_x_789:
[----:B------:R-:W-:Y:S05]  /*94e0*/  BSYNC B0 ;  /* 0x0000000000007941 */ /* 0x000fea0003800000 */
.L_x_788:
[----:B------:R-:W-:Y:S01]  /*94f0*/  IMAD R0, R209, -0x80, R24 ;  /* 0xffffff80d1007824 */ /* 0x000fe200078e0218 */
[--C-:B--2--5:R-:W-:Y:S01]  /*9500*/  SHF.R.U64 R19, R12, 0x10, R13.reuse ;  /* 0x000000100c137819 */ /* 0x124fe2000000120d */
[----:B------:R-:W-:Y:S01]  /*9510*/  IMAD.MOV.U32 R21, RZ, RZ, R12 ;  /* 0x000000ffff157224 */ /* 0x000fe200078e000c */
[--C-:B------:R-:W-:Y:S01]  /*9520*/  SHF.R.U32.HI R15, RZ, 0x10, R13.reuse ;  /* 0x00000010ff0f7819 */ /* 0x100fe2000001160d */
[----:B------:R-:W-:Y:S01]  /*9530*/  IMAD.MOV.U32 R20, RZ, RZ, R13 ;  /* 0x000000ffff147224 */ /* 0x000fe200078e000d */
[----:B------:R-:W-:Y:S01]  /*9540*/  IMNMX R28, R0, 0x80, PT ;  /* 0x00000080001c7817 */ /* 0x000fe20003800200 */
[--C-:B------:R-:W-:Y:S01]  /*9550*/  IMAD.MOV.U32 R17, RZ, RZ, R9.reuse ;  /* 0x000000ffff117224 */ /* 0x100fe200078e0009 */
[--C-:B------:R-:W-:Y:S01]  /*9560*/  SHF.R.U64 R16, R8, 0x10, R9.reuse ;  /* 0x0000001008107819 */ /* 0x100fe20000001209 */
[----:B------:R-:W-:Y:S01]  /*9570*/  IMAD.MOV.U32 R18, RZ, RZ, R8 ;  /* 0x000000ffff127224 */ /* 0x000fe200078e0008 */
[----:B------:R-:W-:Y:S01]  /*9580*/  ISETP.GE.AND P0, PT, R48, R28, PT ;  /* 0x0000001c3000720c */ /* 0x000fe20003f06270 */
[----:B------:R-:W-:Y:S01]  /*9590*/  IMAD.MOV.U32 R14, RZ, RZ, R10 ;  /* 0x000000ffff0e7224 */ /* 0x000fe200078e000a */
[----:B------:R-:W-:Y:S01]  /*95a0*/  SHF.R.U32.HI R12, RZ, 0x10, R9 ;  /* 0x00000010ff0c7819 */ /* 0x000fe20000011609 */
[----:B------:R-:W-:Y:S01]  /*95b0*/  IMAD.MOV.U32 R13, RZ, RZ, R11 ;  /* 0x000000ffff0d7224 */ /* 0x000fe200078e000b */
[----:B------:R-:W-:-:S04]  /*95c0*/  DEPBAR.LE SB0, 0x1 ;  /* 0x000080400000791a */ /* 0x000fc80000000000 */
[----:B------:R-:W-:Y:S01]  /*95d0*/  IMAD.MOV.U32 R9, RZ, RZ, R6 ;  /* 0x000000ffff097224 */ /* 0x000fe200078e0006 */
[----:B------:R-:W-:Y:S01]  /*95e0*/  SHF.R.U64 R10, R10, 0x10, R11 ;  /* 0x000000100a0a7819 */ /* 0x000fe2000000120b */
[----:B------:R-:W-:Y:S01]  /*95f0*/  IMAD.MOV.U32 R5, RZ, RZ, R7 ;  /* 0x000000ffff057224 */ /* 0x000fe200078e0007 */
[----:B------:R-:W-:Y:S01]  /*9600*/  SHF.R.U32.HI R8, RZ, 0x10, R11 ;  /* 0x00000010ff087819 */ /* 0x000fe2000001160b */
[----:B------:R-:W-:Y:S01]  /*9610*/  BSSY B1, `(.L_x_790) ;  /* 0x0000060000017945 */ /* 0x000fe20003800000 */
[--C-:B------:R-:W-:Y:S02]  /*9620*/  SHF.R.U64 R2, R6, 0x10, R7.reuse ;  /* 0x0000001006027819 */ /* 0x100fe40000001207 */
[----:B------:R-:W-:Y:S02]  /*9630*/  SHF.R.U32.HI R0, RZ, 0x10, R7 ;  /* 0x00000010ff007819 */ /* 0x000fe40000011607 */
[----:B------:R-:W-:Y:S02]  /*9640*/  PRMT R21, R21, 0x5410, R19 ;  /* 0x0000541015157816 */ /* 0x000fe40000000013 */
[----:B-1----:R-:W-:-:S02]  /*9650*/  PRMT R22, R20, 0x5410, R15 ;  /* 0x0000541014167816 */ /* 0x002fc4000000000f */
[----:B------:R-:W-:Y:S02]  /*9660*/  PRMT R24, R18, 0x5410, R16 ;  /* 0x0000541012187816 */ /* 0x000fe40000000010 */
        /* <DEDUP_REMOVED lines=11> */
[----:B------:R-:W-:Y:S01]  /*9720*/  SHF.L.U32 R5, R21, 0x10, RZ ;  /* 0x0000001015057819 */ /* 0x000fe200000006ff */
[----:B------:R-:W-:Y:S01]  /*9730*/  IMAD.U32 R0, R19, 0x10000, RZ ;  /* 0x0001000013007824 */ /* 0x000fe200078e00ff */
[----:B------:R-:W-:Y:S02]  /*9740*/  LOP3.LUT R2, R21, 0xffff0000, RZ, 0xc0, !PT ;  /* 0xffff000015027812 */ /* 0x000fe400078ec0ff */
[C---:B-1----:R-:W-:Y:S01]  /*9750*/  SHF.L.U32 R7, R8.reuse, 0x10, RZ ;  /* 0x0000001008077819 */ /* 0x042fe200000006ff */
[----:B------:R-:W-:Y:S01]  /*9760*/  IMAD.U32 R16, R11, 0x10000, RZ ;  /* 0x000100000b107824 */ /* 0x000fe200078e00ff */
[----:B------:R-:W-:Y:S02]  /*9770*/  LOP3.LUT R6, R8, 0xffff0000, RZ, 0xc0, !PT ;  /* 0xffff000008067812 */ /* 0x000fe400078ec0ff */
[C---:B------:R-:W-:Y:S02]  /*9780*/  SHF.L.U32 R13, R9.reuse, 0x10, RZ ;  /* 0x00000010090d7819 */ /* 0x040fe400000006ff */
[----:B------:R-:W-:Y:S01]  /*9790*/  LOP3.LUT R8, R9, 0xffff0000, RZ, 0xc0, !PT ;  /* 0xffff000009087812 */ /* 0x000fe200078ec0ff */
[----:B------:R-:W-:Y:S01]  /*97a0*/  FMUL.FTZ R14, R6, R0 ;  /* 0x00000000060e7220 */ /* 0x000fe20000410000 */
[----:B------:R-:W-:-:S02]  /*97b0*/  LOP3.LUT R9, R19, 0xffff0000, RZ, 0xc0, !PT ;  /* 0xffff000013097812 */ /* 0x000fc400078ec0ff */
[C---:B------:R-:W-:Y:S01]  /*97c0*/  SHF.L.U32 R15, R10.reuse, 0x10, RZ ;  /* 0x000000100a0f7819 */ /* 0x040fe200000006ff */
[-C--:B------:R-:W-:Y:S01]  /*97d0*/  FFMA.FTZ R18, R7, R5.reuse, -R14 ;  /* 0x0000000507127223 */ /* 0x080fe2000001080e */
[----:B------:R-:W-:Y:S01]  /*97e0*/  LOP3.LUT R12, R10, 0xffff0000, RZ, 0xc0, !PT ;  /* 0xffff00000a0c7812 */ /* 0x000fe200078ec0ff */
[----:B------:R-:W-:Y:S01]  /*97f0*/  FMUL.FTZ R10, R6, R5 ;  /* 0x00000005060a7220 */ /* 0x000fe20000410000 */
[----:B------:R-:W-:Y:S01]  /*9800*/  LOP3.LUT R11, R11, 0xffff0000, RZ, 0xc0, !PT ;  /* 0xffff00000b0b7812 */ /* 0x000fe200078ec0ff */
[-C--:B------:R-:W-:Y:S01]  /*9810*/  FMUL.FTZ R6, R8, R9.reuse ;  /* 0x0000000908067220 */ /* 0x080fe20000410000 */
[----:B------:R-:W-:Y:S01]  /*9820*/  LOP3.LUT R5, R22, 0xffff0000, RZ, 0xc0, !PT ;  /* 0xffff000016057812 */ /* 0x000fe200078ec0ff */
[----:B------:R-:W-:Y:S01]  /*9830*/  FFMA.FTZ R17, R7, R0, R10 ;  /* 0x0000000007117223 */ /* 0x000fe2000001000a */
[----:B------:R-:W-:Y:S01]  /*9840*/  LOP3.LUT R0, R20, 0xffff0000, RZ, 0xc0, !PT ;  /* 0xffff000014007812 */ /* 0x000fe200078ec0ff */
[-C--:B------:R-:W-:Y:S02]  /*9850*/  FMUL.FTZ R8, R8, R2.reuse ;  /* 0x0000000208087220 */ /* 0x080fe40000410000 */
[C---:B------:R-:W-:Y:S01]  /*9860*/  FFMA.FTZ R14, R13.reuse, R2, -R6 ;  /* 0x000000020d0e7223 */ /* 0x040fe20000010806 */
[----:B------:R-:W-:Y:S01]  /*9870*/  SHF.L.U32 R2, R20, 0x10, RZ ;  /* 0x0000001014027819 */ /* 0x000fe200000006ff */
[----:B------:R-:W-:Y:S01]  /*9880*/  FFMA.FTZ R13, R13, R9, R8 ;  /* 0x000000090d0d7223 */ /* 0x000fe20000010008 */
[----:B------:R-:W-:Y:S01]  /*9890*/  SHF.L.U32 R6, R22, 0x10, RZ ;  /* 0x0000001016067819 */ /* 0x000fe200000006ff */
[----:B------:R-:W-:-:S02]  /*98a0*/  FMUL.FTZ R7, R11, R0 ;  /* 0x000000000b077220 */ /* 0x000fc40000410000 */
[C---:B------:R-:W-:Y:S02]  /*98b0*/  FMUL.FTZ R9, R12.reuse, R2 ;  /* 0x000000020c097220 */ /* 0x040fe40000410000 */
[-C--:B------:R-:W-:Y:S02]  /*98c0*/  FMUL.FTZ R8, R12, R6.reuse ;  /* 0x000000060c087220 */ /* 0x080fe40000410000 */
[-C--:B------:R-:W-:Y:S02]  /*98d0*/  FMUL.FTZ R11, R11, R5.reuse ;  /* 0x000000050b0b7220 */ /* 0x080fe40000410000 */
        /* <DEDUP_REMOVED lines=9> */
.L_x_793:
[----:B------:R-:W-:Y:S05]  /*9970*/  BSYNC B0 ;  /* 0x0000000000007941 */ /* 0x000fea0003800000 */
.L_x_792:
        /* <DEDUP_REMOVED lines=24> */
[----:B------:R-:W-:Y:S01]  /*9b00*/  FFMA.FTZ R14, R13, R2, -R6 ;  /* 0x000000020d0e7223 */ /* 0x000fe20000010806 */
        /* <DEDUP_REMOVED lines=16> */
.L_x_791:
[----:B------:R-:W-:Y:S05]  /*9c10*/  BSYNC B1 ;  /* 0x0000000000017941 */ /* 0x000fea0003800000 */
.L_x_790:
        /* <DEDUP_REMOVED lines=19> */
[CC--:B------:R-:W-:Y:S01]  /*9d50*/  FFMA.FTZ R18, R5.reuse, R7.reuse, -R14 ;  /* 0x0000000705127223 */ /* 0x0c0fe2000001080e */
[----:B------:R-:W-:Y:S01]  /*9d60*/  LOP3.LUT R12, R10, 0xffff0000, RZ, 0xc0, !PT ;  /* 0xffff00000a0c7812 */ /* 0x000fe200078ec0ff */
[----:B------:R-:W-:Y:S01]  /*9d70*/  FMUL.FTZ R10, R5, R6 ;  /* 0x00000006050a7220 */ /* 0x000fe20000410000 */
[----:B------:R-:W-:Y:S01]  /*9d80*/  LOP3.LUT R11, R11, 0xffff0000, RZ, 0xc0, !PT ;  /* 0xffff00000b0b7812 */ /* 0x000fe200078ec0ff */
[CC--:B------:R-:W-:Y:S01]  /*9d90*/  FMUL.FTZ R6, R9.reuse, R8.reuse ;  /* 0x0000000809067220 */ /* 0x0c0fe20000410000 */
[----:B------:R-:W-:Y:S01]  /*9da0*/  LOP3.LUT R5, R22, 0xffff0000, RZ, 0xc0, !PT ;  /* 0xffff000016057812 */ /* 0x000fe200078ec0ff */
[----:B------:R-:W-:Y:S01]  /*9db0*/  FFMA.FTZ R17, R0, R7, R10 ;  /* 0x0000000700117223 */ /* 0x000fe2000001000a */
[----:B------:R-:W-:Y:S01]  /*9dc0*/  LOP3.LUT R0, R20, 0xffff0000, RZ, 0xc0, !PT ;  /* 0xffff000014007812 */ /* 0x000fe200078ec0ff */
[C---:B------:R-:W-:Y:S02]  /*9dd0*/  FMUL.FTZ R8, R2.reuse, R8 ;  /* 0x0000000802087220 */ /* 0x040fe40000410000 */
        /* <DEDUP_REMOVED lines=17> */
.L_x_797:
[----:B------:R-:W-:Y:S05]  /*9ef0*/  BSYNC B0 ;  /* 0x0000000000007941 */ /* 0x000fea0003800000 */
.L_x_796:
        /* <DEDUP_REMOVED lines=19> */
[-C--:B------:R-:W-:Y:S01]  /*a030*/  FMUL.FTZ R6, R9, R8.reuse ;  /* 0x0000000809067220 */ /* 0x080fe20000410000 */
[----:B------:R-:W-:Y:S01]  /*a040*/  LOP3.LUT R5, R26, 0xffff0000, RZ, 0xc0, !PT ;  /* 0xffff00001a057812 */ /* 0x000fe200078ec0ff */
[----:B------:R-:W-:Y:S01]  /*a050*/  FFMA.FTZ R17, R0, R7, R10 ;  /* 0x0000000700117223 */ /* 0x000fe2000001000a */
[C---:B------:R-:W-:Y:S01]  /*a060*/  LOP3.LUT R0, R25.reuse, 0xffff0000, RZ, 0xc0, !PT ;  /* 0xffff000019007812 */ /* 0x040fe200078ec0ff */
        /* <DEDUP_REMOVED lines=18> */
.L_x_795:
[----:B------:R-:W-:Y:S05]  /*a190*/  BSYNC B1 ;  /* 0x0000000000017941 */ /* 0x000fea0003800000 */
.L_x_794:
        /* <DEDUP_REMOVED lines=45> */
.L_x_801:
[----:B------:R-:W-:Y:S05]  /*a470*/  BSYNC B0 ;  /* 0x0000000000007941 */ /* 0x000fea0003800000 */
.L_x_800:
        /* <DEDUP_REMOVED lines=41> */
.L_x_799:
[----:B------:R-:W-:Y:S05]  /*a710*/  BSYNC B1 ;  /* 0x0000000000017941 */ /* 0x000fea0003800000 */
.L_x_798:
        /* <DEDUP_REMOVED lines=45> */
.L_x_805:
[----:B------:R-:W-:Y:S05]  /*a9f0*/  BSYNC B0 ;  /* 0x0000000000007941 */ /* 0x000fea0003800000 */
.L_x_804:
        /* <DEDUP_REMOVED lines=41> */
.L_x_803:
[----:B------:R-:W-:Y:S05]  /*ac90*/  BSYNC B1 ;  /* 0x0000000000017941 */ /* 0x000fea0003800000 */
.L_x_802:
        /* <DEDUP_REMOVED lines=45> */
.L_x_809:
[----:B------:R-:W-:Y:S05]  /*af70*/  BSYNC B0 ;  /* 0x0000000000007941 */ /* 0x000fea0003800000 */
.L_x_808:
        /* <DEDUP_REMOVED lines=41> */
.L_x_807:
[----:B------:R-:W-:Y:S05]  /*b210*/  BSYNC B1 ;  /* 0x0000000000017941 */ /* 0x000fea0003800000 */
.L_x_806:
        /* <DEDUP_REMOVED lines=45> */
.L_x_813:
[----:B------:R-:W-:Y:S05]  /*b4f0*/  BSYNC B0 ;  /* 0x0000000000007941 */ /* 0x000fea0003800000 */
.L_x_812:
        /* <DEDUP_REMOVED lines=41> */
.L_x_811:
[----:B------:R-:W-:Y:S05]  /*b790*/  BSYNC B1 ;  /* 0x0000000000017941 */ /* 0x000fea0003800000 */
.L_x_810:
        /* <DEDUP_REMOVED lines=45> */
.L_x_817:
[----:B------:R-:W-:Y:S05]  /*ba70*/  BSYNC B0 ;  /* 0x0000000000007941 */ /* 0x000fea0003800000 */
.L_x_816:
        /* <DEDUP_REMOVED lines=41> */
.L_x_815:
[----:B------:R-:W-:Y:S05]  /*bd10*/  BSYNC B1 ;  /* 0x0000000000017941 */ /* 0x000fea0003800000 */
.L_x_814:
[----:B------:R-:W-:-:S04]  /*bd20*/  IADD3 R0, R48, 0x70, RZ ;  /* 0x0000007030007810 */ /* 0x000fc80007ffe0ff */
        /* <DEDUP_REMOVED lines=43> */
.L_x_820:
[----:B------:R-:W-:Y:S05]  /*bfe0*/  BSYNC B0 ;  /* 0x0000000000007941 */ /* 0x000fea0003800000 */
.L_x_819:
        /* <DEDUP_REMOVED lines=42> */
.L_x_787:
        /* <DEDUP_REMOVED lines=17> */
.L_x_822:
[----:B------:R-:W-:Y:S05]  /*c3a0*/  BSYNC B0 ;  /* 0x0000000000007941 */ /* 0x000fea0003800000 */
.L_x_821:
[----:B------:R-:W-:Y:S01]  /*c3b0*/  IMAD R0, R209, -0x80, R24 ;  /* 0xffffff80d1007824 */ /* 0x000fe200078e0218 */
[----:B------:R-:W-:Y:S01]  /*c3c0*/  ISETP.GE.AND P0, PT, R20, c[0x0][0x27c], PT ;  /* 0x00009f0014007a0c */ /* 0x000fe20003f06270 */
[--C-:B-1---5:R-:W-:Y:S01]  /*c3d0*/  IMAD.MOV.U32 R22, RZ, RZ, R13.reuse ;  /* 0x000000ffff167224 */ /* 0x122fe200078e000d */
[--C-:B------:R-:W-:Y:S01]  /*c3e0*/  SHF.R.U64 R21, R12, 0x10, R13.reuse ;  /* 0x000000100c157819 */ /* 0x100fe2000000120d */
[----:B--2---:R-:W-:Y:S01]  /*c3f0*/  IMAD.MOV.U32 R19, RZ, RZ, R14 ;  /* 0x000000ffff137224 */ /* 0x004fe200078e000e */
[----:B------:R-:W-:Y:S01]  /*c400*/  IMNMX R44, R0, 0x80, PT ;  /* 0x00000080002c7817 */ /* 0x000fe20003800200 */
[----:B------:R-:W-:Y:S01]  /*c410*/  IMAD.MOV.U32 R23, RZ, RZ, R12 ;  /* 0x000000ffff177224 */ /* 0x000fe200078e000c */
[----:B------:R-:W-:Y:S01]  /*c420*/  SHF.R.U32.HI R16, RZ, 0x10, R13 ;  /* 0x00000010ff107819 */ /* 0x000fe2000001160d */
[----:B------:R-:W-:Y:S01]  /*c430*/  IMAD.MOV.U32 R18, RZ, RZ, R15 ;  /* 0x000000ffff127224 */ /* 0x000fe200078e000f */
[----:B------:R-:W-:Y:S01]  /*c440*/  ISETP.GE.OR P1, PT, R48, R44, P0 ;  /* 0x0000002c3000720c */ /* 0x000fe20000726670 */
[----:B------:R-:W-:Y:S01]  /*c450*/  IMAD.MOV.U32 R13, RZ, RZ, R9 ;  /* 0x000000ffff0d7224 */ /* 0x000fe200078e0009 */
[--C-:B------:R-:W-:Y:S01]  /*c460*/  SHF.R.U64 R17, R14, 0x10, R15.reuse ;  /* 0x000000100e117819 */ /* 0x100fe2000000120f */
[----:B------:R-:W-:Y:S01]  /*c470*/  IMAD.MOV.U32 R14, RZ, RZ, R8 ;  /* 0x000000ffff0e7224 */ /* 0x000fe200078e0008 */
[----:B------:R-:W-:Y:S01]  /*c480*/  SHF.R.U32.HI R12, RZ, 0x10, R15 ;  /* 0x00000010ff0c7819 */ /* 0x000fe2000001160f */
[----:B------:R-:W-:Y:S01]  /*c490*/  IMAD.MOV.U32 R6, RZ, RZ, R10 ;  /* 0x000000ffff067224 */ /* 0x000fe200078e000a */
[----:B------:R-:W-:-:S04]  /*c4a0*/  DEPBAR.LE SB0, 0x1 ;  /* 0x000080400000791a */ /* 0x000fc80000000000 */
[----:B------:R-:W-:Y:S01]  /*c4b0*/  IMAD.MOV.U32 R5, RZ, RZ, R11 ;  /* 0x000000ffff057224 */ /* 0x000fe200078e000b */
[--C-:B------:R-:W-:Y:S01]  /*c4c0*/  SHF.R.U64 R8, R8, 0x10, R9.reuse ;  /* 0x0000001008087819 */ /* 0x100fe20000001209 */
[----:B------:R-:W-:Y:S01]  /*c4d0*/  BSSY B0, `(.L_x_823) ;  /* 0x0000065000007945 */ /* 0x000fe20003800000 */
[----:B------:R-:W-:Y:S02]  /*c4e0*/  SHF.R.U32.HI R7, RZ, 0x10, R9 ;  /* 0x00000010ff077819 */ /* 0x000fe40000011609 */
[--C-:B------:R-:W-:Y:S02]  /*c4f0*/  SHF.R.U64 R2, R10, 0x10, R11.reuse ;  /* 0x000000100a027819 */ /* 0x100fe4000000120b */
[----:B------:R-:W-:Y:S02]  /*c500*/  SHF.R.U32.HI R0, RZ, 0x10, R11 ;  /* 0x00000010ff007819 */ /* 0x000fe4000001160b */
[----:B------:R-:W-:Y:S02]  /*c510*/  PRMT R39, R23, 0x5410, R21 ;  /* 0x0000541017277816 */ /* 0x000fe40000000015 */
[----:B------:R-:W-:-:S02]  /*c520*/  PRMT R43, R22, 0x5410, R16 ;  /* 0x00005410162b7816 */ /* 0x000fc40000000010 */
        /* <DEDUP_REMOVED lines=9> */
[----:B------:R-:W1:Y:S03]  /*c5c0*/  LDS.128 R12, [R27+0x8100] ;  /* 0x008100001b0c7984 */ /* 0x000e660000000c00 */
        /* <DEDUP_REMOVED lines=26> */
[C---:B------:R-:W-:Y:S01]  /*c770*/  FMUL.FTZ R7, R5.reuse, R2 ;  /* 0x0000000205077220 */ /* 0x040fe20000410000 */
[----:B------:R-:W-:Y:S01]  /*c780*/  LOP3.LUT R9, R38, 0xffff0000, RZ, 0xc0, !PT ;  /* 0xffff000026097812 */ /* 0x000fe200078ec0ff */
[-C--:B------:R-:W-:Y:S01]  /*c790*/  FMUL.FTZ R6, R5, R0.reuse ;  /* 0x0000000005067220 */ /* 0x080fe20000410000 */
[----:B------:R-:W-:Y:S01]  /*c7a0*/  LOP3.LUT R5, R39, 0xffff0000, RZ, 0xc0, !PT ;  /* 0xffff000027057812 */ /* 0x000fe200078ec0ff */
[----:B------:R-:W-:Y:S01]  /*c7b0*/  FFMA.FTZ R33, R16, R0, -R7 ;  /* 0x0000000010217223 */ /* 0x000fe20000010807 */
[----:B------:R-:W-:Y:S01]  /*c7c0*/  SHF.L.U32 R0, R40, 0x10, RZ ;  /* 0x0000001028007819 */ /* 0x000fe200000006ff */
[----:B------:R-:W-:Y:S01]  /*c7d0*/  FMUL.FTZ R8, R12, R9 ;  /* 0x000000090c087220 */ /* 0x000fe20000410000 */
[----:B------:R-:W-:Y:S01]  /*c7e0*/  SHF.L.U32 R14, R10, 0x10, RZ ;  /* 0x000000100a0e7819 */ /* 0x000fe200000006ff */
[----:B------:R-:W-:Y:S01]  /*c7f0*/  FFMA.FTZ R32, R16, R2, R6 ;  /* 0x0000000210207223 */ /* 0x000fe20000010006 */
[----:B------:R-:W-:Y:S01]  /*c800*/  LOP3.LUT R15, R10, 0xffff0000, RZ, 0xc0, !PT ;  /* 0xffff00000a0f7812 */ /* 0x000fe200078ec0ff */
[----:B------:R-:W-:Y:S01]  /*c810*/  IMAD.U32 R2, R43, 0x10000, RZ ;  /* 0x000100002b027824 */ /* 0x000fe200078e00ff */
[----:B------:R-:W-:Y:S01]  /*c820*/  SHF.L.U32 R10, R36, 0x10, RZ ;  /* 0x00000010240a7819 */ /* 0x000fe200000006ff */
[-C--:B------:R-:W-:Y:S01]  /*c830*/  FMUL.FTZ R7, R12, R5.reuse ;  /* 0x000000050c077220 */ /* 0x080fe20000410000 */
[----:B------:R-:W-:Y:S01]  /*c840*/  LOP3.LUT R22, R11, 0xffff0000, RZ, 0xc0, !PT ;  /* 0xffff00000b167812 */ /* 0x000fe200078ec0ff */
[----:B------:R-:W-:Y:S01]  /*c850*/  FFMA.FTZ R31, R17, R5, -R8 ;  /* 0x00000005111f7223 */ /* 0x000fe20000010808 */
[----:B------:R-:W-:Y:S01]  /*c860*/  SHF.L.U32 R8, R41, 0x10, RZ ;  /* 0x0000001029087819 */ /* 0x000fe200000006ff */
[----:B------:R-:W-:-:S02]  /*c870*/  FMUL.FTZ R5, R13, R0 ;  /* 0x000000000d057220 */ /* 0x000fc40000410000 */
[-C--:B------:R-:W-:Y:S02]  /*c880*/  FMUL.FTZ R6, R13, R2.reuse ;  /* 0x000000020d067220 */ /* 0x080fe40000410000 */
[C---:B------:R-:W-:Y:S01]  /*c890*/  FFMA.FTZ R28, R18.reuse, R2, -R5 ;  /* 0x00000002121c7223 */ /* 0x040fe20000010805 */
[C---:B------:R-:W-:Y:S01]  /*c8a0*/  LOP3.LUT R5, R37.reuse, 0xffff0000, RZ, 0xc0, !PT ;  /* 0xffff000025057812 */ /* 0x040fe200078ec0ff */
[----:B------:R-:W-:Y:S02]  /*c8b0*/  IMAD.U32 R2, R37, 0x10000, RZ ;  /* 0x0001000025027824 */ /* 0x000fe400078e00ff */
[----:B------:R-:W-:Y:S01]  /*c8c0*/  FFMA.FTZ R18, R18, R0, R6 ;  /* 0x0000000012127223 */ /* 0x000fe20000010006 */
[----:B------:R-:W-:Y:S01]  /*c8d0*/  LOP3.LUT R0, R36, 0xffff0000, RZ, 0xc0, !PT ;  /* 0xffff000024007812 */ /* 0x000fe200078ec0ff */
[----:B------:R-:W-:Y:S02]  /*c8e0*/  FFMA.FTZ R30, R17, R9, R7 ;  /* 0x00000009111e7223 */ /* 0x000fe40000010007 */
[----:B------:R-:W-:-:S02]  /*c8f0*/  FMUL.FTZ R6, R14, R10 ;  /* 0x0000000a0e067220 */ /* 0x000fc40000410000 */
[-C--:B------:R-:W-:Y:S02]  /*c900*/  FMUL.FTZ R9, R14, R2.reuse ;  /* 0x000000020e097220 */ /* 0x080fe40000410000 */
[----:B------:R-:W-:Y:S01]  /*c910*/  FFMA.FTZ R12, R20, R2, -R6 ;  /* 0x00000002140c7223 */ /* 0x000fe20000010806 */
[----:B------:R-:W-:Y:S01]  /*c920*/  SHF.L.U32 R2, R42, 0x10, RZ ;  /* 0x000000102a027819 */ /* 0x000fe200000006ff */
[C---:B------:R-:W-:Y:S02]  /*c930*/  FMUL.FTZ R7, R15.reuse, R0 ;  /* 0x000000000f077220 */ /* 0x040fe40000410000 */
[----:B------:R-:W-:Y:S02]  /*c940*/  FFMA.FTZ R20, R20, R10, R9 ;  /* 0x0000000a14147223 */ /* 0x000fe40000010009 */
[----:B------:R-:W-:Y:S02]  /*c950*/  FMUL.FTZ R6, R15, R5 ;  /* 0x000000050f067220 */ /* 0x000fe40000410000 */
[----:B------:R-:W-:-:S02]  /*c960*/  FMUL.FTZ R9, R19, R8 ;  /* 0x0000000813097220 */ /* 0x000fc40000410000 */
[C---:B------:R-:W-:Y:S01]  /*c970*/  FFMA.FTZ R14, R21.reuse, R5, -R7 ;  /* 0x00000005150e7223 */ /* 0x040fe20000010807 */
[----:B------:R-:W-:Y:S01]  /*c980*/  LOP3.LUT R5, R42, 0xffff0000, RZ, 0xc0, !PT ;  /* 0xffff00002a057812 */ /* 0x000fe200078ec0ff */
[----:B------:R-:W-:Y:S01]  /*c990*/  FFMA.FTZ R11, R21, R0, R6 ;  /* 0x00000000150b7223 */ /* 0x000fe20000010006 */
[----:B------:R-:W-:Y:S01]  /*c9a0*/  LOP3.LUT R0, R41, 0xffff0000, RZ, 0xc0, !PT ;  /* 0xffff000029007812 */ /* 0x000fe200078ec0ff */
[-C--:B------:R-:W-:Y:S01]  /*c9b0*/  FMUL.FTZ R7, R19, R2.reuse ;  /* 0x0000000213077220 */ /* 0x080fe20000410000 */
[----:B------:R-:W-:Y:S01]  /*c9c0*/  LOP3.LUT R6, R43, 0xffff0000, RZ, 0xc0, !PT ;  /* 0xffff00002b067812 */ /* 0x000fe200078ec0ff */
[----:B------:R-:W-:Y:S01]  /*c9d0*/  FFMA.FTZ R17, R24, R2, -R9 ;  /* 0x0000000218117223 */ /* 0x000fe20000010809 */
        /* <DEDUP_REMOVED lines=8> */
[----:B------:R-:W-:Y:S01]  /*ca60*/  FFMA.FTZ R13, R26, R6, -R10 ;  /* 0x000000061a0d7223 */ /* 0x000fe2000001080a */
        /* <DEDUP_REMOVED lines=11> */
.L_x_824:
[----:B------:R-:W-:Y:S05]  /*cb20*/  BSYNC B0 ;  /* 0x0000000000007941 */ /* 0x000fea0003800000 */
.L_x_823:
        /* <DEDUP_REMOVED lines=21> */
[----:B------:R-:W-:Y:S01]  /*cc80*/  LOP3.LUT R2, R7, R2, RZ, 0x3c, !PT ;  /* 0x0000000207027212 */ /* 0x000fe200078e3cff */
[----:B------:R-:W-:Y:S01]  /*cc90*/  IMAD.U32 R7, R38, 0x10000, RZ ;  /* 0x0001000026077824 */ /* 0x000fe200078e00ff */
        /* <DEDUP_REMOVED lines=13> */
[----:B------:R-:W-:Y:S02]  /*cd70*/  LOP3.LUT R12, R8, 0xffff0000, RZ, 0xc0, !PT ;  /* 0xffff0000080c7812 */ /* 0x000fe400078ec0ff */
[----:B------:R-:W-:Y:S01]  /*cd80*/  SHF.L.U32 R15, R9, 0x10, RZ ;  /* 0x00000010090f7819 */ /* 0x000fe200000006ff */
[-C--:B------:R-:W-:Y:S01]  /*cd90*/  FMUL.FTZ R5, R7, R2.reuse ;  /* 0x0000000207057220 */ /* 0x080fe20000410000 */
[----:B------:R-:W-:Y:S01]  /*cda0*/  LOP3.LUT R22, R9, 0xffff0000, RZ, 0xc0, !PT ;  /* 0xffff000009167812 */ /* 0x000fe200078ec0ff */
[C---:B------:R-:W-:Y:S01]  /*cdb0*/  FMUL.FTZ R8, R0.reuse, R2 ;  /* 0x0000000200087220 */ /* 0x040fe20000410000 */
[----:B------:R-:W-:Y:S01]  /*cdc0*/  LOP3.LUT R2, R39, 0xffff0000, RZ, 0xc0, !PT ;  /* 0xffff000027027812 */ /* 0x000fe200078ec0ff */
[----:B------:R-:W-:Y:S01]  /*cdd0*/  FFMA.FTZ R33, R0, R16, -R5 ;  /* 0x0000001000217223 */ /* 0x000fe20000010805 */
[C---:B------:R-:W-:Y:S01]  /*cde0*/  SHF.L.U32 R20, R13.reuse, 0x10, RZ ;  /* 0x000000100d147819 */ /* 0x040fe200000006ff */
[----:B------:R-:W-:Y:S01]  /*cdf0*/  FMUL.FTZ R9, R6, R12 ;  /* 0x0000000c06097220 */ /* 0x000fe20000410000 */
[----:B------:R-:W-:Y:S01]  /*ce00*/  LOP3.LUT R26, R13, 0xffff0000, RZ, 0xc0, !PT ;  /* 0xffff00000d1a7812 */ /* 0x000fe200078ec0ff */
[----:B------:R-:W-:Y:S01]  /*ce10*/  IMAD.U32 R13, R10, 0x10000, RZ ;  /* 0x000100000a0d7824 */ /* 0x000fe200078e00ff */
[----:B------:R-:W-:Y:S01]  /*ce20*/  SHF.L.U32 R0, R37, 0x10, RZ ;  /* 0x0000001025007819 */ /* 0x000fe200000006ff */
[----:B------:R-:W-:Y:S01]  /*ce30*/  IMAD.U32 R5, R36, 0x10000, RZ ;  /* 0x0001000024057824 */ /* 0x000fe200078e00ff */
[----:B------:R-:W-:Y:S01]  /*ce40*/  LOP3.LUT R10, R10, 0xffff0000, RZ, 0xc0, !PT ;  /* 0xffff00000a0a7812 */ /* 0x000fe200078ec0ff */
[----:B------:R-:W-:Y:S01]  /*ce50*/  FFMA.FTZ R32, R7, R16, R8 ;  /* 0x0000001007207223 */ /* 0x000fe20000010008 */
[----:B------:R-:W-:Y:S01]  /*ce60*/  LOP3.LUT R19, R14, 0xffff0000, RZ, 0xc0, !PT ;  /* 0xffff00000e137812 */ /* 0x000fe200078ec0ff */
[C---:B------:R-:W-:Y:S01]  /*ce70*/  FMUL.FTZ R8, R2.reuse, R12 ;  /* 0x0000000c02087220 */ /* 0x040fe20000410000 */
[----:B------:R-:W-:Y:S01]  /*ce80*/  SHF.L.U32 R14, R11, 0x10, RZ ;  /* 0x000000100b0e7819 */ /* 0x000fe200000006ff */
[-C--:B------:R-:W-:Y:S01]  /*ce90*/  FFMA.FTZ R12, R2, R18.reuse, -R9 ;  /* 0x00000012020c7223 */ /* 0x080fe20000010809 */
[----:B------:R-:W-:Y:S01]  /*cea0*/  LOP3.LUT R9, R36, 0xffff0000, RZ, 0xc0, !PT ;  /* 0xffff000024097812 */ /* 0x000fe200078ec0ff */
[-C--:B------:R-:W-:Y:S01]  /*ceb0*/  FMUL.FTZ R2, R5, R13.reuse ;  /* 0x0000000d05027220 */ /* 0x080fe20000410000 */
[----:B------:R-:W-:Y:S01]  /*cec0*/  LOP3.LUT R21, R11, 0xffff0000, RZ, 0xc0, !PT ;  /* 0xffff00000b157812 */ /* 0x000fe200078ec0ff */
        /* <DEDUP_REMOVED lines=8> */
[C---:B------:R-:W-:Y:S02]  /*cf50*/  FMUL.FTZ R10, R0.reuse, R10 ;  /* 0x0000000a000a7220 */ /* 0x040fe40000410000 */
[----:B------:R-:W-:Y:S02]  /*cf60*/  IMAD.U32 R5, R43, 0x10000, RZ ;  /* 0x000100002b057824 */ /* 0x000fe400078e00ff */
[----:B------:R-:W-:Y:S02]  /*cf70*/  IMAD.U32 R7, R41, 0x10000, RZ ;  /* 0x0001000029077824 */ /* 0x000fe400078e00ff */
[----:B------:R-:W-:Y:S01]  /*cf80*/  FFMA.FTZ R24, R0, R19, -R6 ;  /* 0x0000001300187223 */ /* 0x000fe20000010806 */
[----:B------:R-:W-:Y:S01]  /*cf90*/  SHF.L.U32 R0, R42, 0x10, RZ ;  /* 0x000000102a007819 */ /* 0x000fe200000006ff */
[----:B------:R-:W-:-:S02]  /*cfa0*/  FMUL.FTZ R8, R2, R15 ;  /* 0x0000000f02087220 */ /* 0x000fc40000410000 */
[----:B------:R-:W-:Y:S02]  /*cfb0*/  FFMA.FTZ R19, R9, R19, R10 ;  /* 0x0000001309137223 */ /* 0x000fe4000001000a */
[----:B------:R-:W-:Y:S02]  /*cfc0*/  FMUL.FTZ R6, R5, R15 ;  /* 0x0000000f05067220 */ /* 0x000fe40000410000 */
[----:B------:R-:W-:Y:S02]  /*cfd0*/  FMUL.FTZ R9, R7, R14 ;  /* 0x0000000e07097220 */ /* 0x000fe40000410000 */
[-C--:B------:R-:W-:Y:S01]  /*cfe0*/  FFMA.FTZ R18, R5, R20.reuse, -R8 ;  /* 0x0000001405127223 */ /* 0x080fe20000010808 */
[----:B------:R-:W-:Y:S01]  /*cff0*/  LOP3.LUT R5, R42, 0xffff0000, RZ, 0xc0, !PT ;  /* 0xffff00002a057812 */ /* 0x000fe200078ec0ff */
[----:B------:R-:W-:Y:S01]  /*d000*/  FFMA.FTZ R17, R2, R20, R6 ;  /* 0x0000001402117223 */ /* 0x000fe20000010006 */
[----:B------:R-:W-:Y:S01]  /*d010*/  LOP3.LUT R2, R40, 0xffff0000, RZ, 0xc0, !PT ;  /* 0xffff000028027812 */ /* 0x000fe200078ec0ff */
[C---:B------:R-:W-:Y:S01]  /*d020*/  FMUL.FTZ R8, R0.reuse, R14 ;  /* 0x0000000e00087220 */ /* 0x040fe20000410000 */
[----:B------:R-:W-:Y:S01]  /*d030*/  LOP3.LUT R6, R43, 0xffff0000, RZ, 0xc0, !PT ;  /* 0xffff00002b067812 */ /* 0x000fe200078ec0ff */
[-C--:B------:R-:W-:Y:S01]  /*d040*/  FFMA.FTZ R16, R0, R23.reuse, -R9 ;  /* 0x0000001700107223 */ /* 0x080fe20000010809 */
[----:B------:R-:W-:Y:S01]  /*d050*/  LOP3.LUT R0, R41, 0xffff0000, RZ, 0xc0, !PT ;  /* 0xffff000029007812 */ /* 0x000fe200078ec0ff */
[----:B------:R-:W-:Y:S01]  /*d060*/  FFMA.FTZ R11, R7, R23, R8 ;  /* 0x00000017070b7223 */ /* 0x000fe20000010008 */
[----:B------:R-:W-:Y:S01]  /*d070*/  F2FP.BF16.PACK_AB R14, R24, R28 ;  /* 0x0000001c180e723e */ /* 0x000fe200000010ff */
[----:B------:R-:W-:-:S02]  /*d080*/  FMUL.FTZ R10, R2, R22 ;  /* 0x00000016020a7220 */ /* 0x000fc40000410000 */
[-C--:B------:R-:W-:Y:S02]  /*d090*/  FMUL.FTZ R8, R0, R21.reuse ;  /* 0x0000001500087220 */ /* 0x080fe40000410000 */
[C---:B------:R-:W-:Y:S02]  /*d0a0*/  FMUL.FTZ R9, R6.reuse, R22 ;  /* 0x0000001606097220 */ /* 0x040fe40000410000 */
[----:B------:R-:W-:Y:S02]  /*d0b0*/  FMUL.FTZ R7, R5, R21 ;  /* 0x0000001505077220 */ /* 0x000fe40000410000 */
[----:B------:R-:W-:Y:S01]  /*d0c0*/  FFMA.FTZ R13, R6, R26, -R10 ;  /* 0x0000001a060d7223 */ /* 0x000fe2000001080a */
[----:B------:R-:W-:Y:S01]  /*d0d0*/  F2FP.BF16.PACK_AB R10, R19, R27 ;  /* 0x0000001b130a723e */ /* 0x000fe200000010ff */
[-C--:B------:R-:W-:Y:S01]  /*d0e0*/  FFMA.FTZ R15, R5, R25.reuse, -R8 ;  /* 0x00000019050f7223 */ /* 0x080fe20000010808 */
        /* <DEDUP_REMOVED lines=9> */
.L_x_826:
[----:B------:R-:W-:Y:S05]  /*d180*/  BSYNC B0 ;  /* 0x0000000000007941 */ /* 0x000fea0003800000 */
.L_x_825:
        /* <DEDUP_REMOVED lines=101> */
.L_x_828:
[----:B------:R-:W-:Y:S05]  /*d7e0*/  BSYNC B0 ;  /* 0x0000000000007941 */ /* 0x000fea0003800000 */
.L_x_827:
        /* <DEDUP_REMOVED lines=101> */
.L_x_830:
[----:B------:R-:W-:Y:S05]  /*de40*/  BSYNC B0 ;  /* 0x0000000000007941 */ /* 0x000fea0003800000 */
.L_x_829:
[----:B------:R-:W-:Y:S01]  /*de50*/  IADD3 R0, R48, 0x40, RZ ;  /* 0x0000004030007810 */ /* 0x000fe20007ffe0ff */
[----:B------:R-:W-:Y:S03]  /*de60*/  BSSY B0, `(.L_x_831) ;  /* 0x0000064000007945 */ /* 0x000fe60003800000 */
[----:B------:R-:W-:-:S13]  /*de70*/  ISETP.GE.OR P1, PT, R0, R44, P0 ;  /* 0x0000002c0000720c */ /* 0x000fda0000726670 */
[----:B------:R-:W-:Y:S05]  /*de80*/  @P1 BRA `(.L_x_832) ;  /* 0x0000061000001947 */ /* 0x000fea0003800000 */
[----:B------:R-:W-:Y:S01]  /*de90*/  SHF.R.S32.HI R2, RZ, 0x1f, R0 ;  /* 0x0000001fff027819 */ /* 0x000fe20000011400 */
[----:B-1----:R-:W-:Y:S02]  /*dea0*/  IMAD.MOV.U32 R9, RZ, RZ, c[0x0][0x27c] ;  /* 0x00009f00ff097624 */ /* 0x002fe400078e00ff */
[----:B------:R-:W-:Y:S01]  /*deb0*/  IMAD.SHL.U32 R5, R0, 0x40, RZ ;  /* 0x0000004000057824 */ /* 0x000fe200078e00ff */
[----:B------:R-:W-:Y:S02]  /*dec0*/  LEA.HI R2, R2, R0, RZ, 0x3 ;  /* 0x0000000002027211 */ /* 0x000fe400078f18ff */
[----:B------:R-:W-:Y:S02]  /*ded0*/  LEA.HI R9, R9, R49, RZ, 0x1d ;  /* 0x0000003109097211 */ /* 0x000fe400078fe8ff */
[----:B------:R-:W-:Y:S02]  /*dee0*/  LOP3.LUT R0, R5, 0x1c0, RZ, 0xc0, !PT ;  /* 0x000001c005007812 */ /* 0x000fe400078ec0ff */
[----:B------:R-:W-:Y:S01]  /*def0*/  SHF.L.U32 R5, R2, 0x6, RZ ;  /* 0x0000000602057819 */ /* 0x000fe200000006ff */
[----:B------:R-:W-:Y:S01]  /*df00*/  IMAD.SHL.U32 R7, R9, 0x8, RZ ;  /* 0x0000000809077824 */ /* 0x000fe200078e00ff */
[----:B------:R-:W-:-:S02]  /*df10*/  SHF.R.S32.HI R10, RZ, 0x1f, R9 ;  /* 0x0000001fff0a7819 */ /* 0x000fc40000011409 */
[----:B------:R-:W-:Y:S02]  /*df20*/  LOP3.LUT R6, R5, 0xfffffe00, RZ, 0xc0, !PT ;  /* 0xfffffe0005067812 */ /* 0x000fe400078ec0ff */
[----:B------:R-:W-:Y:S02]  /*df30*/  LEA.HI R5, R10, R9, RZ, 0x3 ;  /* 0x000000090a057211 */ /* 0x000fe400078f18ff */
[C---:B------:R-:W-:Y:S02]  /*df40*/  LOP3.LUT R8, R0.reuse, 0x38, R34, 0xf8, !PT ;  /* 0x0000003800087812 */ /* 0x040fe400078ef822 */
[----:B------:R-:W-:Y:S02]  /*df50*/  SHF.R.U32.HI R2, RZ, 0x3, R0 ;  /* 0x00000003ff027819 */ /* 0x000fe40000011600 */
[----:B------:R-:W-:Y:S01]  /*df60*/  LOP3.LUT R7, R0, 0x38, R7, 0xf8, !PT ;  /* 0x0000003800077812 */ /* 0x000fe200078ef807 */
[----:B------:R-:W-:Y:S01]  /*df70*/  IMAD.SHL.U32 R0, R5, 0x400, RZ ;  /* 0x0000040005007824 */ /* 0x000fe200078e00ff */
[----:B------:R-:W-:-:S02]  /*df80*/  LOP3.LUT R8, R6, R8, R2, 0xf6, !PT ;  /* 0x0000000806087212 */ /* 0x000fc400078ef602 */
[----:B------:R-:W-:Y:S01]  /*df90*/  LOP3.LUT R2, R7, R2, RZ, 0x3c, !PT ;  /* 0x0000000207027212 */ /* 0x000fe200078e3cff */
[----:B------:R-:W-:Y:S01]  /*dfa0*/  IMAD.U32 R7, R38, 0x10000, RZ ;  /* 0x0001000026077824 */ /* 0x000fe200078e00ff */
[----:B------:R-:W-:Y:S02]  /*dfb0*/  LOP3.LUT R0, R0, 0x7fffe000, RZ, 0xc0, !PT ;  /* 0x7fffe00000007812 */ /* 0x000fe400078ec0ff */
[----:B------:R-:W-:Y:S02]  /*dfc0*/  SHF.L.U32 R31, R8, 0x1, RZ ;  /* 0x00000001081f7819 */ /* 0x000fe400000006ff */
[----:B------:R-:W-:Y:S02]  /*dfd0*/  IADD3 R0, R2, R0, R6 ;  /* 0x0000000002007210 */ /* 0x000fe40007ffe006 */
[----:B------:R-:W-:Y:S01]  /*dfe0*/  LOP3.LUT R6, R38, 0xffff0000, RZ, 0xc0, !PT ;  /* 0xffff000026067812 */ /* 0x000fe200078ec0ff */
        /* <DEDUP_REMOVED lines=75> */
.L_x_832:
[----:B------:R-:W-:Y:S05]  /*e4a0*/  BSYNC B0 ;  /* 0x0000000000007941 */ /* 0x000fea0003800000 */
.L_x_831:
        /* <DEDUP_REMOVED lines=101> */
.L_x_834:
[----:B------:R-:W-:Y:S05]  /*eb00*/  BSYNC B0 ;  /* 0x0000000000007941 */ /* 0x000fea0003800000 */
.L_x_833:
        /* <DEDUP_REMOVED lines=101> */
.L_x_836:
[----:B------:R-:W-:Y:S05]  /*f160*/  BSYNC B0 ;  /* 0x0000000000007941 */ /* 0x000fea0003800000 */
.L_x_835:
[----:B------:R-:W-:-:S04]  /*f170*/  IADD3 R2, R48, 0x70, RZ ;  /* 0x0000007030027810 */ /* 0x000fc80007ffe0ff */
[----:B------:R-:W-:-:S13]  /*f180*/  ISETP.GE.OR P0, PT, R2, R44, P0 ;  /* 0x0000002c0200720c */ /* 0x000fda0000706670 */
[----:B------:R-:W-:Y:S05]  /*f190*/  @P0 BRA `(.L_x_818) ;  /* 0x0000061000000947 */ /* 0x000fea0003800000 */
[----:B------:R-:W-:Y:S01]  /*f1a0*/  SHF.R.S32.HI R5, RZ, 0x1f, R2 ;  /* 0x0000001fff057819 */ /* 0x000fe20000011402 */
[----:B-1----:R-:W-:Y:S02]  /*f1b0*/  IMAD.MOV.U32 R9, RZ, RZ, c[0x0][0x27c] ;  /* 0x00009f00ff097624 */ /* 0x002fe400078e00ff */
[----:B------:R-:W-:Y:S01]  /*f1c0*/  IMAD.SHL.U32 R0, R2, 0x40, RZ ;  /* 0x0000004002007824 */ /* 0x000fe200078e00ff */
[----:B------:R-:W-:Y:S02]  /*f1d0*/  LEA.HI R2, R5, R2, RZ, 0x3 ;  /* 0x0000000205027211 */ /* 0x000fe400078f18ff */
[----:B------:R-:W-:Y:S02]  /*f1e0*/  LEA.HI R9, R9, R49, RZ, 0x1d ;  /* 0x0000003109097211 */ /* 0x000fe400078fe8ff */
[----:B------:R-:W-:Y:S02]  /*f1f0*/  SHF.L.U32 R5, R2, 0x6, RZ ;  /* 0x0000000602057819 */ /* 0x000fe400000006ff */
[----:B------:R-:W-:Y:S01]  /*f200*/  SHF.R.S32.HI R10, RZ, 0x1f, R9 ;  /* 0x0000001fff0a7819 */ /* 0x000fe20000011409 */
[----:B------:R-:W-:Y:S01]  /*f210*/  IMAD.SHL.U32 R7, R9, 0x8, RZ ;  /* 0x0000000809077824 */ /* 0x000fe200078e00ff */
[----:B------:R-:W-:-:S02]  /*f220*/  LOP3.LUT R6, R5, 0xfffffe00, RZ, 0xc0, !PT ;  /* 0xfffffe0005067812 */ /* 0x000fc400078ec0ff */
[----:B------:R-:W-:Y:S02]  /*f230*/  LOP3.LUT R0, R0, 0x1c0, RZ, 0xc0, !PT ;  /* 0x000001c000007812 */ /* 0x000fe400078ec0ff */
[----:B------:R-:W-:Y:S02]  /*f240*/  LEA.HI R5, R10, R9, RZ, 0x3 ;  /* 0x000000090a057211 */ /* 0x000fe400078f18ff */
[C---:B------:R-:W-:Y:S02]  /*f250*/  LOP3.LUT R8, R0.reuse, 0x38, R34, 0xf8, !PT ;  /* 0x0000003800087812 */ /* 0x040fe400078ef822 */
[----:B------:R-:W-:Y:S02]  /*f260*/  SHF.R.U32.HI R2, RZ, 0x3, R0 ;  /* 0x00000003ff027819 */ /* 0x000fe40000011600 */
[----:B------:R-:W-:Y:S01]  /*f270*/  LOP3.LUT R7, R0, 0x38, R7, 0xf8, !PT ;  /* 0x0000003800077812 */ /* 0x000fe200078ef807 */
[----:B------:R-:W-:Y:S01]  /*f280*/  IMAD.SHL.U32 R0, R5, 0x400, RZ ;  /* 0x0000040005007824 */ /* 0x000fe200078e00ff */
[----:B------:R-:W-:-:S02]  /*f290*/  LOP3.LUT R8, R6, R8, R2, 0xf6, !PT ;  /* 0x0000000806087212 */ /* 0x000fc400078ef602 */
        /* <DEDUP_REMOVED lines=15> */
[C---:B--2---:R-:W-:Y:S02]  /*f390*/  SHF.L.U32 R5, R10.reuse, 0x10, RZ ;  /* 0x000000100a057819 */ /* 0x044fe400000006ff */
[----:B------:R-:W-:-:S02]  /*f3a0*/  LOP3.LUT R7, R10, 0xffff0000, RZ, 0xc0, !PT ;  /* 0xffff00000a077812 */ /* 0x000fc400078ec0ff */
[----:B------:R-:W-:Y:S01]  /*f3b0*/  LOP3.LUT R16, R14, 0xffff0000, RZ, 0xc0, !PT ;  /* 0xffff00000e107812 */ /* 0x000fe200078ec0ff */
[-C--:B------:R-:W-:Y:S01]  /*f3c0*/  FMUL.FTZ R6, R12, R5.reuse ;  /* 0x000000050c067220 */ /* 0x080fe20000410000 */
[C---:B------:R-:W-:Y:S01]  /*f3d0*/  SHF.L.U32 R24, R15.reuse, 0x10, RZ ;  /* 0x000000100f187819 */ /* 0x040fe200000006ff */
[C---:B------:R-:W-:Y:S01]  /*f3e0*/  FMUL.FTZ R5, R2.reuse, R5 ;  /* 0x0000000502057220 */ /* 0x040fe20000410000 */
[----:B------:R-:W-:Y:S01]  /*f3f0*/  LOP3.LUT R25, R15, 0xffff0000, RZ, 0xc0, !PT ;  /* 0xffff00000f197812 */ /* 0x000fe200078ec0ff */
[-C--:B------:R-:W-:Y:S01]  /*f400*/  FFMA.FTZ R34, R2, R13.reuse, -R6 ;  /* 0x0000000d02227223 */ /* 0x080fe20000010806 */
[----:B------:R-:W-:Y:S01]  /*f410*/  LOP3.LUT R2, R37, 0xffff0000, RZ, 0xc0, !PT ;  /* 0xffff000025027812 */ /* 0x000fe200078ec0ff */
[C---:B------:R-:W-:Y:S01]  /*f420*/  IMAD.U32 R14, R8.reuse, 0x10000, RZ ;  /* 0x00010000080e7824 */ /* 0x040fe200078e00ff */
[----:B------:R-:W-:Y:S01]  /*f430*/  LOP3.LUT R15, R8, 0xffff0000, RZ, 0xc0, !PT ;  /* 0xffff0000080f7812 */ /* 0x000fe200078ec0ff */
[----:B------:R-:W-:Y:S01]  /*f440*/  FFMA.FTZ R33, R12, R13, R5 ;  /* 0x0000000d0c217223 */ /* 0x000fe20000010005 */
[----:B------:R-:W-:Y:S01]  /*f450*/  SHF.L.U32 R5, R39, 0x10, RZ ;  /* 0x0000001027057819 */ /* 0x000fe200000006ff */
[-C--:B------:R-:W-:Y:S01]  /*f460*/  FMUL.FTZ R8, R0, R7.reuse ;  /* 0x0000000700087220 */ /* 0x080fe20000410000 */
[C---:B------:R-:W-:Y:S01]  /*f470*/  SHF.L.U32 R19, R9.reuse, 0x10, RZ ;  /* 0x0000001009137819 */ /* 0x040fe200000006ff */
[----:B------:R-:W-:Y:S01]  /*f480*/  IMAD.U32 R6, R38, 0x10000, RZ ;  /* 0x0001000026067824 */ /* 0x000fe200078e00ff */
[----:B------:R-:W-:Y:S01]  /*f490*/  LOP3.LUT R23, R9, 0xffff0000, RZ, 0xc0, !PT ;  /* 0xffff000009177812 */ /* 0x000fe200078ec0ff */
[----:B------:R-:W-:Y:S01]  /*f4a0*/  FMUL.FTZ R7, R2, R7 ;  /* 0x0000000702077220 */ /* 0x000fe20000410000 */
[----:B------:R-:W-:Y:S01]  /*f4b0*/  LOP3.LUT R9, R38, 0xffff0000, RZ, 0xc0, !PT ;  /* 0xffff000026097812 */ /* 0x000fe200078ec0ff */
[----:B------:R-:W-:Y:S01]  /*f4c0*/  FFMA.FTZ R31, R2, R16, -R8 ;  /* 0x00000010021f7223 */ /* 0x000fe20000010808 */
[C---:B------:R-:W-:Y:S01]  /*f4d0*/  SHF.L.U32 R18, R11.reuse, 0x10, RZ ;  /* 0x000000100b127819 */ /* 0x040fe200000006ff */
        /* <DEDUP_REMOVED lines=10> */
[C---:B------:R-:W-:Y:S02]  /*f580*/  FMUL.FTZ R10, R0.reuse, R15 ;  /* 0x0000000f000a7220 */ /* 0x040fe40000410000 */
        /* <DEDUP_REMOVED lines=17> */
[----:B------:R-:W-:-:S02]  /*f6a0*/  FFMA.FTZ R11, R7, R24, R8 ;  /* 0x00000018070b7223 */ /* 0x000fc40000010008 */
[-C--:B------:R-:W-:Y:S02]  /*f6b0*/  FMUL.FTZ R10, R2, R23.reuse ;  /* 0x00000017020a7220 */ /* 0x080fe40000410000 */
[-C--:B------:R-:W-:Y:S02]  /*f6c0*/  FMUL.FTZ R8, R0, R22.reuse ;  /* 0x0000001600087220 */ /* 0x080fe40000410000 */
[C---:B------:R-:W-:Y:S02]  /*f6d0*/  FMUL.FTZ R9, R6.reuse, R23 ;  /* 0x0000001706097220 */ /* 0x040fe40000410000 */
[----:B------:R-:W-:Y:S02]  /*f6e0*/  FMUL.FTZ R7, R5, R22 ;  /* 0x0000001605077220 */ /* 0x000fe40000410000 */
[-C--:B------:R-:W-:Y:S01]  /*f6f0*/  FFMA.FTZ R13, R6, R26.reuse, -R10 ;  /* 0x0000001a060d7223 */ /* 0x080fe2000001080a */
        /* <DEDUP_REMOVED lines=11> */
.L_x_818:
[----:B------:R-:W-:Y:S05]  /*f7b0*/  BSYNC B2 ;  /* 0x0000000000027941 */ /* 0x000fea0003800000 */
.L_x_786:
[----:B------:R-:W-:Y:S01]  /*f7c0*/  SHF.R.S32.HI R7, RZ, 0x4, R47 ;  /* 0x00000004ff077819 */ /* 0x000fe2000001142f */
[----:B------:R-:W-:Y:S01]  /*f7d0*/  IMAD.SHL.U32 R5, R49, 0x40, RZ ;  /* 0x0000004031057824 */ /* 0x000fe200078e00ff */
[----:B------:R-:W-:-:S04]  /*f7e0*/  DEPBAR.LE SB0, 0x0 ;  /* 0x000080000000791a */ /* 0x000fc80000000000 */
[----:B------:R-:W-:Y:S01]  /*f7f0*/  LEA.HI R0, R47, R7, RZ, 0x1 ;  /* 0x000000072f007211 */ /* 0x000fe200078f08ff */
[----:B------:R-:W-:Y:S01]  /*f800*/  IMAD.SHL.U32 R2, R45, 0x40, RZ ;  /* 0x000000402d027824 */ /* 0x000fe200078e00ff */
[----:B------:R-:W-:Y:S01]  /*f810*/  LEA.HI R159, R159, R212, RZ, 0x5 ;  /* 0x000000d49f9f7211 */ /* 0x000fe200078f28ff */
[----:B-1----:R-:W-:Y:S01]  /*f820*/  IMAD.SHL.U32 R9, R48, 0x8, RZ ;  /* 0x0000000830097824 */ /* 0x002fe200078e00ff */
[----:B------:R-:W-:Y:S01]  /*f830*/  LOP3.LUT R0, R0, 0xfffffffe, RZ, 0xc0, !PT ;  /* 0xfffffffe00007812 */ /* 0x000fe200078ec0ff */
[----:B------:R-:W-:Y:S01]  /*f840*/  IMAD.MOV.U32 R160, RZ, RZ, 0x5 ;  /* 0x00000005ffa07424 */ /* 0x000fe200078e00ff */
[----:B------:R-:W-:Y:S01]  /*f850*/  LOP3.LUT R2, R2, 0x1c0, RZ, 0xc0, !PT ;  /* 0x000001c002027812 */ /* 0x000fe200078ec0ff */
[----:B------:R-:W-:Y:S01]  /*f860*/  IMAD R158, R50, -0x40, R204 ;  /* 0xffffffc0329e7824 */ /* 0x000fe200078e02cc */
[----:B------:R-:W-:Y:S01]  /*f870*/  BAR.SYNC.DEFER_BLOCKING 0x0 ;  /* 0x0000000000007b1d */ /* 0x000fe20000010000 */
[----:B------:R-:W-:Y:S01]  /*f880*/  IMAD.IADD R7, R7, 0x1, -R0 ;  /* 0x0000000107077824 */ /* 0x000fe200078e0a00 */
[----:B------:R-:W-:Y:S01]  /*f890*/  LOP3.LUT R0, R5, 0x1c0, RZ, 0xc0, !PT ;  /* 0x000001c005007812 */ /* 0x000fe200078ec0ff */
[----:B------:R-:W-:Y:S01]  /*f8a0*/  IMAD.SHL.U32 R247, R247, 0x2, RZ ;  /* 0x00000002f7f77824 */ /* 0x000fe200078e00ff */
[----:B------:R-:W-:Y:S01]  /*f8b0*/  LOP3.LUT P1, RZ, R49, 0x2, RZ, 0xc0, !PT ;  /* 0x0000000231ff7812 */ /* 0x000fe2000782c0ff */
[----:B------:R-:W-:Y:S01]  /*f8c0*/  IMAD.SHL.U32 R5, R7, 0x8, RZ ;  /* 0x0000000807057824 */ /* 0x000fe200078e00ff */
[----:B------:R-:W-:-:S02]  /*f8d0*/  LOP3.LUT R9, R0, 0x8, R9, 0xf8, !PT ;  /* 0x0000000800097812 */ /* 0x000fc400078ef809 */
[----:B------:R-:W-:Y:S01]  /*f8e0*/  SHF.R.U32.HI R6, RZ, 0x3, R0 ;  /* 0x00000003ff067819 */ /* 0x000fe20000011600 */
[----:B------:R-:W-:Y:S01]  /*f8f0*/  IMAD.SHL.U32 R0, R159, 0x20, RZ ;  /* 0x000000209f007824 */ /* 0x000fe200078e00ff */
[----:B------:R-:W-:Y:S01]  /*f900*/  LOP3.LUT R8, R2, 0x8, R5, 0xf8, !PT ;  /* 0x0000000802087812 */ /* 0x000fe200078ef805 */
[----:B------:R-:W-:Y:S01]  /*f910*/  IMAD.SHL.U32 R5, R46, 0x40, RZ ;  /* 0x000000402e057824 */ /* 0x000fe200078e00ff */
[----:B------:R-:W-:Y:S02]  /*f920*/  SHF.R.U32.HI R2, RZ, 0x3, R2 ;  /* 0x00000003ff027819 */ /* 0x000fe40000011602 */
[----:B------:R-:W-:Y:S02]  /*f930*/  LOP3.LUT R6, R9, R6, RZ, 0x3c, !PT ;  /* 0x0000000609067212 */ /* 0x000fe400078e3cff */
[----:B------:R-:W-:Y:S02]  /*f940*/  LOP3.LUT R157, R8, R2, RZ, 0x3c, !PT ;  /* 0x00000002089d7212 */ /* 0x000fe400078e3cff */
[----:B------:R-:W-:-:S02]  /*f950*/  LOP3.LUT R156, R5, 0xfffffe00, RZ, 0xc0, !PT ;  /* 0xfffffe00059c7812 */ /* 0x000fc400078ec0ff */
[----:B------:R-:W-:Y:S01]  /*f960*/  LOP3.LUT R2, R0, 0x7ffffc00, RZ, 0xc0, !PT ;  /* 0x7ffffc0000027812 */ /* 0x000fe200078ec0ff */
[----:B------:R-:W-:Y:S02]  /*f970*/  IMAD R0, R7, 0x200, R6 ;  /* 0x0000020007007824 */ /* 0x000fe400078e0206 */
[----:B------:R-:W-:Y:S01]  /*f980*/  IMAD.WIDE.U32 R6, R50, c[0x0][0x208], RZ ;  /* 0x0000820032067a25 */ /* 0x000fe200078e00ff */
[----:B------:R-:W-:-:S03]  /*f990*/  IADD3 R2, R157, R156, R2 ;  /* 0x0000009c9d027210 */ /* 0x000fc60007ffe002 */
[----:B------:R-:W-:Y:S02]  /*f9a0*/  IMAD.SHL.U32 R171, R0, 0x2, RZ ;  /* 0x0000000200ab7824 */ /* 0x000fe400078e00ff */
[----:B------:R-:W-:Y:S02]  /*f9b0*/  IMAD.SHL.U32 R234, R2, 0x2, RZ ;  /* 0x0000000202ea7824 */ /* 0x000fe400078e00ff */
[----:B------:R-:W-:Y:S01]  /*f9c0*/  IMAD R0, R51, c[0x0][0x208], RZ ;  /* 0x0000820033007a24 */ /* 0x000fe200078e02ff */
[----:B------:R-:W-:Y:S01]  /*f9d0*/  LDSM.16.M88.4 R24, [R171+0x5100] ;  /* 0x00510000ab18783b */ /* 0x000fe20000000200 */
[----:B------:R-:W-:Y:S01]  /*f9e0*/  IADD3 R238, R171, 0x4120, RZ ;  /* 0x00004120abee7810 */ /* 0x000fe20007ffe0ff */
[----:B------:R-:W-:Y:S02]  /*f9f0*/  IMAD R236, R4, 0x2, R234 ;  /* 0x0000000204ec7824 */ /* 0x000fe400078e02ea */
[----:B------:R-:W1:Y:S01]  /*fa00*/  LDSM.16.M88.4 R8, [R234+0xa100] ;  /* 0x00a10000ea08783b */ /* 0x000e620000000200 */
[----:B------:R-:W-:Y:S01]  /*fa10*/  IMAD R2, R50, c[0x0][0x20c], R0 ;  /* 0x0000830032027a24 */ /* 0x000fe200078e0200 */
[----:B------:R-:W-:Y:S01]  /*fa20*/  LEA R0, P0, R6, R54, 0x6 ;  /* 0x0000003606007211 */ /* 0x000fe200078030ff */
[----:B------:R-:W-:Y:S01]  /*fa30*/  IMAD R235, R3, 0x2, R234 ;  /* 0x0000000203eb7824 */ /* 0x000fe200078e02ea */
[----:B------:R-:W2:Y:S01]  /*fa40*/  LDSM.16.M88.4 R12, [R234+0x8100] ;  /* 0x00810000ea0c783b */ /* 0x000ea20000000200 */
[----:B------:R-:W-:Y:S01]  /*fa50*/  IMAD.IADD R5, R7, 0x1, R2 ;  /* 0x0000000107057824 */ /* 0x000fe200078e0202 */
[----:B------:R-:W-:Y:S01]  /*fa60*/  IADD3 R2, R171, 0x4100, RZ ;  /* 0x00004100ab027810 */ /* 0x000fe20007ffe0ff */
[----:B------:R-:W-:Y:S01]  /*fa70*/  IMAD R237, R3, 0x2, R236 ;  /* 0x0000000203ed7824 */ /* 0x000fe200078e02ec */
[----:B------:R-:W3:Y:S01]  /*fa80*/  LDSM.16.M88.4 R20, [R171+0x4100] ;  /* 0x00410000ab14783b */ /* 0x000ee20000000200 */
[----:B------:R-:W-:Y:S01]  /*fa90*/  IMAD R239, R4, 0x2, R235 ;  /* 0x0000000204ef7824 */ /* 0x000fe200078e02eb */
[----:B------:R-:W-:Y:S01]  /*faa0*/  @P1 IADD3 R238, R2, -0x20, RZ ;  /* 0xffffffe002ee1810 */ /* 0x000fe20007ffe0ff */
[----:B------:R-:W-:Y:S01]  /*fab0*/  IMAD.MOV.U32 R2, RZ, RZ, c[0x0][0x208] ;  /* 0x00008200ff027624 */ /* 0x000fe200078e00ff */
[----:B------:R-:W4:Y:S01]  /*fac0*/  LDSM.16.M88.4 R16, [R171+0x4900] ;  /* 0x00490000ab10783b */ /* 0x000f220000000200 */
[----:B------:R-:W-:-:S02]  /*fad0*/  LEA.HI.X R6, R6, R52, R5, 0x6, P0 ;  /* 0x0000003406067211 */ /* 0x000fc400000f3405 */
[----:B------:R-:W-:Y:S01]  /*fae0*/  IADD3 R246, R238, 0x800, RZ ;  /* 0x00000800eef67810 */ /* 0x000fe20007ffe0ff */
[----:B------:R-:W3:Y:S01]  /*faf0*/  LDSM.16.M88.4 R28, [R171+0x5900] ;  /* 0x00590000ab1c783b */ /* 0x000ee20000000200 */
[----:B------:R-:W-:Y:S02]  /*fb00*/  SHF.L.U64.HI R51, R2, R160, c[0x0][0x20c] ;  /* 0x0000830002337619 */ /* 0x000fe400000102a0 */
[C---:B------:R-:W-:Y:S01]  /*fb10*/  IADD3 R245, R238.reuse, 0x1000, RZ ;  /* 0x00001000eef57810 */ /* 0x040fe20007ffe0ff */
[----:B------:R-:W-:Y:S01]  /*fb20*/  LDSM.16.M88.4 R40, [R238] ;  /* 0x00000000ee28783b */ /* 0x000fe20000000200 */
[C---:B------:R-:W-:Y:S02]  /*fb30*/  IADD3 R244, R238.reuse, 0x1800, RZ ;  /* 0x00001800eef47810 */ /* 0x040fe40007ffe0ff */
[C---:B------:R-:W-:Y:S01]  /*fb40*/  IADD3 R243, R238.reuse, 0x2000, RZ ;  /* 0x00002000eef37810 */ /* 0x040fe20007ffe0ff */
[----:B------:R-:W-:Y:S01]  /*fb50*/  LDSM.16.M88.4 R32, [R238+0x1000] ;  /* 0x00100000ee20783b */ /* 0x000fe20000000200 */
[----:B------:R-:W-:-:S02]  /*fb60*/  IADD3 R242, R238, 0x2800, RZ ;  /* 0x00002800eef27810 */ /* 0x000fc40007ffe0ff */
[C---:B------:R-:W-:Y:S01]  /*fb70*/  IADD3 R241, R238.reuse, 0x3000, RZ ;  /* 0x00003000eef17810 */ /* 0x040fe20007ffe0ff */
[----:B------:R-:W-:Y:S01]  /*fb80*/  LDSM.16.M88.4 R36, [R238+0x800] ;  /* 0x00080000ee24783b */ /* 0x000fe20000000200 */
[----:B------:R-:W-:-:S03]  /*fb90*/  IADD3 R240, R238, 0x3800, RZ ;  /* 0x00003800eef07810 */ /* 0x000fc60007ffe0ff */
[----:B------:R-:W-:Y:S01]  /*fba0*/  STL [R1+0x54], R51 ;  /* 0x0000543301007387 */ /* 0x000fe20000100800 */
[-C--:B-1----:R-:W-:Y:S08]  /*fbb0*/  HMMA.16816.F32.BF16 R64, R8, R24.reuse, RZ ;  /* 0x000000180840723c */ /* 0x082ff000000418ff */
[----:B--2---:R-:W-:Y:S07]  /*fbc0*/  HMMA.16816.F32.BF16 R88, R12, R24, RZ ;  /* 0x000000180c58723c */ /* 0x004fee00000418ff */
[----:B------:R-:W-:Y:S01]  /*fbd0*/  IMAD.SHL.U32 R24, R2, 0x20, RZ ;  /* 0x0000002002187824 */ /* 0x000fe200078e00ff */
[C---:B---3--:R-:W-:Y:S08]  /*fbe0*/  HMMA.16816.F32.BF16 R60, R8.reuse, R20, RZ ;  /* 0x00000014083c723c */ /* 0x048ff000000418ff */
[C---:B----4-:R-:W-:Y:S08]  /*fbf0*/  HMMA.16816.F32.BF16 R44, R8.reuse, R16, RZ ;  /* 0x00000010082c723c */ /* 0x050ff000000418ff */
[C---:B------:R-:W-:Y:S08]  /*fc00*/  HMMA.16816.F32.BF16 R68, R8.reuse, R28, RZ ;  /* 0x0000001c0844723c */ /* 0x040ff000000418ff */
[C---:B------:R-:W-:Y:S08]  /*fc10*/  HMMA.16816.F32.BF16 R72, R8.reuse, R22, RZ ;  /* 0x000000160848723c */ /* 0x040ff000000418ff */
[C---:B------:R-:W-:Y:S08]  /*fc20*/  HMMA.16816.F32.BF16 R76, R8.reuse, R18, RZ ;  /* 0x00000012084c723c */ /* 0x040ff000000418ff */
[C---:B------:R-:W-:Y:S08]  /*fc30*/  HMMA.16816.F32.BF16 R92, R8.reuse, R26, RZ ;  /* 0x0000001a085c723c */ /* 0x040ff000000418ff */
[----:B------:R-:W-:Y:S07]  /*fc40*/  HMMA.16816.F32.BF16 R104, R8, R30, RZ ;  /* 0x0000001e0868723c */ /* 0x000fee00000418ff */
[C---:B------:R-:W-:Y:S01]  /*fc50*/  LEA R10, P0, R0.reuse, c[0x0][0x1f8], 0x1 ;  /* 0x00007e00000a7a11 */ /* 0x040fe200078008ff */
[----:B------:R-:W-:Y:S03]  /*fc60*/  HMMA.16816.F32.BF16 R112, R12, R22, RZ ;  /* 0x000000160c70723c */ /* 0x000fe600000418ff */
[----:B------:R-:W-:Y:S01]  /*fc70*/  LEA.HI.X R11, R0, c[0x0][0x1fc], R6, 0x1, P0 ;  /* 0x00007f00000b7a11 */ /* 0x000fe200000f0c06 */
[----:B------:R-:W-:Y:S01]  /*fc80*/  IMAD.IADD R0, R158, 0x1, -R48 ;  /* 0x000000019e007824 */ /* 0x000fe200078e0a30 */
[----:B------:R-:W-:-:S02]  /*fc90*/  IADD3 R8, P1, R24, R10, RZ ;  /* 0x0000000a18087210 */ /* 0x000fc40007f3e0ff */
[C---:B------:R-:W-:Y:S01]  /*fca0*/  IADD3 R5, P0, R24.reuse, 0x80, RZ ;  /* 0x0000008018057810 */ /* 0x040fe20007f1e0ff */
[C---:B------:R-:W-:Y:S01]  /*fcb0*/  HMMA.16816.F32.BF16 R120, R12.reuse, R20, RZ ;  /* 0x000000140c78723c */ /* 0x040fe200000418ff */
[----:B------:R-:W-:Y:S01]  /*fcc0*/  IADD3 R22, P5, P2, R24, 0x80, R10 ;  /* 0x0000008018167810 */ /* 0x000fe20007abe00a */
[C---:B------:R-:W-:Y:S01]  /*fcd0*/  IMAD.X R9, R51.reuse, 0x1, R11, P1 ;  /* 0x0000000133097824 */ /* 0x040fe200008e060b */
[----:B------:R-:W-:Y:S01]  /*fce0*/  ISETP.LT.OR P6, PT, R0, 0x1, P4 ;  /* 0x000000010000780c */ /* 0x000fe200027c1670 */
[----:B------:R-:W-:Y:S01]  /*fcf0*/  IMAD.X R2, RZ, RZ, R51, P0 ;  /* 0x000000ffff027224 */ /* 0x000fe200000e0633 */
[----:B------:R-:W-:Y:S02]  /*fd00*/  IADD3.X R23, R51, RZ, R11, P5, P2 ;  /* 0x000000ff33177210 */ /* 0x000fe40002fe440b */
[----:B------:R-:W-:Y:S01]  /*fd10*/  IADD3 R20, P1, R5, R8, RZ ;  /* 0x0000000805147210 */ /* 0x000fe20007f3e0ff */
[----:B------:R-:W-:Y:S01]  /*fd20*/  HMMA.16816.F32.BF16 R96, R12, R16, RZ ;  /* 0x000000100c60723c */ /* 0x000fe200000418ff */
[----:B------:R-:W-:-:S02]  /*fd30*/  IADD3 R6, P0, R8, R24, RZ ;  /* 0x0000001808067210 */ /* 0x000fc40007f1e0ff */
[----:B------:R-:W-:Y:S01]  /*fd40*/  ISETP.LT.OR P5, PT, R0, 0x1, P3 ;  /* 0x000000010000780c */ /* 0x000fe20001fa1670 */
[----:B------:R-:W-:Y:S01]  /*fd50*/  IMAD.X R21, R2, 0x1, R9, P1 ;  /* 0x0000000102157824 */ /* 0x000fe200008e0609 */
[C---:B------:R-:W-:Y:S01]  /*fd60*/  ISETP.LT.OR P2, PT, R0.reuse, 0x11, P4 ;  /* 0x000000110000780c */ /* 0x040fe20002741670 */
[----:B------:R-:W-:Y:S01]  /*fd70*/  IMAD.X R7, R9, 0x1, R51, P0 ;  /* 0x0000000109077824 */ /* 0x000fe200000e0633 */
[----:B------:R-:W-:Y:S01]  /*fd80*/  ISETP.LT.OR P1, PT, R0, 0x11, P3 ;  /* 0x000000110000780c */ /* 0x000fe20001f21670 */
[C---:B------:R-:W-:Y:S01]  /*fd90*/  HMMA.16816.F32.BF16 R108, R12.reuse, R18, RZ ;  /* 0x000000120c6c723c */ /* 0x040fe200000418ff */
[----:B------:R-:W1:Y:S07]  /*fda0*/  LDSM.16.M88.4 R16, [R236+0xa100] ;  /* 0x00a10000ec10783b */ /* 0x000e6e0000000200 */
[C---:B------:R-:W-:Y:S07]  /*fdb0*/  HMMA.16816.F32.BF16 R116, R12.reuse, R26, RZ ;  /* 0x0000001a0c74723c */ /* 0x040fee00000418ff */
[----:B------:R-:W-:Y:S01]  /*fdc0*/  IADD3 R26, P0, R5, R6, RZ ;  /* 0x00000006051a7210 */ /* 0x000fe20007f1e0ff */
[----:B------:R-:W-:Y:S04]  /*fdd0*/  HMMA.16816.F32.BF16 R84, R12, R28, RZ ;  /* 0x0000001c0c54723c */ /* 0x000fe800000418ff */
[----:B------:R-:W-:Y:S01]  /*fde0*/  IMAD.X R27, R2, 0x1, R7, P0 ;  /* 0x00000001021b7824 */ /* 0x000fe200000e0607 */
[----:B------:R-:W-:-:S03]  /*fdf0*/  IADD3 R24, P0, R6, R24, RZ ;  /* 0x0000001806187210 */ /* 0x000fc60007f1e0ff */
[----:B------:R-:W-:Y:S01]  /*fe00*/  HMMA.16816.F32.BF16 R80, R12, R30, RZ ;  /* 0x0000001e0c50723c */ /* 0x000fe200000418ff */
[----:B------:R-:W2:Y:S01]  /*fe10*/  LDSM.16.M88.4 R12, [R236+0x8100] ;  /* 0x00810000ec0c783b */ /* 0x000ea20000000200 */
[----:B------:R-:W-:Y:S01]  /*fe20*/  IMAD.X R25, R7, 0x1, R51, P0 ;  /* 0x0000000107197824 */ /* 0x000fe200000e0633 */
[----:B------:R-:W-:Y:S02]  /*fe30*/  LOP3.LUT P0, RZ, R49, 0x4, RZ, 0xc0, !PT ;  /* 0x0000000431ff7812 */ /* 0x000fe4000780c0ff */
[----:B------:R-:W3:Y:S04]  /*fe40*/  LDSM.16.M88.4 R28, [R238+0x1800] ;  /* 0x00180000ee1c783b */ /* 0x000ee80000000200 */
[----:B------:R-:W-:Y:S01]  /*fe50*/  @!PT LDS RZ, [RZ] ;  /* 0x00000000fffff984 */ /* 0x000fe20000000800 */
[----:B------:R-:W-:Y:S01]  /*fe60*/  @!PT LDS RZ, [RZ] ;  /* 0x00000000fffff984 */ /* 0x000fe20000000800 */
[----:B------:R-:W-:Y:S01]  /*fe70*/  @!PT LDS RZ, [RZ] ;  /* 0x00000000fffff984 */ /* 0x000fe20000000800 */
[----:B------:R4:W-:Y:S01]  /*fe80*/  LDGSTS.E.BYPASS.LTC128B.128 [R247+0x100], [R10.64], !P6 ;  /* 0x001000000af77fae */ /* 0x0009e2000f101d48 */
[----:B------:R-:W-:-:S03]  /*fe90*/  ISETP.LT.OR P6, PT, R0, 0x21, P4 ;  /* 0x000000210000780c */ /* 0x000fc600027c1670 */
[----:B------:R4:W-:Y:S01]  /*fea0*/  LDGSTS.E.BYPASS.LTC128B.128 [R247+0x2100], [R10.64+0x80], !P5 ;  /* 0x021000800af77fae */ /* 0x0009e2000e901d48 */
[----:B------:R-:W-:-:S03]  /*feb0*/  ISETP.LT.OR P5, PT, R0, 0x21, P3 ;  /* 0x000000210000780c */ /* 0x000fc60001fa1670 */
[----:B------:R4:W-:Y:S01]  /*fec0*/  LDGSTS.E.BYPASS.LTC128B.128 [R247+0x900], [R8.64], !P2 ;  /* 0x0090000008f77fae */ /* 0x0009e2000d101d48 */
[C---:B------:R-:W-:Y:S01]  /*fed0*/  ISETP.LT.OR P2, PT, R0.reuse, 0x31, P4 ;  /* 0x000000310000780c */ /* 0x040fe20002741670 */
[C---:B-1----:R-:W-:Y:S02]  /*fee0*/  HMMA.16816.F32.BF16 R100, R16.reuse, R42, R72 ;  /* 0x0000002a1064723c */ /* 0x042fe40000041848 */
[----:B------:R1:W-:Y:S01]  /*fef0*/  LDGSTS.E.BYPASS.LTC128B.128 [R247+0x2900], [R22.64], !P1 ;  /* 0x0290000016f77fae */ /* 0x0003e2000c901d48 */
[----:B------:R-:W-:Y:S01]  /*ff00*/  ISETP.LT.OR P1, PT, R0, 0x31, P3 ;  /* 0x000000310000780c */ /* 0x000fe20001f21670 */
[----:B------:R-:W-:Y:S02]  /*ff10*/  IMAD.MOV.U32 R0, RZ, RZ, 0x40 ;  /* 0x00000040ff007424 */ /* 0x000fe400078e00ff */
[----:B------:R1:W-:Y:S01]  /*ff20*/  LDGSTS.E.BYPASS.LTC128B.128 [R247+0x1100], [R6.64], !P6 ;  /* 0x0110000006f77fae */ /* 0x0003e2000f101d48 */
[----:B------:R-:W-:Y:S01]  /*ff30*/  ISETP.GE.AND P6, PT, R204, 0x41, PT ;  /* 0x00000041cc00780c */ /* 0x000fe20003fc6270 */
[C---:B------:R-:W-:Y:S01]  /*ff40*/  HMMA.16816.F32.BF16 R72, R16.reuse, R34, R92 ;  /* 0x000000221048723c */ /* 0x040fe2000004185c */
[----:B------:R-:W-:Y:S01]  /*ff50*/  SEL R0, R0, 0xffffffc0, !P0 ;  /* 0xffffffc000007807 */ /* 0x000fe20004000000 */
[----:B------:R1:W-:Y:S04]  /*ff60*/  LDGSTS.E.BYPASS.LTC128B.128 [R247+0x3100], [R20.64], !P5 ;  /* 0x0310000014f77fae */ /* 0x0003e8000e901d48 */
[----:B------:R-:W-:Y:S01]  /*ff70*/  IMAD.IADD R233, R171, 0x1, R0 ;  /* 0x00000001abe97824 */ /* 0x000fe200078e0200 */
[----:B------:R3:W-:Y:S01]  /*ff80*/  LDGSTS.E.BYPASS.LTC128B.128 [R247+0x1900], [R24.64], !P2 ;  /* 0x0190000018f77fae */ /* 0x0007e2000d101d48 */
[----:B------:R-:W-:Y:S01]  /*ff90*/  HMMA.16816.F32.BF16 R76, R16, R38, R76 ;  /* 0x00000026104c723c */ /* 0x000fe2000004184c */
[----:B------:R-:W-:Y:S01]  /*ffa0*/  IMAD.IADD R232, R0, 0x1, R238 ;  /* 0x0000000100e87824 */ /* 0x000fe200078e02ee */
[----:B------:R-:W-:Y:S01]  /*ffb0*/  LOP3.LUT R0, R157, R156, RZ, 0xfc, !PT ;  /* 0x0000009c9d007212 */ /* 0x000fe200078efcff */
[----:B------:R3:W-:Y:S04]  /*ffc0*/  LDGSTS.E.BYPASS.LTC128B.128 [R247+0x3900], [R26.64], !P1 ;  /* 0x039000001af77fae */ /* 0x0007e8000c901d48 */
[----:B------:R-:W-:Y:S01]  /*ffd0*/  LDSM.16.M88.4 R52, [R233+0x4900] ;  /* 0x00490000e934783b */ /* 0x000fe20000000200 */
[-C--:B--2---:R-:W-:Y:S03]  /*ffe0*/  HMMA.16816.F32.BF16 R132, R12, R36.reuse, R96 ;  /* 0x000000240c84723c */ /* 0x084fe60000041860 */
[----:B------:R-:W-:Y:S04]  /*fff0*/  LDSM.16.M88.4 R56, [R233+0x4100] ;  /* 0x00410000e938783b */ /* 0x000fe80000000200 */
[----:B------:R-:W-:Y:S01]  /*10000*/  LDSM.16.M88.4 R48, [R233+0x5100] ;  /* 0x00510000e930783b */ /* 0x000fe20000000200 */
[----:B----4-:R-:W-:Y:S03]  /*10010*/  HMMA.16816.F32.BF16 R8, R16, R36, R44 ;  /* 0x000000241008723c */ /* 0x010fe6000004182c */
[----:B------:R-:W-:Y:S04]  /*10020*/  LDSM.16.M88.4 R44, [R233+0x5900] ;  /* 0x00590000e92c783b */ /* 0x000fe80000000200 */
[----:B-1----:R-:W1:Y:S01]  /*10030*/  LDSM.16.M88.4 R20, [R235+0xa100] ;  /* 0x00a10000eb14783b */ /* 0x002e620000000200 */
[C---:B------:R-:W-:Y:S03]  /*10040*/  HMMA.16816.F32.BF16 R92, R12.reuse, R42, R112 ;  /* 0x0000002a0c5c723c */ /* 0x040fe60000041870 */
[----:B------:R-:W0:Y:S04]  /*10050*/  LDGDEPBAR ;  /* 0x00000000000079af */ /* 0x000e280000000000 */
[----:B---3--:R-:W-:Y:S01]  /*10060*/  LDSM.16.M88.4 R24, [R232+0x1000] ;  /* 0x00100000e818783b */ /* 0x008fe20000000200 */
[C---:B------:R-:W-:Y:S08]  /*10070*/  HMMA.16816.F32.BF16 R120, R12.reuse, R40, R120 ;  /* 0x000000280c78723c */ /* 0x040ff00000041878 */
[C---:B------:R-:W-:Y:S08]  /*10080*/  HMMA.16816.F32.BF16 R136, R12.reuse, R32, R88 ;  /* 0x000000200c88723c */ /* 0x040ff00000041858 */
[C---:B------:R-:W-:Y:S08]  /*10090*/  HMMA.16816.F32.BF16 R140, R12.reuse, R28, R84 ;  /* 0x0000001c0c8c723c */ /* 0x040ff00000041854 */
[C---:B------:R-:W-:Y:S08]  /*100a0*/  HMMA.16816.F32.BF16 R36, R12.reuse, R38, R108 ;  /* 0x000000260c24723c */ /* 0x040ff0000004186c */
[C---:B------:R-:W-:Y:S08]  /*100b0*/  HMMA.16816.F32.BF16 R116, R12.reuse, R34, R116 ;  /* 0x000000220c74723c */ /* 0x040ff00000041874 */
[----:B------:R-:W-:Y:S01]  /*100c0*/  HMMA.16816.F32.BF16 R112, R12, R30, R80 ;  /* 0x0000001e0c70723c */ /* 0x000fe20000041850 */
[----:B------:R-:W2:Y:S07]  /*100d0*/  LDSM.16.M88.4 R12, [R235+0x8100] ;  /* 0x00810000eb0c783b */ /* 0x000eae0000000200 */
[C---:B------:R-:W-:Y:S01]  /*100e0*/  HMMA.16816.F32.BF16 R60, R16.reuse, R40, R60 ;  /* 0x00000028103c723c */ /* 0x040fe2000004183c */
[----:B------:R-:W-:Y:S07]  /*100f0*/  LDSM.16.M88.4 R40, [R232+0x1800] ;  /* 0x00180000e828783b */ /* 0x000fee0000000200 */
[C---:B------:R-:W-:Y:S01]  /*10100*/  HMMA.16816.F32.BF16 R64, R16.reuse, R32, R64 ;  /* 0x000000201040723c */ /* 0x040fe20000041840 */
[----:B------:R-:W-:Y:S07]  /*10110*/  LDSM.16.M88.4 R32, [R232] ;  /* 0x00000000e820783b */ /* 0x000fee0000000200 */
[C---:B------:R-:W-:Y:S08]  /*10120*/  HMMA.16816.F32.BF16 R68, R16.reuse, R28, R68 ;  /* 0x0000001c1044723c */ /* 0x040ff00000041844 */
[----:B------:R-:W-:Y:S01]  /*10130*/  HMMA.16816.F32.BF16 R104, R16, R30, R104 ;  /* 0x0000001e1068723c */ /* 0x000fe20000041868 */
[----:B------:R-:W-:Y:S04]  /*10140*/  LDSM.16.M88.4 R28, [R232+0x800] ;  /* 0x00080000e81c783b */ /* 0x000fe80000000200 */
[----:B------:R-:W-:Y:S03]  /*10150*/  LDSM.16.M88.4 R16, [R237+0x8100] ;  /* 0x00810000ed10783b */ /* 0x000fe60000000200 */
[C---:B-1----:R-:W-:Y:S01]  /*10160*/  HMMA.16816.F32.BF16 R124, R20.reuse, R52, R8 ;  /* 0x00000034147c723c */ /* 0x042fe20000041808 */
[----:B------:R-:W1:Y:S07]  /*10170*/  LDSM.16.M88.4 R8, [R237+0xa100] ;  /* 0x00a10000ed08783b */ /* 0x000e6e0000000200 */
[C---:B------:R-:W-:Y:S08]  /*10180*/  HMMA.16816.F32.BF16 R108, R20.reuse, R56, R60 ;  /* 0x00000038146c723c */ /* 0x040ff0000004183c */
[C---:B------:R-:W-:Y:S08]  /*10190*/  HMMA.16816.F32.BF16 R128, R20.reuse, R48, R64 ;  /* 0x000000301480723c */ /* 0x040ff00000041840 */
        /* <DEDUP_REMOVED lines=16> */
[C---:B-1----:R-:W-:Y:S08]  /*102a0*/  HMMA.16816.F32.BF16 R76, R8.reuse, R32, R108 ;  /* 0x00000020084c723c */ /* 0x042ff0000004186c */
[C---:B------:R-:W-:Y:S08]  /*102b0*/  HMMA.16816.F32.BF16 R104, R8.reuse, R28, R124 ;  /* 0x0000001c0868723c */ /* 0x040ff0000004187c */
[C---:B------:R-:W-:Y:S08]  /*102c0*/  HMMA.16816.F32.BF16 R92, R8.reuse, R30, R88 ;  /* 0x0000001e085c723c */ /* 0x040ff00000041858 */
[C---:B------:R-:W-:Y:S08]  /*102d0*/  HMMA.16816.F32.BF16 R144, R8.reuse, R24, R128 ;  /* 0x000000180890723c */ /* 0x040ff00000041880 */
[----:B------:R-:W-:Y:S08]  /*102e0*/  HMMA.16816.F32.BF16 R136, R8, R40, R96 ;  /* 0x000000280888723c */ /* 0x000ff00000041860 */
[C---:B------:R-:W-:Y:S08]  /*102f0*/  HMMA.16816.F32.BF16 R128, R16.reuse, R32, R84 ;  /* 0x000000201080723c */ /* 0x040ff00000041854 */
[C---:B------:R-:W-:Y:S08]  /*10300*/  HMMA.16816.F32.BF16 R124, R16.reuse, R34, R80 ;  /* 0x00000022107c723c */ /* 0x040ff00000041850 */
[C---:B------:R-:W-:Y:S08]  /*10310*/  HMMA.16816.F32.BF16 R120, R16.reuse, R28, R68 ;  /* 0x0000001c1078723c */ /* 0x040ff00000041844 */
[C---:B------:R-:W-:Y:S01]  /*10320*/  HMMA.16816.F32.BF16 R116, R16.reuse, R30, R64 ;  /* 0x0000001e1074723c */ /* 0x040fe20000041840 */
[----:B------:R-:W-:Y:S07]  /*10330*/  LDSM.16.M88.4 R28, [R238+0x2800] ;  /* 0x00280000ee1c783b */ /* 0x000fee0000000200 */
[C---:B------:R-:W-:Y:S01]  /*10340*/  HMMA.16816.F32.BF16 R112, R16.reuse, R24, R56 ;  /* 0x000000181070723c */ /* 0x040fe20000041838 */
[----:B------:R-:W-:Y:S07]  /*10350*/  LDSM.16.M88.4 R56, [R238+0x3800] ;  /* 0x00380000ee38783b */ /* 0x000fee0000000200 */
[C---:B------:R-:W-:Y:S01]  /*10360*/  HMMA.16816.F32.BF16 R88, R16.reuse, R26, R48 ;  /* 0x0000001a1058723c */ /* 0x040fe20000041830 */
[----:B------:R-:W-:Y:S07]  /*10370*/  LDSM.16.M88.4 R48, [R238+0x3000] ;  /* 0x00300000ee30783b */ /* 0x000fee0000000200 */
[C---:B------:R-:W-:Y:S01]  /*10380*/  HMMA.16816.F32.BF16 R108, R16.reuse, R40, R36 ;  /* 0x00000028106c723c */ /* 0x040fe20000041824 */
[----:B------:R-:W-:Y:S07]  /*10390*/  LDSM.16.M88.4 R36, [R171+0x7100] ;  /* 0x00710000ab24783b */ /* 0x000fee0000000200 */
[----:B------:R-:W-:Y:S01]  /*103a0*/  HMMA.16816.F32.BF16 R96, R16, R42, R20 ;  /* 0x0000002a1060723c */ /* 0x000fe20000041814 */
[----:B------:R-:W1:Y:S04]  /*103b0*/  LDSM.16.M88.4 R16, [R234+0xc100] ;  /* 0x00c10000ea10783b */ /* 0x000e680000000200 */
[----:B------:R-:W3:Y:S03]  /*103c0*/  LDSM.16.M88.4 R20, [R171+0x7900] ;  /* 0x00790000ab14783b */ /* 0x000ee60000000200 */
[C---:B------:R-:W-:Y:S01]  /*103d0*/  HMMA.16816.F32.BF16 R140, R8.reuse, R26, R72 ;  /* 0x0000001a088c723c */ /* 0x040fe20000041848 */
[----:B------:R-:W4:Y:S07]  /*103e0*/  LDSM.16.M88.4 R24, [R236+0xc100] ;  /* 0x00c10000ec18783b */ /* 0x000f2e0000000200 */
[C---:B------:R-:W-:Y:S01]  /*103f0*/  HMMA.16816.F32.BF16 R100, R8.reuse, R34, R100 ;  /* 0x000000220864723c */ /* 0x040fe20000041864 */
[----:B------:R-:W-:Y:S07]  /*10400*/  LDSM.16.M88.4 R32, [R238+0x2000] ;  /* 0x00200000ee20783b */ /* 0x000fee0000000200 */
[----:B------:R-:W-:Y:S01]  /*10410*/  HMMA.16816.F32.BF16 R132, R8, R42, R60 ;  /* 0x0000002a0884723c */ /* 0x000fe2000004183c */
[----:B------:R-:W3:Y:S07]  /*10420*/  LDSM.16.M88.4 R8, [R236+0xe100] ;  /* 0x00e10000ec08783b */ /* 0x000eee0000000200 */
        /* <DEDUP_REMOVED lines=24> */
[C---:B------:R-:W-:Y:S08]  /*105b0*/  HMMA.16816.F32.BF16 R144, R8.reuse, R30, R60 ;  /* 0x0000001e0890723c */ /* 0x040ff0000004183c */
        /* <DEDUP_REMOVED lines=11> */
[----:B------:R-:W-:Y:S07]  /*10670*/  LDSM.16.M88.4 R8, [R239+0xe100] ;  /* 0x00e10000ef08783b */ /* 0x000fee0000000200 */
[C---:B------:R-:W-:Y:S01]  /*10680*/  HMMA.16816.F32.BF16 R112, R24.reuse, R48, R12 ;  /* 0x000000301870723c */ /* 0x040fe2000004180c */
[----:B------:R-:W-:Y:S07]  /*10690*/  LDSM.16.M88.4 R12, [R237+0xc100] ;  /* 0x00c10000ed0c783b */ /* 0x000fee0000000200 */
[C---:B------:R-:W-:Y:S01]  /*106a0*/  HMMA.16816.F32.BF16 R72, R24.reuse, R50, R88 ;  /* 0x000000321848723c */ /* 0x040fe20000041858 */
[----:B------:R-:W4:Y:S07]  /*106b0*/  LDSM.16.M88.4 R48, [R232+0x2000] ;  /* 0x00200000e830783b */ /* 0x000f2e0000000200 */
        /* <DEDUP_REMOVED lines=21> */
[C---:B------:R-:W-:Y:S08]  /*10810*/  HMMA.16816.F32.BF16 R100, R8.reuse, R50, R100 ;  /* 0x000000320864723c */ /* 0x040ff00000041864 */
[C---:B------:R-:W-:Y:S08]  /*10820*/  HMMA.16816.F32.BF16 R96, R8.reuse, R32, R96 ;  /* 0x000000200860723c */ /* 0x040ff00000041860 */
[C---:B------:R-:W-:Y:S08]  /*10830*/  HMMA.16816.F32.BF16 R92, R8.reuse, R34, R92 ;  /* 0x00000022085c723c */ /* 0x040ff0000004185c */
[----:B------:R-:W-:Y:S08]  /*10840*/  HMMA.16816.F32.BF16 R68, R8, R26, R64 ;  /* 0x0000001a0844723c */ /* 0x000ff00000041840 */
[C---:B------:R-:W-:Y:S08]  /*10850*/  HMMA.16816.F32.BF16 R60, R12.reuse, R48, R60 ;  /* 0x000000300c3c723c */ /* 0x040ff0000004183c */
[C---:B------:R-:W-:Y:S08]  /*10860*/  HMMA.16816.F32.BF16 R56, R12.reuse, R50, R56 ;  /* 0x000000320c38723c */ /* 0x040ff00000041838 */
[C---:B------:R-:W-:Y:S08]  /*10870*/  HMMA.16816.F32.BF16 R52, R12.reuse, R32, R52 ;  /* 0x000000200c34723c */ /* 0x040ff00000041834 */
[----:B------:R-:W-:Y:S08]  /*10880*/  HMMA.16816.F32.BF16 R44, R12, R34, R44 ;  /* 0x000000220c2c723c */ /* 0x000ff0000004182c */
[C---:B------:R-:W-:Y:S08]  /*10890*/  HMMA.16816.F32.BF16 R88, R8.reuse, R28, R88 ;  /* 0x0000001c0858723c */ /* 0x040ff00000041858 */
[C---:B------:R-:W-:Y:S08]  /*108a0*/  HMMA.16816.F32.BF16 R84, R8.reuse, R30, R84 ;  /* 0x0000001e0854723c */ /* 0x040ff00000041854 */
[----:B------:R-:W-:Y:S08]  /*108b0*/  HMMA.16816.F32.BF16 R80, R8, R24, R80 ;  /* 0x000000180850723c */ /* 0x000ff00000041850 */
[C---:B------:R-:W-:Y:S08]  /*108c0*/  HMMA.16816.F32.BF16 R48, R12.reuse, R28, R108 ;  /* 0x0000001c0c30723c */ /* 0x040ff0000004186c */
[C---:B------:R-:W-:Y:S08]  /*108d0*/  HMMA.16816.F32.BF16 R40, R12.reuse, R30, R40 ;  /* 0x0000001e0c28723c */ /* 0x040ff00000041828 */
[C---:B------:R-:W-:Y:S07]  /*108e0*/  HMMA.16816.F32.BF16 R64, R12.reuse, R24, R20 ;  /* 0x000000180c40723c */ /* 0x040fee0000041814 */
[----:B------:R-:W-:Y:S01]  /*108f0*/  P2R R21, PR, RZ, 0x40 ;  /* 0x00000040ff157803 */ /* 0x000fe20000000000 */
        /* <DEDUP_REMOVED lines=38> */
.L_x_837:
[----:B------:R-:W-:Y:S01]  /*10b60*/  LOP3.LUT R2, R159, 0xffffffe0, RZ, 0xc0, !PT ;  /* 0xffffffe09f027812 */ /* 0x000fe200078ec0ff */
[----:B------:R-:W-:Y:S01]  /*10b70*/  STL [R1+0x9c], R247 ;  /* 0x00009cf701007387 */ /* 0x000fe20000100800 */
[----:B------:R-:W-:-:S03]  /*10b80*/  SHF.L.U32 R228, R0, 0x1, RZ ;  /* 0x0000000100e47819 */ /* 0x000fc600000006ff */
[----:B------:R-:W-:Y:S01]  /*10b90*/  IMAD.IADD R2, R212, 0x1, -R2 ;  /* 0x00000001d4027824 */ /* 0x000fe200078e0a02 */
[----:B------:R-:W-:Y:S01]  /*10ba0*/  STL [R1+0x98], R246 ;  /* 0x000098f601007387 */ /* 0x000fe20000100800 */
[--C-:B------:R-:W-:Y:S02]  /*10bb0*/  IMAD R229, R4, 0x2, R228.reuse ;  /* 0x0000000204e57824 */ /* 0x100fe400078e02e4 */
[C---:B------:R-:W-:Y:S01]  /*10bc0*/  IMAD R231, R3.reuse, 0x2, R228 ;  /* 0x0000000203e77824 */ /* 0x040fe200078e02e4 */
[----:B------:R-:W-:Y:S01]  /*10bd0*/  SHF.R.S32.HI R5, RZ, 0x1f, R2 ;  /* 0x0000001fff057819 */ /* 0x000fe20000011402 */
[----:B------:R-:W-:Y:S01]  /*10be0*/  STL [R1+0x94], R245 ;  /* 0x000094f501007387 */ /* 0x000fe20000100800 */
[----:B------:R-:W-:Y:S02]  /*10bf0*/  LEA R230, R3, R229, 0x1 ;  /* 0x000000e503e67211 */ /* 0x000fe400078e08ff */
[----:B------:R-:W-:Y:S01]  /*10c00*/  LEA.HI R5, R5, R2, RZ, 0x2 ;  /* 0x0000000205057211 */ /* 0x000fe200078f10ff */
[----:B------:R1:W-:Y:S03]  /*10c10*/  STL [R1+0x90], R244 ;  /* 0x000090f401007387 */ /* 0x0003e60000100800 */
[----:B------:R-:W-:Y:S01]  /*10c20*/  LOP3.LUT R5, R5, 0x7ffffffc, RZ, 0xc0, !PT ;  /* 0x7ffffffc05057812 */ /* 0x000fe200078ec0ff */
[----:B------:R2:W-:Y:S04]  /*10c30*/  STL [R1+0x8c], R243 ;  /* 0x00008cf301007387 */ /* 0x0005e80000100800 */
[----:B------:R-:W-:Y:S01]  /*10c40*/  IMAD.IADD R2, R2, 0x1, -R5 ;  /* 0x0000000102027824 */ /* 0x000fe200078e0a05 */
[----:B------:R-:W-:Y:S03]  /*10c50*/  STL [R1+0x88], R242 ;  /* 0x000088f201007387 */ /* 0x000fe60000100800 */
[----:B------:R-:W-:Y:S01]  /*10c60*/  IMAD R2, R2, -0x2, R158 ;  /* 0xfffffffe02027824 */ /* 0x000fe200078e029e */
[----:B------:R4:W-:Y:S04]  /*10c70*/  STL [R1+0x84], R241 ;  /* 0x000084f101007387 */ /* 0x0009e80000100800 */
[C---:B------:R-:W-:Y:S01]  /*10c80*/  ISETP.GT.AND P1, PT, R2.reuse, RZ, PT ;  /* 0x000000ff0200720c */ /* 0x040fe20003f24270 */
[----:B------:R-:W-:Y:S01]  /*10c90*/  STL [R1+0x80], R240 ;  /* 0x000080f001007387 */ /* 0x000fe20000100800 */
[----:B------:R-:W-:-:S02]  /*10ca0*/  ISETP.GT.AND P0, PT, R2, 0x1, PT ;  /* 0x000000010200780c */ /* 0x000fc40003f04270 */
[----:B------:R-:W-:Y:S01]  /*10cb0*/  ISETP.GT.AND P5, PT, R2, 0x8, PT ;  /* 0x000000080200780c */ /* 0x000fe20003fa4270 */
[----:B------:R-:W-:Y:S01]  /*10cc0*/  STL [R1+0x7c], R239 ;  /* 0x00007cef01007387 */ /* 0x000fe20000100800 */
[----:B---3--:R-:W-:Y:S02]  /*10cd0*/  FSEL R6, R60, -INF , P1 ;  /* 0xff8000003c067808 */ /* 0x008fe40000800000 */
[----:B------:R-:W-:Y:S01]  /*10ce0*/  FSEL R9, R61, -INF , P0 ;  /* 0xff8000003d097808 */ /* 0x000fe20000000000 */
        /* <DEDUP_REMOVED lines=69> */
[----:B------:R-:W-:Y:S01]  /*11140*/  ISETP.GT.AND P5, PT, R2, 0x31, PT ;  /* 0x000000310200780c */ /* 0x000fe20003fa4270 */
[----:B------:R-:W-:Y:S01]  /*11150*/  LDSM.16.MT88.4 R56, [R229+0x2100] ;  /* 0x00210000e538783b */ /* 0x000fe20000004200 */
        /* <DEDUP_REMOVED lines=18> */
[----:B------:R-:W-:Y:S02]  /*11280*/  FMNMX.FTZ R2, R207, R2, !PT ;  /* 0x00000002cf027209 */ /* 0x000fe40007810000 */
[----:B------:R-:W-:Y:S02]  /*11290*/  FSEL R162, R85, -INF , P2 ;  /* 0xff80000055a27808 */ /* 0x000fe40001000000 */
[----:B------:R-:W-:Y:S01]  /*112a0*/  FSEL R156, R43, -INF , P2 ;  /* 0xff8000002b9c7808 */ /* 0x000fe20001000000 */
[----:B------:R-:W3:Y:S01]  /*112b0*/  SHFL.BFLY PT, R5, R2, 0x2, 0x1f ;  /* 0x0c401f0002057f89 */ /* 0x000ee200000e0000 */
[----:B------:R-:W-:Y:S02]  /*112c0*/  FSEL R7, R66, -INF , P6 ;  /* 0xff80000042077808 */ /* 0x000fe40003000000 */
[----:B-1----:R-:W-:Y:S01]  /*112d0*/  FSEL R244, R34, -INF , P1 ;  /* 0xff80000022f47808 */ /* 0x002fe20000800000 */
[----:B------:R-:W-:Y:S01]  /*112e0*/  LDSM.16.MT88.4 R40, [R228+0x100] ;  /* 0x00010000e428783b */ /* 0x000fe20000004200 */
[----:B------:R-:W-:-:S02]  /*112f0*/  FSEL R247, R35, -INF , P0 ;  /* 0xff80000023f77808 */ /* 0x000fc40000000000 */
[----:B------:R-:W-:Y:S01]  /*11300*/  FSEL R246, R80, -INF , P6 ;  /* 0xff80000050f67808 */ /* 0x000fe20003000000 */
[----:B------:R-:W-:Y:S01]  /*11310*/  LDSM.16.MT88.4 R32, [R230+0x2100] ;  /* 0x00210000e620783b */ /* 0x000fe20000004200 */
[----:B--2---:R-:W-:Y:S02]  /*11320*/  FSEL R243, R81, -INF , P5 ;  /* 0xff80000051f37808 */ /* 0x004fe40002800000 */
[----:B----4-:R-:W-:Y:S01]  /*11330*/  FSEL R241, R68, -INF , P1 ;  /* 0xff80000044f17808 */ /* 0x010fe20000800000 */
[----:B------:R-:W-:Y:S01]  /*11340*/  LDSM.16.MT88.4 R84, [R231+0x2900] ;  /* 0x00290000e754783b */ /* 0x000fe20000004200 */
[----:B------:R-:W-:Y:S02]  /*11350*/  FSEL R252, R69, -INF , P0 ;  /* 0xff80000045fc7808 */ /* 0x000fe40000000000 */
[----:B------:R-:W-:Y:S02]  /*11360*/  FSEL R250, R82, -INF , P6 ;  /* 0xff80000052fa7808 */ /* 0x000fe40003000000 */
[----:B------:R-:W-:-:S02]  /*11370*/  FSEL R249, R83, -INF , P5 ;  /* 0xff80000053f97808 */ /* 0x000fc40002800000 */
[----:B------:R-:W-:Y:S01]  /*11380*/  FSEL R203, R70, -INF , P1 ;  /* 0xff80000046cb7808 */ /* 0x000fe20000800000 */
[----:B------:R-:W-:Y:S01]  /*11390*/  LDSM.16.MT88.4 R80, [R230+0x2900] ;  /* 0x00290000e650783b */ /* 0x000fe20000004200 */
[----:B------:R-:W-:Y:S02]  /*113a0*/  FSEL R202, R71, -INF , P0 ;  /* 0xff80000047ca7808 */ /* 0x000fe40000000000 */
[----:B---3--:R-:W-:Y:S01]  /*113b0*/  FMNMX.FTZ R2, R2, R5, !PT ;  /* 0x0000000502027209 */ /* 0x008fe20007810000 */
[----:B------:R-:W-:Y:S04]  /*113c0*/  LDSM.16.MT88.4 R68, [R228+0x2100] ;  /* 0x00210000e444783b */ /* 0x000fe80000004200 */
[----:B------:R-:W1:Y:S02]  /*113d0*/  SHFL.BFLY PT, R5, R2, 0x1, 0x1f ;  /* 0x0c201f0002057f89 */ /* 0x000e6400000e0000 */
[----:B-1----:R-:W-:-:S02]  /*113e0*/  FMNMX.FTZ R168, R2, R5, !PT ;  /* 0x0000000502a87209 */ /* 0x002fc40007810000 */
[----:B------:R-:W-:Y:S02]  /*113f0*/  FMNMX.FTZ R5, R26, R27, !PT ;  /* 0x0000001b1a057209 */ /* 0x000fe40007810000 */
[C---:B------:R-:W-:Y:S01]  /*11400*/  FSETP.NEU.FTZ.AND P2, PT, R168.reuse, -INF , PT ;  /* 0xff800000a800780b */ /* 0x040fe20003f5d000 */
[----:B------:R-:W-:Y:S01]  /*11410*/  FMUL.FTZ R2, R168, c[0x0][0x2d0] ;  /* 0x0000b400a8027a20 */ /* 0x000fe20000410000 */
[----:B------:R1:W-:Y:S01]  /*11420*/  STL [R1+0xa0], R168 ;  /* 0x0000a0a801007387 */ /* 0x0003e20000100800 */
[----:B------:R-:W-:-:S03]  /*11430*/  FMNMX.FTZ R5, R28, R5, !PT ;  /* 0x000000051c057209 */ /* 0x000fc60007810000 */
[----:B------:R-:W-:Y:S01]  /*11440*/  FSEL R22, R2, RZ, P2 ;  /* 0x000000ff02167208 */ /* 0x000fe20001000000 */
[----:B------:R-:W-:Y:S01]  /*11450*/  STL [R1], R7 ;  /* 0x0000000701007387 */ /* 0x000fe20000100800 */
[----:B------:R-:W-:Y:S02]  /*11460*/  FMNMX.FTZ R2, R16, R17, !PT ;  /* 0x0000001110027209 */ /* 0x000fe40007810000 */
[----:B------:R-:W-:Y:S01]  /*11470*/  FMNMX.FTZ R5, R29, R5, !PT ;  /* 0x000000051d057209 */ /* 0x000fe20007810000 */
[----:B------:R-:W-:Y:S01]  /*11480*/  FFMA.FTZ R6, R6, c[0x0][0x2d0], -R22 ;  /* 0x0000b40006067a23 */ /* 0x000fe20000010816 */
[----:B------:R-:W-:Y:S01]  /*11490*/  FMNMX.FTZ R2, R18, R2, !PT ;  /* 0x0000000212027209 */ /* 0x000fe20007810000 */
[----:B------:R-:W-:Y:S01]  /*114a0*/  STL [R1+0xa4], R244 ;  /* 0x0000a4f401007387 */ /* 0x000fe20000100800 */
[----:B------:R-:W-:Y:S01]  /*114b0*/  FMNMX.FTZ R5, R38, R5, !PT ;  /* 0x0000000526057209 */ /* 0x000fe20007810000 */
[----:B------:R2:W-:Y:S01]  /*114c0*/  MUFU.EX2 R238, R6 ;  /* 0x0000000600ee7308 */ /* 0x0005e20000000800 */
[----:B------:R-:W-:-:S02]  /*114d0*/  FMNMX.FTZ R2, R19, R2, !PT ;  /* 0x0000000213027209 */ /* 0x000fc40007810000 */
[----:B------:R-:W-:Y:S02]  /*114e0*/  FMNMX.FTZ R5, R39, R5, !PT ;  /* 0x0000000527057209 */ /* 0x000fe40007810000 */
[----:B------:R-:W-:Y:S02]  /*114f0*/  FMNMX.FTZ R2, R20, R2, !PT ;  /* 0x0000000214027209 */ /* 0x000fe40007810000 */
[----:B------:R-:W-:Y:S02]  /*11500*/  FMNMX.FTZ R5, R52, R5, !PT ;  /* 0x0000000534057209 */ /* 0x000fe40007810000 */
[----:B------:R-:W-:Y:S02]  /*11510*/  FMNMX.FTZ R2, R23, R2, !PT ;  /* 0x0000000217027209 */ /* 0x000fe40007810000 */
[----:B------:R-:W-:Y:S02]  /*11520*/  FMNMX.FTZ R5, R53, R5, !PT ;  /* 0x0000000535057209 */ /* 0x000fe40007810000 */
[----:B------:R-:W-:-:S02]  /*11530*/  FMNMX.FTZ R2, R24, R2, !PT ;  /* 0x0000000218027209 */ /* 0x000fc40007810000 */
[----:B-1----:R-:W-:Y:S02]  /*11540*/  FSEL R168, R67, -INF , P5 ;  /* 0xff80000043a87808 */ /* 0x002fe40002800000 */
[----:B------:R-:W-:Y:S01]  /*11550*/  FMNMX.FTZ R2, R25, R2, !PT ;  /* 0x0000000219027209 */ /* 0x000fe20007810000 */
[----:B------:R-:W-:Y:S01]  /*11560*/  LDSM.16.MT88.4 R64, [R231+0x900] ;  /* 0x00090000e740783b */ /* 0x000fe20000004200 */
[----:B--2---:R-:W-:Y:S02]  /*11570*/  FMNMX.FTZ R6, R30, R31, !PT ;  /* 0x0000001f1e067209 */ /* 0x004fe40007810000 */
        /* <DEDUP_REMOVED lines=9> */
[----:B------:R-:W-:Y:S02]  /*11610*/  ISETP.NE.AND P2, PT, R21, RZ, PT ;  /* 0x000000ff1500720c */ /* 0x000fe40003f45270 */
[----:B------:R-:W-:-:S04]  /*11620*/  FMNMX.FTZ R2, R168, R2, !PT ;  /* 0x00000002a8027209 */ /* 0x000fc80007810000 */
[----:B------:R-:W-:-:S04]  /*11630*/  FMNMX.FTZ R2, R244, R2, !PT ;  /* 0x00000002f4027209 */ /* 0x000fc80007810000 */
[----:B------:R-:W-:-:S05]  /*11640*/  FMNMX.FTZ R2, R247, R2, !PT ;  /* 0x00000002f7027209 */ /* 0x000fca0007810000 */
[----:B------:R-:W1:Y:S02]  /*11650*/  SHFL.BFLY PT, R7, R2, 0x2, 0x1f ;  /* 0x0c401f0002077f89 */ /* 0x000e6400000e0000 */
[----:B-1----:R-:W-:Y:S01]  /*11660*/  FMNMX.FTZ R8, R2, R7, !PT ;  /* 0x0000000702087209 */ /* 0x002fe20007810000 */
[--C-:B------:R-:W-:Y:S02]  /*11670*/  FFMA.FTZ R2, R9, c[0x0][0x2d0], -R22.reuse ;  /* 0x0000b40009027a23 */ /* 0x100fe40000010816 */
[----:B------:R-:W-:Y:S02]  /*11680*/  FFMA.FTZ R7, R10, c[0x0][0x2d0], -R22 ;  /* 0x0000b4000a077a23 */ /* 0x000fe40000010816 */
[----:B------:R1:W-:Y:S01]  /*11690*/  MUFU.EX2 R237, R2 ;  /* 0x0000000200ed7308 */ /* 0x0003e20000000800 */
[----:B------:R-:W2:Y:S07]  /*116a0*/  SHFL.BFLY PT, R167, R8, 0x1, 0x1f ;  /* 0x0c201f0008a77f89 */ /* 0x000eae00000e0000 */
[----:B------:R-:W-:Y:S01]  /*116b0*/  MUFU.EX2 R210, R7 ;  /* 0x0000000700d27308 */ /* 0x000fe20000000800 */
[----:B-1----:R-:W-:-:S02]  /*116c0*/  FMNMX.FTZ R2, R169, R5, !PT ;  /* 0x00000005a9027209 */ /* 0x002fc40007810000 */
[----:B------:R-:W-:Y:S01]  /*116d0*/  FMNMX.FTZ R5, R60, R6, !PT ;  /* 0x000000063c057209 */ /* 0x000fe20007810000 */
[--C-:B------:R-:W-:Y:S01]  /*116e0*/  FFMA.FTZ R6, R11, c[0x0][0x2d0], -R22.reuse ;  /* 0x0000b4000b067a23 */ /* 0x100fe20000010816 */
[----:B------:R-:W-:Y:S02]  /*116f0*/  FMNMX.FTZ R2, R162, R2, !PT ;  /* 0x00000002a2027209 */ /* 0x000fe40007810000 */
[----:B------:R-:W-:Y:S01]  /*11700*/  FMNMX.FTZ R5, R61, R5, !PT ;  /* 0x000000053d057209 */ /* 0x000fe20007810000 */
[----:B------:R1:W-:Y:S01]  /*11710*/  MUFU.EX2 R245, R6 ;  /* 0x0000000600f57308 */ /* 0x0003e20000000800 */
[----:B------:R-:W-:Y:S02]  /*11720*/  FMNMX.FTZ R166, R246, R2, !PT ;  /* 0x00000002f6a67209 */ /* 0x000fe40007810000 */
[----:B------:R-:W-:Y:S01]  /*11730*/  FMNMX.FTZ R2, R62, R5, !PT ;  /* 0x000000053e027209 */ /* 0x000fe20007810000 */
[----:B------:R-:W-:Y:S01]  /*11740*/  FFMA.FTZ R5, R12, c[0x0][0x2d0], -R22 ;  /* 0x0000b4000c057a23 */ /* 0x000fe20000010816 */
[----:B------:R-:W-:-:S02]  /*11750*/  FMNMX.FTZ R166, R243, R166, !PT ;  /* 0x000000a6f3a67209 */ /* 0x000fc40007810000 */
[----:B------:R-:W-:Y:S01]  /*11760*/  FMNMX.FTZ R2, R63, R2, !PT ;  /* 0x000000023f027209 */ /* 0x000fe20007810000 */
[----:B------:R3:W-:Y:S01]  /*11770*/  MUFU.EX2 R239, R5 ;  /* 0x0000000500ef7308 */ /* 0x0007e20000000800 */
[----:B------:R-:W-:Y:S02]  /*11780*/  FMNMX.FTZ R166, R241, R166, !PT ;  /* 0x000000a6f1a67209 */ /* 0x000fe40007810000 */
[----:B------:R-:W-:Y:S02]  /*11790*/  FMNMX.FTZ R2, R176, R2, !PT ;  /* 0x00000002b0027209 */ /* 0x000fe40007810000 */
[----:B------:R-:W-:Y:S02]  /*117a0*/  FMNMX.FTZ R166, R252, R166, !PT ;  /* 0x000000a6fca67209 */ /* 0x000fe40007810000 */
[----:B------:R-:W-:Y:S02]  /*117b0*/  FMNMX.FTZ R2, R175, R2, !PT ;  /* 0x00000002af027209 */ /* 0x000fe40007810000 */
[----:B--2---:R-:W-:Y:S01]  /*117c0*/  FMNMX.FTZ R167, R8, R167, !PT ;  /* 0x000000a708a77209 */ /* 0x004fe20007810000 */
[----:B-1----:R-:W1:Y:S01]  /*117d0*/  SHFL.BFLY PT, R6, R166, 0x2, 0x1f ;  /* 0x0c401f00a6067f89 */ /* 0x002e6200000e0000 */
[----:B------:R-:W-:-:S02]  /*117e0*/  FMNMX.FTZ R2, R174, R2, !PT ;  /* 0x00000002ae027209 */ /* 0x000fc40007810000 */
[C---:B------:R-:W-:Y:S01]  /*117f0*/  FSETP.NEU.FTZ.AND P0, PT, R167.reuse, -INF , PT ;  /* 0xff800000a700780b */ /* 0x040fe20003f1d000 */
[----:B------:R-:W-:Y:S01]  /*11800*/  FMUL.FTZ R21, R167, c[0x0][0x2d0] ;  /* 0x0000b400a7157a20 */ /* 0x000fe20000410000 */
[----:B------:R-:W-:Y:S01]  /*11810*/  FMNMX.FTZ R2, R173, R2, !PT ;  /* 0x00000002ad027209 */ /* 0x000fe20007810000 */
[----:B---3--:R-:W-:-:S03]  /*11820*/  FFMA.FTZ R5, R13, c[0x0][0x2d0], -R22 ;  /* 0x0000b4000d057a23 */ /* 0x008fc60000010816 */
[----:B------:R-:W-:Y:S01]  /*11830*/  FMNMX.FTZ R2, R250, R2, !PT ;  /* 0x00000002fa027209 */ /* 0x000fe20007810000 */
[----:B------:R2:W3:Y:S01]  /*11840*/  MUFU.EX2 R212, R5 ;  /* 0x0000000500d47308 */ /* 0x0004e20000000800 */
[----:B------:R-:W-:Y:S02]  /*11850*/  FSEL R21, R21, RZ, P0 ;  /* 0x000000ff15157208 */ /* 0x000fe40000000000 */
[----:B------:R-:W-:-:S04]  /*11860*/  FMNMX.FTZ R2, R249, R2, !PT ;  /* 0x00000002f9027209 */ /* 0x000fc80007810000 */
[----:B------:R-:W-:-:S04]  /*11870*/  FMNMX.FTZ R2, R203, R2, !PT ;  /* 0x00000002cb027209 */ /* 0x000fc80007810000 */
[----:B------:R-:W-:Y:S02]  /*11880*/  FMNMX.FTZ R2, R202, R2, !PT ;  /* 0x00000002ca027209 */ /* 0x000fe40007810000 */
[----:B-1----:R-:W-:Y:S01]  /*11890*/  FMNMX.FTZ R166, R166, R6, !PT ;  /* 0x00000006a6a67209 */ /* 0x002fe20007810000 */
[--C-:B--2---:R-:W-:Y:S02]  /*118a0*/  FFMA.FTZ R5, R14, c[0x0][0x2d0], -R22.reuse ;  /* 0x0000b4000e057a23 */ /* 0x104fe40000010816 */
[----:B------:R-:W1:Y:S01]  /*118b0*/  SHFL.BFLY PT, R6, R2, 0x2, 0x1f ;  /* 0x0c401f0002067f89 */ /* 0x000e6200000e0000 */
[----:B---3--:R-:W-:Y:S01]  /*118c0*/  F2FP.BF16.PACK_AB R8, R212, R239 ;  /* 0x000000efd408723e */ /* 0x008fe200000010ff */
[----:B-----5:R2:W-:Y:S02]  /*118d0*/  MUFU.EX2 R165, R5 ;  /* 0x0000000500a57308 */ /* 0x0205e40000000800 */
[----:B------:R-:W3:Y:S01]  /*118e0*/  SHFL.BFLY PT, R7, R166, 0x1, 0x1f ;  /* 0x0c201f00a6077f89 */ /* 0x000ee200000e0000 */
[----:B--2---:R-:W-:-:S05]  /*118f0*/  FFMA.FTZ R5, R15, c[0x0][0x2d0], -R22 ;  /* 0x0000b4000f057a23 */ /* 0x004fca0000010816 */
[----:B------:R2:W4:Y:S01]  /*11900*/  MUFU.EX2 R233, R5 ;  /* 0x0000000500e97308 */ /* 0x0005220000000800 */
[----:B-1----:R-:W-:Y:S02]  /*11910*/  FMNMX.FTZ R2, R2, R6, !PT ;  /* 0x0000000602027209 */ /* 0x002fe40007810000 */
[----:B---3--:R-:W-:-:S03]  /*11920*/  FMNMX.FTZ R166, R166, R7, !PT ;  /* 0x00000007a6a67209 */ /* 0x008fc60007810000 */
[----:B------:R-:W1:Y:S01]  /*11930*/  SHFL.BFLY PT, R6, R2, 0x1, 0x1f ;  /* 0x0c201f0002067f89 */ /* 0x000e6200000e0000 */
[----:B------:R-:W-:Y:S01]  /*11940*/  FSETP.NEU.FTZ.AND P0, PT, R166, -INF , PT ;  /* 0xff800000a600780b */ /* 0x000fe20003f1d000 */
[----:B--2---:R-:W-:Y:S01]  /*11950*/  FFMA.FTZ R5, R16, c[0x0][0x2d0], -R21 ;  /* 0x0000b40010057a23 */ /* 0x004fe20000010815 */
[----:B------:R-:W-:Y:S02]  /*11960*/  F2FP.BF16.PACK_AB R16, R237, R238 ;  /* 0x000000eeed10723e */ /* 0x000fe400000010ff */
[----:B----4-:R-:W-:Y:S01]  /*11970*/  F2FP.BF16.PACK_AB R10, R233, R165 ;  /* 0x000000a5e90a723e */ /* 0x010fe200000010ff */
[----:B------:R2:W-:Y:S01]  /*11980*/  MUFU.EX2 R201, R5 ;  /* 0x0000000500c97308 */ /* 0x0005e20000000800 */
[----:B-1----:R-:W-:-:S05]  /*11990*/  FMNMX.FTZ R2, R2, R6, !PT ;  /* 0x0000000602027209 */ /* 0x002fca0007810000 */
[----:B------:R-:W-:Y:S02]  /*119a0*/  FMUL.FTZ R6, R2, c[0x0][0x2d0] ;  /* 0x0000b40002067a20 */ /* 0x000fe40000410000 */
[----:B--2---:R-:W-:-:S04]  /*119b0*/  FFMA.FTZ R5, R17, c[0x0][0x2d0], -R21 ;  /* 0x0000b40011057a23 */ /* 0x004fc80000010815 */
[----:B------:R1:W2:Y:S02]  /*119c0*/  MUFU.EX2 R200, R5 ;  /* 0x0000000500c87308 */ /* 0x0002a40000000800 */
[----:B-1----:R-:W-:Y:S01]  /*119d0*/  FFMA.FTZ R5, R18, c[0x0][0x2d0], -R21 ;  /* 0x0000b40012057a23 */ /* 0x002fe20000010815 */
[----:B------:R-:W-:Y:S02]  /*119e0*/  F2FP.BF16.PACK_AB R18, R245, R210 ;  /* 0x000000d2f512723e */ /* 0x000fe400000010ff */
[----:B--2---:R-:W-:-:S03]  /*119f0*/  F2FP.BF16.PACK_AB R17, R200, R201 ;  /* 0x000000c9c811723e */ /* 0x004fc600000010ff */
[----:B------:R1:W-:Y:S02]  /*11a00*/  MUFU.EX2 R251, R5 ;  /* 0x0000000500fb7308 */ /* 0x0003e40000000800 */
[----:B-1----:R-:W-:-:S06]  /*11a10*/  FFMA.FTZ R5, R19, c[0x0][0x2d0], -R21 ;  /* 0x0000b40013057a23 */ /* 0x002fcc0000010815 */
[----:B------:R1:W2:Y:S02]  /*11a20*/  MUFU.EX2 R179, R5 ;  /* 0x0000000500b37308 */ /* 0x0002a40000000800 */
[----:B-1----:R-:W-:Y:S01]  /*11a30*/  FFMA.FTZ R5, R20, c[0x0][0x2d0], -R21 ;  /* 0x0000b40014057a23 */ /* 0x002fe20000010815 */
[----:B--2---:R-:W-:Y:S01]  /*11a40*/  F2FP.BF16.PACK_AB R19, R179, R251 ;  /* 0x000000fbb313723e */ /* 0x004fe200000010ff */
[----:B------:R-:W-:-:S04]  /*11a50*/  FMUL.FTZ R20, R166, c[0x0][0x2d0] ;  /* 0x0000b400a6147a20 */ /* 0x000fc80000410000 */
[----:B------:R1:W-:Y:S01]  /*11a60*/  MUFU.EX2 R234, R5 ;  /* 0x0000000500ea7308 */ /* 0x0003e20000000800 */
[----:B------:R-:W-:Y:S01]  /*11a70*/  FSEL R20, R20, RZ, P0 ;  /* 0x000000ff14147208 */ /* 0x000fe20000000000 */
[----:B------:R-:W-:Y:S01]  /*11a80*/  HMMA.16816.F32.BF16 R100, R16, R40, RZ ;  /* 0x000000281064723c */ /* 0x000fe200000418ff */
[----:B------:R-:W-:-:S03]  /*11a90*/  FSETP.NEU.FTZ.AND P0, PT, R2, -INF , PT ;  /* 0xff8000000200780b */ /* 0x000fc60003f1d000 */
[----:B------:R-:W-:Y:S01]  /*11aa0*/  FFMA.FTZ R3, R39, c[0x0][0x2d0], -R20 ;  /* 0x0000b40027037a23 */ /* 0x000fe20000010814 */
[----:B------:R-:W-:-:S03]  /*11ab0*/  FSEL R0, R6, RZ, P0 ;  /* 0x000000ff06007208 */ /* 0x000fc60000000000 */
[----:B------:R2:W-:Y:S02]  /*11ac0*/  MUFU.EX2 R244, R3 ;  /* 0x0000000300f47308 */ /* 0x0005e40000000800 */
[----:B------:R-:W-:Y:S02]  /*11ad0*/  FFMA.FTZ R4, R36, c[0x0][0x2d0], -R0 ;  /* 0x0000b40024047a23 */ /* 0x000fe40000010800 */
[----:B-1----:R-:W-:-:S04]  /*11ae0*/  FFMA.FTZ R5, R23, c[0x0][0x2d0], -R21 ;  /* 0x0000b40017057a23 */ /* 0x002fc80000010815 */
[----:B------:R1:W3:Y:S08]  /*11af0*/  MUFU.EX2 R211, R5 ;  /* 0x0000000500d37308 */ /* 0x0002f00000000800 */
[----:B------:R4:W-:Y:S01]  /*11b00*/  MUFU.EX2 R242, R4 ;  /* 0x0000000400f27308 */ /* 0x0009e20000000800 */
[----:B--2---:R-:W-:Y:S02]  /*11b10*/  FFMA.FTZ R3, R52, c[0x0][0x2d0], -R20 ;  /* 0x0000b40034037a23 */ /* 0x004fe40000010814 */
[----:B-1----:R-:W-:-:S05]  /*11b20*/  FFMA.FTZ R5, R24, c[0x0][0x2d0], -R21 ;  /* 0x0000b40018057a23 */ /* 0x002fca0000010815 */
[----:B------:R1:W-:Y:S01]  /*11b30*/  MUFU.EX2 R236, R3 ;  /* 0x0000000300ec7308 */ /* 0x0003e20000000800 */
[----:B---3--:R-:W-:Y:S01]  /*11b40*/  F2FP.BF16.PACK_AB R9, R211, R234 ;  /* 0x000000ead309723e */ /* 0x008fe200000010ff */
[----:B----4-:R-:W-:-:S06]  /*11b50*/  FFMA.FTZ R4, R37, c[0x0][0x2d0], -R0 ;  /* 0x0000b40025047a23 */ /* 0x010fcc0000010800 */
[----:B------:R2:W-:Y:S08]  /*11b60*/  MUFU.EX2 R232, R5 ;  /* 0x0000000500e87308 */ /* 0x0005f00000000800 */
[----:B------:R-:W3:Y:S01]  /*11b70*/  MUFU.EX2 R240, R4 ;  /* 0x0000000400f07308 */ /* 0x000ee20000000800 */
[----:B-1----:R-:W-:Y:S02]  /*11b80*/  FFMA.FTZ R3, R53, c[0x0][0x2d0], -R20 ;  /* 0x0000b40035037a23 */ /* 0x002fe40000010814 */
[----:B------:R-:W1:Y:S01]  /*11b90*/  LDSM.16.MT88.4 R52, [R228+0x900] ;  /* 0x00090000e434783b */ /* 0x000e620000004200 */
[----:B--2---:R-:W-:-:S04]  /*11ba0*/  FFMA.FTZ R5, R25, c[0x0][0x2d0], -R21 ;  /* 0x0000b40019057a23 */ /* 0x004fc80000010815 */
[----:B------:R2:W4:Y:S01]  /*11bb0*/  MUFU.EX2 R23, R3 ;  /* 0x0000000300177308 */ /* 0x0005220000000800 */
[----:B---3--:R-:W-:-:S07]  /*11bc0*/  F2FP.BF16.PACK_AB R15, R240, R242 ;  /* 0x000000f2f00f723e */ /* 0x008fce00000010ff */
[----:B------:R3:W3:Y:S01]  /*11bd0*/  MUFU.EX2 R178, R5 ;  /* 0x0000000500b27308 */ /* 0x0006e20000000800 */
[----:B------:R-:W-:Y:S02]  /*11be0*/  FFMA.FTZ R4, R38, c[0x0][0x2d0], -R20 ;  /* 0x0000b40026047a23 */ /* 0x000fe40000010814 */
[----:B------:R-:W-:Y:S01]  /*11bf0*/  LDSM.16.MT88.4 R36, [R231+0x2100] ;  /* 0x00210000e724783b */ /* 0x000fe20000004200 */
[----:B--2---:R-:W-:-:S04]  /*11c00*/  FFMA.FTZ R3, R60, c[0x0][0x2d0], -R0 ;  /* 0x0000b4003c037a23 */ /* 0x004fc80000010800 */
[----:B------:R-:W2:Y:S01]  /*11c10*/  MUFU.EX2 R208, R4 ;  /* 0x0000000400d07308 */ /* 0x000ea20000000800 */
[----:B----4-:R-:W-:Y:S01]  /*11c20*/  F2FP.BF16.PACK_AB R6, R23, R236 ;  /* 0x000000ec1706723e */ /* 0x010fe200000010ff */
[----:B---3--:R-:W-:-:S06]  /*11c30*/  FFMA.FTZ R5, R26, c[0x0][0x2d0], -R20 ;  /* 0x0000b4001a057a23 */ /* 0x008fcc0000010814 */
[----:B------:R3:W-:Y:S01]  /*11c40*/  MUFU.EX2 R213, R3 ;  /* 0x0000000300d57308 */ /* 0x0007e20000000800 */
[----:B------:R-:W-:-:S07]  /*11c50*/  F2FP.BF16.PACK_AB R11, R178, R232 ;  /* 0x000000e8b20b723e */ /* 0x000fce00000010ff */
[----:B------:R4:W-:Y:S01]  /*11c60*/  MUFU.EX2 R199, R5 ;  /* 0x0000000500c77308 */ /* 0x0009e20000000800 */
[----:B--2---:R-:W-:Y:S01]  /*11c70*/  F2FP.BF16.PACK_AB R4, R244, R208 ;  /* 0x000000d0f404723e */ /* 0x004fe200000010ff */
[----:B-1----:R-:W-:Y:S01]  /*11c80*/  HMMA.16816.F32.BF16 R180, R8, R52, R100 ;  /* 0x0000003408b4723c */ /* 0x002fe20000041864 */
[----:B---3--:R-:W-:-:S05]  /*11c90*/  FFMA.FTZ R3, R61, c[0x0][0x2d0], -R0 ;  /* 0x0000b4003d037a23 */ /* 0x008fca0000010800 */
[----:B------:R1:W-:Y:S01]  /*11ca0*/  MUFU.EX2 R171, R3 ;  /* 0x0000000300ab7308 */ /* 0x0003e20000000800 */
[----:B----4-:R-:W-:Y:S02]  /*11cb0*/  FFMA.FTZ R5, R27, c[0x0][0x2d0], -R20 ;  /* 0x0000b4001b057a23 */ /* 0x010fe40000010814 */
[----:B------:R-:W2:Y:S05]  /*11cc0*/  LDSM.16.MT88.4 R24, [R229+0x100] ;  /* 0x00010000e518783b */ /* 0x000eaa0000004200 */
[----:B------:R3:W4:Y:S01]  /*11cd0*/  MUFU.EX2 R198, R5 ;  /* 0x0000000500c67308 */ /* 0x0007220000000800 */
[----:B-1----:R-:W-:-:S07]  /*11ce0*/  FFMA.FTZ R3, R62, c[0x0][0x2d0], -R0 ;  /* 0x0000b4003e037a23 */ /* 0x002fce0000010800 */
[----:B------:R1:W-:Y:S01]  /*11cf0*/  MUFU.EX2 R235, R3 ;  /* 0x0000000300eb7308 */ /* 0x0003e20000000800 */
[----:B---3--:R-:W-:Y:S01]  /*11d00*/  FFMA.FTZ R5, R28, c[0x0][0x2d0], -R20 ;  /* 0x0000b4001c057a23 */ /* 0x008fe20000010814 */
[----:B----4-:R-:W-:-:S06]  /*11d10*/  F2FP.BF16.PACK_AB R12, R198, R199 ;  /* 0x000000c7c60c723e */ /* 0x010fcc00000010ff */
[----:B------:R3:W-:Y:S01]  /*11d20*/  MUFU.EX2 R248, R5 ;  /* 0x0000000500f87308 */ /* 0x0007e20000000800 */
[----:B-1----:R-:W-:Y:S02]  /*11d30*/  FFMA.FTZ R3, R63, c[0x0][0x2d0], -R0 ;  /* 0x0000b4003f037a23 */ /* 0x002fe40000010800 */
[----:B------:R-:W-:Y:S05]  /*11d40*/  LDSM.16.MT88.4 R60, [R230+0x900] ;  /* 0x00090000e63c783b */ /* 0x000fea0000004200 */
[----:B------:R-:W1:Y:S01]  /*11d50*/  MUFU.EX2 R204, R3 ;  /* 0x0000000300cc7308 */ /* 0x000e620000000800 */
[----:B---3--:R-:W-:Y:S01]  /*11d60*/  FFMA.FTZ R5, R29, c[0x0][0x2d0], -R20 ;  /* 0x0000b4001d057a23 */ /* 0x008fe20000010814 */
[----:B--2---:R-:W-:Y:S06]  /*11d70*/  HMMA.16816.F32.BF16 R92, R16, R24, RZ ;  /* 0x00000018105c723c */ /* 0x004fec00000418ff */
[----:B------:R2:W3:Y:S01]  /*11d80*/  MUFU.EX2 R205, R5 ;  /* 0x0000000500cd7308 */ /* 0x0004e20000000800 */
[----:B-1----:R-:W-:Y:S01]  /*11d90*/  F2FP.BF16.PACK_AB R7, R204, R235 ;  /* 0x000000ebcc07723e */ /* 0x002fe200000010ff */
[----:B--2---:R-:W-:Y:S01]  /*11da0*/  FFMA.FTZ R5, R30, c[0x0][0x2d0], -R0 ;  /* 0x0000b4001e057a23 */ /* 0x004fe20000010800 */
[----:B---3--:R-:W-:-:S05]  /*11db0*/  F2FP.BF16.PACK_AB R14, R205, R248 ;  /* 0x000000f8cd0e723e */ /* 0x008fca00000010ff */
[----:B------:R1:W-:Y:S02]  /*11dc0*/  MUFU.EX2 R197, R5 ;  /* 0x0000000500c57308 */ /* 0x0003e40000000800 */
[----:B-1----:R-:W-:Y:S02]  /*11dd0*/  FFMA.FTZ R5, R31, c[0x0][0x2d0], -R0 ;  /* 0x0000b4001f057a23 */ /* 0x002fe40000010800 */
[----:B------:R-:W1:Y:S04]  /*11de0*/  LDSM.16.MT88.4 R28, [R229+0x900] ;  /* 0x00090000e51c783b */ /* 0x000e680000004200 */
[----:B------:R-:W2:Y:S02]  /*11df0*/  MUFU.EX2 R196, R5 ;  /* 0x0000000500c47308 */ /* 0x000ea40000000800 */
[----:B--2---:R-:W-:-:S02]  /*11e00*/  F2FP.BF16.PACK_AB R13, R196, R197 ;  /* 0x000000c5c40d723e */ /* 0x004fc400000010ff */
[----:B------:R-:W-:-:S05]  /*11e10*/  F2FP.BF16.PACK_AB R5, R171, R213 ;  /* 0x000000d5ab05723e */ /* 0x000fca00000010ff */
[C---:B------:R-:W-:Y:S08]  /*11e20*/  HMMA.16816.F32.BF16 R140, R12.reuse, R56, RZ ;  /* 0x000000380c8c723c */ /* 0x040ff000000418ff */
[C---:B------:R-:W-:Y:S08]  /*11e30*/  HMMA.16816.F32.BF16 R104, R12.reuse, R32, RZ ;  /* 0x000000200c68723c */ /* 0x040ff000000418ff */
[----:B------:R-:W-:Y:S08]  /*11e40*/  HMMA.16816.F32.BF16 R116, R12, R58, RZ ;  /* 0x0000003a0c74723c */ /* 0x000ff000000418ff */
[C---:B------:R-:W-:Y:S08]  /*11e50*/  HMMA.16816.F32.BF16 R216, R4.reuse, R44, R140 ;  /* 0x0000002c04d8723c */ /* 0x040ff0000004188c */
[----:B------:R-:W-:Y:S08]  /*11e60*/  HMMA.16816.F32.BF16 R104, R4, R80, R104 ;  /* 0x000000500468723c */ /* 0x000ff00000041868 */
[C---:B------:R-:W-:Y:S08]  /*11e70*/  HMMA.16816.F32.BF16 R96, R12.reuse, R40, RZ ;  /* 0x000000280c60723c */ /* 0x040ff000000418ff */
[----:B------:R-:W-:Y:S01]  /*11e80*/  IMAD.MOV.U32 R223, RZ, RZ, R219 ;  /* 0x000000ffffdf7224 */ /* 0x000fe200078e00db */
[----:B------:R-:W-:Y:S01]  /*11e90*/  HMMA.16816.F32.BF16 R120, R12, R70, RZ ;  /* 0x000000460c78723c */ /* 0x000fe200000418ff */
[----:B------:R-:W-:Y:S01]  /*11ea0*/  IMAD.MOV.U32 R226, RZ, RZ, R216 ;  /* 0x000000ffffe27224 */ /* 0x000fe200078e00d8 */
[----:B------:R-:W-:Y:S01]  /*11eb0*/  MOV R224, R218 ;  /* 0x000000da00e07202 */ /* 0x000fe20000000f00 */
[----:B------:R-:W-:-:S04]  /*11ec0*/  IMAD.MOV.U32 R225, RZ, RZ, R217 ;  /* 0x000000ffffe17224 */ /* 0x000fc800078e00d9 */
[----:B------:R-:W-:Y:S01]  /*11ed0*/  MOV R222, R104 ;  /* 0x0000006800de7202 */ /* 0x000fe20000000f00 */
[----:B------:R-:W-:Y:S01]  /*11ee0*/  IMAD.MOV.U32 R221, RZ, RZ, R105 ;  /* 0x000000ffffdd7224 */ /* 0x000fe200078e0069 */
[----:B------:R-:W-:Y:S01]  /*11ef0*/  MOV R219, R107 ;  /* 0x0000006b00db7202 */ /* 0x000fe20000000f00 */
[----:B------:R-:W-:Y:S01]  /*11f00*/  IMAD.MOV.U32 R220, RZ, RZ, R106 ;  /* 0x000000ffffdc7224 */ /* 0x000fe200078e006a */
[----:B-1----:R-:W-:Y:S08]  /*11f10*/  HMMA.16816.F32.BF16 R192, R8, R28, R92 ;  /* 0x0000001c08c0723c */ /* 0x002ff0000004185c */
[----:B------:R-:W-:Y:S08]  /*11f20*/  HMMA.16816.F32.BF16 R104, R4, R46, R116 ;  /* 0x0000002e0468723c */ /* 0x000ff00000041874 */
[----:B------:R-:W-:Y:S08]  /*11f30*/  HMMA.16816.F32.BF16 R108, R12, R38, RZ ;  /* 0x000000260c6c723c */ /* 0x000ff000000418ff */
[----:B------:R-:W-:Y:S08]  /*11f40*/  HMMA.16816.F32.BF16 R92, R16, R72, RZ ;  /* 0x00000048105c723c */ /* 0x000ff000000418ff */
[----:B------:R-:W-:Y:S01]  /*11f50*/  HMMA.16816.F32.BF16 R88, R12, R24, RZ ;  /* 0x000000180c58723c */ /* 0x000fe200000418ff */
[----:B------:R-:W-:Y:S01]  /*11f60*/  IMAD.MOV.U32 R3, RZ, RZ, R106 ;  /* 0x000000ffff037224 */ /* 0x000fe200078e006a */
[----:B------:R-:W-:-:S05]  /*11f70*/  MOV R227, R107 ;  /* 0x0000006b00e37202 */ /* 0x000fca0000000f00 */
[----:B------:R-:W-:Y:S01]  /*11f80*/  IMAD.MOV.U32 R24, RZ, RZ, R105 ;  /* 0x000000ffff187224 */ /* 0x000fe200078e0069 */
[----:B------:R-:W-:Y:S08]  /*11f90*/  HMMA.16816.F32.BF16 R184, R4, R52, R96 ;  /* 0x0000003404b8723c */ /* 0x000ff00000041860 */
[C---:B------:R-:W-:Y:S08]  /*11fa0*/  HMMA.16816.F32.BF16 R100, R12.reuse, R34, RZ ;  /* 0x000000220c64723c */ /* 0x040ff000000418ff */
[-C--:B------:R-:W-:Y:S08]  /*11fb0*/  HMMA.16816.F32.BF16 R152, R12, R76.reuse, RZ ;  /* 0x0000004c0c98723c */ /* 0x080ff000000418ff */
[----:B------:R-:W-:Y:S08]  /*11fc0*/  HMMA.16816.F32.BF16 R96, R16, R76, RZ ;  /* 0x0000004c1060723c */ /* 0x000ff000000418ff */
[C---:B------:R-:W-:Y:S08]  /*11fd0*/  HMMA.16816.F32.BF16 R148, R12.reuse, R72, RZ ;  /* 0x000000480c94723c */ /* 0x040ff000000418ff */
[C---:B------:R-:W-:Y:S08]  /*11fe0*/  HMMA.16816.F32.BF16 R144, R12.reuse, R68, RZ ;  /* 0x000000440c90723c */ /* 0x040ff000000418ff */
[C---:B------:R-:W-:Y:S08]  /*11ff0*/  HMMA.16816.F32.BF16 R112, R12.reuse, R36, RZ ;  /* 0x000000240c70723c */ /* 0x040ff000000418ff */
[C---:B------:R-:W-:Y:S08]  /*12000*/  HMMA.16816.F32.BF16 R136, R12.reuse, R42, RZ ;  /* 0x0000002a0c88723c */ /* 0x040ff000000418ff */
[C---:B------:R-:W-:Y:S08]  /*12010*/  HMMA.16816.F32.BF16 R132, R12.reuse, R26, RZ ;  /* 0x0000001a0c84723c */ /* 0x040ff000000418ff */
[C---:B------:R-:W-:Y:S08]  /*12020*/  HMMA.16816.F32.BF16 R128, R12.reuse, R78, RZ ;  /* 0x0000004e0c80723c */ /* 0x040ff000000418ff */
[----:B------:R-:W-:Y:S08]  /*12030*/  HMMA.16816.F32.BF16 R124, R12, R74, RZ ;  /* 0x0000004a0c7c723c */ /* 0x000ff000000418ff */
[C---:B------:R-:W-:Y:S07]  /*12040*/  HMMA.16816.F32.BF16 R140, R4.reuse, R50, R120 ;  /* 0x00000032048c723c */ /* 0x040fee0000041878 */
[----:B------:R-:W-:Y:S01]  /*12050*/  IMAD.MOV.U32 R123, RZ, RZ, R104 ;  /* 0x000000ffff7b7224 */ /* 0x000fe200078e0068 */
[C---:B------:R-:W-:Y:S07]  /*12060*/  HMMA.16816.F32.BF16 R188, R4.reuse, R28, R88 ;  /* 0x0000001c04bc723c */ /* 0x040fee0000041858 */
[----:B------:R-:W-:Y:S01]  /*12070*/  MOV R29, R213 ;  /* 0x000000d5001d7202 */ /* 0x000fe20000000f00 */
[----:B------:R-:W-:Y:S01]  /*12080*/  HMMA.16816.F32.BF16 R104, R4, R86, R108 ;  /* 0x000000560468723c */ /* 0x000fe2000004186c */
[----:B------:R-:W-:-:S07]  /*12090*/  IMAD.MOV.U32 R28, RZ, RZ, R212 ;  /* 0x000000ffff1c7224 */ /* 0x000fce00078e00d4 */
[----:B------:R-:W-:Y:S07]  /*120a0*/  HMMA.16816.F32.BF16 R108, R8, R60, R92 ;  /* 0x0000003c086c723c */ /* 0x000fee000004185c */
[----:B------:R-:W-:Y:S01]  /*120b0*/  IMAD.MOV.U32 R95, RZ, RZ, R3 ;  /* 0x000000ffff5f7224 */ /* 0x000fe200078e0003 */
[----:B------:R-:W-:Y:S01]  /*120c0*/  HMMA.16816.F32.BF16 R212, R4, R82, R100 ;  /* 0x0000005204d4723c */ /* 0x000fe20000041864 */
[----:B------:R-:W-:Y:S01]  /*120d0*/  FFMA.FTZ R3, R161, c[0x0][0x2d0], -R22 ;  /* 0x0000b400a1037a23 */ /* 0x000fe20000010816 */
[----:B------:R-:W-:Y:S01]  /*120e0*/  MOV R92, R165 ;  /* 0x000000a5005c7202 */ /* 0x000fe20000000f00 */
[----:B------:R-:W-:Y:S01]  /*120f0*/  IMAD.MOV.U32 R94, RZ, RZ, R24 ;  /* 0x000000ffff5e7224 */ /* 0x000fe200078e0018 */
[----:B------:R-:W-:Y:S01]  /*12100*/  MOV R93, R204 ;  /* 0x000000cc005d7202 */ /* 0x000fe20000000f00 */
[----:B------:R-:W-:-:S03]  /*12110*/  IMAD.MOV.U32 R161, RZ, RZ, R221 ;  /* 0x000000ffffa17224 */ /* 0x000fc600078e00dd */
[----:B------:R-:W-:Y:S01]  /*12120*/  HMMA.16816.F32.BF16 R152, R4, R64, R152 ;  /* 0x000000400498723c */ /* 0x000fe20000041898 */
[----:B------:R-:W-:Y:S01]  /*12130*/  IMAD.MOV.U32 R122, RZ, RZ, R105 ;  /* 0x000000ffff7a7224 */ /* 0x000fe200078e0069 */
[----:B------:R-:W-:Y:S01]  /*12140*/  MOV R121, R106 ;  /* 0x0000006a00797202 */ /* 0x000fe20000000f00 */
[----:B------:R-:W-:Y:S02]  /*12150*/  IMAD.MOV.U32 R120, RZ, RZ, R107 ;  /* 0x000000ffff787224 */ /* 0x000fe400078e006b */
[----:B------:R-:W-:-:S03]  /*12160*/  IMAD.MOV.U32 R53, RZ, RZ, R104 ;  /* 0x000000ffff357224 */ /* 0x000fc600078e0068 */
[----:B------:R-:W-:Y:S07]  /*12170*/  HMMA.16816.F32.BF16 R100, R8, R64, R96 ;  /* 0x000000400864723c */ /* 0x000fee0000041860 */
[----:B------:R-:W-:Y:S01]  /*12180*/  IMAD.MOV.U32 R64, RZ, RZ, R206 ;  /* 0x000000ffff407224 */ /* 0x000fe200078e00ce */
[----:B------:R-:W-:Y:S01]  /*12190*/  HMMA.16816.F32.BF16 R12, R16, R56, RZ ;  /* 0x00000038100c723c */ /* 0x000fe200000418ff */
[----:B------:R1:W-:Y:S01]  /*121a0*/  MUFU.EX2 R206, R3 ;  /* 0x0000000300ce7308 */ /* 0x0003e20000000800 */
[----:B------:R-:W-:-:S06]  /*121b0*/  IMAD.MOV.U32 R65, RZ, RZ, R209 ;  /* 0x000000ffff417224 */ /* 0x000fcc00078e00d1 */
[----:B------:R-:W-:Y:S07]  /*121c0*/  HMMA.16816.F32.BF16 R88, R16, R68, RZ ;  /* 0x000000441058723c */ /* 0x000fee00000418ff */
[----:B------:R-:W-:Y:S01]  /*121d0*/  MOV R68, R210 ;  /* 0x000000d200447202 */ /* 0x000fe20000000f00 */
[----:B------:R-:W-:Y:S01]  /*121e0*/  IMAD.MOV.U32 R69, RZ, RZ, R211 ;  /* 0x000000ffff457224 */ /* 0x000fe200078e00d3 */
[----:B------:R-:W-:Y:S01]  /*121f0*/  HMMA.16816.F32.BF16 R148, R4, R60, R148 ;  /* 0x0000003c0494723c */ /* 0x000fe20000041894 */
[----:B-1----:R-:W-:-:S02]  /*12200*/  FFMA.FTZ R3, R160, c[0x0][0x2d0], -R22 ;  /* 0x0000b400a0037a23 */ /* 0x002fc40000010816 */
[----:B------:R-:W-:Y:S02]  /*12210*/  IMAD.MOV.U32 R160, RZ, RZ, R222 ;  /* 0x000000ffffa07224 */ /* 0x000fe400078e00de */
[----:B------:R1:W-:Y:S02]  /*12220*/  MUFU.EX2 R209, R3 ;  /* 0x0000000300d17308 */ /* 0x0003e40000000800 */
[----:B------:R-:W-:Y:S01]  /*12230*/  IMAD.MOV.U32 R61, RZ, RZ, R65 ;  /* 0x000000ffff3d7224 */ /* 0x000fe200078e0041 */
[----:B------:R-:W-:Y:S01]  /*12240*/  HMMA.16816.F32.BF16 R144, R4, R48, R144 ;  /* 0x000000300490723c */ /* 0x000fe20000041890 */
[----:B------:R-:W-:Y:S01]  /*12250*/  IMAD.MOV.U32 R60, RZ, RZ, R68 ;  /* 0x000000ffff3c7224 */ /* 0x000fe200078e0044 */
[----:B------:R-:W-:-:S06]  /*12260*/  MOV R68, R178 ;  /* 0x000000b200447202 */ /* 0x000fcc0000000f00 */
[----:B------:R-:W-:Y:S01]  /*12270*/  HMMA.16816.F32.BF16 R112, R4, R84, R112 ;  /* 0x000000540470723c */ /* 0x000fe20000041870 */
[----:B-1----:R-:W-:Y:S02]  /*12280*/  FFMA.FTZ R3, R159, c[0x0][0x2d0], -R22 ;  /* 0x0000b4009f037a23 */ /* 0x002fe40000010816 */
[----:B------:R-:W-:-:S05]  /*12290*/  IMAD.MOV.U32 R159, RZ, RZ, R61 ;  /* 0x000000ffff9f7224 */ /* 0x000fca00078e003d */
[C---:B------:R-:W-:Y:S01]  /*122a0*/  HMMA.16816.F32.BF16 R136, R4.reuse, R54, R136 ;  /* 0x000000360488723c */ /* 0x040fe20000041888 */
[----:B------:R1:W-:Y:S07]  /*122b0*/  MUFU.EX2 R210, R3 ;  /* 0x0000000300d27308 */ /* 0x0003ee0000000800 */
[C---:B------:R-:W-:Y:S08]  /*122c0*/  HMMA.16816.F32.BF16 R132, R4.reuse, R30, R132 ;  /* 0x0000001e0484723c */ /* 0x040ff00000041884 */
[----:B------:R-:W-:Y:S01]  /*122d0*/  HMMA.16816.F32.BF16 R128, R4, R66, R128 ;  /* 0x000000420480723c */ /* 0x000fe20000041880 */
[----:B-1----:R-:W-:Y:S01]  /*122e0*/  FFMA.FTZ R3, R157, c[0x0][0x2d0], -R22 ;  /* 0x0000b4009d037a23 */ /* 0x002fe20000010816 */
[----:B------:R-:W-:Y:S01]  /*122f0*/  MOV R217, R114 ;  /* 0x0000007200d97202 */ /* 0x000fe20000000f00 */
[----:B------:R-:W-:-:S02]  /*12300*/  IMAD.MOV.U32 R218, RZ, RZ, R113 ;  /* 0x000000ffffda7224 */ /* 0x000fc400078e0071 */
[----:B------:R1:W-:Y:S01]  /*12310*/  MUFU.EX2 R211, R3 ;  /* 0x0000000300d37308 */ /* 0x0003e20000000800 */
[----:B------:R-:W-:Y:S02]  /*12320*/  IMAD.MOV.U32 R216, RZ, RZ, R115 ;  /* 0x000000ffffd87224 */ /* 0x000fe400078e0073 */
[----:B------:R-:W-:Y:S01]  /*12330*/  HMMA.16816.F32.BF16 R124, R4, R62, R124 ;  /* 0x0000003e047c723c */ /* 0x000fe2000004187c */
[----:B------:R-:W-:-:S07]  /*12340*/  IMAD.MOV.U32 R52, RZ, RZ, R112 ;  /* 0x000000ffff347224 */ /* 0x000fce00078e0070 */
[----:B------:R-:W-:Y:S01]  /*12350*/  HMMA.16816.F32.BF16 R76, R16, R78, RZ ;  /* 0x0000004e104c723c */ /* 0x000fe200000418ff */
[----:B-1----:R-:W-:-:S07]  /*12360*/  FFMA.FTZ R3, R164, c[0x0][0x2d0], -R21 ;  /* 0x0000b400a4037a23 */ /* 0x002fce0000010815 */
[----:B------:R-:W-:Y:S01]  /*12370*/  HMMA.16816.F32.BF16 R4, R16, R32, RZ ;  /* 0x000000201004723c */ /* 0x000fe200000418ff */
[----:B------:R1:W-:Y:S07]  /*12380*/  MUFU.EX2 R165, R3 ;  /* 0x0000000300a57308 */ /* 0x0003ee0000000800 */
[----:B------:R-:W-:Y:S08]  /*12390*/  HMMA.16816.F32.BF16 R116, R8, R44, R12 ;  /* 0x0000002c0874723c */ /* 0x000ff0000004180c */
[----:B------:R-:W-:Y:S01]  /*123a0*/  HMMA.16816.F32.BF16 R12, R16, R36, RZ ;  /* 0x00000024100c723c */ /* 0x000fe200000418ff */
[----:B-1----:R-:W-:-:S02]  /*123b0*/  FFMA.FTZ R3, R163, c[0x0][0x2d0], -R21 ;  /* 0x0000b400a3037a23 */ /* 0x002fc40000010815 */
[----:B------:R-:W-:Y:S02]  /*123c0*/  IMAD.MOV.U32 R163, RZ, RZ, R219 ;  /* 0x000000ffffa37224 */ /* 0x000fe400078e00db */
[----:B------:R1:W-:Y:S03]  /*123d0*/  MUFU.EX2 R204, R3 ;  /* 0x0000000300cc7308 */ /* 0x0003e60000000800 */
[C---:B------:R-:W-:Y:S07]  /*123e0*/  HMMA.16816.F32.BF16 R104, R8.reuse, R48, R88 ;  /* 0x000000300868723c */ /* 0x040fee0000041858 */
[----:B------:R-:W-:Y:S01]  /*123f0*/  IMAD.MOV.U32 R89, RZ, RZ, R29 ;  /* 0x000000ffff597224 */ /* 0x000fe200078e001d */
[----:B------:R-:W-:Y:S01]  /*12400*/  MOV R29, R208 ;  /* 0x000000d0001d7202 */ /* 0x000fe20000000f00 */
[----:B------:R-:W-:Y:S01]  /*12410*/  HMMA.16816.F32.BF16 R76, R8, R66, R76 ;  /* 0x00000042084c723c */ /* 0x000fe2000004184c */
[----:B------:R-:W-:Y:S01]  /*12420*/  IMAD.MOV.U32 R90, RZ, RZ, R28 ;  /* 0x000000ffff5a7224 */ /* 0x000fe200078e001c */
[----:B------:R-:W-:Y:S01]  /*12430*/  MOV R91, R69 ;  /* 0x00000045005b7202 */ /* 0x000fe20000000f00 */
[----:B------:R-:W-:-:S02]  /*12440*/  IMAD.MOV.U32 R28, RZ, RZ, R205 ;  /* 0x000000ffff1c7224 */ /* 0x000fc400078e00cd */
[----:B-1----:R-:W-:Y:S02]  /*12450*/  FFMA.FTZ R3, R158, c[0x0][0x2d0], -R21 ;  /* 0x0000b4009e037a23 */ /* 0x002fe40000010815 */
[----:B------:R-:W-:Y:S01]  /*12460*/  IMAD.MOV.U32 R158, RZ, RZ, R207 ;  /* 0x000000ffff9e7224 */ /* 0x000fe200078e00cf */
[----:B------:R-:W-:Y:S01]  /*12470*/  HMMA.16816.F32.BF16 R96, R8, R80, R4 ;  /* 0x000000500860723c */ /* 0x000fe20000041804 */
[----:B------:R1:W-:Y:S01]  /*12480*/  MUFU.EX2 R207, R3 ;  /* 0x0000000300cf7308 */ /* 0x0003e20000000800 */
[----:B------:R-:W-:Y:S02]  /*12490*/  IMAD.MOV.U32 R88, RZ, RZ, R179 ;  /* 0x000000ffff587224 */ /* 0x000fe400078e00b3 */
[----:B------:R-:W-:-:S04]  /*124a0*/  IMAD.MOV.U32 R69, RZ, RZ, R177 ;  /* 0x000000ffff457224 */ /* 0x000fc800078e00b1 */
[C---:B------:R-:W-:Y:S08]  /*124b0*/  HMMA.16816.F32.BF16 R4, R16.reuse, R70, RZ ;  /* 0x000000461004723c */ /* 0x040ff000000418ff */
[----:B------:R-:W-:Y:S01]  /*124c0*/  HMMA.16816.F32.BF16 R40, R16, R42, RZ ;  /* 0x0000002a1028723c */ /* 0x000fe200000418ff */
[----:B-1----:R-:W-:Y:S02]  /*124d0*/  FFMA.FTZ R3, R156, c[0x0][0x2d0], -R21 ;  /* 0x0000b4009c037a23 */ /* 0x002fe40000010815 */
[----:B------:R-:W-:Y:S01]  /*124e0*/  IMAD.MOV.U32 R156, RZ, RZ, R92 ;  /* 0x000000ffff9c7224 */ /* 0x000fe200078e005c */
[----:B------:R-:W-:Y:S01]  /*124f0*/  MOV R92, R64 ;  /* 0x00000040005c7202 */ /* 0x000fe20000000f00 */
[----:B------:R1:W-:Y:S03]  /*12500*/  MUFU.EX2 R208, R3 ;  /* 0x0000000300d07308 */ /* 0x0003e60000000800 */
[----:B------:R-:W-:Y:S01]  /*12510*/  HMMA.16816.F32.BF16 R112, R8, R84, R12 ;  /* 0x000000540870723c */ /* 0x000fe2000004180c */
[----:B------:R-:W2:Y:S01]  /*12520*/  LDSM.16.MT88.4 R12, [R228+0x1100] ;  /* 0x00110000e40c783b */ /* 0x000ea20000004200 */
[----:B------:R-:W-:-:S06]  /*12530*/  MOV R157, R92 ;  /* 0x0000005c009d7202 */ /* 0x000fcc0000000f00 */
[----:B------:R-:W-:Y:S01]  /*12540*/  HMMA.16816.F32.BF16 R24, R16, R26, RZ ;  /* 0x0000001a1018723c */ /* 0x000fe200000418ff */
[----:B-1----:R-:W-:-:S07]  /*12550*/  FFMA.FTZ R3, R172, c[0x0][0x2d0], -R20 ;  /* 0x0000b400ac037a23 */ /* 0x002fce0000010814 */
[C---:B------:R-:W-:Y:S01]  /*12560*/  HMMA.16816.F32.BF16 R72, R16.reuse, R74, RZ ;  /* 0x0000004a1048723c */ /* 0x040fe200000418ff */
[----:B------:R1:W-:Y:S07]  /*12570*/  MUFU.EX2 R66, R3 ;  /* 0x0000000300427308 */ /* 0x0003ee0000000800 */
[C---:B------:R-:W-:Y:S08]  /*12580*/  HMMA.16816.F32.BF16 R56, R16.reuse, R58, RZ ;  /* 0x0000003a1038723c */ /* 0x040ff000000418ff */
[----:B------:R-:W-:Y:S01]  /*12590*/  HMMA.16816.F32.BF16 R36, R16, R38, RZ ;  /* 0x000000261024723c */ /* 0x000fe200000418ff */
[----:B-1----:R-:W-:-:S04]  /*125a0*/  FFMA.FTZ R3, R170, c[0x0][0x2d0], -R20 ;  /* 0x0000b400aa037a23 */ /* 0x002fc80000010814 */
[----:B------:R1:W3:Y:S03]  /*125b0*/  MUFU.EX2 R164, R3 ;  /* 0x0000000300a47308 */ /* 0x0002e60000000800 */
[----:B------:R-:W-:Y:S08]  /*125c0*/  HMMA.16816.F32.BF16 R16, R16, R34, RZ ;  /* 0x000000221010723c */ /* 0x000ff000000418ff */
[----:B------:R-:W-:Y:S01]  /*125d0*/  HMMA.16816.F32.BF16 R48, R8, R50, R4 ;  /* 0x000000320830723c */ /* 0x000fe20000041804 */
[----:B-1----:R-:W-:-:S06]  /*125e0*/  FFMA.FTZ R3, R169, c[0x0][0x2d0], -R20 ;  /* 0x0000b400a9037a23 */ /* 0x002fcc0000010814 */
[----:B------:R-:W-:Y:S01]  /*125f0*/  FFMA.FTZ R4, R162, c[0x0][0x2d0], -R20 ;  /* 0x0000b400a2047a23 */ /* 0x000fe20000010814 */
[----:B------:R-:W-:Y:S01]  /*12600*/  HMMA.16816.F32.BF16 R40, R8, R54, R40 ;  /* 0x000000360828723c */ /* 0x000fe20000041828 */
[----:B------:R1:W-:Y:S01]  /*12610*/  MUFU.EX2 R170, R3 ;  /* 0x0000000300aa7308 */ /* 0x0003e20000000800 */
[----:B------:R-:W-:-:S06]  /*12620*/  MOV R162, R220 ;  /* 0x000000dc00a27202 */ /* 0x000fcc0000000f00 */
[C---:B------:R-:W-:Y:S01]  /*12630*/  HMMA.16816.F32.BF16 R24, R8.reuse, R30, R24 ;  /* 0x0000001e0818723c */ /* 0x040fe20000041818 */
[----:B------:R3:W4:Y:S07]  /*12640*/  MUFU.EX2 R205, R4 ;  /* 0x0000000400cd7308 */ /* 0x00072e0000000800 */
[----:B------:R-:W-:Y:S01]  /*12650*/  HMMA.16816.F32.BF16 R72, R8, R62, R72 ;  /* 0x0000003e0848723c */ /* 0x000fe20000041848 */
[----:B-1----:R-:W-:-:S04]  /*12660*/  FFMA.FTZ R3, R176, c[0x0][0x2d0], -R0 ;  /* 0x0000b400b0037a23 */ /* 0x002fc80000010800 */
[----:B------:R1:W-:Y:S03]  /*12670*/  MUFU.EX2 R64, R3 ;  /* 0x0000000300407308 */ /* 0x0003e60000000800 */
[----:B------:R-:W-:Y:S01]  /*12680*/  HMMA.16816.F32.BF16 R56, R8, R46, R56 ;  /* 0x0000002e0838723c */ /* 0x000fe20000041838 */
[----:B---3--:R-:W-:Y:S02]  /*12690*/  F2FP.BF16.PACK_AB R4, R164, R66 ;  /* 0x00000042a404723e */ /* 0x008fe400000010ff */
[----:B----4-:R-:W-:-:S05]  /*126a0*/  F2FP.BF16.PACK_AB R6, R205, R170 ;  /* 0x000000aacd06723e */ /* 0x010fca00000010ff */
[----:B------:R-:W-:Y:S01]  /*126b0*/  HMMA.16816.F32.BF16 R36, R8, R86, R36 ;  /* 0x000000560824723c */ /* 0x000fe20000041824 */
[----:B-1----:R-:W-:-:S07]  /*126c0*/  FFMA.FTZ R3, R175, c[0x0][0x2d0], -R0 ;  /* 0x0000b400af037a23 */ /* 0x002fce0000010800 */
[----:B------:R-:W-:Y:S01]  /*126d0*/  HMMA.16816.F32.BF16 R80, R8, R82, R16 ;  /* 0x000000520850723c */ /* 0x000fe20000041810 */
[----:B------:R1:W3:Y:S01]  /*126e0*/  MUFU.EX2 R65, R3 ;  /* 0x0000000300417308 */ /* 0x0002e20000000800 */
[----:B------:R-:W4:Y:S05]  /*126f0*/  LDSM.16.MT88.4 R16, [R229+0x1100] ;  /* 0x00110000e510783b */ /* 0x000f2a0000004200 */
[----:B------:R-:W-:Y:S02]  /*12700*/  F2FP.BF16.PACK_AB R8, R209, R206 ;  /* 0x000000ced108723e */ /* 0x000fe400000010ff */
[----:B------:R-:W-:Y:S02]  /*12710*/  F2FP.BF16.PACK_AB R9, R204, R165 ;  /* 0x000000a5cc09723e */ /* 0x000fe400000010ff */
[----:B------:R-:W-:-:S02]  /*12720*/  F2FP.BF16.PACK_AB R10, R211, R210 ;  /* 0x000000d2d30a723e */ /* 0x000fc400000010ff */
[----:B------:R-:W-:Y:S01]  /*12730*/  F2FP.BF16.PACK_AB R11, R208, R207 ;  /* 0x000000cfd00b723e */ /* 0x000fe200000010ff */
[----:B-1----:R-:W-:Y:S01]  /*12740*/  FFMA.FTZ R3, R174, c[0x0][0x2d0], -R0 ;  /* 0x0000b400ae037a23 */ /* 0x002fe20000010800 */
[----:B---3--:R-:W-:-:S05]  /*12750*/  F2FP.BF16.PACK_AB R5, R65, R64 ;  /* 0x000000404105723e */ /* 0x008fca00000010ff */
[----:B--2---:R-:W-:Y:S01]  /*12760*/  HMMA.16816.F32.BF16 R176, R8, R12, R180 ;  /* 0x0000000c08b0723c */ /* 0x004fe200000418b4 */
[----:B------:R1:W-:Y:S02]  /*12770*/  MUFU.EX2 R67, R3 ;  /* 0x0000000300437308 */ /* 0x0003e40000000800 */
[----:B-1----:R-:W-:-:S06]  /*12780*/  FFMA.FTZ R3, R173, c[0x0][0x2d0], -R0 ;  /* 0x0000b400ad037a23 */ /* 0x002fcc0000010800 */
[----:B------:R-:W1:Y:S02]  /*12790*/  MUFU.EX2 R169, R3 ;  /* 0x0000000300a97308 */ /* 0x000e640000000800 */
[----:B-1----:R-:W-:Y:S01]  /*127a0*/  F2FP.BF16.PACK_AB R7, R169, R67 ;  /* 0x00000043a907723e */ /* 0x002fe200000010ff */
[----:B------:R-:W-:-:S06]  /*127b0*/  IMAD.MOV.U32 R3, RZ, RZ, R69 ;  /* 0x000000ffff037224 */ /* 0x000fcc00078e0045 */
[C---:B------:R-:W-:Y:S07]  /*127c0*/  HMMA.16816.F32.BF16 R172, R4.reuse, R12, R184 ;  /* 0x0000000c04ac723c */ /* 0x040fee00000418b8 */
[----:B------:R-:W-:Y:S01]  /*127d0*/  IMAD.MOV.U32 R185, RZ, RZ, R28 ;  /* 0x000000ffffb97224 */ /* 0x000fe200078e001c */
[----:B------:R-:W-:Y:S01]  /*127e0*/  MOV R184, R29 ;  /* 0x0000001d00b87202 */ /* 0x000fe20000000f00 */
[----:B------:R-:W-:Y:S01]  /*127f0*/  HMMA.16816.F32.BF16 R180, R4, R14, R136 ;  /* 0x0000000e04b4723c */ /* 0x000fe20000041888 */
[----:B------:R-:W-:Y:S01]  /*12800*/  MOV R186, R68 ;  /* 0x0000004400ba7202 */ /* 0x000fe20000000f00 */
[----:B------:R-:W-:-:S05]  /*12810*/  IMAD.MOV.U32 R187, RZ, RZ, R88 ;  /* 0x000000ffffbb7224 */ /* 0x000fca00078e0058 */
[----:B------:R-:W-:Y:S01]  /*12820*/  MOV R136, R226 ;  /* 0x000000e200887202 */ /* 0x000fe20000000f00 */
[----:B------:R-:W-:Y:S01]  /*12830*/  HMMA.16816.F32.BF16 R28, R8, R14, R40 ;  /* 0x0000000e081c723c */ /* 0x000fe20000041828 */
[----:B------:R-:W1:Y:S01]  /*12840*/  LDSM.16.MT88.4 R12, [R231+0x1100] ;  /* 0x00110000e70c783b */ /* 0x000e620000004200 */
[----:B------:R-:W-:Y:S01]  /*12850*/  IMAD.MOV.U32 R137, RZ, RZ, R225 ;  /* 0x000000ffff897224 */ /* 0x000fe200078e00e1 */
[----:B------:R-:W-:Y:S01]  /*12860*/  MOV R139, R223 ;  /* 0x000000df008b7202 */ /* 0x000fe20000000f00 */
[----:B------:R-:W-:-:S04]  /*12870*/  IMAD.MOV.U32 R138, RZ, RZ, R224 ;  /* 0x000000ffff8a7224 */ /* 0x000fc800078e00e0 */
[-C--:B----4-:R-:W-:Y:S07]  /*12880*/  HMMA.16816.F32.BF16 R68, R8, R16.reuse, R192 ;  /* 0x000000100844723c */ /* 0x090fee00000418c0 */
[----:B------:R-:W-:Y:S01]  /*12890*/  IMAD.MOV.U32 R195, RZ, RZ, R89 ;  /* 0x000000ffffc37224 */ /* 0x000fe200078e0059 */
        /* <DEDUP_REMOVED lines=8> */
[----:B------:R-:W-:-:S03]  /*12920*/  IMAD.MOV.U32 R188, RZ, RZ, R123 ;  /* 0x000000ffffbc7224 */ /* 0x000fc600078e007b */
[----:B------:R-:W-:Y:S01]  /*12930*/  IMAD.MOV.U32 R135, RZ, RZ, R93 ;  /* 0x000000ffff877224 */ /* 0x000fe200078e005d */
[----:B------:R-:W-:Y:S01]  /*12940*/  HMMA.16816.F32.BF16 R40, R8, R18, R24 ;  /* 0x000000120828723c */ /* 0x000fe20000041818 */
[----:B------:R-:W-:Y:S01]  /*12950*/  IMAD.MOV.U32 R134, RZ, RZ, R120 ;  /* 0x000000ffff867224 */ /* 0x000fe200078e0078 */
[----:B------:R-:W2:Y:S01]  /*12960*/  LDSM.16.MT88.4 R16, [R230+0x1100] ;  /* 0x00110000e610783b */ /* 0x000ea20000004200 */
[----:B------:R-:W-:Y:S01]  /*12970*/  IMAD.MOV.U32 R132, RZ, RZ, R122 ;  /* 0x000000ffff847224 */ /* 0x000fe200078e007a */
[----:B------:R-:W-:Y:S02]  /*12980*/  MOV R133, R121 ;  /* 0x0000007900857202 */ /* 0x000fe40000000f00 */
[----:B------:R-:W-:Y:S02]  /*12990*/  LDSM.16.MT88.4 R24, [R229+0x3100] ;  /* 0x00310000e518783b */ /* 0x000fe40000004200 */
[C---:B-1----:R-:W-:Y:S07]  /*129a0*/  HMMA.16816.F32.BF16 R88, R4.reuse, R12, R152 ;  /* 0x0000000c0458723c */ /* 0x042fee0000041898 */
[----:B------:R-:W-:Y:S01]  /*129b0*/  IMAD.MOV.U32 R154, RZ, RZ, R216 ;  /* 0x000000ffff9a7224 */ /* 0x000fe200078e00d8 */
[----:B------:R-:W-:Y:S01]  /*129c0*/  HMMA.16816.F32.BF16 R92, R4, R14, R128 ;  /* 0x0000000e045c723c */ /* 0x000fe20000041880 */
[----:B------:R-:W-:Y:S01]  /*129d0*/  IMAD.MOV.U32 R155, RZ, RZ, R53 ;  /* 0x000000ffff9b7224 */ /* 0x000fe200078e0035 */
[----:B------:R-:W-:Y:S01]  /*129e0*/  MOV R153, R217 ;  /* 0x000000d900997202 */ /* 0x000fe20000000f00 */
[----:B------:R-:W-:-:S04]  /*129f0*/  IMAD.MOV.U32 R152, RZ, RZ, R218 ;  /* 0x000000ffff987224 */ /* 0x000fc800078e00da */
[----:B------:R-:W-:Y:S01]  /*12a00*/  MOV R131, R52 ;  /* 0x0000003400837202 */ /* 0x000fe20000000f00 */
[C---:B------:R-:W-:Y:S08]  /*12a10*/  HMMA.16816.F32.BF16 R84, R8.reuse, R12, R100 ;  /* 0x0000000c0854723c */ /* 0x040ff00000041864 */
[C---:B------:R-:W-:Y:S01]  /*12a20*/  HMMA.16816.F32.BF16 R52, R8.reuse, R14, R76 ;  /* 0x0000000e0834723c */ /* 0x040fe2000004184c */
[----:B------:R-:W1:Y:S06]  /*12a30*/  LDSM.16.MT88.4 R12, [R228+0x3100] ;  /* 0x00310000e40c783b */ /* 0x000e6c0000004200 */
[----:B------:R-:W-:Y:S01]  /*12a40*/  IMAD.MOV.U32 R79, RZ, RZ, R154 ;  /* 0x000000ffff4f7224 */ /* 0x000fe200078e009a */
[----:B------:R-:W-:Y:S01]  /*12a50*/  MOV R78, R153 ;  /* 0x00000099004e7202 */ /* 0x000fe20000000f00 */
[----:B------:R-:W-:Y:S01]  /*12a60*/  IMAD.MOV.U32 R76, RZ, RZ, R131 ;  /* 0x000000ffff4c7224 */ /* 0x000fe200078e0083 */
[----:B--2---:R-:W-:Y:S01]  /*12a70*/  HMMA.16816.F32.BF16 R100, R8, R16, R108 ;  /* 0x000000100864723c */ /* 0x004fe2000004186c */
[----:B------:R-:W-:Y:S01]  /*12a80*/  IMAD.MOV.U32 R154, RZ, RZ, R134 ;  /* 0x000000ffff9a7224 */ /* 0x000fe200078e0086 */
[----:B------:R-:W-:Y:S01]  /*12a90*/  MOV R134, R194 ;  /* 0x000000c200867202 */ /* 0x000fe20000000f00 */
[----:B------:R-:W-:Y:S01]  /*12aa0*/  IMAD.MOV.U32 R131, RZ, RZ, R155 ;  /* 0x000000ffff837224 */ /* 0x000fe200078e009b */
[----:B------:R-:W-:Y:S01]  /*12ab0*/  MOV R155, R135 ;  /* 0x00000087009b7202 */ /* 0x000fe20000000f00 */
[----:B------:R-:W-:-:S02]  /*12ac0*/  IMAD.MOV.U32 R194, RZ, RZ, R186 ;  /* 0x000000ffffc27224 */ /* 0x000fc400078e00ba */
[----:B------:R-:W-:Y:S01]  /*12ad0*/  IMAD.MOV.U32 R135, RZ, RZ, R195 ;  /* 0x000000ffff877224 */ /* 0x000fe200078e00c3 */
[C---:B------:R-:W-:Y:S01]  /*12ae0*/  HMMA.16816.F32.BF16 R60, R4.reuse, R16, R148 ;  /* 0x00000010043c723c */ /* 0x040fe20000041894 */
[----:B------:R-:W-:Y:S02]  /*12af0*/  IMAD.MOV.U32 R186, RZ, RZ, R244 ;  /* 0x000000ffffba7224 */ /* 0x000fe400078e00f4 */
[----:B------:R-:W-:Y:S01]  /*12b00*/  IMAD.MOV.U32 R195, RZ, RZ, R187 ;  /* 0x000000ffffc37224 */ /* 0x000fe200078e00bb */
[----:B------:R-:W2:Y:S01]  /*12b10*/  LDL.LU R244, [R1+0xa4] ;  /* 0x0000a40001f47983 */ /* 0x000ea20000300800 */
[----:B------:R-:W-:Y:S01]  /*12b20*/  IMAD.MOV.U32 R77, RZ, RZ, R152 ;  /* 0x000000ffff4d7224 */ /* 0x000fe200078e0098 */
[----:B------:R-:W-:Y:S01]  /*12b30*/  MOV R152, R132 ;  /* 0x0000008400987202 */ /* 0x000fe20000000f00 */
[----:B------:R-:W-:Y:S01]  /*12b40*/  IMAD.MOV.U32 R153, RZ, RZ, R133 ;  /* 0x000000ffff997224 */ /* 0x000fe200078e0085 */
[----:B------:R-:W3:Y:S01]  /*12b50*/  LDL.LU R187, [R1] ;  /* 0x0000000001bb7983 */ /* 0x000ee20000300800 */
[----:B------:R-:W-:Y:S01]  /*12b60*/  HMMA.16816.F32.BF16 R108, R4, R18, R124 ;  /* 0x00000012046c723c */ /* 0x000fe2000004187c */
[----:B------:R-:W-:Y:S01]  /*12b70*/  IMAD.MOV.U32 R133, RZ, RZ, R193 ;  /* 0x000000ffff857224 */ /* 0x000fe200078e00c1 */
[----:B------:R-:W-:Y:S01]  /*12b80*/  MOV R193, R185 ;  /* 0x000000b900c17202 */ /* 0x000fe20000000f00 */
[----:B------:R-:W-:-:S05]  /*12b90*/  IMAD.MOV.U32 R132, RZ, RZ, R192 ;  /* 0x000000ffff847224 */ /* 0x000fca00078e00c0 */
[----:B------:R-:W-:Y:S01]  /*12ba0*/  HMMA.16816.F32.BF16 R224, R8, R18, R72 ;  /* 0x0000001208e0723c */ /* 0x000fe20000041848 */
[----:B------:R-:W4:Y:S01]  /*12bb0*/  LDSM.16.MT88.4 R16, [R231+0x3100] ;  /* 0x00310000e710783b */ /* 0x000f220000004200 */
[----:B------:R-:W-:-:S06]  /*12bc0*/  IMAD.MOV.U32 R192, RZ, RZ, R184 ;  /* 0x000000ffffc07224 */ /* 0x000fcc00078e00b8 */
[----:B-1----:R-:W-:Y:S01]  /*12bd0*/  HMMA.16816.F32.BF16 R220, R8, R12, R104 ;  /* 0x0000000c08dc723c */ /* 0x002fe20000041868 */
[----:B------:R-:W-:-:S07]  /*12be0*/  IMAD.MOV.U32 R185, RZ, RZ, R158 ;  /* 0x000000ffffb97224 */ /* 0x000fce00078e009e */
[----:B------:R-:W-:Y:S08]  /*12bf0*/  HMMA.16816.F32.BF16 R120, R4, R12, R144 ;  /* 0x0000000c0478723c */ /* 0x000ff00000041890 */
[----:B------:R-:W-:Y:S01]  /*12c00*/  HMMA.16816.F32.BF16 R216, R8, R14, R48 ;  /* 0x0000000e08d8723c */ /* 0x000fe20000041830 */
[----:B------:R-:W-:Y:S01]  /*12c10*/  MOV R128, R152 ;  /* 0x0000009800807202 */ /* 0x000fe20000000f00 */
[----:B------:R-:W-:Y:S01]  /*12c20*/  IMAD.MOV.U32 R130, RZ, RZ, R154 ;  /* 0x000000ffff827224 */ /* 0x000fe200078e009a */
[----:B------:R-:W-:-:S05]  /*12c30*/  MOV R184, R156 ;  /* 0x0000009c00b87202 */ /* 0x000fca0000000f00 */
[----:B------:R-:W-:Y:S01]  /*12c40*/  HMMA.16816.F32.BF16 R124, R4, R14, R140 ;  /* 0x0000000e047c723c */ /* 0x000fe2000004188c */
[----:B------:R-:W1:Y:S01]  /*12c50*/  LDSM.16.MT88.4 R12, [R230+0x3100] ;  /* 0x00310000e60c783b */ /* 0x000e620000004200 */
[----:B------:R-:W-:Y:S01]  /*12c60*/  IMAD.MOV.U32 R129, RZ, RZ, R153 ;  /* 0x000000ffff817224 */ /* 0x000fe200078e0099 */
[----:B------:R-:W-:-:S05]  /*12c70*/  MOV R156, R168 ;  /* 0x000000a8009c7202 */ /* 0x000fca0000000f00 */
[----:B------:R-:W-:Y:S01]  /*12c80*/  HMMA.16816.F32.BF16 R136, R4, R24, R136 ;  /* 0x000000180488723c */ /* 0x000fe20000041888 */
[----:B------:R-:W-:-:S07]  /*12c90*/  IMAD.MOV.U32 R158, RZ, RZ, R247 ;  /* 0x000000ffff9e7224 */ /* 0x000fce00078e00f7 */
[----:B----4-:R-:W-:Y:S01]  /*12ca0*/  HMMA.16816.F32.BF16 R144, R4, R16, R76 ;  /* 0x000000100490723c */ /* 0x010fe2000004184c */
[----:B------:R-:W-:Y:S01]  /*12cb0*/  IMAD.MOV.U32 R152, RZ, RZ, R133 ;  /* 0x000000ffff987224 */ /* 0x000fe200078e0085 */
[----:B------:R-:W-:Y:S01]  /*12cc0*/  MOV R153, R155 ;  /* 0x0000009b00997202 */ /* 0x000fe20000000f00 */
[----:B------:R-:W-:Y:S01]  /*12cd0*/  FFMA.FTZ R3, R3, c[0x0][0x2d0], -R22 ;  /* 0x0000b40003037a23 */ /* 0x000fe20000010816 */
[----:B------:R-:W-:Y:S01]  /*12ce0*/  MOV R154, R134 ;  /* 0x00000086009a7202 */ /* 0x000fe20000000f00 */
[----:B------:R4:W5:Y:S02]  /*12cf0*/  LDL.LU R168, [R1+0xa0] ;  /* 0x0000a00001a87983 */ /* 0x0009640000300800 */
        /* <DEDUP_REMOVED lines=23> */
[----:B-1----:R-:W-:Y:S01]  /*12e70*/  HMMA.16816.F32.BF16 R160, R4, R12, R160 ;  /* 0x0000000c04a0723c */ /* 0x002fe200000418a0 */
[----:B------:R-:W-:Y:S01]  /*12e80*/  IMAD.MOV.U32 R149, RZ, RZ, R76 ;  /* 0x000000ffff957224 */ /* 0x000fe200078e004c */
[----:B------:R4:W5:Y:S01]  /*12e90*/  LDL.LU R247, [R1+0x9c] ;  /* 0x00009c0001f77983 */ /* 0x0009620000300800 */
[----:B------:R-:W-:-:S02]  /*12ea0*/  IMAD.MOV.U32 R150, RZ, RZ, R77 ;  /* 0x000000ffff967224 */ /* 0x000fc400078e004d */
[----:B------:R-:W-:Y:S02]  /*12eb0*/  IMAD.MOV.U32 R186, RZ, RZ, R246 ;  /* 0x000000ffffba7224 */ /* 0x000fe400078e00f6 */
[----:B------:R-:W-:Y:S02]  /*12ec0*/  IMAD.MOV.U32 R158, RZ, RZ, R243 ;  /* 0x000000ffff9e7224 */ /* 0x000fe400078e00f3 */
        /* <DEDUP_REMOVED lines=11> */
[C---:B------:R-:W-:Y:S01]  /*12f80*/  HMMA.16816.F32.BF16 R188, R4.reuse, R26, R188 ;  /* 0x0000001a04bc723c */ /* 0x040fe200000418bc */
[----:B------:R-:W-:Y:S01]  /*12f90*/  IMAD.MOV.U32 R77, RZ, RZ, R128 ;  /* 0x000000ffff4d7224 */ /* 0x000fe200078e0080 */
[----:B------:R4:W5:Y:S01]  /*12fa0*/  LDL.LU R246, [R1+0x98] ;  /* 0x0000980001f67983 */ /* 0x0009620000300800 */
[----:B------:R-:W-:Y:S02]  /*12fb0*/  IMAD.MOV.U32 R79, RZ, RZ, R130 ;  /* 0x000000ffff4f7224 */ /* 0x000fe400078e0082 */
[----:B------:R-:W-:Y:S01]  /*12fc0*/  IMAD.MOV.U32 R128, RZ, RZ, R131 ;  /* 0x000000ffff807224 */ /* 0x000fe200078e0083 */
[----:B------:R-:W-:Y:S01]  /*12fd0*/  MOV R131, R135 ;  /* 0x0000008700837202 */ /* 0x000fe20000000f00 */
[----:B------:R-:W-:Y:S01]  /*12fe0*/  IMAD.MOV.U32 R130, RZ, RZ, R134 ;  /* 0x000000ffff827224 */ /* 0x000fe200078e0086 */
[----:B------:R-:W-:Y:S01]  /*12ff0*/  HMMA.16816.F32.BF16 R148, R4, R18, R148 ;  /* 0x000000120494723c */ /* 0x000fe20000041894 */
[----:B------:R-:W-:Y:S01]  /*13000*/  IMAD.MOV.U32 R158, RZ, RZ, R239 ;  /* 0x000000ffff9e7224 */ /* 0x000fe200078e00ef */
[----:B------:R-:W-:Y:S01]  /*13010*/  MOV R134, R194 ;  /* 0x000000c200867202 */ /* 0x000fe20000000f00 */
[----:B------:R-:W-:-:S02]  /*13020*/  IMAD.MOV.U32 R132, RZ, RZ, R192 ;  /* 0x000000ffff847224 */ /* 0x000fc400078e00c0 */
[----:B------:R-:W-:-:S03]  /*13030*/  IMAD.MOV.U32 R140, RZ, RZ, R75 ;  /* 0x000000ffff8c7224 */ /* 0x000fc600078e004b */
[----:B------:R-:W-:Y:S01]  /*13040*/  HMMA.16816.F32.BF16 R48, R4, R14, R212 ;  /* 0x0000000e0430723c */ /* 0x000fe200000418d4 */
[----:B------:R-:W-:Y:S02]  /*13050*/  IMAD.MOV.U32 R135, RZ, RZ, R195 ;  /* 0x000000ffff877224 */ /* 0x000fe400078e00c3 */
[----:B------:R-:W-:-:S04]  /*13060*/  IMAD.MOV.U32 R142, RZ, RZ, R130 ;  /* 0x000000ffff8e7224 */ /* 0x000fc800078e0082 */
        /* <DEDUP_REMOVED lines=13> */
[C---:B------:R-:W-:Y:S08]  /*13140*/  HMMA.16816.F32.BF16 R212, R8.reuse, R26, R56 ;  /* 0x0000001a08d4723c */ /* 0x040ff00000041838 */
[C---:B------:R-:W-:Y:S08]  /*13150*/  HMMA.16816.F32.BF16 R36, R8.reuse, R18, R36 ;  /* 0x000000120824723c */ /* 0x040ff00000041824 */
[----:B------:R-:W-:Y:S01]  /*13160*/  HMMA.16816.F32.BF16 R56, R8, R14, R80 ;  /* 0x0000000e0838723c */ /* 0x000fe20000041850 */
[----:B------:R-:W-:Y:S01]  /*13170*/  LDSM.16.MT88.4 R80, [R229+0x1900] ;  /* 0x00190000e550783b */ /* 0x000fe20000004200 */
[----:B------:R-:W-:-:S02]  /*13180*/  FFMA.FTZ R4, R203, c[0x0][0x2d0], -R0 ;  /* 0x0000b400cb047a23 */ /* 0x000fc40000010800 */
[----:B--2---:R-:W-:Y:S02]  /*13190*/  IMAD.MOV.U32 R156, RZ, RZ, R244 ;  /* 0x000000ffff9c7224 */ /* 0x004fe400078e00f4 */
[----:B---3--:R-:W-:-:S04]  /*131a0*/  IMAD.MOV.U32 R193, RZ, RZ, R187 ;  /* 0x000000ffffc17224 */ /* 0x008fc800078e00bb */
[----:B------:R-:W-:Y:S01]  /*131b0*/  IMAD.MOV.U32 R133, RZ, RZ, R193 ;  /* 0x000000ffff857224 */ /* 0x000fe200078e00c1 */
[----:B------:R-:W-:-:S03]  /*131c0*/  MOV R193, R156 ;  /* 0x0000009c00c17202 */ /* 0x000fc60000000f00 */
        /* <DEDUP_REMOVED lines=25> */
[----:B------:R1:W-:Y:S01]  /*13360*/  MUFU.EX2 R23, R3 ;  /* 0x0000000300177308 */ /* 0x0003e20000000800 */
[----:B------:R-:W-:Y:S01]  /*13370*/  HMMA.16816.F32.BF16 R132, R8, R24, R116 ;  /* 0x000000180884723c */ /* 0x000fe20000041874 */
[----:B-1----:R-:W-:Y:S02]  /*13380*/  FFMA.FTZ R3, R5, c[0x0][0x2d0], -R22 ;  /* 0x0000b40005037a23 */ /* 0x002fe40000010816 */
[----:B------:R-:W-:Y:S01]  /*13390*/  IMAD.MOV.U32 R5, RZ, RZ, R6 ;  /* 0x000000ffff057224 */ /* 0x000fe200078e0006 */
[----:B------:R-:W-:Y:S01]  /*133a0*/  MOV R6, R7 ;  /* 0x0000000700067202 */ /* 0x000fe20000000f00 */
[----:B------:R-:W-:Y:S02]  /*133b0*/  IMAD.MOV.U32 R7, RZ, RZ, R140 ;  /* 0x000000ffff077224 */ /* 0x000fe400078e008c */
[----:B------:R1:W2:Y:S01]  /*133c0*/  MUFU.EX2 R24, R3 ;  /* 0x0000000300187308 */ /* 0x0002a20000000800 */
[----:B------:R-:W-:Y:S01]  /*133d0*/  MOV R140, R141 ;  /* 0x0000008d008c7202 */ /* 0x000fe20000000f00 */
[----:B------:R-:W-:Y:S01]  /*133e0*/  IMAD.MOV.U32 R141, RZ, RZ, R142 ;  /* 0x000000ffff8d7224 */ /* 0x000fe200078e008e */
[----:B------:R-:W-:Y:S01]  /*133f0*/  MOV R142, R143 ;  /* 0x0000008f008e7202 */ /* 0x000fe20000000f00 */
[----:B------:R-:W-:-:S02]  /*13400*/  IMAD.MOV.U32 R143, RZ, RZ, R104 ;  /* 0x000000ffff8f7224 */ /* 0x000fc400078e0068 */
[----:B-1----:R-:W-:Y:S02]  /*13410*/  FFMA.FTZ R3, R5, c[0x0][0x2d0], -R22 ;  /* 0x0000b40005037a23 */ /* 0x002fe40000010816 */
[----:B------:R-:W-:Y:S01]  /*13420*/  IMAD.MOV.U32 R5, RZ, RZ, R6 ;  /* 0x000000ffff057224 */ /* 0x000fe200078e0006 */
[----:B------:R-:W-:Y:S01]  /*13430*/  MOV R6, R7 ;  /* 0x0000000700067202 */ /* 0x000fe20000000f00 */
[----:B------:R1:W-:Y:S01]  /*13440*/  MUFU.EX2 R25, R3 ;  /* 0x0000000300197308 */ /* 0x0003e20000000800 */
[----:B------:R-:W-:Y:S01]  /*13450*/  IMAD.MOV.U32 R7, RZ, RZ, R140 ;  /* 0x000000ffff077224 */ /* 0x000fe200078e008c */
[----:B------:R-:W-:Y:S01]  /*13460*/  MOV R140, R141 ;  /* 0x0000008d008c7202 */ /* 0x000fe20000000f00 */
[----:B------:R-:W-:Y:S01]  /*13470*/  IMAD.MOV.U32 R141, RZ, RZ, R142 ;  /* 0x000000ffff8d7224 */ /* 0x000fe200078e008e */
[----:B------:R-:W-:Y:S01]  /*13480*/  MOV R142, R143 ;  /* 0x0000008f008e7202 */ /* 0x000fe20000000f00 */
[----:B------:R-:W-:Y:S02]  /*13490*/  IMAD.MOV.U32 R131, RZ, RZ, R192 ;  /* 0x000000ffff837224 */ /* 0x000fe400078e00c0 */
[----:B------:R-:W-:-:S02]  /*134a0*/  IMAD.MOV.U32 R130, RZ, RZ, R193 ;  /* 0x000000ffff827224 */ /* 0x000fc400078e00c1 */
[----:B-1----:R-:W-:Y:S01]  /*134b0*/  FFMA.FTZ R3, R5, c[0x0][0x2d0], -R22 ;  /* 0x0000b40005037a23 */ /* 0x002fe20000010816 */
[----:B------:R-:W-:Y:S01]  /*134c0*/  MOV R5, R6 ;  /* 0x0000000600057202 */ /* 0x000fe20000000f00 */
[----:B------:R-:W-:Y:S02]  /*134d0*/  IMAD.MOV.U32 R6, RZ, RZ, R7 ;  /* 0x000000ffff067224 */ /* 0x000fe400078e0007 */
[----:B------:R1:W-:Y:S01]  /*134e0*/  MUFU.EX2 R26, R3 ;  /* 0x00000003001a7308 */ /* 0x0003e20000000800 */
[----:B------:R-:W-:Y:S01]  /*134f0*/  HMMA.16816.F32.BF16 R192, R8, R16, R112 ;  /* 0x0000001008c0723c */ /* 0x000fe20000041870 */
[----:B------:R-:W-:Y:S02]  /*13500*/  MOV R7, R142 ;  /* 0x0000008e00077202 */ /* 0x000fe40000000f00 */
[----:B------:R-:W-:Y:S01]  /*13510*/  MOV R187, R245 ;  /* 0x000000f500bb7202 */ /* 0x000fe20000000f00 */
[----:B------:R-:W-:Y:S01]  /*13520*/  IMAD.MOV.U32 R129, RZ, RZ, R234 ;  /* 0x000000ffff817224 */ /* 0x000fe200078e00ea */
[----:B------:R-:W-:Y:S01]  /*13530*/  MOV R104, R105 ;  /* 0x0000006900687202 */ /* 0x000fe20000000f00 */
[----:B-1----:R-:W-:-:S02]  /*13540*/  FFMA.FTZ R3, R5, c[0x0][0x2d0], -R21 ;  /* 0x0000b40005037a23 */ /* 0x002fc40000010815 */
[----:B------:R-:W-:Y:S01]  /*13550*/  HMMA.16816.F32.BF16 R156, R8, R12, R96 ;  /* 0x0000000c089c723c */ /* 0x000fe20000041860 */
[----:B------:R-:W-:Y:S01]  /*13560*/  LDSM.16.MT88.4 R112, [R230+0x1900] ;  /* 0x00190000e670783b */ /* 0x000fe20000004200 */
[----:B------:R1:W-:Y:S01]  /*13570*/  MUFU.EX2 R16, R3 ;  /* 0x0000000300107308 */ /* 0x0003e20000000800 */
[----:B------:R-:W-:Y:S01]  /*13580*/  IMAD.MOV.U32 R105, RZ, RZ, R106 ;  /* 0x000000ffff697224 */ /* 0x000fe200078e006a */
[----:B------:R-:W-:Y:S01]  /*13590*/  MOV R106, R107 ;  /* 0x0000006b006a7202 */ /* 0x000fe20000000f00 */
[----:B------:R-:W-:Y:S01]  /*135a0*/  IMAD.MOV.U32 R107, RZ, RZ, R72 ;  /* 0x000000ffff6b7224 */ /* 0x000fe200078e0048 */
[----:B------:R-:W-:Y:S01]  /*135b0*/  MOV R72, R73 ;  /* 0x0000004900487202 */ /* 0x000fe20000000f00 */
[----:B------:R-:W-:Y:S01]  /*135c0*/  IMAD.MOV.U32 R143, RZ, RZ, R104 ;  /* 0x000000ffff8f7224 */ /* 0x000fe200078e0068 */
[----:B------:R-:W-:Y:S04]  /*135d0*/  LDSM.16.MT88.4 R96, [R231+0x1900] ;  /* 0x00190000e760783b */ /* 0x000fe80000004200 */
[----:B------:R4:W5:Y:S01]  /*135e0*/  LDL.LU R245, [R1+0x94] ;  /* 0x0000940001f57983 */ /* 0x0009620000300800 */
[----:B-1----:R-:W-:Y:S01]  /*135f0*/  FFMA.FTZ R3, R6, c[0x0][0x2d0], -R21 ;  /* 0x0000b40006037a23 */ /* 0x002fe20000010815 */
[----:B------:R-:W-:Y:S01]  /*13600*/  MOV R104, R105 ;  /* 0x0000006900687202 */ /* 0x000fe20000000f00 */
[----:B------:R-:W-:-:S02]  /*13610*/  IMAD.MOV.U32 R73, RZ, RZ, R74 ;  /* 0x000000ffff497224 */ /* 0x000fc400078e004a */
[----:B------:R-:W-:Y:S01]  /*13620*/  IMAD.MOV.U32 R186, RZ, RZ, R187 ;  /* 0x000000ffffba7224 */ /* 0x000fe200078e00bb */
[----:B------:R1:W3:Y:S01]  /*13630*/  MUFU.EX2 R18, R3 ;  /* 0x0000000300127308 */ /* 0x0002e20000000800 */
[----:B------:R-:W-:Y:S01]  /*13640*/  MOV R74, R75 ;  /* 0x0000004b004a7202 */ /* 0x000fe20000000f00 */
[----:B------:R-:W-:Y:S01]  /*13650*/  IMAD.MOV.U32 R75, RZ, RZ, R76 ;  /* 0x000000ffff4b7224 */ /* 0x000fe200078e004c */
[----:B------:R-:W-:Y:S01]  /*13660*/  MOV R76, R153 ;  /* 0x00000099004c7202 */ /* 0x000fe20000000f00 */
[----:B------:R-:W-:Y:S01]  /*13670*/  IMAD.MOV.U32 R105, RZ, RZ, R106 ;  /* 0x000000ffff697224 */ /* 0x000fe200078e006a */
[----:B------:R-:W-:Y:S01]  /*13680*/  MOV R106, R107 ;  /* 0x0000006b006a7202 */ /* 0x000fe20000000f00 */
[----:B------:R-:W-:Y:S01]  /*13690*/  IMAD.MOV.U32 R142, RZ, RZ, R143 ;  /* 0x000000ffff8e7224 */ /* 0x000fe200078e008f */
[----:B------:R4:W5:Y:S01]  /*136a0*/  LDL.LU R244, [R1+0x90] ;  /* 0x0000900001f47983 */ /* 0x0009620000300800 */
[----:B-1----:R-:W-:Y:S02]  /*136b0*/  FFMA.FTZ R3, R7, c[0x0][0x2d0], -R21 ;  /* 0x0000b40007037a23 */ /* 0x002fe40000010815 */
[----:B------:R-:W-:-:S02]  /*136c0*/  IMAD.MOV.U32 R153, RZ, RZ, R154 ;  /* 0x000000ffff997224 */ /* 0x000fc400078e009a */
[----:B------:R-:W-:Y:S01]  /*136d0*/  IMAD.MOV.U32 R107, RZ, RZ, R73 ;  /* 0x000000ffff6b7224 */ /* 0x000fe200078e0049 */
[----:B------:R1:W-:Y:S01]  /*136e0*/  MUFU.EX2 R22, R3 ;  /* 0x0000000300167308 */ /* 0x0003e20000000800 */
[----:B------:R-:W-:Y:S01]  /*136f0*/  MOV R154, R233 ;  /* 0x000000e9009a7202 */ /* 0x000fe20000000f00 */
[----:B------:R-:W-:Y:S01]  /*13700*/  IMAD.MOV.U32 R187, RZ, RZ, R242 ;  /* 0x000000ffffbb7224 */ /* 0x000fe200078e00f2 */
[----:B------:R-:W-:Y:S01]  /*13710*/  MOV R73, R74 ;  /* 0x0000004a00497202 */ /* 0x000fe20000000f00 */
[----:B------:R-:W-:Y:S01]  /*13720*/  IMAD.MOV.U32 R74, RZ, RZ, R75 ;  /* 0x000000ffff4a7224 */ /* 0x000fe200078e004b */
[----:B------:R-:W-:Y:S01]  /*13730*/  MOV R75, R76 ;  /* 0x0000004c004b7202 */ /* 0x000fe20000000f00 */
[----:B------:R-:W-:Y:S01]  /*13740*/  FADD.FTZ R6, R201, R200 ;  /* 0x000000c8c9067221 */ /* 0x000fe20000010000 */
[----:B------:R-:W-:Y:S01]  /*13750*/  MOV R143, R104 ;  /* 0x00000068008f7202 */ /* 0x000fe20000000f00 */
[----:B------:R-:W-:Y:S01]  /*13760*/  FADD.FTZ R5, R199, R198 ;  /* 0x000000c6c7057221 */ /* 0x000fe20000010000 */
[----:B------:R-:W-:Y:S01]  /*13770*/  MUFU.EX2 R13, R4 ;  /* 0x00000004000d7308 */ /* 0x000fe20000000800 */
[----:B------:R-:W-:Y:S01]  /*13780*/  FADD.FTZ R9, R197, R196 ;  /* 0x000000c4c5097221 */ /* 0x000fe20000010000 */
[----:B------:R4:W5:Y:S01]  /*13790*/  LDL.LU R243, [R1+0x8c] ;  /* 0x00008c0001f37983 */ /* 0x0009620000300800 */
[----:B-1----:R-:W-:-:S02]  /*137a0*/  FFMA.FTZ R3, R140, c[0x0][0x2d0], -R21 ;  /* 0x0000b4008c037a23 */ /* 0x002fc40000010815 */
[----:B------:R-:W-:Y:S01]  /*137b0*/  IMAD.MOV.U32 R76, RZ, RZ, R153 ;  /* 0x000000ffff4c7224 */ /* 0x000fe200078e0099 */
[----:B--2---:R-:W-:Y:S02]  /*137c0*/  F2FP.BF16.PACK_AB R200, R24, R23 ;  /* 0x0000001718c8723e */ /* 0x004fe400000010ff */
[----:B------:R1:W2:Y:S01]  /*137d0*/  MUFU.EX2 R21, R3 ;  /* 0x0000000300157308 */ /* 0x0002a20000000800 */
[----:B------:R-:W-:Y:S01]  /*137e0*/  IMAD.MOV.U32 R104, RZ, RZ, R105 ;  /* 0x000000ffff687224 */ /* 0x000fe200078e0069 */
[----:B------:R-:W-:Y:S01]  /*137f0*/  MOV R153, R154 ;  /* 0x0000009a00997202 */ /* 0x000fe20000000f00 */
[----:B------:R-:W-:Y:S01]  /*13800*/  IMAD.MOV.U32 R154, RZ, RZ, R232 ;  /* 0x000000ffff9a7224 */ /* 0x000fe200078e00e8 */
[----:B------:R-:W-:Y:S01]  /*13810*/  MOV R105, R106 ;  /* 0x0000006a00697202 */ /* 0x000fe20000000f00 */
[----:B------:R-:W-:Y:S01]  /*13820*/  IMAD.MOV.U32 R106, RZ, RZ, R73 ;  /* 0x000000ffff6a7224 */ /* 0x000fe200078e0049 */
[----:B------:R-:W-:Y:S01]  /*13830*/  MOV R73, R74 ;  /* 0x0000004a00497202 */ /* 0x000fe20000000f00 */
[----:B------:R4:W5:Y:S01]  /*13840*/  LDL.LU R242, [R1+0x88] ;  /* 0x0000880001f27983 */ /* 0x0009620000300800 */
[----:B-1----:R-:W-:Y:S01]  /*13850*/  FFMA.FTZ R3, R141, c[0x0][0x2d0], -R20 ;  /* 0x0000b4008d037a23 */ /* 0x002fe20000010814 */
[----:B------:R-:W-:Y:S01]  /*13860*/  MOV R140, R105 ;  /* 0x00000069008c7202 */ /* 0x000fe20000000f00 */
[----:B------:R-:W-:Y:S01]  /*13870*/  IMAD.MOV.U32 R74, RZ, RZ, R75 ;  /* 0x000000ffff4a7224 */ /* 0x000fe200078e004b */
[----:B---3--:R-:W-:Y:S01]  /*13880*/  F2FP.BF16.PACK_AB R201, R18, R16 ;  /* 0x0000001012c9723e */ /* 0x008fe200000010ff */
[----:B------:R1:W-:Y:S01]  /*13890*/  MUFU.EX2 R12, R3 ;  /* 0x00000003000c7308 */ /* 0x0003e20000000800 */
[----:B------:R-:W-:Y:S01]  /*138a0*/  MOV R75, R76 ;  /* 0x0000004c004b7202 */ /* 0x000fe20000000f00 */
[----:B------:R-:W-:Y:S01]  /*138b0*/  IMAD.MOV.U32 R76, RZ, RZ, R153 ;  /* 0x000000ffff4c7224 */ /* 0x000fe200078e0099 */
[----:B------:R-:W-:Y:S01]  /*138c0*/  MOV R153, R154 ;  /* 0x0000009a00997202 */ /* 0x000fe20000000f00 */
[----:B------:R-:W-:Y:S01]  /*138d0*/  IMAD.MOV.U32 R154, RZ, RZ, R184 ;  /* 0x000000ffff9a7224 */ /* 0x000fe200078e00b8 */
[----:B------:R-:W-:Y:S01]  /*138e0*/  MOV R184, R171 ;  /* 0x000000ab00b87202 */ /* 0x000fe20000000f00 */
[----:B------:R4:W5:Y:S01]  /*138f0*/  LDL.LU R241, [R1+0x84] ;  /* 0x0000840001f17983 */ /* 0x0009620000300800 */
[----:B-1----:R-:W-:-:S02]  /*13900*/  FFMA.FTZ R3, R142, c[0x0][0x2d0], -R20 ;  /* 0x0000b4008e037a23 */ /* 0x002fc40000010814 */
[----:B------:R-:W-:Y:S01]  /*13910*/  IMAD.MOV.U32 R141, RZ, RZ, R104 ;  /* 0x000000ffff8d7224 */ /* 0x000fe200078e0068 */
[----:B------:R-:W-:Y:S01]  /*13920*/  MOV R105, R75 ;  /* 0x0000004b00697202 */ /* 0x000fe20000000f00 */
[----:B------:R1:W3:Y:S01]  /*13930*/  MUFU.EX2 R15, R3 ;  /* 0x00000003000f7308 */ /* 0x0002e20000000800 */
[----:B------:R-:W-:Y:S01]  /*13940*/  IMAD.MOV.U32 R142, RZ, RZ, R106 ;  /* 0x000000ffff8e7224 */ /* 0x000fe200078e006a */
[----:B--2---:R-:W-:Y:S01]  /*13950*/  F2FP.BF16.PACK_AB R203, R21, R22 ;  /* 0x0000001615cb723e */ /* 0x004fe200000010ff */
[----:B------:R-:W-:Y:S01]  /*13960*/  IMAD.MOV.U32 R104, RZ, RZ, R74 ;  /* 0x000000ffff687224 */ /* 0x000fe200078e004a */
[----:B------:R-:W-:Y:S01]  /*13970*/  MOV R75, R184 ;  /* 0x000000b8004b7202 */ /* 0x000fe20000000f00 */
[----:B------:R-:W-:Y:S01]  /*13980*/  IMAD.MOV.U32 R106, RZ, RZ, R76 ;  /* 0x000000ffff6a7224 */ /* 0x000fe200078e004c */
[----:B------:R4:W5:Y:S01]  /*13990*/  LDL.LU R240, [R1+0x80] ;  /* 0x0000800001f07983 */ /* 0x0009620000300800 */
[----:B------:R-:W-:Y:S02]  /*139a0*/  IMAD.MOV.U32 R74, RZ, RZ, R154 ;  /* 0x000000ffff4a7224 */ /* 0x000fe400078e009a */
[----:B-1----:R-:W-:Y:S01]  /*139b0*/  FFMA.FTZ R3, R143, c[0x0][0x2d0], -R20 ;  /* 0x0000b4008f037a23 */ /* 0x002fe20000010814 */
[----:B---3--:R-:W-:Y:S01]  /*139c0*/  F2FP.BF16.PACK_AB R196, R15, R12 ;  /* 0x0000000c0fc4723e */ /* 0x008fe200000010ff */
[----:B------:R-:W-:Y:S01]  /*139d0*/  IMAD.MOV.U32 R76, RZ, RZ, R185 ;  /* 0x000000ffff4c7224 */ /* 0x000fe200078e00b9 */
[----:B------:R4:W5:Y:S01]  /*139e0*/  LDL.LU R239, [R1+0x7c] ;  /* 0x00007c0001ef7983 */ /* 0x0009620000300800 */
[----:B------:R1:W-:Y:S01]  /*139f0*/  MUFU.EX2 R17, R3 ;  /* 0x0000000300117308 */ /* 0x0003e20000000800 */
[----:B------:R-:W-:-:S02]  /*13a00*/  MOV R143, R73 ;  /* 0x00000049008f7202 */ /* 0x000fc40000000f00 */
[----:B------:R-:W-:Y:S01]  /*13a10*/  MOV R73, R153 ;  /* 0x0000009900497202 */ /* 0x000fe20000000f00 */
[----:B------:R-:W-:Y:S01]  /*13a20*/  IMAD.MOV.U32 R153, RZ, RZ, R187 ;  /* 0x000000ffff997224 */ /* 0x000fe200078e00bb */
[----:B------:R-:W-:Y:S01]  /*13a30*/  MOV R154, R186 ;  /* 0x000000ba009a7202 */ /* 0x000fe20000000f00 */
[----:B------:R4:W5:Y:S04]  /*13a40*/  LDL.LU R238, [R1+0x78] ;  /* 0x0000780001ee7983 */ /* 0x0009680000300800 */
[----:B------:R-:W2:Y:S01]  /*13a50*/  LDSM.16.MT88.4 R184, [R228+0x1900] ;  /* 0x00190000e4b8783b */ /* 0x000ea20000004200 */
[----:B-1----:R-:W-:Y:S01]  /*13a60*/  FFMA.FTZ R3, R252, c[0x0][0x2d0], -R20 ;  /* 0x0000b400fc037a23 */ /* 0x002fe20000010814 */
[----:B------:R-:W-:Y:S02]  /*13a70*/  MOV R27, R143 ;  /* 0x0000008f001b7202 */ /* 0x000fe40000000f00 */
[----:B------:R4:W5:Y:S01]  /*13a80*/  LDL.LU R237, [R1+0x74] ;  /* 0x0000740001ed7983 */ /* 0x0009620000300800 */
[----:B------:R1:W3:Y:S01]  /*13a90*/  MUFU.EX2 R19, R3 ;  /* 0x0000000300137308 */ /* 0x0002e20000000800 */
[----:B------:R-:W-:-:S02]  /*13aa0*/  FADD.FTZ R20, R251, R6 ;  /* 0x00000006fb147221 */ /* 0x000fc40000010000 */
[----:B------:R4:W5:Y:S01]  /*13ab0*/  LDL.LU R236, [R1+0x70] ;  /* 0x0000700001ec7983 */ /* 0x0009620000300800 */
[----:B-1----:R-:W-:Y:S01]  /*13ac0*/  FFMA.FTZ R3, R250, c[0x0][0x2d0], -R0 ;  /* 0x0000b400fa037a23 */ /* 0x002fe20000010800 */
[----:B---3--:R-:W-:Y:S01]  /*13ad0*/  F2FP.BF16.PACK_AB R198, R19, R17 ;  /* 0x0000001113c6723e */ /* 0x008fe200000010ff */
[----:B------:R-:W-:Y:S01]  /*13ae0*/  IMAD.MOV.U32 R252, RZ, RZ, R104 ;  /* 0x000000fffffc7224 */ /* 0x000fe200078e0068 */
[----:B------:R-:W-:Y:S01]  /*13af0*/  MOV R251, R107 ;  /* 0x0000006b00fb7202 */ /* 0x000fe20000000f00 */
[----:B------:R1:W-:Y:S01]  /*13b00*/  MUFU.EX2 R10, R3 ;  /* 0x00000003000a7308 */ /* 0x0003e20000000800 */
[----:B------:R4:W5:Y:S01]  /*13b10*/  LDL.LU R235, [R1+0x6c] ;  /* 0x00006c0001eb7983 */ /* 0x0009620000300800 */
[----:B------:R-:W-:-:S03]  /*13b20*/  MOV R250, R105 ;  /* 0x0000006900fa7202 */ /* 0x000fc60000000f00 */
[----:B------:R4:W5:Y:S04]  /*13b30*/  LDL.LU R234, [R1+0x68] ;  /* 0x0000680001ea7983 */ /* 0x0009680000300800 */
[----:B------:R4:W5:Y:S04]  /*13b40*/  LDL.LU R233, [R1+0x64] ;  /* 0x0000640001e97983 */ /* 0x0009680000300800 */
[----:B------:R4:W5:Y:S01]  /*13b50*/  LDL.LU R232, [R1+0x60] ;  /* 0x0000600001e87983 */ /* 0x0009620000300800 */
[----:B-1----:R-:W-:-:S03]  /*13b60*/  FFMA.FTZ R3, R249, c[0x0][0x2d0], -R0 ;  /* 0x0000b400f9037a23 */ /* 0x002fc60000010800 */
[----:B------:R4:W5:Y:S01]  /*13b70*/  LDL.LU R171, [R1+0x5c] ;  /* 0x00005c0001ab7983 */ /* 0x0009620000300800 */
[----:B------:R1:W3:Y:S02]  /*13b80*/  MUFU.EX2 R11, R3 ;  /* 0x00000003000b7308 */ /* 0x0002e40000000800 */
[----:B-1----:R-:W-:-:S06]  /*13b90*/  FFMA.FTZ R3, R202, c[0x0][0x2d0], -R0 ;  /* 0x0000b400ca037a23 */ /* 0x002fcc0000010800 */
[----:B------:R1:W1:Y:S02]  /*13ba0*/  MUFU.EX2 R14, R3 ;  /* 0x00000003000e7308 */ /* 0x0002640000000800 */
[----:B-1----:R-:W-:Y:S02]  /*13bb0*/  FADD.FTZ R3, R248, R5 ;  /* 0x00000005f8037221 */ /* 0x002fe40000010000 */
[----:B------:R-:W1:Y:S01]  /*13bc0*/  LDSM.16.MT88.4 R4, [R230+0x3900] ;  /* 0x00390000e604783b */ /* 0x000e620000004200 */
[----:B------:R-:W-:Y:S02]  /*13bd0*/  F2FP.BF16.PACK_AB R202, R26, R25 ;  /* 0x000000191aca723e */ /* 0x000fe400000010ff */
[----:B---3--:R-:W-:Y:S02]  /*13be0*/  F2FP.BF16.PACK_AB R197, R11, R10 ;  /* 0x0000000a0bc5723e */ /* 0x008fe400000010ff */
[----:B------:R-:W-:Y:S01]  /*13bf0*/  F2FP.BF16.PACK_AB R199, R14, R13 ;  /* 0x0000000d0ec7723e */ /* 0x000fe200000010ff */
[----:B------:R-:W-:-:S02]  /*13c00*/  FADD.FTZ R0, R141, R140 ;  /* 0x0000008c8d007221 */ /* 0x000fc40000010000 */
[----:B--2---:R-:W-:Y:S01]  /*13c10*/  HMMA.16816.F32.BF16 R176, R200, R184, R176 ;  /* 0x000000b8c8b0723c */ /* 0x004fe200000418b0 */
[----:B------:R-:W-:Y:S02]  /*13c20*/  IMAD.MOV.U32 R248, RZ, RZ, R72 ;  /* 0x000000fffff87224 */ /* 0x000fe400078e0048 */
[----:B------:R-:W-:-:S05]  /*13c30*/  FADD.FTZ R8, R142, R0 ;  /* 0x000000008e087221 */ /* 0x000fca0000010000 */
[C---:B------:R-:W-:Y:S01]  /*13c40*/  HMMA.16816.F32.BF16 R172, R196.reuse, R184, R172 ;  /* 0x000000b8c4ac723c */ /* 0x040fe200000418ac */
[----:B------:R-:W-:Y:S01]  /*13c50*/  MOV R0, R153 ;  /* 0x0000009900007202 */ /* 0x000fe20000000f00 */
[----:B------:R-:W-:Y:S06]  /*13c60*/  LDSM.16.MT88.4 R140, [R229+0x3900] ;  /* 0x00390000e58c783b */ /* 0x000fec0000004200 */
[-C--:B------:R-:W-:Y:S08]  /*13c70*/  HMMA.16816.F32.BF16 R180, R196, R186.reuse, R180 ;  /* 0x000000bac4b4723c */ /* 0x080ff000000418b4 */
[----:B------:R-:W-:Y:S07]  /*13c80*/  HMMA.16816.F32.BF16 R184, R200, R186, R28 ;  /* 0x000000bac8b8723c */ /* 0x000fee000004181c */
[----:B------:R-:W-:Y:S01]  /*13c90*/  MOV R31, R73 ;  /* 0x00000049001f7202 */ /* 0x000fe20000000f00 */
[----:B------:R-:W-:Y:S01]  /*13ca0*/  IMAD.MOV.U32 R30, RZ, RZ, R74 ;  /* 0x000000ffff1e7224 */ /* 0x000fe200078e004a */
[----:B------:R-:W-:Y:S01]  /*13cb0*/  MOV R29, R75 ;  /* 0x0000004b001d7202 */ /* 0x000fe20000000f00 */
[----:B------:R-:W-:Y:S01]  /*13cc0*/  IMAD.MOV.U32 R28, RZ, RZ, R76 ;  /* 0x000000ffff1c7224 */ /* 0x000fe200078e004c */
[----:B------:R-:W-:Y:S01]  /*13cd0*/  HMMA.16816.F32.BF16 R72, R196, R80, R32 ;  /* 0x00000050c448723c */ /* 0x000fe20000041820 */
[----:B------:R-:W-:-:S06]  /*13ce0*/  FADD.FTZ R0, R0, R9 ;  /* 0x0000000900007221 */ /* 0x000fcc0000010000 */
[----:B------:R-:W-:Y:S01]  /*13cf0*/  MOV R35, R77 ;  /* 0x0000004d00237202 */ /* 0x000fe20000000f00 */
[----:B------:R-:W-:Y:S01]  /*13d00*/  IMAD.MOV.U32 R34, RZ, RZ, R78 ;  /* 0x000000ffff227224 */ /* 0x000fe200078e004e */
[----:B------:R-:W-:Y:S01]  /*13d10*/  MOV R33, R79 ;  /* 0x0000004f00217202 */ /* 0x000fe20000000f00 */
[----:B------:R-:W-:Y:S08]  /*13d20*/  HMMA.16816.F32.BF16 R68, R200, R80, R68 ;  /* 0x00000050c844723c */ /* 0x000ff00000041844 */
[-C--:B------:R-:W-:Y:S08]  /*13d30*/  HMMA.16816.F32.BF16 R76, R196, R82.reuse, R44 ;  /* 0x00000052c44c723c */ /* 0x080ff0000004182c */
[----:B------:R-:W-:Y:S01]  /*13d40*/  HMMA.16816.F32.BF16 R80, R200, R82, R40 ;  /* 0x00000052c850723c */ /* 0x000fe20000041828 */
[----:B------:R-:W-:Y:S01]  /*13d50*/  MOV R45, R131 ;  /* 0x00000083002d7202 */ /* 0x000fe20000000f00 */
[----:B------:R-:W-:-:S05]  /*13d60*/  IMAD.MOV.U32 R46, RZ, RZ, R130 ;  /* 0x000000ffff2e7224 */ /* 0x000fca00078e0082 */
[----:B------:R-:W-:Y:S01]  /*13d70*/  IMAD.MOV.U32 R42, RZ, RZ, R154 ;  /* 0x000000ffff2a7224 */ /* 0x000fe200078e009a */
[----:B------:R-:W-:-:S03]  /*13d80*/  MOV R43, R155 ;  /* 0x0000009b002b7202 */ /* 0x000fc60000000f00 */
[----:B------:R-:W-:Y:S01]  /*13d90*/  FADD.FTZ R8, R42, R8 ;  /* 0x000000082a087221 */ /* 0x000fe20000010000 */
[----:B------:R-:W-:Y:S01]  /*13da0*/  MOV R47, R129 ;  /* 0x00000081002f7202 */ /* 0x000fe20000000f00 */
[----:B------:R-:W-:Y:S01]  /*13db0*/  IMAD.MOV.U32 R44, RZ, RZ, R152 ;  /* 0x000000ffff2c7224 */ /* 0x000fe200078e0098 */
[----:B-1----:R-:W-:Y:S01]  /*13dc0*/  HMMA.16816.F32.BF16 R160, R196, R4, R160 ;  /* 0x00000004c4a0723c */ /* 0x002fe200000418a0 */
[----:B------:R-:W-:Y:S01]  /*13dd0*/  FADD.FTZ R0, R45, R0 ;  /* 0x000000002d007221 */ /* 0x000fe20000010000 */
[----:B------:R-:W-:Y:S01]  /*13de0*/  LDSM.16.MT88.4 R152, [R231+0x3900] ;  /* 0x00390000e798783b */ /* 0x000fe20000004200 */
[----:B------:R-:W-:Y:S02]  /*13df0*/  FADD.FTZ R9, R46, R8 ;  /* 0x000000082e097221 */ /* 0x000fe40000010000 */
[----:B------:R-:W-:-:S03]  /*13e00*/  IMAD.MOV.U32 R32, RZ, RZ, R128 ;  /* 0x000000ffff207224 */ /* 0x000fc600078e0080 */
[----:B------:R-:W-:Y:S01]  /*13e10*/  HMMA.16816.F32.BF16 R156, R200, R4, R156 ;  /* 0x00000004c89c723c */ /* 0x000fe2000004189c */
[----:B------:R-:W-:Y:S01]  /*13e20*/  FADD.FTZ R3, R44, R3 ;  /* 0x000000032c037221 */ /* 0x000fe20000010000 */
[----:B------:R-:W1:Y:S05]  /*13e30*/  LDSM.16.MT88.4 R128, [R228+0x3900] ;  /* 0x00390000e480783b */ /* 0x000e6a0000004200 */
[----:B------:R-:W-:Y:S02]  /*13e40*/  FADD.FTZ R4, R43, R20 ;  /* 0x000000142b047221 */ /* 0x000fe40000010000 */
[----:B------:R-:W-:Y:S02]  /*13e50*/  FADD.FTZ R5, R33, R0 ;  /* 0x0000000021057221 */ /* 0x000fe40000010000 */
[----:B------:R-:W-:-:S02]  /*13e60*/  FADD.FTZ R0, R34, R9 ;  /* 0x0000000922007221 */ /* 0x000fc40000010000 */
[----:B------:R-:W-:Y:S02]  /*13e70*/  FADD.FTZ R8, R47, R4 ;  /* 0x000000042f087221 */ /* 0x000fe40000010000 */
[----:B------:R-:W-:Y:S02]  /*13e80*/  FADD.FTZ R4, R32, R3 ;  /* 0x0000000320047221 */ /* 0x000fe40000010000 */
[----:B------:R-:W-:Y:S02]  /*13e90*/  IMAD.MOV.U32 R249, RZ, RZ, R106 ;  /* 0x000000fffff97224 */ /* 0x000fe400078e006a */
        /* <DEDUP_REMOVED lines=41> */
[C---:B------:R-:W-:Y:S01]  /*14130*/  HMMA.16816.F32.BF16 R88, R196.reuse, R96, R88 ;  /* 0x00000060c458723c */ /* 0x040fe20000041858 */
[----:B------:R2:W-:Y:S07]  /*14140*/  STL [R1+0xc], R0 ;  /* 0x00000c0001007387 */ /* 0x0005ee0000100800 */
[C---:B------:R-:W-:Y:S08]  /*14150*/  HMMA.16816.F32.BF16 R92, R196.reuse, R98, R92 ;  /* 0x00000062c45c723c */ /* 0x040ff0000004185c */
[C---:B------:R-:W-:Y:S08]  /*14160*/  HMMA.16816.F32.BF16 R104, R196.reuse, R112, R60 ;  /* 0x00000070c468723c */ /* 0x040ff0000004183c */
[----:B------:R-:W-:Y:S01]  /*14170*/  HMMA.16816.F32.BF16 R108, R196, R114, R108 ;  /* 0x00000072c46c723c */ /* 0x000fe2000004186c */
[----:B--2---:R-:W-:-:S07]  /*14180*/  FADD.FTZ R0, R14, R5 ;  /* 0x000000050e007221 */ /* 0x004fce0000010000 */
[C---:B-1----:R-:W-:Y:S08]  /*14190*/  HMMA.16816.F32.BF16 R120, R196.reuse, R128, R120 ;  /* 0x00000080c478723c */ /* 0x042ff00000041878 */
        /* <DEDUP_REMOVED lines=14> */
[-C--:B------:R-:W-:Y:S08]  /*14280*/  HMMA.16816.F32.BF16 R196, R196, R6.reuse, R48 ;  /* 0x00000006c4c4723c */ /* 0x080ff00000041830 */
        /* <DEDUP_REMOVED lines=9> */
[----:B----4-:R-:W4:Y:S04]  /*14320*/  LDL R252, [R1+0x48] ;  /* 0x0000480001fc7983 */ /* 0x010f280000100800 */
[----:B------:R-:W4:Y:S04]  /*14330*/  LDL R27, [R1+0x54] ;  /* 0x00005400011b7983 */ /* 0x000f280000100800 */
[----:B------:R-:W4:Y:S04]  /*14340*/  LDL.64 R250, [R1+0x30] ;  /* 0x0000300001fa7983 */ /* 0x000f280000100a00 */
[----:B------:R-:W4:Y:S01]  /*14350*/  LDL.LU R249, [R1+0x58] ;  /* 0x0000580001f97983 */ /* 0x000f220000300800 */
[----:B------:R-:W-:-:S02]  /*14360*/  MOV R170, R2 ;  /* 0x0000000200aa7202 */ /* 0x000fc40000000f00 */
[----:B------:R-:W-:-:S05]  /*14370*/  MOV R2, c[0x0][0x208] ;  /* 0x0000820000027a02 */ /* 0x000fca0000000f00 */
[----:B------:R-:W-:-:S05]  /*14380*/  IMAD.SHL.U32 R4, R2, 0x20, RZ ;  /* 0x0000002002047824 */ /* 0x000fca00078e00ff */
[----:B------:R-:W-:Y:S01]  /*14390*/  IADD3 R2, P2, R4, 0x80, RZ ;  /* 0x0000008004027810 */ /* 0x000fe20007f5e0ff */
[----:B------:R-:W-:Y:S02]  /*143a0*/  IMAD.MOV.U32 R3, RZ, RZ, R167 ;  /* 0x000000ffff037224 */ /* 0x000fe400078e00a7 */
[----:B-----5:R-:W-:Y:S02]  /*143b0*/  IMAD.MOV.U32 R0, RZ, RZ, R168 ;  /* 0x000000ffff007224 */ /* 0x020fe400078e00a8 */
[----:B------:R-:W-:Y:S01]  /*143c0*/  IMAD.MOV.U32 R169, RZ, RZ, R166 ;  /* 0x000000ffffa97224 */ /* 0x000fe200078e00a6 */
[----:B------:R-:W-:Y:S01]  /*143d0*/  ULDC.64 UR4, c[0x0][0x118] ;  /* 0x0000460000047ab9 */ /* 0x000fe20000000a00 */
[----:B--2---:R-:W-:Y:S02]  /*143e0*/  IADD3 R5, P1, R28, 0x40, RZ ;  /* 0x000000401c057810 */ /* 0x004fe40007f3e0ff */
[----:B---3--:R-:W-:-:S03]  /*143f0*/  IADD3 R6, P0, R30, 0x40, RZ ;  /* 0x000000401e067810 */ /* 0x008fc60007f1e0ff */
[----:B------:R1:W-:Y:S04]  /*14400*/  STL [R1+0x28], R5 ;  /* 0x0000280501007387 */ /* 0x0003e80000100800 */
[----:B------:R-:W-:Y:S04]  /*14410*/  STL [R1+0x20], R6 ;  /* 0x0000200601007387 */ /* 0x000fe80000100800 */
[----:B------:R2:W-:Y:S01]  /*14420*/  STL [R1+0x18], R2 ;  /* 0x0000180201007387 */ /* 0x0005e20000100800 */
[----:B----4-:R-:W-:Y:S01]  /*14430*/  IMAD.X R4, RZ, RZ, R251, P0 ;  /* 0x000000ffff047224 */ /* 0x010fe200000e06fb */
[----:B-1----:R-:W-:-:S02]  /*14440*/  IADD3.X R5, RZ, R252, RZ, P1, !PT ;  /* 0x000000fcff057210 */ /* 0x002fc40000ffe4ff */
[----:B--2---:R-:W-:-:S03]  /*14450*/  IADD3.X R2, RZ, R27, RZ, P2, !PT ;  /* 0x0000001bff027210 */ /* 0x004fc600017fe4ff */
[----:B------:R1:W-:Y:S04]  /*14460*/  STL [R1+0x24], R5 ;  /* 0x0000240501007387 */ /* 0x0003e80000100800 */
[----:B------:R1:W-:Y:S04]  /*14470*/  STL [R1+0x14], R2 ;  /* 0x0000140201007387 */ /* 0x0003e80000100800 */
[----:B------:R1:W-:Y:S01]  /*14480*/  STL [R1+0x1c], R4 ;  /* 0x00001c0401007387 */ /* 0x0003e20000100800 */
[----:B------:R-:W-:-:S03]  /*14490*/  LEA.HI.SX32 R248, R249, 0xfffffffe, 0x1a ;  /* 0xfffffffef9f87811 */ /* 0x000fc600078fd2ff */
.L_x_839:
[----:B------:R-:W2:Y:S01]  /*144a0*/  LDL.64 R26, [R1+0x38] ;  /* 0x00003800011a7983 */ /* 0x000ea20000100a00 */
[----:B------:R-:W-:Y:S04]  /*144b0*/  DEPBAR.LE SB0, 0x0 ;  /* 0x000080000000791a */ /* 0x000fe80000000000 */
[----:B-1----:R-:W-:Y:S01]  /*144c0*/  SHF.R.S32.HI R2, RZ, 0x1f, R248 ;  /* 0x0000001fff027819 */ /* 0x002fe200000114f8 */
[----:B------:R-:W3:Y:S01]  /*144d0*/  LDL R24, [R1+0x28] ;  /* 0x0000280001187983 */ /* 0x000ee20000100800 */
[----:B------:R-:W-:Y:S01]  /*144e0*/  IMAD.WIDE.U32 R28, R248, c[0x0][0x208], RZ ;  /* 0x00008200f81c7a25 */ /* 0x000fe200078e00ff */
[----:B------:R-:W-:Y:S02]  /*144f0*/  MOV R58, c[0x0][0x208] ;  /* 0x00008200003a7a02 */ /* 0x000fe40000000f00 */
[----:B------:R-:W4:Y:S01]  /*14500*/  LDL R31, [R1+0x48] ;  /* 0x00004800011f7983 */ /* 0x000f220000100800 */
[----:B------:R-:W-:Y:S01]  /*14510*/  IMAD R2, R2, c[0x0][0x208], RZ ;  /* 0x0000820002027a24 */ /* 0x000fe200078e02ff */
[----:B------:R-:W-:Y:S02]  /*14520*/  SHF.L.U32 R38, R28, 0x6, RZ ;  /* 0x000000061c267819 */ /* 0x000fe400000006ff */
[----:B------:R-:W4:Y:S01]  /*14530*/  LDL R30, [R1+0x24] ;  /* 0x00002400011e7983 */ /* 0x000f220000100800 */
[----:B------:R-:W-:Y:S01]  /*14540*/  IMAD R2, R248, c[0x0][0x20c], R2 ;  /* 0x00008300f8027a24 */ /* 0x000fe200078e0202 */
[----:B------:R-:W-:Y:S02]  /*14550*/  MOV R57, 0x5 ;  /* 0x0000000500397802 */ /* 0x000fe40000000f00 */
[----:B------:R-:W4:Y:S01]  /*14560*/  LDL R55, [R1+0x18] ;  /* 0x0000180001377983 */ /* 0x000f220000100800 */
[----:B------:R-:W-:Y:S02]  /*14570*/  SHF.L.U32 R58, R58, 0x5, RZ ;  /* 0x000000053a3a7819 */ /* 0x000fe400000006ff */
[----:B------:R-:W-:Y:S01]  /*14580*/  IADD3 R2, R29, R2, RZ ;  /* 0x000000021d027210 */ /* 0x000fe20007ffe0ff */
[----:B------:R-:W4:Y:S01]  /*14590*/  LDL R54, [R1+0x14] ;  /* 0x0000140001367983 */ /* 0x000f220000100800 */
[----:B------:R-:W-:Y:S02]  /*145a0*/  MOV R56, c[0x0][0x208] ;  /* 0x0000820000387a02 */ /* 0x000fe40000000f00 */
[----:B------:R-:W-:Y:S01]  /*145b0*/  SHF.L.U64.HI R2, R28, 0x6, R2 ;  /* 0x000000061c027819 */ /* 0x000fe20000010202 */
[----:B------:R-:W-:Y:S01]  /*145c0*/  BAR.SYNC.DEFER_BLOCKING 0x0 ;  /* 0x0000000000007b1d */ /* 0x000fe20000010000 */
[----:B------:R-:W-:Y:S07]  /*145d0*/  SHF.L.U64.HI R56, R56, R57, c[0x0][0x20c] ;  /* 0x0000830038387619 */ /* 0x000fee0000010239 */
[----:B-----5:R-:W-:Y:S04]  /*145e0*/  STL [R1+0x5c], R238 ;  /* 0x00005cee01007387 */ /* 0x020fe80000100800 */
[----:B------:R-:W-:Y:S04]  /*145f0*/  STL [R1+0x60], R246 ;  /* 0x000060f601007387 */ /* 0x000fe80000100800 */
[----:B------:R-:W-:Y:S04]  /*14600*/  STL [R1+0x64], R245 ;  /* 0x000064f501007387 */ /* 0x000fe80000100800 */
[----:B------:R-:W-:Y:S04]  /*14610*/  STL [R1+0x68], R244 ;  /* 0x000068f401007387 */ /* 0x000fe80000100800 */
[----:B------:R-:W-:Y:S08]  /*14620*/  LDSM.16.M88.4 R64, [R234+0x8100] ;  /* 0x00810000ea40783b */ /* 0x000ff00000000200 */
[----:B------:R-:W1:Y:S08]  /*14630*/  LDSM.16.M88.4 R16, [R171+0x4100] ;  /* 0x00410000ab10783b */ /* 0x000e700000000200 */
[----:B------:R-:W1:Y:S08]  /*14640*/  LDSM.16.M88.4 R60, [R234+0xa100] ;  /* 0x00a10000ea3c783b */ /* 0x000e700000000200 */
[----:B------:R-:W1:Y:S08]  /*14650*/  LDSM.16.M88.4 R32, [R171+0x4900] ;  /* 0x00490000ab20783b */ /* 0x000e700000000200 */
[----:B------:R-:W4:Y:S04]  /*14660*/  LDL R249, [R1+0x1c] ;  /* 0x00001c0001f97983 */ /* 0x000f280000100800 */
[----:B------:R-:W2:Y:S08]  /*14670*/  LDSM.16.M88.4 R48, [R171+0x5100] ;  /* 0x00510000ab30783b */ /* 0x000eb00000000200 */
[----:B------:R-:W2:Y:S01]  /*14680*/  LDSM.16.M88.4 R164, [R171+0x5900] ;  /* 0x00590000aba4783b */ /* 0x000ea20000000200 */
[-C--:B-1----:R-:W-:Y:S07]  /*14690*/  HMMA.16816.F32.BF16 R4, R64, R16.reuse, RZ ;  /* 0x000000104004723c */ /* 0x082fee00000418ff */
[----:B------:R-:W-:Y:S01]  /*146a0*/  LDSM.16.M88.4 R204, [R236+0x8100] ;  /* 0x00810000eccc783b */ /* 0x000fe20000000200 */
[C---:B------:R-:W-:Y:S07]  /*146b0*/  HMMA.16816.F32.BF16 R8, R60.reuse, R16, RZ ;  /* 0x000000103c08723c */ /* 0x040fee00000418ff */
[----:B------:R1:W1:Y:S01]  /*146c0*/  LDSM.16.M88.4 R208, [R238] ;  /* 0x00000000eed0783b */ /* 0x0002620000000200 */
[-C--:B------:R-:W-:Y:S07]  /*146d0*/  HMMA.16816.F32.BF16 R12, R60, R18.reuse, RZ ;  /* 0x000000123c0c723c */ /* 0x080fee00000418ff */
[----:B------:R-:W2:Y:S01]  /*146e0*/  LDSM.16.M88.4 R212, [R236+0xa100] ;  /* 0x00a10000ecd4783b */ /* 0x000ea20000000200 */
[C---:B------:R-:W-:Y:S07]  /*146f0*/  HMMA.16816.F32.BF16 R16, R64.reuse, R18, RZ ;  /* 0x000000124010723c */ /* 0x040fee00000418ff */
[----:B------:R-:W2:Y:S01]  /*14700*/  LDSM.16.M88.4 R216, [R246] ;  /* 0x00000000f6d8783b */ /* 0x000ea20000000200 */
[-C--:B------:R-:W-:Y:S07]  /*14710*/  HMMA.16816.F32.BF16 R20, R64, R32.reuse, RZ ;  /* 0x000000204014723c */ /* 0x080fee00000418ff */
[----:B------:R-:W2:Y:S08]  /*14720*/  LDSM.16.M88.4 R220, [R245] ;  /* 0x00000000f5dc783b */ /* 0x000eb00000000200 */
[----:B------:R1:W2:Y:S08]  /*14730*/  LDSM.16.M88.4 R224, [R244] ;  /* 0x00000000f4e0783b */ /* 0x0002b00000000200 */
[----:B-1----:R-:W4:Y:S04]  /*14740*/  LDL R238, [R1+0x50] ;  /* 0x0000500001ee7983 */ /* 0x002f280000100800 */
[----:B------:R-:W4:Y:S06]  /*14750*/  LDL.64 R250, [R1+0x30] ;  /* 0x0000300001fa7983 */ /* 0x000f2c0000100a00 */
[----:B------:R-:W4:Y:S01]  /*14760*/  LDL R244, [R1+0x20] ;  /* 0x0000200001f47983 */ /* 0x000f220000100800 */
[C---:B--2---:R-:W-:Y:S04]  /*14770*/  IADD3 R37, P5, R38.reuse, R26, RZ ;  /* 0x0000001a26257210 */ /* 0x044fe80007fbe0ff */
[C---:B------:R-:W-:Y:S02]  /*14780*/  LEA R36, P2, R37.reuse, c[0x0][0x1f8], 0x1 ;  /* 0x00007e0025247a11 */ /* 0x040fe400078408ff */
[----:B---3--:R-:W-:Y:S02]  /*14790*/  IADD3 R38, P1, R38, R24, RZ ;  /* 0x0000001826267210 */ /* 0x008fe40007f3e0ff */
[C---:B------:R-:W-:Y:S02]  /*147a0*/  HMMA.16816.F32.BF16 R24, R60.reuse, R32, RZ ;  /* 0x000000203c18723c */ /* 0x040fe400000418ff */
[----:B------:R-:W-:Y:S05]  /*147b0*/  LEA R40, P0, R38, c[0x0][0x1f8], 0x1 ;  /* 0x00007e0026287a11 */ /* 0x000fea00078008ff */
[C---:B----4-:R-:W-:Y:S02]  /*147c0*/  IADD3.X R32, R2.reuse, R31, RZ, P5, !PT ;  /* 0x0000001f02207210 */ /* 0x050fe40002ffe4ff */
[----:B------:R-:W-:Y:S02]  /*147d0*/  IADD3.X R2, R2, R30, RZ, P1, !PT ;  /* 0x0000001e02027210 */ /* 0x000fe40000ffe4ff */
[-C--:B------:R-:W-:Y:S01]  /*147e0*/  HMMA.16816.F32.BF16 R28, R60, R34.reuse, RZ ;  /* 0x000000223c1c723c */ /* 0x080fe200000418ff */
[----:B------:R-:W-:Y:S02]  /*147f0*/  LEA.HI.X R37, R37, c[0x0][0x1fc], R32, 0x1, P2 ;  /* 0x00007f0025257a11 */ /* 0x000fe400010f0c20 */
[----:B------:R-:W-:Y:S02]  /*14800*/  LEA.HI.X R41, R38, c[0x0][0x1fc], R2, 0x1, P0 ;  /* 0x00007f0026297a11 */ /* 0x000fe400000f0c02 */
[----:B------:R-:W-:Y:S01]  /*14810*/  IADD3 R44, P0, R36, R58, RZ ;  /* 0x0000003a242c7210 */ /* 0x000fe20007f1e0ff */
[----:B------:R-:W-:Y:S01]  /*14820*/  @!PT LDS RZ, [RZ] ;  /* 0x00000000fffff984 */ /* 0x000fe20000000800 */
[----:B------:R-:W-:Y:S01]  /*14830*/  @!PT LDS RZ, [RZ] ;  /* 0x00000000fffff984 */ /* 0x000fe20000000800 */
[----:B------:R-:W-:Y:S01]  /*14840*/  @!PT LDS RZ, [RZ] ;  /* 0x00000000fffff984 */ /* 0x000fe20000000800 */
[----:B------:R1:W-:Y:S02]  /*14850*/  LDGSTS.E.BYPASS.LTC128B.128 [R247+0x100], [R36.64], !P4 ;  /* 0x0010000024f77fae */ /* 0x0003e4000e101d44 */
[C---:B------:R-:W-:Y:S04]  /*14860*/  HMMA.16816.F32.BF16 R32, R64.reuse, R34, RZ ;  /* 0x000000224020723c */ /* 0x040fe800000418ff */
[----:B------:R-:W-:Y:S02]  /*14870*/  IADD3.X R45, R37, R56, RZ, P0, !PT ;  /* 0x00000038252d7210 */ /* 0x000fe400007fe4ff */
[----:B------:R2:W-:Y:S01]  /*14880*/  LDGSTS.E.BYPASS.LTC128B.128 [R247+0x2100], [R40.64], !P3 ;  /* 0x0210000028f77fae */ /* 0x0005e2000d901d44 */
[C---:B------:R-:W-:Y:S02]  /*14890*/  IADD3 R52, P1, R44.reuse, R58, RZ ;  /* 0x0000003a2c347210 */ /* 0x040fe40007f3e0ff */
[-C--:B------:R-:W-:Y:S03]  /*148a0*/  IADD3 R46, P0, R44, R55.reuse, RZ ;  /* 0x000000372c2e7210 */ /* 0x080fe60007f1e0ff */
[C---:B------:R-:W-:Y:S02]  /*148b0*/  IADD3.X R53, R45.reuse, R56, RZ, P1, !PT ;  /* 0x000000382d357210 */ /* 0x040fe40000ffe4ff */
[----:B------:R3:W-:Y:S01]  /*148c0*/  LDGSTS.E.BYPASS.LTC128B.128 [R247+0x900], [R44.64], !P4 ;  /* 0x009000002cf77fae */ /* 0x0007e2000e101d44 */
[----:B------:R-:W-:Y:S07]  /*148d0*/  IADD3.X R47, R45, R54, RZ, P0, !PT ;  /* 0x000000362d2f7210 */ /* 0x000fee00007fe4ff */
[----:B------:R3:W-:Y:S01]  /*148e0*/  LDGSTS.E.BYPASS.LTC128B.128 [R247+0x2900], [R44.64+0x80], !P3 ;  /* 0x029000802cf77fae */ /* 0x0007e2000d901d44 */
[-C--:B-1----:R-:W-:Y:S07]  /*148f0*/  HMMA.16816.F32.BF16 R36, R64, R48.reuse, RZ ;  /* 0x000000304024723c */ /* 0x082fee00000418ff */
[----:B------:R1:W-:Y:S01]  /*14900*/  LDGSTS.E.BYPASS.LTC128B.128 [R247+0x1100], [R52.64], !P4 ;  /* 0x0110000034f77fae */ /* 0x0003e2000e101d44 */
[C---:B--2---:R-:W-:Y:S07]  /*14910*/  HMMA.16816.F32.BF16 R40, R60.reuse, R48, RZ ;  /* 0x000000303c28723c */ /* 0x044fee00000418ff */
[----:B------:R3:W-:Y:S01]  /*14920*/  LDGSTS.E.BYPASS.LTC128B.128 [R247+0x3100], [R46.64], !P3 ;  /* 0x031000002ef77fae */ /* 0x0007e2000d901d44 */
[C---:B------:R-:W-:Y:S04]  /*14930*/  IADD3 R48, P0, R52.reuse, R58, RZ ;  /* 0x0000003a34307210 */ /* 0x040fe80007f1e0ff */
[C---:B------:R-:W-:Y:S05]  /*14940*/  IADD3.X R49, R53.reuse, R56, RZ, P0, !PT ;  /* 0x0000003835317210 */ /* 0x040fea00007fe4ff */
[----:B------:R2:W-:Y:S01]  /*14950*/  LDGSTS.E.BYPASS.LTC128B.128 [R247+0x1900], [R48.64], !P4 ;  /* 0x0190000030f77fae */ /* 0x0005e2000e101d44 */
[----:B-1----:R-:W-:Y:S04]  /*14960*/  IADD3 R52, P0, R52, R55, RZ ;  /* 0x0000003734347210 */ /* 0x002fe80007f1e0ff */
[----:B------:R-:W-:Y:S02]  /*14970*/  IADD3.X R53, R53, R54, RZ, P0, !PT ;  /* 0x0000003635357210 */ /* 0x000fe400007fe4ff */
[C---:B------:R-:W-:Y:S01]  /*14980*/  ISETP.GT.AND P0, PT, R248.reuse, RZ, PT ;  /* 0x000000fff800720c */ /* 0x040fe20003f04270 */
[-C--:B---3--:R-:W-:Y:S02]  /*14990*/  HMMA.16816.F32.BF16 R44, R60, R50.reuse, RZ ;  /* 0x000000323c2c723c */ /* 0x088fe400000418ff */
[----:B------:R1:W-:Y:S01]  /*149a0*/  LDGSTS.E.BYPASS.LTC128B.128 [R247+0x3900], [R52.64], !P3 ;  /* 0x0390000034f77fae */ /* 0x0003e2000d901d44 */
[----:B------:R-:W-:Y:S07]  /*149b0*/  IADD3 R248, R248, -0x1, RZ ;  /* 0xfffffffff8f87810 */ /* 0x000fee0007ffe0ff */
[----:B------:R-:W0:Y:S01]  /*149c0*/  LDGDEPBAR ;  /* 0x00000000000079af */ /* 0x000e220000000000 */
[C---:B--2---:R-:W-:Y:S08]  /*149d0*/  HMMA.16816.F32.BF16 R48, R64.reuse, R50, RZ ;  /* 0x000000324030723c */ /* 0x044ff000000418ff */
[-C--:B-1----:R-:W-:Y:S08]  /*149e0*/  HMMA.16816.F32.BF16 R52, R64, R164.reuse, RZ ;  /* 0x000000a44034723c */ /* 0x082ff000000418ff */
[C---:B------:R-:W-:Y:S08]  /*149f0*/  HMMA.16816.F32.BF16 R56, R60.reuse, R164, RZ ;  /* 0x000000a43c38723c */ /* 0x040ff000000418ff */
[-C--:B------:R-:W-:Y:S08]  /*14a00*/  HMMA.16816.F32.BF16 R60, R60, R166.reuse, RZ ;  /* 0x000000a63c3c723c */ /* 0x080ff000000418ff */
[----:B------:R-:W-:Y:S01]  /*14a10*/  HMMA.16816.F32.BF16 R64, R64, R166, RZ ;  /* 0x000000a64040723c */ /* 0x000fe200000418ff */
[----:B------:R-:W-:Y:S07]  /*14a20*/  LDSM.16.M88.4 R164, [R235+0x8100] ;  /* 0x00810000eba4783b */ /* 0x000fee0000000200 */
[-C--:B------:R-:W-:Y:S08]  /*14a30*/  HMMA.16816.F32.BF16 R4, R204, R208.reuse, R4 ;  /* 0x000000d0cc04723c */ /* 0x080ff00000041804 */
[C---:B------:R-:W-:Y:S08]  /*14a40*/  HMMA.16816.F32.BF16 R8, R212.reuse, R208, R8 ;  /* 0x000000d0d408723c */ /* 0x040ff00000041808 */
[-C--:B------:R-:W-:Y:S08]  /*14a50*/  HMMA.16816.F32.BF16 R12, R212, R210.reuse, R12 ;  /* 0x000000d2d40c723c */ /* 0x080ff0000004180c */
[C---:B------:R-:W-:Y:S01]  /*14a60*/  HMMA.16816.F32.BF16 R16, R204.reuse, R210, R16 ;  /* 0x000000d2cc10723c */ /* 0x040fe20000041810 */
[----:B------:R-:W1:Y:S07]  /*14a70*/  LDSM.16.M88.4 R208, [R233+0x4100] ;  /* 0x00410000e9d0783b */ /* 0x000e6e0000000200 */
[-C--:B------:R-:W-:Y:S08]  /*14a80*/  HMMA.16816.F32.BF16 R20, R204, R216.reuse, R20 ;  /* 0x000000d8cc14723c */ /* 0x080ff00000041814 */
[C---:B------:R-:W-:Y:S08]  /*14a90*/  HMMA.16816.F32.BF16 R24, R212.reuse, R216, R24 ;  /* 0x000000d8d418723c */ /* 0x040ff00000041818 */
[-C--:B------:R-:W-:Y:S08]  /*14aa0*/  HMMA.16816.F32.BF16 R28, R212, R218.reuse, R28 ;  /* 0x000000dad41c723c */ /* 0x080ff0000004181c */
[C---:B------:R-:W-:Y:S01]  /*14ab0*/  HMMA.16816.F32.BF16 R32, R204.reuse, R218, R32 ;  /* 0x000000dacc20723c */ /* 0x040fe20000041820 */
[----:B------:R-:W2:Y:S07]  /*14ac0*/  LDSM.16.M88.4 R216, [R235+0xa100] ;  /* 0x00a10000ebd8783b */ /* 0x000eae0000000200 */
[-C--:B------:R-:W-:Y:S08]  /*14ad0*/  HMMA.16816.F32.BF16 R36, R204, R220.reuse, R36 ;  /* 0x000000dccc24723c */ /* 0x080ff00000041824 */
[C---:B------:R-:W-:Y:S08]  /*14ae0*/  HMMA.16816.F32.BF16 R40, R212.reuse, R220, R40 ;  /* 0x000000dcd428723c */ /* 0x040ff00000041828 */
[-C--:B------:R-:W-:Y:S08]  /*14af0*/  HMMA.16816.F32.BF16 R44, R212, R222.reuse, R44 ;  /* 0x000000ded42c723c */ /* 0x080ff0000004182c */
[C---:B------:R-:W-:Y:S01]  /*14b00*/  HMMA.16816.F32.BF16 R48, R204.reuse, R222, R48 ;  /* 0x000000decc30723c */ /* 0x040fe20000041830 */
[----:B------:R-:W-:Y:S07]  /*14b10*/  LDSM.16.M88.4 R220, [R233+0x5900] ;  /* 0x00590000e9dc783b */ /* 0x000fee0000000200 */
[-C--:B------:R-:W-:Y:S08]  /*14b20*/  HMMA.16816.F32.BF16 R52, R204, R224.reuse, R52 ;  /* 0x000000e0cc34723c */ /* 0x080ff00000041834 */
[C---:B------:R-:W-:Y:S01]  /*14b30*/  HMMA.16816.F32.BF16 R56, R212.reuse, R224, R56 ;  /* 0x000000e0d438723c */ /* 0x040fe20000041838 */
[----:B------:R-:W3:Y:S06]  /*14b40*/  LDL.64 R224, [R1+0x40] ;  /* 0x0000400001e07983 */ /* 0x000eec0000100a00 */
[----:B------:R-:W-:Y:S01]  /*14b50*/  STL [R1+0x6c], R234 ;  /* 0x00006cea01007387 */ /* 0x000fe20000100800 */
[-C--:B------:R-:W-:Y:S03]  /*14b60*/  HMMA.16816.F32.BF16 R60, R212, R226.reuse, R60 ;  /* 0x000000e2d43c723c */ /* 0x080fe6000004183c */
[----:B------:R-:W-:Y:S05]  /*14b70*/  LDSM.16.M88.4 R212, [R233+0x5100] ;  /* 0x00510000e9d4783b */ /* 0x000fea0000000200 */
[----:B------:R-:W-:Y:S03]  /*14b80*/  HMMA.16816.F32.BF16 R64, R204, R226, R64 ;  /* 0x000000e2cc40723c */ /* 0x000fe60000041840 */
[----:B------:R-:W4:Y:S05]  /*14b90*/  LDSM.16.M88.4 R204, [R233+0x4900] ;  /* 0x00490000e9cc783b */ /* 0x000f2a0000000200 */
[-C--:B-1----:R-:W-:Y:S03]  /*14ba0*/  HMMA.16816.F32.BF16 R4, R164, R208.reuse, R4 ;  /* 0x000000d0a404723c */ /* 0x082fe60000041804 */
[----:B------:R-:W-:Y:S04]  /*14bb0*/  STL [R1+0x70], R171 ;  /* 0x000070ab01007387 */ /* 0x000fe80000100800 */
[----:B------:R-:W-:Y:S01]  /*14bc0*/  STL [R1+0x74], R243 ;  /* 0x000074f301007387 */ /* 0x000fe20000100800 */
[C---:B--2---:R-:W-:Y:S03]  /*14bd0*/  HMMA.16816.F32.BF16 R8, R216.reuse, R208, R8 ;  /* 0x000000d0d808723c */ /* 0x044fe60000041808 */
[----:B------:R-:W-:Y:S04]  /*14be0*/  STL [R1+0x78], R236 ;  /* 0x000078ec01007387 */ /* 0x000fe80000100800 */
[----:B------:R-:W-:Y:S01]  /*14bf0*/  STL [R1+0x7c], R242 ;  /* 0x00007cf201007387 */ /* 0x000fe20000100800 */
[-C--:B------:R-:W-:Y:S08]  /*14c00*/  HMMA.16816.F32.BF16 R12, R216, R210.reuse, R12 ;  /* 0x000000d2d80c723c */ /* 0x080ff0000004180c */
[C---:B------:R-:W-:Y:S01]  /*14c10*/  HMMA.16816.F32.BF16 R16, R164.reuse, R210, R16 ;  /* 0x000000d2a410723c */ /* 0x040fe20000041810 */
[----:B------:R-:W-:Y:S07]  /*14c20*/  LDSM.16.M88.4 R208, [R232] ;  /* 0x00000000e8d0783b */ /* 0x000fee0000000200 */
[-C--:B----4-:R-:W-:Y:S08]  /*14c30*/  HMMA.16816.F32.BF16 R20, R164, R204.reuse, R20 ;  /* 0x000000cca414723c */ /* 0x090ff00000041814 */
        /* <DEDUP_REMOVED lines=11> */
[-C--:B------:R-:W-:Y:S01]  /*14cf0*/  HMMA.16816.F32.BF16 R60, R216, R222.reuse, R60 ;  /* 0x000000ded83c723c */ /* 0x080fe2000004183c */
[----:B------:R-:W-:Y:S07]  /*14d00*/  LDSM.16.M88.4 R216, [R232+0x1000] ;  /* 0x00100000e8d8783b */ /* 0x000fee0000000200 */
[----:B------:R-:W-:Y:S01]  /*14d10*/  HMMA.16816.F32.BF16 R64, R164, R222, R64 ;  /* 0x000000dea440723c */ /* 0x000fe20000041840 */
[----:B------:R-:W4:Y:S07]  /*14d20*/  LDSM.16.M88.4 R164, [R232+0x800] ;  /* 0x00080000e8a4783b */ /* 0x000f2e0000000200 */
[-C--:B-1----:R-:W-:Y:S01]  /*14d30*/  HMMA.16816.F32.BF16 R4, R204, R208.reuse, R4 ;  /* 0x000000d0cc04723c */ /* 0x082fe20000041804 */
[----:B------:R-:W1:Y:S07]  /*14d40*/  LDSM.16.M88.4 R220, [R232+0x1800] ;  /* 0x00180000e8dc783b */ /* 0x000e6e0000000200 */
[C---:B--2---:R-:W-:Y:S08]  /*14d50*/  HMMA.16816.F32.BF16 R8, R212.reuse, R208, R8 ;  /* 0x000000d0d408723c */ /* 0x044ff00000041808 */
[-C--:B------:R-:W-:Y:S08]  /*14d60*/  HMMA.16816.F32.BF16 R12, R212, R210.reuse, R12 ;  /* 0x000000d2d40c723c */ /* 0x080ff0000004180c */
[C---:B------:R-:W-:Y:S01]  /*14d70*/  HMMA.16816.F32.BF16 R16, R204.reuse, R210, R16 ;  /* 0x000000d2cc10723c */ /* 0x040fe20000041810 */
[----:B------:R-:W-:Y:S07]  /*14d80*/  LDSM.16.M88.4 R208, [R171+0x6100] ;  /* 0x00610000abd0783b */ /* 0x000fee0000000200 */
[-C--:B----4-:R-:W-:Y:S08]  /*14d90*/  HMMA.16816.F32.BF16 R20, R204, R164.reuse, R20 ;  /* 0x000000a4cc14723c */ /* 0x090ff00000041814 */
        /* <DEDUP_REMOVED lines=8> */
[----:B------:R-:W4:Y:S07]  /*14e20*/  LDSM.16.M88.4 R216, [R234+0xe100] ;  /* 0x00e10000ead8783b */ /* 0x000f2e0000000200 */
[-C--:B-1----:R-:W-:Y:S08]  /*14e30*/  HMMA.16816.F32.BF16 R52, R204, R220.reuse, R52 ;  /* 0x000000dccc34723c */ /* 0x082ff00000041834 */
[C---:B------:R-:W-:Y:S08]  /*14e40*/  HMMA.16816.F32.BF16 R56, R212.reuse, R220, R56 ;  /* 0x000000dcd438723c */ /* 0x040ff00000041838 */
[-C--:B------:R-:W-:Y:S01]  /*14e50*/  HMMA.16816.F32.BF16 R60, R212, R222.reuse, R60 ;  /* 0x000000ded43c723c */ /* 0x080fe2000004183c */
[----:B------:R-:W-:Y:S07]  /*14e60*/  LDSM.16.M88.4 R212, [R171+0x7100] ;  /* 0x00710000abd4783b */ /* 0x000fee0000000200 */
[----:B------:R-:W-:Y:S01]  /*14e70*/  HMMA.16816.F32.BF16 R64, R204, R222, R64 ;  /* 0x000000decc40723c */ /* 0x000fe20000041840 */
[----:B------:R-:W1:Y:S07]  /*14e80*/  LDSM.16.M88.4 R204, [R171+0x6900] ;  /* 0x00690000abcc783b */ /* 0x000e6e0000000200 */
[-C--:B--2---:R-:W-:Y:S01]  /*14e90*/  HMMA.16816.F32.BF16 R4, R164, R208.reuse, R4 ;  /* 0x000000d0a404723c */ /* 0x084fe20000041804 */
[----:B------:R-:W2:Y:S07]  /*14ea0*/  LDSM.16.M88.4 R220, [R171+0x7900] ;  /* 0x00790000abdc783b */ /* 0x000eae0000000200 */
[C---:B----4-:R-:W-:Y:S08]  /*14eb0*/  HMMA.16816.F32.BF16 R8, R216.reuse, R208, R8 ;  /* 0x000000d0d808723c */ /* 0x050ff00000041808 */
[-C--:B------:R-:W-:Y:S08]  /*14ec0*/  HMMA.16816.F32.BF16 R12, R216, R210.reuse, R12 ;  /* 0x000000d2d80c723c */ /* 0x080ff0000004180c */
[C---:B------:R-:W-:Y:S01]  /*14ed0*/  HMMA.16816.F32.BF16 R16, R164.reuse, R210, R16 ;  /* 0x000000d2a410723c */ /* 0x040fe20000041810 */
[----:B------:R-:W-:Y:S07]  /*14ee0*/  LDSM.16.M88.4 R208, [R243] ;  /* 0x00000000f3d0783b */ /* 0x000fee0000000200 */
[-C--:B-1----:R-:W-:Y:S08]  /*14ef0*/  HMMA.16816.F32.BF16 R20, R164, R204.reuse, R20 ;  /* 0x000000cca414723c */ /* 0x082ff00000041814 */
        /* <DEDUP_REMOVED lines=8> */
[----:B------:R-:W4:Y:S07]  /*14f80*/  LDSM.16.M88.4 R212, [R236+0xe100] ;  /* 0x00e10000ecd4783b */ /* 0x000f2e0000000200 */
[-C--:B--2---:R-:W-:Y:S08]  /*14f90*/  HMMA.16816.F32.BF16 R52, R164, R220.reuse, R52 ;  /* 0x000000dca434723c */ /* 0x084ff00000041834 */
[C---:B------:R-:W-:Y:S08]  /*14fa0*/  HMMA.16816.F32.BF16 R56, R216.reuse, R220, R56 ;  /* 0x000000dcd838723c */ /* 0x040ff00000041838 */
[-C--:B------:R-:W-:Y:S01]  /*14fb0*/  HMMA.16816.F32.BF16 R60, R216, R222.reuse, R60 ;  /* 0x000000ded83c723c */ /* 0x080fe2000004183c */
[----:B------:R-:W-:Y:S07]  /*14fc0*/  LDSM.16.M88.4 R216, [R241] ;  /* 0x00000000f1d8783b */ /* 0x000fee0000000200 */
[----:B------:R-:W-:Y:S01]  /*14fd0*/  HMMA.16816.F32.BF16 R64, R164, R222, R64 ;  /* 0x000000dea440723c */ /* 0x000fe20000041840 */
[----:B------:R-:W2:Y:S07]  /*14fe0*/  LDSM.16.M88.4 R164, [R242] ;  /* 0x00000000f2a4783b */ /* 0x000eae0000000200 */
[-C--:B-1----:R-:W-:Y:S01]  /*14ff0*/  HMMA.16816.F32.BF16 R4, R204, R208.reuse, R4 ;  /* 0x000000d0cc04723c */ /* 0x082fe20000041804 */
[----:B------:R-:W1:Y:S07]  /*15000*/  LDSM.16.M88.4 R220, [R240] ;  /* 0x00000000f0dc783b */ /* 0x000e6e0000000200 */
[C---:B----4-:R-:W-:Y:S08]  /*15010*/  HMMA.16816.F32.BF16 R8, R212.reuse, R208, R8 ;  /* 0x000000d0d408723c */ /* 0x050ff00000041808 */
[-C--:B------:R-:W-:Y:S08]  /*15020*/  HMMA.16816.F32.BF16 R12, R212, R210.reuse, R12 ;  /* 0x000000d2d40c723c */ /* 0x080ff0000004180c */
[C---:B------:R-:W-:Y:S01]  /*15030*/  HMMA.16816.F32.BF16 R16, R204.reuse, R210, R16 ;  /* 0x000000d2cc10723c */ /* 0x040fe20000041810 */
[----:B------:R-:W-:Y:S07]  /*15040*/  LDSM.16.M88.4 R208, [R233+0x6100] ;  /* 0x00610000e9d0783b */ /* 0x000fee0000000200 */
[-C--:B--2---:R-:W-:Y:S08]  /*15050*/  HMMA.16816.F32.BF16 R20, R204, R164.reuse, R20 ;  /* 0x000000a4cc14723c */ /* 0x084ff00000041814 */
        /* <DEDUP_REMOVED lines=20> */
[----:B------:R-:W-:Y:S07]  /*151a0*/  LDSM.16.M88.4 R208, [R232+0x2000] ;  /* 0x00200000e8d0783b */ /* 0x000fee0000000200 */
        /* <DEDUP_REMOVED lines=13> */
[----:B------:R-:W2:Y:S07]  /*15280*/  LDSM.16.M88.4 R216, [R232+0x2800] ;  /* 0x00280000e8d8783b */ /* 0x000eae0000000200 */
[----:B------:R-:W-:Y:S01]  /*15290*/  HMMA.16816.F32.BF16 R64, R164, R222, R64 ;  /* 0x000000dea440723c */ /* 0x000fe20000041840 */
[----:B------:R-:W3:Y:S07]  /*152a0*/  LDSM.16.M88.4 R164, [R232+0x3000] ;  /* 0x00300000e8a4783b */ /* 0x000eee0000000200 */
[-C--:B-1----:R-:W-:Y:S01]  /*152b0*/  HMMA.16816.F32.BF16 R4, R204, R208.reuse, R4 ;  /* 0x000000d0cc04723c */ /* 0x082fe20000041804 */
[----:B------:R-:W1:Y:S01]  /*152c0*/  LDSM.16.M88.4 R220, [R232+0x3800] ;  /* 0x00380000e8dc783b */ /* 0x000e620000000200 */
[----:B------:R-:W-:Y:S06]  /*152d0*/  DEPBAR.LE SB0, 0x0 ;  /* 0x000080000000791a */ /* 0x000fec0000000000 */
[C---:B----4-:R-:W-:Y:S01]  /*152e0*/  HMMA.16816.F32.BF16 R8, R212.reuse, R208, R8 ;  /* 0x000000d0d408723c */ /* 0x050fe20000041808 */
[----:B------:R-:W-:Y:S07]  /*152f0*/  BAR.SYNC.DEFER_BLOCKING 0x0 ;  /* 0x0000000000007b1d */ /* 0x000fee0000010000 */
[-C--:B------:R-:W-:Y:S08]  /*15300*/  HMMA.16816.F32.BF16 R12, R212, R210.reuse, R12 ;  /* 0x000000d2d40c723c */ /* 0x080ff0000004180c */
[C---:B------:R-:W-:Y:S04]  /*15310*/  HMMA.16816.F32.BF16 R16, R204.reuse, R210, R16 ;  /* 0x000000d2cc10723c */ /* 0x040fe80000041810 */
[----:B------:R-:W-:Y:S04]  /*15320*/  FMNMX.FTZ R2, R4, R0, !PT ;  /* 0x0000000004027209 */ /* 0x000fe80007810000 */
[-C--:B--2---:R-:W-:Y:S04]  /*15330*/  HMMA.16816.F32.BF16 R20, R204, R216.reuse, R20 ;  /* 0x000000d8cc14723c */ /* 0x084fe80000041814 */
[----:B------:R-:W-:Y:S04]  /*15340*/  FMNMX.FTZ R2, R5, R2, !PT ;  /* 0x0000000205027209 */ /* 0x000fe80007810000 */
[C---:B------:R-:W-:Y:S08]  /*15350*/  HMMA.16816.F32.BF16 R24, R212.reuse, R216, R24 ;  /* 0x000000d8d418723c */ /* 0x040ff00000041818 */
[-C--:B------:R-:W-:Y:S04]  /*15360*/  HMMA.16816.F32.BF16 R28, R212, R218.reuse, R28 ;  /* 0x000000dad41c723c */ /* 0x080fe8000004181c */
[----:B------:R-:W-:Y:S04]  /*15370*/  FMNMX.FTZ R2, R16, R2, !PT ;  /* 0x0000000210027209 */ /* 0x000fe80007810000 */
[C---:B------:R-:W-:Y:S04]  /*15380*/  HMMA.16816.F32.BF16 R32, R204.reuse, R218, R32 ;  /* 0x000000dacc20723c */ /* 0x040fe80000041820 */
[----:B------:R-:W-:Y:S04]  /*15390*/  FMNMX.FTZ R2, R17, R2, !PT ;  /* 0x0000000211027209 */ /* 0x000fe80007810000 */
[-C--:B---3--:R-:W-:Y:S04]  /*153a0*/  HMMA.16816.F32.BF16 R36, R204, R164.reuse, R36 ;  /* 0x000000a4cc24723c */ /* 0x088fe80000041824 */
[----:B------:R-:W-:Y:S04]  /*153b0*/  FMNMX.FTZ R2, R20, R2, !PT ;  /* 0x0000000214027209 */ /* 0x000fe80007810000 */
[C---:B------:R-:W-:Y:S04]  /*153c0*/  HMMA.16816.F32.BF16 R40, R212.reuse, R164, R40 ;  /* 0x000000a4d428723c */ /* 0x040fe80000041828 */
[----:B------:R-:W-:Y:S03]  /*153d0*/  FMNMX.FTZ R2, R21, R2, !PT ;  /* 0x0000000215027209 */ /* 0x000fe60007810000 */
[----:B------:R-:W-:Y:S01]  /*153e0*/  FMNMX.FTZ R165, R8, R169, !PT ;  /* 0x000000a908a57209 */ /* 0x000fe20007810000 */
[-C--:B------:R-:W-:Y:S04]  /*153f0*/  HMMA.16816.F32.BF16 R44, R212, R166.reuse, R44 ;  /* 0x000000a6d42c723c */ /* 0x080fe8000004182c */
[----:B------:R-:W-:Y:S02]  /*15400*/  FMNMX.FTZ R164, R6, R3, !PT ;  /* 0x0000000306a47209 */ /* 0x000fe40007810000 */
[----:B------:R-:W-:Y:S02]  /*15410*/  FMNMX.FTZ R165, R9, R165, !PT ;  /* 0x000000a509a57209 */ /* 0x000fe40007810000 */
[C---:B------:R-:W-:Y:S04]  /*15420*/  HMMA.16816.F32.BF16 R48, R204.reuse, R166, R48 ;  /* 0x000000a6cc30723c */ /* 0x040fe80000041830 */
[----:B------:R-:W-:Y:S02]  /*15430*/  FMNMX.FTZ R164, R7, R164, !PT ;  /* 0x000000a407a47209 */ /* 0x000fe40007810000 */
[----:B------:R-:W-:Y:S02]  /*15440*/  FMNMX.FTZ R165, R12, R165, !PT ;  /* 0x000000a50ca57209 */ /* 0x000fe40007810000 */
[-C--:B-1----:R-:W-:Y:S04]  /*15450*/  HMMA.16816.F32.BF16 R52, R204, R220.reuse, R52 ;  /* 0x000000dccc34723c */ /* 0x082fe80000041834 */
        /* <DEDUP_REMOVED lines=34> */
[----:B------:R-:W2:Y:S01]  /*15680*/  SHFL.BFLY PT, R166, R2, 0x2, 0x1f ;  /* 0x0c401f0002a67f89 */ /* 0x000ea200000e0000 */
        /* <DEDUP_REMOVED lines=13> */
[----:B------:R-:W-:Y:S02]  /*15760*/  FMNMX.FTZ R164, R60, R164, !PT ;  /* 0x000000a43ca47209 */ /* 0x000fe40007810000 */
[----:B--2---:R-:W-:Y:S02]  /*15770*/  FMNMX.FTZ R2, R2, R166, !PT ;  /* 0x000000a602027209 */ /* 0x004fe40007810000 */
[----:B------:R-:W-:Y:S02]  /*15780*/  FMNMX.FTZ R164, R61, R164, !PT ;  /* 0x000000a43da47209 */ /* 0x000fe40007810000 */
[----:B------:R-:W-:Y:S01]  /*15790*/  FMNMX.FTZ R165, R30, R165, !PT ;  /* 0x000000a51ea57209 */ /* 0x000fe20007810000 */
[----:B------:R-:W2:Y:S03]  /*157a0*/  SHFL.BFLY PT, R167, R2, 0x1, 0x1f ;  /* 0x0c201f0002a77f89 */ /* 0x000ea600000e0000 */
[----:B------:R-:W-:Y:S04]  /*157b0*/  FMNMX.FTZ R165, R31, R165, !PT ;  /* 0x000000a51fa57209 */ /* 0x000fe80007810000 */
[----:B------:R-:W-:Y:S01]  /*157c0*/  FMNMX.FTZ R165, R42, R165, !PT ;  /* 0x000000a52aa57209 */ /* 0x000fe20007810000 */
[----:B------:R-:W3:Y:S03]  /*157d0*/  SHFL.BFLY PT, R204, R164, 0x2, 0x1f ;  /* 0x0c401f00a4cc7f89 */ /* 0x000ee600000e0000 */
[----:B------:R-:W-:Y:S02]  /*157e0*/  FMNMX.FTZ R165, R43, R165, !PT ;  /* 0x000000a52ba57209 */ /* 0x000fe40007810000 */
[----:B-1----:R-:W-:Y:S05]  /*157f0*/  FMNMX.FTZ R168, R168, R205, !PT ;  /* 0x000000cda8a87209 */ /* 0x002fea0007810000 */
[C---:B------:R-:W-:Y:S02]  /*15800*/  FADD.FTZ R0, -R168.reuse, R0 ;  /* 0x00000000a8007221 */ /* 0x040fe40000010100 */
[----:B------:R-:W-:Y:S02]  /*15810*/  FMUL.FTZ R213, R168, c[0x0][0x2d0] ;  /* 0x0000b400a8d57a20 */ /* 0x000fe40000410000 */
[----:B------:R-:W-:Y:S01]  /*15820*/  FMUL.FTZ R0, R0, c[0x0][0x2d0] ;  /* 0x0000b40000007a20 */ /* 0x000fe20000410000 */
[----:B--2---:R-:W-:Y:S01]  /*15830*/  FMNMX.FTZ R167, R2, R167, !PT ;  /* 0x000000a702a77209 */ /* 0x004fe20007810000 */
[--C-:B------:R-:W-:Y:S01]  /*15840*/  FFMA.FTZ R4, R4, c[0x0][0x2d0], -R213.reuse ;  /* 0x0000b40004047a23 */ /* 0x100fe200000108d5 */
[----:B------:R-:W-:Y:S01]  /*15850*/  FMNMX.FTZ R2, R46, R165, !PT ;  /* 0x000000a52e027209 */ /* 0x000fe20007810000 */
[--C-:B------:R-:W-:Y:S01]  /*15860*/  FFMA.FTZ R5, R5, c[0x0][0x2d0], -R213.reuse ;  /* 0x0000b40005057a23 */ /* 0x100fe200000108d5 */
[----:B------:R1:W2:Y:S01]  /*15870*/  MUFU.EX2 R165, R0 ;  /* 0x0000000000a57308 */ /* 0x0002a20000000800 */
[----:B------:R-:W-:Y:S01]  /*15880*/  FMUL.FTZ R214, R167, c[0x0][0x2d0] ;  /* 0x0000b400a7d67a20 */ /* 0x000fe20000410000 */
[----:B------:R-:W-:Y:S01]  /*15890*/  FMNMX.FTZ R2, R47, R2, !PT ;  /* 0x000000022f027209 */ /* 0x000fe20007810000 */
[--C-:B------:R-:W-:Y:S01]  /*158a0*/  FFMA.FTZ R17, R17, c[0x0][0x2d0], -R213.reuse ;  /* 0x0000b40011117a23 */ /* 0x100fe200000108d5 */
[----:B---3--:R-:W-:Y:S01]  /*158b0*/  FMNMX.FTZ R164, R164, R204, !PT ;  /* 0x000000cca4a47209 */ /* 0x008fe20007810000 */
[--C-:B------:R-:W-:Y:S02]  /*158c0*/  FFMA.FTZ R7, R7, c[0x0][0x2d0], -R214.reuse ;  /* 0x0000b40007077a23 */ /* 0x100fe400000108d6 */
[--C-:B------:R-:W-:Y:S02]  /*158d0*/  FFMA.FTZ R18, R18, c[0x0][0x2d0], -R214.reuse ;  /* 0x0000b40012127a23 */ /* 0x100fe400000108d6 */
[----:B------:R-:W3:Y:S01]  /*158e0*/  SHFL.BFLY PT, R166, R164, 0x1, 0x1f ;  /* 0x0c201f00a4a67f89 */ /* 0x000ee200000e0000 */
[----:B------:R4:W-:Y:S01]  /*158f0*/  MUFU.EX2 R221, R4 ;  /* 0x0000000400dd7308 */ /* 0x0009e20000000800 */
[--C-:B------:R-:W-:Y:S02]  /*15900*/  FFMA.FTZ R6, R6, c[0x0][0x2d0], -R214.reuse ;  /* 0x0000b40006067a23 */ /* 0x100fe400000108d6 */
[--C-:B------:R-:W-:Y:S02]  /*15910*/  FFMA.FTZ R16, R16, c[0x0][0x2d0], -R213.reuse ;  /* 0x0000b40010107a23 */ /* 0x100fe400000108d5 */
[--C-:B------:R-:W-:Y:S02]  /*15920*/  FFMA.FTZ R19, R19, c[0x0][0x2d0], -R214.reuse ;  /* 0x0000b40013137a23 */ /* 0x100fe400000108d6 */
[--C-:B------:R-:W-:Y:S02]  /*15930*/  FFMA.FTZ R36, R36, c[0x0][0x2d0], -R213.reuse ;  /* 0x0000b40024247a23 */ /* 0x100fe400000108d5 */
[----:B------:R-:W-:Y:S01]  /*15940*/  FFMA.FTZ R37, R37, c[0x0][0x2d0], -R213 ;  /* 0x0000b40025257a23 */ /* 0x000fe200000108d5 */
[----:B------:R4:W-:Y:S01]  /*15950*/  MUFU.EX2 R236, R7 ;  /* 0x0000000700ec7308 */ /* 0x0009e20000000800 */
[--C-:B------:R-:W-:Y:S02]  /*15960*/  FFMA.FTZ R38, R38, c[0x0][0x2d0], -R214.reuse ;  /* 0x0000b40026267a23 */ /* 0x100fe400000108d6 */
[----:B------:R-:W-:Y:S02]  /*15970*/  FFMA.FTZ R39, R39, c[0x0][0x2d0], -R214 ;  /* 0x0000b40027277a23 */ /* 0x000fe400000108d6 */
[----:B-1----:R-:W-:Y:S01]  /*15980*/  FADD.FTZ R0, -R167, R3 ;  /* 0x00000003a7007221 */ /* 0x002fe20000010100 */
[----:B------:R-:W-:Y:S01]  /*15990*/  FMNMX.FTZ R3, R58, R2, !PT ;  /* 0x000000023a037209 */ /* 0x000fe20007810000 */
[----:B--2---:R-:W-:Y:S02]  /*159a0*/  FMUL.FTZ R68, R165, R68 ;  /* 0x00000044a5447220 */ /* 0x004fe40000410000 */
[----:B------:R-:W-:Y:S01]  /*159b0*/  FMUL.FTZ R2, R0, c[0x0][0x2d0] ;  /* 0x0000b40000027a20 */ /* 0x000fe20000410000 */
[----:B------:R1:W-:Y:S01]  /*159c0*/  MUFU.EX2 R242, R5 ;  /* 0x0000000500f27308 */ /* 0x0003e20000000800 */
[----:B------:R-:W-:Y:S01]  /*159d0*/  FMNMX.FTZ R0, R59, R3, !PT ;  /* 0x000000033b007209 */ /* 0x000fe20007810000 */
[C---:B------:R-:W-:Y:S01]  /*159e0*/  FMUL.FTZ R69, R165.reuse, R69 ;  /* 0x00000045a5457220 */ /* 0x040fe20000410000 */
[----:B---3--:R-:W-:Y:S01]  /*159f0*/  FMNMX.FTZ R166, R164, R166, !PT ;  /* 0x000000a6a4a67209 */ /* 0x008fe20007810000 */
[C---:B------:R-:W-:Y:S01]  /*15a00*/  FMUL.FTZ R80, R165.reuse, R80 ;  /* 0x00000050a5507220 */ /* 0x040fe20000410000 */
[----:B----4-:R-:W-:Y:S01]  /*15a10*/  @P0 SHF.R.S32.HI R4, RZ, 0x1f, R248 ;  /* 0x0000001fff040819 */ /* 0x010fe200000114f8 */
[----:B------:R-:W-:Y:S01]  /*15a20*/  FMUL.FTZ R81, R165, R81 ;  /* 0x00000051a5517220 */ /* 0x000fe20000410000 */
[----:B------:R-:W-:Y:S01]  /*15a30*/  FMNMX.FTZ R0, R62, R0, !PT ;  /* 0x000000003e007209 */ /* 0x000fe20007810000 */
[----:B------:R-:W-:Y:S02]  /*15a40*/  FMUL.FTZ R212, R166, c[0x0][0x2d0] ;  /* 0x0000b400a6d47a20 */ /* 0x000fe40000410000 */
[----:B------:R2:W-:Y:S01]  /*15a50*/  MUFU.EX2 R234, R18 ;  /* 0x0000001200ea7308 */ /* 0x0005e20000000800 */
[----:B------:R-:W-:Y:S01]  /*15a60*/  FMNMX.FTZ R0, R63, R0, !PT ;  /* 0x000000003f007209 */ /* 0x000fe20007810000 */
[--C-:B------:R-:W-:Y:S02]  /*15a70*/  FFMA.FTZ R9, R9, c[0x0][0x2d0], -R212.reuse ;  /* 0x0000b40009097a23 */ /* 0x100fe400000108d4 */
[----:B------:R-:W-:Y:S02]  /*15a80*/  @P0 IMAD R7, R4, c[0x0][0x1e0], RZ ;  /* 0x0000780004070a24 */ /* 0x000fe400078e02ff */
[--C-:B------:R-:W-:Y:S02]  /*15a90*/  FFMA.FTZ R12, R12, c[0x0][0x2d0], -R212.reuse ;  /* 0x0000b4000c0c7a23 */ /* 0x100fe400000108d4 */
[C---:B------:R-:W-:Y:S02]  /*15aa0*/  @P0 IMAD R7, R248.reuse, c[0x0][0x1e4], R7 ;  /* 0x00007900f8070a24 */ /* 0x040fe400078e0207 */
[----:B------:R3:W-:Y:S01]  /*15ab0*/  MUFU.EX2 R218, R6 ;  /* 0x0000000600da7308 */ /* 0x0007e20000000800 */
[C---:B------:R-:W-:Y:S02]  /*15ac0*/  FMUL.FTZ R84, R165.reuse, R84 ;  /* 0x00000054a5547220 */ /* 0x040fe40000410000 */
[C---:B------:R-:W-:Y:S02]  /*15ad0*/  FMUL.FTZ R85, R165.reuse, R85 ;  /* 0x00000055a5557220 */ /* 0x040fe40000410000 */
[----:B-1----:R-:W-:Y:S04]  /*15ae0*/  @P0 IMAD.WIDE.U32 R4, R248, c[0x0][0x1e0], RZ ;  /* 0x00007800f8040a25 */ /* 0x002fe800078e00ff */
[----:B------:R-:W-:Y:S01]  /*15af0*/  FMUL.FTZ R96, R165, R96 ;  /* 0x00000060a5607220 */ /* 0x000fe20000410000 */
[----:B------:R1:W4:Y:S01]  /*15b00*/  MUFU.EX2 R164, R2 ;  /* 0x0000000200a47308 */ /* 0x0003220000000800 */
[----:B------:R-:W-:Y:S01]  /*15b10*/  @P0 IADD3 R5, R5, R7, RZ ;  /* 0x0000000705050210 */ /* 0x000fe20007ffe0ff */
[C---:B------:R-:W-:Y:S02]  /*15b20*/  FMUL.FTZ R97, R165.reuse, R97 ;  /* 0x00000061a5617220 */ /* 0x040fe40000410000 */
[--C-:B--2---:R-:W-:Y:S01]  /*15b30*/  FFMA.FTZ R18, R8, c[0x0][0x2d0], -R212.reuse ;  /* 0x0000b40008127a23 */ /* 0x104fe200000108d4 */
[----:B------:R-:W-:Y:S01]  /*15b40*/  @P0 SHF.L.U64.HI R5, R4, 0x6, R5 ;  /* 0x0000000604050819 */ /* 0x000fe20000010205 */
[C---:B------:R-:W-:Y:S02]  /*15b50*/  FMUL.FTZ R100, R165.reuse, R100 ;  /* 0x00000064a5647220 */ /* 0x040fe40000410000 */
[----:B------:R-:W-:Y:S02]  /*15b60*/  FMUL.FTZ R101, R165, R101 ;  /* 0x00000065a5657220 */ /* 0x000fe40000410000 */
[----:B------:R2:W-:Y:S01]  /*15b70*/  MUFU.EX2 R245, R17 ;  /* 0x0000001100f57308 */ /* 0x0005e20000000800 */
[--C-:B------:R-:W-:Y:S02]  /*15b80*/  FFMA.FTZ R40, R40, c[0x0][0x2d0], -R212.reuse ;  /* 0x0000b40028287a23 */ /* 0x100fe400000108d4 */
[----:B------:R-:W-:Y:S01]  /*15b90*/  FFMA.FTZ R41, R41, c[0x0][0x2d0], -R212 ;  /* 0x0000b40029297a23 */ /* 0x000fe200000108d4 */
[----:B---3--:R-:W-:Y:S01]  /*15ba0*/  @P0 SHF.L.U32 R6, R4, 0x6, RZ ;  /* 0x0000000604060819 */ /* 0x008fe200000006ff */
[--C-:B------:R-:W-:Y:S02]  /*15bb0*/  FFMA.FTZ R48, R48, c[0x0][0x2d0], -R213.reuse ;  /* 0x0000b40030307a23 */ /* 0x100fe400000108d5 */
[----:B------:R-:W-:Y:S01]  /*15bc0*/  FFMA.FTZ R49, R49, c[0x0][0x2d0], -R213 ;  /* 0x0000b40031317a23 */ /* 0x000fe200000108d5 */
[----:B------:R-:W-:Y:S01]  /*15bd0*/  @P0 IADD3 R7, P1, R6, R224, RZ ;  /* 0x000000e006070210 */ /* 0x000fe20007f3e0ff */
[--C-:B------:R-:W-:Y:S01]  /*15be0*/  FFMA.FTZ R50, R50, c[0x0][0x2d0], -R214.reuse ;  /* 0x0000b40032327a23 */ /* 0x100fe200000108d6 */
[----:B------:R3:W-:Y:S01]  /*15bf0*/  MUFU.EX2 R171, R16 ;  /* 0x0000001000ab7308 */ /* 0x0007e20000000800 */
[----:B------:R-:W-:Y:S01]  /*15c00*/  @P0 IADD3 R4, P2, R6, R244, RZ ;  /* 0x000000f406040210 */ /* 0x000fe20007f5e0ff */
[----:B------:R-:W-:Y:S01]  /*15c10*/  FFMA.FTZ R51, R51, c[0x0][0x2d0], -R214 ;  /* 0x0000b40033337a23 */ /* 0x000fe200000108d6 */
[----:B------:R-:W-:Y:S01]  /*15c20*/  @P0 LEA R6, P5, R7, c[0x0][0x1c8], 0x1 ;  /* 0x0000720007060a11 */ /* 0x000fe200078a08ff */
[----:B-1----:R-:W-:Y:S01]  /*15c30*/  FADD.FTZ R2, -R166, R169 ;  /* 0x000000a9a6027221 */ /* 0x002fe20000010100 */
[----:B------:R-:W-:Y:S01]  /*15c40*/  MOV R244, c[0x0][0x1e0] ;  /* 0x0000780000f47a02 */ /* 0x000fe20000000f00 */
[----:B----4-:R-:W-:Y:S02]  /*15c50*/  FMUL.FTZ R70, R164, R70 ;  /* 0x00000046a4467220 */ /* 0x010fe40000410000 */
[----:B------:R-:W-:Y:S01]  /*15c60*/  FMUL.FTZ R2, R2, c[0x0][0x2d0] ;  /* 0x0000b40002027a20 */ /* 0x000fe20000410000 */
[----:B------:R-:W-:Y:S01]  /*15c70*/  @P0 SHF.L.U32 R8, R244, 0x5, RZ ;  /* 0x00000005f4080819 */ /* 0x000fe200000006ff */
[----:B------:R1:W-:Y:S01]  /*15c80*/  MUFU.EX2 R216, R18 ;  /* 0x0000001200d87308 */ /* 0x0003e20000000800 */
[C---:B------:R-:W-:Y:S02]  /*15c90*/  FMUL.FTZ R71, R164.reuse, R71 ;  /* 0x00000047a4477220 */ /* 0x040fe40000410000 */
[C---:B------:R-:W-:Y:S01]  /*15ca0*/  FMUL.FTZ R82, R164.reuse, R82 ;  /* 0x00000052a4527220 */ /* 0x040fe20000410000 */
[C---:B--2---:R-:W-:Y:S01]  /*15cb0*/  @P0 IADD3.X R17, R5.reuse, R251, RZ, P1, !PT ;  /* 0x000000fb05110210 */ /* 0x044fe20000ffe4ff */
[C---:B------:R-:W-:Y:S01]  /*15cc0*/  FMUL.FTZ R83, R164.reuse, R83 ;  /* 0x00000053a4537220 */ /* 0x040fe20000410000 */
[----:B------:R-:W-:Y:S01]  /*15cd0*/  @P0 IADD3.X R5, R5, R249, RZ, P2, !PT ;  /* 0x000000f905050210 */ /* 0x000fe200017fe4ff */
[C---:B------:R-:W-:Y:S01]  /*15ce0*/  FMUL.FTZ R86, R164.reuse, R86 ;  /* 0x00000056a4567220 */ /* 0x040fe20000410000 */
[----:B------:R-:W-:Y:S01]  /*15cf0*/  @P0 LEA.HI.X R7, R7, c[0x0][0x1cc], R17, 0x1, P5 ;  /* 0x0000730007070a11 */ /* 0x000fe200028f0c11 */
[C---:B------:R-:W-:Y:S01]  /*15d00*/  FMUL.FTZ R87, R164.reuse, R87 ;  /* 0x00000057a4577220 */ /* 0x040fe20000410000 */
[----:B------:R2:W-:Y:S01]  /*15d10*/  MUFU.EX2 R243, R9 ;  /* 0x0000000900f37308 */ /* 0x0005e20000000800 */
[----:B------:R-:W-:Y:S01]  /*15d20*/  MOV R249, 0x5 ;  /* 0x0000000500f97802 */ /* 0x000fe20000000f00 */
[----:B------:R-:W-:Y:S01]  /*15d30*/  FMUL.FTZ R98, R164, R98 ;  /* 0x00000062a4627220 */ /* 0x000fe20000410000 */
[----:B------:R4:W-:Y:S01]  /*15d40*/  @P0 LDGSTS.E.BYPASS.LTC128B.128 [R247+0x4100], [R6.64], !P4 ;  /* 0x0410000006f70fae */ /* 0x0009e2000e101d44 */
[----:B---3--:R-:W-:Y:S01]  /*15d50*/  @P0 LEA R16, P1, R4, c[0x0][0x1c8], 0x1 ;  /* 0x0000720004100a11 */ /* 0x008fe200078208ff */
[C---:B------:R-:W-:Y:S02]  /*15d60*/  FMUL.FTZ R99, R164.reuse, R99 ;  /* 0x00000063a4637220 */ /* 0x040fe40000410000 */
[----:B------:R-:W-:Y:S01]  /*15d70*/  FMUL.FTZ R102, R164, R102 ;  /* 0x00000066a4667220 */ /* 0x000fe20000410000 */
[----:B------:R-:W-:Y:S01]  /*15d80*/  @P0 LEA.HI.X R17, R4, c[0x0][0x1cc], R5, 0x1, P1 ;  /* 0x0000730004110a11 */ /* 0x000fe200008f0c05 */
[----:B------:R-:W-:Y:S01]  /*15d90*/  FMUL.FTZ R103, R164, R103 ;  /* 0x00000067a4677220 */ /* 0x000fe20000410000 */
[----:B------:R-:W3:Y:S01]  /*15da0*/  MUFU.EX2 R3, R2 ;  /* 0x0000000200037308 */ /* 0x000ee20000000800 */
[----:B------:R-:W-:Y:S01]  /*15db0*/  @P0 IADD3 R4, P1, R6, R8, RZ ;  /* 0x0000000806040210 */ /* 0x000fe20007f3e0ff */
[--C-:B------:R-:W-:Y:S01]  /*15dc0*/  FFMA.FTZ R57, R57, c[0x0][0x2d0], -R212.reuse ;  /* 0x0000b40039397a23 */ /* 0x100fe200000108d4 */
[----:B------:R3:W-:Y:S01]  /*15dd0*/  @P0 LDGSTS.E.BYPASS.LTC128B.128 [R247+0x6100], [R16.64], !P3 ;  /* 0x0610000010f70fae */ /* 0x0007e2000d901d44 */
[C---:B-1----:R-:W-:Y:S01]  /*15de0*/  @P0 SHF.L.U64.HI R18, R244.reuse, R249, c[0x0][0x1e4] ;  /* 0x00007900f4120619 */ /* 0x042fe200000102f9 */
[C---:B------:R-:W-:Y:S01]  /*15df0*/  FMUL.FTZ R112, R165.reuse, R112 ;  /* 0x00000070a5707220 */ /* 0x040fe20000410000 */
[----:B------:R-:W-:Y:S01]  /*15e00*/  SHF.L.U32 R244, R244, 0x5, RZ ;  /* 0x00000005f4f47819 */ /* 0x000fe200000006ff */
[----:B------:R-:W-:Y:S01]  /*15e10*/  FMUL.FTZ R113, R165, R113 ;  /* 0x00000071a5717220 */ /* 0x000fe20000410000 */
[----:B------:R-:W-:Y:S01]  /*15e20*/  @P0 IADD3.X R5, R7, R18, RZ, P1, !PT ;  /* 0x0000001207050210 */ /* 0x000fe20000ffe4ff */
[C---:B------:R-:W-:Y:S01]  /*15e30*/  FMUL.FTZ R114, R164.reuse, R114 ;  /* 0x00000072a4727220 */ /* 0x040fe20000410000 */
[----:B------:R1:W1:Y:S01]  /*15e40*/  MUFU.EX2 R246, R19 ;  /* 0x0000001300f67308 */ /* 0x0002620000000800 */
[----:B------:R-:W-:Y:S02]  /*15e50*/  FMUL.FTZ R115, R164, R115 ;  /* 0x00000073a4737220 */ /* 0x000fe40000410000 */
[----:B------:R1:W-:Y:S01]  /*15e60*/  @P0 LDGSTS.E.BYPASS.LTC128B.128 [R247+0x4900], [R4.64], !P4 ;  /* 0x0490000004f70fae */ /* 0x0003e2000e101d44 */
[----:B--2---:R-:W-:Y:S01]  /*15e70*/  @P0 IADD3 R9, P1, R244, 0x80, RZ ;  /* 0x00000080f4090810 */ /* 0x004fe20007f3e0ff */
[C---:B------:R-:W-:Y:S02]  /*15e80*/  FMUL.FTZ R116, R165.reuse, R116 ;  /* 0x00000074a5747220 */ /* 0x040fe40000410000 */
[----:B------:R-:W-:Y:S02]  /*15e90*/  FMUL.FTZ R117, R165, R117 ;  /* 0x00000075a5757220 */ /* 0x000fe40000410000 */
[----:B------:R-:W-:Y:S01]  /*15ea0*/  FMUL.FTZ R118, R164, R118 ;  /* 0x00000076a4767220 */ /* 0x000fe20000410000 */
[----:B------:R2:W-:Y:S01]  /*15eb0*/  MUFU.EX2 R244, R12 ;  /* 0x0000000c00f47308 */ /* 0x0005e20000000800 */
[----:B------:R2:W-:Y:S01]  /*15ec0*/  @P0 LDGSTS.E.BYPASS.LTC128B.128 [R247+0x6900], [R4.64+0x80], !P3 ;  /* 0x0690008004f70fae */ /* 0x0005e2000d901d44 */
[----:B----4-:R-:W-:Y:S01]  /*15ed0*/  @P0 IADD3 R6, P6, R4, R8, RZ ;  /* 0x0000000804060210 */ /* 0x010fe20007fde0ff */
[----:B------:R-:W-:Y:S02]  /*15ee0*/  FMUL.FTZ R119, R164, R119 ;  /* 0x00000077a4777220 */ /* 0x000fe40000410000 */
[----:B---3--:R-:W-:Y:S01]  /*15ef0*/  FMUL.FTZ R72, R3, R72 ;  /* 0x0000004803487220 */ /* 0x008fe20000410000 */
[----:B------:R-:W-:Y:S01]  /*15f00*/  @P0 IADD3.X R7, R5, R18, RZ, P6, !PT ;  /* 0x0000001205070210 */ /* 0x000fe200037fe4ff */
[----:B------:R-:W-:Y:S01]  /*15f10*/  FMUL.FTZ R73, R3, R73 ;  /* 0x0000004903497220 */ /* 0x000fe20000410000 */
[----:B------:R-:W-:Y:S01]  /*15f20*/  @P0 IADD3 R8, P2, R6, R8, RZ ;  /* 0x0000000806080210 */ /* 0x000fe20007f5e0ff */
[----:B------:R-:W3:Y:S01]  /*15f30*/  SHFL.BFLY PT, R2, R0, 0x2, 0x1f ;  /* 0x0c401f0000027f89 */ /* 0x000ee200000e0000 */
[----:B------:R-:W-:Y:S01]  /*15f40*/  @P0 IADD3.X R16, RZ, R238, RZ, P1, !PT ;  /* 0x000000eeff100210 */ /* 0x000fe20000ffe4ff */
[----:B------:R-:W-:Y:S01]  /*15f50*/  FFMA.FTZ R17, R13, c[0x0][0x2d0], -R212 ;  /* 0x0000b4000d117a23 */ /* 0x000fe200000108d4 */
[----:B------:R-:W-:Y:S01]  /*15f60*/  MUFU.EX2 R251, R39 ;  /* 0x0000002700fb7308 */ /* 0x000fe20000000800 */
[C---:B------:R-:W-:Y:S02]  /*15f70*/  FMUL.FTZ R76, R3.reuse, R76 ;  /* 0x0000004c034c7220 */ /* 0x040fe40000410000 */
[----:B-1----:R-:W-:Y:S02]  /*15f80*/  FMUL.FTZ R19, R164, R187 ;  /* 0x000000bba4137220 */ /* 0x002fe40000410000 */
[----:B------:R1:W-:Y:S01]  /*15f90*/  @P0 LDGSTS.E.BYPASS.LTC128B.128 [R247+0x5100], [R6.64], !P4 ;  /* 0x0510000006f70fae */ /* 0x0003e2000e101d44 */
[C---:B------:R-:W-:Y:S02]  /*15fa0*/  FMUL.FTZ R77, R3.reuse, R77 ;  /* 0x0000004d034d7220 */ /* 0x040fe40000410000 */
[C---:B------:R-:W-:Y:S02]  /*15fb0*/  FMUL.FTZ R88, R3.reuse, R88 ;  /* 0x0000005803587220 */ /* 0x040fe40000410000 */
[----:B------:R4:W-:Y:S01]  /*15fc0*/  MUFU.EX2 R238, R17 ;  /* 0x0000001100ee7308 */ /* 0x0009e20000000800 */
[C---:B------:R-:W-:Y:S01]  /*15fd0*/  FMUL.FTZ R89, R3.reuse, R89 ;  /* 0x0000005903597220 */ /* 0x040fe20000410000 */
[----:B--2---:R-:W-:Y:S01]  /*15fe0*/  @P0 IADD3 R12, P5, R4, R9, RZ ;  /* 0x00000009040c0210 */ /* 0x004fe20007fbe0ff */
[C---:B------:R-:W-:Y:S02]  /*15ff0*/  FMUL.FTZ R92, R3.reuse, R92 ;  /* 0x0000005c035c7220 */ /* 0x040fe40000410000 */
[----:B------:R-:W-:Y:S01]  /*16000*/  FMUL.FTZ R93, R3, R93 ;  /* 0x0000005d035d7220 */ /* 0x000fe20000410000 */
[----:B------:R-:W-:Y:S01]  /*16010*/  @P0 IADD3.X R13, R5, R16, RZ, P5, !PT ;  /* 0x00000010050d0210 */ /* 0x000fe20002ffe4ff */
[C---:B------:R-:W-:Y:S01]  /*16020*/  FMUL.FTZ R104, R3.reuse, R104 ;  /* 0x0000006803687220 */ /* 0x040fe20000410000 */
[----:B------:R-:W-:Y:S01]  /*16030*/  @P0 IADD3 R4, P1, R6, R9, RZ ;  /* 0x0000000906040210 */ /* 0x000fe20007f3e0ff */
[----:B------:R-:W-:Y:S01]  /*16040*/  FMUL.FTZ R105, R3, R105 ;  /* 0x0000006903697220 */ /* 0x000fe20000410000 */
[C---:B------:R-:W-:Y:S01]  /*16050*/  @P0 IADD3.X R9, R7.reuse, R18, RZ, P2, !PT ;  /* 0x0000001207090210 */ /* 0x040fe200017fe4ff */
[----:B------:R2:W-:Y:S01]  /*16060*/  @P0 LDGSTS.E.BYPASS.LTC128B.128 [R247+0x7100], [R12.64], !P3 ;  /* 0x071000000cf70fae */ /* 0x0005e2000d901d44 */
[----:B---3--:R-:W-:Y:S01]  /*16070*/  FMNMX.FTZ R0, R0, R2, !PT ;  /* 0x0000000200007209 */ /* 0x008fe20007810000 */
[C---:B------:R-:W-:Y:S01]  /*16080*/  FMUL.FTZ R18, R164.reuse, R186 ;  /* 0x000000baa4127220 */ /* 0x040fe20000410000 */
[----:B------:R-:W-:Y:S01]  /*16090*/  @P0 IADD3.X R5, R7, R16, RZ, P1, !PT ;  /* 0x0000001007050210 */ /* 0x000fe20000ffe4ff */
[----:B------:R-:W-:Y:S01]  /*160a0*/  FMUL.FTZ R16, R165, R184 ;  /* 0x000000b8a5107220 */ /* 0x000fe20000410000 */
[----:B------:R-:W-:Y:S01]  /*160b0*/  MUFU.EX2 R226, R41 ;  /* 0x0000002900e27308 */ /* 0x000fe20000000800 */
[C---:B------:R-:W-:Y:S02]  /*160c0*/  FMUL.FTZ R108, R3.reuse, R108 ;  /* 0x0000006c036c7220 */ /* 0x040fe40000410000 */
[----:B------:R-:W3:Y:S01]  /*160d0*/  SHFL.BFLY PT, R2, R0, 0x1, 0x1f ;  /* 0x0c201f0000027f89 */ /* 0x000ee200000e0000 */
[----:B------:R-:W-:Y:S02]  /*160e0*/  FMUL.FTZ R109, R3, R109 ;  /* 0x0000006d036d7220 */ /* 0x000fe40000410000 */
[C---:B-1----:R-:W-:Y:S01]  /*160f0*/  FMUL.FTZ R6, R164.reuse, R178 ;  /* 0x000000b2a4067220 */ /* 0x042fe20000410000 */
[----:B------:R-:W-:Y:S01]  /*16100*/  F2FP.BF16.PACK_AB R178, R245, R171 ;  /* 0x000000abf5b2723e */ /* 0x000fe200000010ff */
[----:B------:R-:W-:Y:S01]  /*16110*/  FMUL.FTZ R7, R164, R179 ;  /* 0x000000b3a4077220 */ /* 0x000fe20000410000 */
[----:B------:R-:W-:Y:S01]  /*16120*/  F2FP.BF16.PACK_AB R179, R246, R234 ;  /* 0x000000eaf6b3723e */ /* 0x000fe200000010ff */
[----:B----4-:R-:W-:Y:S01]  /*16130*/  FMUL.FTZ R17, R165, R185 ;  /* 0x000000b9a5117220 */ /* 0x010fe20000410000 */
[----:B------:R1:W-:Y:S01]  /*16140*/  @P0 LDGSTS.E.BYPASS.LTC128B.128 [R247+0x5900], [R8.64], !P4 ;  /* 0x0590000008f70fae */ /* 0x0003e2000e101d44 */
[----:B------:R-:W-:Y:S01]  /*16150*/  MUFU.EX2 R250, R50 ;  /* 0x0000003200fa7308 */ /* 0x000fe20000000800 */
[C---:B------:R-:W-:Y:S02]  /*16160*/  FMUL.FTZ R120, R3.reuse, R120 ;  /* 0x0000007803787220 */ /* 0x040fe40000410000 */
[C---:B------:R-:W-:Y:S02]  /*16170*/  FMUL.FTZ R121, R3.reuse, R121 ;  /* 0x0000007903797220 */ /* 0x040fe40000410000 */
[C---:B------:R-:W-:Y:S02]  /*16180*/  FMUL.FTZ R124, R3.reuse, R124 ;  /* 0x0000007c037c7220 */ /* 0x040fe40000410000 */
[----:B------:R4:W-:Y:S01]  /*16190*/  @P0 LDGSTS.E.BYPASS.LTC128B.128 [R247+0x7900], [R4.64], !P3 ;  /* 0x0790000004f70fae */ /* 0x0009e2000d901d44 */
[C---:B------:R-:W-:Y:S02]  /*161a0*/  FMUL.FTZ R125, R3.reuse, R125 ;  /* 0x0000007d037d7220 */ /* 0x040fe40000410000 */
[C---:B--2---:R-:W-:Y:S01]  /*161b0*/  FMUL.FTZ R12, R3.reuse, R180 ;  /* 0x000000b4030c7220 */ /* 0x044fe20000410000 */
[----:B------:R-:W-:Y:S01]  /*161c0*/  MUFU.EX2 R252, R51 ;  /* 0x0000003300fc7308 */ /* 0x000fe20000000800 */
[----:B------:R-:W-:Y:S02]  /*161d0*/  FMUL.FTZ R13, R3, R181 ;  /* 0x000000b5030d7220 */ /* 0x000fe40000410000 */
[--C-:B------:R-:W-:Y:S01]  /*161e0*/  FFMA.FTZ R32, R32, c[0x0][0x2d0], -R213.reuse ;  /* 0x0000b40020207a23 */ /* 0x100fe200000108d5 */
[----:B------:R-:W2:Y:S01]  /*161f0*/  LDSM.16.MT88.4 R204, [R228+0x100] ;  /* 0x00010000e4cc783b */ /* 0x000ea20000004200 */
[----:B---3--:R-:W-:Y:S01]  /*16200*/  FMNMX.FTZ R2, R0, R2, !PT ;  /* 0x0000000200027209 */ /* 0x008fe20007810000 */
[----:B------:R-:W-:Y:S02]  /*16210*/  FFMA.FTZ R21, R21, c[0x0][0x2d0], -R213 ;  /* 0x0000b40015157a23 */ /* 0x000fe400000108d5 */
[----:B------:R-:W-:Y:S02]  /*16220*/  FMUL.FTZ R128, R165, R128 ;  /* 0x00000080a5807220 */ /* 0x000fe40000410000 */
[C---:B------:R-:W-:Y:S01]  /*16230*/  FADD.FTZ R0, -R2.reuse, R170 ;  /* 0x000000aa02007221 */ /* 0x040fe20000010100 */
[----:B------:R-:W-:Y:S01]  /*16240*/  MUFU.EX2 R225, R32 ;  /* 0x0000002000e17308 */ /* 0x000fe20000000800 */
[----:B------:R-:W-:Y:S01]  /*16250*/  FMUL.FTZ R169, R2, c[0x0][0x2d0] ;  /* 0x0000b40002a97a20 */ /* 0x000fe20000410000 */
[----:B------:R-:W3:Y:S01]  /*16260*/  LDSM.16.MT88.4 R208, [R229+0x100] ;  /* 0x00010000e5d0783b */ /* 0x000ee20000004200 */
[----:B------:R-:W-:Y:S02]  /*16270*/  FMUL.FTZ R0, R0, c[0x0][0x2d0] ;  /* 0x0000b40000007a20 */ /* 0x000fe40000410000 */
[--C-:B------:R-:W-:Y:S02]  /*16280*/  FFMA.FTZ R14, R14, c[0x0][0x2d0], -R169.reuse ;  /* 0x0000b4000e0e7a23 */ /* 0x100fe400000108a9 */
[--C-:B------:R-:W-:Y:S02]  /*16290*/  FFMA.FTZ R15, R15, c[0x0][0x2d0], -R169.reuse ;  /* 0x0000b4000f0f7a23 */ /* 0x100fe400000108a9 */
[--C-:B------:R-:W-:Y:S01]  /*162a0*/  FFMA.FTZ R10, R10, c[0x0][0x2d0], -R169.reuse ;  /* 0x0000b4000a0a7a23 */ /* 0x100fe200000108a9 */
[----:B------:R-:W2:Y:S01]  /*162b0*/  MUFU.EX2 R0, R0 ;  /* 0x0000000000007308 */ /* 0x000ea20000000800 */
[--C-:B------:R-:W-:Y:S01]  /*162c0*/  FFMA.FTZ R11, R11, c[0x0][0x2d0], -R169.reuse ;  /* 0x0000b4000b0b7a23 */ /* 0x100fe200000108a9 */
[----:B------:R-:W-:Y:S01]  /*162d0*/  LDSM.16.MT88.4 R184, [R230+0x100] ;  /* 0x00010000e6b8783b */ /* 0x000fe20000004200 */
[C---:B----4-:R-:W-:Y:S01]  /*162e0*/  FMUL.FTZ R4, R165.reuse, R176 ;  /* 0x000000b0a5047220 */ /* 0x050fe20000410000 */
[----:B------:R-:W-:Y:S01]  /*162f0*/  F2FP.BF16.PACK_AB R176, R242, R221 ;  /* 0x000000ddf2b0723e */ /* 0x000fe200000010ff */
[----:B------:R-:W-:Y:S01]  /*16300*/  FMUL.FTZ R5, R165, R177 ;  /* 0x000000b1a5057220 */ /* 0x000fe20000410000 */
[----:B------:R-:W-:Y:S01]  /*16310*/  F2FP.BF16.PACK_AB R177, R236, R218 ;  /* 0x000000daecb1723e */ /* 0x000fe200000010ff */
[--C-:B------:R-:W-:Y:S02]  /*16320*/  FFMA.FTZ R42, R42, c[0x0][0x2d0], -R169.reuse ;  /* 0x0000b4002a2a7a23 */ /* 0x100fe400000108a9 */
[--C-:B------:R-:W-:Y:S01]  /*16330*/  FFMA.FTZ R43, R43, c[0x0][0x2d0], -R169.reuse ;  /* 0x0000b4002b2b7a23 */ /* 0x100fe200000108a9 */
[----:B------:R4:W-:Y:S01]  /*16340*/  MUFU.EX2 R219, R14 ;  /* 0x0000000e00db7308 */ /* 0x0009e20000000800 */
[----:B------:R-:W0:Y:S01]  /*16350*/  LDGDEPBAR ;  /* 0x00000000000079af */ /* 0x000e220000000000 */
[--C-:B------:R-:W-:Y:S02]  /*16360*/  FFMA.FTZ R58, R58, c[0x0][0x2d0], -R169.reuse ;  /* 0x0000b4003a3a7a23 */ /* 0x100fe400000108a9 */
[----:B------:R-:W-:Y:S02]  /*16370*/  FFMA.FTZ R59, R59, c[0x0][0x2d0], -R169 ;  /* 0x0000b4003b3b7a23 */ /* 0x000fe400000108a9 */
[----:B-1----:R-:W-:Y:S01]  /*16380*/  FMUL.FTZ R8, R3, R172 ;  /* 0x000000ac03087220 */ /* 0x002fe20000410000 */
[----:B------:R-:W-:Y:S01]  /*16390*/  F2FP.BF16.PACK_AB R172, R243, R216 ;  /* 0x000000d8f3ac723e */ /* 0x000fe200000010ff */
[----:B------:R-:W-:Y:S02]  /*163a0*/  FMUL.FTZ R129, R165, R129 ;  /* 0x00000081a5817220 */ /* 0x000fe40000410000 */
[----:B------:R1:W-:Y:S01]  /*163b0*/  MUFU.EX2 R220, R15 ;  /* 0x0000000f00dc7308 */ /* 0x0003e20000000800 */
[----:B------:R-:W-:Y:S01]  /*163c0*/  FMUL.FTZ R130, R164, R130 ;  /* 0x00000082a4827220 */ /* 0x000fe20000410000 */
[-C--:B--2---:R-:W-:Y:S05]  /*163d0*/  HMMA.16816.F32.BF16 R4, R176, R204.reuse, R4 ;  /* 0x000000ccb004723c */ /* 0x084fea0000041804 */
[----:B------:R-:W-:Y:S03]  /*163e0*/  FMUL.FTZ R9, R3, R173 ;  /* 0x000000ad03097220 */ /* 0x000fe60000410000 */
[----:B------:R2:W-:Y:S01]  /*163f0*/  MUFU.EX2 R215, R10 ;  /* 0x0000000a00d77308 */ /* 0x0005e20000000800 */
[C---:B------:R-:W-:Y:S03]  /*16400*/  FMUL.FTZ R74, R0.reuse, R74 ;  /* 0x0000004a004a7220 */ /* 0x040fe60000410000 */
[C---:B----4-:R-:W-:Y:S02]  /*16410*/  FMUL.FTZ R14, R0.reuse, R182 ;  /* 0x000000b6000e7220 */ /* 0x050fe40000410000 */
[C---:B------:R-:W-:Y:S02]  /*16420*/  FMUL.FTZ R75, R0.reuse, R75 ;  /* 0x0000004b004b7220 */ /* 0x040fe40000410000 */
[C---:B------:R-:W-:Y:S02]  /*16430*/  FMUL.FTZ R78, R0.reuse, R78 ;  /* 0x0000004e004e7220 */ /* 0x040fe40000410000 */
[----:B------:R-:W4:Y:S01]  /*16440*/  MUFU.EX2 R217, R11 ;  /* 0x0000000b00d97308 */ /* 0x000f220000000800 */
[C---:B------:R-:W-:Y:S02]  /*16450*/  FMUL.FTZ R79, R0.reuse, R79 ;  /* 0x0000004f004f7220 */ /* 0x040fe40000410000 */
[C---:B------:R-:W-:Y:S02]  /*16460*/  FMUL.FTZ R90, R0.reuse, R90 ;  /* 0x0000005a005a7220 */ /* 0x040fe40000410000 */
[C---:B-1----:R-:W-:Y:S02]  /*16470*/  FMUL.FTZ R15, R0.reuse, R183 ;  /* 0x000000b7000f7220 */ /* 0x042fe40000410000 */
[----:B------:R-:W1:Y:S01]  /*16480*/  LDSM.16.MT88.4 R180, [R231+0x100] ;  /* 0x00010000e7b4783b */ /* 0x000e620000004200 */
[C---:B------:R-:W-:Y:S02]  /*16490*/  FMUL.FTZ R91, R0.reuse, R91 ;  /* 0x0000005b005b7220 */ /* 0x040fe40000410000 */
[C---:B------:R-:W-:Y:S01]  /*164a0*/  FMUL.FTZ R94, R0.reuse, R94 ;  /* 0x0000005e005e7220 */ /* 0x040fe20000410000 */
[----:B------:R1:W1:Y:S01]  /*164b0*/  MUFU.EX2 R170, R21 ;  /* 0x0000001500aa7308 */ /* 0x0002620000000800 */
[C---:B------:R-:W-:Y:S02]  /*164c0*/  FMUL.FTZ R95, R0.reuse, R95 ;  /* 0x0000005f005f7220 */ /* 0x040fe40000410000 */
[----:B--2---:R-:W-:Y:S01]  /*164d0*/  FMUL.FTZ R10, R0, R174 ;  /* 0x000000ae000a7220 */ /* 0x004fe20000410000 */
[----:B------:R-:W-:Y:S01]  /*164e0*/  F2FP.BF16.PACK_AB R174, R238, R244 ;  /* 0x000000f4eeae723e */ /* 0x000fe200000010ff */
[C---:B------:R-:W-:Y:S02]  /*164f0*/  FMUL.FTZ R106, R0.reuse, R106 ;  /* 0x0000006a006a7220 */ /* 0x040fe40000410000 */
[C---:B------:R-:W-:Y:S02]  /*16500*/  FMUL.FTZ R107, R0.reuse, R107 ;  /* 0x0000006b006b7220 */ /* 0x040fe40000410000 */
[C---:B------:R-:W-:Y:S02]  /*16510*/  FMUL.FTZ R110, R0.reuse, R110 ;  /* 0x0000006e006e7220 */ /* 0x040fe40000410000 */
[C---:B------:R-:W-:Y:S01]  /*16520*/  FMUL.FTZ R111, R0.reuse, R111 ;  /* 0x0000006f006f7220 */ /* 0x040fe20000410000 */
[----:B----4-:R-:W-:Y:S01]  /*16530*/  F2FP.BF16.PACK_AB R173, R217, R215 ;  /* 0x000000d7d9ad723e */ /* 0x010fe200000010ff */
[----:B------:R-:W-:Y:S01]  /*16540*/  FMUL.FTZ R11, R0, R175 ;  /* 0x000000af000b7220 */ /* 0x000fe20000410000 */
[----:B------:R-:W-:Y:S01]  /*16550*/  F2FP.BF16.PACK_AB R175, R220, R219 ;  /* 0x000000dbdcaf723e */ /* 0x000fe200000010ff */
[C---:B------:R-:W-:Y:S02]  /*16560*/  FMUL.FTZ R122, R0.reuse, R122 ;  /* 0x0000007a007a7220 */ /* 0x040fe40000410000 */
[C---:B------:R-:W-:Y:S02]  /*16570*/  FMUL.FTZ R123, R0.reuse, R123 ;  /* 0x0000007b007b7220 */ /* 0x040fe40000410000 */
[C---:B------:R-:W-:Y:S02]  /*16580*/  FMUL.FTZ R126, R0.reuse, R126 ;  /* 0x0000007e007e7220 */ /* 0x040fe40000410000 */
[C---:B------:R-:W-:Y:S01]  /*16590*/  HMMA.16816.F32.BF16 R8, R172.reuse, R204, R8 ;  /* 0x000000ccac08723c */ /* 0x040fe20000041808 */
[----:B------:R-:W-:Y:S03]  /*165a0*/  MUFU.EX2 R205, R43 ;  /* 0x0000002b00cd7308 */ /* 0x000fe60000000800 */
[----:B------:R-:W-:Y:S02]  /*165b0*/  FMUL.FTZ R127, R0, R127 ;  /* 0x0000007f007f7220 */ /* 0x000fe40000410000 */
[----:B------:R-:W-:Y:S02]  /*165c0*/  FMUL.FTZ R131, R164, R131 ;  /* 0x00000083a4837220 */ /* 0x000fe40000410000 */
[-C--:B------:R-:W-:Y:S04]  /*165d0*/  HMMA.16816.F32.BF16 R12, R172, R206.reuse, R12 ;  /* 0x000000ceac0c723c */ /* 0x080fe8000004180c */
[--C-:B------:R-:W-:Y:S02]  /*165e0*/  FFMA.FTZ R20, R20, c[0x0][0x2d0], -R213.reuse ;  /* 0x0000b40014147a23 */ /* 0x100fe400000108d5 */
[--C-:B------:R-:W-:Y:S02]  /*165f0*/  FFMA.FTZ R22, R22, c[0x0][0x2d0], -R214.reuse ;  /* 0x0000b40016167a23 */ /* 0x100fe400000108d6 */
[C---:B------:R-:W-:Y:S01]  /*16600*/  HMMA.16816.F32.BF16 R16, R176.reuse, R206, R16 ;  /* 0x000000ceb010723c */ /* 0x040fe20000041810 */
[----:B------:R-:W-:Y:S03]  /*16610*/  MUFU.EX2 R206, R42 ;  /* 0x0000002a00ce7308 */ /* 0x000fe60000000800 */
[C---:B------:R-:W-:Y:S02]  /*16620*/  FMUL.FTZ R132, R165.reuse, R132 ;  /* 0x00000084a5847220 */ /* 0x040fe40000410000 */
[----:B------:R-:W-:Y:S02]  /*16630*/  FMUL.FTZ R133, R165, R133 ;  /* 0x00000085a5857220 */ /* 0x000fe40000410000 */
[-C--:B---3--:R-:W-:Y:S03]  /*16640*/  HMMA.16816.F32.BF16 R68, R176, R208.reuse, R68 ;  /* 0x000000d0b044723c */ /* 0x088fe60000041844 */
[----:B------:R-:W2:Y:S01]  /*16650*/  MUFU.EX2 R224, R22 ;  /* 0x0000001600e07308 */ /* 0x000ea20000000800 */
[C---:B------:R-:W-:Y:S02]  /*16660*/  FMUL.FTZ R134, R164.reuse, R134 ;  /* 0x00000086a4867220 */ /* 0x040fe40000410000 */
[----:B------:R-:W-:Y:S02]  /*16670*/  FMUL.FTZ R135, R164, R135 ;  /* 0x00000087a4877220 */ /* 0x000fe40000410000 */
[C---:B------:R-:W-:Y:S04]  /*16680*/  HMMA.16816.F32.BF16 R72, R172.reuse, R208, R72 ;  /* 0x000000d0ac48723c */ /* 0x040fe80000041848 */
[C---:B------:R-:W-:Y:S01]  /*16690*/  FMUL.FTZ R136, R3.reuse, R136 ;  /* 0x0000008803887220 */ /* 0x040fe20000410000 */
[----:B------:R3:W-:Y:S01]  /*166a0*/  MUFU.EX2 R222, R20 ;  /* 0x0000001400de7308 */ /* 0x0007e20000000800 */
[----:B------:R-:W-:Y:S02]  /*166b0*/  FMUL.FTZ R137, R3, R137 ;  /* 0x0000008903897220 */ /* 0x000fe40000410000 */
[-C--:B------:R-:W-:Y:S04]  /*166c0*/  HMMA.16816.F32.BF16 R76, R172, R210.reuse, R76 ;  /* 0x000000d2ac4c723c */ /* 0x080fe8000004184c */
[C---:B------:R-:W-:Y:S02]  /*166d0*/  FMUL.FTZ R138, R0.reuse, R138 ;  /* 0x0000008a008a7220 */ /* 0x040fe40000410000 */
[----:B------:R-:W-:Y:S02]  /*166e0*/  FMUL.FTZ R139, R0, R139 ;  /* 0x0000008b008b7220 */ /* 0x000fe40000410000 */
[C---:B------:R-:W-:Y:S04]  /*166f0*/  HMMA.16816.F32.BF16 R80, R176.reuse, R210, R80 ;  /* 0x000000d2b050723c */ /* 0x040fe80000041850 */
[--C-:B------:R-:W-:Y:S02]  /*16700*/  FFMA.FTZ R34, R34, c[0x0][0x2d0], -R214.reuse ;  /* 0x0000b40022227a23 */ /* 0x100fe400000108d6 */
[----:B------:R-:W-:Y:S02]  /*16710*/  FFMA.FTZ R33, R33, c[0x0][0x2d0], -R213 ;  /* 0x0000b40021217a23 */ /* 0x000fe400000108d5 */
[-C--:B-1----:R-:W-:Y:S02]  /*16720*/  HMMA.16816.F32.BF16 R84, R176, R180.reuse, R84 ;  /* 0x000000b4b054723c */ /* 0x082fe40000041854 */
[----:B------:R-:W-:Y:S02]  /*16730*/  MUFU.EX2 R223, R33 ;  /* 0x0000002100df7308 */ /* 0x000fe40000000800 */
[--C-:B------:R-:W-:Y:S02]  /*16740*/  FFMA.FTZ R32, R23, c[0x0][0x2d0], -R214.reuse ;  /* 0x0000b40017207a23 */ /* 0x100fe400000108d6 */
[C---:B------:R-:W-:Y:S02]  /*16750*/  FMUL.FTZ R21, R3.reuse, R189 ;  /* 0x000000bd03157220 */ /* 0x040fe40000410000 */
[C---:B------:R-:W-:Y:S04]  /*16760*/  HMMA.16816.F32.BF16 R88, R172.reuse, R180, R88 ;  /* 0x000000b4ac58723c */ /* 0x040fe80000041858 */
[----:B---3--:R-:W-:Y:S01]  /*16770*/  FMUL.FTZ R20, R3, R188 ;  /* 0x000000bc03147220 */ /* 0x008fe20000410000 */
[----:B------:R-:W-:Y:S01]  /*16780*/  MOV R188, R225 ;  /* 0x000000e100bc7202 */ /* 0x000fe20000000f00 */
[C---:B------:R-:W-:Y:S01]  /*16790*/  FMUL.FTZ R22, R0.reuse, R190 ;  /* 0x000000be00167220 */ /* 0x040fe20000410000 */
[----:B------:R1:W-:Y:S01]  /*167a0*/  MUFU.EX2 R225, R40 ;  /* 0x0000002800e17308 */ /* 0x0003e20000000800 */
[-C--:B------:R-:W-:Y:S04]  /*167b0*/  HMMA.16816.F32.BF16 R92, R172, R182.reuse, R92 ;  /* 0x000000b6ac5c723c */ /* 0x080fe8000004185c */
[----:B------:R-:W-:Y:S01]  /*167c0*/  FMUL.FTZ R23, R0, R191 ;  /* 0x000000bf00177220 */ /* 0x000fe20000410000 */
[----:B------:R-:W-:Y:S01]  /*167d0*/  MOV R190, R170 ;  /* 0x000000aa00be7202 */ /* 0x000fe20000000f00 */
[C---:B------:R-:W-:Y:S02]  /*167e0*/  FMUL.FTZ R140, R165.reuse, R140 ;  /* 0x0000008ca58c7220 */ /* 0x040fe40000410000 */
[C---:B------:R-:W-:Y:S01]  /*167f0*/  HMMA.16816.F32.BF16 R96, R176.reuse, R182, R96 ;  /* 0x000000b6b060723c */ /* 0x040fe20000041860 */
[----:B------:R-:W3:Y:S01]  /*16800*/  LDSM.16.MT88.4 R180, [R228+0x2100] ;  /* 0x00210000e4b4783b */ /* 0x000ee20000004200 */
[----:B------:R4:W-:Y:S02]  /*16810*/  MUFU.EX2 R189, R32 ;  /* 0x0000002000bd7308 */ /* 0x0009e40000000800 */
[----:B------:R-:W-:Y:S02]  /*16820*/  FMUL.FTZ R141, R165, R141 ;  /* 0x0000008da58d7220 */ /* 0x000fe40000410000 */
[C---:B------:R-:W-:Y:S02]  /*16830*/  FMUL.FTZ R142, R164.reuse, R142 ;  /* 0x0000008ea48e7220 */ /* 0x040fe40000410000 */
[-C--:B------:R-:W-:Y:S04]  /*16840*/  HMMA.16816.F32.BF16 R100, R176, R184.reuse, R100 ;  /* 0x000000b8b064723c */ /* 0x080fe80000041864 */
[C---:B------:R-:W-:Y:S02]  /*16850*/  FMUL.FTZ R143, R164.reuse, R143 ;  /* 0x0000008fa48f7220 */ /* 0x040fe40000410000 */
[----:B------:R-:W-:Y:S01]  /*16860*/  FFMA.FTZ R170, R35, c[0x0][0x2d0], -R214 ;  /* 0x0000b40023aa7a23 */ /* 0x000fe200000108d6 */
[----:B-1----:R-:W-:Y:S01]  /*16870*/  LDSM.16.MT88.4 R40, [R228+0x1100] ;  /* 0x00110000e428783b */ /* 0x002fe20000004200 */
[C---:B------:R-:W-:Y:S04]  /*16880*/  HMMA.16816.F32.BF16 R104, R172.reuse, R184, R104 ;  /* 0x000000b8ac68723c */ /* 0x040fe80000041868 */
[C---:B------:R-:W-:Y:S01]  /*16890*/  FMUL.FTZ R33, R165.reuse, R193 ;  /* 0x000000c1a5217220 */ /* 0x040fe20000410000 */
[----:B--2---:R-:W-:Y:S01]  /*168a0*/  MOV R193, R224 ;  /* 0x000000e000c17202 */ /* 0x004fe20000000f00 */
[----:B------:R-:W-:Y:S01]  /*168b0*/  FMUL.FTZ R35, R164, R195 ;  /* 0x000000c3a4237220 */ /* 0x000fe20000410000 */
[----:B------:R-:W2:Y:S01]  /*168c0*/  LDL.LU R224, [R1+0xc] ;  /* 0x00000c0001e07983 */ /* 0x000ea20000300800 */
[-C--:B------:R-:W-:Y:S01]  /*168d0*/  HMMA.16816.F32.BF16 R108, R172, R186.reuse, R108 ;  /* 0x000000baac6c723c */ /* 0x080fe2000004186c */
[----:B------:R-:W-:Y:S03]  /*168e0*/  MUFU.EX2 R170, R170 ;  /* 0x000000aa00aa7308 */ /* 0x000fe60000000800 */
[----:B----4-:R-:W-:Y:S02]  /*168f0*/  FMUL.FTZ R32, R165, R192 ;  /* 0x000000c0a5207220 */ /* 0x010fe40000410000 */
[C---:B------:R-:W-:Y:S02]  /*16900*/  FMUL.FTZ R144, R3.reuse, R144 ;  /* 0x0000009003907220 */ /* 0x040fe40000410000 */
[C---:B------:R-:W-:Y:S01]  /*16910*/  HMMA.16816.F32.BF16 R112, R176.reuse, R186, R112 ;  /* 0x000000bab070723c */ /* 0x040fe20000041870 */
[----:B------:R-:W1:Y:S03]  /*16920*/  LDSM.16.MT88.4 R184, [R229+0x2100] ;  /* 0x00210000e5b8783b */ /* 0x000e660000004200 */
[C---:B------:R-:W-:Y:S02]  /*16930*/  FMUL.FTZ R145, R3.reuse, R145 ;  /* 0x0000009103917220 */ /* 0x040fe40000410000 */
[C---:B------:R-:W-:Y:S02]  /*16940*/  FMUL.FTZ R146, R0.reuse, R146 ;  /* 0x0000009200927220 */ /* 0x040fe40000410000 */
[C---:B------:R-:W-:Y:S01]  /*16950*/  FMUL.FTZ R147, R0.reuse, R147 ;  /* 0x0000009300937220 */ /* 0x040fe20000410000 */
[-C--:B---3--:R-:W-:Y:S03]  /*16960*/  HMMA.16816.F32.BF16 R116, R176, R180.reuse, R116 ;  /* 0x000000b4b074723c */ /* 0x088fe60000041874 */
[C---:B------:R-:W-:Y:S02]  /*16970*/  FMUL.FTZ R148, R3.reuse, R148 ;  /* 0x0000009403947220 */ /* 0x040fe40000410000 */
[----:B------:R-:W-:Y:S02]  /*16980*/  FMUL.FTZ R149, R3, R149 ;  /* 0x0000009503957220 */ /* 0x000fe40000410000 */
[C---:B------:R-:W-:Y:S01]  /*16990*/  FMUL.FTZ R150, R0.reuse, R150 ;  /* 0x0000009600967220 */ /* 0x040fe20000410000 */
[C---:B------:R-:W-:Y:S04]  /*169a0*/  HMMA.16816.F32.BF16 R120, R172.reuse, R180, R120 ;  /* 0x000000b4ac78723c */ /* 0x040fe80000041878 */
[----:B------:R-:W-:Y:S02]  /*169b0*/  FMUL.FTZ R151, R0, R151 ;  /* 0x0000009700977220 */ /* 0x000fe40000410000 */
[C---:B------:R-:W-:Y:S02]  /*169c0*/  FMUL.FTZ R152, R165.reuse, R152 ;  /* 0x00000098a5987220 */ /* 0x040fe40000410000 */
[-C--:B------:R-:W-:Y:S04]  /*169d0*/  HMMA.16816.F32.BF16 R124, R172, R182.reuse, R124 ;  /* 0x000000b6ac7c723c */ /* 0x080fe8000004187c */
[C---:B------:R-:W-:Y:S02]  /*169e0*/  FMUL.FTZ R153, R165.reuse, R153 ;  /* 0x00000099a5997220 */ /* 0x040fe40000410000 */
[C---:B------:R-:W-:Y:S02]  /*169f0*/  FMUL.FTZ R154, R164.reuse, R154 ;  /* 0x0000009aa49a7220 */ /* 0x040fe40000410000 */
[C---:B------:R-:W-:Y:S01]  /*16a00*/  HMMA.16816.F32.BF16 R128, R176.reuse, R182, R128 ;  /* 0x000000b6b080723c */ /* 0x040fe20000041880 */
[----:B------:R-:W3:Y:S03]  /*16a10*/  LDSM.16.MT88.4 R180, [R231+0x2100] ;  /* 0x00210000e7b4783b */ /* 0x000ee60000004200 */
[C---:B------:R-:W-:Y:S02]  /*16a20*/  FMUL.FTZ R155, R164.reuse, R155 ;  /* 0x0000009ba49b7220 */ /* 0x040fe40000410000 */
[C---:B------:R-:W-:Y:S02]  /*16a30*/  FMUL.FTZ R156, R165.reuse, R156 ;  /* 0x0000009ca59c7220 */ /* 0x040fe40000410000 */
[-C--:B-1----:R-:W-:Y:S04]  /*16a40*/  HMMA.16816.F32.BF16 R132, R176, R184.reuse, R132 ;  /* 0x000000b8b084723c */ /* 0x082fe80000041884 */
[----:B------:R-:W-:Y:S02]  /*16a50*/  FMUL.FTZ R157, R165, R157 ;  /* 0x0000009da59d7220 */ /* 0x000fe40000410000 */
[C---:B------:R-:W-:Y:S02]  /*16a60*/  FMUL.FTZ R158, R164.reuse, R158 ;  /* 0x0000009ea49e7220 */ /* 0x040fe40000410000 */
[C---:B------:R-:W-:Y:S01]  /*16a70*/  HMMA.16816.F32.BF16 R136, R172.reuse, R184, R136 ;  /* 0x000000b8ac88723c */ /* 0x040fe20000041888 */
[----:B------:R1:W4:Y:S03]  /*16a80*/  MUFU.EX2 R184, R34 ;  /* 0x0000002200b87308 */ /* 0x0003260000000800 */
[----:B------:R-:W-:Y:S02]  /*16a90*/  FMUL.FTZ R159, R164, R159 ;  /* 0x0000009fa49f7220 */ /* 0x000fe40000410000 */
[C---:B------:R-:W-:Y:S02]  /*16aa0*/  FMUL.FTZ R160, R3.reuse, R160 ;  /* 0x000000a003a07220 */ /* 0x040fe40000410000 */
[-C--:B------:R-:W-:Y:S04]  /*16ab0*/  HMMA.16816.F32.BF16 R20, R172, R186.reuse, R20 ;  /* 0x000000baac14723c */ /* 0x080fe80000041814 */
[----:B------:R-:W-:Y:S02]  /*16ac0*/  FMUL.FTZ R161, R3, R161 ;  /* 0x000000a103a17220 */ /* 0x000fe40000410000 */
[----:B------:R-:W-:Y:S02]  /*16ad0*/  FMUL.FTZ R162, R0, R162 ;  /* 0x000000a200a27220 */ /* 0x000fe40000410000 */
[C---:B------:R-:W-:Y:S04]  /*16ae0*/  HMMA.16816.F32.BF16 R140, R176.reuse, R186, R140 ;  /* 0x000000bab08c723c */ /* 0x040fe8000004188c */
[--C-:B------:R-:W-:Y:S02]  /*16af0*/  FFMA.FTZ R24, R24, c[0x0][0x2d0], -R212.reuse ;  /* 0x0000b40018187a23 */ /* 0x100fe400000108d4 */
[--C-:B------:R-:W-:Y:S02]  /*16b00*/  FFMA.FTZ R25, R25, c[0x0][0x2d0], -R212.reuse ;  /* 0x0000b40019197a23 */ /* 0x100fe400000108d4 */
[--C-:B------:R-:W-:Y:S01]  /*16b10*/  FFMA.FTZ R26, R26, c[0x0][0x2d0], -R169.reuse ;  /* 0x0000b4001a1a7a23 */ /* 0x100fe200000108a9 */
[----:B------:R3:W-:Y:S03]  /*16b20*/  MUFU.EX2 R192, R24 ;  /* 0x0000001800c07308 */ /* 0x0007e60000000800 */
[----:B-1----:R-:W-:Y:S01]  /*16b30*/  FMUL.FTZ R34, R164, R194 ;  /* 0x000000c2a4227220 */ /* 0x002fe20000410000 */
[----:B----4-:R-:W-:Y:S01]  /*16b40*/  MOV R194, R184 ;  /* 0x000000b800c27202 */ /* 0x010fe20000000f00 */
[----:B------:R-:W-:Y:S01]  /*16b50*/  FMUL.FTZ R163, R0, R163 ;  /* 0x000000a300a37220 */ /* 0x000fe20000410000 */
[----:B------:R-:W1:Y:S01]  /*16b60*/  LDSM.16.MT88.4 R184, [R230+0x2100] ;  /* 0x00210000e6b8783b */ /* 0x000e620000004200 */
[--C-:B------:R-:W-:Y:S02]  /*16b70*/  FFMA.FTZ R44, R44, c[0x0][0x2d0], -R212.reuse ;  /* 0x0000b4002c2c7a23 */ /* 0x100fe400000108d4 */
[--C-:B------:R-:W-:Y:S01]  /*16b80*/  FFMA.FTZ R45, R45, c[0x0][0x2d0], -R212.reuse ;  /* 0x0000b4002d2d7a23 */ /* 0x100fe200000108d4 */
[-C--:B---3--:R-:W-:Y:S01]  /*16b90*/  HMMA.16816.F32.BF16 R32, R176, R180.reuse, R32 ;  /* 0x000000b4b020723c */ /* 0x088fe20000041820 */
[----:B------:R3:W-:Y:S02]  /*16ba0*/  MUFU.EX2 R227, R44 ;  /* 0x0000002c00e37308 */ /* 0x0007e40000000800 */
[--C-:B------:R-:W-:Y:S02]  /*16bb0*/  FFMA.FTZ R46, R46, c[0x0][0x2d0], -R169.reuse ;  /* 0x0000b4002e2e7a23 */ /* 0x100fe400000108a9 */
[--C-:B------:R-:W-:Y:S02]  /*16bc0*/  FFMA.FTZ R47, R47, c[0x0][0x2d0], -R169.reuse ;  /* 0x0000b4002f2f7a23 */ /* 0x100fe400000108a9 */
[--C-:B------:R-:W-:Y:S01]  /*16bd0*/  FFMA.FTZ R60, R60, c[0x0][0x2d0], -R212.reuse ;  /* 0x0000b4003c3c7a23 */ /* 0x100fe200000108d4 */
[C---:B------:R-:W-:Y:S03]  /*16be0*/  HMMA.16816.F32.BF16 R144, R172.reuse, R180, R144 ;  /* 0x000000b4ac90723c */ /* 0x040fe60000041890 */
[----:B------:R4:W-:Y:S01]  /*16bf0*/  MUFU.EX2 R249, R45 ;  /* 0x0000002d00f97308 */ /* 0x0009e20000000800 */
[--C-:B------:R-:W-:Y:S02]  /*16c00*/  FFMA.FTZ R27, R27, c[0x0][0x2d0], -R169.reuse ;  /* 0x0000b4001b1b7a23 */ /* 0x100fe400000108a9 */
[----:B------:R-:W-:Y:S01]  /*16c10*/  FMUL.FTZ R24, R3, R196 ;  /* 0x000000c403187220 */ /* 0x000fe20000410000 */
[----:B------:R-:W-:Y:S01]  /*16c20*/  MOV R196, R170 ;  /* 0x000000aa00c47202 */ /* 0x000fe20000000f00 */
[-C--:B------:R-:W-:Y:S04]  /*16c30*/  HMMA.16816.F32.BF16 R148, R172, R182.reuse, R148 ;  /* 0x000000b6ac94723c */ /* 0x080fe80000041894 */
[--C-:B------:R-:W-:Y:S01]  /*16c40*/  FFMA.FTZ R28, R28, c[0x0][0x2d0], -R212.reuse ;  /* 0x0000b4001c1c7a23 */ /* 0x100fe200000108d4 */
[----:B------:R4:W-:Y:S01]  /*16c50*/  MUFU.EX2 R191, R25 ;  /* 0x0000001900bf7308 */ /* 0x0009e20000000800 */
[----:B------:R-:W-:Y:S02]  /*16c60*/  FFMA.FTZ R29, R29, c[0x0][0x2d0], -R212 ;  /* 0x0000b4001d1d7a23 */ /* 0x000fe400000108d4 */
[C---:B------:R-:W-:Y:S01]  /*16c70*/  HMMA.16816.F32.BF16 R152, R176.reuse, R182, R152 ;  /* 0x000000b6b098723c */ /* 0x040fe20000041898 */
[----:B------:R-:W4:Y:S03]  /*16c80*/  LDSM.16.MT88.4 R180, [R228+0x900] ;  /* 0x00090000e4b4783b */ /* 0x000f260000004200 */
[--C-:B------:R-:W-:Y:S01]  /*16c90*/  FFMA.FTZ R30, R30, c[0x0][0x2d0], -R169.reuse ;  /* 0x0000b4001e1e7a23 */ /* 0x100fe200000108a9 */
[----:B---3--:R-:W-:Y:S01]  /*16ca0*/  F2FP.BF16.PACK_AB R44, R226, R225 ;  /* 0x000000e1e22c723e */ /* 0x008fe200000010ff */
[--C-:B------:R-:W-:Y:S01]  /*16cb0*/  FFMA.FTZ R31, R31, c[0x0][0x2d0], -R169.reuse ;  /* 0x0000b4001f1f7a23 */ /* 0x100fe200000108a9 */
[----:B------:R3:W-:Y:S01]  /*16cc0*/  MUFU.EX2 R210, R26 ;  /* 0x0000001a00d27308 */ /* 0x0007e20000000800 */
[--C-:B------:R-:W-:Y:S01]  /*16cd0*/  FFMA.FTZ R62, R62, c[0x0][0x2d0], -R169.reuse ;  /* 0x0000b4003e3e7a23 */ /* 0x100fe200000108a9 */
[-C--:B-1----:R-:W-:Y:S03]  /*16ce0*/  HMMA.16816.F32.BF16 R156, R176, R184.reuse, R156 ;  /* 0x000000b8b09c723c */ /* 0x082fe6000004189c */
[----:B----4-:R-:W-:Y:S01]  /*16cf0*/  F2FP.BF16.PACK_AB R45, R205, R206 ;  /* 0x000000cecd2d723e */ /* 0x010fe200000010ff */
[----:B------:R-:W-:Y:S04]  /*16d00*/  FFMA.FTZ R169, R63, c[0x0][0x2d0], -R169 ;  /* 0x0000b4003fa97a23 */ /* 0x000fe800000108a9 */
[----:B------:R1:W-:Y:S01]  /*16d10*/  MUFU.EX2 R208, R27 ;  /* 0x0000001b00d07308 */ /* 0x0003e20000000800 */
[C---:B------:R-:W-:Y:S04]  /*16d20*/  HMMA.16816.F32.BF16 R160, R172.reuse, R184, R160 ;  /* 0x000000b8aca0723c */ /* 0x040fe800000418a0 */
[----:B------:R-:W-:Y:S05]  /*16d30*/  FMUL.FTZ R25, R3, R197 ;  /* 0x000000c503197220 */ /* 0x000fea0000410000 */
[----:B------:R4:W-:Y:S03]  /*16d40*/  MUFU.EX2 R195, R28 ;  /* 0x0000001c00c37308 */ /* 0x0009e60000000800 */
[C---:B---3--:R-:W-:Y:S07]  /*16d50*/  FMUL.FTZ R26, R0.reuse, R198 ;  /* 0x000000c6001a7220 */ /* 0x048fee0000410000 */
[----:B------:R3:W3:Y:S01]  /*16d60*/  MUFU.EX2 R204, R29 ;  /* 0x0000001d00cc7308 */ /* 0x0006e20000000800 */
[----:B-1----:R-:W-:Y:S01]  /*16d70*/  FMUL.FTZ R27, R0, R199 ;  /* 0x000000c7001b7220 */ /* 0x002fe20000410000 */
[----:B------:R-:W-:Y:S02]  /*16d80*/  MOV R199, R223 ;  /* 0x000000df00c77202 */ /* 0x000fe40000000f00 */
[----:B------:R-:W2:Y:S06]  /*16d90*/  LDL.LU R223, [R1+0x8] ;  /* 0x0000080001df7983 */ /* 0x000eac0000300800 */
[----:B------:R1:W-:Y:S01]  /*16da0*/  MUFU.EX2 R207, R30 ;  /* 0x0000001e00cf7308 */ /* 0x0003e20000000800 */
[-C--:B------:R-:W-:Y:S01]  /*16db0*/  HMMA.16816.F32.BF16 R24, R172, R186.reuse, R24 ;  /* 0x000000baac18723c */ /* 0x080fe20000041818 */
[----:B------:R-:W2:Y:S02]  /*16dc0*/  LDL.LU R211, [R1+0x4] ;  /* 0x0000040001d37983 */ /* 0x000ea40000300800 */
[----:B----4-:R-:W-:Y:S04]  /*16dd0*/  FMUL.FTZ R28, R165, R200 ;  /* 0x000000c8a51c7220 */ /* 0x010fe80000410000 */
[----:B------:R-:W-:Y:S02]  /*16de0*/  F2FP.BF16.PACK_AB R172, R190, R222 ;  /* 0x000000debeac723e */ /* 0x000fe400000010ff */
[----:B------:R4:W4:Y:S03]  /*16df0*/  MUFU.EX2 R209, R31 ;  /* 0x0000001f00d17308 */ /* 0x0009260000000800 */
[----:B------:R-:W-:Y:S01]  /*16e00*/  F2FP.BF16.PACK_AB R174, R199, R188 ;  /* 0x000000bcc7ae723e */ /* 0x000fe200000010ff */
[----:B---3--:R-:W-:Y:S01]  /*16e10*/  FMUL.FTZ R29, R165, R201 ;  /* 0x000000c9a51d7220 */ /* 0x008fe20000410000 */
[----:B------:R-:W-:Y:S02]  /*16e20*/  F2FP.BF16.PACK_AB R173, R189, R193 ;  /* 0x000000c1bdad723e */ /* 0x000fe400000010ff */
[----:B------:R-:W-:Y:S02]  /*16e30*/  F2FP.BF16.PACK_AB R175, R196, R194 ;  /* 0x000000c2c4af723e */ /* 0x000fe400000010ff */
[----:B------:R-:W-:Y:S01]  /*16e40*/  MOV R197, R204 ;  /* 0x000000cc00c57202 */ /* 0x000fe20000000f00 */
[----:B------:R-:W-:Y:S01]  /*16e50*/  MUFU.EX2 R198, R36 ;  /* 0x0000002400c67308 */ /* 0x000fe20000000800 */
[C---:B-1----:R-:W-:Y:S09]  /*16e60*/  FMUL.FTZ R30, R164.reuse, R202 ;  /* 0x000000caa41e7220 */ /* 0x042ff20000410000 */
[----:B------:R-:W-:Y:S01]  /*16e70*/  MUFU.EX2 R201, R37 ;  /* 0x0000002500c97308 */ /* 0x000fe20000000800 */
[----:B----4-:R-:W-:Y:S09]  /*16e80*/  FMUL.FTZ R31, R164, R203 ;  /* 0x000000cba41f7220 */ /* 0x010ff20000410000 */
[----:B------:R1:W-:Y:S01]  /*16e90*/  MUFU.EX2 R200, R38 ;  /* 0x0000002600c87308 */ /* 0x0003e20000000800 */
[----:B------:R-:W-:Y:S01]  /*16ea0*/  HMMA.16816.F32.BF16 R28, R176, R186, R28 ;  /* 0x000000bab01c723c */ /* 0x000fe2000004181c */
[----:B------:R-:W3:Y:S06]  /*16eb0*/  LDSM.16.MT88.4 R184, [R229+0x900] ;  /* 0x00090000e5b8783b */ /* 0x000eec0000004200 */
[----:B------:R-:W-:Y:S01]  /*16ec0*/  F2FP.BF16.PACK_AB R176, R191, R192 ;  /* 0x000000c0bfb0723e */ /* 0x000fe200000010ff */
[-C--:B------:R-:W-:Y:S01]  /*16ed0*/  HMMA.16816.F32.BF16 R4, R172, R180.reuse, R4 ;  /* 0x000000b4ac04723c */ /* 0x080fe20000041804 */
[----:B------:R-:W-:Y:S04]  /*16ee0*/  MUFU.EX2 R202, R48 ;  /* 0x0000003000ca7308 */ /* 0x000fe80000000800 */
[----:B------:R-:W-:Y:S02]  /*16ef0*/  F2FP.BF16.PACK_AB R178, R197, R195 ;  /* 0x000000c3c5b2723e */ /* 0x000fe400000010ff */
[----:B------:R-:W-:Y:S02]  /*16f00*/  F2FP.BF16.PACK_AB R177, R208, R210 ;  /* 0x000000d2d0b1723e */ /* 0x000fe400000010ff */
[----:B------:R-:W-:Y:S02]  /*16f10*/  F2FP.BF16.PACK_AB R179, R209, R207 ;  /* 0x000000cfd1b3723e */ /* 0x000fe400000010ff */
[----:B------:R4:W-:Y:S01]  /*16f20*/  MUFU.EX2 R203, R49 ;  /* 0x0000003100cb7308 */ /* 0x0009e20000000800 */
[----:B-1----:R-:W-:Y:S04]  /*16f30*/  LDSM.16.MT88.4 R36, [R230+0x2900] ;  /* 0x00290000e624783b */ /* 0x002fe80000004200 */
[C---:B------:R-:W-:Y:S05]  /*16f40*/  HMMA.16816.F32.BF16 R8, R176.reuse, R180, R8 ;  /* 0x000000b4b008723c */ /* 0x040fea0000041808 */
[----:B------:R1:W-:Y:S03]  /*16f50*/  MUFU.EX2 R204, R46 ;  /* 0x0000002e00cc7308 */ /* 0x0003e60000000800 */
[-C--:B------:R-:W-:Y:S07]  /*16f60*/  HMMA.16816.F32.BF16 R12, R176, R182.reuse, R12 ;  /* 0x000000b6b00c723c */ /* 0x080fee000004180c */
[----:B------:R-:W1:Y:S01]  /*16f70*/  MUFU.EX2 R170, R47 ;  /* 0x0000002f00aa7308 */ /* 0x000e620000000800 */
[C---:B------:R-:W-:Y:S01]  /*16f80*/  HMMA.16816.F32.BF16 R16, R172.reuse, R182, R16 ;  /* 0x000000b6ac10723c */ /* 0x040fe20000041810 */
[----:B------:R-:W1:Y:S07]  /*16f90*/  LDSM.16.MT88.4 R180, [R231+0x900] ;  /* 0x00090000e7b4783b */ /* 0x000e6e0000004200 */
[-C--:B---3--:R-:W-:Y:S01]  /*16fa0*/  HMMA.16816.F32.BF16 R68, R172, R184.reuse, R68 ;  /* 0x000000b8ac44723c */ /* 0x088fe20000041844 */
[----:B----4-:R-:W-:Y:S01]  /*16fb0*/  LDSM.16.MT88.4 R48, [R229+0x1100] ;  /* 0x00110000e530783b */ /* 0x010fe20000004200 */
[----:B------:R-:W-:Y:S02]  /*16fc0*/  MUFU.EX2 R169, R169 ;  /* 0x000000a900a97308 */ /* 0x000fe40000000800 */
[----:B-1----:R-:W-:Y:S04]  /*16fd0*/  F2FP.BF16.PACK_AB R46, R249, R227 ;  /* 0x000000e3f92e723e */ /* 0x002fe800000010ff */
[C---:B------:R-:W-:Y:S04]  /*16fe0*/  HMMA.16816.F32.BF16 R72, R176.reuse, R184, R72 ;  /* 0x000000b8b048723c */ /* 0x040fe80000041848 */
[----:B------:R-:W-:Y:S01]  /*16ff0*/  MUFU.EX2 R62, R62 ;  /* 0x0000003e003e7308 */ /* 0x000fe20000000800 */
[----:B------:R-:W-:Y:S03]  /*17000*/  F2FP.BF16.PACK_AB R47, R170, R204 ;  /* 0x000000ccaa2f723e */ /* 0x000fe600000010ff */
[-C--:B------:R-:W-:Y:S08]  /*17010*/  HMMA.16816.F32.BF16 R76, R176, R186.reuse, R76 ;  /* 0x000000bab04c723c */ /* 0x080ff0000004184c */
[C---:B------:R-:W-:Y:S01]  /*17020*/  HMMA.16816.F32.BF16 R80, R172.reuse, R186, R80 ;  /* 0x000000baac50723c */ /* 0x040fe20000041850 */
[----:B------:R-:W1:Y:S07]  /*17030*/  LDSM.16.MT88.4 R184, [R230+0x900] ;  /* 0x00090000e6b8783b */ /* 0x000e6e0000004200 */
[-C--:B------:R-:W-:Y:S08]  /*17040*/  HMMA.16816.F32.BF16 R84, R172, R180.reuse, R84 ;  /* 0x000000b4ac54723c */ /* 0x080ff00000041854 */
[C---:B------:R-:W-:Y:S08]  /*17050*/  HMMA.16816.F32.BF16 R88, R176.reuse, R180, R88 ;  /* 0x000000b4b058723c */ /* 0x040ff00000041858 */
[-C--:B------:R-:W-:Y:S08]  /*17060*/  HMMA.16816.F32.BF16 R92, R176, R182.reuse, R92 ;  /* 0x000000b6b05c723c */ /* 0x080ff0000004185c */
[C---:B------:R-:W-:Y:S01]  /*17070*/  HMMA.16816.F32.BF16 R96, R172.reuse, R182, R96 ;  /* 0x000000b6ac60723c */ /* 0x040fe20000041860 */
[----:B------:R-:W3:Y:S07]  /*17080*/  LDSM.16.MT88.4 R180, [R228+0x2900] ;  /* 0x00290000e4b4783b */ /* 0x000eee0000004200 */
[-C--:B-1----:R-:W-:Y:S08]  /*17090*/  HMMA.16816.F32.BF16 R100, R172, R184.reuse, R100 ;  /* 0x000000b8ac64723c */ /* 0x082ff00000041864 */
[C---:B------:R-:W-:Y:S08]  /*170a0*/  HMMA.16816.F32.BF16 R104, R176.reuse, R184, R104 ;  /* 0x000000b8b068723c */ /* 0x040ff00000041868 */
[-C--:B------:R-:W-:Y:S08]  /*170b0*/  HMMA.16816.F32.BF16 R108, R176, R186.reuse, R108 ;  /* 0x000000bab06c723c */ /* 0x080ff0000004186c */
[C---:B------:R-:W-:Y:S01]  /*170c0*/  HMMA.16816.F32.BF16 R112, R172.reuse, R186, R112 ;  /* 0x000000baac70723c */ /* 0x040fe20000041870 */
[----:B------:R-:W1:Y:S07]  /*170d0*/  LDSM.16.MT88.4 R184, [R229+0x2900] ;  /* 0x00290000e5b8783b */ /* 0x000e6e0000004200 */
[-C--:B---3--:R-:W-:Y:S08]  /*170e0*/  HMMA.16816.F32.BF16 R116, R172, R180.reuse, R116 ;  /* 0x000000b4ac74723c */ /* 0x088ff00000041874 */
[C---:B------:R-:W-:Y:S08]  /*170f0*/  HMMA.16816.F32.BF16 R120, R176.reuse, R180, R120 ;  /* 0x000000b4b078723c */ /* 0x040ff00000041878 */
[-C--:B------:R-:W-:Y:S08]  /*17100*/  HMMA.16816.F32.BF16 R124, R176, R182.reuse, R124 ;  /* 0x000000b6b07c723c */ /* 0x080ff0000004187c */
[C---:B------:R-:W-:Y:S01]  /*17110*/  HMMA.16816.F32.BF16 R128, R172.reuse, R182, R128 ;  /* 0x000000b6ac80723c */ /* 0x040fe20000041880 */
[----:B------:R-:W3:Y:S07]  /*17120*/  LDSM.16.MT88.4 R180, [R231+0x2900] ;  /* 0x00290000e7b4783b */ /* 0x000eee0000004200 */
[-C--:B-1----:R-:W-:Y:S08]  /*17130*/  HMMA.16816.F32.BF16 R132, R172, R184.reuse, R132 ;  /* 0x000000b8ac84723c */ /* 0x082ff00000041884 */
[C---:B------:R-:W-:Y:S07]  /*17140*/  HMMA.16816.F32.BF16 R136, R176.reuse, R184, R136 ;  /* 0x000000b8b088723c */ /* 0x040fee0000041888 */
[--C-:B------:R-:W-:Y:S01]  /*17150*/  FFMA.FTZ R185, R53, c[0x0][0x2d0], -R213.reuse ;  /* 0x0000b40035b97a23 */ /* 0x100fe200000108d5 */
[-C--:B------:R-:W-:Y:S04]  /*17160*/  HMMA.16816.F32.BF16 R20, R176, R186.reuse, R20 ;  /* 0x000000bab014723c */ /* 0x080fe80000041814 */
[----:B------:R-:W-:Y:S04]  /*17170*/  FFMA.FTZ R184, R66, c[0x0][0x2d0], -R214 ;  /* 0x0000b40042b87a23 */ /* 0x000fe800000108d6 */
[C---:B------:R-:W-:Y:S07]  /*17180*/  HMMA.16816.F32.BF16 R140, R172.reuse, R186, R140 ;  /* 0x000000baac8c723c */ /* 0x040fee000004188c */
[----:B------:R-:W-:Y:S01]  /*17190*/  FFMA.FTZ R186, R52, c[0x0][0x2d0], -R213 ;  /* 0x0000b40034ba7a23 */ /* 0x000fe200000108d5 */
[-C--:B---3--:R-:W-:Y:S04]  /*171a0*/  HMMA.16816.F32.BF16 R32, R172, R180.reuse, R32 ;  /* 0x000000b4ac20723c */ /* 0x088fe80000041820 */
[----:B------:R-:W-:Y:S02]  /*171b0*/  FFMA.FTZ R187, R56, c[0x0][0x2d0], -R212 ;  /* 0x0000b40038bb7a23 */ /* 0x000fe400000108d4 */
[----:B--2---:R-:W-:Y:S02]  /*171c0*/  FFMA.FTZ R56, R165, R224, R221 ;  /* 0x000000e0a5387223 */ /* 0x004fe400000100dd */
[----:B------:R-:W-:Y:S01]  /*171d0*/  MUFU.EX2 R165, R57 ;  /* 0x0000003900a57308 */ /* 0x000fe20000000800 */
[C---:B------:R-:W-:Y:S04]  /*171e0*/  HMMA.16816.F32.BF16 R144, R176.reuse, R180, R144 ;  /* 0x000000b4b090723c */ /* 0x040fe80000041890 */
[----:B------:R-:W-:Y:S02]  /*171f0*/  FADD.FTZ R56, R242, R56 ;  /* 0x00000038f2387221 */ /* 0x000fe40000010000 */
[----:B------:R-:W-:Y:S02]  /*17200*/  FFMA.FTZ R212, R61, c[0x0][0x2d0], -R212 ;  /* 0x0000b4003dd47a23 */ /* 0x000fe400000108d4 */
[-C--:B------:R-:W-:Y:S01]  /*17210*/  HMMA.16816.F32.BF16 R148, R176, R182.reuse, R148 ;  /* 0x000000b6b094723c */ /* 0x080fe20000041894 */
[----:B------:R-:W-:Y:S03]  /*17220*/  MUFU.EX2 R61, R59 ;  /* 0x0000003b003d7308 */ /* 0x000fe60000000800 */
[--C-:B------:R-:W-:Y:S02]  /*17230*/  FFMA.FTZ R181, R54, c[0x0][0x2d0], -R214.reuse ;  /* 0x0000b40036b57a23 */ /* 0x100fe400000108d6 */
[--C-:B------:R-:W-:Y:S02]  /*17240*/  FFMA.FTZ R180, R55, c[0x0][0x2d0], -R214.reuse ;  /* 0x0000b40037b47a23 */ /* 0x100fe400000108d6 */
[C---:B------:R-:W-:Y:S01]  /*17250*/  HMMA.16816.F32.BF16 R152, R172.reuse, R182, R152 ;  /* 0x000000b6ac98723c */ /* 0x040fe20000041898 */
[----:B------:R-:W1:Y:S02]  /*17260*/  LDSM.16.MT88.4 R52, [R231+0x1100] ;  /* 0x00110000e734783b */ /* 0x000e640000004200 */
[----:B------:R-:W-:Y:S01]  /*17270*/  MUFU.EX2 R212, R212 ;  /* 0x000000d400d47308 */ /* 0x000fe20000000800 */
[----:B------:R-:W-:Y:S03]  /*17280*/  FFMA.FTZ R214, R67, c[0x0][0x2d0], -R214 ;  /* 0x0000b40043d67a23 */ /* 0x000fe600000108d6 */
[--C-:B------:R-:W-:Y:S01]  /*17290*/  FFMA.FTZ R183, R64, c[0x0][0x2d0], -R213.reuse ;  /* 0x0000b40040b77a23 */ /* 0x100fe200000108d5 */
[-C--:B------:R-:W-:Y:S04]  /*172a0*/  HMMA.16816.F32.BF16 R156, R172, R36.reuse, R156 ;  /* 0x00000024ac9c723c */ /* 0x080fe8000004189c */
[----:B------:R-:W-:Y:S01]  /*172b0*/  FFMA.FTZ R182, R65, c[0x0][0x2d0], -R213 ;  /* 0x0000b40041b67a23 */ /* 0x000fe200000108d5 */
[----:B------:R-:W-:Y:S01]  /*172c0*/  MUFU.EX2 R214, R214 ;  /* 0x000000d600d67308 */ /* 0x000fe20000000800 */
[----:B------:R-:W-:Y:S02]  /*172d0*/  LDSM.16.MT88.4 R64, [R229+0x3100] ;  /* 0x00310000e540783b */ /* 0x000fe40000004200 */
[C---:B------:R-:W-:Y:S04]  /*172e0*/  HMMA.16816.F32.BF16 R160, R176.reuse, R36, R160 ;  /* 0x00000024b0a0723c */ /* 0x040fe800000418a0 */
[----:B------:R-:W-:Y:S03]  /*172f0*/  FFMA.FTZ R164, R164, R223, R218 ;  /* 0x000000dfa4a47223 */ /* 0x000fe600000100da */
[----:B------:R-:W-:Y:S01]  /*17300*/  MUFU.EX2 R218, R186 ;  /* 0x000000ba00da7308 */ /* 0x000fe20000000800 */
[-C--:B------:R-:W-:Y:S04]  /*17310*/  HMMA.16816.F32.BF16 R24, R176, R38.reuse, R24 ;  /* 0x00000026b018723c */ /* 0x080fe80000041818 */
[----:B------:R-:W-:Y:S03]  /*17320*/  FFMA.FTZ R3, R3, R211, R216 ;  /* 0x000000d303037223 */ /* 0x000fe600000100d8 */
[----:B------:R-:W-:Y:S01]  /*17330*/  MOV R176, R203 ;  /* 0x000000cb00b07202 */ /* 0x000fe20000000f00 */
[----:B------:R-:W-:Y:S01]  /*17340*/  HMMA.16816.F32.BF16 R28, R172, R38, R28 ;  /* 0x00000026ac1c723c */ /* 0x000fe2000004181c */
[----:B------:R-:W2:Y:S01]  /*17350*/  LDL.LU R172, [R1+0x10] ;  /* 0x0000100001ac7983 */ /* 0x000ea20000300800 */
[----:B------:R-:W3:Y:S02]  /*17360*/  MUFU.EX2 R213, R184 ;  /* 0x000000b800d57308 */ /* 0x000ee40000000800 */
[----:B------:R-:W-:Y:S01]  /*17370*/  MOV R177, R202 ;  /* 0x000000ca00b17202 */ /* 0x000fe20000000f00 */
[----:B------:R4:W5:Y:S01]  /*17380*/  LDL.LU R242, [R1+0x7c] ;  /* 0x00007c0001f27983 */ /* 0x0009620000300800 */
[----:B------:R-:W-:Y:S01]  /*17390*/  MOV R178, R201 ;  /* 0x000000c900b27202 */ /* 0x000fe20000000f00 */
[----:B------:R-:W-:Y:S01]  /*173a0*/  FADD.FTZ R3, R243, R3 ;  /* 0x00000003f3037221 */ /* 0x000fe20000010000 */
[----:B------:R-:W-:Y:S04]  /*173b0*/  MOV R179, R200 ;  /* 0x000000c800b37202 */ /* 0x000fe80000000f00 */
[----:B------:R-:W-:Y:S01]  /*173c0*/  F2FP.BF16.PACK_AB R36, R178, R198 ;  /* 0x000000c6b224723e */ /* 0x000fe200000010ff */
[----:B------:R-:W-:Y:S01]  /*173d0*/  MUFU.EX2 R211, R187 ;  /* 0x000000bb00d37308 */ /* 0x000fe20000000800 */
[----:B------:R-:W-:Y:S01]  /*173e0*/  F2FP.BF16.PACK_AB R38, R176, R177 ;  /* 0x000000b1b026723e */ /* 0x000fe200000010ff */
[----:B------:R-:W-:Y:S01]  /*173f0*/  FADD.FTZ R3, R244, R3 ;  /* 0x00000003f4037221 */ /* 0x000fe20000010000 */
[----:B------:R-:W-:Y:S02]  /*17400*/  F2FP.BF16.PACK_AB R37, R251, R179 ;  /* 0x000000b3fb25723e */ /* 0x000fe400000010ff */
[----:B------:R-:W-:Y:S01]  /*17410*/  F2FP.BF16.PACK_AB R39, R252, R250 ;  /* 0x000000fafc27723e */ /* 0x000fe200000010ff */
[----:B------:R-:W-:Y:S01]  /*17420*/  FADD.FTZ R3, R238, R3 ;  /* 0x00000003ee037221 */ /* 0x000fe20000010000 */
[----:B------:R-:W-:Y:S03]  /*17430*/  MOV R175, R222 ;  /* 0x000000de00af7202 */ /* 0x000fe60000000f00 */
[----:B------:R1:W1:Y:S02]  /*17440*/  MUFU.EX2 R222, R185 ;  /* 0x000000b900de7308 */ /* 0x0002640000000800 */
[-C--:B------:R-:W-:Y:S05]  /*17450*/  HMMA.16816.F32.BF16 R4, R36, R40.reuse, R4 ;  /* 0x000000282404723c */ /* 0x080fea0000041804 */
[----:B---3--:R-:W-:Y:S03]  /*17460*/  F2FP.BF16.PACK_AB R203, R214, R213 ;  /* 0x000000d5d6cb723e */ /* 0x008fe600000010ff */
[C---:B------:R-:W-:Y:S01]  /*17470*/  HMMA.16816.F32.BF16 R8, R44.reuse, R40, R8 ;  /* 0x000000282c08723c */ /* 0x040fe20000041808 */
[----:B------:R-:W-:Y:S07]  /*17480*/  MUFU.EX2 R224, R182 ;  /* 0x000000b600e07308 */ /* 0x000fee0000000800 */
[-C--:B------:R-:W-:Y:S03]  /*17490*/  HMMA.16816.F32.BF16 R12, R44, R42.reuse, R12 ;  /* 0x0000002a2c0c723c */ /* 0x080fe6000004180c */
[----:B------:R-:W3:Y:S01]  /*174a0*/  MUFU.EX2 R223, R183 ;  /* 0x000000b700df7308 */ /* 0x000ee20000000800 */
[----:B-1----:R-:W-:Y:S01]  /*174b0*/  LDSM.16.MT88.4 R184, [R228+0x1900] ;  /* 0x00190000e4b8783b */ /* 0x002fe20000004200 */
[----:B------:R-:W-:Y:S03]  /*174c0*/  F2FP.BF16.PACK_AB R200, R222, R218 ;  /* 0x000000dadec8723e */ /* 0x000fe600000010ff */
[C---:B------:R-:W-:Y:S05]  /*174d0*/  HMMA.16816.F32.BF16 R16, R36.reuse, R42, R16 ;  /* 0x0000002a2410723c */ /* 0x040fea0000041810 */
[----:B------:R-:W-:Y:S01]  /*174e0*/  MUFU.EX2 R216, R181 ;  /* 0x000000b500d87308 */ /* 0x000fe20000000800 */
[----:B------:R-:W1:Y:S02]  /*174f0*/  LDSM.16.MT88.4 R40, [R230+0x1100] ;  /* 0x00110000e628783b */ /* 0x000e640000004200 */
[-C--:B------:R-:W-:Y:S07]  /*17500*/  HMMA.16816.F32.BF16 R68, R36, R48.reuse, R68 ;  /* 0x000000302444723c */ /* 0x080fee0000041844 */
[----:B------:R-:W4:Y:S01]  /*17510*/  MUFU.EX2 R221, R180 ;  /* 0x000000b400dd7308 */ /* 0x000f220000000800 */
[C---:B------:R-:W-:Y:S04]  /*17520*/  HMMA.16816.F32.BF16 R72, R44.reuse, R48, R72 ;  /* 0x000000302c48723c */ /* 0x040fe80000041848 */
[----:B---3--:R-:W-:Y:S04]  /*17530*/  F2FP.BF16.PACK_AB R202, R224, R223 ;  /* 0x000000dfe0ca723e */ /* 0x008fe800000010ff */
[-C--:B------:R-:W-:Y:S08]  /*17540*/  HMMA.16816.F32.BF16 R76, R44, R50.reuse, R76 ;  /* 0x000000322c4c723c */ /* 0x080ff0000004184c */
[C---:B------:R-:W-:Y:S01]  /*17550*/  HMMA.16816.F32.BF16 R80, R36.reuse, R50, R80 ;  /* 0x000000322450723c */ /* 0x040fe20000041850 */
[----:B------:R-:W3:Y:S03]  /*17560*/  LDSM.16.MT88.4 R48, [R228+0x3100] ;  /* 0x00310000e430783b */ /* 0x000ee60000004200 */
[----:B----4-:R-:W-:Y:S04]  /*17570*/  F2FP.BF16.PACK_AB R201, R221, R216 ;  /* 0x000000d8ddc9723e */ /* 0x010fe800000010ff */
[-C--:B------:R-:W-:Y:S08]  /*17580*/  HMMA.16816.F32.BF16 R84, R36, R52.reuse, R84 ;  /* 0x000000342454723c */ /* 0x080ff00000041854 */
[C---:B------:R-:W-:Y:S08]  /*17590*/  HMMA.16816.F32.BF16 R88, R44.reuse, R52, R88 ;  /* 0x000000342c58723c */ /* 0x040ff00000041858 */
[-C--:B------:R-:W-:Y:S08]  /*175a0*/  HMMA.16816.F32.BF16 R92, R44, R54.reuse, R92 ;  /* 0x000000362c5c723c */ /* 0x080ff0000004185c */
[C---:B------:R-:W-:Y:S01]  /*175b0*/  HMMA.16816.F32.BF16 R96, R36.reuse, R54, R96 ;  /* 0x000000362460723c */ /* 0x040fe20000041860 */
[----:B------:R-:W4:Y:S07]  /*175c0*/  LDSM.16.MT88.4 R52, [R231+0x3100] ;  /* 0x00310000e734783b */ /* 0x000f2e0000004200 */
        /* <DEDUP_REMOVED lines=10> */
[-C--:B------:R-:W-:Y:S08]  /*17670*/  HMMA.16816.F32.BF16 R132, R36, R64.reuse, R132 ;  /* 0x000000402484723c */ /* 0x080ff00000041884 */
[C---:B------:R-:W-:Y:S01]  /*17680*/  HMMA.16816.F32.BF16 R136, R44.reuse, R64, R136 ;  /* 0x000000402c88723c */ /* 0x040fe20000041888 */
[----:B------:R-:W1:Y:S07]  /*17690*/  MUFU.EX2 R65, R60 ;  /* 0x0000003c00417308 */ /* 0x000e6e0000000800 */
[-C--:B------:R-:W-:Y:S03]  /*176a0*/  HMMA.16816.F32.BF16 R20, R44, R66.reuse, R20 ;  /* 0x000000422c14723c */ /* 0x080fe60000041814 */
[----:B------:R-:W1:Y:S05]  /*176b0*/  MUFU.EX2 R60, R58 ;  /* 0x0000003a003c7308 */ /* 0x000e6a0000000800 */
[C---:B------:R-:W-:Y:S07]  /*176c0*/  HMMA.16816.F32.BF16 R140, R36.reuse, R66, R140 ;  /* 0x00000042248c723c */ /* 0x040fee000004188c */
[----:B------:R-:W-:Y:S01]  /*176d0*/  MOV R67, R176 ;  /* 0x000000b000437202 */ /* 0x000fe20000000f00 */
[-C--:B----4-:R-:W-:Y:S04]  /*176e0*/  HMMA.16816.F32.BF16 R32, R36, R52.reuse, R32 ;  /* 0x000000342420723c */ /* 0x090fe80000041820 */
[----:B------:R-:W-:Y:S04]  /*176f0*/  MOV R66, R177 ;  /* 0x000000b100427202 */ /* 0x000fe80000000f00 */
        /* <DEDUP_REMOVED lines=8> */
[----:B------:R1:W5:Y:S03]  /*17780*/  LDL.LU R236, [R1+0x78] ;  /* 0x0000780001ec7983 */ /* 0x0003660000300800 */
[----:B------:R-:W-:Y:S01]  /*17790*/  FADD.FTZ R41, R171, R56 ;  /* 0x00000038ab297221 */ /* 0x000fe20000010000 */
[----:B------:R1:W5:Y:S01]  /*177a0*/  LDL.LU R243, [R1+0x74] ;  /* 0x0000740001f37983 */ /* 0x0003620000300800 */
[----:B------:R-:W-:Y:S01]  /*177b0*/  FADD.FTZ R40, R234, R40 ;  /* 0x00000028ea287221 */ /* 0x000fe20000010000 */
[----:B------:R-:W-:Y:S01]  /*177c0*/  MOV R164, R179 ;  /* 0x000000b300a47202 */ /* 0x000fe20000000f00 */
[----:B------:R-:W-:Y:S01]  /*177d0*/  HMMA.16816.F32.BF16 R28, R36, R42, R28 ;  /* 0x0000002a241c723c */ /* 0x000fe2000004181c */
[----:B------:R1:W5:Y:S03]  /*177e0*/  LDL.LU R171, [R1+0x70] ;  /* 0x0000700001ab7983 */ /* 0x0003660000300800 */
[----:B------:R-:W-:Y:S01]  /*177f0*/  FADD.FTZ R41, R245, R41 ;  /* 0x00000029f5297221 */ /* 0x000fe20000010000 */
[----:B------:R1:W5:Y:S01]  /*17800*/  LDL.LU R234, [R1+0x6c] ;  /* 0x00006c0001ea7983 */ /* 0x0003620000300800 */
[----:B------:R-:W-:Y:S02]  /*17810*/  FADD.FTZ R64, R246, R40 ;  /* 0x00000028f6407221 */ /* 0x000fe40000010000 */
[----:B------:R-:W-:Y:S01]  /*17820*/  FADD.FTZ R63, R175, R41 ;  /* 0x00000029af3f7221 */ /* 0x000fe20000010000 */
[----:B------:R1:W5:Y:S04]  /*17830*/  LDL.LU R244, [R1+0x68] ;  /* 0x0000680001f47983 */ /* 0x0003680000300800 */
[----:B------:R1:W5:Y:S04]  /*17840*/  LDL.LU R245, [R1+0x64] ;  /* 0x0000640001f57983 */ /* 0x0003680000300800 */
[----:B------:R1:W5:Y:S04]  /*17850*/  LDL.LU R246, [R1+0x60] ;  /* 0x0000600001f67983 */ /* 0x0003680000300800 */
[----:B------:R1:W5:Y:S04]  /*17860*/  LDL.LU R238, [R1+0x5c] ;  /* 0x00005c0001ee7983 */ /* 0x0003680000300800 */
[----:B------:R-:W1:Y:S01]  /*17870*/  LDSM.16.MT88.4 R44, [R230+0x1900] ;  /* 0x00190000e62c783b */ /* 0x000e620000004200 */
[----:B--2---:R-:W-:Y:S01]  /*17880*/  FFMA.FTZ R0, R0, R172, R215 ;  /* 0x000000ac00007223 */ /* 0x004fe200000100d7 */
[----:B------:R-:W-:Y:S02]  /*17890*/  MOV R215, R178 ;  /* 0x000000b200d77202 */ /* 0x000fe40000000f00 */
[-C--:B------:R-:W-:Y:S04]  /*178a0*/  HMMA.16816.F32.BF16 R176, R200, R184.reuse, R4 ;  /* 0x000000b8c8b0723c */ /* 0x080fe80000041804 */
[----:B------:R-:W2:Y:S01]  /*178b0*/  LDSM.16.MT88.4 R36, [R228+0x3900] ;  /* 0x00390000e424783b */ /* 0x000ea20000004200 */
[----:B------:R-:W-:Y:S01]  /*178c0*/  FADD.FTZ R0, R217, R0 ;  /* 0x00000000d9007221 */ /* 0x000fe20000010000 */
[----:B------:R-:W-:Y:S02]  /*178d0*/  MOV R217, R198 ;  /* 0x000000c600d97202 */ /* 0x000fe40000000f00 */
[----:B------:R-:W-:Y:S01]  /*178e0*/  MOV R7, R199 ;  /* 0x000000c700077202 */ /* 0x000fe20000000f00 */
[----:B------:R-:W-:Y:S03]  /*178f0*/  FADD.FTZ R0, R219, R0 ;  /* 0x00000000db007221 */ /* 0x000fe60000010000 */
[----:B------:R-:W1:Y:S01]  /*17900*/  LDSM.16.MT88.4 R40, [R229+0x3900] ;  /* 0x00390000e528783b */ /* 0x000e620000004200 */
[----:B------:R-:W-:Y:S01]  /*17910*/  F2FP.BF16.PACK_AB R198, R212, R65 ;  /* 0x00000041d4c6723e */ /* 0x000fe200000010ff */
[----:B------:R-:W-:Y:S01]  /*17920*/  FADD.FTZ R0, R220, R0 ;  /* 0x00000000dc007221 */ /* 0x000fe20000010000 */
[----:B------:R-:W-:Y:S02]  /*17930*/  F2FP.BF16.PACK_AB R199, R169, R62 ;  /* 0x0000003ea9c7723e */ /* 0x000fe400000010ff */
[----:B------:R-:W-:Y:S01]  /*17940*/  MOV R219, R197 ;  /* 0x000000c500db7202 */ /* 0x000fe20000000f00 */
[----:B------:R-:W-:Y:S01]  /*17950*/  FADD.FTZ R0, R210, R0 ;  /* 0x00000000d2007221 */ /* 0x000fe20000010000 */
[----:B------:R-:W-:Y:S01]  /*17960*/  F2FP.BF16.PACK_AB R197, R61, R60 ;  /* 0x0000003c3dc5723e */ /* 0x000fe200000010ff */
[----:B------:R-:W1:Y:S01]  /*17970*/  LDSM.16.MT88.4 R56, [R231+0x3900] ;  /* 0x00390000e738783b */ /* 0x000e620000004200 */
[----:B------:R-:W-:Y:S02]  /*17980*/  MOV R220, R196 ;  /* 0x000000c400dc7202 */ /* 0x000fe40000000f00 */
[----:B------:R-:W-:Y:S07]  /*17990*/  F2FP.BF16.PACK_AB R196, R165, R211 ;  /* 0x000000d3a5c4723e */ /* 0x000fee00000010ff */
[C---:B------:R-:W-:Y:S07]  /*179a0*/  HMMA.16816.F32.BF16 R172, R196.reuse, R184, R8 ;  /* 0x000000b8c4ac723c */ /* 0x040fee0000041808 */
[----:B------:R-:W-:Y:S01]  /*179b0*/  MOV R10, R191 ;  /* 0x000000bf000a7202 */ /* 0x000fe20000000f00 */
[-C--:B------:R-:W-:Y:S04]  /*179c0*/  HMMA.16816.F32.BF16 R180, R196, R186.reuse, R12 ;  /* 0x000000bac4b4723c */ /* 0x080fe8000004180c */
[----:B------:R-:W-:Y:S02]  /*179d0*/  MOV R9, R190 ;  /* 0x000000be00097202 */ /* 0x000fe40000000f00 */
[----:B------:R-:W-:Y:S02]  /*179e0*/  MOV R11, R189 ;  /* 0x000000bd000b7202 */ /* 0x000fe40000000f00 */
[C---:B------:R-:W-:Y:S04]  /*179f0*/  HMMA.16816.F32.BF16 R184, R200.reuse, R186, R16 ;  /* 0x000000bac8b8723c */ /* 0x040fe80000041810 */
[----:B------:R-:W-:Y:S02]  /*17a00*/  MOV R15, R7 ;  /* 0x00000007000f7202 */ /* 0x000fe40000000f00 */
[----:B------:R-:W1:Y:S01]  /*17a10*/  LDSM.16.MT88.4 R4, [R230+0x3900] ;  /* 0x00390000e604783b */ /* 0x000e620000004200 */
[----:B------:R-:W-:Y:S01]  /*17a20*/  MOV R19, R188 ;  /* 0x000000bc00137202 */ /* 0x000fe20000000f00 */
[-C--:B---3--:R-:W-:Y:S04]  /*17a30*/  HMMA.16816.F32.BF16 R68, R200, R48.reuse, R68 ;  /* 0x00000030c844723c */ /* 0x088fe80000041844 */
[----:B------:R-:W-:Y:S02]  /*17a40*/  MOV R14, R195 ;  /* 0x000000c3000e7202 */ /* 0x000fe40000000f00 */
[----:B------:R-:W-:Y:S02]  /*17a50*/  MOV R13, R194 ;  /* 0x000000c2000d7202 */ /* 0x000fe40000000f00 */
[C---:B------:R-:W-:Y:S04]  /*17a60*/  HMMA.16816.F32.BF16 R72, R196.reuse, R48, R72 ;  /* 0x00000030c448723c */ /* 0x040fe80000041848 */
[----:B------:R-:W-:Y:S02]  /*17a70*/  MOV R8, R193 ;  /* 0x000000c100087202 */ /* 0x000fe40000000f00 */
[----:B------:R-:W-:Y:S02]  /*17a80*/  MOV R12, R192 ;  /* 0x000000c0000c7202 */ /* 0x000fe40000000f00 */
[-C--:B------:R-:W-:Y:S04]  /*17a90*/  HMMA.16816.F32.BF16 R76, R196, R50.reuse, R76 ;  /* 0x00000032c44c723c */ /* 0x080fe8000004184c */
[----:B------:R-:W-:Y:S02]  /*17aa0*/  FADD.FTZ R3, R12, R3 ;  /* 0x000000030c037221 */ /* 0x000fe40000010000 */
[----:B------:R-:W-:Y:S02]  /*17ab0*/  FADD.FTZ R8, R8, R64 ;  /* 0x0000004008087221 */ /* 0x000fe40000010000 */
[C---:B------:R-:W-:Y:S04]  /*17ac0*/  HMMA.16816.F32.BF16 R80, R200.reuse, R50, R80 ;  /* 0x00000032c850723c */ /* 0x040fe80000041850 */
[----:B------:R-:W-:Y:S02]  /*17ad0*/  FADD.FTZ R11, R11, R8 ;  /* 0x000000080b0b7221 */ /* 0x000fe40000010000 */
[----:B------:R-:W-:Y:S02]  /*17ae0*/  FADD.FTZ R10, R10, R3 ;  /* 0x000000030a0a7221 */ /* 0x000fe40000010000 */
[-C--:B----4-:R-:W-:Y:S04]  /*17af0*/  HMMA.16816.F32.BF16 R84, R200, R52.reuse, R84 ;  /* 0x00000034c854723c */ /* 0x090fe80000041854 */
        /* <DEDUP_REMOVED lines=49> */
[----:B------:R-:W-:Y:S01]  /*17e10*/  FADD.FTZ R0, R170, R5 ;  /* 0x00000005aa007221 */ /* 0x000fe20000010000 */
[----:B------:R-:W-:Y:S01]  /*17e20*/  MOV R170, R2 ;  /* 0x0000000200aa7202 */ /* 0x000fe20000000f00 */
        /* <DEDUP_REMOVED lines=16> */
[----:B------:R-:W-:Y:S01]  /*17f30*/  FADD.FTZ R0, R169, R0 ;  /* 0x00000000a9007221 */ /* 0x000fe20000010000 */
[----:B------:R-:W-:Y:S02]  /*17f40*/  MOV R169, R166 ;  /* 0x000000a600a97202 */ /* 0x000fe40000000f00 */
[----:B------:R1:W-:Y:S04]  /*17f50*/  STL [R1+0x4], R3 ;  /* 0x0000040301007387 */ /* 0x0003e80000100800 */
[----:B------:R2:W-:Y:S01]  /*17f60*/  STL [R1+0x10], R0 ;  /* 0x0000100001007387 */ /* 0x0005e20000100800 */
[----:B-1----:R-:W-:Y:S02]  /*17f70*/  MOV R3, R167 ;  /* 0x000000a700037202 */ /* 0x002fe40000000f00 */
[----:B--2---:R-:W-:Y:S01]  /*17f80*/  MOV R0, R168 ;  /* 0x000000a800007202 */ /* 0x004fe20000000f00 */
[----:B------:R-:W-:-:S05]  /*17f90*/  @P0 BRA `(.L_x_839) ;  /* 0xffffc50000000947 */ /* 0x000fca000383ffff */
.L_x_838:
[----:B----4-:R-:W2:Y:S04]  /*17fa0*/  LDL.LU R6, [R1+0xc] ;  /* 0x00000c0001067983 */ /* 0x010ea80000300800 */
        /* <DEDUP_REMOVED lines=180> */
[----:B-----5:R-:W-:-:S02]  /*18af0*/  @P3 FFMA.FTZ R61, R10, R168, R11 ;  /* 0x000000a80a3d3223 */ /* 0x020fc4000001000b */
[----:B------:R-:W-:Y:S02]  /*18b00*/  @P2 FFMA.FTZ R62, R5, R167, R9 ;  /* 0x000000a7053e2223 */ /* 0x000fe40000010009 */
[----:B------:R-:W-:Y:S02]  /*18b10*/  @P1 FFMA.FTZ R63, R3, R166, R7 ;  /* 0x000000a6033f1223 */ /* 0x000fe40000010007 */
[----:B------:R-:W-:Y:S02]  /*18b20*/  @P0 FFMA.FTZ R64, R0, R2, R4 ;  /* 0x0000000200400223 */ /* 0x000fe40000010004 */
.L_x_784:
[----:B------:R-:W1:Y:S01]  /*18b30*/  S2R R85, SR_CTAID.Y ;  /* 0x0000000000557919 */ /* 0x000e620000002600 */
[----:B------:R-:W-:Y:S01]  /*18b40*/  ULDC.64 UR4, c[0x0][0x118] ;  /* 0x0000460000047ab9 */ /* 0x000fe20000000a00 */
        /* <DEDUP_REMOVED lines=69> */
[----:B------:R1:W-:Y:S01]  /*18fa0*/  STS [R2], R7 ;  /* 0x0000000702007388 */ /* 0x0003e20000000800 */
        /* <DEDUP_REMOVED lines=18> */
[----:B-1----:R-:W-:Y:S01]  /*190d0*/  IMAD.MOV.U32 R7, RZ, RZ, 0x40 ;  /* 0x00000040ff077424 */ /* 0x002fe200078e00ff */
[----:B------:R-:W-:Y:S02]  /*190e0*/  F2FP.BF16.PACK_AB R25, R25, R190 ;  /* 0x000000be1919723e */ /* 0x000fe400000010ff */
[----:B------:R-:W-:Y:S01]  /*190f0*/  STS [R3+0x480], R50 ;  /* 0x0004803203007388 */ /* 0x000fe20000000800 */
[----:B------:R-:W-:Y:S02]  /*19100*/  F2FP.BF16.PACK_AB R24, R24, R192 ;  /* 0x000000c01818723e */ /* 0x000fe400000010ff */
[----:B------:R-:W-:Y:S01]  /*19110*/  SEL R7, R7, 0xffffffc0, !P2 ;  /* 0xffffffc007077807 */ /* 0x000fe20005000000 */
[----:B------:R1:W-:Y:S01]  /*19120*/  STS [R4+0x400], R6 ;  /* 0x0004000604007388 */ /* 0x0003e20000000800 */
        /* <DEDUP_REMOVED lines=17> */
[----:B-1----:R-:W-:Y:S01]  /*19240*/  IMAD.IADD R6, R0, 0x1, R7 ;  /* 0x0000000100067824 */ /* 0x002fe200078e0207 */
[----:B------:R-:W-:-:S02]  /*19250*/  F2FP.BF16.PACK_AB R16, R16, R162 ;  /* 0x000000a21010723e */ /* 0x000fc400000010ff */
[----:B------:R-:W-:Y:S01]  /*19260*/  F2FP.BF16.PACK_AB R15, R15, R196 ;  /* 0x000000c40f0f723e */ /* 0x000fe200000010ff */
[----:B---3--:R-:W-:Y:S01]  /*19270*/  IMAD.IADD R8, R7, 0x1, R2 ;  /* 0x0000000107087824 */ /* 0x008fe200078e0202 */
[----:B------:R-:W-:Y:S01]  /*19280*/  STS [R6+0x80], R49 ;  /* 0x0000803106007388 */ /* 0x000fe20000000800 */
[----:B------:R-:W-:Y:S02]  /*19290*/  F2FP.BF16.PACK_AB R14, R14, R198 ;  /* 0x000000c60e0e723e */ /* 0x000fe400000010ff */
[----:B------:R-:W-:Y:S01]  /*192a0*/  ISETP.NE.U32.AND P0, PT, RZ, c[0x0][0x500], PT ;  /* 0x00014000ff007a0c */ /* 0x000fe20003f05070 */
[----:B------:R-:W-:Y:S03]  /*192b0*/  STS [R6+0x480], R48 ;  /* 0x0004803006007388 */ /* 0x000fe60000000800 */
[----:B------:R-:W-:Y:S01]  /*192c0*/  ISETP.NE.AND.EX P1, PT, RZ, c[0x0][0x504], PT, P0 ;  /* 0x00014100ff007a0c */ /* 0x000fe20003f25300 */
[----:B------:R1:W-:Y:S01]  /*192d0*/  STS [R8+0x400], R5 ;  /* 0x0004000508007388 */ /* 0x0003e20000000800 */
[----:B------:R-:W-:-:S03]  /*192e0*/  ISETP.NE.U32.AND P0, PT, RZ, c[0x0][0x508], PT ;  /* 0x00014200ff007a0c */ /* 0x000fc60003f05070 */
[----:B------:R-:W-:Y:S01]  /*192f0*/  STS [R8], R45 ;  /* 0x0000002d08007388 */ /* 0x000fe20000000800 */
[----:B------:R-:W-:-:S03]  /*19300*/  ISETP.NE.AND.EX P0, PT, RZ, c[0x0][0x50c], PT, P0 ;  /* 0x00014300ff007a0c */ /* 0x000fc60003f05300 */
        /* <DEDUP_REMOVED lines=61> */
.L_x_841:
[----:B-1----:R-:W-:Y:S01]  /*196e0*/  LOP3.LUT R0, R60, 0xffffffe0, RZ, 0xc0, !PT ;  /* 0xffffffe03c007812 */ /* 0x002fe200078ec0ff */
[----:B------:R-:W1:Y:S01]  /*196f0*/  S2R R80, SR_CTAID.X ;  /* 0x0000000000507919 */ /* 0x000e620000002500 */
[----:B------:R-:W-:Y:S01]  /*19700*/  LEA.HI R4, R26, R26, RZ, 0x1 ;  /* 0x0000001a1a047211 */ /* 0x000fe200078f08ff */
[----:B------:R-:W-:Y:S01]  /*19710*/  IMAD R14, R67, c[0x0][0x3e8], RZ ;  /* 0x0000fa00430e7a24 */ /* 0x000fe200078e02ff */
[----:B------:R-:W-:Y:S01]  /*19720*/  SHF.R.S32.HI R6, RZ, 0x1f, R59 ;  /* 0x0000001fff067819 */ /* 0x000fe2000001143b */
[----:B------:R-:W-:Y:S01]  /*19730*/  IMAD.IADD R0, R66, 0x1, -R0 ;  /* 0x0000000142007824 */ /* 0x000fe200078e0a00 */
[----:B------:R-:W-:Y:S01]  /*19740*/  LOP3.LUT R5, R4, 0x1ffffffe, RZ, 0xc0, !PT ;  /* 0x1ffffffe04057812 */ /* 0x000fe200078ec0ff */
[----:B------:R-:W-:Y:S01]  /*19750*/  IMAD R14, R85, c[0x0][0x3ec], R14 ;  /* 0x0000fb00550e7a24 */ /* 0x000fe200078e020e */
[----:B------:R-:W-:Y:S01]  /*19760*/  LEA.HI R6, R6, R59, RZ, 0x2 ;  /* 0x0000003b06067211 */ /* 0x000fe200078f10ff */
[----:B-----5:R-:W-:Y:S01]  /*19770*/  IMAD R20, R20, c[0x0][0x4e8], RZ ;  /* 0x00013a0014147a24 */ /* 0x020fe200078e02ff */
[----:B------:R-:W-:Y:S01]  /*19780*/  SHF.R.S32.HI R8, RZ, 0x1f, R0 ;  /* 0x0000001fff087819 */ /* 0x000fe20000011400 */
[----:B------:R-:W-:Y:S01]  /*19790*/  IMAD.IADD R7, R26, 0x1, -R5 ;  /* 0x000000011a077824 */ /* 0x000fe200078e0a05 */
[----:B------:R-:W-:Y:S01]  /*197a0*/  LOP3.LUT R6, R6, 0xffffffc, RZ, 0xc0, !PT ;  /* 0x0ffffffc06067812 */ /* 0x000fe200078ec0ff */
[----:B------:R-:W-:Y:S01]  /*197b0*/  IMAD.SHL.U32 R5, R4, 0x20, RZ ;  /* 0x0000002004057824 */ /* 0x000fe200078e00ff */
[----:B------:R-:W-:Y:S01]  /*197c0*/  LEA.HI R4, R8, R0, RZ, 0x2 ;  /* 0x0000000008047211 */ /* 0x000fe200078f10ff */
[----:B------:R-:W-:Y:S01]  /*197d0*/  BSSY B0, `(.L_x_842) ;  /* 0x0000084000007945 */ /* 0x000fe20003800000 */
[----:B------:R-:W-:Y:S01]  /*197e0*/  MOV R8, c[0x0][0x4e8] ;  /* 0x00013a0000087a02 */ /* 0x000fe20000000f00 */
[----:B------:R-:W-:Y:S01]  /*197f0*/  IMAD.IADD R6, R59, 0x1, -R6 ;  /* 0x000000013b067824 */ /* 0x000fe200078e0a06 */
[----:B------:R-:W-:-:S02]  /*19800*/  LOP3.LUT R5, R5, 0xffffffc0, RZ, 0xc0, !PT ;  /* 0xffffffc005057812 */ /* 0x000fc400078ec0ff */
[----:B------:R-:W-:Y:S02]  /*19810*/  SHF.R.S32.HI R4, RZ, 0x2, R4 ;  /* 0x00000002ff047819 */ /* 0x000fe40000011404 */
[----:B------:R-:W-:Y:S01]  /*19820*/  ISETP.NE.AND P2, PT, R8, 0x1, PT ;  /* 0x000000010800780c */ /* 0x000fe20003f45270 */
[----:B------:R-:W-:Y:S01]  /*19830*/  IMAD R7, R7, 0x8, R5 ;  /* 0x0000000807077824 */ /* 0x000fe200078e0205 */
[----:B------:R-:W-:Y:S01]  /*19840*/  LOP3.LUT P0, RZ, R0, 0x3, RZ, 0xc0, !PT ;  /* 0x0000000300ff7812 */ /* 0x000fe2000780c0ff */
[----:B------:R-:W-:Y:S01]  /*19850*/  IMAD R19, R6, 0x10, R4 ;  /* 0x0000001006137824 */ /* 0x000fe200078e0204 */
[----:B------:R-:W-:Y:S01]  /*19860*/  LEA.HI R10, R65, R66, RZ, 0x3 ;  /* 0x00000042410a7211 */ /* 0x000fe200078f18ff */
[----:B------:R-:W-:Y:S01]  /*19870*/  IMAD R0, R3, c[0x0][0x3a0], RZ ;  /* 0x0000e80003007a24 */ /* 0x000fe200078e02ff */
[----:B------:R-:W-:Y:S01]  /*19880*/  SEL R18, R69, RZ, !P1 ;  /* 0x000000ff45127207 */ /* 0x000fe20004800000 */
[----:B------:R-:W-:Y:S01]  /*19890*/  IMAD.WIDE.U32 R4, R85, c[0x0][0x490], R2 ;  /* 0x0001240055047a25 */ /* 0x000fe200078e0002 */
[----:B------:R-:W-:-:S02]  /*198a0*/  IADD3 R6, R19, R7, RZ ;  /* 0x0000000713067210 */ /* 0x000fc40007ffe0ff */
[----:B------:R-:W-:Y:S01]  /*198b0*/  SHF.R.S32.HI R21, RZ, 0x3, R10 ;  /* 0x00000003ff157819 */ /* 0x000fe2000001140a */
[----:B------:R-:W-:Y:S01]  /*198c0*/  IMAD R7, R2, c[0x0][0x3a4], R0 ;  /* 0x0000e90002077a24 */ /* 0x000fe200078e0200 */
[----:B------:R-:W-:Y:S01]  /*198d0*/  LOP3.LUT R12, R10, 0xfffffff8, RZ, 0xc0, !PT ;  /* 0xfffffff80a0c7812 */ /* 0x000fe200078ec0ff */
[----:B------:R-:W-:Y:S01]  /*198e0*/  IMAD.WIDE.U32 R2, R2, c[0x0][0x3a0], RZ ;  /* 0x0000e80002027a25 */ /* 0x000fe200078e00ff */
[----:B------:R-:W-:-:S03]  /*198f0*/  LEA.HI R23, R65, R66, RZ, 0x6 ;  /* 0x0000004241177211 */ /* 0x000fc600078f30ff */
[----:B-1----:R-:W-:Y:S01]  /*19900*/  IMAD R0, R80, 0x80, R6 ;  /* 0x0000008050007824 */ /* 0x002fe200078e0206 */
[----:B------:R-:W-:Y:S01]  /*19910*/  IADD3 R3, R3, R7, RZ ;  /* 0x0000000703037210 */ /* 0x000fe20007ffe0ff */
[----:B------:R-:W-:Y:S01]  /*19920*/  IMAD R8, R67, c[0x0][0x490], RZ ;  /* 0x0001240043087a24 */ /* 0x000fe200078e02ff */
[----:B------:R-:W-:Y:S01]  /*19930*/  SHF.R.S32.HI R6, RZ, 0x1f, R69 ;  /* 0x0000001fff067819 */ /* 0x000fe20000011445 */
[----:B------:R-:W-:-:S03]  /*19940*/  @P2 IMAD.HI.U32 R7, R0, c[0x0][0x4ec], RZ ;  /* 0x00013b0000072a27 */ /* 0x000fc600078e00ff */
[----:B------:R-:W-:Y:S01]  /*19950*/  SEL R15, R6, RZ, !P1 ;  /* 0x000000ff060f7207 */ /* 0x000fe20004800000 */
[----:B------:R-:W-:Y:S01]  /*19960*/  IMAD.MOV.U32 R9, RZ, RZ, R0 ;  /* 0x000000ffff097224 */ /* 0x000fe200078e0000 */
[----:B------:R-:W-:Y:S01]  /*19970*/  @P2 SHF.R.U32.HI R9, RZ, c[0x0][0x4f0], R7 ;  /* 0x00013c00ff092a19 */ /* 0x000fe20000011607 */
[C---:B------:R-:W-:Y:S02]  /*19980*/  IMAD R8, R85.reuse, c[0x0][0x494], R8 ;  /* 0x0001250055087a24 */ /* 0x040fe400078e0208 */
[----:B------:R-:W-:Y:S01]  /*19990*/  IMAD.WIDE.U32 R6, R85, c[0x0][0x3e8], R2 ;  /* 0x0000fa0055067a25 */ /* 0x000fe200078e0002 */
[----:B------:R-:W-:-:S03]  /*199a0*/  SHF.L.U32 R2, R21, 0x6, RZ ;  /* 0x0000000615027819 */ /* 0x000fc600000006ff */
[----:B------:R-:W-:Y:S02]  /*199b0*/  IMAD.MOV R10, RZ, RZ, -R9 ;  /* 0x000000ffff0a7224 */ /* 0x000fe400078e0a09 */
[----:B------:R-:W-:Y:S02]  /*199c0*/  IMAD.IADD R5, R5, 0x1, R8 ;  /* 0x0000000105057824 */ /* 0x000fe400078e0208 */
[----:B------:R-:W-:Y:S01]  /*199d0*/  IMAD R10, R10, c[0x0][0x4e8], R0 ;  /* 0x00013a000a0a7a24 */ /* 0x000fe200078e0200 */
[----:B------:R-:W-:Y:S01]  /*199e0*/  LOP3.LUT R0, R2, 0x1c0, RZ, 0xc0, !PT ;  /* 0x000001c002007812 */ /* 0x000fe200078ec0ff */
[----:B------:R-:W-:Y:S02]  /*199f0*/  IMAD.IADD R12, R66, 0x1, -R12 ;  /* 0x00000001420c7824 */ /* 0x000fe400078e0a0c */
[----:B------:R-:W-:Y:S01]  /*19a00*/  IMAD R8, R15, c[0x0][0x498], RZ ;  /* 0x000126000f087a24 */ /* 0x000fe200078e02ff */
[----:B------:R-:W-:Y:S01]  /*19a10*/  SHF.R.U32.HI R13, RZ, 0x3, R0 ;  /* 0x00000003ff0d7819 */ /* 0x000fe20000011600 */
[----:B------:R-:W-:-:S04]  /*19a20*/  IMAD.WIDE.U32 R2, R18, c[0x0][0x498], R4 ;  /* 0x0001260012027a25 */ /* 0x000fc800078e0004 */
[----:B------:R-:W-:Y:S01]  /*19a30*/  IMAD R17, R18, c[0x0][0x49c], R8 ;  /* 0x0001270012117a24 */ /* 0x000fe200078e0208 */
[----:B------:R-:W-:Y:S01]  /*19a40*/  IADD3 R2, P1, R9, R2, RZ ;  /* 0x0000000209027210 */ /* 0x000fe20007f3e0ff */
[C---:B------:R-:W-:Y:S02]  /*19a50*/  IMAD R11, R12.reuse, 0x10, R21 ;  /* 0x000000100c0b7824 */ /* 0x040fe400078e0215 */
[----:B------:R-:W-:Y:S01]  /*19a60*/  IMAD.SHL.U32 R8, R12, 0x8, RZ ;  /* 0x000000080c087824 */ /* 0x000fe200078e00ff */
[----:B------:R-:W-:Y:S01]  /*19a70*/  SHF.R.S32.HI R12, RZ, 0x1f, R9 ;  /* 0x0000001fff0c7819 */ /* 0x000fe20000011409 */
[----:B------:R-:W-:Y:S01]  /*19a80*/  IMAD.IADD R5, R7, 0x1, R14 ;  /* 0x0000000107057824 */ /* 0x000fe200078e020e */
[----:B------:R-:W-:Y:S02]  /*19a90*/  SHF.R.S32.HI R7, RZ, 0x1f, R10 ;  /* 0x0000001fff077819 */ /* 0x000fe4000001140a */
[----:B------:R-:W-:Y:S02]  /*19aa0*/  LEA R11, R80, R11, 0x7 ;  /* 0x0000000b500b7211 */ /* 0x000fe400078e38ff */
[----:B------:R-:W-:Y:S01]  /*19ab0*/  IADD3.X R3, R12, R3, R17, P1, !PT ;  /* 0x000000030c037210 */ /* 0x000fe20000ffe411 */
[----:B------:R-:W-:Y:S01]  /*19ac0*/  IMAD R7, R7, c[0x0][0x488], RZ ;  /* 0x0001220007077a24 */ /* 0x000fe200078e02ff */
[----:B------:R-:W-:Y:S01]  /*19ad0*/  LOP3.LUT R4, R0, 0x38, R8, 0xf8, !PT ;  /* 0x0000003800047812 */ /* 0x000fe200078ef808 */
[----:B------:R-:W-:-:S03]  /*19ae0*/  @P2 IMAD.HI.U32 R0, R11, c[0x0][0x4ec], RZ ;  /* 0x00013b000b002a27 */ /* 0x000fc600078e00ff */
[----:B------:R-:W-:Y:S01]  /*19af0*/  LOP3.LUT R22, R4, R13, RZ, 0x3c, !PT ;  /* 0x0000000d04167212 */ /* 0x000fe200078e3cff */
[----:B------:R-:W-:Y:S01]  /*19b00*/  IMAD.WIDE.U32 R2, R10, c[0x0][0x488], R2 ;  /* 0x000122000a027a25 */ /* 0x000fe200078e0002 */
[----:B------:R-:W-:-:S03]  /*19b10*/  MOV R4, R6 ;  /* 0x0000000600047202 */ /* 0x000fc60000000f00 */
[----:B------:R-:W-:Y:S02]  /*19b20*/  IMAD R7, R10, c[0x0][0x48c], R7 ;  /* 0x000123000a077a24 */ /* 0x000fe400078e0207 */
[----:B------:R-:W-:Y:S01]  /*19b30*/  IMAD.MOV.U32 R16, RZ, RZ, R11 ;  /* 0x000000ffff107224 */ /* 0x000fe200078e000b */
[----:B------:R-:W-:Y:S01]  /*19b40*/  @P2 SHF.R.U32.HI R16, RZ, c[0x0][0x4f0], R0 ;  /* 0x00013c00ff102a19 */ /* 0x000fe20000011600 */
[----:B------:R-:W-:Y:S01]  /*19b50*/  IMAD R17, R80, 0x80, R19 ;  /* 0x0000008050117824 */ /* 0x000fe200078e0213 */
[----:B------:R-:W-:Y:S01]  /*19b60*/  LEA R0, P1, R2, c[0x0][0x450], 0x2 ;  /* 0x0001140002007a11 */ /* 0x000fe200078210ff */
[----:B------:R-:W-:Y:S01]  /*19b70*/  IMAD R6, R15, c[0x0][0x3f0], RZ ;  /* 0x0000fc000f067a24 */ /* 0x000fe200078e02ff */
[----:B------:R-:W-:Y:S01]  /*19b80*/  IADD3 R7, R3, R7, RZ ;  /* 0x0000000703077210 */ /* 0x000fe20007ffe0ff */
[----:B------:R-:W-:Y:S01]  /*19b90*/  IMAD.MOV R10, RZ, RZ, -R16 ;  /* 0x000000ffff0a7224 */ /* 0x000fe200078e0a10 */
[----:B------:R-:W-:Y:S01]  /*19ba0*/  IADD3 R9, R17, 0x8, RZ ;  /* 0x0000000811097810 */ /* 0x000fe20007ffe0ff */
[----:B------:R-:W-:Y:S01]  /*19bb0*/  IMAD R3, R18, c[0x0][0x3f4], R6 ;  /* 0x0000fd0012037a24 */ /* 0x000fe200078e0206 */
[----:B------:R-:W-:Y:S01]  /*19bc0*/  LEA.HI.X R2, R2, c[0x0][0x454], R7, 0x2, P1 ;  /* 0x0001150002027a11 */ /* 0x000fe200008f1407 */
[----:B------:R-:W-:Y:S01]  /*19bd0*/  IMAD.WIDE.U32 R4, R18, c[0x0][0x3f0], R4 ;  /* 0x0000fc0012047a25 */ /* 0x000fe200078e0004 */
[----:B------:R-:W-:Y:S01]  /*19be0*/  SHF.R.S32.HI R6, RZ, 0x1f, R16 ;  /* 0x0000001fff067819 */ /* 0x000fe20000011410 */
[----:B------:R-:W-:Y:S01]  /*19bf0*/  SHFL.IDX PT, R12, R0, RZ, 0x1c1f ;  /* 0x001c1fff000c7589 */ /* 0x000fe200000e0000 */
[-C--:B------:R-:W-:Y:S01]  /*19c00*/  ISETP.GE.OR P3, PT, R9, R20.reuse, P0 ;  /* 0x000000140900720c */ /* 0x080fe20000766670 */
[----:B------:R-:W-:Y:S01]  /*19c10*/  IMAD R9, R10, c[0x0][0x4e8], R11 ;  /* 0x00013a000a097a24 */ /* 0x000fe200078e020b */
[----:B------:R-:W-:Y:S01]  /*19c20*/  ISETP.GE.OR P2, PT, R17, R20, P0 ;  /* 0x000000141100720c */ /* 0x000fe20000746670 */
[----:B------:R-:W1:Y:S01]  /*19c30*/  SHFL.IDX PT, R13, R2, RZ, 0x1c1f ;  /* 0x001c1fff020d7589 */ /* 0x000e6200000e0000 */
[----:B------:R-:W-:-:S02]  /*19c40*/  IMAD.IADD R3, R5, 0x1, R3 ;  /* 0x0000000105037824 */ /* 0x000fc400078e0203 */
        /* <DEDUP_REMOVED lines=60> */
.L_x_843:
[----:B--234-:R-:W-:Y:S05]  /*1a010*/  BSYNC B0 ;  /* 0x0000000000007941 */ /* 0x01cfea0003800000 */
.L_x_842:
        /* <DEDUP_REMOVED lines=16> */
.L_x_845:
[----:B------:R-:W-:Y:S05]  /*1a120*/  BSYNC B0 ;  /* 0x0000000000007941 */ /* 0x000fea0003800000 */
.L_x_844:
        /* <DEDUP_REMOVED lines=16> */
.L_x_847:
[----:B------:R-:W-:Y:S05]  /*1a230*/  BSYNC B0 ;  /* 0x0000000000007941 */ /* 0x000fea0003800000 */
.L_x_846:
        /* <DEDUP_REMOVED lines=16> */
.L_x_849:
[----:B------:R-:W-:Y:S05]  /*1a340*/  BSYNC B0 ;  /* 0x0000000000007941 */ /* 0x000fea0003800000 */
.L_x_848:
        /* <DEDUP_REMOVED lines=16> */
.L_x_851:
[----:B------:R-:W-:Y:S05]  /*1a450*/  BSYNC B0 ;  /* 0x0000000000007941 */ /* 0x000fea0003800000 */
.L_x_850:
        /* <DEDUP_REMOVED lines=16> */
.L_x_853:
[----:B------:R-:W-:Y:S05]  /*1a560*/  BSYNC B0 ;  /* 0x0000000000007941 */ /* 0x000fea0003800000 */
.L_x_852:
        /* <DEDUP_REMOVED lines=16> */
.L_x_855:
[----:B------:R-:W-:Y:S05]  /*1a670*/  BSYNC B0 ;  /* 0x0000000000007941 */ /* 0x000fea0003800000 */
.L_x_854:
        /* <DEDUP_REMOVED lines=17> */
.L_x_840:
        /* <DEDUP_REMOVED lines=19> */
.L_x_856:
        /* <DEDUP_REMOVED lines=40> */
.L_x_858:
[----:B------:R-:W-:Y:S05]  /*1ab40*/  BSYNC B0 ;  /* 0x0000000000007941 */ /* 0x000fea0003800000 */
.L_x_857:
        /* <DEDUP_REMOVED lines=34> */
[----:B------:R-:W-:Y:S01]  /*1ad70*/  IMAD R0, R0, c[0x0][0x3e4], R6 ;  /* 0x0000f90000007a24 */ /* 0x000fe200078e0206 */
[----:B------:R-:W-:-:S03]  /*1ad80*/  SHF.L.U32 R6, R12, 0x3, RZ ;  /* 0x000000030c067819 */ /* 0x000fc600000006ff */
[----:B------:R-:W-:Y:S01]  /*1ad90*/  IMAD.IADD R3, R3, 0x1, R0 ;  /* 0x0000000103037824 */ /* 0x000fe200078e0200 */
[----:B------:R-:W-:Y:S01]  /*1ada0*/  IADD3 R7, R6, 0x40, RZ ;  /* 0x0000004006077810 */ /* 0x000fe20007ffe0ff */
[----:B------:R-:W-:Y:S02]  /*1adb0*/  IMAD R0, R4, c[0x0][0x3d8], RZ ;  /* 0x0000f60004007a24 */ /* 0x000fe400078e02ff */
[----:B------:R-:W-:-:S04]  /*1adc0*/  IMAD.WIDE.U32 R2, R5, c[0x0][0x3d8], R2 ;  /* 0x0000f60005027a25 */ /* 0x000fc800078e0002 */
[----:B------:R-:W-:Y:S01]  /*1add0*/  IMAD R0, R5, c[0x0][0x3dc], R0 ;  /* 0x0000f70005007a24 */ /* 0x000fe200078e0200 */
[----:B------:R-:W-:-:S04]  /*1ade0*/  LEA R11, P0, R2, c[0x0][0x380], 0x1 ;  /* 0x0000e000020b7a11 */ /* 0x000fc800078008ff */
[----:B------:R-:W-:-:S04]  /*1adf0*/  IADD3 R0, R3, R0, RZ ;  /* 0x0000000003007210 */ /* 0x000fc80007ffe0ff */
        /* <DEDUP_REMOVED lines=14> */
.L_x_860:
[----:B------:R-:W-:Y:S05]  /*1aee0*/  BSYNC B0 ;  /* 0x0000000000007941 */ /* 0x000fea0003800000 */
.L_x_859:
        /* <DEDUP_REMOVED lines=15> */
.L_x_862:
[----:B------:R-:W-:Y:S05]  /*1afe0*/  BSYNC B0 ;  /* 0x0000000000007941 */ /* 0x000fea0003800000 */
.L_x_861:
        /* <DEDUP_REMOVED lines=15> */
.L_x_864:
[----:B------:R-:W-:Y:S05]  /*1b0e0*/  BSYNC B0 ;  /* 0x0000000000007941 */ /* 0x000fea0003800000 */
.L_x_863:
        /* <DEDUP_REMOVED lines=15> */
.L_x_866:
[----:B------:R-:W-:Y:S05]  /*1b1e0*/  BSYNC B0 ;  /* 0x0000000000007941 */ /* 0x000fea0003800000 */
.L_x_865:
        /* <DEDUP_REMOVED lines=15> */
.L_x_868:
[----:B------:R-:W-:Y:S05]  /*1b2e0*/  BSYNC B0 ;  /* 0x0000000000007941 */ /* 0x000fea0003800000 */
.L_x_867:
        /* <DEDUP_REMOVED lines=15> */
.L_x_870:
[----:B------:R-:W-:Y:S05]  /*1b3e0*/  BSYNC B0 ;  /* 0x0000000000007941 */ /* 0x000fea0003800000 */
.L_x_869:
        /* <DEDUP_REMOVED lines=15> */
.L_x_872:
[----:B------:R-:W-:Y:S05]  /*1b4e0*/  BSYNC B0 ;  /* 0x0000000000007941 */ /* 0x000fea0003800000 */
.L_x_871:
        /* <DEDUP_REMOVED lines=16> */
.L_x_873:
        /* <DEDUP_REMOVED lines=9> */
.L_x_1837:


//--------------------- .text._ZN7cutlass13device_kernelIN5flash19enable_sm80_to_sm89INS1_16FlashAttnFwdSm80INS1_25CollectiveMainloopFwdSm80ILi4ELi1ELb0EN4cute5tupleIJNS5_1CILi128EEENS7_ILi48EEES8_EEELi128ENS_10bfloat16_tEfNS_4arch4Sm80ELb0ELb1ELb0ELb0ELb0ELb0ELb1ELb0EEENS1_21CollectiveEpilogueFwdINS6_IJS8_S8_S9_EEENS6_IJNS7_ILi1EEESH_SH_EEESB_SD_Li128ELb0ELb1ELb0ELb0EEENS1_19SingleTileSchedulerILb0ELb0ELb1ELi128EEEEEEEEEvNT_6ParamsE --------------------------
	.section	.text._ZN7cutlass13device_kernelIN5flash19enable_sm80_to_sm89INS1_16FlashAttnFwdSm80INS1_25CollectiveMainloopFwdSm80ILi4ELi1ELb0EN4cute5tupleIJNS5_1CILi128EEENS7_ILi48EEES8_EEELi128ENS_10bfloat16_tEfNS_4arch4Sm80ELb0ELb1ELb0ELb0ELb0ELb0ELb1ELb0EEENS1_21CollectiveEpilogueFwdINS6_IJS8_S8_S9_EEENS6_IJNS7_ILi1EEESH_SH_EEESB_SD_Li128ELb0ELb1ELb0ELb0EEENS1_19SingleTileSchedulerILb0ELb0ELb1ELi128EEEEEEEEEvNT_6ParamsE,"ax",@progbits
	.sectioninfo	@"SHI_REGISTERS=255"
	.align	128
.text._ZN7cutlass13device_kernelIN5flash19enable_sm80_to_sm89INS1_16FlashAttnFwdSm80INS1_25CollectiveMainloopFwdSm80ILi4ELi1ELb0EN4cute5tupleIJNS5_1CILi128EEENS7_ILi48EEES8_EEELi128ENS_10bfloat16_tEfNS_4arch4Sm80ELb0ELb1ELb0ELb0ELb0ELb0ELb1ELb0EEENS1_21CollectiveEpilogueFwdINS6_IJS8_S8_S9_EEENS6_IJNS7_ILi1EEESH_SH_EEESB_SD_Li128ELb0ELb1ELb0ELb0EEENS1_19SingleTileSchedulerILb0ELb0ELb1ELi128EEEEEEEEEvNT_6ParamsE:
        .type           _ZN7cutlass13device_kernelIN5flash19enable_sm80_to_sm89INS1_16FlashAttnFwdSm80INS1_25CollectiveMainloopFwdSm80ILi4ELi1ELb0EN4cute5tupleIJNS5_1CILi128EEENS7_ILi48EEES8_EEELi128ENS_10bfloat16_tEfNS_4arch4Sm80ELb0ELb1ELb0ELb0ELb0ELb0ELb1ELb0EEENS1_21CollectiveEpilogueFwdINS6_IJS8_S8_S9_EEENS6_IJNS7_ILi1EEESH_SH_EEESB_SD_Li128ELb0ELb1ELb0ELb0EEENS1_19SingleTileSchedulerILb0ELb0ELb1ELi128EEEEEEEEEvNT_6ParamsE,@function
        .size           _ZN7cutlass13device_kernelIN5flash19enable_sm80_to_sm89INS1_16FlashAttnFwdSm80INS1_25CollectiveMainloopFwdSm80ILi4ELi1ELb0EN4cute5tupleIJNS5_1CILi128EEENS7_ILi48EEES8_EEELi128ENS_10bfloat16_tEfNS_4arch4Sm80ELb0ELb1ELb0ELb0ELb0ELb0ELb1ELb0EEENS1_21CollectiveEpilogueFwdINS6_IJS8_S8_S9_EEENS6_IJNS7_ILi1EEESH_SH_EEESB_SD_Li128ELb0ELb1ELb0ELb0EEENS1_19SingleTileSchedulerILb0ELb0ELb1ELi128EEEEEEEEEvNT_6ParamsE,(.L_x_1838 - _ZN7cutlass13device_kernelIN5flash19enable_sm80_to_sm89INS1_16FlashAttnFwdSm80INS1_25CollectiveMainloopFwdSm80ILi4ELi1ELb0EN4cute5tupleIJNS5_1CILi128EEENS7_ILi48EEES8_EEELi128ENS_10bfloat16_tEfNS_4arch4Sm80ELb0ELb1ELb0ELb0ELb0ELb0ELb1ELb0EEENS1_21CollectiveEpilogueFwdINS6_IJS8_S8_S9_EEENS6_IJNS7_ILi1EEESH_SH_EEESB_SD_Li128ELb0ELb1ELb0ELb0EEENS1_19SingleTileSchedulerILb0ELb0ELb1ELi128EEEEEEEEEvNT_6ParamsE)
        .other          _ZN7cutlass13device_kernelIN5flash19enable_sm80_to_sm89INS1_16FlashAttnFwdSm80INS1_25CollectiveMainloopFwdSm80ILi4ELi1ELb0EN4cute5tupleIJNS5_1CILi128EEENS7_ILi48EEES8_EEELi128ENS_10bfloat16_tEfNS_4arch4Sm80ELb0ELb1ELb0ELb0ELb0ELb0ELb1ELb0EEENS1_21CollectiveEpilogueFwdINS6_IJS8_S8_S9_EEENS6_IJNS7_ILi1EEESH_SH_EEESB_SD_Li128ELb0ELb1ELb0ELb0EEENS1_19SingleTileSchedulerILb0ELb0ELb1ELi128EEEEEEEEEvNT_6ParamsE,@"STO_CUDA_ENTRY STV_DEFAULT"
_ZN7cutlass13device_kernelIN5flash19enable_sm80_to_sm89INS1_16FlashAttnFwdSm80INS1_25CollectiveMainloopFwdSm80ILi4ELi1ELb0EN4cute5tupleIJNS5_1CILi128EEENS7_ILi48EEES8_EEELi128ENS_10bfloat16_tEfNS_4arch4Sm80ELb0ELb1ELb0ELb0ELb0ELb0ELb1ELb0EEENS1_21CollectiveEpilogueFwdINS6_IJS8_S8_S9_EEENS6_IJNS7_ILi1EEESH_SH_EEESB_SD_Li128ELb0ELb1ELb0ELb0EEENS1_19SingleTileSchedulerILb0ELb0ELb1ELi128EEEEEEEEEvNT_6ParamsE:
[----:B------:R-:W-:-:S03]  /*0000*/  MOV R1, c[0x0][0x28] ;  /* 0x00000a0000017a02 */ /* 0x000fc60000000f00 */
[----:B------:R-:W1:Y:S01]  /*0010*/  S2R R22, SR_CTAID.Z ;  /* 0x0000000000167919 */ /* 0x000e620000002700 */
[----:B------:R-:W-:Y:S02]  /*0020*/  IADD3 R1, R1, -0x80, RZ ;  /* 0xffffff8001017810 */ /* 0x000fe40007ffe0ff */
[----:B-1----:R-:W-:-:S13]  /*0030*/  ISETP.GE.AND P0, PT, R22, RZ, PT ;  /* 0x000000ff1600720c */ /* 0x002fda0003f06270 */
[----:B------:R-:W-:Y:S05]  /*0040*/  @!P0 EXIT ;  /* 0x000000000000894d */ /* 0x000fea0003800000 */
[----:B------:R-:W1:Y:S01]  /*0050*/  S2UR UR17, SR_CTAID.X ;  /* 0x00000000001179c3 */ /* 0x000e620000002500 */
[----:B------:R-:W-:Y:S01]  /*0060*/  ULDC UR6, c[0x0][0x2c4] ;  /* 0x0000b10000067ab9 */ /* 0x000fe20000000800 */
[----:B------:R-:W2:Y:S01]  /*0070*/  S2R R129, SR_TID.X ;  /* 0x0000000000817919 */ /* 0x000ea20000002100 */
[----:B------:R-:W-:Y:S02]  /*0080*/  UISETP.NE.AND UP3, UPT, UR6, 0x1, UPT ;  /* 0x000000010600788c */ /* 0x000fe4000bf65270 */
[----:B------:R-:W-:Y:S02]  /*0090*/  ULDC.64 UR4, c[0x0][0x2c8] ;  /* 0x0000b20000047ab9 */ /* 0x000fe40000000a00 */
[----:B------:R-:W-:Y:S02]  /*00a0*/  UMOV UR8, 0x1 ;  /* 0x0000000100087882 */ /* 0x000fe40000000000 */
[----:B------:R-:W-:Y:S02]  /*00b0*/  ULDC UR7, c[0x0][0x168] ;  /* 0x00005a0000077ab9 */ /* 0x000fe40000000800 */
[----:B------:R-:W-:-:S02]  /*00c0*/  UIADD3 UR7, UR8, -UR7, URZ ;  /* 0x8000000708077290 */ /* 0x000fc4000fffe03f */
[----:B-1----:R-:W-:-:S04]  /*00d0*/  USHF.L.U32 UR17, UR17, 0x7, URZ ;  /* 0x0000000711117899 */ /* 0x002fc8000800063f */
[----:B------:R-:W-:Y:S02]  /*00e0*/  @UP3 UIADD3 UR10, UR17, 0x7f, URZ ;  /* 0x0000007f110a3890 */ /* 0x000fe4000fffe03f */
[----:B------:R-:W-:Y:S02]  /*00f0*/  UIADD3 UR9, UR17, 0x7f, URZ ;  /* 0x0000007f11097890 */ /* 0x000fe4000fffe03f */
[----:B------:R-:W-:-:S04]  /*0100*/  UIMAD.WIDE.U32 UR10, UR10, UR4, URZ ;  /* 0x000000040a0a72a5 */ /* 0x000fc8000f8e003f */
[----:B------:R-:W-:-:S03]  /*0110*/  @UP3 USHF.R.U32.HI UR9, URZ, UR5, UR11 ;  /* 0x000000053f093299 */ /* 0x000fc6000801160b */
[----:B------:R-:W-:Y:S02]  /*0120*/  ULDC.64 UR4, c[0x0][0x328] ;  /* 0x0000ca0000047ab9 */ /* 0x000fe40000000a00 */
[----:B------:R-:W-:-:S03]  /*0130*/  UISETP.LE.AND UP2, UPT, UR8, UR5, UPT ;  /* 0x000000050800728c */ /* 0x000fc6000bf43270 */
[----:B------:R-:W-:Y:S02]  /*0140*/  ULDC UR5, c[0x0][0x1d0] ;  /* 0x0000740000057ab9 */ /* 0x000fe40000000800 */
[----:B------:R-:W-:Y:S01]  /*0150*/  UIADD3 UR5, UR9, UR5, UR7 ;  /* 0x0000000509057290 */ /* 0x000fe2000fffe007 */
[----:B------:R-:W-:-:S03]  /*0160*/  PLOP3.LUT P0, PT, PT, PT, UP2, 0x40, 0x0 ;  /* 0x000000000000781c */ /* 0x000fc60003f0e828 */
[----:B------:R-:W-:-:S06]  /*0170*/  UIADD3 UR4, UR5, UR4, URZ ;  /* 0x0000000405047290 */ /* 0x000fcc000fffe03f */
[----:B------:R-:W-:-:S04]  /*0180*/  MOV R0, UR4 ;  /* 0x0000000400007c02 */ /* 0x000fc80008000f00 */
[----:B------:R-:W-:Y:S05]  /*0190*/  @P0 BRA `(.L_x_874) ;  /* 0x0000013000000947 */ /* 0x000fea0003800000 */
[----:B--2---:R-:W-:Y:S01]  /*01a0*/  ISETP.LT.AND P0, PT, RZ, UR5, PT ;  /* 0x00000005ff007c0c */ /* 0x004fe2000bf01270 */
[----:B------:R-:W-:-:S12]  /*01b0*/  UIADD3 UR7, UR5, -0x1, URZ ;  /* 0xffffffff05077890 */ /* 0x000fd8000fffe03f */
[----:B------:R-:W-:Y:S05]  /*01c0*/  @P0 BRA `(.L_x_875) ;  /* 0x0000008000000947 */ /* 0x000fea0003800000 */
[----:B------:R-:W-:Y:S02]  /*01d0*/  ULDC UR4, c[0x0][0x32c] ;  /* 0x0000cb0000047ab9 */ /* 0x000fe40000000800 */
[----:B------:R-:W-:Y:S02]  /*01e0*/  UISETP.NE.AND UP0, UPT, UR8, UR4, UPT ;  /* 0x000000040800728c */ /* 0x000fe4000bf05270 */
[----:B------:R-:W-:-:S03]  /*01f0*/  UIADD3 UR7, -UR5, URZ, URZ ;  /* 0x0000003f05077290 */ /* 0x000fc6000fffe13f */
[----:B------:R-:W-:Y:S02]  /*0200*/  ULDC.64 UR4, c[0x0][0x330] ;  /* 0x0000cc0000047ab9 */ /* 0x000fe40000000a00 */
[----:B------:R-:W-:-:S04]  /*0210*/  UIMAD.WIDE.U32 UR8, UR7, UR4, URZ ;  /* 0x00000004070872a5 */ /* 0x000fc8000f8e003f */
[----:B------:R-:W-:-:S04]  /*0220*/  @UP0 USHF.R.U32.HI UR7, URZ, UR5, UR9 ;  /* 0x000000053f070299 */ /* 0x000fc80008011609 */
[----:B------:R-:W-:Y:S01]  /*0230*/  ULOP3.LUT UR7, URZ, UR7, URZ, 0x33, !UPT ;  /* 0x000000073f077292 */ /* 0x000fe2000f8e333f */
[----:B------:R-:W-:Y:S05]  /*0240*/  BRA `(.L_x_876) ;  /* 0x0000005000007947 */ /* 0x000fea0003800000 */
.L_x_875:
[----:B------:R-:W-:Y:S02]  /*0250*/  ULDC UR4, c[0x0][0x32c] ;  /* 0x0000cb0000047ab9 */ /* 0x000fe40000000800 */
[----:B------:R-:W-:-:S03]  /*0260*/  UISETP.NE.AND UP0, UPT, UR8, UR4, UPT ;  /* 0x000000040800728c */ /* 0x000fc6000bf05270 */
[----:B------:R-:W-:Y:S02]  /*0270*/  ULDC.64 UR4, c[0x0][0x330] ;  /* 0x0000cc0000047ab9 */ /* 0x000fe40000000a00 */
[----:B------:R-:W-:-:S06]  /*0280*/  UIMAD.WIDE.U32 UR8, UR7, UR4, URZ ;  /* 0x00000004070872a5 */ /* 0x000fcc000f8e003f */
[----:B------:R-:W-:Y:S02]  /*0290*/  @UP0 USHF.R.U32.HI UR7, URZ, UR5, UR9 ;  /* 0x000000053f070299 */ /* 0x000fe40008011609 */
.L_x_876:
[----:B------:R-:W-:Y:S02]  /*02a0*/  ULDC UR4, c[0x0][0x32c] ;  /* 0x0000cb0000047ab9 */ /* 0x000fe40000000800 */
[----:B------:R-:W-:-:S06]  /*02b0*/  UIMAD UR4, UR7, UR4, UR4 ;  /* 0x00000004070472a4 */ /* 0x000fcc000f8e0204 */
[----:B------:R-:W-:-:S03]  /*02c0*/  IMNMX R0, R0, UR4, PT ;  /* 0x0000000400007c17 */ /* 0x000fc6000b800200 */
.L_x_874:
[----:B--2---:R-:W-:Y:S01]  /*02d0*/  UMOV UR7, 0x2f ;  /* 0x0000002f00077882 */ /* 0x004fe20000000000 */
[----:B------:R-:W-:Y:S01]  /*02e0*/  IADD3 R0, R0, 0x2f, RZ ;  /* 0x0000002f00007810 */ /* 0x000fe20007ffe0ff */
[----:B------:R-:W-:Y:S01]  /*02f0*/  ULDC UR16, c[0x0][0x1d0] ;  /* 0x0000740000107ab9 */ /* 0x000fe20000000800 */
[----:B------:R-:W-:Y:S01]  /*0300*/  PLOP3.LUT P0, PT, PT, PT, UP2, 0x40, 0x0 ;  /* 0x000000000000781c */ /* 0x000fe20003f0e828 */
[----:B------:R-:W-:Y:S02]  /*0310*/  UIADD3 UR7, UR7, UR16, URZ ;  /* 0x0000001007077290 */ /* 0x000fe4000fffe03f */
[----:B------:R-:W-:Y:S01]  /*0320*/  ULDC.64 UR4, c[0x0][0x2c8] ;  /* 0x0000b20000047ab9 */ /* 0x000fe20000000a00 */
[----:B------:R-:W-:Y:S01]  /*0330*/  IMAD.HI R0, R0, 0x2aaaaaab, RZ ;  /* 0x2aaaaaab00007827 */ /* 0x000fe200078e02ff */
[----:B------:R-:W-:Y:S02]  /*0340*/  UIMAD.WIDE UR8, UR7, 0x2aaaaaab, URZ ;  /* 0x2aaaaaab070878a5 */ /* 0x000fe4000f8e023f */
[----:B------:R-:W-:-:S02]  /*0350*/  UIMAD.WIDE.U32 UR10, UR17, UR4, URZ ;  /* 0x00000004110a72a5 */ /* 0x000fc4000f8e003f */
[----:B------:R-:W-:Y:S01]  /*0360*/  ULDC UR7, c[0x0][0x168] ;  /* 0x00005a0000077ab9 */ /* 0x000fe20000000800 */
[----:B------:R-:W-:Y:S01]  /*0370*/  SHF.R.U32.HI R2, RZ, 0x1f, R0 ;  /* 0x0000001fff027819 */ /* 0x000fe20000011600 */
[----:B------:R-:W-:Y:S02]  /*0380*/  UIADD3 UR16, UR16, -UR7, URZ ;  /* 0x8000000710107290 */ /* 0x000fe4000fffe03f */
[----:B------:R-:W-:Y:S01]  /*0390*/  USHF.R.U32.HI UR7, URZ, 0x1f, UR9 ;  /* 0x0000001f3f077899 */ /* 0x000fe20008011609 */
[----:B------:R-:W-:Y:S01]  /*03a0*/  LEA.HI.SX32 R0, R0, R2, 0x1d ;  /* 0x0000000200007211 */ /* 0x000fe200078feaff */
[----:B------:R-:W-:Y:S02]  /*03b0*/  UMOV UR4, UR17 ;  /* 0x0000001100047c82 */ /* 0x000fe40008000000 */
[----:B------:R-:W-:Y:S02]  /*03c0*/  @UP3 USHF.R.U32.HI UR4, URZ, UR5, UR11 ;  /* 0x000000053f043299 */ /* 0x000fe4000801160b */
[----:B------:R-:W-:-:S02]  /*03d0*/  ULEA.HI.SX32 UR9, UR9, UR7, 0x1d ;  /* 0x0000000709097291 */ /* 0x000fc4000f8fea3f */
[----:B------:R-:W-:Y:S02]  /*03e0*/  UIADD3 UR4, UR16, UR4, URZ ;  /* 0x0000000410047290 */ /* 0x000fe4000fffe03f */
[----:B------:R-:W-:Y:S02]  /*03f0*/  ULDC UR5, c[0x0][0x324] ;  /* 0x0000c90000057ab9 */ /* 0x000fe40000000800 */
[----:B------:R-:W-:Y:S01]  /*0400*/  UIADD3 UR7, UR4, -UR5, URZ ;  /* 0x8000000504077290 */ /* 0x000fe2000fffe03f */
[----:B------:R-:W-:Y:S01]  /*0410*/  IMNMX R242, R0, UR9, PT ;  /* 0x0000000900f27c17 */ /* 0x000fe2000b800200 */
[----:B------:R-:W-:Y:S05]  /*0420*/  @P0 BRA `(.L_x_877) ;  /* 0x0000015000000947 */ /* 0x000fea0003800000 */
[----:B------:R-:W-:Y:S02]  /*0430*/  UMOV UR8, UR4 ;  /* 0x0000000400087c82 */ /* 0x000fe40008000000 */
[----:B------:R-:W-:-:S06]  /*0440*/  UISETP.GT.AND UP0, UPT, UR8, -0x1, UPT ;  /* 0xffffffff0800788c */ /* 0x000fcc000bf04270 */
[----:B------:R-:W-:-:S13]  /*0450*/  PLOP3.LUT P0, PT, PT, PT, UP0, 0x80, 0x0 ;  /* 0x000000000000781c */ /* 0x000fda0003f0f008 */
[----:B------:R-:W-:Y:S05]  /*0460*/  @P0 BRA `(.L_x_878) ;  /* 0x0000008000000947 */ /* 0x000fea0003800000 */
[----:B------:R-:W-:Y:S02]  /*0470*/  ULDC UR4, c[0x0][0x32c] ;  /* 0x0000cb0000047ab9 */ /* 0x000fe40000000800 */
[----:B------:R-:W-:Y:S02]  /*0480*/  UISETP.NE.AND UP0, UPT, UR4, 0x1, UPT ;  /* 0x000000010400788c */ /* 0x000fe4000bf05270 */
[----:B------:R-:W-:Y:S02]  /*0490*/  ULOP3.LUT UR8, URZ, UR8, URZ, 0x33, !UPT ;  /* 0x000000083f087292 */ /* 0x000fe4000f8e333f */
[----:B------:R-:W-:Y:S02]  /*04a0*/  ULDC.64 UR4, c[0x0][0x330] ;  /* 0x0000cc0000047ab9 */ /* 0x000fe40000000a00 */
[----:B------:R-:W-:-:S05]  /*04b0*/  UIMAD.WIDE.U32 UR10, UR8, UR4, URZ ;  /* 0x00000004080a72a5 */ /* 0x000fca000f8e003f */
[----:B------:R-:W-:-:S04]  /*04c0*/  @UP0 USHF.R.U32.HI UR8, URZ, UR5, UR11 ;  /* 0x000000053f080299 */ /* 0x000fc8000801160b */
[----:B------:R-:W-:Y:S01]  /*04d0*/  ULOP3.LUT UR8, URZ, UR8, URZ, 0x33, !UPT ;  /* 0x000000083f087292 */ /* 0x000fe2000f8e333f */
[----:B------:R-:W-:Y:S05]  /*04e0*/  BRA `(.L_x_879) ;  /* 0x0000005000007947 */ /* 0x000fea0003800000 */
.L_x_878:
[----:B------:R-:W-:Y:S02]  /*04f0*/  ULDC UR4, c[0x0][0x32c] ;  /* 0x0000cb0000047ab9 */ /* 0x000fe40000000800 */
[----:B------:R-:W-:-:S03]  /*0500*/  UISETP.NE.AND UP0, UPT, UR4, 0x1, UPT ;  /* 0x000000010400788c */ /* 0x000fc6000bf05270 */
[----:B------:R-:W-:Y:S02]  /*0510*/  ULDC.64 UR4, c[0x0][0x330] ;  /* 0x0000cc0000047ab9 */ /* 0x000fe40000000a00 */
[----:B------:R-:W-:-:S06]  /*0520*/  UIMAD.WIDE.U32 UR10, UR8, UR4, URZ ;  /* 0x00000004080a72a5 */ /* 0x000fcc000f8e003f */
[----:B------:R-:W-:Y:S02]  /*0530*/  @UP0 USHF.R.U32.HI UR8, URZ, UR5, UR11 ;  /* 0x000000053f080299 */ /* 0x000fe4000801160b */
.L_x_879:
[----:B------:R-:W-:Y:S02]  /*0540*/  ULDC UR4, c[0x0][0x32c] ;  /* 0x0000cb0000047ab9 */ /* 0x000fe40000000800 */
[----:B------:R-:W-:-:S04]  /*0550*/  UIMAD UR4, UR8, UR4, URZ ;  /* 0x00000004080472a4 */ /* 0x000fc8000f8e023f */
[----:B------:R-:W-:-:S04]  /*0560*/  UISETP.LT.AND UP0, UPT, UR7, UR4, UPT ;  /* 0x000000040700728c */ /* 0x000fc8000bf01270 */
[----:B------:R-:W-:-:S04]  /*0570*/  USEL UR7, UR7, UR4, !UP0 ;  /* 0x0000000407077287 */ /* 0x000fc8000c000000 */
.L_x_877:
[----:B------:R-:W-:Y:S01]  /*0580*/  UIMAD.WIDE UR4, UR7, 0x2aaaaaab, URZ ;  /* 0x2aaaaaab070478a5 */ /* 0x000fe2000f8e023f */
[----:B------:R-:W-:Y:S01]  /*0590*/  PLOP3.LUT P4, PT, PT, PT, PT, 0x80, 0x0 ;  /* 0x000000000000781c */ /* 0x000fe20003f8f070 */
[----:B------:R-:W-:Y:S01]  /*05a0*/  ULDC.64 UR14, c[0x0][0x118] ;  /* 0x00004600000e7ab9 */ /* 0x000fe20000000a00 */
[----:B------:R-:W-:Y:S01]  /*05b0*/  CS2R R126, SRZ ;  /* 0x00000000007e7805 */ /* 0x000fe2000001ff00 */
[----:B------:R-:W-:Y:S01]  /*05c0*/  USHF.R.U32.HI UR4, URZ, 0x1f, UR5 ;  /* 0x0000001f3f047899 */ /* 0x000fe20008011605 */
[----:B------:R-:W-:Y:S01]  /*05d0*/  CS2R R124, SRZ ;  /* 0x00000000007c7805 */ /* 0x000fe2000001ff00 */
[----:B------:R-:W-:Y:S01]  /*05e0*/  IMAD.MOV.U32 R23, RZ, RZ, RZ ;  /* 0x000000ffff177224 */ /* 0x000fe200078e00ff */
[----:B------:R-:W-:Y:S01]  /*05f0*/  CS2R R24, SRZ ;  /* 0x0000000000187805 */ /* 0x000fe2000001ff00 */
[----:B------:R-:W-:Y:S01]  /*0600*/  ULEA.HI.SX32 UR4, UR5, UR4, 0x1d ;  /* 0x0000000405047291 */ /* 0x000fe2000f8fea3f */
[----:B------:R-:W-:Y:S01]  /*0610*/  IMAD.MOV.U32 R130, RZ, RZ, RZ ;  /* 0x000000ffff827224 */ /* 0x000fe200078e00ff */
[----:B------:R-:W-:Y:S01]  /*0620*/  MOV R128, RZ ;  /* 0x000000ff00807202 */ /* 0x000fe20000000f00 */
[----:B------:R-:W-:Y:S01]  /*0630*/  CS2R R122, SRZ ;  /* 0x00000000007a7805 */ /* 0x000fe2000001ff00 */
[----:B------:R-:W-:Y:S01]  /*0640*/  UISETP.LT.AND UP0, UPT, URZ, UR4, UPT ;  /* 0x000000043f00728c */ /* 0x000fe2000bf01270 */
[----:B------:R-:W-:Y:S01]  /*0650*/  CS2R R120, SRZ ;  /* 0x0000000000787805 */ /* 0x000fe2000001ff00 */
[----:B------:R-:W-:Y:S01]  /*0660*/  IMAD.MOV.U32 R118, RZ, RZ, RZ ;  /* 0x000000ffff767224 */ /* 0x000fe200078e00ff */
[----:B------:R-:W-:Y:S01]  /*0670*/  CS2R R26, SRZ ;  /* 0x00000000001a7805 */ /* 0x000fe2000001ff00 */
[----:B------:R-:W-:Y:S01]  /*0680*/  USEL UR8, URZ, UR4, !UP0 ;  /* 0x000000043f087287 */ /* 0x000fe2000c000000 */
[----:B------:R-:W-:Y:S01]  /*0690*/  MOV R116, RZ ;  /* 0x000000ff00747202 */ /* 0x000fe20000000f00 */
[----:B------:R-:W-:Y:S01]  /*06a0*/  CS2R R110, SRZ ;  /* 0x00000000006e7805 */ /* 0x000fe2000001ff00 */
[----:B------:R-:W-:Y:S01]  /*06b0*/  CS2R R108, SRZ ;  /* 0x00000000006c7805 */ /* 0x000fe2000001ff00 */
[----:B------:R-:W-:Y:S01]  /*06c0*/  IMAD.MOV.U32 R114, RZ, RZ, RZ ;  /* 0x000000ffff727224 */ /* 0x000fe200078e00ff */
[----:B------:R-:W-:Y:S01]  /*06d0*/  CS2R R28, SRZ ;  /* 0x00000000001c7805 */ /* 0x000fe2000001ff00 */
[----:B------:R-:W-:Y:S01]  /*06e0*/  ISETP.GT.AND P0, PT, R242, UR8, PT ;  /* 0x00000008f2007c0c */ /* 0x000fe2000bf04270 */
        /* <DEDUP_REMOVED lines=23> */
[----:B------:R-:W-:Y:S01]  /*0860*/  CS2R R70, SRZ ;  /* 0x0000000000467805 */ /* 0x000fe2000001ff00 */
[----:B------:R-:W-:Y:S01]  /*0870*/  IMAD.MOV.U32 R68, RZ, RZ, RZ ;  /* 0x000000ffff447224 */ /* 0x000fe200078e00ff */
[----:B------:R-:W-:Y:S01]  /*0880*/  CS2R R62, SRZ ;  /* 0x00000000003e7805 */ /* 0x000fe2000001ff00 */
[----:B------:R-:W-:Y:S01]  /*0890*/  CS2R R60, SRZ ;  /* 0x00000000003c7805 */ /* 0x000fe2000001ff00 */
[----:B------:R-:W-:Y:S01]  /*08a0*/  CS2R R66, SRZ ;  /* 0x0000000000427805 */ /* 0x000fe2000001ff00 */
        /* <DEDUP_REMOVED lines=35> */
[----:B------:R-:W-:Y:S05]  /*0ae0*/  @!P0 BRA `(.L_x_880) ;  /* 0x0001218000008947 */ /* 0x000fea0003800000 */
[----:B------:R-:W-:-:S04]  /*0af0*/  ISETP.NE.U32.AND P6, PT, RZ, c[0x0][0x340], PT ;  /* 0x0000d000ff007a0c */ /* 0x000fc80003fc5070 */
[----:B------:R-:W-:-:S13]  /*0b00*/  ISETP.NE.AND.EX P6, PT, RZ, c[0x0][0x344], PT, P6 ;  /* 0x0000d100ff007a0c */ /* 0x000fda0003fc5360 */
[----:B------:R-:W-:-:S04]  /*0b10*/  @P6 IMAD.MOV.U32 R2, RZ, RZ, 0x4 ;  /* 0x00000004ff026424 */ /* 0x000fc800078e00ff */
[----:B------:R-:W-:-:S05]  /*0b20*/  @P6 IMAD.WIDE R2, R22, R2, c[0x0][0x340] ;  /* 0x0000d00016026625 */ /* 0x000fca00078e0202 */
[----:B------:R1:W2:Y:S01]  /*0b30*/  @P6 LDG.E R20, [R2.64] ;  /* 0x0000000e02146981 */ /* 0x0002a2000c1e1900 */
[----:B------:R-:W-:Y:S01]  /*0b40*/  SHF.R.S32.HI R123, RZ, 0x1f, R129 ;  /* 0x0000001fff7b7819 */ /* 0x000fe20000011481 */
[----:B------:R-:W-:Y:S01]  /*0b50*/  ULDC UR4, c[0x0][0x168] ;  /* 0x00005a0000047ab9 */ /* 0x000fe20000000800 */
[----:B------:R-:W-:Y:S01]  /*0b60*/  PLOP3.LUT P1, PT, PT, PT, UP3, 0x80, 0x0 ;  /* 0x000000000000781c */ /* 0x000fe20003f2f038 */
[----:B------:R-:W3:Y:S01]  /*0b70*/  S2R R40, SR_CTAID.Y ;  /* 0x0000000000287919 */ /* 0x000ee20000002600 */
[----:B------:R-:W-:Y:S01]  /*0b80*/  PLOP3.LUT P0, PT, PT, PT, UP3, 0x80, 0x0 ;  /* 0x000000000000781c */ /* 0x000fe20003f0f038 */
[----:B------:R-:W-:Y:S01]  /*0b90*/  UIMAD UR4, UR6, UR4, URZ ;  /* 0x00000004060472a4 */ /* 0x000fe2000f8e023f */
[----:B------:R-:W-:Y:S01]  /*0ba0*/  SHF.R.S32.HI R21, RZ, 0x1f, R22 ;  /* 0x0000001fff157819 */ /* 0x000fe20000011416 */
[----:B------:R-:W-:Y:S01]  /*0bb0*/  UMOV UR11, 0x5 ;  /* 0x00000005000b7882 */ /* 0x000fe20000000000 */
[----:B------:R-:W-:Y:S01]  /*0bc0*/  IADD3 R35, R242, -0x1, RZ ;  /* 0xfffffffff2237810 */ /* 0x000fe20007ffe0ff */
[----:B------:R-:W-:Y:S01]  /*0bd0*/  ULDC.64 UR6, c[0x0][0x1e0] ;  /* 0x0000780000067ab9 */ /* 0x000fe20000000a00 */
[----:B------:R-:W-:Y:S01]  /*0be0*/  LEA.HI R121, R123, R129, RZ, 0x5 ;  /* 0x000000817b797211 */ /* 0x000fe200078f28ff */
[----:B------:R-:W-:-:S02]  /*0bf0*/  UIMAD.WIDE.U32 UR12, UR6, 0x20, URZ ;  /* 0x00000020060c78a5 */ /* 0x000fc4000f8e003f */
[----:B------:R-:W-:Y:S01]  /*0c00*/  USHF.L.U32 UR9, UR7, 0x5, URZ ;  /* 0x0000000507097899 */ /* 0x000fe2000800063f */
[----:B------:R-:W-:-:S03]  /*0c10*/  SHF.R.S32.HI R120, RZ, 0x5, R121 ;  /* 0x00000005ff787819 */ /* 0x000fc60000011479 */
[----:B------:R-:W-:Y:S01]  /*0c20*/  UIADD3 UR9, UR13, UR9, URZ ;  /* 0x000000090d097290 */ /* 0x000fe2000fffe03f */
[----:B-1----:R-:W-:Y:S02]  /*0c30*/  LEA.HI R2, R123, R129, RZ, 0x3 ;  /* 0x000000817b027211 */ /* 0x002fe400078f18ff */
[----:B---3--:R-:W-:Y:S01]  /*0c40*/  SHF.R.S32.HI R41, RZ, 0x1f, R40 ;  /* 0x0000001fff297819 */ /* 0x008fe20000011428 */
[----:B------:R-:W-:Y:S01]  /*0c50*/  IMAD.WIDE.U32 R6, R40, c[0x0][0x1b8], RZ ;  /* 0x00006e0028067a25 */ /* 0x000fe200078e00ff */
[----:B------:R-:W-:Y:S02]  /*0c60*/  LOP3.LUT R0, R2, 0xfffffff8, RZ, 0xc0, !PT ;  /* 0xfffffff802007812 */ /* 0x000fe400078ec0ff */
[----:B------:R-:W-:Y:S01]  /*0c70*/  SHF.R.S32.HI R28, RZ, 0x3, R2 ;  /* 0x00000003ff1c7819 */ /* 0x000fe20000011402 */
[----:B------:R-:W-:Y:S02]  /*0c80*/  IMAD R2, R41, c[0x0][0x1b8], RZ ;  /* 0x00006e0029027a24 */ /* 0x000fe400078e02ff */
[----:B------:R-:W-:Y:S01]  /*0c90*/  IMAD.IADD R30, R129, 0x1, -R0 ;  /* 0x00000001811e7824 */ /* 0x000fe200078e0a00 */
[----:B------:R-:W-:Y:S01]  /*0ca0*/  IADD3 R13, R28, UR17, RZ ;  /* 0x000000111c0d7c10 */ /* 0x000fe2000fffe0ff */
[----:B------:R-:W-:Y:S01]  /*0cb0*/  IMAD R2, R40, c[0x0][0x1bc], R2 ;  /* 0x00006f0028027a24 */ /* 0x000fe200078e0202 */
[--C-:B------:R-:W-:Y:S01]  /*0cc0*/  SHF.R.S32.HI R31, RZ, 0x1f, R28.reuse ;  /* 0x0000001fff1f7819 */ /* 0x100fe2000001141c */
[----:B------:R-:W-:Y:S01]  /*0cd0*/  IMAD R0, R30, 0x10, R28 ;  /* 0x000000101e007824 */ /* 0x000fe200078e021c */
[----:B------:R-:W-:Y:S01]  /*0ce0*/  IADD3 R15, R13, 0x70, RZ ;  /* 0x000000700d0f7810 */ /* 0x000fe20007ffe0ff */
[----:B------:R-:W-:-:S02]  /*0cf0*/  IMAD.IADD R3, R7, 0x1, R2 ;  /* 0x0000000107037824 */ /* 0x000fc400078e0202 */
[----:B------:R-:W-:Y:S01]  /*0d00*/  IMAD R7, R21, c[0x0][0x1c0], RZ ;  /* 0x0000700015077a24 */ /* 0x000fe200078e02ff */
[----:B------:R-:W-:Y:S01]  /*0d10*/  IADD3 R4, R0, UR17, RZ ;  /* 0x0000001100047c10 */ /* 0x000fe2000fffe0ff */
[----:B------:R-:W-:Y:S02]  /*0d20*/  IMAD.MOV.U32 R2, RZ, RZ, R6 ;  /* 0x000000ffff027224 */ /* 0x000fe400078e0006 */
[----:B------:R-:W-:Y:S02]  /*0d30*/  IMAD R6, R22, c[0x0][0x1c4], R7 ;  /* 0x0000710016067a24 */ /* 0x000fe400078e0207 */
[----:B------:R-:W-:Y:S01]  /*0d40*/  @P1 IMAD.HI.U32 R5, R4, c[0x0][0x2c8], RZ ;  /* 0x0000b20004051a27 */ /* 0x000fe200078e00ff */
[----:B------:R-:W-:-:S03]  /*0d50*/  ISETP.GE.AND P1, PT, R13, UR4, PT ;  /* 0x000000040d007c0c */ /* 0x000fc6000bf26270 */
[----:B------:R-:W-:Y:S01]  /*0d60*/  IMAD.MOV.U32 R0, RZ, RZ, R4 ;  /* 0x000000ffff007224 */ /* 0x000fe200078e0004 */
[----:B------:R-:W-:Y:S01]  /*0d70*/  @P0 SHF.R.U32.HI R0, RZ, c[0x0][0x2cc], R5 ;  /* 0x0000b300ff000a19 */ /* 0x000fe20000011605 */
[----:B------:R-:W-:-:S03]  /*0d80*/  IMAD.WIDE.U32 R2, R22, c[0x0][0x1c0], R2 ;  /* 0x0000700016027a25 */ /* 0x000fc600078e0002 */
[--C-:B------:R-:W-:Y:S01]  /*0d90*/  SHF.R.S32.HI R7, RZ, 0x1f, R0.reuse ;  /* 0x0000001fff077819 */ /* 0x100fe20000011400 */
[----:B------:R-:W-:Y:S02]  /*0da0*/  IMAD.MOV R5, RZ, RZ, -R0 ;  /* 0x000000ffff057224 */ /* 0x000fe400078e0a00 */
[----:B------:R-:W-:Y:S01]  /*0db0*/  IMAD.IADD R3, R3, 0x1, R6 ;  /* 0x0000000103037824 */ /* 0x000fe200078e0206 */
[----:B------:R-:W-:Y:S01]  /*0dc0*/  IADD3 R6, R13, 0x10, RZ ;  /* 0x000000100d067810 */ /* 0x000fe20007ffe0ff */
[----:B------:R-:W-:Y:S02]  /*0dd0*/  IMAD R5, R5, c[0x0][0x2c4], R4 ;  /* 0x0000b10005057a24 */ /* 0x000fe400078e0204 */
[----:B------:R-:W-:Y:S01]  /*0de0*/  IMAD R7, R7, c[0x0][0x1b0], RZ ;  /* 0x00006c0007077a24 */ /* 0x000fe200078e02ff */
[----:B------:R-:W-:Y:S01]  /*0df0*/  ISETP.GE.AND P4, PT, R6, UR4, PT ;  /* 0x0000000406007c0c */ /* 0x000fe2000bf86270 */
[----:B------:R-:W-:Y:S01]  /*0e00*/  IMAD.WIDE.U32 R2, R0, c[0x0][0x1b0], R2 ;  /* 0x00006c0000027a25 */ /* 0x000fe200078e0002 */
[----:B------:R-:W-:-:S03]  /*0e10*/  SHF.R.S32.HI R4, RZ, 0x1f, R5 ;  /* 0x0000001fff047819 */ /* 0x000fc60000011405 */
[----:B------:R-:W-:Y:S01]  /*0e20*/  IMAD R0, R0, c[0x0][0x1b4], R7 ;  /* 0x00006d0000007a24 */ /* 0x000fe200078e0207 */
[----:B------:R-:W-:Y:S01]  /*0e30*/  LEA.HI R7, R123, R129, RZ, 0x6 ;  /* 0x000000817b077211 */ /* 0x000fe200078f30ff */
[----:B------:R-:W-:Y:S02]  /*0e40*/  IMAD R19, R41, c[0x0][0x1e8], RZ ;  /* 0x00007a0029137a24 */ /* 0x000fe400078e02ff */
[----:B------:R-:W-:Y:S02]  /*0e50*/  IMAD.IADD R3, R3, 0x1, R0 ;  /* 0x0000000103037824 */ /* 0x000fe400078e0200 */
[----:B------:R-:W-:Y:S02]  /*0e60*/  IMAD R0, R4, c[0x0][0x1a8], RZ ;  /* 0x00006a0004007a24 */ /* 0x000fe400078e02ff */
[----:B------:R-:W-:-:S04]  /*0e70*/  IMAD.WIDE.U32 R2, R5, c[0x0][0x1a8], R2 ;  /* 0x00006a0005027a25 */ /* 0x000fc800078e0002 */
[----:B------:R-:W-:Y:S01]  /*0e80*/  IMAD R0, R5, c[0x0][0x1ac], R0 ;  /* 0x00006b0005007a24 */ /* 0x000fe200078e0200 */
[----:B------:R-:W-:Y:S01]  /*0e90*/  LEA R17, P0, R2, c[0x0][0x160], 0x1 ;  /* 0x0000580002117a11 */ /* 0x000fe200078008ff */
[----:B------:R-:W-:Y:S02]  /*0ea0*/  IMAD.SHL.U32 R4, R30, 0x8, RZ ;  /* 0x000000081e047824 */ /* 0x000fe400078e00ff */
[----:B------:R-:W-:Y:S02]  /*0eb0*/  IMAD.IADD R0, R3, 0x1, R0 ;  /* 0x0000000103007824 */ /* 0x000fe400078e0200 */
[----:B------:R-:W-:Y:S01]  /*0ec0*/  IMAD.SHL.U32 R3, R28, 0x40, RZ ;  /* 0x000000401c037824 */ /* 0x000fe200078e00ff */
[----:B------:R-:W-:Y:S01]  /*0ed0*/  SHFL.IDX PT, R10, R17, 0x1, 0x181f ;  /* 0x00381f00110a7f89 */ /* 0x000fe200000e0000 */
[----:B------:R-:W-:Y:S01]  /*0ee0*/  IMAD.SHL.U32 R7, R7, 0x8, RZ ;  /* 0x0000000807077824 */ /* 0x000fe200078e00ff */
[----:B------:R-:W-:Y:S01]  /*0ef0*/  LEA.HI.X R16, R2, c[0x0][0x164], R0, 0x1, P0 ;  /* 0x0000590002107a11 */ /* 0x000fe200000f0c00 */
[----:B------:R-:W-:Y:S01]  /*0f00*/  IMAD R19, R40, c[0x0][0x1ec], R19 ;  /* 0x00007b0028137a24 */ /* 0x000fe200078e0213 */
[----:B------:R-:W1:Y:S01]  /*0f10*/  SHFL.IDX PT, R2, R17, RZ, 0x181f ;  /* 0x00181fff11027589 */ /* 0x000e6200000e0000 */
[----:B------:R-:W-:-:S02]  /*0f20*/  LOP3.LUT R0, R3, 0x1c0, RZ, 0xc0, !PT ;  /* 0x000001c003007812 */ /* 0x000fc400078ec0ff */
[----:B------:R-:W-:Y:S01]  /*0f30*/  ISETP.GE.AND P5, PT, R4, c[0x0][0x198], PT ;  /* 0x0000660004007a0c */ /* 0x000fe20003fa6270 */
[----:B------:R-:W3:Y:S01]  /*0f40*/  SHFL.IDX PT, R3, R16, RZ, 0x181f ;  /* 0x00181fff10037589 */ /* 0x000ee200000e0000 */
[----:B------:R-:W-:Y:S02]  /*0f50*/  LOP3.LUT R5, R0, 0x38, R4, 0xf8, !PT ;  /* 0x0000003800057812 */ /* 0x000fe400078ef804 */
[----:B------:R-:W-:Y:S01]  /*0f60*/  SHF.R.U32.HI R0, RZ, 0x3, R0 ;  /* 0x00000003ff007819 */ /* 0x000fe20000011600 */
[----:B------:R-:W4:Y:S03]  /*0f70*/  SHFL.IDX PT, R11, R16, 0x1, 0x181f ;  /* 0x00381f00100b7f89 */ /* 0x000f2600000e0000 */
[----:B------:R-:W-:Y:S02]  /*0f80*/  LOP3.LUT R6, R5, R0, RZ, 0x3c, !PT ;  /* 0x0000000005067212 */ /* 0x000fe400078e3cff */
[----:B------:R-:W-:-:S02]  /*0f90*/  IADD3 R5, R13, 0x20, RZ ;  /* 0x000000200d057810 */ /* 0x000fc40007ffe0ff */
[----:B------:R-:W-:Y:S02]  /*0fa0*/  IADD3 R0, R4, 0x40, RZ ;  /* 0x0000004004007810 */ /* 0x000fe40007ffe0ff */
[----:B------:R-:W-:Y:S02]  /*0fb0*/  ISETP.GE.AND P2, PT, R5, UR4, PT ;  /* 0x0000000405007c0c */ /* 0x000fe4000bf46270 */
[----:B------:R-:W-:Y:S02]  /*0fc0*/  @!P1 SHF.R.S32.HI R5, RZ, 0x1f, R0 ;  /* 0x0000001fff059819 */ /* 0x000fe40000011400 */
[----:B------:R-:W-:Y:S02]  /*0fd0*/  LOP3.LUT R8, R6, 0xfffffe00, R7, 0xf8, !PT ;  /* 0xfffffe0006087812 */ /* 0x000fe400078ef807 */
[----:B------:R-:W-:Y:S02]  /*0fe0*/  @!P1 LEA.HI R7, R5, R0, RZ, 0x3 ;  /* 0x0000000005079211 */ /* 0x000fe400078f18ff */
[----:B------:R-:W-:Y:S01]  /*0ff0*/  SHF.R.S32.HI R5, RZ, 0x1f, R4 ;  /* 0x0000001fff057819 */ /* 0x000fe20000011404 */
[----:B------:R-:W-:Y:S01]  /*1000*/  IMAD.SHL.U32 R243, R8, 0x2, RZ ;  /* 0x0000000208f37824 */ /* 0x000fe200078e00ff */
[----:B------:R-:W-:Y:S01]  /*1010*/  ISETP.GE.AND P3, PT, R0, c[0x0][0x198], PT ;  /* 0x0000660000007a0c */ /* 0x000fe20003f66270 */
[----:B------:R-:W5:Y:S01]  /*1020*/  SHFL.IDX PT, R8, R17, 0x2, 0x181f ;  /* 0x00581f0011087f89 */ /* 0x000f6200000e0000 */
[----:B-1----:R-:W-:-:S02]  /*1030*/  @!P1 LEA R6, P0, R4, R2, 0x1 ;  /* 0x0000000204069211 */ /* 0x002fc400078008ff */
[----:B------:R-:W-:Y:S02]  /*1040*/  @!P1 LOP3.LUT R9, R7, 0xfffffff8, RZ, 0xc0, !PT ;  /* 0xfffffff807099812 */ /* 0x000fe400078ec0ff */
[----:B---3--:R-:W-:Y:S02]  /*1050*/  @!P1 LEA.HI.X R7, R4, R3, R5, 0x1, P0 ;  /* 0x0000000304079211 */ /* 0x008fe400000f0c05 */
[----:B------:R-:W-:Y:S01]  /*1060*/  @!P4 SHF.R.S32.HI R12, RZ, 0x1f, R0 ;  /* 0x0000001fff0cc819 */ /* 0x000fe20000011400 */
[----:B------:R-:W-:Y:S02]  /*1070*/  @!P1 IMAD.WIDE R2, R9, 0x2, R2 ;  /* 0x0000000209029825 */ /* 0x000fe400078e0202 */
[----:B------:R-:W1:Y:S04]  /*1080*/  SHFL.IDX PT, R9, R16, 0x2, 0x181f ;  /* 0x00581f0010097f89 */ /* 0x000e6800000e0000 */
[----:B------:R3:W-:Y:S04]  /*1090*/  @!P1 LDGSTS.E.BYPASS.LTC128B.128 [R243+0x8080], [R6.64], !P5 ;  /* 0x0808000006f39fae */ /* 0x0007e8000e901d4e */
[----:B------:R1:W-:Y:S01]  /*10a0*/  @!P1 LDGSTS.E.BYPASS.LTC128B.128 [R243+0xc080], [R2.64], !P3 ;  /* 0x0c08000002f39fae */ /* 0x0003e2000d901d4e */
[----:B---3--:R-:W-:-:S02]  /*10b0*/  @!P4 LEA.HI R7, R12, R0, RZ, 0x3 ;  /* 0x000000000c07c211 */ /* 0x008fc400078f18ff */
[----:B------:R-:W-:Y:S02]  /*10c0*/  IADD3 R6, R13, 0x30, RZ ;  /* 0x000000300d067810 */ /* 0x000fe40007ffe0ff */
[----:B-1----:R-:W-:Y:S02]  /*10d0*/  @!P4 LEA R2, P0, R4, R10, 0x1 ;  /* 0x0000000a0402c211 */ /* 0x002fe400078008ff */
[----:B------:R-:W-:Y:S02]  /*10e0*/  @!P4 LOP3.LUT R7, R7, 0xfffffff8, RZ, 0xc0, !PT ;  /* 0xfffffff80707c812 */ /* 0x000fe400078ec0ff */
[----:B------:R-:W-:Y:S02]  /*10f0*/  ISETP.GE.AND P1, PT, R6, UR4, PT ;  /* 0x0000000406007c0c */ /* 0x000fe4000bf26270 */
[----:B------:R-:W1:Y:S01]  /*1100*/  SHFL.IDX PT, R6, R17, 0x3, 0x181f ;  /* 0x00781f0011067f89 */ /* 0x000e6200000e0000 */
[----:B----4-:R-:W-:Y:S01]  /*1110*/  @!P4 LEA.HI.X R3, R4, R11, R5, 0x1, P0 ;  /* 0x0000000b0403c211 */ /* 0x010fe200000f0c05 */
[----:B------:R-:W-:Y:S01]  /*1120*/  @!P4 IMAD.WIDE R10, R7, 0x2, R10 ;  /* 0x00000002070ac825 */ /* 0x000fe200078e020a */
[----:B------:R-:W-:Y:S01]  /*1130*/  @!P2 SHF.R.S32.HI R12, RZ, 0x1f, R0 ;  /* 0x0000001fff0ca819 */ /* 0x000fe20000011400 */
[----:B------:R-:W3:Y:S04]  /*1140*/  SHFL.IDX PT, R7, R16, 0x3, 0x181f ;  /* 0x00781f0010077f89 */ /* 0x000ee800000e0000 */
[----:B------:R4:W-:Y:S04]  /*1150*/  @!P4 LDGSTS.E.BYPASS.LTC128B.128 [R243+0x8880], [R2.64], !P5 ;  /* 0x0888000002f3cfae */ /* 0x0009e8000e901d4e */
[----:B------:R1:W-:Y:S01]  /*1160*/  @!P4 LDGSTS.E.BYPASS.LTC128B.128 [R243+0xc880], [R10.64], !P3 ;  /* 0x0c8800000af3cfae */ /* 0x0003e2000d901d4e */
[----:B----4-:R-:W-:-:S02]  /*1170*/  @!P2 LEA.HI R2, R12, R0, RZ, 0x3 ;  /* 0x000000000c02a211 */ /* 0x010fc400078f18ff */
[C---:B------:R-:W-:Y:S02]  /*1180*/  IADD3 R3, R13.reuse, 0x50, RZ ;  /* 0x000000500d037810 */ /* 0x040fe40007ffe0ff */
[----:B-1----:R-:W-:Y:S02]  /*1190*/  IADD3 R11, R13, 0x40, RZ ;  /* 0x000000400d0b7810 */ /* 0x002fe40007ffe0ff */
[----:B-----5:R-:W-:Y:S02]  /*11a0*/  @!P2 LEA R10, P4, R4, R8, 0x1 ;  /* 0x00000008040aa211 */ /* 0x020fe400078808ff */
[----:B------:R-:W-:Y:S02]  /*11b0*/  @!P2 LOP3.LUT R2, R2, 0xfffffff8, RZ, 0xc0, !PT ;  /* 0xfffffff80202a812 */ /* 0x000fe400078ec0ff */
[----:B------:R-:W-:Y:S02]  /*11c0*/  ISETP.GE.AND P0, PT, R11, UR4, PT ;  /* 0x000000040b007c0c */ /* 0x000fe4000bf06270 */
[----:B------:R-:W-:Y:S01]  /*11d0*/  @!P2 LEA.HI.X R11, R4, R9, R5, 0x1, P4 ;  /* 0x00000009040ba211 */ /* 0x000fe200020f0c05 */
[----:B------:R-:W-:Y:S01]  /*11e0*/  @!P2 IMAD.WIDE R8, R2, 0x2, R8 ;  /* 0x000000020208a825 */ /* 0x000fe200078e0208 */
[----:B------:R-:W-:Y:S01]  /*11f0*/  ISETP.GE.AND P4, PT, R3, UR4, PT ;  /* 0x0000000403007c0c */ /* 0x000fe2000bf86270 */
[----:B------:R-:W1:Y:S01]  /*1200*/  SHFL.IDX PT, R2, R17, 0x4, 0x181f ;  /* 0x00981f0011027f89 */ /* 0x000e6200000e0000 */
[----:B------:R-:W-:-:S03]  /*1210*/  @!P1 SHF.R.S32.HI R3, RZ, 0x1f, R0 ;  /* 0x0000001fff039819 */ /* 0x000fc60000011400 */
[----:B------:R4:W-:Y:S04]  /*1220*/  @!P2 LDGSTS.E.BYPASS.LTC128B.128 [R243+0x9080], [R10.64], !P5 ;  /* 0x090800000af3afae */ /* 0x0009e8000e901d4e */
[----:B------:R5:W-:Y:S04]  /*1230*/  @!P2 LDGSTS.E.BYPASS.LTC128B.128 [R243+0xd080], [R8.64], !P3 ;  /* 0x0d08000008f3afae */ /* 0x000be8000d901d4e */
[----:B------:R-:W-:Y:S02]  /*1240*/  @!P4 SHF.R.S32.HI R18, RZ, 0x1f, R0 ;  /* 0x0000001fff12c819 */ /* 0x000fe40000011400 */
[----:B----4-:R-:W-:-:S02]  /*1250*/  @!P1 LEA.HI R10, R3, R0, RZ, 0x3 ;  /* 0x00000000030a9211 */ /* 0x010fc400078f18ff */
[----:B------:R-:W4:Y:S01]  /*1260*/  SHFL.IDX PT, R3, R16, 0x4, 0x181f ;  /* 0x00981f0010037f89 */ /* 0x000f2200000e0000 */
[----:B------:R-:W-:Y:S02]  /*1270*/  IADD3 R11, R13, 0x60, RZ ;  /* 0x000000600d0b7810 */ /* 0x000fe40007ffe0ff */
[----:B-----5:R-:W-:Y:S02]  /*1280*/  @!P1 LEA R8, P2, R4, R6, 0x1 ;  /* 0x0000000604089211 */ /* 0x020fe400078408ff */
[----:B------:R-:W-:Y:S02]  /*1290*/  @!P1 LOP3.LUT R10, R10, 0xfffffff8, RZ, 0xc0, !PT ;  /* 0xfffffff80a0a9812 */ /* 0x000fe400078ec0ff */
[----:B---3--:R-:W-:Y:S02]  /*12a0*/  @!P1 LEA.HI.X R9, R4, R7, R5, 0x1, P2 ;  /* 0x0000000704099211 */ /* 0x008fe400010f0c05 */
[----:B------:R-:W-:Y:S01]  /*12b0*/  ISETP.GE.AND P2, PT, R11, UR4, PT ;  /* 0x000000040b007c0c */ /* 0x000fe2000bf46270 */
[----:B------:R-:W-:Y:S01]  /*12c0*/  @!P1 IMAD.WIDE R6, R10, 0x2, R6 ;  /* 0x000000020a069825 */ /* 0x000fe200078e0206 */
[----:B------:R-:W-:Y:S03]  /*12d0*/  SHFL.IDX PT, R11, R16, 0x5, 0x181f ;  /* 0x00b81f00100b7f89 */ /* 0x000fe600000e0000 */
[----:B------:R-:W-:Y:S01]  /*12e0*/  IMAD R10, R31, c[0x0][0x1e0], RZ ;  /* 0x000078001f0a7a24 */ /* 0x000fe200078e02ff */
[----:B------:R3:W-:Y:S04]  /*12f0*/  @!P1 LDGSTS.E.BYPASS.LTC128B.128 [R243+0x9880], [R8.64], !P5 ;  /* 0x0988000008f39fae */ /* 0x0007e8000e901d4e */
[----:B------:R5:W-:Y:S01]  /*1300*/  @!P1 LDGSTS.E.BYPASS.LTC128B.128 [R243+0xd880], [R6.64], !P3 ;  /* 0x0d88000006f39fae */ /* 0x000be2000d901d4e */
[----:B-1----:R-:W-:-:S04]  /*1310*/  @!P0 LEA R12, P1, R4, R2, 0x1 ;  /* 0x00000002040c8211 */ /* 0x002fc800078208ff */
[--C-:B----4-:R-:W-:Y:S02]  /*1320*/  @!P0 LEA.HI.X R13, R4, R3, R5.reuse, 0x1, P1 ;  /* 0x00000003040d8211 */ /* 0x110fe400008f0c05 */
[----:B------:R-:W-:Y:S01]  /*1330*/  ISETP.GE.AND P1, PT, R15, UR4, PT ;  /* 0x000000040f007c0c */ /* 0x000fe2000bf26270 */
[----:B------:R-:W-:Y:S02]  /*1340*/  ULDC.64 UR4, c[0x0][0x208] ;  /* 0x0000820000047ab9 */ /* 0x000fe40000000a00 */
[----:B------:R1:W-:Y:S01]  /*1350*/  @!P0 LDGSTS.E.BYPASS.LTC128B.128 [R243+0xa080], [R12.64], !P5 ;  /* 0x0a0800000cf38fae */ /* 0x0003e2000e901d4e */
[----:B------:R-:W-:Y:S02]  /*1360*/  USHF.L.U32 UR10, UR4, 0x5, URZ ;  /* 0x00000005040a7899 */ /* 0x000fe4000800063f */
[----:B------:R-:W-:Y:S01]  /*1370*/  USHF.L.U64.HI UR11, UR4, UR11, UR5 ;  /* 0x0000000b040b7299 */ /* 0x000fe20008010205 */
[----:B---3--:R-:W-:-:S04]  /*1380*/  IMAD.WIDE.U32 R8, R28, c[0x0][0x1e0], R4 ;  /* 0x000078001c087a25 */ /* 0x008fc800078e0004 */
[----:B-----5:R-:W-:Y:S01]  /*1390*/  IMAD R7, R28, c[0x0][0x1e4], R10 ;  /* 0x000079001c077a24 */ /* 0x020fe200078e020a */
[----:B------:R-:W-:Y:S01]  /*13a0*/  @!P0 SHF.R.S32.HI R6, RZ, 0x1f, R0 ;  /* 0x0000001fff068819 */ /* 0x000fe20000011400 */
[----:B------:R-:W1:Y:S02]  /*13b0*/  SHFL.IDX PT, R10, R17, 0x5, 0x181f ;  /* 0x00b81f00110a7f89 */ /* 0x000e6400000e0000 */
[----:B------:R-:W-:Y:S01]  /*13c0*/  IMAD.IADD R9, R9, 0x1, R7 ;  /* 0x0000000109097824 */ /* 0x000fe200078e0207 */
[----:B------:R-:W-:Y:S01]  /*13d0*/  @!P0 LEA.HI R6, R6, R0, RZ, 0x3 ;  /* 0x0000000006068211 */ /* 0x000fe200078f18ff */
[----:B------:R-:W-:Y:S02]  /*13e0*/  SHFL.IDX PT, R7, R16, 0x6, 0x181f ;  /* 0x00d81f0010077f89 */ /* 0x000fe400000e0000 */
[----:B------:R-:W-:Y:S01]  /*13f0*/  IMAD.WIDE.U32 R8, R40, c[0x0][0x1e8], R8 ;  /* 0x00007a0028087a25 */ /* 0x000fe200078e0008 */
[----:B------:R-:W-:Y:S02]  /*1400*/  @!P0 LOP3.LUT R14, R6, 0xfffffff8, RZ, 0xc0, !PT ;  /* 0xfffffff8060e8812 */ /* 0x000fe400078ec0ff */
[----:B------:R-:W-:Y:S01]  /*1410*/  SHFL.IDX PT, R6, R17, 0x6, 0x181f ;  /* 0x00d81f0011067f89 */ /* 0x000fe200000e0000 */
[----:B------:R-:W-:Y:S01]  /*1420*/  IMAD.IADD R9, R9, 0x1, R19 ;  /* 0x0000000109097824 */ /* 0x000fe200078e0213 */
[----:B------:R-:W-:Y:S01]  /*1430*/  SHF.R.S32.HI R19, RZ, 0x1f, R35 ;  /* 0x0000001fff137819 */ /* 0x000fe20000011423 */
[----:B------:R-:W-:-:S02]  /*1440*/  @!P0 IMAD.WIDE R14, R14, 0x2, R2 ;  /* 0x000000020e0e8825 */ /* 0x000fc400078e0202 */
[----:B------:R2:W3:Y:S04]  /*1450*/  SHFL.IDX PT, R2, R17, 0x7, 0x181f ;  /* 0x00f81f0011027f89 */ /* 0x0004e800000e0000 */
[----:B------:R4:W-:Y:S04]  /*1460*/  @!P0 LDGSTS.E.BYPASS.LTC128B.128 [R243+0xe080], [R14.64], !P3 ;  /* 0x0e0800000ef38fae */ /* 0x0009e8000d901d4e */
[----:B------:R5:W3:Y:S01]  /*1470*/  SHFL.IDX PT, R3, R16, 0x7, 0x181f ;  /* 0x00f81f0010037f89 */ /* 0x000ae200000e0000 */
[----:B-1----:R-:W-:-:S04]  /*1480*/  @!P4 LEA R12, P0, R4, R10, 0x1 ;  /* 0x0000000a040cc211 */ /* 0x002fc800078008ff */
[----:B------:R-:W-:-:S05]  /*1490*/  @!P4 LEA.HI.X R13, R4, R11, R5, 0x1, P0 ;  /* 0x0000000b040dc211 */ /* 0x000fca00000f0c05 */
[----:B------:R1:W-:Y:S01]  /*14a0*/  @!P4 LDGSTS.E.BYPASS.LTC128B.128 [R243+0xa880], [R12.64], !P5 ;  /* 0x0a8800000cf3cfae */ /* 0x0003e2000e901d4e */
[--C-:B--2---:R-:W-:Y:S01]  /*14b0*/  @P6 SHF.R.S32.HI R17, RZ, 0x1f, R20.reuse ;  /* 0x0000001fff116819 */ /* 0x104fe20000011414 */
[----:B------:R-:W-:Y:S01]  /*14c0*/  @!P6 IMAD.MOV.U32 R17, RZ, RZ, R21 ;  /* 0x000000ffff11e224 */ /* 0x000fe200078e0015 */
[----:B----4-:R-:W-:Y:S01]  /*14d0*/  @!P4 LEA.HI R14, R18, R0, RZ, 0x3 ;  /* 0x00000000120ec211 */ /* 0x010fe200078f18ff */
[----:B-----5:R-:W-:Y:S02]  /*14e0*/  @P6 IMAD.MOV.U32 R16, RZ, RZ, R20 ;  /* 0x000000ffff106224 */ /* 0x020fe400078e0014 */
[----:B------:R-:W-:Y:S01]  /*14f0*/  @!P6 IMAD.MOV.U32 R16, RZ, RZ, R22 ;  /* 0x000000ffff10e224 */ /* 0x000fe200078e0016 */
[----:B------:R-:W-:-:S03]  /*1500*/  @!P4 LOP3.LUT R14, R14, 0xfffffff8, RZ, 0xc0, !PT ;  /* 0xfffffff80e0ec812 */ /* 0x000fc600078ec0ff */
[----:B------:R-:W-:-:S04]  /*1510*/  IMAD.WIDE.U32 R24, R16, c[0x0][0x1f0], R8 ;  /* 0x00007c0010187a25 */ /* 0x000fc800078e0008 */
[----:B------:R-:W-:Y:S01]  /*1520*/  @!P4 IMAD.WIDE R10, R14, 0x2, R10 ;  /* 0x000000020e0ac825 */ /* 0x000fe200078e020a */
[--C-:B------:R-:W-:Y:S01]  /*1530*/  @!P2 SHF.R.S32.HI R14, RZ, 0x1f, R0.reuse ;  /* 0x0000001fff0ea819 */ /* 0x100fe20000011400 */
[----:B------:R-:W-:Y:S01]  /*1540*/  STL.64 [R1+0x40], R24 ;  /* 0x0000401801007387 */ /* 0x000fe20000100a00 */
[----:B-1----:R-:W-:Y:S01]  /*1550*/  @!P1 SHF.R.S32.HI R13, RZ, 0x1f, R0 ;  /* 0x0000001fff0d9819 */ /* 0x002fe20000011400 */
[----:B------:R-:W-:Y:S02]  /*1560*/  IMAD.MOV.U32 R126, RZ, RZ, R24 ;  /* 0x000000ffff7e7224 */ /* 0x000fe400078e0018 */
[----:B------:R1:W-:Y:S01]  /*1570*/  @!P4 LDGSTS.E.BYPASS.LTC128B.128 [R243+0xe880], [R10.64], !P3 ;  /* 0x0e8800000af3cfae */ /* 0x0003e2000d901d4e */
[-C--:B------:R-:W-:Y:S01]  /*1580*/  @!P2 LEA.HI R14, R14, R0.reuse, RZ, 0x3 ;  /* 0x000000000e0ea211 */ /* 0x080fe200078f18ff */
[----:B------:R-:W-:Y:S01]  /*1590*/  IMAD.MOV.U32 R9, RZ, RZ, c[0x0][0x1e4] ;  /* 0x00007900ff097624 */ /* 0x000fe200078e00ff */
[----:B------:R-:W-:Y:S02]  /*15a0*/  @!P1 LEA.HI R13, R13, R0, RZ, 0x3 ;  /* 0x000000000d0d9211 */ /* 0x000fe400078f18ff */
[----:B------:R-:W-:-:S02]  /*15b0*/  @!P2 LOP3.LUT R14, R14, 0xfffffff8, RZ, 0xc0, !PT ;  /* 0xfffffff80e0ea812 */ /* 0x000fc400078ec0ff */
[C---:B---3--:R-:W-:Y:S02]  /*15c0*/  @!P1 LEA R12, P0, R4.reuse, R2, 0x1 ;  /* 0x00000002040c9211 */ /* 0x048fe400078008ff */
[----:B------:R-:W-:Y:S02]  /*15d0*/  @!P1 LOP3.LUT R15, R13, 0xfffffff8, RZ, 0xc0, !PT ;  /* 0xfffffff80d0f9812 */ /* 0x000fe400078ec0ff */
[----:B------:R-:W-:-:S03]  /*15e0*/  @!P1 LEA.HI.X R13, R4, R3, R5, 0x1, P0 ;  /* 0x00000003040d9211 */ /* 0x000fc600000f0c05 */
[----:B------:R-:W-:Y:S01]  /*15f0*/  @!P1 IMAD.WIDE R2, R15, 0x2, R2 ;  /* 0x000000020f029825 */ /* 0x000fe200078e0202 */
[----:B-1----:R-:W-:-:S04]  /*1600*/  @!P2 LEA R10, P4, R4, R6, 0x1 ;  /* 0x00000006040aa211 */ /* 0x002fc800078808ff */
[----:B------:R-:W-:Y:S01]  /*1610*/  @!P2 LEA.HI.X R11, R4, R7, R5, 0x1, P4 ;  /* 0x00000007040ba211 */ /* 0x000fe200020f0c05 */
[----:B------:R-:W-:Y:S01]  /*1620*/  @!P2 IMAD.WIDE R6, R14, 0x2, R6 ;  /* 0x000000020e06a825 */ /* 0x000fe200078e0206 */
[----:B------:R-:W-:-:S03]  /*1630*/  ISETP.GE.AND P4, PT, R4, c[0x0][0x1d4], PT ;  /* 0x0000750004007a0c */ /* 0x000fc60003f86270 */
[----:B------:R1:W-:Y:S04]  /*1640*/  @!P2 LDGSTS.E.BYPASS.LTC128B.128 [R243+0xb080], [R10.64], !P5 ;  /* 0x0b0800000af3afae */ /* 0x0003e8000e901d4e */
[----:B------:R2:W-:Y:S04]  /*1650*/  @!P2 LDGSTS.E.BYPASS.LTC128B.128 [R243+0xf080], [R6.64], !P3 ;  /* 0x0f08000006f3afae */ /* 0x0005e8000d901d4e */
[----:B------:R3:W-:Y:S04]  /*1660*/  @!P1 LDGSTS.E.BYPASS.LTC128B.128 [R243+0xb880], [R12.64], !P5 ;  /* 0x0b8800000cf39fae */ /* 0x0007e8000e901d4e */
[----:B------:R4:W-:Y:S01]  /*1670*/  @!P1 LDGSTS.E.BYPASS.LTC128B.128 [R243+0xf880], [R2.64], !P3 ;  /* 0x0f88000002f39fae */ /* 0x0009e2000d901d4e */
[----:B------:R-:W-:-:S03]  /*1680*/  ISETP.GE.AND P3, PT, R0, c[0x0][0x1d4], PT ;  /* 0x0000750000007a0c */ /* 0x000fc60003f66270 */
[----:B------:R-:W0:Y:S01]  /*1690*/  LDGDEPBAR ;  /* 0x00000000000079af */ /* 0x000e220000000000 */
[----:B-1----:R-:W-:-:S04]  /*16a0*/  IMAD.MOV.U32 R10, RZ, RZ, 0x30 ;  /* 0x00000030ff0a7424 */ /* 0x002fc800078e00ff */
[----:B------:R-:W-:Y:S02]  /*16b0*/  IMAD R32, R242, -0x30, R10 ;  /* 0xffffffd0f2207824 */ /* 0x000fe400078e020a */
[C---:B--2---:R-:W-:Y:S02]  /*16c0*/  IMAD R7, R10.reuse, c[0x0][0x1e4], RZ ;  /* 0x000079000a077a24 */ /* 0x044fe400078e02ff */
[----:B------:R-:W-:Y:S01]  /*16d0*/  IMAD.WIDE.U32 R124, R10, c[0x0][0x1e0], RZ ;  /* 0x000078000a7c7a25 */ /* 0x000fe200078e00ff */
[----:B------:R-:W-:Y:S02]  /*16e0*/  IADD3 R29, R32, c[0x0][0x1d0], -R28 ;  /* 0x00007400201d7a10 */ /* 0x000fe40007ffe81c */
[----:B---3--:R-:W-:Y:S01]  /*16f0*/  LEA.HI R13, R123, R129, RZ, 0x4 ;  /* 0x000000817b0d7211 */ /* 0x008fe200078f20ff */
[----:B------:R-:W-:Y:S01]  /*1700*/  IMAD R6, R17, c[0x0][0x1f0], RZ ;  /* 0x00007c0011067a24 */ /* 0x000fe200078e02ff */
[----:B------:R-:W-:Y:S01]  /*1710*/  ISETP.GE.AND P5, PT, R29, 0x11, PT ;  /* 0x000000111d00780c */ /* 0x000fe20003fa6270 */
[----:B------:R-:W-:Y:S01]  /*1720*/  IMAD.IADD R122, R125, 0x1, R7 ;  /* 0x000000017d7a7824 */ /* 0x000fe200078e0207 */
[----:B------:R-:W-:Y:S01]  /*1730*/  BAR.SYNC.DEFER_BLOCKING 0x0 ;  /* 0x0000000000007b1d */ /* 0x000fe20000010000 */
[----:B------:R-:W-:Y:S01]  /*1740*/  IMAD R6, R16, c[0x0][0x1f4], R6 ;  /* 0x00007d0010067a24 */ /* 0x000fe200078e0206 */
[C---:B------:R-:W-:Y:S01]  /*1750*/  ISETP.GE.AND P6, PT, R29.reuse, 0x1, PT ;  /* 0x000000011d00780c */ /* 0x040fe20003fc6270 */
[----:B----4-:R-:W-:Y:S01]  /*1760*/  IMAD R2, R122, R35, RZ ;  /* 0x000000237a027224 */ /* 0x010fe200078e02ff */
[----:B------:R-:W-:Y:S01]  /*1770*/  ISETP.GE.AND P2, PT, R29, 0x21, PT ;  /* 0x000000211d00780c */ /* 0x000fe20003f46270 */
[----:B------:R-:W-:Y:S01]  /*1780*/  IMAD.IADD R127, R25, 0x1, R6 ;  /* 0x00000001197f7824 */ /* 0x000fe200078e0206 */
[----:B------:R-:W-:Y:S01]  /*1790*/  LOP3.LUT R8, R13, 0xfffffff0, RZ, 0xc0, !PT ;  /* 0xfffffff00d087812 */ /* 0x000fe200078ec0ff */
[-C--:B------:R-:W-:Y:S01]  /*17a0*/  IMAD R6, R19, R124.reuse, R2 ;  /* 0x0000007c13067224 */ /* 0x080fe200078e0202 */
[----:B------:R-:W-:Y:S01]  /*17b0*/  SHF.R.S32.HI R11, RZ, 0x4, R13 ;  /* 0x00000004ff0b7819 */ /* 0x000fe2000001140d */
[----:B------:R-:W-:Y:S01]  /*17c0*/  IMAD.MOV.U32 R12, RZ, RZ, c[0x0][0x1e0] ;  /* 0x00007800ff0c7624 */ /* 0x000fe200078e00ff */
[----:B------:R-:W-:Y:S01]  /*17d0*/  STL.64 [R1+0x30], R126 ;  /* 0x0000307e01007387 */ /* 0x000fe20000100a00 */
[----:B------:R-:W-:Y:S01]  /*17e0*/  IMAD.WIDE.U32 R2, R35, R124, R126 ;  /* 0x0000007c23027225 */ /* 0x000fe200078e007e */
[----:B------:R-:W-:-:S03]  /*17f0*/  LEA.HI R13, R13, R11, RZ, 0x1 ;  /* 0x0000000b0d0d7211 */ /* 0x000fc600078f08ff */
[----:B------:R-:W-:Y:S01]  /*1800*/  IMAD.IADD R3, R3, 0x1, R6 ;  /* 0x0000000103037824 */ /* 0x000fe200078e0206 */
[----:B------:R-:W-:Y:S01]  /*1810*/  @P5 LEA R7, P0, R12, R2, 0x4 ;  /* 0x000000020c075211 */ /* 0x000fe200078020ff */
[----:B------:R-:W-:-:S03]  /*1820*/  IMAD.IADD R0, R129, 0x1, -R8 ;  /* 0x0000000181007824 */ /* 0x000fc600078e0a08 */
[----:B------:R-:W-:Y:S02]  /*1830*/  @P5 LEA.HI.X R12, R12, R3, R9, 0x4, P0 ;  /* 0x000000030c0c5211 */ /* 0x000fe400000f2409 */
[C---:B------:R-:W-:Y:S02]  /*1840*/  @P6 LEA R8, P0, R2.reuse, c[0x0][0x1c8], 0x1 ;  /* 0x0000720002086a11 */ /* 0x040fe400078008ff */
[C---:B------:R-:W-:Y:S02]  /*1850*/  @P5 LEA R6, P1, R7.reuse, c[0x0][0x1c8], 0x1 ;  /* 0x0000720007065a11 */ /* 0x040fe400078208ff */
[C---:B------:R-:W-:Y:S02]  /*1860*/  @P6 LEA.HI.X R9, R2.reuse, c[0x0][0x1cc], R3, 0x1, P0 ;  /* 0x0000730002096a11 */ /* 0x040fe400000f0c03 */
[----:B------:R-:W-:Y:S02]  /*1870*/  @P2 IADD3 R10, P0, R2, UR12, RZ ;  /* 0x0000000c020a2c10 */ /* 0x000fe4000ff1e0ff */
[----:B------:R-:W-:Y:S01]  /*1880*/  @P5 LEA.HI.X R7, R7, c[0x0][0x1cc], R12, 0x1, P1 ;  /* 0x0000730007075a11 */ /* 0x000fe200008f0c0c */
[----:B------:R-:W-:Y:S01]  /*1890*/  @!PT LDS RZ, [RZ] ;  /* 0x00000000fffff984 */ /* 0x000fe20000000800 */
[----:B------:R-:W-:Y:S01]  /*18a0*/  @!PT LDS RZ, [RZ] ;  /* 0x00000000fffff984 */ /* 0x000fe20000000800 */
[----:B------:R-:W-:Y:S01]  /*18b0*/  @!PT LDS RZ, [RZ] ;  /* 0x00000000fffff984 */ /* 0x000fe20000000800 */
[----:B------:R1:W-:Y:S01]  /*18c0*/  @P6 LDGSTS.E.BYPASS.LTC128B.128 [R243+0x5080], [R8.64], !P4 ;  /* 0x0508000008f36fae */ /* 0x0003e2000e101d4e */
[----:B------:R-:W-:-:S02]  /*18d0*/  @P2 IADD3.X R3, R3, UR9, RZ, P0, !PT ;  /* 0x0000000903032c10 */ /* 0x000fc400087fe4ff */
[C---:B------:R-:W-:Y:S01]  /*18e0*/  @P2 LEA R2, P0, R10.reuse, c[0x0][0x1c8], 0x1 ;  /* 0x000072000a022a11 */ /* 0x040fe200078008ff */
[----:B------:R1:W-:Y:S01]  /*18f0*/  @P6 LDGSTS.E.BYPASS.LTC128B.128 [R243+0x6880], [R8.64+0x80], !P3 ;  /* 0x0688008008f36fae */ /* 0x0003e2000d901d4e */
[----:B------:R-:W-:Y:S02]  /*1900*/  SHF.R.S32.HI R14, RZ, 0x1f, R0 ;  /* 0x0000001fff0e7819 */ /* 0x000fe40000011400 */
[----:B------:R-:W-:Y:S01]  /*1910*/  @P2 LEA.HI.X R3, R10, c[0x0][0x1cc], R3, 0x1, P0 ;  /* 0x000073000a032a11 */ /* 0x000fe200000f0c03 */
[----:B------:R2:W-:Y:S01]  /*1920*/  @P5 LDGSTS.E.BYPASS.LTC128B.128 [R243+0x5880], [R6.64], !P4 ;  /* 0x0588000006f35fae */ /* 0x0005e2000e101d4e */
[----:B------:R-:W-:Y:S02]  /*1930*/  LEA.HI R14, R14, R0, RZ, 0x3 ;  /* 0x000000000e0e7211 */ /* 0x000fe400078f18ff */
[----:B------:R-:W-:Y:S01]  /*1940*/  LOP3.LUT R12, R13, 0xfffffffe, RZ, 0xc0, !PT ;  /* 0xfffffffe0d0c7812 */ /* 0x000fe200078ec0ff */
[----:B------:R2:W-:Y:S01]  /*1950*/  @P5 LDGSTS.E.BYPASS.LTC128B.128 [R243+0x7080], [R6.64+0x80], !P3 ;  /* 0x0708008006f35fae */ /* 0x0005e2000d901d4e */
[----:B------:R-:W-:-:S02]  /*1960*/  LOP3.LUT R13, R14, 0xfffffff8, RZ, 0xc0, !PT ;  /* 0xfffffff80e0d7812 */ /* 0x000fc400078ec0ff */
[----:B------:R-:W-:Y:S01]  /*1970*/  LOP3.LUT P0, RZ, R30, 0x2, RZ, 0xc0, !PT ;  /* 0x000000021eff7812 */ /* 0x000fe2000780c0ff */
[----:B------:R3:W-:Y:S01]  /*1980*/  @P2 LDGSTS.E.BYPASS.LTC128B.128 [R243+0x6080], [R2.64], !P4 ;  /* 0x0608000002f32fae */ /* 0x0007e2000e101d4e */
[----:B------:R-:W-:Y:S02]  /*1990*/  IMAD.IADD R12, R11, 0x1, -R12 ;  /* 0x000000010b0c7824 */ /* 0x000fe400078e0a0c */
[----:B------:R-:W-:Y:S01]  /*19a0*/  IMAD.IADD R18, R0, 0x1, -R13 ;  /* 0x0000000100127824 */ /* 0x000fe200078e0a0d */
[----:B------:R3:W-:Y:S01]  /*19b0*/  @P2 LDGSTS.E.BYPASS.LTC128B.128 [R243+0x7880], [R2.64+0x80], !P3 ;  /* 0x0788008002f32fae */ /* 0x0007e2000d901d4e */
[----:B------:R-:W-:-:S03]  /*19c0*/  IMAD.SHL.U32 R0, R30, 0x40, RZ ;  /* 0x000000401e007824 */ /* 0x000fc600078e00ff */
[----:B------:R-:W0:Y:S01]  /*19d0*/  LDGDEPBAR ;  /* 0x00000000000079af */ /* 0x000e220000000000 */
[----:B------:R-:W-:Y:S02]  /*19e0*/  R2P PR, R18, 0x6 ;  /* 0x0000000612007804 */ /* 0x000fe40000000000 */
[----:B------:R-:W-:Y:S02]  /*19f0*/  LOP3.LUT R0, R0, 0x1c0, RZ, 0xc0, !PT ;  /* 0x000001c000007812 */ /* 0x000fe400078ec0ff */
[C---:B------:R-:W-:Y:S02]  /*1a00*/  ISETP.LT.OR P5, PT, R29.reuse, 0x1, P4 ;  /* 0x000000011d00780c */ /* 0x040fe400027a1670 */
[----:B------:R-:W-:Y:S01]  /*1a10*/  ISETP.LT.OR P6, PT, R29, 0x11, P4 ;  /* 0x000000111d00780c */ /* 0x000fe200027c1670 */
[----:B--2---:R-:W-:Y:S02]  /*1a20*/  IMAD.SHL.U32 R6, R28, 0x8, RZ ;  /* 0x000000081c067824 */ /* 0x004fe400078e00ff */
[----:B------:R-:W-:-:S03]  /*1a30*/  IMAD.SHL.U32 R7, R14, 0x40, RZ ;  /* 0x000000400e077824 */ /* 0x000fc600078e00ff */
[----:B------:R-:W-:Y:S02]  /*1a40*/  LOP3.LUT R6, R0, 0x8, R6, 0xf8, !PT ;  /* 0x0000000800067812 */ /* 0x000fe400078ef806 */
[----:B------:R-:W-:Y:S01]  /*1a50*/  SHF.R.U32.HI R0, RZ, 0x3, R0 ;  /* 0x00000003ff007819 */ /* 0x000fe20000011600 */
[----:B---3--:R-:W-:Y:S01]  /*1a60*/  IMAD.SHL.U32 R2, R18, 0x40, RZ ;  /* 0x0000004012027824 */ /* 0x008fe200078e00ff */
[----:B------:R-:W-:-:S04]  /*1a70*/  DEPBAR.LE SB0, 0x1 ;  /* 0x000080400000791a */ /* 0x000fc80000000000 */
[----:B------:R-:W-:-:S04]  /*1a80*/  DEPBAR.LE SB0, 0x0 ;  /* 0x000080000000791a */ /* 0x000fc80000000000 */
[----:B------:R-:W-:Y:S01]  /*1a90*/  IMAD.SHL.U32 R3, R12, 0x8, RZ ;  /* 0x000000080c037824 */ /* 0x000fe200078e00ff */
[----:B------:R-:W-:Y:S02]  /*1aa0*/  LOP3.LUT R2, R2, 0x1c0, RZ, 0xc0, !PT ;  /* 0x000001c002027812 */ /* 0x000fe400078ec0ff */
[----:B------:R-:W-:Y:S02]  /*1ab0*/  LOP3.LUT R34, R7, 0xfffffe00, RZ, 0xc0, !PT ;  /* 0xfffffe0007227812 */ /* 0x000fe400078ec0ff */
[----:B------:R-:W-:Y:S02]  /*1ac0*/  LOP3.LUT R3, R2, 0x8, R3, 0xf8, !PT ;  /* 0x0000000802037812 */ /* 0x000fe400078ef803 */
[----:B------:R-:W-:Y:S02]  /*1ad0*/  SHF.R.U32.HI R2, RZ, 0x3, R2 ;  /* 0x00000003ff027819 */ /* 0x000fe40000011602 */
[----:B------:R-:W-:Y:S01]  /*1ae0*/  LOP3.LUT R0, R6, R0, RZ, 0x3c, !PT ;  /* 0x0000000006007212 */ /* 0x000fe200078e3cff */
[----:B------:R-:W-:Y:S01]  /*1af0*/  IMAD R6, R41, c[0x0][0x210], RZ ;  /* 0x0000840029067a24 */ /* 0x000fe200078e02ff */
[----:B------:R-:W-:Y:S01]  /*1b00*/  LOP3.LUT R33, R3, R2, RZ, 0x3c, !PT ;  /* 0x0000000203217212 */ /* 0x000fe200078e3cff */
[----:B------:R-:W-:-:S02]  /*1b10*/  IMAD R2, R120, 0x400, R34 ;  /* 0x0000040078027824 */ /* 0x000fc400078e0222 */
[----:B------:R-:W-:Y:S02]  /*1b20*/  IMAD R0, R12, 0x200, R0 ;  /* 0x000002000c007824 */ /* 0x000fe400078e0200 */
[----:B------:R-:W-:Y:S02]  /*1b30*/  IMAD.IADD R2, R33, 0x1, R2 ;  /* 0x0000000121027824 */ /* 0x000fe400078e0202 */
[----:B------:R-:W-:Y:S01]  /*1b40*/  IMAD.SHL.U32 R224, R0, 0x2, RZ ;  /* 0x0000000200e07824 */ /* 0x000fe200078e00ff */
[----:B------:R-:W-:Y:S01]  /*1b50*/  BAR.SYNC.DEFER_BLOCKING 0x0 ;  /* 0x0000000000007b1d */ /* 0x000fe20000010000 */
[----:B------:R-:W-:Y:S02]  /*1b60*/  IMAD.SHL.U32 R231, R2, 0x2, RZ ;  /* 0x0000000202e77824 */ /* 0x000fe400078e00ff */
[----:B------:R-:W-:Y:S01]  /*1b70*/  IMAD R0, R31, c[0x0][0x208], RZ ;  /* 0x000082001f007a24 */ /* 0x000fe200078e02ff */
[----:B------:R-:W-:Y:S01]  /*1b80*/  IADD3 R235, R224, 0x50a0, RZ ;  /* 0x000050a0e0eb7810 */ /* 0x000fe20007ffe0ff */
[----:B------:R-:W-:-:S04]  /*1b90*/  IMAD.WIDE.U32 R2, R28, c[0x0][0x208], R4 ;  /* 0x000082001c027a25 */ /* 0x000fc800078e0004 */
[----:B------:R-:W-:Y:S02]  /*1ba0*/  IMAD R0, R28, c[0x0][0x20c], R0 ;  /* 0x000083001c007a24 */ /* 0x000fe400078e0200 */
[----:B------:R-:W-:Y:S02]  /*1bb0*/  IMAD.MOV.U32 R4, RZ, RZ, 0x10 ;  /* 0x00000010ff047424 */ /* 0x000fe400078e00ff */
[----:B------:R-:W-:Y:S01]  /*1bc0*/  IMAD.IADD R5, R3, 0x1, R0 ;  /* 0x0000000103057824 */ /* 0x000fe200078e0200 */
[----:B------:R-:W-:Y:S02]  /*1bd0*/  IADD3 R0, R224, 0x5080, RZ ;  /* 0x00005080e0007810 */ /* 0x000fe40007ffe0ff */
[----:B------:R-:W-:Y:S01]  /*1be0*/  SEL R3, R4, 0xfffffff0, !P1 ;  /* 0xfffffff004037807 */ /* 0x000fe20004800000 */
[----:B------:R-:W-:Y:S01]  /*1bf0*/  IMAD.MOV.U32 R4, RZ, RZ, R2 ;  /* 0x000000ffff047224 */ /* 0x000fe200078e0002 */
[----:B------:R-:W-:Y:S01]  /*1c00*/  @P0 IADD3 R235, R0, -0x20, RZ ;  /* 0xffffffe000eb0810 */ /* 0x000fe20007ffe0ff */
[C---:B------:R-:W-:Y:S01]  /*1c10*/  IMAD R0, R40.reuse, c[0x0][0x214], R6 ;  /* 0x0000850028007a24 */ /* 0x040fe200078e0206 */
[----:B------:R-:W-:Y:S01]  /*1c20*/  ISETP.LT.OR P1, PT, R29, 0x1, P3 ;  /* 0x000000011d00780c */ /* 0x000fe20001f21670 */
[----:B------:R-:W-:Y:S01]  /*1c30*/  IMAD.WIDE.U32 R4, R40, c[0x0][0x210], R4 ;  /* 0x0000840028047a25 */ /* 0x000fe200078e0004 */
[----:B------:R-:W-:Y:S01]  /*1c40*/  IADD3 R241, R235, 0x800, RZ ;  /* 0x00000800ebf17810 */ /* 0x000fe20007ffe0ff */
[----:B------:R-:W-:Y:S02]  /*1c50*/  LDSM.16.M88.4 R20, [R224+0x5080] ;  /* 0x00508000e014783b */ /* 0x000fe40000000200 */
[----:B------:R-:W-:Y:S01]  /*1c60*/  IMAD.IADD R5, R5, 0x1, R0 ;  /* 0x0000000105057824 */ /* 0x000fe200078e0200 */
[----:B------:R-:W-:Y:S01]  /*1c70*/  IADD3 R240, R235, 0x1000, RZ ;  /* 0x00001000ebf07810 */ /* 0x000fe20007ffe0ff */
[----:B------:R-:W-:Y:S01]  /*1c80*/  IMAD R2, R17, c[0x0][0x218], RZ ;  /* 0x0000860011027a24 */ /* 0x000fe200078e02ff */
[----:B------:R-:W2:Y:S01]  /*1c90*/  LDSM.16.M88.4 R12, [R231+0x8080] ;  /* 0x00808000e70c783b */ /* 0x000ea20000000200 */
[----:B------:R-:W-:Y:S01]  /*1ca0*/  IMAD R0, R19, c[0x0][0x208], RZ ;  /* 0x0000820013007a24 */ /* 0x000fe200078e02ff */
[----:B------:R-:W-:Y:S01]  /*1cb0*/  IADD3 R239, R235, 0x1800, RZ ;  /* 0x00001800ebef7810 */ /* 0x000fe20007ffe0ff */
[----:B------:R-:W-:Y:S01]  /*1cc0*/  IMAD R233, R3, 0x2, R231 ;  /* 0x0000000203e97824 */ /* 0x000fe200078e02e7 */
[----:B-1----:R-:W1:Y:S01]  /*1cd0*/  LDSM.16.M88.4 R8, [R231+0xa080] ;  /* 0x00a08000e708783b */ /* 0x002e620000000200 */
[C---:B------:R-:W-:Y:S01]  /*1ce0*/  IMAD R2, R16.reuse, c[0x0][0x21c], R2 ;  /* 0x0000870010027a24 */ /* 0x040fe200078e0202 */
[C---:B------:R-:W-:Y:S01]  /*1cf0*/  IADD3 R238, R235.reuse, 0x2000, RZ ;  /* 0x00002000ebee7810 */ /* 0x040fe20007ffe0ff */
[----:B------:R-:W-:Y:S01]  /*1d00*/  IMAD.WIDE.U32 R78, R16, c[0x0][0x218], R4 ;  /* 0x00008600104e7a25 */ /* 0x000fe200078e0004 */
[----:B------:R-:W3:Y:S01]  /*1d10*/  LDSM.16.M88.4 R24, [R224+0x5880] ;  /* 0x00588000e018783b */ /* 0x000ee20000000200 */
[----:B------:R-:W-:-:S02]  /*1d20*/  IADD3 R237, R235, 0x2800, RZ ;  /* 0x00002800ebed7810 */ /* 0x000fc40007ffe0ff */
[C---:B------:R-:W-:Y:S01]  /*1d30*/  IMAD.WIDE.U32 R6, R35.reuse, c[0x0][0x208], RZ ;  /* 0x0000820023067a25 */ /* 0x040fe200078e00ff */
[----:B------:R-:W4:Y:S03]  /*1d40*/  LDSM.16.M88.4 R36, [R224+0x6080] ;  /* 0x00608000e024783b */ /* 0x000f260000000200 */
[----:B------:R-:W-:Y:S01]  /*1d50*/  IMAD R0, R35, c[0x0][0x20c], R0 ;  /* 0x0000830023007a24 */ /* 0x000fe200078e0200 */
[----:B------:R-:W-:Y:S01]  /*1d60*/  LDSM.16.M88.4 R48, [R235+0x1000] ;  /* 0x00100000eb30783b */ /* 0x000fe20000000200 */
[----:B------:R-:W-:Y:S02]  /*1d70*/  IMAD.IADD R77, R79, 0x1, R2 ;  /* 0x000000014f4d7824 */ /* 0x000fe400078e0202 */
[----:B------:R-:W-:Y:S01]  /*1d80*/  IMAD.IADD R0, R7, 0x1, R0 ;  /* 0x0000000107007824 */ /* 0x000fe200078e0200 */
[----:B------:R-:W-:Y:S01]  /*1d90*/  LDSM.16.M88.4 R52, [R235] ;  /* 0x00000000eb34783b */ /* 0x000fe20000000200 */
[----:B------:R-:W-:-:S02]  /*1da0*/  IMAD.MOV.U32 R76, RZ, RZ, R78 ;  /* 0x000000ffff4c7224 */ /* 0x000fc400078e004e */
[----:B------:R-:W-:Y:S01]  /*1db0*/  IMAD R0, R0, 0x30, RZ ;  /* 0x0000003000007824 */ /* 0x000fe200078e02ff */
[----:B------:R-:W-:Y:S01]  /*1dc0*/  LDSM.16.M88.4 R44, [R235+0x800] ;  /* 0x00080000eb2c783b */ /* 0x000fe20000000200 */
[----:B------:R-:W-:-:S03]  /*1dd0*/  IMAD.WIDE.U32 R6, R6, 0x30, R76 ;  /* 0x0000003006067825 */ /* 0x000fc600078e004c */
[----:B------:R-:W-:Y:S01]  /*1de0*/  LDSM.16.M88.4 R16, [R233+0x8080] ;  /* 0x00808000e910783b */ /* 0x000fe20000000200 */
[----:B------:R-:W-:Y:S01]  /*1df0*/  IMAD.IADD R0, R7, 0x1, R0 ;  /* 0x0000000107007824 */ /* 0x000fe200078e0200 */
[C---:B------:R-:W-:Y:S01]  /*1e00*/  LEA R4, P0, R6.reuse, c[0x0][0x1f8], 0x1 ;  /* 0x00007e0006047a11 */ /* 0x040fe200078008ff */
[----:B------:R-:W-:Y:S01]  /*1e10*/  IMAD.MOV.U32 R2, RZ, RZ, 0x20 ;  /* 0x00000020ff027424 */ /* 0x000fe200078e00ff */
[----:B------:R-:W-:Y:S02]  /*1e20*/  STL.64 [R1+0x48], R78 ;  /* 0x0000484e01007387 */ /* 0x000fe40000100a00 */
[----:B------:R-:W-:Y:S01]  /*1e30*/  LEA.HI.X R5, R6, c[0x0][0x1fc], R0, 0x1, P0 ;  /* 0x00007f0006057a11 */ /* 0x000fe200000f0c00 */
[----:B------:R-:W-:Y:S01]  /*1e40*/  IMAD.U32 R0, RZ, RZ, UR10 ;  /* 0x0000000aff007e24 */ /* 0x000fe2000f8e00ff */
[----:B------:R-:W-:Y:S01]  /*1e50*/  IADD3 R6, P0, R4, UR10, RZ ;  /* 0x0000000a04067c10 */ /* 0x000fe2000ff1e0ff */
[----:B------:R-:W-:Y:S01]  /*1e60*/  STL.64 [R1+0x38], R76 ;  /* 0x0000384c01007387 */ /* 0x000fe20000100a00 */
[----:B------:R-:W-:Y:S01]  /*1e70*/  SEL R2, R2, 0xffffffe0, !P2 ;  /* 0xffffffe002027807 */ /* 0x000fe20005000000 */
[----:B--2---:R-:W-:Y:S01]  /*1e80*/  HMMA.16816.F32.BF16 R72, R12, R20, RZ ;  /* 0x000000140c48723c */ /* 0x004fe200000418ff */
[----:B------:R-:W-:-:S02]  /*1e90*/  IADD3.X R7, R5, UR11, RZ, P0, !PT ;  /* 0x0000000b05077c10 */ /* 0x000fc400087fe4ff */
[----:B------:R-:W-:Y:S01]  /*1ea0*/  LOP3.LUT P0, RZ, R30, 0x4, RZ, 0xc0, !PT ;  /* 0x000000041eff7812 */ /* 0x000fe2000780c0ff */
[C---:B------:R-:W-:Y:S02]  /*1eb0*/  IMAD R232, R2.reuse, 0x2, R231 ;  /* 0x0000000202e87824 */ /* 0x040fe400078e02e7 */
[----:B------:R-:W-:Y:S02]  /*1ec0*/  IMAD R234, R2, 0x2, R233 ;  /* 0x0000000202ea7824 */ /* 0x000fe400078e02e9 */
[----:B-1----:R-:W-:Y:S01]  /*1ed0*/  HMMA.16816.F32.BF16 R60, R8, R20, RZ ;  /* 0x00000014083c723c */ /* 0x002fe200000418ff */
[----:B------:R-:W-:-:S07]  /*1ee0*/  IMAD R236, R3, 0x2, R232 ;  /* 0x0000000203ec7824 */ /* 0x000fce00078e02e8 */
[-C--:B------:R-:W-:Y:S08]  /*1ef0*/  HMMA.16816.F32.BF16 R68, R8, R22.reuse, RZ ;  /* 0x000000160844723c */ /* 0x080ff000000418ff */
[C---:B------:R-:W-:Y:S01]  /*1f00*/  HMMA.16816.F32.BF16 R116, R12.reuse, R22, RZ ;  /* 0x000000160c74723c */ /* 0x040fe200000418ff */
[----:B------:R-:W1:Y:S04]  /*1f10*/  LDSM.16.M88.4 R20, [R233+0xa080] ;  /* 0x00a08000e914783b */ /* 0x000e680000000200 */
[----:B------:R-:W-:Y:S01]  /*1f20*/  @!PT LDS RZ, [RZ] ;  /* 0x00000000fffff984 */ /* 0x000fe20000000800 */
[----:B------:R-:W-:Y:S01]  /*1f30*/  @!PT LDS RZ, [RZ] ;  /* 0x00000000fffff984 */ /* 0x000fe20000000800 */
[----:B------:R-:W-:Y:S01]  /*1f40*/  @!PT LDS RZ, [RZ] ;  /* 0x00000000fffff984 */ /* 0x000fe20000000800 */
[----:B------:R2:W-:Y:S03]  /*1f50*/  LDGSTS.E.BYPASS.LTC128B.128 [R243+0x2080], [R4.64], !P5 ;  /* 0x0208000004f37fae */ /* 0x0005e6000e901d4e */
[----:B---3--:R-:W-:Y:S01]  /*1f60*/  HMMA.16816.F32.BF16 R112, R12, R24, RZ ;  /* 0x000000180c70723c */ /* 0x008fe200000418ff */
[----:B------:R2:W-:Y:S04]  /*1f70*/  LDGSTS.E.BYPASS.LTC128B.128 [R243+0x3880], [R4.64+0x80], !P1 ;  /* 0x0388008004f37fae */ /* 0x0005e8000c901d4e */
[----:B------:R3:W-:Y:S01]  /*1f80*/  LDGSTS.E.BYPASS.LTC128B.128 [R243+0x2880], [R6.64], !P6 ;  /* 0x0288000006f37fae */ /* 0x0007e2000f101d4e */
[----:B------:R-:W-:-:S02]  /*1f90*/  ISETP.LT.OR P6, PT, R29, 0x11, P3 ;  /* 0x000000111d00780c */ /* 0x000fc40001fc1670 */
[C---:B------:R-:W-:Y:S08]  /*1fa0*/  HMMA.16816.F32.BF16 R56, R8.reuse, R24, RZ ;  /* 0x000000180838723c */ /* 0x040ff000000418ff */
[-C--:B------:R-:W-:Y:S08]  /*1fb0*/  HMMA.16816.F32.BF16 R64, R8, R26.reuse, RZ ;  /* 0x0000001a0840723c */ /* 0x080ff000000418ff */
[----:B------:R-:W-:Y:S08]  /*1fc0*/  HMMA.16816.F32.BF16 R108, R12, R26, RZ ;  /* 0x0000001a0c6c723c */ /* 0x000ff000000418ff */
[C---:B----4-:R-:W-:Y:S08]  /*1fd0*/  HMMA.16816.F32.BF16 R24, R8.reuse, R36, RZ ;  /* 0x000000240818723c */ /* 0x050ff000000418ff */
[----:B------:R-:W-:Y:S07]  /*1fe0*/  HMMA.16816.F32.BF16 R40, R8, R38, RZ ;  /* 0x000000260828723c */ /* 0x000fee00000418ff */
[----:B------:R-:W-:Y:S01]  /*1ff0*/  IADD3 R8, P5, P1, R0, 0x80, R4 ;  /* 0x0000008000087810 */ /* 0x000fe200079be004 */
[----:B------:R-:W-:Y:S01]  /*2000*/  IMAD.MOV.U32 R0, RZ, RZ, 0x40 ;  /* 0x00000040ff007424 */ /* 0x000fe200078e00ff */
[----:B--2---:R-:W-:Y:S01]  /*2010*/  IADD3 R4, P2, R6, UR10, RZ ;  /* 0x0000000a06047c10 */ /* 0x004fe2000ff5e0ff */
[----:B------:R-:W-:Y:S01]  /*2020*/  HMMA.16816.F32.BF16 R92, R12, R36, RZ ;  /* 0x000000240c5c723c */ /* 0x000fe200000418ff */
[----:B------:R-:W-:-:S02]  /*2030*/  IADD3.X R9, RZ, UR11, R5, P5, P1 ;  /* 0x0000000bff097c10 */ /* 0x000fc4000afe2405 */
[C---:B------:R-:W-:Y:S02]  /*2040*/  ISETP.LT.OR P5, PT, R29.reuse, 0x21, P4 ;  /* 0x000000211d00780c */ /* 0x040fe400027a1670 */
[----:B------:R-:W-:Y:S01]  /*2050*/  ISETP.LT.OR P1, PT, R29, 0x21, P3 ;  /* 0x000000211d00780c */ /* 0x000fe20001f21670 */
[----:B------:R2:W-:Y:S01]  /*2060*/  LDGSTS.E.BYPASS.LTC128B.128 [R243+0x4080], [R8.64], !P6 ;  /* 0x0408000008f37fae */ /* 0x0005e2000f101d4e */
[----:B------:R-:W-:Y:S01]  /*2070*/  SEL R0, R0, 0xffffffc0, !P0 ;  /* 0xffffffc000007807 */ /* 0x000fe20004000000 */
[----:B------:R-:W-:Y:S01]  /*2080*/  HMMA.16816.F32.BF16 R104, R12, R38, RZ ;  /* 0x000000260c68723c */ /* 0x000fe200000418ff */
[----:B------:R-:W-:Y:S02]  /*2090*/  IADD3.X R5, R7, UR11, RZ, P2, !PT ;  /* 0x0000000b07057c10 */ /* 0x000fe400097fe4ff */
[----:B------:R-:W-:Y:S01]  /*20a0*/  ISETP.GT.AND P0, PT, R35, UR8, PT ;  /* 0x0000000823007c0c */ /* 0x000fe2000bf04270 */
[----:B------:R-:W-:Y:S02]  /*20b0*/  IMAD.IADD R230, R224, 0x1, R0 ;  /* 0x00000001e0e67824 */ /* 0x000fe400078e0200 */
[----:B------:R-:W-:-:S02]  /*20c0*/  IMAD.IADD R229, R0, 0x1, R235 ;  /* 0x0000000100e57824 */ /* 0x000fc400078e02eb */
[----:B------:R3:W-:Y:S01]  /*20d0*/  LDGSTS.E.BYPASS.LTC128B.128 [R243+0x3080], [R4.64], !P5 ;  /* 0x0308000004f37fae */ /* 0x0007e2000e901d4e */
[C---:B-1----:R-:W-:Y:S03]  /*20e0*/  HMMA.16816.F32.BF16 R88, R20.reuse, R48, R24 ;  /* 0x000000301458723c */ /* 0x042fe60000041818 */
[----:B------:R3:W-:Y:S04]  /*20f0*/  LDGSTS.E.BYPASS.LTC128B.128 [R243+0x4880], [R4.64+0x80], !P1 ;  /* 0x0488008004f37fae */ /* 0x0007e8000c901d4e */
[----:B------:R-:W-:Y:S01]  /*2100*/  LDSM.16.M88.4 R28, [R230+0x5080] ;  /* 0x00508000e61c783b */ /* 0x000fe20000000200 */
[C---:B------:R-:W-:Y:S03]  /*2110*/  HMMA.16816.F32.BF16 R100, R20.reuse, R52, R60 ;  /* 0x000000341464723c */ /* 0x040fe6000004183c */
[----:B------:R-:W-:Y:S04]  /*2120*/  LDSM.16.M88.4 R24, [R230+0x5880] ;  /* 0x00588000e618783b */ /* 0x000fe80000000200 */
[----:B------:R-:W-:Y:S01]  /*2130*/  LDSM.16.M88.4 R36, [R230+0x6080] ;  /* 0x00608000e624783b */ /* 0x000fe20000000200 */
[C---:B------:R-:W-:Y:S03]  /*2140*/  HMMA.16816.F32.BF16 R96, R20.reuse, R44, R56 ;  /* 0x0000002c1460723c */ /* 0x040fe60000041838 */
[----:B--2---:R-:W1:Y:S04]  /*2150*/  LDSM.16.M88.4 R8, [R232+0xa080] ;  /* 0x00a08000e808783b */ /* 0x004e680000000200 */
[----:B------:R-:W2:Y:S01]  /*2160*/  LDSM.16.M88.4 R12, [R232+0x8080] ;  /* 0x00808000e80c783b */ /* 0x000ea20000000200 */
[C---:B------:R-:W-:Y:S03]  /*2170*/  HMMA.16816.F32.BF16 R84, R20.reuse, R54, R68 ;  /* 0x000000361454723c */ /* 0x040fe60000041844 */
[----:B------:R-:W-:Y:S04]  /*2180*/  LDSM.16.M88.4 R60, [R229+0x1000] ;  /* 0x00100000e53c783b */ /* 0x000fe80000000200 */
[----:B---3--:R-:W-:Y:S01]  /*2190*/  LDSM.16.M88.4 R4, [R234+0xa080] ;  /* 0x00a08000ea04783b */ /* 0x008fe20000000200 */
[C---:B------:R-:W-:Y:S03]  /*21a0*/  HMMA.16816.F32.BF16 R80, R20.reuse, R46, R64 ;  /* 0x0000002e1450723c */ /* 0x040fe60000041840 */
[----:B------:R-:W-:Y:S04]  /*21b0*/  LDSM.16.M88.4 R64, [R229+0x800] ;  /* 0x00080000e540783b */ /* 0x000fe80000000200 */
[----:B------:R-:W0:Y:S01]  /*21c0*/  LDGDEPBAR ;  /* 0x00000000000079af */ /* 0x000e220000000000 */
[----:B------:R-:W-:Y:S03]  /*21d0*/  HMMA.16816.F32.BF16 R76, R20, R50, R40 ;  /* 0x00000032144c723c */ /* 0x000fe60000041828 */
[----:B------:R-:W3:Y:S04]  /*21e0*/  LDSM.16.M88.4 R40, [R229] ;  /* 0x00000000e528783b */ /* 0x000ee80000000200 */
[----:B------:R-:W4:Y:S01]  /*21f0*/  LDSM.16.M88.4 R20, [R234+0x8080] ;  /* 0x00808000ea14783b */ /* 0x000f220000000200 */
[C---:B------:R-:W-:Y:S08]  /*2200*/  HMMA.16816.F32.BF16 R72, R16.reuse, R52, R72 ;  /* 0x000000341048723c */ /* 0x040ff00000041848 */
[C---:B------:R-:W-:Y:S08]  /*2210*/  HMMA.16816.F32.BF16 R68, R16.reuse, R44, R112 ;  /* 0x0000002c1044723c */ /* 0x040ff00000041870 */
[C---:B------:R-:W-:Y:S08]  /*2220*/  HMMA.16816.F32.BF16 R56, R16.reuse, R48, R92 ;  /* 0x000000301038723c */ /* 0x040ff0000004185c */
[C---:B------:R-:W-:Y:S08]  /*2230*/  HMMA.16816.F32.BF16 R52, R16.reuse, R54, R116 ;  /* 0x000000361034723c */ /* 0x040ff00000041874 */
[C---:B------:R-:W-:Y:S08]  /*2240*/  HMMA.16816.F32.BF16 R44, R16.reuse, R46, R108 ;  /* 0x0000002e102c723c */ /* 0x040ff0000004186c */
[----:B------:R-:W-:Y:S01]  /*2250*/  HMMA.16816.F32.BF16 R48, R16, R50, R104 ;  /* 0x000000321030723c */ /* 0x000fe20000041868 */
[----:B------:R-:W-:Y:S07]  /*2260*/  LDSM.16.M88.4 R16, [R231+0xe080] ;  /* 0x00e08000e710783b */ /* 0x000fee0000000200 */
[C---:B-1----:R-:W-:Y:S08]  /*2270*/  HMMA.16816.F32.BF16 R92, R8.reuse, R28, R100 ;  /* 0x0000001c085c723c */ /* 0x042ff00000041864 */
[C---:B------:R-:W-:Y:S08]  /*2280*/  HMMA.16816.F32.BF16 R96, R8.reuse, R24, R96 ;  /* 0x000000180860723c */ /* 0x040ff00000041860 */
[C---:B------:R-:W-:Y:S08]  /*2290*/  HMMA.16816.F32.BF16 R88, R8.reuse, R36, R88 ;  /* 0x000000240858723c */ /* 0x040ff00000041858 */
[C---:B------:R-:W-:Y:S08]  /*22a0*/  HMMA.16816.F32.BF16 R84, R8.reuse, R30, R84 ;  /* 0x0000001e0854723c */ /* 0x040ff00000041854 */
[C---:B------:R-:W-:Y:S08]  /*22b0*/  HMMA.16816.F32.BF16 R80, R8.reuse, R26, R80 ;  /* 0x0000001a0850723c */ /* 0x040ff00000041850 */
[----:B------:R-:W-:Y:S08]  /*22c0*/  HMMA.16816.F32.BF16 R8, R8, R38, R76 ;  /* 0x000000260808723c */ /* 0x000ff0000004184c */
[C---:B--2---:R-:W-:Y:S08]  /*22d0*/  HMMA.16816.F32.BF16 R72, R12.reuse, R28, R72 ;  /* 0x0000001c0c48723c */ /* 0x044ff00000041848 */
[C---:B------:R-:W-:Y:S01]  /*22e0*/  HMMA.16816.F32.BF16 R52, R12.reuse, R30, R52 ;  /* 0x0000001e0c34723c */ /* 0x040fe20000041834 */
[----:B------:R-:W1:Y:S07]  /*22f0*/  LDSM.16.M88.4 R28, [R224+0x6880] ;  /* 0x00688000e01c783b */ /* 0x000e6e0000000200 */
[C---:B------:R-:W-:Y:S08]  /*2300*/  HMMA.16816.F32.BF16 R112, R12.reuse, R36, R56 ;  /* 0x000000240c70723c */ /* 0x040ff00000041838 */
[C---:B------:R-:W-:Y:S08]  /*2310*/  HMMA.16816.F32.BF16 R108, R12.reuse, R24, R68 ;  /* 0x000000180c6c723c */ /* 0x040ff00000041844 */
[C---:B------:R-:W-:Y:S01]  /*2320*/  HMMA.16816.F32.BF16 R116, R12.reuse, R26, R44 ;  /* 0x0000001a0c74723c */ /* 0x040fe2000004182c */
[----:B------:R-:W2:Y:S07]  /*2330*/  LDSM.16.M88.4 R24, [R224+0x7080] ;  /* 0x00708000e018783b */ /* 0x000eae0000000200 */
[----:B------:R-:W-:Y:S01]  /*2340*/  HMMA.16816.F32.BF16 R56, R12, R38, R48 ;  /* 0x000000260c38723c */ /* 0x000fe20000041830 */
[----:B------:R-:W5:Y:S04]  /*2350*/  LDSM.16.M88.4 R12, [R224+0x7880] ;  /* 0x00788000e00c783b */ /* 0x000f680000000200 */
[----:B------:R-:W-:Y:S03]  /*2360*/  LDSM.16.M88.4 R48, [R235+0x2000] ;  /* 0x00200000eb30783b */ /* 0x000fe60000000200 */
[C---:B---3--:R-:W-:Y:S08]  /*2370*/  HMMA.16816.F32.BF16 R44, R4.reuse, R40, R92 ;  /* 0x00000028042c723c */ /* 0x048ff0000004185c */
[C---:B------:R-:W-:Y:S08]  /*2380*/  HMMA.16816.F32.BF16 R36, R4.reuse, R42, R84 ;  /* 0x0000002a0424723c */ /* 0x040ff00000041854 */
[C---:B------:R-:W-:Y:S08]  /*2390*/  HMMA.16816.F32.BF16 R68, R4.reuse, R64, R96 ;  /* 0x000000400444723c */ /* 0x040ff00000041860 */
[C---:B------:R-:W-:Y:S08]  /*23a0*/  HMMA.16816.F32.BF16 R104, R4.reuse, R60, R88 ;  /* 0x0000003c0468723c */ /* 0x040ff00000041858 */
[C---:B------:R-:W-:Y:S01]  /*23b0*/  HMMA.16816.F32.BF16 R100, R4.reuse, R62, R8 ;  /* 0x0000003e0464723c */ /* 0x040fe20000041808 */
[----:B------:R-:W3:Y:S07]  /*23c0*/  LDSM.16.M88.4 R8, [R231+0xc080] ;  /* 0x00c08000e708783b */ /* 0x000eee0000000200 */
[----:B------:R-:W-:Y:S01]  /*23d0*/  HMMA.16816.F32.BF16 R76, R4, R66, R80 ;  /* 0x00000042044c723c */ /* 0x000fe20000041850 */
[----:B------:R-:W1:Y:S07]  /*23e0*/  LDSM.16.M88.4 R4, [R233+0xe080] ;  /* 0x00e08000e904783b */ /* 0x000e6e0000000200 */
[C---:B----4-:R-:W-:Y:S01]  /*23f0*/  HMMA.16816.F32.BF16 R96, R20.reuse, R40, R72 ;  /* 0x000000281460723c */ /* 0x050fe20000041848 */
[----:B------:R-:W4:Y:S07]  /*2400*/  LDSM.16.M88.4 R72, [R235+0x2800] ;  /* 0x00280000eb48783b */ /* 0x000f2e0000000200 */
[C---:B------:R-:W-:Y:S01]  /*2410*/  HMMA.16816.F32.BF16 R88, R20.reuse, R42, R52 ;  /* 0x0000002a1458723c */ /* 0x040fe20000041834 */
[----:B------:R-:W2:Y:S07]  /*2420*/  LDSM.16.M88.4 R52, [R235+0x1800] ;  /* 0x00180000eb34783b */ /* 0x000eae0000000200 */
[C---:B------:R-:W-:Y:S08]  /*2430*/  HMMA.16816.F32.BF16 R92, R20.reuse, R64, R108 ;  /* 0x00000040145c723c */ /* 0x040ff0000004186c */
[C---:B------:R-:W-:Y:S08]  /*2440*/  HMMA.16816.F32.BF16 R108, R20.reuse, R66, R116 ;  /* 0x00000042146c723c */ /* 0x040ff00000041874 */
[C---:B------:R-:W-:Y:S08]  /*2450*/  HMMA.16816.F32.BF16 R112, R20.reuse, R60, R112 ;  /* 0x0000003c1470723c */ /* 0x040ff00000041870 */
[----:B------:R-:W-:Y:S01]  /*2460*/  HMMA.16816.F32.BF16 R84, R20, R62, R56 ;  /* 0x0000003e1454723c */ /* 0x000fe20000041838 */
[----:B------:R-:W3:Y:S07]  /*2470*/  LDSM.16.M88.4 R20, [R233+0xc080] ;  /* 0x00c08000e914783b */ /* 0x000eee0000000200 */
[C---:B-1----:R-:W-:Y:S08]  /*2480*/  HMMA.16816.F32.BF16 R80, R16.reuse, R28, R44 ;  /* 0x0000001c1050723c */ /* 0x042ff0000004182c */
[C---:B------:R-:W-:Y:S08]  /*2490*/  HMMA.16816.F32.BF16 R56, R16.reuse, R30, R36 ;  /* 0x0000001e1038723c */ /* 0x040ff00000041824 */
[C---:B--2---:R-:W-:Y:S08]  /*24a0*/  HMMA.16816.F32.BF16 R44, R16.reuse, R24, R68 ;  /* 0x00000018102c723c */ /* 0x044ff00000041844 */
[C---:B-----5:R-:W-:Y:S08]  /*24b0*/  HMMA.16816.F32.BF16 R36, R16.reuse, R12, R104 ;  /* 0x0000000c1024723c */ /* 0x060ff00000041868 */
[C---:B------:R-:W-:Y:S08]  /*24c0*/  HMMA.16816.F32.BF16 R40, R16.reuse, R26, R76 ;  /* 0x0000001a1028723c */ /* 0x040ff0000004184c */
[----:B------:R-:W-:Y:S01]  /*24d0*/  HMMA.16816.F32.BF16 R64, R16, R14, R100 ;  /* 0x0000000e1040723c */ /* 0x000fe20000041864 */
[----:B------:R-:W-:Y:S07]  /*24e0*/  LDSM.16.M88.4 R16, [R232+0xe080] ;  /* 0x00e08000e810783b */ /* 0x000fee0000000200 */
[C---:B---3--:R-:W-:Y:S08]  /*24f0*/  HMMA.16816.F32.BF16 R76, R8.reuse, R28, R96 ;  /* 0x0000001c084c723c */ /* 0x048ff00000041860 */
[C---:B------:R-:W-:Y:S08]  /*2500*/  HMMA.16816.F32.BF16 R68, R8.reuse, R30, R88 ;  /* 0x0000001e0844723c */ /* 0x040ff00000041858 */
[C---:B------:R-:W-:Y:S08]  /*2510*/  HMMA.16816.F32.BF16 R60, R8.reuse, R24, R92 ;  /* 0x00000018083c723c */ /* 0x040ff0000004185c */
[C---:B------:R-:W-:Y:S08]  /*2520*/  HMMA.16816.F32.BF16 R28, R8.reuse, R26, R108 ;  /* 0x0000001a081c723c */ /* 0x040ff0000004186c */
[C---:B------:R-:W-:Y:S08]  /*2530*/  HMMA.16816.F32.BF16 R24, R8.reuse, R12, R112 ;  /* 0x0000000c0818723c */ /* 0x040ff00000041870 */
[----:B------:R-:W-:Y:S01]  /*2540*/  HMMA.16816.F32.BF16 R84, R8, R14, R84 ;  /* 0x0000000e0854723c */ /* 0x000fe20000041854 */
[----:B------:R-:W-:Y:S04]  /*2550*/  LDSM.16.M88.4 R12, [R232+0xc080] ;  /* 0x00c08000e80c783b */ /* 0x000fe80000000200 */
[----:B------:R-:W-:Y:S03]  /*2560*/  LDSM.16.M88.4 R8, [R234+0xc080] ;  /* 0x00c08000ea08783b */ /* 0x000fe60000000200 */
[C---:B------:R-:W-:Y:S01]  /*2570*/  HMMA.16816.F32.BF16 R112, R4.reuse, R48, R44 ;  /* 0x000000300470723c */ /* 0x040fe2000004182c */
[----:B------:R-:W1:Y:S07]  /*2580*/  LDSM.16.M88.4 R44, [R230+0x6880] ;  /* 0x00688000e62c783b */ /* 0x000e6e0000000200 */
[C---:B----4-:R-:W-:Y:S01]  /*2590*/  HMMA.16816.F32.BF16 R104, R4.reuse, R72, R36 ;  /* 0x000000480468723c */ /* 0x050fe20000041824 */
[----:B------:R-:W2:Y:S07]  /*25a0*/  LDSM.16.M88.4 R36, [R230+0x7880] ;  /* 0x00788000e624783b */ /* 0x000eae0000000200 */
[C---:B------:R-:W-:Y:S01]  /*25b0*/  HMMA.16816.F32.BF16 R108, R4.reuse, R50, R40 ;  /* 0x00000032046c723c */ /* 0x040fe20000041828 */
[----:B------:R-:W3:Y:S07]  /*25c0*/  LDSM.16.M88.4 R40, [R230+0x7080] ;  /* 0x00708000e628783b */ /* 0x000eee0000000200 */
[C---:B------:R-:W-:Y:S08]  /*25d0*/  HMMA.16816.F32.BF16 R116, R4.reuse, R52, R80 ;  /* 0x000000340474723c */ /* 0x040ff00000041850 */
[C---:B------:R-:W-:Y:S08]  /*25e0*/  HMMA.16816.F32.BF16 R80, R4.reuse, R54, R56 ;  /* 0x000000360450723c */ /* 0x040ff00000041838 */
[----:B------:R-:W-:Y:S01]  /*25f0*/  HMMA.16816.F32.BF16 R56, R4, R74, R64 ;  /* 0x0000004a0438723c */ /* 0x000fe20000041840 */
[----:B------:R-:W-:Y:S07]  /*2600*/  LDSM.16.M88.4 R4, [R236+0xe080] ;  /* 0x00e08000ec04783b */ /* 0x000fee0000000200 */
[C---:B------:R-:W-:Y:S08]  /*2610*/  HMMA.16816.F32.BF16 R100, R20.reuse, R52, R76 ;  /* 0x000000341464723c */ /* 0x040ff0000004184c */
[C---:B------:R-:W-:Y:S08]  /*2620*/  HMMA.16816.F32.BF16 R96, R20.reuse, R54, R68 ;  /* 0x000000361460723c */ /* 0x040ff00000041844 */
[C---:B------:R-:W-:Y:S08]  /*2630*/  HMMA.16816.F32.BF16 R92, R20.reuse, R48, R60 ;  /* 0x00000030145c723c */ /* 0x040ff0000004183c */
[C---:B------:R-:W-:Y:S01]  /*2640*/  HMMA.16816.F32.BF16 R88, R20.reuse, R50, R28 ;  /* 0x000000321458723c */ /* 0x040fe2000004181c */
[----:B------:R-:W-:Y:S07]  /*2650*/  LDSM.16.M88.4 R28, [R229+0x1800] ;  /* 0x00180000e51c783b */ /* 0x000fee0000000200 */
[C---:B------:R-:W-:Y:S01]  /*2660*/  HMMA.16816.F32.BF16 R64, R20.reuse, R72, R24 ;  /* 0x000000481440723c */ /* 0x040fe20000041818 */
[----:B------:R-:W-:Y:S07]  /*2670*/  LDSM.16.M88.4 R24, [R229+0x2000] ;  /* 0x00200000e518783b */ /* 0x000fee0000000200 */
[----:B------:R-:W-:Y:S01]  /*2680*/  HMMA.16816.F32.BF16 R60, R20, R74, R84 ;  /* 0x0000004a143c723c */ /* 0x000fe20000041854 */
[----:B------:R-:W4:Y:S01]  /*2690*/  LDSM.16.M88.4 R20, [R229+0x2800] ;  /* 0x00280000e514783b */ /* 0x000f220000000200 */
[----:B------:R-:W-:-:S06]  /*26a0*/  DEPBAR.LE SB0, 0x0 ;  /* 0x000080000000791a */ /* 0x000fcc0000000000 */
[C---:B-1----:R-:W-:Y:S08]  /*26b0*/  HMMA.16816.F32.BF16 R84, R16.reuse, R44, R116 ;  /* 0x0000002c1054723c */ /* 0x042ff00000041874 */
[C---:B------:R-:W-:Y:S08]  /*26c0*/  HMMA.16816.F32.BF16 R80, R16.reuse, R46, R80 ;  /* 0x0000002e1050723c */ /* 0x040ff00000041850 */
[----:B--2---:R-:W-:Y:S08]  /*26d0*/  HMMA.16816.F32.BF16 R56, R16, R38, R56 ;  /* 0x000000261038723c */ /* 0x004ff00000041838 */
[C---:B------:R-:W-:Y:S08]  /*26e0*/  HMMA.16816.F32.BF16 R52, R12.reuse, R44, R100 ;  /* 0x0000002c0c34723c */ /* 0x040ff00000041864 */
[----:B------:R-:W-:Y:S08]  /*26f0*/  HMMA.16816.F32.BF16 R48, R12, R46, R96 ;  /* 0x0000002e0c30723c */ /* 0x000ff00000041860 */
[C---:B---3--:R-:W-:Y:S08]  /*2700*/  HMMA.16816.F32.BF16 R76, R16.reuse, R40, R112 ;  /* 0x00000028104c723c */ /* 0x048ff00000041870 */
[C---:B------:R-:W-:Y:S08]  /*2710*/  HMMA.16816.F32.BF16 R72, R16.reuse, R42, R108 ;  /* 0x0000002a1048723c */ /* 0x040ff0000004186c */
[----:B------:R-:W-:Y:S08]  /*2720*/  HMMA.16816.F32.BF16 R68, R16, R36, R104 ;  /* 0x000000241044723c */ /* 0x000ff00000041868 */
[C---:B------:R-:W-:Y:S08]  /*2730*/  HMMA.16816.F32.BF16 R44, R12.reuse, R40, R92 ;  /* 0x000000280c2c723c */ /* 0x040ff0000004185c */
[C---:B------:R-:W-:Y:S08]  /*2740*/  HMMA.16816.F32.BF16 R40, R12.reuse, R42, R88 ;  /* 0x0000002a0c28723c */ /* 0x040ff00000041858 */
[C---:B------:R-:W-:Y:S08]  /*2750*/  HMMA.16816.F32.BF16 R16, R12.reuse, R36, R64 ;  /* 0x000000240c10723c */ /* 0x040ff00000041840 */
[----:B------:R-:W-:Y:S08]  /*2760*/  HMMA.16816.F32.BF16 R12, R12, R38, R60 ;  /* 0x000000260c0c723c */ /* 0x000ff0000004183c */
[----:B----4-:R-:W-:Y:S08]  /*2770*/  HMMA.16816.F32.BF16 R160, R4, R22, R56 ;  /* 0x0000001604a0723c */ /* 0x010ff00000041838 */
        /* <DEDUP_REMOVED lines=8> */
[-C--:B------:R-:W-:Y:S08]  /*2800*/  HMMA.16816.F32.BF16 R68, R4, R20.reuse, R68 ;  /* 0x000000140444723c */ /* 0x080ff00000041844 */
        /* <DEDUP_REMOVED lines=13> */
[----:B------:R-:W-:Y:S01]  /*28e0*/  IMAD.IADD R0, R9, 0x1, R0 ;  /* 0x0000000109007824 */ /* 0x000fe200078e0200 */
[----:B------:R-:W-:Y:S02]  /*28f0*/  IADD3 R6, P5, R4, UR4, RZ ;  /* 0x0000000404067c10 */ /* 0x000fe4000ffbe0ff */
[----:B------:R-:W-:Y:S02]  /*2900*/  IADD3 R10, P2, P1, R7, 0x80, R4 ;  /* 0x00000080070a7810 */ /* 0x000fe4000795e004 */
[----:B------:R-:W-:Y:S02]  /*2910*/  LEA.HI.X R5, R8, c[0x0][0x1cc], R0, 0x1, P0 ;  /* 0x0000730008057a11 */ /* 0x000fe400000f0c00 */
[----:B------:R-:W-:-:S02]  /*2920*/  IADD3 R8, P0, R6, UR4, RZ ;  /* 0x0000000406087c10 */ /* 0x000fc4000ff1e0ff */
[----:B------:R-:W-:Y:S01]  /*2930*/  IADD3.X R7, R5, UR6, RZ, P5, !PT ;  /* 0x0000000605077c10 */ /* 0x000fe2000affe4ff */
[----:B------:R-:W-:Y:S01]  /*2940*/  @!PT LDS RZ, [RZ] ;  /* 0x00000000fffff984 */ /* 0x000fe20000000800 */
[----:B------:R-:W-:Y:S01]  /*2950*/  @!PT LDS RZ, [RZ] ;  /* 0x00000000fffff984 */ /* 0x000fe20000000800 */
[----:B------:R-:W-:Y:S01]  /*2960*/  @!PT LDS RZ, [RZ] ;  /* 0x00000000fffff984 */ /* 0x000fe20000000800 */
[----:B------:R1:W-:Y:S01]  /*2970*/  LDGSTS.E.BYPASS.LTC128B.128 [R243+0x5080], [R4.64], !P4 ;  /* 0x0508000004f37fae */ /* 0x0003e2000e101d4e */
[----:B------:R-:W-:Y:S02]  /*2980*/  IADD3.X R11, RZ, UR6, R5, P2, P1 ;  /* 0x00000006ff0b7c10 */ /* 0x000fe400097e2405 */
[----:B------:R-:W-:Y:S01]  /*2990*/  IADD3.X R9, R7, UR6, RZ, P0, !PT ;  /* 0x0000000607097c10 */ /* 0x000fe200087fe4ff */
[----:B------:R1:W-:Y:S04]  /*29a0*/  LDGSTS.E.BYPASS.LTC128B.128 [R243+0x6880], [R4.64+0x80], !P3 ;  /* 0x0688008004f37fae */ /* 0x0003e8000d901d4e */
[----:B------:R1:W-:Y:S04]  /*29b0*/  LDGSTS.E.BYPASS.LTC128B.128 [R243+0x5880], [R6.64], !P4 ;  /* 0x0588000006f37fae */ /* 0x0003e8000e101d4e */
[----:B------:R1:W-:Y:S04]  /*29c0*/  LDGSTS.E.BYPASS.LTC128B.128 [R243+0x7080], [R10.64], !P3 ;  /* 0x070800000af37fae */ /* 0x0003e8000d901d4e */
[----:B------:R1:W-:Y:S04]  /*29d0*/  LDGSTS.E.BYPASS.LTC128B.128 [R243+0x6080], [R8.64], !P4 ;  /* 0x0608000008f37fae */ /* 0x0003e8000e101d4e */
[----:B------:R1:W-:Y:S02]  /*29e0*/  LDGSTS.E.BYPASS.LTC128B.128 [R243+0x7880], [R8.64+0x80], !P3 ;  /* 0x0788008008f37fae */ /* 0x0003e4000d901d4e */
.L_x_881:
[----:B------:R-:W-:Y:S01]  /*29f0*/  LOP3.LUT R0, R121, 0xffffffe0, RZ, 0xc0, !PT ;  /* 0xffffffe079007812 */ /* 0x000fe200078ec0ff */
[----:B------:R-:W-:Y:S01]  /*2a00*/  ULDC UR6, c[0x0][0x324] ;  /* 0x0000c90000067ab9 */ /* 0x000fe20000000800 */
[----:B-1----:R-:W-:Y:S01]  /*2a10*/  LEA.HI R5, R123, R129, RZ, 0x2 ;  /* 0x000000817b057211 */ /* 0x002fe200078f10ff */
        /* <DEDUP_REMOVED lines=12> */
[----:B------:R-:W-:Y:S02]  /*2ae0*/  LEA.HI.SX32 R6, R7, UR17, 0x1e ;  /* 0x0000001107067c11 */ /* 0x000fe4000f8ff2ff */
[----:B------:R-:W-:Y:S01]  /*2af0*/  PLOP3.LUT P1, PT, PT, PT, UP3, 0x80, 0x0 ;  /* 0x000000000000781c */ /* 0x000fe20003f2f038 */
[C---:B------:R-:W-:Y:S01]  /*2b00*/  IMAD.SHL.U32 R9, R4.reuse, 0x20, RZ ;  /* 0x0000002004097824 */ /* 0x040fe200078e00ff */
[----:B------:R-:W-:Y:S01]  /*2b10*/  LOP3.LUT R4, R4, 0x1ffffffe, RZ, 0xc0, !PT ;  /* 0x1ffffffe04047812 */ /* 0x000fe200078ec0ff */
[----:B------:R-:W-:Y:S01]  /*2b20*/  IMAD R8, R8, 0x10, R6 ;  /* 0x0000001008087824 */ /* 0x000fe200078e0206 */
[----:B------:R-:W-:-:S02]  /*2b30*/  PLOP3.LUT P0, PT, PT, PT, UP3, 0x80, 0x0 ;  /* 0x000000000000781c */ /* 0x000fc40003f0f038 */
[----:B------:R-:W-:Y:S01]  /*2b40*/  LOP3.LUT R6, R9, 0xffffffc0, RZ, 0xc0, !PT ;  /* 0xffffffc009067812 */ /* 0x000fe200078ec0ff */
[----:B------:R-:W-:-:S04]  /*2b50*/  IMAD.IADD R5, R5, 0x1, -R4 ;  /* 0x0000000105057824 */ /* 0x000fc800078e0a04 */
[----:B------:R-:W-:-:S04]  /*2b60*/  IMAD.IADD R4, R6, 0x1, R8 ;  /* 0x0000000106047824 */ /* 0x000fc800078e0208 */
[----:B------:R-:W-:-:S04]  /*2b70*/  IMAD R10, R5, 0x8, R4 ;  /* 0x00000008050a7824 */ /* 0x000fc800078e0204 */
[----:B------:R-:W-:Y:S01]  /*2b80*/  @P1 IMAD.HI.U32 R4, R10, c[0x0][0x2c8], RZ ;  /* 0x0000b2000a041a27 */ /* 0x000fe200078e00ff */
[----:B------:R1:W-:Y:S03]  /*2b90*/  STL [R1+0x24], R10 ;  /* 0x0000240a01007387 */ /* 0x0003e60000100800 */
[----:B------:R-:W-:Y:S01]  /*2ba0*/  IMAD.MOV.U32 R9, RZ, RZ, R10 ;  /* 0x000000ffff097224 */ /* 0x000fe200078e000a */
[----:B------:R-:W-:Y:S02]  /*2bb0*/  @P0 SHF.R.U32.HI R9, RZ, c[0x0][0x2cc], R4 ;  /* 0x0000b300ff090a19 */ /* 0x000fe40000011604 */
[----:B------:R-:W-:Y:S02]  /*2bc0*/  LOP3.LUT R4, R7, 0x7ffffffc, RZ, 0xc0, !PT ;  /* 0x7ffffffc07047812 */ /* 0x000fe400078ec0ff */
[----:B------:R-:W-:Y:S01]  /*2bd0*/  PLOP3.LUT P0, PT, PT, PT, UP2, 0x40, 0x0 ;  /* 0x000000000000781c */ /* 0x000fe20003f0e828 */
[----:B------:R-:W2:Y:S02]  /*2be0*/  SHFL.IDX PT, R6, R9, RZ, 0x1c1f ;  /* 0x001c1fff09067589 */ /* 0x000ea400000e0000 */
[----:B------:R-:W-:Y:S01]  /*2bf0*/  IMAD.IADD R4, R0, 0x1, -R4 ;  /* 0x0000000100047824 */ /* 0x000fe200078e0a04 */
[----:B------:R-:W-:-:S03]  /*2c00*/  IADD3.X R0, R32, c[0x0][0x1d0], RZ, PT, !PT ;  /* 0x0000740020007a10 */ /* 0x000fc60003ffe4ff */
[----:B------:R-:W-:-:S04]  /*2c10*/  IMAD.SHL.U32 R8, R4, 0x2, RZ ;  /* 0x0000000204087824 */ /* 0x000fc800078e00ff */
[--C-:B------:R-:W-:Y:S01]  /*2c20*/  IMAD.IADD R13, R32, 0x1, -R8.reuse ;  /* 0x00000001200d7824 */ /* 0x100fe200078e0a08 */
[----:B------:R3:W-:Y:S01]  /*2c30*/  STL [R1+0x10], R8 ;  /* 0x0000100801007387 */ /* 0x0007e20000100800 */
[----:B------:R-:W-:Y:S02]  /*2c40*/  IADD3 R0, R0, -c[0x0][0x168], -R8 ;  /* 0x80005a0000007a10 */ /* 0x000fe40007ffe808 */
[----:B------:R-:W-:Y:S02]  /*2c50*/  IADD3 R11, -R8, c[0x0][0x1d0], R32 ;  /* 0x00007400080b7a10 */ /* 0x000fe40007ffe120 */
[C---:B-1----:R-:W-:Y:S02]  /*2c60*/  IADD3 R10, R0.reuse, c[0x0][0x328], RZ ;  /* 0x0000ca00000a7a10 */ /* 0x042fe40007ffe0ff */
[----:B------:R-:W-:Y:S01]  /*2c70*/  IADD3 R12, R0, UR6, RZ ;  /* 0x00000006000c7c10 */ /* 0x000fe2000fffe0ff */
[----:B------:R-:W-:Y:S02]  /*2c80*/  IMAD.IADD R0, R34, 0x1, R33 ;  /* 0x0000000122007824 */ /* 0x000fe400078e0221 */
[----:B--2---:R-:W-:-:S02]  /*2c90*/  IMAD.IADD R5, R10, 0x1, R6 ;  /* 0x000000010a057824 */ /* 0x004fc400078e0206 */
[----:B------:R-:W-:-:S03]  /*2ca0*/  IMAD.IADD R4, R12, 0x1, R6 ;  /* 0x000000010c047824 */ /* 0x000fc600078e0206 */
[----:B------:R-:W-:Y:S01]  /*2cb0*/  IMNMX R5, R5, R11, PT ;  /* 0x0000000b05057217 */ /* 0x000fe20003800200 */
[----:B------:R-:W-:Y:S05]  /*2cc0*/  @P0 BRA `(.L_x_882) ;  /* 0x0000015000000947 */ /* 0x000fea0003800000 */
        /* <DEDUP_REMOVED lines=12> */
.L_x_884:
[----:B------:R-:W-:-:S04]  /*2d90*/  MOV R7, c[0x0][0x32c] ;  /* 0x0000cb0000077a02 */ /* 0x000fc80000000f00 */
[----:B------:R-:W-:-:S13]  /*2da0*/  ISETP.NE.AND P0, PT, R7, 0x1, PT ;  /* 0x000000010700780c */ /* 0x000fda0003f05270 */
[----:B------:R-:W-:-:S05]  /*2db0*/  @P0 IMAD.HI.U32 R7, R6, c[0x0][0x330], RZ ;  /* 0x0000cc0006070a27 */ /* 0x000fca00078e00ff */
[----:B------:R-:W-:Y:S02]  /*2dc0*/  @P0 SHF.R.U32.HI R6, RZ, c[0x0][0x334], R7 ;  /* 0x0000cd00ff060a19 */ /* 0x000fe40000011607 */
.L_x_885:
[----:B------:R-:W-:Y:S05]  /*2dd0*/  BSYNC B0 ;  /* 0x0000000000007941 */ /* 0x000fea0003800000 */
.L_x_883:
[----:B------:R-:W-:-:S05]  /*2de0*/  IMAD R6, R6, c[0x0][0x32c], R13 ;  /* 0x0000cb0006067a24 */ /* 0x000fca00078e020d */
[----:B------:R-:W-:Y:S02]  /*2df0*/  IADD3 R7, R6, c[0x0][0x32c], RZ ;  /* 0x0000cb0006077a10 */ /* 0x000fe40007ffe0ff */
[----:B------:R-:W-:Y:S02]  /*2e00*/  IMNMX R4, R4, R6, !PT ;  /* 0x0000000604047217 */ /* 0x000fe40007800200 */
[----:B------:R-:W-:Y:S02]  /*2e10*/  IMNMX R5, R5, R7, PT ;  /* 0x0000000705057217 */ /* 0x000fe40003800200 */
.L_x_882:
[----:B---3--:R-:W1:Y:S01]  /*2e20*/  SHFL.IDX PT, R8, R9, 0x1, 0x1c1f ;  /* 0x003c1f0009087f89 */ /* 0x008e6200000e0000 */
[----:B------:R-:W-:Y:S01]  /*2e30*/  PLOP3.LUT P0, PT, PT, PT, UP2, 0x40, 0x0 ;  /* 0x000000000000781c */ /* 0x000fe20003f0e828 */
[--C-:B-1----:R-:W-:Y:S02]  /*2e40*/  IMAD.IADD R7, R10, 0x1, R8.reuse ;  /* 0x000000010a077824 */ /* 0x102fe400078e0208 */
[----:B------:R-:W-:-:S03]  /*2e50*/  IMAD.IADD R6, R12, 0x1, R8 ;  /* 0x000000010c067824 */ /* 0x000fc600078e0208 */
[----:B------:R-:W-:-:S07]  /*2e60*/  IMNMX R7, R7, R11, PT ;  /* 0x0000000b07077217 */ /* 0x000fce0003800200 */
        /* <DEDUP_REMOVED lines=13> */
.L_x_888:
[----:B------:R-:W-:-:S04]  /*2f40*/  MOV R14, c[0x0][0x32c] ;  /* 0x0000cb00000e7a02 */ /* 0x000fc80000000f00 */
[----:B------:R-:W-:-:S13]  /*2f50*/  ISETP.NE.AND P0, PT, R14, 0x1, PT ;  /* 0x000000010e00780c */ /* 0x000fda0003f05270 */
[----:B------:R-:W-:-:S05]  /*2f60*/  @P0 IMAD.HI.U32 R14, R8, c[0x0][0x330], RZ ;  /* 0x0000cc00080e0a27 */ /* 0x000fca00078e00ff */
[----:B------:R-:W-:Y:S02]  /*2f70*/  @P0 SHF.R.U32.HI R8, RZ, c[0x0][0x334], R14 ;  /* 0x0000cd00ff080a19 */ /* 0x000fe4000001160e */
.L_x_889:
[----:B------:R-:W-:Y:S05]  /*2f80*/  BSYNC B0 ;  /* 0x0000000000007941 */ /* 0x000fea0003800000 */
.L_x_887:
[----:B------:R-:W-:-:S05]  /*2f90*/  IMAD R8, R8, c[0x0][0x32c], R13 ;  /* 0x0000cb0008087a24 */ /* 0x000fca00078e020d */
[----:B------:R-:W-:Y:S02]  /*2fa0*/  IADD3 R14, R8, c[0x0][0x32c], RZ ;  /* 0x0000cb00080e7a10 */ /* 0x000fe40007ffe0ff */
[----:B------:R-:W-:Y:S02]  /*2fb0*/  IMNMX R6, R6, R8, !PT ;  /* 0x0000000806067217 */ /* 0x000fe40007800200 */
[----:B------:R-:W-:Y:S02]  /*2fc0*/  IMNMX R7, R7, R14, PT ;  /* 0x0000000e07077217 */ /* 0x000fe40003800200 */
.L_x_886:
[C---:B------:R-:W-:Y:S01]  /*2fd0*/  ISETP.GE.AND P0, PT, R32.reuse, 0x2, PT ;  /* 0x000000022000780c */ /* 0x040fe20003f06270 */
[----:B------:R-:W1:Y:S01]  /*2fe0*/  SHFL.IDX PT, R8, R9, 0x2, 0x1c1f ;  /* 0x005c1f0009087f89 */ /* 0x000e6200000e0000 */
[----:B------:R-:W-:Y:S02]  /*2ff0*/  ISETP.GE.AND P2, PT, R32, 0xa, PT ;  /* 0x0000000a2000780c */ /* 0x000fe40003f46270 */
[----:B------:R-:W-:Y:S02]  /*3000*/  P2R R18, PR, RZ, 0x1 ;  /* 0x00000001ff127803 */ /* 0x000fe40000000000 */
[----:B------:R-:W-:-:S02]  /*3010*/  ISETP.GT.AND P0, PT, R4, 0x1, !P0 ;  /* 0x000000010400780c */ /* 0x000fc40004704270 */
[----:B------:R-:W-:Y:S02]  /*3020*/  ISETP.GE.AND P1, PT, R32, 0x9, PT ;  /* 0x000000092000780c */ /* 0x000fe40003f26270 */
[----:B------:R-:W-:Y:S02]  /*3030*/  ISETP.LT.OR P0, PT, R5, 0x2, P0 ;  /* 0x000000020500780c */ /* 0x000fe40000701670 */
[----:B------:R-:W-:Y:S02]  /*3040*/  P2R R17, PR, RZ, 0x2 ;  /* 0x00000002ff117803 */ /* 0x000fe40000000000 */
[----:B------:R-:W-:Y:S02]  /*3050*/  FSEL R26, R61, -INF , !P0 ;  /* 0xff8000003d1a7808 */ /* 0x000fe40004000000 */
[----:B------:R-:W-:Y:S02]  /*3060*/  ISETP.GT.AND P0, PT, R4, 0x9, !P2 ;  /* 0x000000090400780c */ /* 0x000fe40005704270 */
[----:B------:R-:W-:-:S02]  /*3070*/  P2R R16, PR, RZ, 0x4 ;  /* 0x00000004ff107803 */ /* 0x000fc40000000000 */
[----:B------:R-:W-:Y:S02]  /*3080*/  ISETP.LT.OR P0, PT, R5, 0xa, P0 ;  /* 0x0000000a0500780c */ /* 0x000fe40000701670 */
[----:B------:R-:W-:Y:S02]  /*3090*/  ISETP.GT.AND P1, PT, R4, 0x8, !P1 ;  /* 0x000000080400780c */ /* 0x000fe40004f24270 */
[----:B------:R-:W-:Y:S02]  /*30a0*/  ISETP.GE.AND P2, PT, R32, 0x11, PT ;  /* 0x000000112000780c */ /* 0x000fe40003f46270 */
[----:B------:R-:W-:Y:S02]  /*30b0*/  FSEL R31, R57, -INF , !P0 ;  /* 0xff800000391f7808 */ /* 0x000fe40004000000 */
[----:B------:R-:W-:Y:S02]  /*30c0*/  ISETP.LT.OR P1, PT, R5, 0x9, P1 ;  /* 0x000000090500780c */ /* 0x000fe40000f21670 */
[----:B------:R-:W-:-:S02]  /*30d0*/  ISETP.GT.AND P0, PT, R4, 0x10, !P2 ;  /* 0x000000100400780c */ /* 0x000fc40005704270 */
[----:B------:R-:W-:Y:S02]  /*30e0*/  FSEL R30, R56, -INF , !P1 ;  /* 0xff800000381e7808 */ /* 0x000fe40004800000 */
        /* <DEDUP_REMOVED lines=14> */
[C---:B------:R-:W-:Y:S02]  /*31d0*/  ISETP.GE.AND P6, PT, R32.reuse, 0x21, PT ;  /* 0x000000212000780c */ /* 0x040fe40003fc6270 */
        /* <DEDUP_REMOVED lines=15> */
[----:B------:R-:W-:-:S04]  /*32d0*/  ISETP.LT.OR P0, PT, R5, 0x29, P0 ;  /* 0x000000290500780c */ /* 0x000fc80000701670 */
[----:B------:R-:W-:Y:S02]  /*32e0*/  FSEL R166, R40, -INF , !P0 ;  /* 0xff80000028a67808 */ /* 0x000fe40004000000 */
[----:B------:R-:W-:Y:S02]  /*32f0*/  ISETP.GT.AND P0, PT, R4, RZ, !P1 ;  /* 0x000000ff0400720c */ /* 0x000fe40004f04270 */
[----:B------:R-:W-:Y:S02]  /*3300*/  ISETP.GE.AND P1, PT, R32, 0x2a, PT ;  /* 0x0000002a2000780c */ /* 0x000fe40003f26270 */
[----:B------:R-:W-:-:S04]  /*3310*/  ISETP.LT.OR P0, PT, R5, 0x1, P0 ;  /* 0x000000010500780c */ /* 0x000fc80000701670 */
[----:B------:R-:W-:Y:S02]  /*3320*/  FSEL R25, R60, -INF , !P0 ;  /* 0xff8000003c197808 */ /* 0x000fe40004000000 */
[----:B------:R-:W-:Y:S01]  /*3330*/  ISETP.GT.AND P0, PT, R4, 0x29, !P1 ;  /* 0x000000290400780c */ /* 0x000fe20004f04270 */
[----:B-1----:R-:W-:-:S03]  /*3340*/  IMAD.IADD R4, R12, 0x1, R8 ;  /* 0x000000010c047824 */ /* 0x002fc600078e0208 */
[----:B------:R-:W-:Y:S01]  /*3350*/  ISETP.LT.OR P0, PT, R5, 0x2a, P0 ;  /* 0x0000002a0500780c */ /* 0x000fe20000701670 */
[----:B------:R-:W-:-:S03]  /*3360*/  IMAD.IADD R5, R10, 0x1, R8 ;  /* 0x000000010a057824 */ /* 0x000fc600078e0208 */
[----:B------:R-:W-:Y:S02]  /*3370*/  FSEL R158, R41, -INF , !P0 ;  /* 0xff800000299e7808 */ /* 0x000fe40004000000 */
[----:B------:R-:W-:Y:S02]  /*3380*/  PLOP3.LUT P0, PT, PT, PT, UP2, 0x40, 0x0 ;  /* 0x000000000000781c */ /* 0x000fe40003f0e828 */
[----:B------:R-:W-:-:S11]  /*3390*/  IMNMX R5, R5, R11, PT ;  /* 0x0000000b05057217 */ /* 0x000fd60003800200 */
        /* <DEDUP_REMOVED lines=13> */
.L_x_892:
[----:B------:R-:W-:-:S04]  /*3470*/  MOV R19, c[0x0][0x32c] ;  /* 0x0000cb0000137a02 */ /* 0x000fc80000000f00 */
[----:B------:R-:W-:-:S13]  /*3480*/  ISETP.NE.AND P0, PT, R19, 0x1, PT ;  /* 0x000000011300780c */ /* 0x000fda0003f05270 */
[----:B------:R-:W-:-:S05]  /*3490*/  @P0 IMAD.HI.U32 R19, R8, c[0x0][0x330], RZ ;  /* 0x0000cc0008130a27 */ /* 0x000fca00078e00ff */
[----:B------:R-:W-:Y:S02]  /*34a0*/  @P0 SHF.R.U32.HI R8, RZ, c[0x0][0x334], R19 ;  /* 0x0000cd00ff080a19 */ /* 0x000fe40000011613 */
.L_x_893:
[----:B------:R-:W-:Y:S05]  /*34b0*/  BSYNC B0 ;  /* 0x0000000000007941 */ /* 0x000fea0003800000 */
.L_x_891:
[----:B------:R-:W-:-:S05]  /*34c0*/  IMAD R8, R8, c[0x0][0x32c], R13 ;  /* 0x0000cb0008087a24 */ /* 0x000fca00078e020d */
[----:B------:R-:W-:Y:S02]  /*34d0*/  IADD3 R19, R8, c[0x0][0x32c], RZ ;  /* 0x0000cb0008137a10 */ /* 0x000fe40007ffe0ff */
[----:B------:R-:W-:Y:S02]  /*34e0*/  IMNMX R4, R4, R8, !PT ;  /* 0x0000000804047217 */ /* 0x000fe40007800200 */
[----:B------:R-:W-:Y:S02]  /*34f0*/  IMNMX R5, R5, R19, PT ;  /* 0x0000001305057217 */ /* 0x000fe40003800200 */
.L_x_890:
[----:B------:R-:W-:Y:S02]  /*3500*/  ISETP.NE.AND P0, PT, R17, RZ, PT ;  /* 0x000000ff1100720c */ /* 0x000fe40003f05270 */
[----:B------:R-:W-:Y:S02]  /*3510*/  P2R R19, PR, RZ, 0x10 ;  /* 0x00000010ff137803 */ /* 0x000fe40000000000 */
[----:B------:R-:W-:Y:S02]  /*3520*/  ISETP.GT.AND P0, PT, R6, 0x8, !P0 ;  /* 0x000000080600780c */ /* 0x000fe40004704270 */
[----:B------:R-:W-:-:S02]  /*3530*/  ISETP.NE.AND P4, PT, R21, RZ, PT ;  /* 0x000000ff1500720c */ /* 0x000fc40003f85270 */
[----:B------:R-:W-:Y:S02]  /*3540*/  ISETP.LT.OR P0, PT, R7, 0x9, P0 ;  /* 0x000000090700780c */ /* 0x000fe40000701670 */
[----:B------:R-:W-:Y:S02]  /*3550*/  P2R R8, PR, RZ, 0x8 ;  /* 0x00000008ff087803 */ /* 0x000fe40000000000 */
[----:B------:R-:W-:Y:S02]  /*3560*/  FSEL R27, R58, -INF , !P0 ;  /* 0xff8000003a1b7808 */ /* 0x000fe40004000000 */
[----:B------:R-:W-:Y:S02]  /*3570*/  ISETP.NE.AND P0, PT, R16, RZ, PT ;  /* 0x000000ff1000720c */ /* 0x000fe40003f05270 */
[----:B------:R-:W-:Y:S02]  /*3580*/  ISETP.NE.AND P3, PT, R29, RZ, PT ;  /* 0x000000ff1d00720c */ /* 0x000fe40003f65270 */
[----:B------:R-:W-:-:S02]  /*3590*/  ISETP.GT.AND P0, PT, R6, 0x9, !P0 ;  /* 0x000000090600780c */ /* 0x000fc40004704270 */
[----:B------:R-:W-:Y:S02]  /*35a0*/  P2R R20, PR, RZ, 0x10 ;  /* 0x00000010ff147803 */ /* 0x000fe40000000000 */
        /* <DEDUP_REMOVED lines=23> */
[----:B------:R-:W-:-:S04]  /*3720*/  ISETP.NE.AND P0, PT, R18, RZ, PT ;  /* 0x000000ff1200720c */ /* 0x000fc80003f05270 */
[----:B------:R-:W-:-:S04]  /*3730*/  ISETP.GT.AND P0, PT, R6, 0x1, !P0 ;  /* 0x000000010600780c */ /* 0x000fc80004704270 */
[----:B------:R-:W-:-:S04]  /*3740*/  ISETP.LT.OR P0, PT, R7, 0x2, P0 ;  /* 0x000000020700780c */ /* 0x000fc80000701670 */
[----:B------:R-:W-:Y:S02]  /*3750*/  FSEL R24, R63, -INF , !P0 ;  /* 0xff8000003f187808 */ /* 0x000fe40004000000 */
[----:B------:R-:W-:-:S04]  /*3760*/  ISETP.GT.AND P0, PT, R6, RZ, !P4 ;  /* 0x000000ff0600720c */ /* 0x000fc80006704270 */
        /* <DEDUP_REMOVED lines=8> */
[----:B------:R-:W-:Y:S02]  /*37f0*/  ISETP.GT.AND P0, PT, R4, RZ, !P4 ;  /* 0x000000ff0400720c */ /* 0x000fe40006704270 */
[----:B------:R-:W-:Y:S02]  /*3800*/  ISETP.NE.AND P4, PT, R20, RZ, PT ;  /* 0x000000ff1400720c */ /* 0x000fe40003f85270 */
        /* <DEDUP_REMOVED lines=40> */
[----:B------:R-:W1:Y:S02]  /*3a90*/  SHFL.IDX PT, R4, R9, 0x3, 0x1c1f ;  /* 0x007c1f0009047f89 */ /* 0x000e6400000e0000 */
[----:B------:R-:W-:-:S04]  /*3aa0*/  ISETP.LT.OR P0, PT, R5, 0x2a, P0 ;  /* 0x0000002a0500780c */ /* 0x000fc80000701670 */
[----:B------:R-:W-:Y:S02]  /*3ab0*/  FSEL R191, R161, -INF , !P0 ;  /* 0xff800000a1bf7808 */ /* 0x000fe40004000000 */
        /* <DEDUP_REMOVED lines=17> */
.L_x_896:
[----:B------:R-:W-:-:S04]  /*3bd0*/  MOV R5, c[0x0][0x32c] ;  /* 0x0000cb0000057a02 */ /* 0x000fc80000000f00 */
[----:B------:R-:W-:-:S13]  /*3be0*/  ISETP.NE.AND P0, PT, R5, 0x1, PT ;  /* 0x000000010500780c */ /* 0x000fda0003f05270 */
[----:B------:R-:W-:-:S05]  /*3bf0*/  @P0 IMAD.HI.U32 R5, R4, c[0x0][0x330], RZ ;  /* 0x0000cc0004050a27 */ /* 0x000fca00078e00ff */
[----:B------:R-:W-:Y:S02]  /*3c00*/  @P0 SHF.R.U32.HI R4, RZ, c[0x0][0x334], R5 ;  /* 0x0000cd00ff040a19 */ /* 0x000fe40000011605 */
.L_x_897:
[----:B------:R-:W-:Y:S05]  /*3c10*/  BSYNC B0 ;  /* 0x0000000000007941 */ /* 0x000fea0003800000 */
.L_x_895:
[----:B------:R-:W-:-:S05]  /*3c20*/  IMAD R4, R4, c[0x0][0x32c], R13 ;  /* 0x0000cb0004047a24 */ /* 0x000fca00078e020d */
[----:B------:R-:W-:Y:S02]  /*3c30*/  IADD3 R5, R4, c[0x0][0x32c], RZ ;  /* 0x0000cb0004057a10 */ /* 0x000fe40007ffe0ff */
[----:B------:R-:W-:Y:S02]  /*3c40*/  IMNMX R8, R8, R4, !PT ;  /* 0x0000000408087217 */ /* 0x000fe40007800200 */
[----:B------:R-:W-:Y:S02]  /*3c50*/  IMNMX R9, R9, R5, PT ;  /* 0x0000000509097217 */ /* 0x000fe40003800200 */
.L_x_894:
[----:B------:R-:W-:Y:S01]  /*3c60*/  FMNMX.FTZ R169, R25, R26, !PT ;  /* 0x0000001a19a97209 */ /* 0x000fe20007810000 */
[----:B------:R-:W-:Y:S01]  /*3c70*/  STL [R1+0x78], R238 ;  /* 0x000078ee01007387 */ /* 0x000fe20000100800 */
[----:B------:R-:W-:Y:S01]  /*3c80*/  FMNMX.FTZ R168, R23, R24, !PT ;  /* 0x0000001817a87209 */ /* 0x000fe20007810000 */
[----:B------:R-:W-:Y:S01]  /*3c90*/  IMAD.SHL.U32 R225, R0, 0x2, RZ ;  /* 0x0000000200e17824 */ /* 0x000fe200078e00ff */
[----:B------:R-:W-:Y:S01]  /*3ca0*/  FMNMX.FTZ R169, R30, R169, !PT ;  /* 0x000000a91ea97209 */ /* 0x000fe20007810000 */
[----:B------:R-:W-:Y:S01]  /*3cb0*/  STL [R1+0x74], R237 ;  /* 0x000074ed01007387 */ /* 0x000fe20000100800 */
[----:B------:R-:W-:Y:S01]  /*3cc0*/  FMNMX.FTZ R168, R27, R168, !PT ;  /* 0x000000a81ba87209 */ /* 0x000fe20007810000 */
[----:B------:R-:W-:Y:S01]  /*3cd0*/  IMAD R226, R3, 0x2, R225 ;  /* 0x0000000203e27824 */ /* 0x000fe200078e02e1 */
[----:B------:R-:W-:Y:S01]  /*3ce0*/  FMNMX.FTZ R169, R31, R169, !PT ;  /* 0x000000a91fa97209 */ /* 0x000fe20007810000 */
[----:B------:R-:W-:Y:S01]  /*3cf0*/  STL [R1+0x70], R236 ;  /* 0x000070ec01007387 */ /* 0x000fe20000100800 */
[----:B------:R-:W-:Y:S01]  /*3d00*/  ISETP.NE.AND P0, PT, R17, RZ, PT ;  /* 0x000000ff1100720c */ /* 0x000fe20003f05270 */
[----:B------:R-:W-:Y:S01]  /*3d10*/  IMAD R227, R2, 0x2, R226 ;  /* 0x0000000202e37824 */ /* 0x000fe200078e02e2 */
[----:B------:R-:W-:Y:S01]  /*3d20*/  FMNMX.FTZ R169, R33, R169, !PT ;  /* 0x000000a921a97209 */ /* 0x000fe20007810000 */
[----:B------:R-:W-:Y:S01]  /*3d30*/  STL [R1+0x6c], R235 ;  /* 0x00006ceb01007387 */ /* 0x000fe20000100800 */
[----:B------:R-:W-:Y:S01]  /*3d40*/  FMNMX.FTZ R168, R28, R168, !PT ;  /* 0x000000a81ca87209 */ /* 0x000fe20007810000 */
[----:B------:R-:W-:Y:S01]  /*3d50*/  ULDC.64 UR4, c[0x0][0x2c8] ;  /* 0x0000b20000047ab9 */ /* 0x000fe20000000a00 */
[----:B------:R-:W-:Y:S01]  /*3d60*/  FMNMX.FTZ R169, R34, R169, !PT ;  /* 0x000000a922a97209 */ /* 0x000fe20007810000 */
[----:B------:R-:W-:Y:S01]  /*3d70*/  STL [R1+0x68], R234 ;  /* 0x000068ea01007387 */ /* 0x000fe20000100800 */
[----:B------:R-:W-:-:S02]  /*3d80*/  ISETP.GT.AND P0, PT, R8, 0x8, !P0 ;  /* 0x000000080800780c */ /* 0x000fc40004704270 */
[----:B------:R-:W-:Y:S01]  /*3d90*/  FMNMX.FTZ R169, R36, R169, !PT ;  /* 0x000000a924a97209 */ /* 0x000fe20007810000 */
[----:B------:R-:W-:Y:S01]  /*3da0*/  STL [R1+0x64], R233 ;  /* 0x000064e901007387 */ /* 0x000fe20000100800 */
[----:B------:R-:W-:Y:S02]  /*3db0*/  FMNMX.FTZ R168, R32, R168, !PT ;  /* 0x000000a820a87209 */ /* 0x000fe40007810000 */
[----:B------:R-:W-:Y:S01]  /*3dc0*/  FMNMX.FTZ R169, R38, R169, !PT ;  /* 0x000000a926a97209 */ /* 0x000fe20007810000 */
[----:B------:R-:W-:Y:S01]  /*3dd0*/  STL [R1+0x60], R232 ;  /* 0x000060e801007387 */ /* 0x000fe20000100800 */
[----:B------:R-:W-:Y:S02]  /*3de0*/  ISETP.LT.OR P0, PT, R9, 0x9, P0 ;  /* 0x000000090900780c */ /* 0x000fe40000701670 */
[----:B------:R-:W-:Y:S01]  /*3df0*/  FMNMX.FTZ R169, R171, R169, !PT ;  /* 0x000000a9aba97209 */ /* 0x000fe20007810000 */
[----:B------:R-:W-:Y:S01]  /*3e00*/  STL [R1+0x5c], R231 ;  /* 0x00005ce701007387 */ /* 0x000fe20000100800 */
[----:B------:R-:W-:-:S02]  /*3e10*/  FMNMX.FTZ R168, R35, R168, !PT ;  /* 0x000000a823a87209 */ /* 0x000fc40007810000 */
[----:B------:R-:W-:Y:S01]  /*3e20*/  FMNMX.FTZ R169, R170, R169, !PT ;  /* 0x000000a9aaa97209 */ /* 0x000fe20007810000 */
[----:B------:R-:W-:Y:S01]  /*3e30*/  STL [R1+0x58], R230 ;  /* 0x000058e601007387 */ /* 0x000fe20000100800 */
[----:B------:R-:W-:Y:S02]  /*3e40*/  FSEL R104, R82, -INF , !P0 ;  /* 0xff80000052687808 */ /* 0x000fe40004000000 */
[----:B------:R-:W-:Y:S01]  /*3e50*/  FMNMX.FTZ R169, R166, R169, !PT ;  /* 0x000000a9a6a97209 */ /* 0x000fe20007810000 */
[----:B------:R-:W-:Y:S01]  /*3e60*/  STL [R1+0x54], R229 ;  /* 0x000054e501007387 */ /* 0x000fe20000100800 */
[----:B------:R-:W-:Y:S02]  /*3e70*/  FMNMX.FTZ R168, R37, R168, !PT ;  /* 0x000000a825a87209 */ /* 0x000fe40007810000 */
[----:B------:R-:W-:Y:S01]  /*3e80*/  FMNMX.FTZ R169, R158, R169, !PT ;  /* 0x000000a99ea97209 */ /* 0x000fe20007810000 */
[----:B------:R-:W-:Y:S01]  /*3e90*/  LDSM.16.MT88.4 R40, [R225+0x2080] ;  /* 0x00208000e128783b */ /* 0x000fe20000004200 */
[----:B------:R-:W-:-:S02]  /*3ea0*/  ISETP.NE.AND P0, PT, R16, RZ, PT ;  /* 0x000000ff1000720c */ /* 0x000fc40003f05270 */
[----:B------:R-:W-:Y:S01]  /*3eb0*/  FMNMX.FTZ R168, R39, R168, !PT ;  /* 0x000000a827a87209 */ /* 0x000fe20007810000 */
[----:B------:R-:W1:Y:S01]  /*3ec0*/  SHFL.BFLY PT, R4, R169, 0x2, 0x1f ;  /* 0x0c401f00a9047f89 */ /* 0x000e6200000e0000 */
[----:B------:R-:W-:Y:S02]  /*3ed0*/  ISETP.GT.AND P0, PT, R8, 0x9, !P0 ;  /* 0x000000090800780c */ /* 0x000fe40004704270 */
[----:B------:R-:W-:Y:S01]  /*3ee0*/  FMNMX.FTZ R168, R156, R168, !PT ;  /* 0x000000a89ca87209 */ /* 0x000fe20007810000 */
[----:B------:R-:W-:Y:S01]  /*3ef0*/  LDSM.16.MT88.4 R64, [R227+0x2080] ;  /* 0x00208000e340783b */ /* 0x000fe20000004200 */
[----:B------:R-:W-:Y:S02]  /*3f00*/  ISETP.LT.OR P0, PT, R9, 0xa, P0 ;  /* 0x0000000a0900780c */ /* 0x000fe40000701670 */
[----:B------:R-:W-:Y:S01]  /*3f10*/  FMNMX.FTZ R168, R157, R168, !PT ;  /* 0x000000a89da87209 */ /* 0x000fe20007810000 */
[----:B------:R-:W-:Y:S01]  /*3f20*/  STL [R1+0x50], R224 ;  /* 0x000050e001007387 */ /* 0x000fe20000100800 */
[----:B------:R-:W-:-:S02]  /*3f30*/  FSEL R51, R83, -INF , !P0 ;  /* 0xff80000053337808 */ /* 0x000fc40004000000 */
[----:B------:R-:W-:Y:S01]  /*3f40*/  ISETP.NE.AND P0, PT, R15, RZ, PT ;  /* 0x000000ff0f00720c */ /* 0x000fe20003f05270 */
[----:B------:R-:W-:Y:S01]  /*3f50*/  LDSM.16.MT88.4 R72, [R225+0x3880] ;  /* 0x00388000e148783b */ /* 0x000fe20000004200 */
[----:B------:R-:W-:Y:S02]  /*3f60*/  FMNMX.FTZ R168, R165, R168, !PT ;  /* 0x000000a8a5a87209 */ /* 0x000fe40007810000 */
[----:B------:R-:W-:Y:S01]  /*3f70*/  ISETP.GT.AND P0, PT, R8, 0x10, !P0 ;  /* 0x000000100800780c */ /* 0x000fe20004704270 */
[----:B------:R-:W-:Y:S01]  /*3f80*/  LDSM.16.MT88.4 R88, [R226+0x3880] ;  /* 0x00388000e258783b */ /* 0x000fe20000004200 */
[----:B------:R-:W-:Y:S02]  /*3f90*/  FMNMX.FTZ R168, R159, R168, !PT ;  /* 0x000000a89fa87209 */ /* 0x000fe40007810000 */
[----:B------:R-:W-:Y:S01]  /*3fa0*/  ISETP.LT.OR P0, PT, R9, 0x11, P0 ;  /* 0x000000110900780c */ /* 0x000fe20000701670 */
[----:B------:R-:W-:Y:S01]  /*3fb0*/  LDSM.16.MT88.4 R120, [R227+0x3880] ;  /* 0x00388000e378783b */ /* 0x000fe20000004200 */
[----:B------:R-:W-:-:S02]  /*3fc0*/  LEA R228, R2, R225, 0x1 ;  /* 0x000000e102e47211 */ /* 0x000fc400078e08ff */
[----:B------:R-:W-:Y:S01]  /*3fd0*/  FSEL R117, R78, -INF , !P0 ;  /* 0xff8000004e757808 */ /* 0x000fe20004000000 */
[----:B------:R-:W-:Y:S01]  /*3fe0*/  LDSM.16.MT88.4 R56, [R227+0x2880] ;  /* 0x00288000e338783b */ /* 0x000fe20000004200 */
[----:B-1----:R-:W-:Y:S02]  /*3ff0*/  FMNMX.FTZ R169, R169, R4, !PT ;  /* 0x00000004a9a97209 */ /* 0x002fe40007810000 */
[----:B------:R-:W-:Y:S01]  /*4000*/  ISETP.NE.AND P0, PT, R14, RZ, PT ;  /* 0x000000ff0e00720c */ /* 0x000fe20003f05270 */
[----:B------:R-:W-:Y:S01]  /*4010*/  LDSM.16.MT88.4 R100, [R228+0x3880] ;  /* 0x00388000e464783b */ /* 0x000fe20000004200 */
[C---:B------:R-:W-:Y:S02]  /*4020*/  ISETP.GT.AND P6, PT, R8.reuse, 0x20, !P6 ;  /* 0x000000200800780c */ /* 0x040fe400077c4270 */
[C---:B------:R-:W-:Y:S01]  /*4030*/  ISETP.GT.AND P0, PT, R8.reuse, 0x11, !P0 ;  /* 0x000000110800780c */ /* 0x040fe20004704270 */
[----:B------:R-:W1:Y:S01]  /*4040*/  SHFL.BFLY PT, R4, R169, 0x1, 0x1f ;  /* 0x0c201f00a9047f89 */ /* 0x000e6200000e0000 */
[----:B------:R-:W-:-:S02]  /*4050*/  ISETP.GT.AND P5, PT, R8, 0x21, !P5 ;  /* 0x000000210800780c */ /* 0x000fc40006fa4270 */
[----:B------:R-:W-:Y:S01]  /*4060*/  ISETP.LT.OR P0, PT, R9, 0x12, P0 ;  /* 0x000000120900780c */ /* 0x000fe20000701670 */
[----:B------:R-:W-:Y:S01]  /*4070*/  LDSM.16.MT88.4 R60, [R228+0x2880] ;  /* 0x00288000e43c783b */ /* 0x000fe20000004200 */
[----:B------:R-:W-:Y:S02]  /*4080*/  ISETP.GT.AND P2, PT, R8, 0x28, !P2 ;  /* 0x000000280800780c */ /* 0x000fe40005744270 */
[----:B------:R-:W-:Y:S01]  /*4090*/  FSEL R119, R79, -INF , !P0 ;  /* 0xff8000004f777808 */ /* 0x000fe20004000000 */
[----:B------:R-:W-:Y:S01]  /*40a0*/  LDSM.16.MT88.4 R52, [R225+0x4080] ;  /* 0x00408000e134783b */ /* 0x000fe20000004200 */
[----:B------:R-:W-:Y:S02]  /*40b0*/  ISETP.NE.AND P0, PT, R18, RZ, PT ;  /* 0x000000ff1200720c */ /* 0x000fe40003f05270 */
[C---:B------:R-:W-:Y:S02]  /*40c0*/  ISETP.GT.AND P1, PT, R8.reuse, 0x29, !P1 ;  /* 0x000000290800780c */ /* 0x040fe40004f24270 */
[----:B------:R-:W-:-:S02]  /*40d0*/  ISETP.GT.AND P0, PT, R8, 0x1, !P0 ;  /* 0x000000010800780c */ /* 0x000fc40004704270 */
[C---:B------:R-:W-:Y:S02]  /*40e0*/  ISETP.LT.OR P6, PT, R9.reuse, 0x21, P6 ;  /* 0x000000210900780c */ /* 0x040fe400037c1670 */
[C---:B------:R-:W-:Y:S02]  /*40f0*/  ISETP.LT.OR P0, PT, R9.reuse, 0x2, P0 ;  /* 0x000000020900780c */ /* 0x040fe40000701670 */
[----:B------:R-:W-:Y:S02]  /*4100*/  ISETP.LT.OR P5, PT, R9, 0x22, P5 ;  /* 0x000000220900780c */ /* 0x000fe40002fa1670 */
[----:B------:R-:W-:Y:S02]  /*4110*/  FSEL R50, R87, -INF , !P0 ;  /* 0xff80000057327808 */ /* 0x000fe40004000000 */
[----:B------:R-:W-:Y:S02]  /*4120*/  ISETP.NE.AND P0, PT, R22, RZ, PT ;  /* 0x000000ff1600720c */ /* 0x000fe40003f05270 */
[----:B-1----:R-:W-:-:S02]  /*4130*/  FMNMX.FTZ R169, R169, R4, !PT ;  /* 0x00000004a9a97209 */ /* 0x002fc40007810000 */
[----:B------:R-:W1:Y:S01]  /*4140*/  SHFL.BFLY PT, R4, R168, 0x2, 0x1f ;  /* 0x0c401f00a8047f89 */ /* 0x000e6200000e0000 */
[----:B------:R-:W-:Y:S02]  /*4150*/  ISETP.GT.AND P0, PT, R8, RZ, !P0 ;  /* 0x000000ff0800720c */ /* 0x000fe40004704270 */
[----:B------:R-:W-:Y:S01]  /*4160*/  FMUL.FTZ R13, R169, c[0x0][0x2d0] ;  /* 0x0000b400a90d7a20 */ /* 0x000fe20000410000 */
[----:B------:R-:W-:Y:S02]  /*4170*/  FSEL R160, R70, -INF , !P6 ;  /* 0xff80000046a07808 */ /* 0x000fe40007000000 */
[C---:B------:R-:W-:Y:S02]  /*4180*/  ISETP.LT.OR P0, PT, R9.reuse, 0x1, P0 ;  /* 0x000000010900780c */ /* 0x040fe40000701670 */
[----:B------:R-:W-:Y:S02]  /*4190*/  ISETP.LT.OR P2, PT, R9, 0x29, P2 ;  /* 0x000000290900780c */ /* 0x000fe40001741670 */
[----:B------:R-:W-:-:S02]  /*41a0*/  FSEL R49, R86, -INF , !P0 ;  /* 0xff80000056317808 */ /* 0x000fc40004000000 */
[----:B------:R-:W-:Y:S01]  /*41b0*/  ISETP.NE.AND P0, PT, R21, RZ, PT ;  /* 0x000000ff1500720c */ /* 0x000fe20003f05270 */
[----:B------:R-:W-:Y:S01]  /*41c0*/  LDSM.16.MT88.4 R84, [R225+0x2880] ;  /* 0x00288000e154783b */ /* 0x000fe20000004200 */
[----:B------:R-:W-:Y:S02]  /*41d0*/  FMNMX.FTZ R3, R49, R50, !PT ;  /* 0x0000003231037209 */ /* 0x000fe40007810000 */
[----:B------:R-:W-:Y:S02]  /*41e0*/  ISETP.GT.AND P0, PT, R8, 0x18, !P0 ;  /* 0x000000180800780c */ /* 0x000fe40004704270 */
[----:B------:R-:W-:Y:S02]  /*41f0*/  FSEL R161, R71, -INF , !P5 ;  /* 0xff80000047a17808 */ /* 0x000fe40006800000 */
[C---:B------:R-:W-:Y:S01]  /*4200*/  ISETP.LT.OR P0, PT, R9.reuse, 0x19, P0 ;  /* 0x000000190900780c */ /* 0x040fe20000701670 */
[----:B------:R-:W-:Y:S01]  /*4210*/  LDSM.16.MT88.4 R68, [R226+0x2880] ;  /* 0x00288000e244783b */ /* 0x000fe20000004200 */
[----:B------:R-:W-:-:S02]  /*4220*/  ISETP.LT.OR P1, PT, R9, 0x2a, P1 ;  /* 0x0000002a0900780c */ /* 0x000fc40000f21670 */
[----:B-1----:R-:W-:Y:S02]  /*4230*/  FMNMX.FTZ R168, R168, R4, !PT ;  /* 0x00000004a8a87209 */ /* 0x002fe40007810000 */
[----:B------:R-:W-:Y:S02]  /*4240*/  FSEL R137, R94, -INF , !P0 ;  /* 0xff8000005e897808 */ /* 0x000fe40004000000 */
[----:B------:R-:W-:Y:S01]  /*4250*/  FSETP.NEU.FTZ.AND P0, PT, R169, -INF , PT ;  /* 0xff800000a900780b */ /* 0x000fe20003f1d000 */
[----:B------:R-:W1:Y:S01]  /*4260*/  SHFL.BFLY PT, R4, R168, 0x1, 0x1f ;  /* 0x0c201f00a8047f89 */ /* 0x000e6200000e0000 */
[----:B------:R-:W-:Y:S02]  /*4270*/  FSEL R162, R162, -INF , !P2 ;  /* 0xff800000a2a27808 */ /* 0x000fe40005000000 */
[----:B------:R-:W-:Y:S02]  /*4280*/  FSEL R13, R13, RZ, P0 ;  /* 0x000000ff0d0d7208 */ /* 0x000fe40000000000 */
[----:B------:R-:W-:-:S03]  /*4290*/  FSEL R163, R163, -INF , !P1 ;  /* 0xff800000a3a37808 */ /* 0x000fc60004800000 */
[----:B------:R-:W-:-:S04]  /*42a0*/  FFMA.FTZ R2, R33, c[0x0][0x2d0], -R13 ;  /* 0x0000b40021027a23 */ /* 0x000fc8000001080d */
[----:B------:R2:W-:Y:S01]  /*42b0*/  MUFU.EX2 R237, R2 ;  /* 0x0000000200ed7308 */ /* 0x0005e20000000800 */
[----:B-1----:R-:W-:Y:S01]  /*42c0*/  FMNMX.FTZ R168, R168, R4, !PT ;  /* 0x00000004a8a87209 */ /* 0x002fe20007810000 */
[----:B------:R-:W-:-:S03]  /*42d0*/  FFMA.FTZ R4, R25, c[0x0][0x2d0], -R13 ;  /* 0x0000b40019047a23 */ /* 0x000fc6000001080d */
[C---:B------:R-:W-:Y:S01]  /*42e0*/  FSETP.NEU.FTZ.AND P0, PT, R168.reuse, -INF , PT ;  /* 0xff800000a800780b */ /* 0x040fe20003f1d000 */
[----:B------:R-:W-:Y:S02]  /*42f0*/  FMUL.FTZ R12, R168, c[0x0][0x2d0] ;  /* 0x0000b400a80c7a20 */ /* 0x000fe40000410000 */
[----:B------:R1:W-:Y:S01]  /*4300*/  MUFU.EX2 R232, R4 ;  /* 0x0000000400e87308 */ /* 0x0003e20000000800 */
[----:B--2---:R-:W-:Y:S02]  /*4310*/  FFMA.FTZ R2, R34, c[0x0][0x2d0], -R13 ;  /* 0x0000b40022027a23 */ /* 0x004fe4000001080d */
[----:B------:R-:W-:Y:S02]  /*4320*/  FSEL R12, R12, RZ, P0 ;  /* 0x000000ff0c0c7208 */ /* 0x000fe40000000000 */
[----:B------:R-:W-:-:S03]  /*4330*/  ISETP.NE.AND P0, PT, R29, RZ, PT ;  /* 0x000000ff1d00720c */ /* 0x000fc60003f05270 */
[----:B------:R2:W-:Y:S01]  /*4340*/  MUFU.EX2 R175, R2 ;  /* 0x0000000200af7308 */ /* 0x0005e20000000800 */
[----:B------:R-:W-:Y:S01]  /*4350*/  FFMA.FTZ R0, R24, c[0x0][0x2d0], -R12 ;  /* 0x0000b40018007a23 */ /* 0x000fe2000001080c */
[----:B------:R-:W-:-:S04]  /*4360*/  ISETP.GT.AND P0, PT, R8, 0x19, !P0 ;  /* 0x000000190800780c */ /* 0x000fc80004704270 */
[----:B------:R-:W-:Y:S02]  /*4370*/  ISETP.LT.OR P0, PT, R9, 0x1a, P0 ;  /* 0x0000001a0900780c */ /* 0x000fe40000701670 */
[----:B------:R3:W-:Y:S01]  /*4380*/  MUFU.EX2 R194, R0 ;  /* 0x0000000000c27308 */ /* 0x0007e20000000800 */
[----:B-1----:R-:W-:Y:S01]  /*4390*/  FFMA.FTZ R4, R26, c[0x0][0x2d0], -R13 ;  /* 0x0000b4001a047a23 */ /* 0x002fe2000001080d */
[----:B------:R-:W-:-:S06]  /*43a0*/  FSEL R48, R95, -INF , !P0 ;  /* 0xff8000005f307808 */ /* 0x000fcc0004000000 */
[----:B------:R1:W-:Y:S01]  /*43b0*/  MUFU.EX2 R231, R4 ;  /* 0x0000000400e77308 */ /* 0x0003e20000000800 */
[----:B--2---:R-:W-:Y:S01]  /*43c0*/  FMNMX.FTZ R2, R104, R3, !PT ;  /* 0x0000000368027209 */ /* 0x004fe20007810000 */
[----:B------:R-:W-:-:S03]  /*43d0*/  FFMA.FTZ R3, R36, c[0x0][0x2d0], -R13 ;  /* 0x0000b40024037a23 */ /* 0x000fc6000001080d */
[----:B------:R-:W-:Y:S01]  /*43e0*/  FMNMX.FTZ R2, R51, R2, !PT ;  /* 0x0000000233027209 */ /* 0x000fe20007810000 */
[----:B---3--:R-:W-:Y:S02]  /*43f0*/  FFMA.FTZ R0, R27, c[0x0][0x2d0], -R12 ;  /* 0x0000b4001b007a23 */ /* 0x008fe4000001080c */
[----:B------:R2:W-:Y:S01]  /*4400*/  MUFU.EX2 R173, R3 ;  /* 0x0000000300ad7308 */ /* 0x0005e20000000800 */
[----:B------:R-:W-:Y:S01]  /*4410*/  LDSM.16.MT88.4 R24, [R228+0x2080] ;  /* 0x00208000e418783b */ /* 0x000fe20000004200 */
[----:B-1----:R-:W-:-:S06]  /*4420*/  FFMA.FTZ R4, R30, c[0x0][0x2d0], -R13 ;  /* 0x0000b4001e047a23 */ /* 0x002fcc000001080d */
[----:B------:R1:W-:Y:S08]  /*4430*/  MUFU.EX2 R229, R0 ;  /* 0x0000000000e57308 */ /* 0x0003f00000000800 */
[----:B------:R3:W-:Y:S01]  /*4440*/  MUFU.EX2 R230, R4 ;  /* 0x0000000400e67308 */ /* 0x0007e20000000800 */
[----:B--2---:R-:W-:Y:S01]  /*4450*/  FMNMX.FTZ R3, R117, R2, !PT ;  /* 0x0000000275037209 */ /* 0x004fe20007810000 */
[----:B------:R-:W-:-:S02]  /*4460*/  FFMA.FTZ R2, R38, c[0x0][0x2d0], -R13 ;  /* 0x0000b40026027a23 */ /* 0x000fc4000001080d */
[----:B-1----:R-:W-:-:S04]  /*4470*/  FFMA.FTZ R0, R28, c[0x0][0x2d0], -R12 ;  /* 0x0000b4001c007a23 */ /* 0x002fc8000001080c */
[----:B------:R1:W2:Y:S01]  /*4480*/  MUFU.EX2 R224, R2 ;  /* 0x0000000200e07308 */ /* 0x0002a20000000800 */
[----:B---3--:R-:W-:-:S07]  /*4490*/  FFMA.FTZ R4, R31, c[0x0][0x2d0], -R13 ;  /* 0x0000b4001f047a23 */ /* 0x008fce000001080d */
[----:B------:R3:W4:Y:S08]  /*44a0*/  MUFU.EX2 R180, R0 ;  /* 0x0000000000b47308 */ /* 0x0007300000000800 */
[----:B------:R4:W4:Y:S01]  /*44b0*/  MUFU.EX2 R164, R4 ;  /* 0x0000000400a47308 */ /* 0x0009220000000800 */
[----:B-1----:R-:W-:Y:S01]  /*44c0*/  FMNMX.FTZ R2, R119, R3, !PT ;  /* 0x0000000377027209 */ /* 0x002fe20007810000 */
[----:B------:R-:W-:Y:S01]  /*44d0*/  FFMA.FTZ R3, R32, c[0x0][0x2d0], -R12 ;  /* 0x0000b40020037a23 */ /* 0x000fe2000001080c */
[----:B--2---:R-:W-:-:S02]  /*44e0*/  F2FP.BF16.PACK_AB R10, R224, R173 ;  /* 0x000000ade00a723e */ /* 0x004fc400000010ff */
[----:B------:R-:W-:Y:S02]  /*44f0*/  FMNMX.FTZ R2, R137, R2, !PT ;  /* 0x0000000289027209 */ /* 0x000fe40007810000 */
[----:B---3--:R-:W-:Y:S01]  /*4500*/  FMNMX.FTZ R0, R105, R106, !PT ;  /* 0x0000006a69007209 */ /* 0x008fe20007810000 */
[----:B------:R1:W-:Y:S01]  /*4510*/  MUFU.EX2 R238, R3 ;  /* 0x0000000300ee7308 */ /* 0x0003e20000000800 */
[----:B----4-:R-:W-:Y:S02]  /*4520*/  F2FP.BF16.PACK_AB R7, R180, R229 ;  /* 0x000000e5b407723e */ /* 0x010fe400000010ff */
[----:B------:R-:W-:-:S04]  /*4530*/  FMNMX.FTZ R0, R107, R0, !PT ;  /* 0x000000006b007209 */ /* 0x000fc80007810000 */
[----:B------:R-:W-:Y:S01]  /*4540*/  FMNMX.FTZ R0, R116, R0, !PT ;  /* 0x0000000074007209 */ /* 0x000fe20007810000 */
[--C-:B------:R-:W-:Y:S01]  /*4550*/  FFMA.FTZ R4, R23, c[0x0][0x2d0], -R12.reuse ;  /* 0x0000b40017047a23 */ /* 0x100fe2000001080c */
[----:B------:R-:W-:Y:S01]  /*4560*/  F2FP.BF16.PACK_AB R6, R164, R230 ;  /* 0x000000e6a406723e */ /* 0x000fe200000010ff */
[----:B------:R-:W2:Y:S01]  /*4570*/  LDSM.16.MT88.4 R20, [R226+0x2080] ;  /* 0x00208000e214783b */ /* 0x000ea20000004200 */
[----:B------:R-:W-:Y:S01]  /*4580*/  FMNMX.FTZ R0, R118, R0, !PT ;  /* 0x0000000076007209 */ /* 0x000fe20007810000 */
[----:B------:R3:W4:Y:S03]  /*4590*/  MUFU.EX2 R233, R4 ;  /* 0x0000000400e97308 */ /* 0x0007260000000800 */
[----:B------:R-:W-:Y:S02]  /*45a0*/  FMNMX.FTZ R0, R136, R0, !PT ;  /* 0x0000000088007209 */ /* 0x000fe40007810000 */
[----:B-1----:R-:W-:Y:S01]  /*45b0*/  FMNMX.FTZ R3, R48, R2, !PT ;  /* 0x0000000230037209 */ /* 0x002fe20007810000 */
[----:B------:R-:W-:Y:S01]  /*45c0*/  FFMA.FTZ R2, R35, c[0x0][0x2d0], -R12 ;  /* 0x0000b40023027a23 */ /* 0x000fe2000001080c */
[----:B------:R-:W-:Y:S01]  /*45d0*/  FMNMX.FTZ R0, R138, R0, !PT ;  /* 0x000000008a007209 */ /* 0x000fe20007810000 */
[----:B------:R-:W-:Y:S01]  /*45e0*/  LDSM.16.MT88.4 R32, [R227+0x4080] ;  /* 0x00408000e320783b */ /* 0x000fe20000004200 */
[----:B------:R-:W-:Y:S01]  /*45f0*/  FMNMX.FTZ R3, R160, R3, !PT ;  /* 0x00000003a0037209 */ /* 0x000fe20007810000 */
[----:B------:R1:W1:Y:S01]  /*4600*/  MUFU.EX2 R184, R2 ;  /* 0x0000000200b87308 */ /* 0x0002620000000800 */
[----:B------:R-:W-:-:S02]  /*4610*/  FMNMX.FTZ R0, R139, R0, !PT ;  /* 0x000000008b007209 */ /* 0x000fc40007810000 */
[----:B------:R-:W-:Y:S02]  /*4620*/  FMNMX.FTZ R3, R161, R3, !PT ;  /* 0x00000003a1037209 */ /* 0x000fe40007810000 */
[----:B------:R-:W-:Y:S02]  /*4630*/  FMNMX.FTZ R0, R188, R0, !PT ;  /* 0x00000000bc007209 */ /* 0x000fe40007810000 */
[----:B------:R-:W-:Y:S02]  /*4640*/  FMNMX.FTZ R3, R162, R3, !PT ;  /* 0x00000003a2037209 */ /* 0x000fe40007810000 */
[----:B------:R-:W-:Y:S02]  /*4650*/  FMNMX.FTZ R0, R189, R0, !PT ;  /* 0x00000000bd007209 */ /* 0x000fe40007810000 */
[----:B------:R-:W-:Y:S02]  /*4660*/  FMNMX.FTZ R3, R163, R3, !PT ;  /* 0x00000003a3037209 */ /* 0x000fe40007810000 */
[----:B------:R-:W-:-:S02]  /*4670*/  FMNMX.FTZ R0, R190, R0, !PT ;  /* 0x00000000be007209 */ /* 0x000fc40007810000 */
[----:B---3--:R-:W-:Y:S01]  /*4680*/  F2FP.BF16.PACK_AB R4, R231, R232 ;  /* 0x000000e8e704723e */ /* 0x008fe200000010ff */
[--C-:B-1----:R-:W-:Y:S01]  /*4690*/  FFMA.FTZ R2, R37, c[0x0][0x2d0], -R12.reuse ;  /* 0x0000b40025027a23 */ /* 0x102fe2000001080c */
[----:B------:R-:W-:Y:S01]  /*46a0*/  FMNMX.FTZ R0, R191, R0, !PT ;  /* 0x00000000bf007209 */ /* 0x000fe20007810000 */
[----:B------:R-:W1:Y:S01]  /*46b0*/  SHFL.BFLY PT, R14, R3, 0x2, 0x1f ;  /* 0x0c401f00030e7f89 */ /* 0x000e6200000e0000 */
[----:B----4-:R-:W-:Y:S01]  /*46c0*/  F2FP.BF16.PACK_AB R5, R194, R233 ;  /* 0x000000e9c205723e */ /* 0x010fe200000010ff */
[----:B------:R3:W-:Y:S01]  /*46d0*/  MUFU.EX2 R174, R2 ;  /* 0x0000000200ae7308 */ /* 0x0007e20000000800 */
[----:B------:R-:W-:Y:S01]  /*46e0*/  F2FP.BF16.PACK_AB R9, R184, R238 ;  /* 0x000000eeb809723e */ /* 0x000fe200000010ff */
[----:B------:R-:W4:Y:S04]  /*46f0*/  SHFL.BFLY PT, R8, R0, 0x2, 0x1f ;  /* 0x0c401f0000087f89 */ /* 0x000f2800000e0000 */
[C---:B------:R-:W-:Y:S08]  /*4700*/  HMMA.16816.F32.BF16 R28, R4.reuse, R40, RZ ;  /* 0x00000028041c723c */ /* 0x040ff000000418ff */
[----:B--2---:R-:W-:Y:S01]  /*4710*/  HMMA.16816.F32.BF16 R128, R4, R20, RZ ;  /* 0x000000140480723c */ /* 0x004fe200000418ff */
[----:B---3--:R-:W-:-:S02]  /*4720*/  FFMA.FTZ R2, R39, c[0x0][0x2d0], -R12 ;  /* 0x0000b40027027a23 */ /* 0x008fc4000001080c */
[----:B------:R-:W-:Y:S02]  /*4730*/  LDSM.16.MT88.4 R36, [R226+0x4080] ;  /* 0x00408000e224783b */ /* 0x000fe40000004200 */
[----:B------:R-:W2:Y:S03]  /*4740*/  MUFU.EX2 R185, R2 ;  /* 0x0000000200b97308 */ /* 0x000ea60000000800 */
[----:B------:R-:W-:Y:S01]  /*4750*/  HMMA.16816.F32.BF16 R148, R4, R64, RZ ;  /* 0x000000400494723c */ /* 0x000fe200000418ff */
[----:B-1----:R-:W-:Y:S02]  /*4760*/  FMNMX.FTZ R3, R3, R14, !PT ;  /* 0x0000000e03037209 */ /* 0x002fe40007810000 */
[----:B----4-:R-:W-:Y:S02]  /*4770*/  FMNMX.FTZ R0, R0, R8, !PT ;  /* 0x0000000800007209 */ /* 0x010fe40007810000 */
[----:B------:R-:W-:-:S03]  /*4780*/  F2FP.BF16.PACK_AB R8, R175, R237 ;  /* 0x000000edaf08723e */ /* 0x000fc600000010ff */
[----:B------:R-:W-:Y:S01]  /*4790*/  HMMA.16816.F32.BF16 R140, R4, R24, RZ ;  /* 0x00000018048c723c */ /* 0x000fe200000418ff */
[----:B------:R-:W1:Y:S01]  /*47a0*/  SHFL.BFLY PT, R15, R0, 0x1, 0x1f ;  /* 0x0c201f00000f7f89 */ /* 0x000e6200000e0000 */
[----:B--2---:R-:W-:-:S06]  /*47b0*/  F2FP.BF16.PACK_AB R11, R185, R174 ;  /* 0x000000aeb90b723e */ /* 0x004fcc00000010ff */
[C---:B------:R-:W-:Y:S08]  /*47c0*/  HMMA.16816.F32.BF16 R144, R4.reuse, R72, RZ ;  /* 0x000000480490723c */ /* 0x040ff000000418ff */
[C---:B------:R-:W-:Y:S08]  /*47d0*/  HMMA.16816.F32.BF16 R152, R4.reuse, R88, RZ ;  /* 0x000000580498723c */ /* 0x040ff000000418ff */
[----:B------:R-:W-:Y:S01]  /*47e0*/  HMMA.16816.F32.BF16 R132, R4, R100, RZ ;  /* 0x000000640484723c */ /* 0x000fe200000418ff */
[----:B-1----:R-:W-:-:S04]  /*47f0*/  FMNMX.FTZ R167, R0, R15, !PT ;  /* 0x0000000f00a77209 */ /* 0x002fc80007810000 */
[C---:B------:R-:W-:Y:S01]  /*4800*/  FSETP.NEU.FTZ.AND P0, PT, R167.reuse, -INF , PT ;  /* 0xff800000a700780b */ /* 0x040fe20003f1d000 */
[----:B------:R-:W-:Y:S02]  /*4810*/  FMUL.FTZ R0, R167, c[0x0][0x2d0] ;  /* 0x0000b400a7007a20 */ /* 0x000fe40000410000 */
[----:B------:R-:W-:Y:S03]  /*4820*/  HMMA.16816.F32.BF16 R124, R4, R120, RZ ;  /* 0x00000078047c723c */ /* 0x000fe600000418ff */
[----:B------:R-:W-:-:S05]  /*4830*/  FSEL R0, R0, RZ, P0 ;  /* 0x000000ff00007208 */ /* 0x000fca0000000000 */
[----:B------:R-:W-:Y:S01]  /*4840*/  HMMA.16816.F32.BF16 R112, R4, R42, RZ ;  /* 0x0000002a0470723c */ /* 0x000fe200000418ff */
[----:B------:R-:W-:-:S04]  /*4850*/  FFMA.FTZ R2, R105, c[0x0][0x2d0], -R0 ;  /* 0x0000b40069027a23 */ /* 0x000fc80000010800 */
[----:B------:R1:W-:Y:S03]  /*4860*/  MUFU.EX2 R172, R2 ;  /* 0x0000000200ac7308 */ /* 0x0003e60000000800 */
[C---:B------:R-:W-:Y:S08]  /*4870*/  HMMA.16816.F32.BF16 R108, R4.reuse, R22, RZ ;  /* 0x00000016046c723c */ /* 0x040ff000000418ff */
[----:B------:R-:W-:Y:S01]  /*4880*/  HMMA.16816.F32.BF16 R96, R4, R26, RZ ;  /* 0x0000001a0460723c */ /* 0x000fe200000418ff */
[----:B-1----:R-:W-:-:S07]  /*4890*/  FFMA.FTZ R2, R106, c[0x0][0x2d0], -R0 ;  /* 0x0000b4006a027a23 */ /* 0x002fce0000010800 */
[C---:B------:R-:W-:Y:S01]  /*48a0*/  HMMA.16816.F32.BF16 R92, R4.reuse, R66, RZ ;  /* 0x00000042045c723c */ /* 0x040fe200000418ff */
[----:B------:R1:W-:Y:S07]  /*48b0*/  MUFU.EX2 R236, R2 ;  /* 0x0000000200ec7308 */ /* 0x0003ee0000000800 */
[C---:B------:R-:W-:Y:S08]  /*48c0*/  HMMA.16816.F32.BF16 R80, R4.reuse, R74, RZ ;  /* 0x0000004a0450723c */ /* 0x040ff000000418ff */
[----:B------:R-:W-:Y:S01]  /*48d0*/  HMMA.16816.F32.BF16 R76, R4, R90, RZ ;  /* 0x0000005a044c723c */ /* 0x000fe200000418ff */
[----:B-1----:R-:W-:-:S04]  /*48e0*/  FFMA.FTZ R2, R107, c[0x0][0x2d0], -R0 ;  /* 0x0000b4006b027a23 */ /* 0x002fc80000010800 */
[----:B------:R1:W-:Y:S03]  /*48f0*/  MUFU.EX2 R181, R2 ;  /* 0x0000000200b57308 */ /* 0x0003e60000000800 */
[C---:B------:R-:W-:Y:S08]  /*4900*/  HMMA.16816.F32.BF16 R44, R4.reuse, R102, RZ ;  /* 0x00000066042c723c */ /* 0x040ff000000418ff */
[----:B------:R-:W-:Y:S01]  /*4910*/  HMMA.16816.F32.BF16 R16, R4, R122, RZ ;  /* 0x0000007a0410723c */ /* 0x000fe200000418ff */
[----:B------:R-:W2:Y:S07]  /*4920*/  SHFL.BFLY PT, R4, R3, 0x1, 0x1f ;  /* 0x0c201f0003047f89 */ /* 0x000eae00000e0000 */
[C---:B------:R-:W-:Y:S08]  /*4930*/  HMMA.16816.F32.BF16 R196, R8.reuse, R68, R128 ;  /* 0x0000004408c4723c */ /* 0x040ff00000041880 */
[C---:B------:R-:W-:Y:S01]  /*4940*/  HMMA.16816.F32.BF16 R176, R8.reuse, R84, R28 ;  /* 0x0000005408b0723c */ /* 0x040fe2000004181c */
[----:B------:R-:W3:Y:S07]  /*4950*/  LDSM.16.MT88.4 R28, [R228+0x4080] ;  /* 0x00408000e41c783b */ /* 0x000eee0000004200 */
[----:B------:R-:W-:Y:S01]  /*4960*/  HMMA.16816.F32.BF16 R128, R8, R56, R148 ;  /* 0x000000380880723c */ /* 0x000fe20000041894 */
[----:B--2---:R-:W-:Y:S01]  /*4970*/  FMNMX.FTZ R3, R3, R4, !PT ;  /* 0x0000000403037209 */ /* 0x004fe20007810000 */
[----:B------:R-:W-:-:S03]  /*4980*/  FFMA.FTZ R4, R116, c[0x0][0x2d0], -R0 ;  /* 0x0000b40074047a23 */ /* 0x000fc60000010800 */
[C---:B------:R-:W-:Y:S01]  /*4990*/  FSETP.NEU.FTZ.AND P0, PT, R3.reuse, -INF , PT ;  /* 0xff8000000300780b */ /* 0x040fe20003f1d000 */
[----:B-1----:R-:W-:Y:S01]  /*49a0*/  FMUL.FTZ R2, R3, c[0x0][0x2d0] ;  /* 0x0000b40003027a20 */ /* 0x002fe20000410000 */
[----:B------:R1:W2:Y:S01]  /*49b0*/  MUFU.EX2 R234, R4 ;  /* 0x0000000400ea7308 */ /* 0x0002a20000000800 */
[----:B------:R-:W-:Y:S03]  /*49c0*/  HMMA.16816.F32.BF16 R200, R8, R60, R140 ;  /* 0x0000003c08c8723c */ /* 0x000fe6000004188c */
[----:B------:R-:W-:-:S05]  /*49d0*/  FSEL R2, R2, RZ, P0 ;  /* 0x000000ff02027208 */ /* 0x000fca0000000000 */
[----:B------:R-:W-:Y:S01]  /*49e0*/  HMMA.16816.F32.BF16 R140, R8, R36, R152 ;  /* 0x00000024088c723c */ /* 0x000fe20000041898 */
[----:B-1----:R-:W-:-:S07]  /*49f0*/  FFMA.FTZ R4, R49, c[0x0][0x2d0], -R2 ;  /* 0x0000b40031047a23 */ /* 0x002fce0000010802 */
[----:B------:R-:W-:Y:S01]  /*4a00*/  MOV R195, R129 ;  /* 0x0000008100c37202 */ /* 0x000fe20000000f00 */
[----:B------:R-:W-:Y:S01]  /*4a10*/  IMAD.MOV.U32 R151, RZ, RZ, R130 ;  /* 0x000000ffff977224 */ /* 0x000fe200078e0082 */
[----:B------:R-:W-:Y:S01]  /*4a20*/  MOV R149, R128 ;  /* 0x0000008000957202 */ /* 0x000fe20000000f00 */
[----:B------:R-:W-:Y:S01]  /*4a30*/  IMAD.MOV.U32 R150, RZ, RZ, R131 ;  /* 0x000000ffff967224 */ /* 0x000fe200078e0083 */
[C---:B------:R-:W-:Y:S01]  /*4a40*/  HMMA.16816.F32.BF16 R248, R8.reuse, R86, R112 ;  /* 0x0000005608f8723c */ /* 0x040fe20000041870 */
[----:B------:R1:W-:Y:S01]  /*4a50*/  MUFU.EX2 R148, R4 ;  /* 0x0000000400947308 */ /* 0x0003e20000000800 */
[----:B--2---:R-:W-:Y:S01]  /*4a60*/  F2FP.BF16.PACK_AB R6, R234, R181 ;  /* 0x000000b5ea06723e */ /* 0x004fe200000010ff */
[----:B------:R-:W-:Y:S01]  /*4a70*/  IMAD.MOV.U32 R154, RZ, RZ, R164 ;  /* 0x000000ffff9a7224 */ /* 0x000fe200078e00a4 */
[----:B------:R-:W-:Y:S01]  /*4a80*/  MOV R192, R202 ;  /* 0x000000ca00c07202 */ /* 0x000fe20000000f00 */
[----:B------:R-:W-:Y:S02]  /*4a90*/  IMAD.MOV.U32 R193, RZ, RZ, R201 ;  /* 0x000000ffffc17224 */ /* 0x000fe400078e00c9 */
[----:B------:R-:W-:Y:S01]  /*4aa0*/  IMAD.MOV.U32 R187, RZ, RZ, R203 ;  /* 0x000000ffffbb7224 */ /* 0x000fe200078e00cb */
[----:B------:R-:W-:Y:S01]  /*4ab0*/  HMMA.16816.F32.BF16 R128, R8, R52, R144 ;  /* 0x000000340880723c */ /* 0x000fe20000041890 */
[----:B------:R-:W-:-:S07]  /*4ac0*/  IMAD.MOV.U32 R186, RZ, RZ, R200 ;  /* 0x000000ffffba7224 */ /* 0x000fce00078e00c8 */
[----:B------:R-:W-:Y:S01]  /*4ad0*/  HMMA.16816.F32.BF16 R144, R8, R32, R124 ;  /* 0x000000200890723c */ /* 0x000fe2000004187c */
[----:B-1----:R-:W-:-:S04]  /*4ae0*/  FFMA.FTZ R4, R50, c[0x0][0x2d0], -R2 ;  /* 0x0000b40032047a23 */ /* 0x002fc80000010802 */
[----:B------:R1:W2:Y:S03]  /*4af0*/  MUFU.EX2 R235, R4 ;  /* 0x0000000400eb7308 */ /* 0x0002a60000000800 */
[C---:B---3--:R-:W-:Y:S08]  /*4b00*/  HMMA.16816.F32.BF16 R220, R8.reuse, R28, R132 ;  /* 0x0000001c08dc723c */ /* 0x048ff00000041884 */
[----:B------:R-:W-:Y:S01]  /*4b10*/  HMMA.16816.F32.BF16 R244, R8, R70, R108 ;  /* 0x0000004608f4723c */ /* 0x000fe2000004186c */
[----:B------:R-:W-:Y:S01]  /*4b20*/  MOV R183, R131 ;  /* 0x0000008300b77202 */ /* 0x000fe20000000f00 */
[----:B------:R-:W-:-:S02]  /*4b30*/  IMAD.MOV.U32 R131, RZ, RZ, R140 ;  /* 0x000000ffff837224 */ /* 0x000fc400078e008c */
[----:B------:R-:W-:Y:S02]  /*4b40*/  IMAD.MOV.U32 R5, RZ, RZ, R129 ;  /* 0x000000ffff057224 */ /* 0x000fe400078e0081 */
[----:B-1----:R-:W-:Y:S02]  /*4b50*/  FFMA.FTZ R4, R104, c[0x0][0x2d0], -R2 ;  /* 0x0000b40068047a23 */ /* 0x002fe40000010802 */
[C---:B------:R-:W-:Y:S01]  /*4b60*/  HMMA.16816.F32.BF16 R216, R8.reuse, R62, R96 ;  /* 0x0000003e08d8723c */ /* 0x040fe20000041860 */
[----:B------:R-:W-:Y:S01]  /*4b70*/  IMAD.MOV.U32 R129, RZ, RZ, R142 ;  /* 0x000000ffff817224 */ /* 0x000fe200078e008e */
[----:B------:R1:W-:Y:S01]  /*4b80*/  MUFU.EX2 R14, R4 ;  /* 0x00000004000e7308 */ /* 0x0003e20000000800 */
[----:B------:R-:W-:Y:S01]  /*4b90*/  IMAD.MOV.U32 R252, RZ, RZ, R130 ;  /* 0x000000fffffc7224 */ /* 0x000fe200078e0082 */
[----:B------:R-:W-:Y:S01]  /*4ba0*/  MOV R130, R141 ;  /* 0x0000008d00827202 */ /* 0x000fe20000000f00 */
[----:B------:R-:W-:Y:S01]  /*4bb0*/  IMAD.MOV.U32 R182, RZ, RZ, R128 ;  /* 0x000000ffffb67224 */ /* 0x000fe200078e0080 */
[----:B------:R-:W-:Y:S01]  /*4bc0*/  MOV R155, R5 ;  /* 0x00000005009b7202 */ /* 0x000fe20000000f00 */
[----:B------:R-:W-:Y:S01]  /*4bd0*/  IMAD.MOV.U32 R128, RZ, RZ, R143 ;  /* 0x000000ffff807224 */ /* 0x000fe200078e008f */
[----:B------:R-:W-:Y:S01]  /*4be0*/  HMMA.16816.F32.BF16 R212, R8, R58, R92 ;  /* 0x0000003a08d4723c */ /* 0x000fe2000004185c */
[----:B--2---:R-:W-:Y:S01]  /*4bf0*/  F2FP.BF16.PACK_AB R5, R235, R148 ;  /* 0x00000094eb05723e */ /* 0x004fe200000010ff */
[----:B------:R-:W-:Y:S01]  /*4c00*/  IMAD.MOV.U32 R135, RZ, RZ, R183 ;  /* 0x000000ffff877224 */ /* 0x000fe200078e00b7 */
[----:B------:R-:W-:Y:S01]  /*4c10*/  MOV R134, R252 ;  /* 0x000000fc00867202 */ /* 0x000fe20000000f00 */
[----:B------:R-:W-:-:S02]  /*4c20*/  IMAD.MOV.U32 R132, RZ, RZ, R182 ;  /* 0x000000ffff847224 */ /* 0x000fc400078e00b6 */
[----:B------:R-:W-:Y:S02]  /*4c30*/  IMAD.MOV.U32 R133, RZ, RZ, R155 ;  /* 0x000000ffff857224 */ /* 0x000fe400078e009b */
[----:B------:R-:W-:Y:S01]  /*4c40*/  HMMA.16816.F32.BF16 R208, R8, R54, R80 ;  /* 0x0000003608d0723c */ /* 0x000fe20000041850 */
[----:B-1----:R-:W-:-:S04]  /*4c50*/  FFMA.FTZ R4, R51, c[0x0][0x2d0], -R2 ;  /* 0x0000b40033047a23 */ /* 0x002fc80000010802 */
[----:B------:R1:W2:Y:S03]  /*4c60*/  MUFU.EX2 R15, R4 ;  /* 0x00000004000f7308 */ /* 0x0002a60000000800 */
[C---:B------:R-:W-:Y:S08]  /*4c70*/  HMMA.16816.F32.BF16 R204, R8.reuse, R38, R76 ;  /* 0x0000002608cc723c */ /* 0x040ff0000004184c */
[----:B------:R-:W-:Y:S01]  /*4c80*/  HMMA.16816.F32.BF16 R200, R8, R30, R44 ;  /* 0x0000001e08c8723c */ /* 0x000fe2000004182c */
[----:B-1----:R-:W-:-:S07]  /*4c90*/  F2FP.BF16.PACK_AB R4, R236, R172 ;  /* 0x000000acec04723e */ /* 0x002fce00000010ff */
[----:B------:R-:W-:Y:S01]  /*4ca0*/  HMMA.16816.F32.BF16 R124, R8, R34, R16 ;  /* 0x00000022087c723c */ /* 0x000fe20000041810 */
[----:B--2---:R-:W-:-:S06]  /*4cb0*/  F2FP.BF16.PACK_AB R7, R15, R14 ;  /* 0x0000000e0f07723e */ /* 0x004fcc00000010ff */
[--C-:B------:R-:W-:Y:S01]  /*4cc0*/  FFMA.FTZ R8, R118, c[0x0][0x2d0], -R0.reuse ;  /* 0x0000b40076087a23 */ /* 0x100fe20000010800 */
[C---:B------:R-:W-:Y:S01]  /*4cd0*/  HMMA.16816.F32.BF16 R80, R4.reuse, R20, RZ ;  /* 0x000000140450723c */ /* 0x040fe200000418ff */
[----:B------:R-:W-:Y:S02]  /*4ce0*/  MOV R118, R181 ;  /* 0x000000b500767202 */ /* 0x000fe40000000f00 */
[----:B------:R1:W-:Y:S05]  /*4cf0*/  MUFU.EX2 R116, R8 ;  /* 0x0000000800747308 */ /* 0x0003ea0000000800 */
[C---:B------:R-:W-:Y:S08]  /*4d00*/  HMMA.16816.F32.BF16 R108, R4.reuse, R40, RZ ;  /* 0x00000028046c723c */ /* 0x040ff000000418ff */
[----:B------:R-:W-:Y:S01]  /*4d10*/  HMMA.16816.F32.BF16 R76, R4, R24, RZ ;  /* 0x00000018044c723c */ /* 0x000fe200000418ff */
[----:B-1----:R-:W-:-:S04]  /*4d20*/  FFMA.FTZ R8, R136, c[0x0][0x2d0], -R0 ;  /* 0x0000b40088087a23 */ /* 0x002fc80000010800 */
        /* <DEDUP_REMOVED lines=14> */
[----:B------:R-:W-:Y:S01]  /*4e10*/  IMAD.MOV.U32 R117, RZ, RZ, R180 ;  /* 0x000000ffff757224 */ /* 0x000fe200078e00b4 */
[----:B------:R1:W-:Y:S06]  /*4e20*/  MUFU.EX2 R141, R8 ;  /* 0x00000008008d7308 */ /* 0x0003ec0000000800 */
[C---:B------:R-:W-:Y:S08]  /*4e30*/  HMMA.16816.F32.BF16 R64, R4.reuse, R90, RZ ;  /* 0x0000005a0440723c */ /* 0x040ff000000418ff */
[----:B------:R-:W-:Y:S01]  /*4e40*/  HMMA.16816.F32.BF16 R20, R4, R120, RZ ;  /* 0x000000780414723c */ /* 0x000fe200000418ff */
[----:B-1----:R-:W-:-:S02]  /*4e50*/  FFMA.FTZ R8, R119, c[0x0][0x2d0], -R2 ;  /* 0x0000b40077087a23 */ /* 0x002fc40000010802 */
[----:B------:R-:W-:Y:S02]  /*4e60*/  IMAD.MOV.U32 R119, RZ, RZ, R148 ;  /* 0x000000ffff777224 */ /* 0x000fe400078e0094 */
[----:B------:R1:W-:Y:S03]  /*4e70*/  MUFU.EX2 R143, R8 ;  /* 0x00000008008f7308 */ /* 0x0003e60000000800 */
[----:B------:R-:W-:Y:S01]  /*4e80*/  HMMA.16816.F32.BF16 R40, R4, R122, RZ ;  /* 0x0000007a0428723c */ /* 0x000fe200000418ff */
[----:B------:R-:W-:Y:S02]  /*4e90*/  IMAD.MOV.U32 R148, RZ, RZ, R186 ;  /* 0x000000ffff947224 */ /* 0x000fe400078e00ba */
[----:B-1----:R-:W-:-:S04]  /*4ea0*/  FFMA.FTZ R8, R137, c[0x0][0x2d0], -R2 ;  /* 0x0000b40089087a23 */ /* 0x002fc80000010802 */
[----:B------:R1:W2:Y:S02]  /*4eb0*/  MUFU.EX2 R153, R8 ;  /* 0x0000000800997308 */ /* 0x0002a40000000800 */
[----:B-1----:R-:W-:Y:S02]  /*4ec0*/  FFMA.FTZ R8, R48, c[0x0][0x2d0], -R2 ;  /* 0x0000b40030087a23 */ /* 0x002fe40000010802 */
[----:B------:R-:W-:Y:S04]  /*4ed0*/  HMMA.16816.F32.BF16 R48, R4, R102, RZ ;  /* 0x000000660430723c */ /* 0x000fe800000418ff */
[----:B------:R1:W3:Y:S03]  /*4ee0*/  MUFU.EX2 R164, R8 ;  /* 0x0000000800a47308 */ /* 0x0002e60000000800 */
[----:B--2---:R-:W-:-:S02]  /*4ef0*/  MOV R103, R153 ;  /* 0x0000009900677202 */ /* 0x004fc40000000f00 */
[----:B------:R-:W-:Y:S01]  /*4f00*/  MOV R102, R14 ;  /* 0x0000000e00667202 */ /* 0x000fe20000000f00 */
[----:B-1----:R-:W-:Y:S07]  /*4f10*/  HMMA.16816.F32.BF16 R8, R4, R100, RZ ;  /* 0x000000640408723c */ /* 0x002fee00000418ff */
[----:B------:R-:W-:Y:S01]  /*4f20*/  IMAD.MOV.U32 R100, RZ, RZ, R116 ;  /* 0x000000ffff647224 */ /* 0x000fe200078e0074 */
[----:B------:R-:W-:Y:S01]  /*4f30*/  F2FP.BF16.PACK_AB R6, R152, R142 ;  /* 0x0000008e9806723e */ /* 0x000fe200000010ff */
[----:B------:R-:W-:Y:S01]  /*4f40*/  IMAD.MOV.U32 R116, RZ, RZ, R154 ;  /* 0x000000ffff747224 */ /* 0x000fe200078e009a */
[----:B------:R-:W-:-:S02]  /*4f50*/  F2FP.BF16.PACK_AB R5, R143, R141 ;  /* 0x0000008d8f05723e */ /* 0x000fc400000010ff */
[----:B------:R-:W-:Y:S02]  /*4f60*/  F2FP.BF16.PACK_AB R4, R140, R100 ;  /* 0x000000648c04723e */ /* 0x000fe400000010ff */
[----:B---3--:R-:W-:Y:S02]  /*4f70*/  F2FP.BF16.PACK_AB R7, R164, R103 ;  /* 0x00000067a407723e */ /* 0x008fe400000010ff */
[----:B------:R-:W-:-:S05]  /*4f80*/  MOV R101, R194 ;  /* 0x000000c200657202 */ /* 0x000fca0000000f00 */
[C---:B------:R-:W-:Y:S07]  /*4f90*/  HMMA.16816.F32.BF16 R136, R4.reuse, R68, R80 ;  /* 0x000000440488723c */ /* 0x040fee0000041850 */
[----:B------:R-:W-:Y:S01]  /*4fa0*/  IMAD.MOV.U32 R80, RZ, RZ, R175 ;  /* 0x000000ffff507224 */ /* 0x000fe200078e00af */
[----:B------:R-:W-:Y:S01]  /*4fb0*/  MOV R81, R174 ;  /* 0x000000ae00517202 */ /* 0x000fe20000000f00 */
[----:B------:R-:W-:Y:S01]  /*4fc0*/  IMAD.MOV.U32 R82, RZ, RZ, R173 ;  /* 0x000000ffff527224 */ /* 0x000fe200078e00ad */
[----:B------:R-:W-:Y:S01]  /*4fd0*/  HMMA.16816.F32.BF16 R180, R4, R84, R108 ;  /* 0x0000005404b4723c */ /* 0x000fe2000004186c */
[----:B------:R-:W-:Y:S01]  /*4fe0*/  IMAD.MOV.U32 R83, RZ, RZ, R172 ;  /* 0x000000ffff537224 */ /* 0x000fe200078e00ac */
[----:B------:R-:W-:Y:S01]  /*4ff0*/  MOV R68, R142 ;  /* 0x0000008e00447202 */ /* 0x000fe20000000f00 */
[----:B------:R-:W-:-:S04]  /*5000*/  IMAD.MOV.U32 R69, RZ, RZ, R143 ;  /* 0x000000ffff457224 */ /* 0x000fc800078e008f */
[----:B------:R-:W-:Y:S01]  /*5010*/  MOV R85, R152 ;  /* 0x0000009800557202 */ /* 0x000fe20000000f00 */
[C---:B------:R-:W-:Y:S01]  /*5020*/  HMMA.16816.F32.BF16 R172, R4.reuse, R28, R8 ;  /* 0x0000001c04ac723c */ /* 0x040fe20000041808 */
[----:B------:R-:W-:Y:S01]  /*5030*/  IMAD.MOV.U32 R111, RZ, RZ, R150 ;  /* 0x000000ffff6f7224 */ /* 0x000fe200078e0096 */
[----:B------:R-:W-:Y:S01]  /*5040*/  MOV R150, R192 ;  /* 0x000000c000967202 */ /* 0x000fe20000000f00 */
[----:B------:R-:W-:Y:S01]  /*5050*/  IMAD.MOV.U32 R108, RZ, RZ, R149 ;  /* 0x000000ffff6c7224 */ /* 0x000fe200078e0095 */
[----:B------:R-:W-:Y:S01]  /*5060*/  MOV R110, R151 ;  /* 0x00000097006e7202 */ /* 0x000fe20000000f00 */
[----:B------:R-:W-:Y:S02]  /*5070*/  IMAD.MOV.U32 R109, RZ, RZ, R195 ;  /* 0x000000ffff6d7224 */ /* 0x000fe400078e00c3 */
[----:B------:R-:W-:Y:S01]  /*5080*/  FFMA.FTZ R8, R171, c[0x0][0x2d0], -R13 ;  /* 0x0000b400ab087a23 */ /* 0x000fe2000001080d */
[----:B------:R-:W-:Y:S01]  /*5090*/  HMMA.16816.F32.BF16 R152, R4, R60, R76 ;  /* 0x0000003c0498723c */ /* 0x000fe2000004184c */
[----:B------:R-:W-:Y:S01]  /*50a0*/  IMAD.MOV.U32 R149, RZ, RZ, R193 ;  /* 0x000000ffff957224 */ /* 0x000fe200078e00c1 */
[----:B------:R-:W-:Y:S01]  /*50b0*/  MOV R29, R68 ;  /* 0x00000044001d7202 */ /* 0x000fe20000000f00 */
[----:B------:R1:W-:Y:S01]  /*50c0*/  MUFU.EX2 R252, R8 ;  /* 0x0000000800fc7308 */ /* 0x0003e20000000800 */
[----:B------:R-:W-:-:S02]  /*50d0*/  IMAD.MOV.U32 R84, RZ, RZ, R185 ;  /* 0x000000ffff547224 */ /* 0x000fc400078e00b9 */
[----:B------:R-:W-:Y:S01]  /*50e0*/  IMAD.MOV.U32 R28, RZ, RZ, R69 ;  /* 0x000000ffff1c7224 */ /* 0x000fe200078e0045 */
[----:B------:R-:W-:Y:S01]  /*50f0*/  MOV R77, R15 ;  /* 0x0000000f004d7202 */ /* 0x000fe20000000f00 */
[C---:B------:R-:W-:Y:S01]  /*5100*/  HMMA.16816.F32.BF16 R88, R4.reuse, R52, R24 ;  /* 0x000000340458723c */ /* 0x040fe20000041818 */
[----:B------:R-:W-:Y:S01]  /*5110*/  IMAD.MOV.U32 R79, RZ, RZ, R141 ;  /* 0x000000ffff4f7224 */ /* 0x000fe200078e008d */
[----:B------:R-:W-:Y:S01]  /*5120*/  MOV R69, R133 ;  /* 0x0000008500457202 */ /* 0x000fe20000000f00 */
[----:B------:R-:W-:Y:S02]  /*5130*/  IMAD.MOV.U32 R78, RZ, RZ, R140 ;  /* 0x000000ffff4e7224 */ /* 0x000fe400078e008c */
[----:B------:R-:W-:Y:S01]  /*5140*/  LDSM.16.MT88.4 R140, [R226+0x3080] ;  /* 0x00308000e28c783b */ /* 0x000fe20000004200 */
[----:B------:R-:W-:Y:S02]  /*5150*/  IMAD.MOV.U32 R76, RZ, RZ, R184 ;  /* 0x000000ffff4c7224 */ /* 0x000fe400078e00b8 */
[----:B------:R-:W-:Y:S01]  /*5160*/  HMMA.16816.F32.BF16 R40, R4, R34, R40 ;  /* 0x000000220428723c */ /* 0x000fe20000041828 */
[----:B------:R-:W-:-:S02]  /*5170*/  IMAD.MOV.U32 R52, RZ, RZ, R79 ;  /* 0x000000ffff347224 */ /* 0x000fc400078e004f */
[----:B-1----:R-:W-:Y:S02]  /*5180*/  FFMA.FTZ R8, R170, c[0x0][0x2d0], -R13 ;  /* 0x0000b400aa087a23 */ /* 0x002fe4000001080d */
[----:B------:R-:W-:Y:S02]  /*5190*/  IMAD.MOV.U32 R53, RZ, RZ, R78 ;  /* 0x000000ffff357224 */ /* 0x000fe400078e004e */
[----:B------:R1:W2:Y:S01]  /*51a0*/  MUFU.EX2 R60, R8 ;  /* 0x00000008003c7308 */ /* 0x0002a20000000800 */
[----:B------:R-:W-:Y:S01]  /*51b0*/  HMMA.16816.F32.BF16 R24, R4, R62, R96 ;  /* 0x0000003e0418723c */ /* 0x000fe20000041860 */
[----:B------:R-:W-:Y:S02]  /*51c0*/  IMAD.MOV.U32 R151, RZ, RZ, R187 ;  /* 0x000000ffff977224 */ /* 0x000fe400078e00bb */
[----:B------:R-:W-:Y:S01]  /*51d0*/  LDSM.16.MT88.4 R184, [R225+0x3080] ;  /* 0x00308000e1b8783b */ /* 0x000fe20000004200 */
[----:B------:R-:W-:-:S03]  /*51e0*/  IMAD.MOV.U32 R68, RZ, RZ, R132 ;  /* 0x000000ffff447224 */ /* 0x000fc600078e0084 */
[----:B------:R-:W-:Y:S01]  /*51f0*/  IMAD.MOV.U32 R98, RZ, RZ, R108 ;  /* 0x000000ffff627224 */ /* 0x000fe200078e006c */
[----:B------:R-:W-:Y:S01]  /*5200*/  HMMA.16816.F32.BF16 R192, R4, R32, R20 ;  /* 0x0000002004c0723c */ /* 0x000fe20000041814 */
[----:B------:R-:W-:Y:S02]  /*5210*/  IMAD.MOV.U32 R99, RZ, RZ, R109 ;  /* 0x000000ffff637224 */ /* 0x000fe400078e006d */
[----:B-1----:R-:W-:-:S05]  /*5220*/  FFMA.FTZ R8, R166, c[0x0][0x2d0], -R13 ;  /* 0x0000b400a6087a23 */ /* 0x002fca000001080d */
[C---:B------:R-:W-:Y:S01]  /*5230*/  HMMA.16816.F32.BF16 R120, R4.reuse, R36, R16 ;  /* 0x000000240478723c */ /* 0x040fe20000041810 */
[----:B--2---:R-:W-:Y:S01]  /*5240*/  IMAD.MOV.U32 R35, RZ, RZ, R60 ;  /* 0x000000ffff237224 */ /* 0x004fe200078e003c */
[----:B------:R1:W-:Y:S01]  /*5250*/  MUFU.EX2 R171, R8 ;  /* 0x0000000800ab7308 */ /* 0x0003e20000000800 */
[----:B------:R-:W2:Y:S05]  /*5260*/  LDSM.16.MT88.4 R60, [R227+0x3080] ;  /* 0x00308000e33c783b */ /* 0x000eaa0000004200 */
[C---:B------:R-:W-:Y:S07]  /*5270*/  HMMA.16816.F32.BF16 R104, R4.reuse, R70, R104 ;  /* 0x000000460468723c */ /* 0x040fee0000041868 */
[----:B------:R-:W-:Y:S01]  /*5280*/  MOV R70, R110 ;  /* 0x0000006e00467202 */ /* 0x000fe20000000f00 */
[----:B------:R-:W-:Y:S01]  /*5290*/  HMMA.16816.F32.BF16 R16, R4, R86, R112 ;  /* 0x000000560410723c */ /* 0x000fe20000041870 */
[----:B------:R-:W-:-:S02]  /*52a0*/  IMAD.MOV.U32 R71, RZ, RZ, R111 ;  /* 0x000000ffff477224 */ /* 0x000fc400078e006f */
[----:B-1----:R-:W-:Y:S01]  /*52b0*/  FFMA.FTZ R8, R158, c[0x0][0x2d0], -R13 ;  /* 0x0000b4009e087a23 */ /* 0x002fe2000001080d */
[----:B------:R-:W-:Y:S03]  /*52c0*/  LDSM.16.MT88.4 R108, [R228+0x4880] ;  /* 0x00488000e46c783b */ /* 0x000fe60000004200 */
[----:B------:R1:W3:Y:S01]  /*52d0*/  MUFU.EX2 R170, R8 ;  /* 0x0000000800aa7308 */ /* 0x0002e20000000800 */
        /* <DEDUP_REMOVED lines=9> */
[----:B------:R-:W-:-:S02]  /*5370*/  F2FP.BF16.PACK_AB R128, R35, R252 ;  /* 0x000000fc2380723e */ /* 0x000fc400000010ff */
[----:B------:R-:W-:Y:S01]  /*5380*/  MOV R97, R114 ;  /* 0x0000007200617202 */ /* 0x000fe20000000f00 */
[----:B------:R-:W-:Y:S01]  /*5390*/  IMAD.MOV.U32 R57, RZ, RZ, R76 ;  /* 0x000000ffff397224 */ /* 0x000fe200078e004c */
[C---:B------:R-:W-:Y:S01]  /*53a0*/  HMMA.16816.F32.BF16 R20, R4.reuse, R54, R72 ;  /* 0x000000360414723c */ /* 0x040fe20000041848 */
[----:B------:R-:W-:Y:S01]  /*53b0*/  MOV R56, R77 ;  /* 0x0000004d00387202 */ /* 0x000fe20000000f00 */
[----:B-1----:R-:W-:Y:S01]  /*53c0*/  FFMA.FTZ R8, R156, c[0x0][0x2d0], -R12 ;  /* 0x0000b4009c087a23 */ /* 0x002fe2000001080c */
[----:B---3--:R-:W-:Y:S01]  /*53d0*/  F2FP.BF16.PACK_AB R130, R170, R171 ;  /* 0x000000abaa82723e */ /* 0x008fe200000010ff */
[----:B------:R-:W-:Y:S01]  /*53e0*/  IMAD.MOV.U32 R114, RZ, RZ, R53 ;  /* 0x000000ffff727224 */ /* 0x000fe200078e0035 */
[----:B------:R-:W-:Y:S01]  /*53f0*/  LDSM.16.MT88.4 R76, [R225+0x4880] ;  /* 0x00488000e14c783b */ /* 0x000fe20000004200 */
[----:B------:R1:W-:Y:S01]  /*5400*/  MUFU.EX2 R166, R8 ;  /* 0x0000000800a67308 */ /* 0x0003e20000000800 */
[----:B------:R-:W-:Y:S01]  /*5410*/  IMAD.MOV.U32 R72, RZ, RZ, R98 ;  /* 0x000000ffff487224 */ /* 0x000fe200078e0062 */
[----:B------:R-:W-:Y:S01]  /*5420*/  MOV R74, R70 ;  /* 0x00000046004a7202 */ /* 0x000fe20000000f00 */
[----:B------:R-:W-:Y:S01]  /*5430*/  IMAD.MOV.U32 R73, RZ, RZ, R99 ;  /* 0x000000ffff497224 */ /* 0x000fe200078e0063 */
[----:B------:R-:W-:Y:S01]  /*5440*/  HMMA.16816.F32.BF16 R36, R4, R38, R64 ;  /* 0x000000260424723c */ /* 0x000fe20000041840 */
[----:B------:R-:W-:Y:S01]  /*5450*/  IMAD.MOV.U32 R75, RZ, RZ, R71 ;  /* 0x000000ffff4b7224 */ /* 0x000fe200078e0047 */
[----:B------:R-:W-:Y:S01]  /*5460*/  MOV R71, R87 ;  /* 0x0000005700477202 */ /* 0x000fe20000000f00 */
[----:B------:R-:W-:-:S02]  /*5470*/  IMAD.MOV.U32 R70, RZ, RZ, R86 ;  /* 0x000000ffff467224 */ /* 0x000fc400078e0056 */
[----:B------:R-:W-:Y:S01]  /*5480*/  IMAD.MOV.U32 R86, RZ, RZ, R112 ;  /* 0x000000ffff567224 */ /* 0x000fe200078e0070 */
[----:B------:R-:W-:Y:S01]  /*5490*/  MOV R112, R29 ;  /* 0x0000001d00707202 */ /* 0x000fe20000000f00 */
[----:B------:R-:W-:Y:S01]  /*54a0*/  IMAD.MOV.U32 R87, RZ, RZ, R113 ;  /* 0x000000ffff577224 */ /* 0x000fe200078e0071 */
[----:B------:R-:W-:Y:S01]  /*54b0*/  HMMA.16816.F32.BF16 R48, R4, R30, R48 ;  /* 0x0000001e0430723c */ /* 0x000fe20000041830 */
[----:B------:R-:W-:Y:S01]  /*54c0*/  IMAD.MOV.U32 R98, RZ, RZ, R115 ;  /* 0x000000ffff627224 */ /* 0x000fe200078e0073 */
[----:B------:R-:W-:Y:S01]  /*54d0*/  MOV R115, R56 ;  /* 0x0000003800737202 */ /* 0x000fe20000000f00 */
[----:B------:R-:W-:Y:S01]  /*54e0*/  IMAD.MOV.U32 R99, RZ, RZ, R28 ;  /* 0x000000ffff637224 */ /* 0x000fe200078e001c */
[----:B------:R-:W-:Y:S01]  /*54f0*/  MOV R56, R81 ;  /* 0x0000005100387202 */ /* 0x000fe20000000f00 */
[----:B-1----:R-:W-:Y:S02]  /*5500*/  FFMA.FTZ R8, R157, c[0x0][0x2d0], -R12 ;  /* 0x0000b4009d087a23 */ /* 0x002fe4000001080c */
[----:B------:R-:W-:-:S02]  /*5510*/  IMAD.MOV.U32 R113, RZ, RZ, R52 ;  /* 0x000000ffff717224 */ /* 0x000fc400078e0034 */
[----:B------:R1:W3:Y:S01]  /*5520*/  MUFU.EX2 R33, R8 ;  /* 0x0000000800217308 */ /* 0x0002e20000000800 */
[----:B------:R-:W-:Y:S02]  /*5530*/  IMAD.MOV.U32 R28, RZ, RZ, R57 ;  /* 0x000000ffff1c7224 */ /* 0x000fe400078e0039 */
[----:B------:R-:W-:Y:S01]  /*5540*/  IMAD.MOV.U32 R29, RZ, RZ, R80 ;  /* 0x000000ffff1d7224 */ /* 0x000fe200078e0050 */
[----:B------:R-:W-:Y:S01]  /*5550*/  MOV R80, R83 ;  /* 0x0000005300507202 */ /* 0x000fe20000000f00 */
[----:B------:R-:W-:Y:S01]  /*5560*/  IMAD.MOV.U32 R57, RZ, RZ, R82 ;  /* 0x000000ffff397224 */ /* 0x000fe200078e0052 */
[----:B------:R-:W-:Y:S01]  /*5570*/  MOV R82, R100 ;  /* 0x0000006400527202 */ /* 0x000fe20000000f00 */
[----:B------:R-:W-:Y:S02]  /*5580*/  IMAD.MOV.U32 R81, RZ, RZ, R102 ;  /* 0x000000ffff517224 */ /* 0x000fe400078e0066 */
[----:B-1----:R-:W-:Y:S01]  /*5590*/  FFMA.FTZ R8, R165, c[0x0][0x2d0], -R12 ;  /* 0x0000b400a5087a23 */ /* 0x002fe2000001080c */
[----:B---3--:R-:W-:Y:S01]  /*55a0*/  F2FP.BF16.PACK_AB R129, R33, R166 ;  /* 0x000000a62181723e */ /* 0x008fe200000010ff */
[----:B------:R-:W-:-:S02]  /*55b0*/  IMAD.MOV.U32 R96, RZ, RZ, R112 ;  /* 0x000000ffff607224 */ /* 0x000fc400078e0070 */
[----:B------:R1:W-:Y:S01]  /*55c0*/  MUFU.EX2 R165, R8 ;  /* 0x0000000800a57308 */ /* 0x0003e20000000800 */
[----:B------:R-:W-:Y:S01]  /*55d0*/  IMAD.MOV.U32 R83, RZ, RZ, R238 ;  /* 0x000000ffff537224 */ /* 0x000fe200078e00ee */
[----:B------:R-:W-:Y:S01]  /*55e0*/  MOV R102, R237 ;  /* 0x000000ed00667202 */ /* 0x000fe20000000f00 */
[----:B------:R-:W-:Y:S02]  /*55f0*/  IMAD.MOV.U32 R112, RZ, RZ, R28 ;  /* 0x000000ffff707224 */ /* 0x000fe400078e001c */
[----:B-1----:R-:W-:Y:S01]  /*5600*/  FFMA.FTZ R8, R159, c[0x0][0x2d0], -R12 ;  /* 0x0000b4009f087a23 */ /* 0x002fe2000001080c */
[----:B------:R1:W5:Y:S01]  /*5610*/  LDL.LU R238, [R1+0x78] ;  /* 0x0000780001ee7983 */ /* 0x0003620000300800 */
[----:B------:R-:W-:Y:S02]  /*5620*/  HMMA.16816.F32.BF16 R12, R4, R58, R92 ;  /* 0x0000003a040c723c */ /* 0x000fe4000004185c */
[----:B------:R-:W3:Y:S01]  /*5630*/  MUFU.EX2 R32, R8 ;  /* 0x0000000800207308 */ /* 0x000ee20000000800 */
[----:B------:R-:W-:Y:S01]  /*5640*/  MOV R28, R81 ;  /* 0x00000051001c7202 */ /* 0x000fe20000000f00 */
[----:B------:R-:W4:Y:S03]  /*5650*/  LDSM.16.MT88.4 R156, [R228+0x3080] ;  /* 0x00308000e49c783b */ /* 0x000f260000004200 */
[----:B------:R-:W-:Y:S01]  /*5660*/  FFMA.FTZ R4, R188, c[0x0][0x2d0], -R0 ;  /* 0x0000b400bc047a23 */ /* 0x000fe20000010800 */
[----:B------:R-:W-:Y:S01]  /*5670*/  MOV R59, R99 ;  /* 0x00000063003b7202 */ /* 0x000fe20000000f00 */
[----:B------:R-:W-:Y:S01]  /*5680*/  IMAD.MOV.U32 R58, RZ, RZ, R98 ;  /* 0x000000ffff3a7224 */ /* 0x000fe200078e0062 */
[----:B------:R-:W1:Y:S01]  /*5690*/  LDSM.16.MT88.4 R92, [R226+0x4880] ;  /* 0x00488000e25c783b */ /* 0x000e620000004200 */
[----:B------:R-:W-:-:S03]  /*56a0*/  IMAD.MOV.U32 R100, RZ, RZ, R236 ;  /* 0x000000ffff647224 */ /* 0x000fc600078e00ec */
[----:B------:R1:W5:Y:S01]  /*56b0*/  LDL.LU R237, [R1+0x74] ;  /* 0x0000740001ed7983 */ /* 0x0003620000300800 */
[----:B---3--:R-:W-:Y:S01]  /*56c0*/  F2FP.BF16.PACK_AB R131, R32, R165 ;  /* 0x000000a52083723e */ /* 0x008fe200000010ff */
[----:B------:R-:W-:Y:S01]  /*56d0*/  IMAD.MOV.U32 R98, RZ, RZ, R114 ;  /* 0x000000ffff627224 */ /* 0x000fe200078e0072 */
[----:B------:R-:W-:Y:S01]  /*56e0*/  MOV R99, R115 ;  /* 0x0000007300637202 */ /* 0x000fe20000000f00 */
[----:B------:R-:W-:Y:S01]  /*56f0*/  IMAD.MOV.U32 R114, RZ, RZ, R56 ;  /* 0x000000ffff727224 */ /* 0x000fe200078e0038 */
[----:B------:R-:W-:Y:S01]  /*5700*/  MOV R115, R57 ;  /* 0x0000003900737202 */ /* 0x000fe20000000f00 */
[----:B------:R3:W-:Y:S01]  /*5710*/  MUFU.EX2 R31, R4 ;  /* 0x00000004001f7308 */ /* 0x0007e20000000800 */
[----:B------:R-:W1:Y:S01]  /*5720*/  LDSM.16.MT88.4 R8, [R227+0x4880] ;  /* 0x00488000e308783b */ /* 0x000e620000004200 */
[C---:B--2---:R-:W-:Y:S01]  /*5730*/  HMMA.16816.F32.BF16 R52, R128.reuse, R60, R72 ;  /* 0x0000003c8034723c */ /* 0x044fe20000041848 */
[----:B------:R-:W-:Y:S02]  /*5740*/  IMAD.MOV.U32 R57, RZ, RZ, R80 ;  /* 0x000000ffff397224 */ /* 0x000fe400078e0050 */
[----:B------:R-:W-:Y:S01]  /*5750*/  IMAD.MOV.U32 R80, RZ, RZ, R102 ;  /* 0x000000ffff507224 */ /* 0x000fe200078e0066 */
[----:B------:R-:W-:Y:S01]  /*5760*/  MOV R81, R100 ;  /* 0x0000006400517202 */ /* 0x000fe20000000f00 */
[----:B------:R2:W5:Y:S02]  /*5770*/  LDL.LU R236, [R1+0x70] ;  /* 0x0000700001ec7983 */ /* 0x0005640000300800 */
[----:B------:R-:W-:Y:S01]  /*5780*/  MOV R75, R97 ;  /* 0x00000061004b7202 */ /* 0x000fe20000000f00 */
[----:B------:R-:W-:Y:S01]  /*5790*/  HMMA.16816.F32.BF16 R132, R128, R140, R196 ;  /* 0x0000008c8084723c */ /* 0x000fe200000418c4 */
[----:B------:R-:W-:-:S02]  /*57a0*/  MOV R97, R113 ;  /* 0x0000007100617202 */ /* 0x000fc40000000f00 */
[----:B------:R-:W-:Y:S01]  /*57b0*/  MOV R113, R29 ;  /* 0x0000001d00717202 */ /* 0x000fe20000000f00 */
[----:B------:R-:W-:Y:S01]  /*57c0*/  IMAD.MOV.U32 R29, RZ, RZ, R82 ;  /* 0x000000ffff1d7224 */ /* 0x000fe200078e0052 */
[----:B------:R-:W-:Y:S01]  /*57d0*/  MOV R72, R58 ;  /* 0x0000003a00487202 */ /* 0x000fe20000000f00 */
[----:B---3--:R-:W-:Y:S01]  /*57e0*/  FFMA.FTZ R4, R189, c[0x0][0x2d0], -R0 ;  /* 0x0000b400bd047a23 */ /* 0x008fe20000010800 */
        /* <DEDUP_REMOVED lines=10> */
[----:B------:R3:W1:Y:S01]  /*5890*/  MUFU.EX2 R30, R4 ;  /* 0x00000004001e7308 */ /* 0x0006620000000800 */
        /* <DEDUP_REMOVED lines=8> */
[----:B----4-:R-:W-:Y:S01]  /*5920*/  HMMA.16816.F32.BF16 R148, R128, R156, R148 ;  /* 0x0000009c8094723c */ /* 0x010fe20000041894 */
[--C-:B---3--:R-:W-:Y:S02]  /*5930*/  FFMA.FTZ R4, R190, c[0x0][0x2d0], -R0.reuse ;  /* 0x0000b400be047a23 */ /* 0x108fe40000010800 */
[----:B------:R-:W-:-:S04]  /*5940*/  FFMA.FTZ R0, R191, c[0x0][0x2d0], -R0 ;  /* 0x0000b400bf007a23 */ /* 0x000fc80000010800 */
[----:B------:R3:W-:Y:S01]  /*5950*/  MUFU.EX2 R28, R0 ;  /* 0x00000000001c7308 */ /* 0x0007e20000000800 */
        /* <DEDUP_REMOVED lines=9> */
[----:B---3--:R-:W-:Y:S01]  /*59f0*/  FFMA.FTZ R0, R160, c[0x0][0x2d0], -R2 ;  /* 0x0000b400a0007a23 */ /* 0x008fe20000010802 */
[----:B------:R-:W-:Y:S01]  /*5a00*/  MOV R198, R72 ;  /* 0x0000004800c67202 */ /* 0x000fe20000000f00 */
[----:B------:R-:W-:Y:S01]  /*5a10*/  IMAD.MOV.U32 R199, RZ, RZ, R67 ;  /* 0x000000ffffc77224 */ /* 0x000fe200078e0043 */
[----:B------:R-:W-:Y:S01]  /*5a20*/  MOV R65, R74 ;  /* 0x0000004a00417202 */ /* 0x000fe20000000f00 */
[----:B------:R3:W-:Y:S01]  /*5a30*/  MUFU.EX2 R5, R0 ;  /* 0x0000000000057308 */ /* 0x0007e20000000800 */
[----:B------:R-:W-:Y:S01]  /*5a40*/  MOV R56, R81 ;  /* 0x0000005100387202 */ /* 0x000fe20000000f00 */
[----:B------:R-:W-:Y:S01]  /*5a50*/  IMAD.MOV.U32 R81, RZ, RZ, R102 ;  /* 0x000000ffff517224 */ /* 0x000fe200078e0066 */
[----:B------:R-:W-:Y:S01]  /*5a60*/  MOV R80, R83 ;  /* 0x0000005300507202 */ /* 0x000fe20000000f00 */
[----:B------:R-:W-:Y:S01]  /*5a70*/  IMAD.MOV.U32 R83, RZ, RZ, R101 ;  /* 0x000000ffff537224 */ /* 0x000fe200078e0065 */
[----:B------:R-:W-:Y:S01]  /*5a80*/  MOV R82, R100 ;  /* 0x0000006400527202 */ /* 0x000fe20000000f00 */
[----:B------:R-:W-:Y:S01]  /*5a90*/  IMAD.MOV.U32 R197, RZ, RZ, R73 ;  /* 0x000000ffffc57224 */ /* 0x000fe200078e0049 */
[C---:B------:R-:W-:Y:S01]  /*5aa0*/  HMMA.16816.F32.BF16 R188, R128.reuse, R186, R248 ;  /* 0x000000ba80bc723c */ /* 0x040fe200000418f8 */
[----:B------:R-:W4:Y:S01]  /*5ab0*/  MUFU.EX2 R29, R4 ;  /* 0x00000004001d7308 */ /* 0x000f220000000800 */
[----:B------:R-:W-:Y:S01]  /*5ac0*/  MOV R102, R119 ;  /* 0x0000007700667202 */ /* 0x000fe20000000f00 */
[----:B------:R-:W-:Y:S01]  /*5ad0*/  IMAD.MOV.U32 R100, RZ, RZ, R117 ;  /* 0x000000ffff647224 */ /* 0x000fe200078e0075 */
[----:B------:R2:W5:Y:S01]  /*5ae0*/  LDL.LU R235, [R1+0x6c] ;  /* 0x00006c0001eb7983 */ /* 0x0005620000300800 */
[----:B---3--:R-:W-:Y:S01]  /*5af0*/  FFMA.FTZ R0, R161, c[0x0][0x2d0], -R2 ;  /* 0x0000b400a1007a23 */ /* 0x008fe20000010802 */
[----:B------:R-:W-:Y:S01]  /*5b00*/  MOV R101, R231 ;  /* 0x000000e700657202 */ /* 0x000fe20000000f00 */
[----:B------:R-:W-:Y:S01]  /*5b10*/  IMAD.MOV.U32 R72, RZ, RZ, R59 ;  /* 0x000000ffff487224 */ /* 0x000fe200078e003b */
[----:B------:R-:W-:Y:S01]  /*5b20*/  MOV R67, R58 ;  /* 0x0000003a00437202 */ /* 0x000fe20000000f00 */
[----:B------:R3:W1:Y:S01]  /*5b30*/  MUFU.EX2 R4, R0 ;  /* 0x0000000000047308 */ /* 0x0006620000000800 */
        /* <DEDUP_REMOVED lines=13> */
[C---:B------:R-:W-:Y:S08]  /*5c10*/  HMMA.16816.F32.BF16 R68, R128.reuse, R76, R68 ;  /* 0x0000004c8044723c */ /* 0x040ff00000041844 */
[C---:B-1----:R-:W-:Y:S01]  /*5c20*/  HMMA.16816.F32.BF16 R84, R128.reuse, R92, R84 ;  /* 0x0000005c8054723c */ /* 0x042fe20000041854 */
[--C-:B---3--:R-:W-:Y:S01]  /*5c30*/  FFMA.FTZ R0, R162, c[0x0][0x2d0], -R2.reuse ;  /* 0x0000b400a2007a23 */ /* 0x108fe20000010802 */
[----:B------:R2:W5:Y:S01]  /*5c40*/  LDL.LU R234, [R1+0x68] ;  /* 0x0000680001ea7983 */ /* 0x0005620000300800 */
[----:B------:R-:W-:Y:S01]  /*5c50*/  FFMA.FTZ R2, R163, c[0x0][0x2d0], -R2 ;  /* 0x0000b400a3027a23 */ /* 0x000fe20000010802 */
[----:B------:R-:W-:Y:S01]  /*5c60*/  MOV R83, R101 ;  /* 0x0000006500537202 */ /* 0x000fe20000000f00 */
[----:B------:R-:W-:Y:S01]  /*5c70*/  IMAD.MOV.U32 R80, RZ, RZ, R102 ;  /* 0x000000ffff507224 */ /* 0x000fe200078e0066 */
[----:B------:R2:W5:Y:S01]  /*5c80*/  LDL.LU R233, [R1+0x64] ;  /* 0x0000640001e97983 */ /* 0x0005620000300800 */
[----:B------:R-:W-:Y:S01]  /*5c90*/  IMAD.MOV.U32 R82, RZ, RZ, R100 ;  /* 0x000000ffff527224 */ /* 0x000fe200078e0064 */
[----:B------:R-:W-:Y:S01]  /*5ca0*/  MUFU.EX2 R0, R0 ;  /* 0x0000000000007308 */ /* 0x000fe20000000800 */
[C---:B------:R-:W-:Y:S01]  /*5cb0*/  HMMA.16816.F32.BF16 R100, R128.reuse, R108, R220 ;  /* 0x0000006c8064723c */ /* 0x040fe200000418dc */
[----:B------:R-:W-:Y:S01]  /*5cc0*/  IMAD.MOV.U32 R196, RZ, RZ, R224 ;  /* 0x000000ffffc47224 */ /* 0x000fe200078e00e0 */
[----:B------:R2:W5:Y:S04]  /*5cd0*/  LDL.LU R232, [R1+0x60] ;  /* 0x0000600001e87983 */ /* 0x0005680000300800 */
[----:B------:R2:W5:Y:S01]  /*5ce0*/  LDL.LU R231, [R1+0x5c] ;  /* 0x00005c0001e77983 */ /* 0x0005620000300800 */
[----:B------:R-:W-:Y:S01]  /*5cf0*/  MOV R223, R65 ;  /* 0x0000004100df7202 */ /* 0x000fe20000000f00 */
[----:B------:R-:W-:Y:S01]  /*5d00*/  IMAD.MOV.U32 R222, RZ, RZ, R66 ;  /* 0x000000ffffde7224 */ /* 0x000fe200078e0042 */
[----:B------:R-:W1:Y:S01]  /*5d10*/  MUFU.EX2 R2, R2 ;  /* 0x0000000200027308 */ /* 0x000e620000000800 */
        /* <DEDUP_REMOVED lines=25> */
[C---:B------:R-:W-:Y:S01]  /*5eb0*/  HMMA.16816.F32.BF16 R160, R128.reuse, R158, R216 ;  /* 0x0000009e80a0723c */ /* 0x040fe200000418d8 */
[----:B------:R-:W-:Y:S01]  /*5ec0*/  IMAD.MOV.U32 R7, RZ, RZ, R98 ;  /* 0x000000ffff077224 */ /* 0x000fe200078e0062 */
[----:B------:R-:W-:Y:S01]  /*5ed0*/  MOV R6, R99 ;  /* 0x0000006300067202 */ /* 0x000fe20000000f00 */
[----:B------:R-:W-:Y:S01]  /*5ee0*/  IMAD.MOV.U32 R34, RZ, RZ, R112 ;  /* 0x000000ffff227224 */ /* 0x000fe200078e0070 */
[----:B------:R2:W5:Y:S04]  /*5ef0*/  LDL.LU R230, [R1+0x58] ;  /* 0x0000580001e67983 */ /* 0x0005680000300800 */
[C---:B------:R-:W-:Y:S01]  /*5f00*/  HMMA.16816.F32.BF16 R64, R128.reuse, R62, R212 ;  /* 0x0000003e8040723c */ /* 0x040fe200000418d4 */
[----:B------:R-:W-:Y:S01]  /*5f10*/  IMAD.MOV.U32 R218, RZ, RZ, R96 ;  /* 0x000000ffffda7224 */ /* 0x000fe200078e0060 */
[----:B------:R-:W-:Y:S01]  /*5f20*/  MOV R217, R97 ;  /* 0x0000006100d97202 */ /* 0x000fe20000000f00 */
[----:B------:R-:W-:Y:S01]  /*5f30*/  IMAD.MOV.U32 R248, RZ, RZ, R72 ;  /* 0x000000fffff87224 */ /* 0x000fe200078e0048 */
[----:B------:R-:W-:Y:S01]  /*5f40*/  MOV R216, R113 ;  /* 0x0000007100d87202 */ /* 0x000fe20000000f00 */
[----:B------:R2:W5:Y:S02]  /*5f50*/  LDL.LU R229, [R1+0x54] ;  /* 0x0000540001e57983 */ /* 0x0005640000300800 */
[----:B------:R-:W-:Y:S01]  /*5f60*/  IMAD.MOV.U32 R212, RZ, RZ, R80 ;  /* 0x000000ffffd47224 */ /* 0x000fe200078e0050 */
[----:B------:R-:W-:Y:S01]  /*5f70*/  MOV R213, R81 ;  /* 0x0000005100d57202 */ /* 0x000fe20000000f00 */
[----:B------:R-:W-:Y:S01]  /*5f80*/  IMAD.MOV.U32 R214, RZ, RZ, R82 ;  /* 0x000000ffffd67224 */ /* 0x000fe200078e0052 */
[----:B------:R-:W-:Y:S01]  /*5f90*/  MOV R215, R83 ;  /* 0x0000005300d77202 */ /* 0x000fe20000000f00 */
[C---:B------:R-:W-:Y:S01]  /*5fa0*/  HMMA.16816.F32.BF16 R116, R128.reuse, R8, R144 ;  /* 0x000000088074723c */ /* 0x040fe20000041890 */
[----:B------:R-:W-:Y:S01]  /*5fb0*/  MOV R219, R59 ;  /* 0x0000003b00db7202 */ /* 0x000fe20000000f00 */
[----:B------:R2:W5:Y:S06]  /*5fc0*/  LDL.LU R224, [R1+0x50] ;  /* 0x0000500001e07983 */ /* 0x00056c0000300800 */
[C---:B------:R-:W-:Y:S07]  /*5fd0*/  HMMA.16816.F32.BF16 R80, R128.reuse, R78, R208 ;  /* 0x0000004e8050723c */ /* 0x040fee00000418d0 */
[----:B------:R-:W-:Y:S01]  /*5fe0*/  IMAD.MOV.U32 R208, RZ, RZ, R114 ;  /* 0x000000ffffd07224 */ /* 0x000fe200078e0072 */
[----:B------:R-:W-:Y:S01]  /*5ff0*/  MOV R209, R115 ;  /* 0x0000007300d17202 */ /* 0x000fe20000000f00 */
[----:B------:R-:W-:Y:S01]  /*6000*/  HMMA.16816.F32.BF16 R144, R128, R142, R244 ;  /* 0x0000008e8090723c */ /* 0x000fe200000418f4 */
[----:B------:R-:W-:-:S07]  /*6010*/  MOV R211, R57 ;  /* 0x0000003900d37202 */ /* 0x000fce0000000f00 */
[----:B------:R-:W-:Y:S01]  /*6020*/  HMMA.16816.F32.BF16 R96, R128, R94, R204 ;  /* 0x0000005e8060723c */ /* 0x000fe200000418cc */
[----:B------:R-:W-:-:S07]  /*6030*/  IMAD.MOV.U32 R210, RZ, RZ, R56 ;  /* 0x000000ffffd27224 */ /* 0x000fce00078e0038 */
[----:B------:R-:W-:Y:S01]  /*6040*/  HMMA.16816.F32.BF16 R112, R128, R110, R200 ;  /* 0x0000006e8070723c */ /* 0x000fe200000418c8 */
[----:B------:R-:W-:-:S07]  /*6050*/  FADD.FTZ R6, R6, R208 ;  /* 0x000000d006067221 */ /* 0x000fce0000010000 */
[----:B------:R-:W-:Y:S01]  /*6060*/  HMMA.16816.F32.BF16 R128, R128, R10, R124 ;  /* 0x0000000a8080723c */ /* 0x000fe2000004187c */
[----:B------:R-:W-:-:S06]  /*6070*/  IMAD.MOV.U32 R244, RZ, RZ, R58 ;  /* 0x000000fffff47224 */ /* 0x000fcc00078e003a */
[----:B------:R-:W-:Y:S02]  /*6080*/  F2FP.BF16.PACK_AB R124, R30, R31 ;  /* 0x0000001f1e7c723e */ /* 0x000fe400000010ff */
[----:B----4-:R-:W-:Y:S02]  /*6090*/  F2FP.BF16.PACK_AB R126, R28, R29 ;  /* 0x0000001d1c7e723e */ /* 0x010fe400000010ff */
[----:B------:R-:W-:Y:S02]  /*60a0*/  F2FP.BF16.PACK_AB R125, R4, R5 ;  /* 0x00000005047d723e */ /* 0x000fe400000010ff */
[----:B-1----:R-:W-:Y:S01]  /*60b0*/  F2FP.BF16.PACK_AB R127, R2, R0 ;  /* 0x00000000027f723e */ /* 0x002fe200000010ff */
[----:B------:R-:W-:Y:S02]  /*60c0*/  FADD.FTZ R7, R7, R209 ;  /* 0x000000d107077221 */ /* 0x000fe40000010000 */
[----:B------:R-:W-:-:S04]  /*60d0*/  FADD.FTZ R6, R212, R6 ;  /* 0x00000006d4067221 */ /* 0x000fc80000010000 */
[----:B------:R-:W-:Y:S01]  /*60e0*/  HMMA.16816.F32.BF16 R56, R124, R60, R44 ;  /* 0x0000003c7c38723c */ /* 0x000fe2000004182c */
[----:B------:R-:W-:Y:S01]  /*60f0*/  FADD.FTZ R7, R213, R7 ;  /* 0x00000007d5077221 */ /* 0x000fe20000010000 */
[----:B------:R-:W-:Y:S01]  /*6100*/  MOV R245, R75 ;  /* 0x0000004b00f57202 */ /* 0x000fe20000000f00 */
[----:B------:R-:W-:-:S05]  /*6110*/  FADD.FTZ R6, R215, R6 ;  /* 0x00000006d7067221 */ /* 0x000fca0000010000 */
[----:B------:R-:W-:Y:S01]  /*6120*/  HMMA.16816.F32.BF16 R60, R124, R62, R12 ;  /* 0x0000003e7c3c723c */ /* 0x000fe2000004180c */
[----:B------:R-:W-:Y:S01]  /*6130*/  MOV R247, R73 ;  /* 0x0000004900f77202 */ /* 0x000fe20000000f00 */
[----:B------:R-:W-:-:S05]  /*6140*/  FADD.FTZ R7, R216, R7 ;  /* 0x00000007d8077221 */ /* 0x000fca0000010000 */
[----:B------:R-:W-:Y:S02]  /*6150*/  FADD.FTZ R13, R211, R210 ;  /* 0x000000d2d30d7221 */ /* 0x000fe40000010000 */
[----:B------:R-:W-:Y:S02]  /*6160*/  FADD.FTZ R14, R219, R218 ;  /* 0x000000dadb0e7221 */ /* 0x000fe40000010000 */
[----:B------:R-:W-:Y:S02]  /*6170*/  FADD.FTZ R13, R214, R13 ;  /* 0x0000000dd60d7221 */ /* 0x000fe40000010000 */
[----:B------:R-:W-:Y:S02]  /*6180*/  IMAD.MOV.U32 R246, RZ, RZ, R74 ;  /* 0x000000fffff67224 */ /* 0x000fe400078e004a */
        /* <DEDUP_REMOVED lines=9> */
[----:B------:R-:W-:-:S07]  /*6220*/  FADD.FTZ R6, R251, R13 ;  /* 0x0000000dfb067221 */ /* 0x000fce0000010000 */
[----:B------:R-:W-:Y:S07]  /*6230*/  HMMA.16816.F32.BF16 R120, R124, R8, R192 ;  /* 0x000000087c78723c */ /* 0x000fee00000418c0 */
[----:B------:R-:W-:Y:S02]  /*6240*/  FADD.FTZ R9, R250, R14 ;  /* 0x0000000efa097221 */ /* 0x000fe40000010000 */
[----:B------:R-:W-:Y:S02]  /*6250*/  FADD.FTZ R8, R220, R12 ;  /* 0x0000000cdc087221 */ /* 0x000fe40000010000 */
[----:B------:R-:W-:-:S02]  /*6260*/  FADD.FTZ R12, R221, R7 ;  /* 0x00000007dd0c7221 */ /* 0x000fc40000010000 */
[----:B------:R-:W-:Y:S01]  /*6270*/  FADD.FTZ R7, R222, R9 ;  /* 0x00000009de077221 */ /* 0x000fe20000010000 */
[----:B------:R-:W-:Y:S01]  /*6280*/  HMMA.16816.F32.BF16 R136, R124, R140, R136 ;  /* 0x0000008c7c88723c */ /* 0x000fe20000041888 */
[----:B------:R-:W-:Y:S02]  /*6290*/  FADD.FTZ R9, R223, R6 ;  /* 0x00000006df097221 */ /* 0x000fe40000010000 */
[----:B------:R-:W-:Y:S02]  /*62a0*/  FADD.FTZ R6, R196, R8 ;  /* 0x00000008c4067221 */ /* 0x000fe40000010000 */
[----:B------:R-:W-:-:S03]  /*62b0*/  FADD.FTZ R7, R197, R7 ;  /* 0x00000007c5077221 */ /* 0x000fc60000010000 */
        /* <DEDUP_REMOVED lines=9> */
[----:B------:R-:W-:-:S07]  /*6350*/  FADD.FTZ R8, R198, R12 ;  /* 0x0000000cc6087221 */ /* 0x000fce0000010000 */
[----:B------:R-:W-:Y:S07]  /*6360*/  HMMA.16816.F32.BF16 R124, R124, R10, R40 ;  /* 0x0000000a7c7c723c */ /* 0x000fee0000041828 */
        /* <DEDUP_REMOVED lines=16> */
[----:B------:R-:W-:Y:S01]  /*6470*/  FADD.FTZ R7, R32, R5 ;  /* 0x0000000520077221 */ /* 0x000fe20000010000 */
[----:B------:R1:W-:Y:S01]  /*6480*/  STL [R1+0x1c], R0 ;  /* 0x00001c0001007387 */ /* 0x0003e20000100800 */
[----:B------:R-:W-:Y:S01]  /*6490*/  FADD.FTZ R5, R28, R6 ;  /* 0x000000061c057221 */ /* 0x000fe20000010000 */
[----:B------:R-:W-:Y:S02]  /*64a0*/  UIMAD.WIDE.U32 UR18, UR17, UR4, URZ ;  /* 0x00000004111272a5 */ /* 0x000fe4000f8e003f */
[----:B------:R2:W-:Y:S04]  /*64b0*/  STL [R1+0x14], R7 ;  /* 0x0000140701007387 */ /* 0x0005e80000100800 */
[----:B------:R2:W-:Y:S01]  /*64c0*/  STL [R1+0x18], R5 ;  /* 0x0000180501007387 */ /* 0x0005e20000100800 */
[----:B------:R-:W-:Y:S01]  /*64d0*/  PLOP3.LUT P0, PT, PT, PT, UP2, 0x40, 0x0 ;  /* 0x000000000000781c */ /* 0x000fe20003f0e828 */
[----:B------:R-:W-:Y:S01]  /*64e0*/  @UP3 UMOV UR7, UR19 ;  /* 0x0000001300073c82 */ /* 0x000fe20008000000 */
[----:B-1----:R-:W-:-:S05]  /*64f0*/  FADD.FTZ R0, R2, R4 ;  /* 0x0000000402007221 */ /* 0x002fca0000010000 */
[----:B------:R2:W-:Y:S01]  /*6500*/  STL [R1+0x20], R0 ;  /* 0x0000200001007387 */ /* 0x0005e20000100800 */
[----:B------:R-:W-:-:S04]  /*6510*/  @UP3 USHF.R.U32.HI UR17, URZ, UR5, UR7 ;  /* 0x000000053f113299 */ /* 0x000fc80008011607 */
[----:B------:R-:W-:-:S03]  /*6520*/  UIADD3 UR4, UR16, UR17, URZ ;  /* 0x0000001110047290 */ /* 0x000fc6000fffe03f */
[----:B------:R-:W-:Y:S02]  /*6530*/  ULDC UR16, c[0x0][0x328] ;  /* 0x0000ca0000107ab9 */ /* 0x000fe40000000800 */
[----:B------:R-:W-:Y:S01]  /*6540*/  UIADD3 UR16, UR4, UR16, URZ ;  /* 0x0000001004107290 */ /* 0x000fe2000fffe03f */
[----:B------:R-:W-:Y:S01]  /*6550*/  IADD3 R242, R242, -0x2, RZ ;  /* 0xfffffffef2f27810 */ /* 0x000fe20007ffe0ff */
[----:B------:R-:W-:Y:S05]  /*6560*/  @P0 BRA `(.L_x_898) ;  /* 0x0000013000000947 */ /* 0x000fea0003800000 */
[----:B------:R-:W-:Y:S01]  /*6570*/  ISETP.LT.AND P0, PT, RZ, UR4, PT ;  /* 0x00000004ff007c0c */ /* 0x000fe2000bf01270 */
[----:B------:R-:W-:Y:S02]  /*6580*/  UIADD3 UR17, UR4, -0x1, URZ ;  /* 0xffffffff04117890 */ /* 0x000fe4000fffe03f */
[----:B------:R-:W-:-:S10]  /*6590*/  ULDC UR7, c[0x0][0x32c] ;  /* 0x0000cb0000077ab9 */ /* 0x000fd40000000800 */
[----:B------:R-:W-:Y:S05]  /*65a0*/  @P0 BRA `(.L_x_899) ;  /* 0x0000007000000947 */ /* 0x000fea0003800000 */
[----:B------:R-:W-:Y:S02]  /*65b0*/  UISETP.NE.AND UP0, UPT, UR7, 0x1, UPT ;  /* 0x000000010700788c */ /* 0x000fe4000bf05270 */
[----:B------:R-:W-:-:S03]  /*65c0*/  UIADD3 UR17, -UR4, URZ, URZ ;  /* 0x0000003f04117290 */ /* 0x000fc6000fffe13f */
[----:B------:R-:W-:Y:S02]  /*65d0*/  ULDC.64 UR4, c[0x0][0x330] ;  /* 0x0000cc0000047ab9 */ /* 0x000fe40000000a00 */
[----:B------:R-:W-:-:S04]  /*65e0*/  UIMAD.WIDE.U32 UR18, UR17, UR4, URZ ;  /* 0x00000004111272a5 */ /* 0x000fc8000f8e003f */
[----:B------:R-:W-:-:S04]  /*65f0*/  @UP0 USHF.R.U32.HI UR17, URZ, UR5, UR19 ;  /* 0x000000053f110299 */ /* 0x000fc80008011613 */
[----:B------:R-:W-:Y:S01]  /*6600*/  ULOP3.LUT UR17, URZ, UR17, URZ, 0x33, !UPT ;  /* 0x000000113f117292 */ /* 0x000fe2000f8e333f */
[----:B------:R-:W-:Y:S05]  /*6610*/  BRA `(.L_x_900) ;  /* 0x0000004000007947 */ /* 0x000fea0003800000 */
.L_x_899:
[----:B------:R-:W-:Y:S02]  /*6620*/  UISETP.NE.AND UP0, UPT, UR7, 0x1, UPT ;  /* 0x000000010700788c */ /* 0x000fe4000bf05270 */
[----:B------:R-:W-:Y:S02]  /*6630*/  ULDC.64 UR4, c[0x0][0x330] ;  /* 0x0000cc0000047ab9 */ /* 0x000fe40000000a00 */
[----:B------:R-:W-:-:S07]  /*6640*/  UIMAD.WIDE.U32 UR18, UR17, UR4, URZ ;  /* 0x00000004111272a5 */ /* 0x000fce000f8e003f */
[----:B------:R-:W-:Y:S02]  /*6650*/  @UP0 USHF.R.U32.HI UR17, URZ, UR5, UR19 ;  /* 0x000000053f110299 */ /* 0x000fe40008011613 */
.L_x_900:
[----:B------:R-:W-:Y:S02]  /*6660*/  ULDC UR4, c[0x0][0x32c] ;  /* 0x0000cb0000047ab9 */ /* 0x000fe40000000800 */
[----:B------:R-:W-:-:S04]  /*6670*/  UIMAD UR4, UR17, UR7, UR4 ;  /* 0x00000007110472a4 */ /* 0x000fc8000f8e0204 */
[----:B------:R-:W-:-:S04]  /*6680*/  UISETP.LT.AND UP0, UPT, UR16, UR4, UPT ;  /* 0x000000041000728c */ /* 0x000fc8000bf01270 */
[----:B------:R-:W-:-:S04]  /*6690*/  USEL UR16, UR16, UR4, UP0 ;  /* 0x0000000410107287 */ /* 0x000fc80008000000 */
.L_x_898:
[----:B------:R-:W-:-:S04]  /*66a0*/  UIMAD.WIDE UR4, UR16, 0x2aaaaaab, URZ ;  /* 0x2aaaaaab100478a5 */ /* 0x000fc8000f8e023f */
[----:B------:R-:W-:-:S04]  /*66b0*/  USHF.R.U32.HI UR4, URZ, 0x1f, UR5 ;  /* 0x0000001f3f047899 */ /* 0x000fc80008011605 */
[----:B------:R-:W-:-:S04]  /*66c0*/  ULEA.HI.SX32 UR4, UR5, UR4, 0x1d ;  /* 0x0000000405047291 */ /* 0x000fc8000f8fea3f */
[----:B------:R-:W-:-:S04]  /*66d0*/  UISETP.LT.AND UP0, UPT, UR8, UR4, UPT ;  /* 0x000000040800728c */ /* 0x000fc8000bf01270 */
[----:B------:R-:W-:-:S06]  /*66e0*/  USEL UR4, UR8, UR4, !UP0 ;  /* 0x0000000408047287 */ /* 0x000fcc000c000000 */
[----:B------:R-:W-:-:S13]  /*66f0*/  ISETP.GE.AND P0, PT, R242, UR4, PT ;  /* 0x00000004f2007c0c */ /* 0x000fda000bf06270 */
[----:B------:R-:W-:Y:S05]  /*6700*/  @!P0 BRA `(.L_x_901) ;  /* 0x000045d000008947 */ /* 0x000fea0003800000 */
[----:B--2---:R-:W2:Y:S01]  /*6710*/  LDL R0, [R1+0x24] ;  /* 0x0000240001007983 */ /* 0x004ea20000100800 */
[----:B------:R-:W-:Y:S01]  /*6720*/  PLOP3.LUT P1, PT, PT, PT, UP3, 0x80, 0x0 ;  /* 0x000000000000781c */ /* 0x000fe20003f2f038 */
[----:B------:R-:W-:Y:S01]  /*6730*/  IMAD.MOV.U32 R166, RZ, RZ, R168 ;  /* 0x000000ffffa67224 */ /* 0x000fe200078e00a8 */
[----:B------:R-:W-:Y:S01]  /*6740*/  PLOP3.LUT P0, PT, PT, PT, UP3, 0x80, 0x0 ;  /* 0x000000000000781c */ /* 0x000fe20003f0f038 */
[----:B------:R-:W-:Y:S01]  /*6750*/  IMAD.MOV.U32 R164, RZ, RZ, R169 ;  /* 0x000000ffffa47224 */ /* 0x000fe200078e00a9 */
[----:B------:R-:W-:Y:S01]  /*6760*/  MOV R171, R3 ;  /* 0x0000000300ab7202 */ /* 0x000fe20000000f00 */
[----:B------:R-:W-:-:S08]  /*6770*/  IMAD.MOV.U32 R170, RZ, RZ, R167 ;  /* 0x000000ffffaa7224 */ /* 0x000fd000078e00a7 */
[----:B--2---:R-:W-:-:S05]  /*6780*/  @P1 IMAD.HI.U32 R0, R0, c[0x0][0x2c8], RZ ;  /* 0x0000b20000001a27 */ /* 0x004fca00078e00ff */
[----:B------:R-:W-:-:S05]  /*6790*/  @P0 SHF.R.U32.HI R0, RZ, c[0x0][0x2cc], R0 ;  /* 0x0000b300ff000a19 */ /* 0x000fca0000011600 */
[----:B------:R1:W-:Y:S02]  /*67a0*/  @P0 STL [R1+0x28], R0 ;  /* 0x0000280001000387 */ /* 0x0003e40000100800 */
.L_x_918:
[----:B------:R-:W2:Y:S01]  /*67b0*/  LDL.64 R38, [R1+0x38] ;  /* 0x0000380001267983 */ /* 0x000ea20000100a00 */
[----:B------:R-:W-:Y:S04]  /*67c0*/  DEPBAR.LE SB0, 0x0 ;  /* 0x000080000000791a */ /* 0x000fe80000000000 */
[----:B-1----:R-:W2:Y:S05]  /*67d0*/  LDL.64 R2, [R1+0x48] ;  /* 0x0000480001027983 */ /* 0x002eaa0000100a00 */
[----:B------:R-:W-:Y:S01]  /*67e0*/  BAR.SYNC.DEFER_BLOCKING 0x0 ;  /* 0x0000000000007b1d */ /* 0x000fe20000010000 */
[C---:B------:R-:W-:Y:S11]  /*67f0*/  ISETP.LT.AND P6, PT, R242.reuse, UR8, PT ;  /* 0x00000008f2007c0c */ /* 0x040ff6000bfc1270 */
[----:B------:R-:W-:Y:S02]  /*6800*/  @!UPT UIADD3 URZ, URZ, URZ, URZ ;  /* 0x0000003f3f3ff290 */ /* 0x000fe4000fffe03f */
[----:B-1----:R-:W-:Y:S01]  /*6810*/  @!P6 SHF.R.S32.HI R0, RZ, 0x1f, R242 ;  /* 0x0000001fff00e819 */ /* 0x002fe200000114f2 */
[----:B------:R-:W-:Y:S04]  /*6820*/  @!P6 IMAD.WIDE.U32 R36, R242, c[0x0][0x208], RZ ;  /* 0x00008200f224ea25 */ /* 0x000fe800078e00ff */
[----:B------:R-:W-:Y:S04]  /*6830*/  @!P6 IMAD R0, R0, c[0x0][0x208], RZ ;  /* 0x000082000000ea24 */ /* 0x000fe800078e02ff */
[----:B------:R-:W-:Y:S01]  /*6840*/  @!P6 IMAD R0, R242, c[0x0][0x20c], R0 ;  /* 0x00008300f200ea24 */ /* 0x000fe200078e0200 */
[----:B-----5:R-:W-:Y:S03]  /*6850*/  LDSM.16.M88.4 R48, [R231+0x8080] ;  /* 0x00808000e730783b */ /* 0x020fe60000000200 */
[----:B------:R-:W-:Y:S02]  /*6860*/  @!P6 IMAD.IADD R0, R37, 0x1, R0 ;  /* 0x000000012500e824 */ /* 0x000fe400078e0200 */
[----:B------:R-:W1:Y:S02]  /*6870*/  LDSM.16.M88.4 R16, [R224+0x5080] ;  /* 0x00508000e010783b */ /* 0x000e640000000200 */
[----:B------:R-:W-:Y:S03]  /*6880*/  @!P6 IMAD R0, R0, 0x30, RZ ;  /* 0x000000300000e824 */ /* 0x000fe600078e02ff */
[----:B------:R-:W3:Y:S05]  /*6890*/  LDSM.16.M88.4 R44, [R231+0xa080] ;  /* 0x00a08000e72c783b */ /* 0x000eea0000000200 */
[----:B------:R-:W4:Y:S05]  /*68a0*/  LDSM.16.M88.4 R32, [R224+0x5880] ;  /* 0x00588000e020783b */ /* 0x000f2a0000000200 */
[----:B------:R-:W2:Y:S05]  /*68b0*/  LDL.64 R246, [R1+0x30] ;  /* 0x0000300001f67983 */ /* 0x000eaa0000100a00 */
[----:B------:R-:W2:Y:S05]  /*68c0*/  LDSM.16.M88.4 R172, [R224+0x6080] ;  /* 0x00608000e0ac783b */ /* 0x000eaa0000000200 */
[----:B------:R-:W2:Y:S05]  /*68d0*/  LDL.64 R244, [R1+0x40] ;  /* 0x0000400001f47983 */ /* 0x000eaa0000100a00 */
[----:B------:R-:W-:Y:S05]  /*68e0*/  LDSM.16.M88.4 R192, [R233+0x8080] ;  /* 0x00808000e9c0783b */ /* 0x000fea0000000200 */
[----:B------:R-:W2:Y:S01]  /*68f0*/  LDL R167, [R1+0x28] ;  /* 0x0000280001a77983 */ /* 0x000ea20000100800 */
[-C--:B-1----:R-:W-:Y:S04]  /*6900*/  HMMA.16816.F32.BF16 R4, R48, R16.reuse, RZ ;  /* 0x000000103004723c */ /* 0x082fe800000418ff */
[----:B------:R-:W1:Y:S05]  /*6910*/  LDSM.16.M88.4 R196, [R235] ;  /* 0x00000000ebc4783b */ /* 0x000e6a0000000200 */
[----:B------:R-:W1:Y:S01]  /*6920*/  LDSM.16.M88.4 R200, [R233+0xa080] ;  /* 0x00a08000e9c8783b */ /* 0x000e620000000200 */
[C---:B---3--:R-:W-:Y:S04]  /*6930*/  HMMA.16816.F32.BF16 R8, R44.reuse, R16, RZ ;  /* 0x000000102c08723c */ /* 0x048fe800000418ff */
[----:B------:R-:W3:Y:S04]  /*6940*/  LDSM.16.M88.4 R204, [R241] ;  /* 0x00000000f1cc783b */ /* 0x000ee80000000200 */
[-C--:B------:R-:W-:Y:S01]  /*6950*/  HMMA.16816.F32.BF16 R12, R44, R18.reuse, RZ ;  /* 0x000000122c0c723c */ /* 0x080fe200000418ff */
[----:B------:R-:W1:Y:S07]  /*6960*/  LDSM.16.M88.4 R208, [R240] ;  /* 0x00000000f0d0783b */ /* 0x000e6e0000000200 */
[C---:B------:R-:W-:Y:S08]  /*6970*/  HMMA.16816.F32.BF16 R16, R48.reuse, R18, RZ ;  /* 0x000000123010723c */ /* 0x040ff000000418ff */
[-C--:B----4-:R-:W-:Y:S08]  /*6980*/  HMMA.16816.F32.BF16 R20, R48, R32.reuse, RZ ;  /* 0x000000203014723c */ /* 0x090ff000000418ff */
[C---:B------:R-:W-:Y:S08]  /*6990*/  HMMA.16816.F32.BF16 R24, R44.reuse, R32, RZ ;  /* 0x000000202c18723c */ /* 0x040ff000000418ff */
[-C--:B------:R-:W-:Y:S08]  /*69a0*/  HMMA.16816.F32.BF16 R28, R44, R34.reuse, RZ ;  /* 0x000000222c1c723c */ /* 0x080ff000000418ff */
[C---:B------:R-:W-:Y:S04]  /*69b0*/  HMMA.16816.F32.BF16 R32, R48.reuse, R34, RZ ;  /* 0x000000223020723c */ /* 0x040fe800000418ff */
[----:B--2---:R-:W-:Y:S04]  /*69c0*/  @!P6 IMAD.MOV.U32 R3, RZ, RZ, R39 ;  /* 0x000000ffff03e224 */ /* 0x004fe800078e0027 */
[----:B------:R-:W-:Y:S02]  /*69d0*/  @!P6 IMAD.WIDE.U32 R2, R36, 0x30, R2 ;  /* 0x000000302402e825 */ /* 0x000fe400078e0002 */
[-C--:B------:R-:W-:Y:S02]  /*69e0*/  HMMA.16816.F32.BF16 R36, R48, R172.reuse, RZ ;  /* 0x000000ac3024723c */ /* 0x080fe400000418ff */
[----:B------:R-:W-:Y:S02]  /*69f0*/  @!P6 IMAD.IADD R165, R3, 0x1, R0 ;  /* 0x0000000103a5e824 */ /* 0x000fe400078e0200 */
[C---:B------:R-:W-:Y:S03]  /*6a00*/  @!P6 IMAD.SHL.U32 R0, R2.reuse, 0x2, RZ ;  /* 0x000000020200e824 */ /* 0x040fe600078e00ff */
[----:B------:R-:W-:Y:S01]  /*6a10*/  @!P6 SHF.L.U64.HI R165, R2, 0x1, R165 ;  /* 0x0000000102a5e819 */ /* 0x000fe200000102a5 */
[C---:B------:R-:W-:Y:S04]  /*6a20*/  HMMA.16816.F32.BF16 R40, R44.reuse, R172, RZ ;  /* 0x000000ac2c28723c */ /* 0x040fe800000418ff */
[C---:B------:R-:W-:Y:S02]  /*6a30*/  @!P6 IADD3 R168, P0, R0.reuse, c[0x0][0x1f8], RZ ;  /* 0x00007e0000a8ea10 */ /* 0x040fe40007f1e0ff */
[----:B------:R-:W-:Y:S02]  /*6a40*/  @!P6 IADD3 R0, P5, R0, 0x80, RZ ;  /* 0x000000800000e810 */ /* 0x000fe40007fbe0ff */
[-C--:B------:R-:W-:Y:S01]  /*6a50*/  HMMA.16816.F32.BF16 R44, R44, R174.reuse, RZ ;  /* 0x000000ae2c2c723c */ /* 0x080fe200000418ff */
[----:B------:R-:W-:Y:S03]  /*6a60*/  @!P6 IADD3.X R169, R165, c[0x0][0x1fc], RZ, P0, !PT ;  /* 0x00007f00a5a9ea10 */ /* 0x000fe600007fe4ff */
[----:B------:R-:W-:Y:S02]  /*6a70*/  @!P6 IADD3 R212, P2, R0, c[0x0][0x1f8], RZ ;  /* 0x00007e0000d4ea10 */ /* 0x000fe40007f5e0ff */
[----:B------:R-:W-:Y:S01]  /*6a80*/  @!PT LDS RZ, [RZ] ;  /* 0x00000000fffff984 */ /* 0x000fe20000000800 */
[----:B------:R-:W-:Y:S01]  /*6a90*/  @!PT LDS RZ, [RZ] ;  /* 0x00000000fffff984 */ /* 0x000fe20000000800 */
[----:B------:R-:W-:Y:S01]  /*6aa0*/  @!PT LDS RZ, [RZ] ;  /* 0x00000000fffff984 */ /* 0x000fe20000000800 */
[----:B------:R2:W-:Y:S01]  /*6ab0*/  @!P6 LDGSTS.E.BYPASS.LTC128B.128 [R243+0x2080], [R168.64], !P4 ;  /* 0x02080000a8f3efae */ /* 0x0005e2000e101d4e */
[----:B------:R-:W-:Y:S01]  /*6ac0*/  @!P6 IADD3 R2, P1, R168, UR10, RZ ;  /* 0x0000000aa802ec10 */ /* 0x000fe2000ff3e0ff */
[----:B------:R-:W-:Y:S04]  /*6ad0*/  HMMA.16816.F32.BF16 R48, R48, R174, RZ ;  /* 0x000000ae3030723c */ /* 0x000fe800000418ff */
[----:B------:R-:W-:Y:S02]  /*6ae0*/  @!P6 IADD3.X R213, RZ, c[0x0][0x1fc], R165, P2, P5 ;  /* 0x00007f00ffd5ea10 */ /* 0x000fe400017ea4a5 */
[----:B------:R-:W-:Y:S02]  /*6af0*/  @!P6 IADD3.X R3, R169, UR11, RZ, P1, !PT ;  /* 0x0000000ba903ec10 */ /* 0x000fe40008ffe4ff */
[-C--:B-1----:R-:W-:Y:S01]  /*6b00*/  HMMA.16816.F32.BF16 R4, R192, R196.reuse, R4 ;  /* 0x000000c4c004723c */ /* 0x082fe20000041804 */
[----:B------:R1:W-:Y:S04]  /*6b10*/  @!P6 LDGSTS.E.BYPASS.LTC128B.128 [R243+0x3880], [R212.64], !P3 ;  /* 0x03880000d4f3efae */ /* 0x0003e8000d901d4e */
[----:B------:R-:W-:Y:S01]  /*6b20*/  @!P6 IADD3 R172, P0, R2, UR10, RZ ;  /* 0x0000000a02acec10 */ /* 0x000fe2000ff1e0ff */
[----:B------:R4:W-:Y:S02]  /*6b30*/  @!P6 LDGSTS.E.BYPASS.LTC128B.128 [R243+0x2880], [R2.64], !P4 ;  /* 0x0288000002f3efae */ /* 0x0009e4000e101d4e */
[C---:B------:R-:W-:Y:S03]  /*6b40*/  HMMA.16816.F32.BF16 R8, R200.reuse, R196, R8 ;  /* 0x000000c4c808723c */ /* 0x040fe60000041808 */
[----:B------:R4:W-:Y:S01]  /*6b50*/  @!P6 LDGSTS.E.BYPASS.LTC128B.128 [R243+0x4080], [R2.64+0x80], !P3 ;  /* 0x0408008002f3efae */ /* 0x0009e2000d901d4e */
[----:B------:R-:W-:Y:S02]  /*6b60*/  @!P6 IADD3.X R173, R3, UR11, RZ, P0, !PT ;  /* 0x0000000b03adec10 */ /* 0x000fe400087fe4ff */
[----:B------:R-:W-:Y:S02]  /*6b70*/  PLOP3.LUT P0, PT, PT, PT, UP3, 0x80, 0x0 ;  /* 0x000000000000781c */ /* 0x000fe40003f0f038 */
[-C--:B------:R-:W-:Y:S01]  /*6b80*/  HMMA.16816.F32.BF16 R12, R200, R198.reuse, R12 ;  /* 0x000000c6c80c723c */ /* 0x080fe2000004180c */
[----:B------:R2:W-:Y:S03]  /*6b90*/  @!P6 LDGSTS.E.BYPASS.LTC128B.128 [R243+0x3080], [R172.64], !P4 ;  /* 0x03080000acf3efae */ /* 0x0005e6000e101d4e */
[----:B------:R-:W-:Y:S02]  /*6ba0*/  IMAD.MOV.U32 R245, RZ, RZ, c[0x0][0x1e4] ;  /* 0x00007900fff57624 */ /* 0x000fe400078e00ff */
[----:B------:R2:W-:Y:S01]  /*6bb0*/  @!P6 LDGSTS.E.BYPASS.LTC128B.128 [R243+0x4880], [R172.64+0x80], !P3 ;  /* 0x04880080acf3efae */ /* 0x0005e2000d901d4e */
[C---:B------:R-:W-:Y:S01]  /*6bc0*/  ISETP.GT.AND P6, PT, R242.reuse, UR8, PT ;  /* 0x00000008f2007c0c */ /* 0x040fe2000bfc4270 */
[C---:B------:R-:W-:Y:S03]  /*6bd0*/  HMMA.16816.F32.BF16 R16, R192.reuse, R198, R16 ;  /* 0x000000c6c010723c */ /* 0x040fe60000041810 */
[----:B------:R-:W-:Y:S05]  /*6be0*/  LDSM.16.M88.4 R216, [R232+0xa080] ;  /* 0x00a08000e8d8783b */ /* 0x000fea0000000200 */
[-C--:B---3--:R-:W-:Y:S01]  /*6bf0*/  HMMA.16816.F32.BF16 R20, R192, R204.reuse, R20 ;  /* 0x000000ccc014723c */ /* 0x088fe20000041814 */
[----:B------:R-:W0:Y:S03]  /*6c00*/  LDGDEPBAR ;  /* 0x00000000000079af */ /* 0x000e260000000000 */
[----:B------:R-:W-:Y:S02]  /*6c10*/  @P6 IADD3 R0, R242, -0x1, RZ ;  /* 0xfffffffff2006810 */ /* 0x000fe40007ffe0ff */
[----:B-1----:R-:W-:Y:S01]  /*6c20*/  LDSM.16.M88.4 R212, [R230+0x5080] ;  /* 0x00508000e6d4783b */ /* 0x002fe20000000200 */
[----:B----4-:R-:W-:Y:S01]  /*6c30*/  @P6 IMAD.MOV.U32 R3, RZ, RZ, R247 ;  /* 0x000000ffff036224 */ /* 0x010fe200078e00f7 */
[C---:B------:R-:W-:Y:S03]  /*6c40*/  HMMA.16816.F32.BF16 R24, R200.reuse, R204, R24 ;  /* 0x000000ccc818723c */ /* 0x040fe60000041818 */
[----:B------:R-:W-:Y:S01]  /*6c50*/  LDSM.16.M88.4 R220, [R230+0x5880] ;  /* 0x00588000e6dc783b */ /* 0x000fe20000000200 */
[----:B--2---:R-:W-:Y:S01]  /*6c60*/  @P6 IMAD.WIDE.U32 R168, R0, c[0x0][0x1e0], RZ ;  /* 0x0000780000a86a25 */ /* 0x004fe200078e00ff */
[----:B------:R-:W-:Y:S03]  /*6c70*/  @P6 SHF.R.S32.HI R2, RZ, 0x1f, R0 ;  /* 0x0000001fff026819 */ /* 0x000fe60000011400 */
[-C--:B------:R-:W-:Y:S01]  /*6c80*/  HMMA.16816.F32.BF16 R28, R200, R206.reuse, R28 ;  /* 0x000000cec81c723c */ /* 0x080fe2000004181c */
[----:B------:R-:W1:Y:S03]  /*6c90*/  LDSM.16.M88.4 R172, [R232+0x8080] ;  /* 0x00808000e8ac783b */ /* 0x000e660000000200 */
[----:B------:R-:W-:Y:S02]  /*6ca0*/  @P6 IMAD R2, R2, c[0x0][0x1e0], RZ ;  /* 0x0000780002026a24 */ /* 0x000fe400078e02ff */
[----:B------:R-:W2:Y:S02]  /*6cb0*/  LDSM.16.M88.4 R196, [R230+0x6080] ;  /* 0x00608000e6c4783b */ /* 0x000ea40000000200 */
[C---:B------:R-:W-:Y:S03]  /*6cc0*/  HMMA.16816.F32.BF16 R32, R192.reuse, R206, R32 ;  /* 0x000000cec020723c */ /* 0x040fe60000041820 */
[----:B------:R-:W-:Y:S01]  /*6cd0*/  LDSM.16.M88.4 R204, [R229] ;  /* 0x00000000e5cc783b */ /* 0x000fe20000000200 */
[----:B------:R-:W-:Y:S04]  /*6ce0*/  @P6 IMAD R2, R0, c[0x0][0x1e4], R2 ;  /* 0x0000790000026a24 */ /* 0x000fe800078e0202 */
[-C--:B------:R-:W-:Y:S04]  /*6cf0*/  HMMA.16816.F32.BF16 R36, R192, R208.reuse, R36 ;  /* 0x000000d0c024723c */ /* 0x080fe80000041824 */
[----:B------:R-:W-:Y:S02]  /*6d00*/  @P6 IMAD.IADD R0, R169, 0x1, R2 ;  /* 0x00000001a9006824 */ /* 0x000fe400078e0202 */
[----:B------:R-:W-:Y:S02]  /*6d10*/  @P6 IMAD.MOV.U32 R2, RZ, RZ, R244 ;  /* 0x000000ffff026224 */ /* 0x000fe400078e00f4 */
[C---:B------:R-:W-:Y:S01]  /*6d20*/  HMMA.16816.F32.BF16 R40, R200.reuse, R208, R40 ;  /* 0x000000d0c828723c */ /* 0x040fe20000041828 */
[----:B------:R-:W-:Y:S03]  /*6d30*/  IMAD.MOV.U32 R244, RZ, RZ, c[0x0][0x1e0] ;  /* 0x00007800fff47624 */ /* 0x000fe600078e00ff */
[----:B------:R-:W-:Y:S04]  /*6d40*/  @P6 IMAD.WIDE.U32 R2, R168, 0x30, R2 ;  /* 0x00000030a8026825 */ /* 0x000fe800078e0002 */
[-C--:B------:R-:W-:Y:S01]  /*6d50*/  HMMA.16816.F32.BF16 R44, R200, R210.reuse, R44 ;  /* 0x000000d2c82c723c */ /* 0x080fe2000004182c */
[----:B------:R-:W3:Y:S03]  /*6d60*/  LDSM.16.M88.4 R200, [R234+0x8080] ;  /* 0x00808000eac8783b */ /* 0x000ee60000000200 */
[----:B------:R-:W-:Y:S02]  /*6d70*/  @P6 IMAD.SHL.U32 R168, R2, 0x2, RZ ;  /* 0x0000000202a86824 */ /* 0x000fe400078e00ff */
[----:B------:R-:W-:Y:S02]  /*6d80*/  @P6 IMAD.SHL.U32 R165, R244, 0x20, RZ ;  /* 0x00000020f4a56824 */ /* 0x000fe400078e00ff */
[----:B------:R-:W-:Y:S01]  /*6d90*/  HMMA.16816.F32.BF16 R48, R192, R210, R48 ;  /* 0x000000d2c030723c */ /* 0x000fe20000041830 */
[----:B------:R-:W4:Y:S03]  /*6da0*/  LDSM.16.M88.4 R192, [R234+0xa080] ;  /* 0x00a08000eac0783b */ /* 0x000f260000000200 */
[----:B------:R-:W-:Y:S02]  /*6db0*/  @P6 IMAD R0, R0, 0x30, RZ ;  /* 0x0000003000006824 */ /* 0x000fe400078e02ff */
[----:B------:R-:W2:Y:S02]  /*6dc0*/  LDSM.16.M88.4 R208, [R229+0x800] ;  /* 0x00080000e5d0783b */ /* 0x000ea40000000200 */
[-C--:B-1----:R-:W-:Y:S05]  /*6dd0*/  HMMA.16816.F32.BF16 R4, R172, R212.reuse, R4 ;  /* 0x000000d4ac04723c */ /* 0x082fea0000041804 */
[----:B------:R-:W-:Y:S03]  /*6de0*/  @P6 IMAD.IADD R0, R3, 0x1, R0 ;  /* 0x0000000103006824 */ /* 0x000fe600078e0200 */
[C---:B------:R-:W-:Y:S04]  /*6df0*/  HMMA.16816.F32.BF16 R8, R216.reuse, R212, R8 ;  /* 0x000000d4d808723c */ /* 0x040fe80000041808 */
[----:B------:R-:W-:Y:S02]  /*6e00*/  @P6 SHF.L.U64.HI R3, R2, 0x1, R0 ;  /* 0x0000000102036819 */ /* 0x000fe40000010200 */
[----:B------:R-:W-:Y:S02]  /*6e10*/  @P6 SHF.L.U64.HI R0, R244, 0x5, R245 ;  /* 0x00000005f4006819 */ /* 0x000fe400000102f5 */
[-C--:B------:R-:W-:Y:S08]  /*6e20*/  HMMA.16816.F32.BF16 R12, R216, R214.reuse, R12 ;  /* 0x000000d6d80c723c */ /* 0x080ff0000004180c */
[C---:B------:R-:W-:Y:S01]  /*6e30*/  HMMA.16816.F32.BF16 R16, R172.reuse, R214, R16 ;  /* 0x000000d6ac10723c */ /* 0x040fe20000041810 */
[----:B------:R-:W1:Y:S07]  /*6e40*/  LDSM.16.M88.4 R212, [R229+0x1000] ;  /* 0x00100000e5d4783b */ /* 0x000e6e0000000200 */
[-C--:B------:R-:W-:Y:S08]  /*6e50*/  HMMA.16816.F32.BF16 R20, R172, R220.reuse, R20 ;  /* 0x000000dcac14723c */ /* 0x080ff00000041814 */
[C---:B------:R-:W-:Y:S08]  /*6e60*/  HMMA.16816.F32.BF16 R24, R216.reuse, R220, R24 ;  /* 0x000000dcd818723c */ /* 0x040ff00000041818 */
[-C--:B------:R-:W-:Y:S08]  /*6e70*/  HMMA.16816.F32.BF16 R28, R216, R222.reuse, R28 ;  /* 0x000000ded81c723c */ /* 0x080ff0000004181c */
[C---:B------:R-:W-:Y:S01]  /*6e80*/  HMMA.16816.F32.BF16 R32, R172.reuse, R222, R32 ;  /* 0x000000deac20723c */ /* 0x040fe20000041820 */
[----:B------:R-:W-:Y:S07]  /*6e90*/  LDSM.16.M88.4 R220, [R224+0x7080] ;  /* 0x00708000e0dc783b */ /* 0x000fee0000000200 */
[-C--:B--2---:R-:W-:Y:S08]  /*6ea0*/  HMMA.16816.F32.BF16 R36, R172, R196.reuse, R36 ;  /* 0x000000c4ac24723c */ /* 0x084ff00000041824 */
[C---:B------:R-:W-:Y:S08]  /*6eb0*/  HMMA.16816.F32.BF16 R40, R216.reuse, R196, R40 ;  /* 0x000000c4d828723c */ /* 0x040ff00000041828 */
[-C--:B------:R-:W-:Y:S01]  /*6ec0*/  HMMA.16816.F32.BF16 R44, R216, R198.reuse, R44 ;  /* 0x000000c6d82c723c */ /* 0x080fe2000004182c */
[----:B------:R-:W-:Y:S07]  /*6ed0*/  LDSM.16.M88.4 R216, [R231+0xe080] ;  /* 0x00e08000e7d8783b */ /* 0x000fee0000000200 */
[----:B------:R-:W-:Y:S01]  /*6ee0*/  HMMA.16816.F32.BF16 R48, R172, R198, R48 ;  /* 0x000000c6ac30723c */ /* 0x000fe20000041830 */
[----:B------:R-:W-:Y:S05]  /*6ef0*/  LDSM.16.M88.4 R172, [R231+0xc080] ;  /* 0x00c08000e7ac783b */ /* 0x000fea0000000200 */
[----:B------:R-:W2:Y:S02]  /*6f00*/  LDSM.16.M88.4 R196, [R224+0x6880] ;  /* 0x00688000e0c4783b */ /* 0x000ea40000000200 */
[-C--:B---3--:R-:W-:Y:S08]  /*6f10*/  HMMA.16816.F32.BF16 R4, R200, R204.reuse, R4 ;  /* 0x000000ccc804723c */ /* 0x088ff00000041804 */
[C---:B----4-:R-:W-:Y:S08]  /*6f20*/  HMMA.16816.F32.BF16 R8, R192.reuse, R204, R8 ;  /* 0x000000ccc008723c */ /* 0x050ff00000041808 */
[-C--:B------:R-:W-:Y:S08]  /*6f30*/  HMMA.16816.F32.BF16 R12, R192, R206.reuse, R12 ;  /* 0x000000cec00c723c */ /* 0x080ff0000004180c */
[C---:B------:R-:W-:Y:S01]  /*6f40*/  HMMA.16816.F32.BF16 R16, R200.reuse, R206, R16 ;  /* 0x000000cec810723c */ /* 0x040fe20000041810 */
[----:B------:R-:W-:Y:S07]  /*6f50*/  LDSM.16.M88.4 R204, [R239] ;  /* 0x00000000efcc783b */ /* 0x000fee0000000200 */
[-C--:B------:R-:W-:Y:S08]  /*6f60*/  HMMA.16816.F32.BF16 R20, R200, R208.reuse, R20 ;  /* 0x000000d0c814723c */ /* 0x080ff00000041814 */
[C---:B------:R-:W-:Y:S08]  /*6f70*/  HMMA.16816.F32.BF16 R24, R192.reuse, R208, R24 ;  /* 0x000000d0c018723c */ /* 0x040ff00000041818 */
[-C--:B------:R-:W-:Y:S08]  /*6f80*/  HMMA.16816.F32.BF16 R28, R192, R210.reuse, R28 ;  /* 0x000000d2c01c723c */ /* 0x080ff0000004181c */
[C---:B------:R-:W-:Y:S01]  /*6f90*/  HMMA.16816.F32.BF16 R32, R200.reuse, R210, R32 ;  /* 0x000000d2c820723c */ /* 0x040fe20000041820 */
[----:B------:R-:W-:Y:S07]  /*6fa0*/  LDSM.16.M88.4 R208, [R233+0xe080] ;  /* 0x00e08000e9d0783b */ /* 0x000fee0000000200 */
[-C--:B-1----:R-:W-:Y:S08]  /*6fb0*/  HMMA.16816.F32.BF16 R36, R200, R212.reuse, R36 ;  /* 0x000000d4c824723c */ /* 0x082ff00000041824 */
[C---:B------:R-:W-:Y:S08]  /*6fc0*/  HMMA.16816.F32.BF16 R40, R192.reuse, R212, R40 ;  /* 0x000000d4c028723c */ /* 0x040ff00000041828 */
[-C--:B------:R-:W-:Y:S01]  /*6fd0*/  HMMA.16816.F32.BF16 R44, R192, R214.reuse, R44 ;  /* 0x000000d6c02c723c */ /* 0x080fe2000004182c */
[----:B------:R-:W1:Y:S07]  /*6fe0*/  LDSM.16.M88.4 R192, [R224+0x7880] ;  /* 0x00788000e0c0783b */ /* 0x000e6e0000000200 */
[----:B------:R-:W-:Y:S01]  /*6ff0*/  HMMA.16816.F32.BF16 R48, R200, R214, R48 ;  /* 0x000000d6c830723c */ /* 0x000fe20000041830 */
[----:B------:R-:W3:Y:S05]  /*7000*/  LDSM.16.M88.4 R200, [R233+0xc080] ;  /* 0x00c08000e9c8783b */ /* 0x000eea0000000200 */
[----:B------:R-:W-:Y:S02]  /*7010*/  LDSM.16.M88.4 R212, [R237] ;  /* 0x00000000edd4783b */ /* 0x000fe40000000200 */
[-C--:B--2---:R-:W-:Y:S08]  /*7020*/  HMMA.16816.F32.BF16 R4, R172, R196.reuse, R4 ;  /* 0x000000c4ac04723c */ /* 0x084ff00000041804 */
[C---:B------:R-:W-:Y:S08]  /*7030*/  HMMA.16816.F32.BF16 R8, R216.reuse, R196, R8 ;  /* 0x000000c4d808723c */ /* 0x040ff00000041808 */
[-C--:B------:R-:W-:Y:S08]  /*7040*/  HMMA.16816.F32.BF16 R12, R216, R198.reuse, R12 ;  /* 0x000000c6d80c723c */ /* 0x080ff0000004180c */
[C---:B------:R-:W-:Y:S01]  /*7050*/  HMMA.16816.F32.BF16 R16, R172.reuse, R198, R16 ;  /* 0x000000c6ac10723c */ /* 0x040fe20000041810 */
[----:B------:R-:W2:Y:S07]  /*7060*/  LDSM.16.M88.4 R196, [R238] ;  /* 0x00000000eec4783b */ /* 0x000eae0000000200 */
        /* <DEDUP_REMOVED lines=8> */
[----:B------:R-:W-:Y:S07]  /*70f0*/  LDSM.16.M88.4 R216, [R236+0xe080] ;  /* 0x00e08000ecd8783b */ /* 0x000fee0000000200 */
[----:B------:R-:W-:Y:S01]  /*7100*/  HMMA.16816.F32.BF16 R48, R172, R194, R48 ;  /* 0x000000c2ac30723c */ /* 0x000fe20000041830 */
[----:B------:R-:W-:Y:S05]  /*7110*/  LDSM.16.M88.4 R172, [R232+0xc080] ;  /* 0x00c08000e8ac783b */ /* 0x000fea0000000200 */
[----:B------:R-:W1:Y:S02]  /*7120*/  LDSM.16.M88.4 R192, [R230+0x6880] ;  /* 0x00688000e6c0783b */ /* 0x000e640000000200 */
[-C--:B---3--:R-:W-:Y:S08]  /*7130*/  HMMA.16816.F32.BF16 R4, R200, R204.reuse, R4 ;  /* 0x000000ccc804723c */ /* 0x088ff00000041804 */
[C---:B------:R-:W-:Y:S08]  /*7140*/  HMMA.16816.F32.BF16 R8, R208.reuse, R204, R8 ;  /* 0x000000ccd008723c */ /* 0x040ff00000041808 */
[-C--:B------:R-:W-:Y:S08]  /*7150*/  HMMA.16816.F32.BF16 R12, R208, R206.reuse, R12 ;  /* 0x000000ced00c723c */ /* 0x080ff0000004180c */
[C---:B------:R-:W-:Y:S01]  /*7160*/  HMMA.16816.F32.BF16 R16, R200.reuse, R206, R16 ;  /* 0x000000cec810723c */ /* 0x040fe20000041810 */
[----:B------:R-:W3:Y:S07]  /*7170*/  LDSM.16.M88.4 R204, [R232+0xe080] ;  /* 0x00e08000e8cc783b */ /* 0x000eee0000000200 */
[-C--:B--2---:R-:W-:Y:S08]  /*7180*/  HMMA.16816.F32.BF16 R20, R200, R196.reuse, R20 ;  /* 0x000000c4c814723c */ /* 0x084ff00000041814 */
[C---:B------:R-:W-:Y:S08]  /*7190*/  HMMA.16816.F32.BF16 R24, R208.reuse, R196, R24 ;  /* 0x000000c4d018723c */ /* 0x040ff00000041818 */
[-C--:B------:R-:W-:Y:S08]  /*71a0*/  HMMA.16816.F32.BF16 R28, R208, R198.reuse, R28 ;  /* 0x000000c6d01c723c */ /* 0x080ff0000004181c */
[C---:B------:R-:W-:Y:S01]  /*71b0*/  HMMA.16816.F32.BF16 R32, R200.reuse, R198, R32 ;  /* 0x000000c6c820723c */ /* 0x040fe20000041820 */
[----:B------:R-:W2:Y:S07]  /*71c0*/  LDSM.16.M88.4 R196, [R230+0x7080] ;  /* 0x00708000e6c4783b */ /* 0x000eae0000000200 */
[-C--:B------:R-:W-:Y:S08]  /*71d0*/  HMMA.16816.F32.BF16 R36, R200, R212.reuse, R36 ;  /* 0x000000d4c824723c */ /* 0x080ff00000041824 */
[C---:B------:R-:W-:Y:S08]  /*71e0*/  HMMA.16816.F32.BF16 R40, R208.reuse, R212, R40 ;  /* 0x000000d4d028723c */ /* 0x040ff00000041828 */
[-C--:B------:R-:W-:Y:S01]  /*71f0*/  HMMA.16816.F32.BF16 R44, R208, R214.reuse, R44 ;  /* 0x000000d6d02c723c */ /* 0x080fe2000004182c */
[----:B------:R-:W4:Y:S07]  /*7200*/  LDSM.16.M88.4 R208, [R230+0x7880] ;  /* 0x00788000e6d0783b */ /* 0x000f2e0000000200 */
[----:B------:R-:W-:Y:S01]  /*7210*/  HMMA.16816.F32.BF16 R48, R200, R214, R48 ;  /* 0x000000d6c830723c */ /* 0x000fe20000041830 */
[----:B------:R-:W-:Y:S05]  /*7220*/  LDSM.16.M88.4 R200, [R234+0xc080] ;  /* 0x00c08000eac8783b */ /* 0x000fea0000000200 */
[----:B------:R-:W4:Y:S02]  /*7230*/  LDSM.16.M88.4 R212, [R229+0x1800] ;  /* 0x00180000e5d4783b */ /* 0x000f240000000200 */
[-C--:B-1----:R-:W-:Y:S08]  /*7240*/  HMMA.16816.F32.BF16 R4, R172, R192.reuse, R4 ;  /* 0x000000c0ac04723c */ /* 0x082ff00000041804 */
[C---:B---3--:R-:W-:Y:S07]  /*7250*/  HMMA.16816.F32.BF16 R8, R204.reuse, R192, R8 ;  /* 0x000000c0cc08723c */ /* 0x048fee0000041808 */
[C---:B------:R-:W-:Y:S01]  /*7260*/  @P6 IADD3 R192, P5, R168.reuse, 0x80, RZ ;  /* 0x00000080a8c06810 */ /* 0x040fe20007fbe0ff */
[-C--:B------:R-:W-:Y:S04]  /*7270*/  HMMA.16816.F32.BF16 R12, R204, R194.reuse, R12 ;  /* 0x000000c2cc0c723c */ /* 0x080fe8000004180c */
[----:B------:R-:W-:Y:S02]  /*7280*/  @P6 IADD3 R168, P1, R168, c[0x0][0x1c8], RZ ;  /* 0x00007200a8a86a10 */ /* 0x000fe40007f3e0ff */
[----:B------:R-:W-:Y:S02]  /*7290*/  @P6 IADD3 R192, P2, R192, c[0x0][0x1c8], RZ ;  /* 0x00007200c0c06a10 */ /* 0x000fe40007f5e0ff */
[C---:B------:R-:W-:Y:S04]  /*72a0*/  HMMA.16816.F32.BF16 R16, R172.reuse, R194, R16 ;  /* 0x000000c2ac10723c */ /* 0x040fe80000041810 */
[----:B------:R-:W-:Y:S02]  /*72b0*/  @P6 IADD3.X R169, R3, c[0x0][0x1cc], RZ, P1, !PT ;  /* 0x0000730003a96a10 */ /* 0x000fe40000ffe4ff */
[-C--:B------:R-:W-:Y:S02]  /*72c0*/  @P6 IADD3 R2, P1, R168, R165.reuse, RZ ;  /* 0x000000a5a8026210 */ /* 0x080fe40007f3e0ff */
[-C--:B--2---:R-:W-:Y:S04]  /*72d0*/  HMMA.16816.F32.BF16 R20, R172, R196.reuse, R20 ;  /* 0x000000c4ac14723c */ /* 0x084fe80000041814 */
[----:B------:R-:W-:Y:S01]  /*72e0*/  @P6 IADD3.X R193, RZ, c[0x0][0x1cc], R3, P2, P5 ;  /* 0x00007300ffc16a10 */ /* 0x000fe200017ea403 */
[--C-:B------:R-:W-:Y:S03]  /*72f0*/  @P6 IMAD.X R3, R169, 0x1, R0.reuse, P1 ;  /* 0x00000001a9036824 */ /* 0x100fe600008e0600 */
[C---:B------:R-:W-:Y:S08]  /*7300*/  HMMA.16816.F32.BF16 R24, R204.reuse, R196, R24 ;  /* 0x000000c4cc18723c */ /* 0x040ff00000041818 */
[-C--:B------:R-:W-:Y:S08]  /*7310*/  HMMA.16816.F32.BF16 R28, R204, R198.reuse, R28 ;  /* 0x000000c6cc1c723c */ /* 0x080ff0000004181c */
[C---:B------:R-:W-:Y:S08]  /*7320*/  HMMA.16816.F32.BF16 R32, R172.reuse, R198, R32 ;  /* 0x000000c6ac20723c */ /* 0x040ff00000041820 */
[-C--:B----4-:R-:W-:Y:S08]  /*7330*/  HMMA.16816.F32.BF16 R36, R172, R208.reuse, R36 ;  /* 0x000000d0ac24723c */ /* 0x090ff00000041824 */
[C---:B------:R-:W-:Y:S08]  /*7340*/  HMMA.16816.F32.BF16 R40, R204.reuse, R208, R40 ;  /* 0x000000d0cc28723c */ /* 0x040ff00000041828 */
[-C--:B------:R-:W-:Y:S08]  /*7350*/  HMMA.16816.F32.BF16 R44, R204, R210.reuse, R44 ;  /* 0x000000d2cc2c723c */ /* 0x080ff0000004182c */
[----:B------:R-:W-:Y:S01]  /*7360*/  HMMA.16816.F32.BF16 R48, R172, R210, R48 ;  /* 0x000000d2ac30723c */ /* 0x000fe20000041830 */
[----:B------:R-:W2:Y:S05]  /*7370*/  LDL R210, [R1+0x10] ;  /* 0x0000100001d27983 */ /* 0x000eaa0000100800 */
[----:B------:R-:W1:Y:S02]  /*7380*/  LDSM.16.M88.4 R172, [R229+0x2800] ;  /* 0x00280000e5ac783b */ /* 0x000e640000000200 */
[-C--:B------:R-:W-:Y:S01]  /*7390*/  HMMA.16816.F32.BF16 R4, R200, R212.reuse, R4 ;  /* 0x000000d4c804723c */ /* 0x080fe20000041804 */
[----:B------:R-:W-:Y:S04]  /*73a0*/  DEPBAR.LE SB0, 0x0 ;  /* 0x000080000000791a */ /* 0x000fe80000000000 */
[----:B------:R-:W-:Y:S03]  /*73b0*/  BAR.SYNC.DEFER_BLOCKING 0x0 ;  /* 0x0000000000007b1d */ /* 0x000fe60000010000 */
[C---:B------:R-:W-:Y:S08]  /*73c0*/  HMMA.16816.F32.BF16 R8, R216.reuse, R212, R8 ;  /* 0x000000d4d808723c */ /* 0x040ff00000041808 */
[-C--:B------:R-:W-:Y:S08]  /*73d0*/  HMMA.16816.F32.BF16 R12, R216, R214.reuse, R12 ;  /* 0x000000d6d80c723c */ /* 0x080ff0000004180c */
[C---:B------:R-:W-:Y:S08]  /*73e0*/  HMMA.16816.F32.BF16 R16, R200.reuse, R214, R16 ;  /* 0x000000d6c810723c */ /* 0x040ff00000041810 */
[-C--:B------:R-:W-:Y:S08]  /*73f0*/  HMMA.16816.F32.BF16 R20, R200, R220.reuse, R20 ;  /* 0x000000dcc814723c */ /* 0x080ff00000041814 */
[C---:B------:R-:W-:Y:S08]  /*7400*/  HMMA.16816.F32.BF16 R24, R216.reuse, R220, R24 ;  /* 0x000000dcd818723c */ /* 0x040ff00000041818 */
[-C--:B------:R-:W-:Y:S01]  /*7410*/  HMMA.16816.F32.BF16 R28, R216, R222.reuse, R28 ;  /* 0x000000ded81c723c */ /* 0x080fe2000004181c */
[----:B------:R-:W-:Y:S01]  /*7420*/  @!PT LDS RZ, [RZ] ;  /* 0x00000000fffff984 */ /* 0x000fe20000000800 */
[----:B------:R-:W-:Y:S01]  /*7430*/  @!PT LDS RZ, [RZ] ;  /* 0x00000000fffff984 */ /* 0x000fe20000000800 */
[----:B------:R-:W-:Y:S01]  /*7440*/  @!PT LDS RZ, [RZ] ;  /* 0x00000000fffff984 */ /* 0x000fe20000000800 */
[----:B------:R3:W-:Y:S05]  /*7450*/  @P6 LDGSTS.E.BYPASS.LTC128B.128 [R243+0x5080], [R168.64], !P4 ;  /* 0x05080000a8f36fae */ /* 0x0007ea000e101d4e */
[----:B------:R4:W-:Y:S02]  /*7460*/  @P6 LDGSTS.E.BYPASS.LTC128B.128 [R243+0x6880], [R192.64], !P3 ;  /* 0x06880000c0f36fae */ /* 0x0009e4000d901d4e */
[C---:B------:R-:W-:Y:S03]  /*7470*/  HMMA.16816.F32.BF16 R32, R200.reuse, R222, R32 ;  /* 0x000000dec820723c */ /* 0x040fe60000041820 */
[----:B------:R2:W-:Y:S05]  /*7480*/  @P6 LDGSTS.E.BYPASS.LTC128B.128 [R243+0x5880], [R2.64], !P4 ;  /* 0x0588000002f36fae */ /* 0x0005ea000e101d4e */
[-C--:B-1----:R-:W-:Y:S01]  /*7490*/  HMMA.16816.F32.BF16 R36, R200, R172.reuse, R36 ;  /* 0x000000acc824723c */ /* 0x082fe20000041824 */
[----:B------:R2:W-:Y:S07]  /*74a0*/  @P6 LDGSTS.E.BYPASS.LTC128B.128 [R243+0x7080], [R2.64+0x80], !P3 ;  /* 0x0708008002f36fae */ /* 0x0005ee000d901d4e */
[C---:B------:R-:W-:Y:S01]  /*74b0*/  HMMA.16816.F32.BF16 R40, R216.reuse, R172, R40 ;  /* 0x000000acd828723c */ /* 0x040fe20000041828 */
[----:B------:R4:W2:Y:S07]  /*74c0*/  LDL R173, [R1+0x24] ;  /* 0x0000240001ad7983 */ /* 0x0008ae0000100800 */
[-C--:B------:R-:W-:Y:S08]  /*74d0*/  HMMA.16816.F32.BF16 R44, R216, R174.reuse, R44 ;  /* 0x000000aed82c723c */ /* 0x080ff0000004182c */
[----:B------:R-:W-:Y:S04]  /*74e0*/  HMMA.16816.F32.BF16 R48, R200, R174, R48 ;  /* 0x000000aec830723c */ /* 0x000fe80000041830 */
[----:B--2---:R-:W-:Y:S01]  /*74f0*/  @P0 IMAD.MOV.U32 R173, RZ, RZ, R167 ;  /* 0x000000ffffad0224 */ /* 0x004fe200078e00a7 */
[----:B---3--:R-:W-:Y:S04]  /*7500*/  @P6 IADD3 R168, P0, R2, R165, RZ ;  /* 0x000000a502a86210 */ /* 0x008fe80007f1e0ff */
[----:B------:R-:W1:Y:S03]  /*7510*/  SHFL.IDX PT, R165, R173, RZ, 0x1c1f ;  /* 0x001c1fffada57589 */ /* 0x000e6600000e0000 */
[----:B------:R-:W-:Y:S01]  /*7520*/  @P6 IMAD.X R169, R3, 0x1, R0, P0 ;  /* 0x0000000103a96824 */ /* 0x000fe200000e0600 */
[----:B------:R-:W-:Y:S01]  /*7530*/  PLOP3.LUT P0, PT, PT, PT, UP2, 0x40, 0x0 ;  /* 0x000000000000781c */ /* 0x000fe20003f0e828 */
[----:B------:R-:W-:Y:S03]  /*7540*/  IMAD R3, R242, -0x30, RZ ;  /* 0xffffffd0f2037824 */ /* 0x000fe600078e02ff */
[----:B------:R2:W-:Y:S02]  /*7550*/  @P6 LDGSTS.E.BYPASS.LTC128B.128 [R243+0x6080], [R168.64], !P4 ;  /* 0x06080000a8f36fae */ /* 0x0005e4000e101d4e */
[----:B------:R-:W-:Y:S03]  /*7560*/  IADD3 R175, -R210, 0x1, R3 ;  /* 0x00000001d2af7810 */ /* 0x000fe60007ffe103 */
[----:B------:R2:W-:Y:S01]  /*7570*/  @P6 LDGSTS.E.BYPASS.LTC128B.128 [R243+0x7880], [R168.64+0x80], !P3 ;  /* 0x07880080a8f36fae */ /* 0x0005e2000d901d4e */
[----:B------:R-:W-:Y:S04]  /*7580*/  IADD3 R175, R175, c[0x0][0x1d0], RZ ;  /* 0x00007400afaf7a10 */ /* 0x000fe80007ffe0ff */
[----:B------:R-:W-:Y:S01]  /*7590*/  IADD3 R175, R175, -c[0x0][0x168], RZ ;  /* 0x80005a00afaf7a10 */ /* 0x000fe20007ffe0ff */
[----:B------:R-:W0:Y:S03]  /*75a0*/  LDGDEPBAR ;  /* 0x00000000000079af */ /* 0x000e260000000000 */
[C---:B------:R-:W-:Y:S02]  /*75b0*/  IADD3 R174, R175.reuse, c[0x0][0x328], RZ ;  /* 0x0000ca00afae7a10 */ /* 0x040fe40007ffe0ff */
[----:B------:R-:W-:Y:S05]  /*75c0*/  IADD3 R175, R175, UR6, RZ ;  /* 0x00000006afaf7c10 */ /* 0x000fea000fffe0ff */
[----:B-1----:R-:W-:Y:S02]  /*75d0*/  IMAD.IADD R0, R165, 0x1, R175 ;  /* 0x00000001a5007824 */ /* 0x002fe400078e02af */
[----:B--2---:R-:W-:Y:S01]  /*75e0*/  IMAD.IADD R169, R174, 0x1, R165 ;  /* 0x00000001aea97824 */ /* 0x004fe200078e02a5 */
[----:B------:R-:W-:-:S05]  /*75f0*/  @P0 BRA `(.L_x_902) ;  /* 0x0000019000000947 */ /* 0x000fca0003800000 */
[----:B----4-:R-:W-:Y:S01]  /*7600*/  IADD3 R2, R165, c[0x0][0x1d0], RZ ;  /* 0x00007400a5027a10 */ /* 0x010fe20007ffe0ff */
        /* <DEDUP_REMOVED lines=13> */
.L_x_904:
[----:B------:R-:W-:Y:S04]  /*76e0*/  MOV R165, c[0x0][0x32c] ;  /* 0x0000cb0000a57a02 */ /* 0x000fe80000000f00 */
[----:B------:R-:W-:Y:S11]  /*76f0*/  ISETP.NE.AND P0, PT, R165, 0x1, PT ;  /* 0x00000001a500780c */ /* 0x000ff60003f05270 */
[----:B------:R-:W-:Y:S02]  /*7700*/  @!UPT UIADD3 URZ, URZ, URZ, URZ ;  /* 0x0000003f3f3ff290 */ /* 0x000fe4000fffe03f */
[----:B------:R-:W-:Y:S05]  /*7710*/  @P0 IMAD.HI.U32 R165, R2, c[0x0][0x330], RZ ;  /* 0x0000cc0002a50a27 */ /* 0x000fea00078e00ff */
[----:B------:R-:W-:Y:S02]  /*7720*/  @P0 SHF.R.U32.HI R2, RZ, c[0x0][0x334], R165 ;  /* 0x0000cd00ff020a19 */ /* 0x000fe400000116a5 */
.L_x_905:
[----:B------:R-:W-:Y:S05]  /*7730*/  BSYNC B0 ;  /* 0x0000000000007941 */ /* 0x000fea0003800000 */
.L_x_903:
[----:B------:R-:W-:Y:S04]  /*7740*/  IMAD.IADD R165, R3, 0x1, -R210 ;  /* 0x0000000103a57824 */ /* 0x000fe800078e0ad2 */
[----:B------:R-:W-:Y:S05]  /*7750*/  IMAD R2, R2, c[0x0][0x32c], R165 ;  /* 0x0000cb0002027a24 */ /* 0x000fea00078e02a5 */
[----:B------:R-:W-:Y:S02]  /*7760*/  IADD3 R165, R2, c[0x0][0x32c], RZ ;  /* 0x0000cb0002a57a10 */ /* 0x000fe40007ffe0ff */
[----:B------:R-:W-:Y:S02]  /*7770*/  IMNMX R0, R0, R2, !PT ;  /* 0x0000000200007217 */ /* 0x000fe40007800200 */
[----:B------:R-:W-:Y:S02]  /*7780*/  IMNMX R169, R169, R165, PT ;  /* 0x000000a5a9a97217 */ /* 0x000fe40003800200 */
.L_x_902:
[----:B----4-:R-:W-:Y:S01]  /*7790*/  PLOP3.LUT P0, PT, PT, PT, UP2, 0x40, 0x0 ;  /* 0x000000000000781c */ /* 0x010fe20003f0e828 */
[----:B------:R-:W1:Y:S02]  /*77a0*/  SHFL.IDX PT, R165, R173, 0x1, 0x1c1f ;  /* 0x003c1f00ada57f89 */ /* 0x000e6400000e0000 */
[----:B-1----:R-:W-:Y:S01]  /*77b0*/  IADD3 R2, R175, R165, RZ ;  /* 0x000000a5af027210 */ /* 0x002fe20007ffe0ff */
[----:B------:R-:W-:Y:S09]  /*77c0*/  IMAD.IADD R168, R174, 0x1, R165 ;  /* 0x00000001aea87824 */ /* 0x000ff200078e02a5 */
[----:B------:R-:W-:-:S05]  /*77d0*/  @P0 BRA `(.L_x_906) ;  /* 0x0000019000000947 */ /* 0x000fca0003800000 */
        /* <DEDUP_REMOVED lines=14> */
.L_x_908:
[----:B------:R-:W-:Y:S04]  /*78c0*/  MOV R167, c[0x0][0x32c] ;  /* 0x0000cb0000a77a02 */ /* 0x000fe80000000f00 */
[----:B------:R-:W-:Y:S11]  /*78d0*/  ISETP.NE.AND P0, PT, R167, 0x1, PT ;  /* 0x00000001a700780c */ /* 0x000ff60003f05270 */
[----:B------:R-:W-:Y:S02]  /*78e0*/  @!UPT UIADD3 URZ, URZ, URZ, URZ ;  /* 0x0000003f3f3ff290 */ /* 0x000fe4000fffe03f */
[----:B------:R-:W-:Y:S05]  /*78f0*/  @P0 IMAD.HI.U32 R167, R165, c[0x0][0x330], RZ ;  /* 0x0000cc00a5a70a27 */ /* 0x000fea00078e00ff */
[----:B------:R-:W-:Y:S02]  /*7900*/  @P0 SHF.R.U32.HI R165, RZ, c[0x0][0x334], R167 ;  /* 0x0000cd00ffa50a19 */ /* 0x000fe400000116a7 */
.L_x_909:
[----:B------:R-:W-:Y:S05]  /*7910*/  BSYNC B0 ;  /* 0x0000000000007941 */ /* 0x000fea0003800000 */
.L_x_907:
[----:B------:R-:W-:Y:S04]  /*7920*/  IMAD.IADD R167, R3, 0x1, -R210 ;  /* 0x0000000103a77824 */ /* 0x000fe800078e0ad2 */
[----:B------:R-:W-:Y:S05]  /*7930*/  IMAD R165, R165, c[0x0][0x32c], R167 ;  /* 0x0000cb00a5a57a24 */ /* 0x000fea00078e02a7 */
[----:B------:R-:W-:Y:S02]  /*7940*/  IADD3 R167, R165, c[0x0][0x32c], RZ ;  /* 0x0000cb00a5a77a10 */ /* 0x000fe40007ffe0ff */
[----:B------:R-:W-:Y:S02]  /*7950*/  IMNMX R2, R2, R165, !PT ;  /* 0x000000a502027217 */ /* 0x000fe40007800200 */
[----:B------:R-:W-:Y:S02]  /*7960*/  IMNMX R168, R168, R167, PT ;  /* 0x000000a7a8a87217 */ /* 0x000fe40003800200 */
.L_x_906:
[----:B------:R-:W-:Y:S01]  /*7970*/  PLOP3.LUT P0, PT, PT, PT, UP2, 0x40, 0x0 ;  /* 0x000000000000781c */ /* 0x000fe20003f0e828 */
        /* <DEDUP_REMOVED lines=18> */
.L_x_912:
[----:B------:R-:W-:Y:S04]  /*7aa0*/  MOV R192, c[0x0][0x32c] ;  /* 0x0000cb0000c07a02 */ /* 0x000fe80000000f00 */
[----:B------:R-:W-:Y:S11]  /*7ab0*/  ISETP.NE.AND P0, PT, R192, 0x1, PT ;  /* 0x00000001c000780c */ /* 0x000ff60003f05270 */
[----:B------:R-:W-:Y:S02]  /*7ac0*/  @!UPT UIADD3 URZ, URZ, URZ, URZ ;  /* 0x0000003f3f3ff290 */ /* 0x000fe4000fffe03f */
[----:B------:R-:W-:Y:S05]  /*7ad0*/  @P0 IMAD.HI.U32 R192, R172, c[0x0][0x330], RZ ;  /* 0x0000cc00acc00a27 */ /* 0x000fea00078e00ff */
[----:B------:R-:W-:Y:S02]  /*7ae0*/  @P0 SHF.R.U32.HI R172, RZ, c[0x0][0x334], R192 ;  /* 0x0000cd00ffac0a19 */ /* 0x000fe400000116c0 */
.L_x_913:
[----:B------:R-:W-:Y:S05]  /*7af0*/  BSYNC B0 ;  /* 0x0000000000007941 */ /* 0x000fea0003800000 */
.L_x_911:
[----:B------:R-:W-:Y:S04]  /*7b00*/  IMAD.IADD R192, R3, 0x1, -R210 ;  /* 0x0000000103c07824 */ /* 0x000fe800078e0ad2 */
[----:B------:R-:W-:Y:S05]  /*7b10*/  IMAD R172, R172, c[0x0][0x32c], R192 ;  /* 0x0000cb00acac7a24 */ /* 0x000fea00078e02c0 */
[----:B------:R-:W-:Y:S02]  /*7b20*/  IADD3 R192, R172, c[0x0][0x32c], RZ ;  /* 0x0000cb00acc07a10 */ /* 0x000fe40007ffe0ff */
[----:B------:R-:W-:Y:S02]  /*7b30*/  IMNMX R165, R165, R172, !PT ;  /* 0x000000aca5a57217 */ /* 0x000fe40007800200 */
[----:B------:R-:W-:Y:S02]  /*7b40*/  IMNMX R167, R167, R192, PT ;  /* 0x000000c0a7a77217 */ /* 0x000fe40003800200 */
.L_x_910:
[C---:B------:R-:W-:Y:S02]  /*7b50*/  ISETP.GE.AND P1, PT, R3.reuse, 0x9, PT ;  /* 0x000000090300780c */ /* 0x040fe40003f26270 */
[----:B------:R-:W-:Y:S02]  /*7b60*/  ISETP.GE.AND P5, PT, R3, 0xa, PT ;  /* 0x0000000a0300780c */ /* 0x000fe40003fa6270 */
[----:B------:R-:W-:Y:S02]  /*7b70*/  ISETP.GT.AND P0, PT, R0, 0x8, !P1 ;  /* 0x000000080000780c */ /* 0x000fe40004f04270 */
[----:B------:R-:W-:Y:S02]  /*7b80*/  P2R R193, PR, RZ, 0x2 ;  /* 0x00000002ffc17803 */ /* 0x000fe40000000000 */
[----:B------:R-:W-:Y:S02]  /*7b90*/  ISETP.LT.OR P0, PT, R169, 0x9, P0 ;  /* 0x00000009a900780c */ /* 0x000fe40000701670 */
[----:B------:R-:W-:Y:S02]  /*7ba0*/  ISETP.GT.AND P1, PT, R2, 0x8, !P1 ;  /* 0x000000080200780c */ /* 0x000fe40004f24270 */
[----:B------:R-:W-:Y:S02]  /*7bb0*/  P2R R199, PR, RZ, 0x10 ;  /* 0x00000010ffc77803 */ /* 0x000fe40000000000 */
[----:B------:R-:W-:Y:S02]  /*7bc0*/  FSEL R194, R16, -INF , !P0 ;  /* 0xff80000010c27808 */ /* 0x000fe40004000000 */
[----:B------:R-:W-:Y:S02]  /*7bd0*/  ISETP.GT.AND P0, PT, R2, 0x9, !P5 ;  /* 0x000000090200780c */ /* 0x000fe40006f04270 */
[C---:B------:R-:W-:Y:S02]  /*7be0*/  ISETP.LT.OR P1, PT, R168.reuse, 0x9, P1 ;  /* 0x00000009a800780c */ /* 0x040fe40000f21670 */
[----:B------:R-:W-:Y:S02]  /*7bf0*/  ISETP.GE.AND P4, PT, R3, 0x11, PT ;  /* 0x000000110300780c */ /* 0x000fe40003f86270 */
[----:B------:R-:W-:Y:S02]  /*7c00*/  ISETP.LT.OR P0, PT, R168, 0xa, P0 ;  /* 0x0000000aa800780c */ /* 0x000fe40000701670 */
[----:B------:R-:W-:Y:S02]  /*7c10*/  FSEL R196, R18, -INF , !P1 ;  /* 0xff80000012c47808 */ /* 0x000fe40004800000 */
[----:B------:R-:W-:Y:S02]  /*7c20*/  ISETP.GT.AND P1, PT, R0, 0x10, !P4 ;  /* 0x000000100000780c */ /* 0x000fe40006724270 */
[----:B------:R-:W-:Y:S02]  /*7c30*/  P2R R198, PR, RZ, 0x8 ;  /* 0x00000008ffc67803 */ /* 0x000fe40000000000 */
[----:B------:R-:W-:Y:S02]  /*7c40*/  FSEL R197, R19, -INF , !P0 ;  /* 0xff80000013c57808 */ /* 0x000fe40004000000 */
[----:B------:R-:W-:Y:S02]  /*7c50*/  ISETP.LT.OR P0, PT, R169, 0x11, P1 ;  /* 0x00000011a900780c */ /* 0x000fe40000f01670 */
[C---:B------:R-:W-:Y:S02]  /*7c60*/  ISETP.GE.AND P3, PT, R3.reuse, 0x12, PT ;  /* 0x000000120300780c */ /* 0x040fe40003f66270 */
[----:B------:R-:W-:Y:S02]  /*7c70*/  FSEL R200, R20, -INF , !P0 ;  /* 0xff80000014c87808 */ /* 0x000fe40004000000 */
[----:B------:R-:W-:Y:S02]  /*7c80*/  ISETP.GT.AND P0, PT, R0, 0x11, !P3 ;  /* 0x000000110000780c */ /* 0x000fe40005f04270 */
[----:B------:R-:W-:Y:S02]  /*7c90*/  ISETP.GE.AND P1, PT, R3, 0x19, PT ;  /* 0x000000190300780c */ /* 0x000fe40003f26270 */
[----:B------:R-:W-:Y:S02]  /*7ca0*/  ISETP.LT.OR P0, PT, R169, 0x12, P0 ;  /* 0x00000012a900780c */ /* 0x000fe40000701670 */
[----:B------:R-:W-:Y:S02]  /*7cb0*/  P2R R172, PR, RZ, 0x10 ;  /* 0x00000010ffac7803 */ /* 0x000fe40000000000 */
[----:B------:R-:W-:Y:S02]  /*7cc0*/  FSEL R201, R21, -INF , !P0 ;  /* 0xff80000015c97808 */ /* 0x000fe40004000000 */
[----:B------:R-:W-:Y:S02]  /*7cd0*/  ISETP.GT.AND P0, PT, R2, 0x10, !P4 ;  /* 0x000000100200780c */ /* 0x000fe40006704270 */
[----:B------:R-:W-:Y:S02]  /*7ce0*/  ISETP.GE.AND P4, PT, R3, 0x1a, PT ;  /* 0x0000001a0300780c */ /* 0x000fe40003f86270 */
[----:B------:R-:W-:Y:S02]  /*7cf0*/  ISETP.LT.OR P0, PT, R168, 0x11, P0 ;  /* 0x00000011a800780c */ /* 0x000fe40000701670 */
[----:B------:R-:W-:Y:S02]  /*7d00*/  ISETP.GT.AND P2, PT, R0, 0x9, !P5 ;  /* 0x000000090000780c */ /* 0x000fe40006f44270 */
[----:B------:R-:W-:Y:S02]  /*7d10*/  FSEL R202, R22, -INF , !P0 ;  /* 0xff80000016ca7808 */ /* 0x000fe40004000000 */
[----:B------:R-:W-:Y:S02]  /*7d20*/  ISETP.GT.AND P0, PT, R2, 0x11, !P3 ;  /* 0x000000110200780c */ /* 0x000fe40005f04270 */
[----:B------:R-:W-:Y:S02]  /*7d30*/  ISETP.LT.OR P2, PT, R169, 0xa, P2 ;  /* 0x0000000aa900780c */ /* 0x000fe40001741670 */
[----:B------:R-:W-:Y:S02]  /*7d40*/  ISETP.LT.OR P0, PT, R168, 0x12, P0 ;  /* 0x00000012a800780c */ /* 0x000fe40000701670 */
[----:B------:R-:W-:Y:S02]  /*7d50*/  FSEL R195, R17, -INF , !P2 ;  /* 0xff80000011c37808 */ /* 0x000fe40005000000 */
[----:B------:R-:W-:Y:S02]  /*7d60*/  FSEL R203, R23, -INF , !P0 ;  /* 0xff80000017cb7808 */ /* 0x000fe40004000000 */
[----:B------:R-:W-:Y:S02]  /*7d70*/  ISETP.GT.AND P0, PT, R0, 0x18, !P1 ;  /* 0x000000180000780c */ /* 0x000fe40004f04270 */
[----:B------:R-:W-:Y:S02]  /*7d80*/  P2R R17, PR, RZ, 0x2 ;  /* 0x00000002ff117803 */ /* 0x000fe40000000000 */
[----:B------:R-:W-:Y:S02]  /*7d90*/  ISETP.LT.OR P0, PT, R169, 0x19, P0 ;  /* 0x00000019a900780c */ /* 0x000fe40000701670 */
[----:B------:R-:W-:Y:S02]  /*7da0*/  ISETP.GE.AND P6, PT, R3, 0x22, PT ;  /* 0x000000220300780c */ /* 0x000fe40003fc6270 */
[----:B------:R-:W-:Y:S02]  /*7db0*/  FSEL R204, R32, -INF , !P0 ;  /* 0xff80000020cc7808 */ /* 0x000fe40004000000 */
[----:B------:R-:W-:Y:S02]  /*7dc0*/  ISETP.GT.AND P0, PT, R0, 0x19, !P4 ;  /* 0x000000190000780c */ /* 0x000fe40006704270 */
[----:B------:R-:W-:Y:S02]  /*7dd0*/  P2R R18, PR, RZ, 0x8 ;  /* 0x00000008ff127803 */ /* 0x000fe40000000000 */
[----:B------:R-:W-:Y:S02]  /*7de0*/  ISETP.LT.OR P0, PT, R169, 0x1a, P0 ;  /* 0x0000001aa900780c */ /* 0x000fe40000701670 */
[----:B------:R-:W-:Y:S02]  /*7df0*/  ISETP.GE.AND P3, PT, R3, 0x1, PT ;  /* 0x000000010300780c */ /* 0x000fe40003f66270 */
[----:B------:R-:W-:Y:S02]  /*7e00*/  FSEL R205, R33, -INF , !P0 ;  /* 0xff80000021cd7808 */ /* 0x000fe40004000000 */
[----:B------:R-:W-:Y:S02]  /*7e10*/  ISETP.GT.AND P0, PT, R2, 0x18, !P1 ;  /* 0x000000180200780c */ /* 0x000fe40004f04270 */
[C---:B------:R-:W-:Y:S02]  /*7e20*/  ISETP.GE.AND P1, PT, R3.reuse, 0x21, PT ;  /* 0x000000210300780c */ /* 0x040fe40003f26270 */
[----:B------:R-:W-:Y:S02]  /*7e30*/  ISETP.LT.OR P0, PT, R168, 0x19, P0 ;  /* 0x00000019a800780c */ /* 0x000fe40000701670 */
[----:B------:R-:W-:Y:S02]  /*7e40*/  P2R R23, PR, RZ, 0x10 ;  /* 0x00000010ff177803 */ /* 0x000fe40000000000 */
        /* <DEDUP_REMOVED lines=14> */
[----:B------:R-:W-:Y:S02]  /*7f30*/  P2R R22, PR, RZ, 0x8 ;  /* 0x00000008ff167803 */ /* 0x000fe40000000000 */
[----:B------:R-:W-:Y:S02]  /*7f40*/  FSEL R218, R37, -INF , !P0 ;  /* 0xff80000025da7808 */ /* 0x000fe40004000000 */
[----:B------:R-:W-:Y:S04]  /*7f50*/  ISETP.GT.AND P0, PT, R2, 0x20, !P1 ;  /* 0x000000200200780c */ /* 0x000fe80004f04270 */
[----:B------:R-:W-:Y:S04]  /*7f60*/  ISETP.LT.OR P0, PT, R168, 0x21, P0 ;  /* 0x00000021a800780c */ /* 0x000fe80000701670 */
[----:B------:R-:W-:Y:S02]  /*7f70*/  FSEL R219, R38, -INF , !P0 ;  /* 0xff80000026db7808 */ /* 0x000fe40004000000 */
[----:B------:R-:W-:Y:S04]  /*7f80*/  ISETP.GT.AND P0, PT, R2, 0x21, !P6 ;  /* 0x000000210200780c */ /* 0x000fe80007704270 */
[----:B------:R-:W-:Y:S04]  /*7f90*/  ISETP.LT.OR P0, PT, R168, 0x22, P0 ;  /* 0x00000022a800780c */ /* 0x000fe80000701670 */
[----:B------:R-:W-:Y:S02]  /*7fa0*/  FSEL R220, R39, -INF , !P0 ;  /* 0xff80000027dc7808 */ /* 0x000fe40004000000 */
[----:B------:R-:W-:Y:S04]  /*7fb0*/  ISETP.GT.AND P0, PT, R0, RZ, !P3 ;  /* 0x000000ff0000720c */ /* 0x000fe80005f04270 */
[C---:B------:R-:W-:Y:S04]  /*7fc0*/  ISETP.LT.OR P0, PT, R169.reuse, 0x1, P0 ;  /* 0x00000001a900780c */ /* 0x040fe80000701670 */
[----:B------:R-:W-:Y:S02]  /*7fd0*/  FSEL R16, R4, -INF , !P0 ;  /* 0xff80000004107808 */ /* 0x000fe40004000000 */
[----:B------:R-:W-:Y:S01]  /*7fe0*/  ISETP.GT.AND P0, PT, R0, 0x1, !P4 ;  /* 0x000000010000780c */ /* 0x000fe20006704270 */
[----:B------:R-:W1:Y:S03]  /*7ff0*/  SHFL.IDX PT, R4, R173, 0x3, 0x1c1f ;  /* 0x007c1f00ad047f89 */ /* 0x000e6600000e0000 */
[----:B------:R-:W-:Y:S04]  /*8000*/  ISETP.LT.OR P0, PT, R169, 0x2, P0 ;  /* 0x00000002a900780c */ /* 0x000fe80000701670 */
[----:B------:R-:W-:Y:S02]  /*8010*/  FSEL R5, R5, -INF , !P0 ;  /* 0xff80000005057808 */ /* 0x000fe40004000000 */
[----:B------:R-:W-:Y:S04]  /*8020*/  ISETP.GT.AND P0, PT, R2, 0x1, !P4 ;  /* 0x000000010200780c */ /* 0x000fe80006704270 */
[----:B------:R-:W-:Y:S04]  /*8030*/  ISETP.LT.OR P0, PT, R168, 0x2, P0 ;  /* 0x00000002a800780c */ /* 0x000fe80000701670 */
[----:B------:R-:W-:Y:S02]  /*8040*/  FSEL R19, R7, -INF , !P0 ;  /* 0xff80000007137808 */ /* 0x000fe40004000000 */
[----:B------:R-:W-:Y:S04]  /*8050*/  ISETP.GT.AND P0, PT, R2, RZ, !P3 ;  /* 0x000000ff0200720c */ /* 0x000fe80005f04270 */
[----:B------:R-:W-:Y:S04]  /*8060*/  ISETP.LT.OR P0, PT, R168, 0x1, P0 ;  /* 0x00000001a800780c */ /* 0x000fe80000701670 */
[----:B------:R-:W-:Y:S02]  /*8070*/  FSEL R6, R6, -INF , !P0 ;  /* 0xff80000006067808 */ /* 0x000fe40004000000 */
[----:B------:R-:W-:Y:S04]  /*8080*/  ISETP.GT.AND P0, PT, R0, 0x28, !P5 ;  /* 0x000000280000780c */ /* 0x000fe80006f04270 */
[----:B------:R-:W-:Y:S04]  /*8090*/  ISETP.LT.OR P0, PT, R169, 0x29, P0 ;  /* 0x00000029a900780c */ /* 0x000fe80000701670 */
[----:B------:R-:W-:Y:S02]  /*80a0*/  FSEL R221, R48, -INF , !P0 ;  /* 0xff80000030dd7808 */ /* 0x000fe40004000000 */
[----:B------:R-:W-:Y:S04]  /*80b0*/  ISETP.GE.AND P0, PT, R3, 0x2a, PT ;  /* 0x0000002a0300780c */ /* 0x000fe80003f06270 */
[----:B------:R-:W-:Y:S01]  /*80c0*/  ISETP.GT.AND P2, PT, R0, 0x29, !P0 ;  /* 0x000000290000780c */ /* 0x000fe20004744270 */
[--C-:B-1----:R-:W-:Y:S03]  /*80d0*/  IMAD.IADD R0, R175, 0x1, R4.reuse ;  /* 0x00000001af007824 */ /* 0x102fe600078e0204 */
[----:B------:R-:W-:Y:S04]  /*80e0*/  ISETP.LT.OR P2, PT, R169, 0x2a, P2 ;  /* 0x0000002aa900780c */ /* 0x000fe80001741670 */
[----:B------:R-:W-:Y:S02]  /*80f0*/  FSEL R222, R49, -INF , !P2 ;  /* 0xff80000031de7808 */ /* 0x000fe40005000000 */
[----:B------:R-:W-:Y:S04]  /*8100*/  ISETP.GT.AND P2, PT, R2, 0x28, !P5 ;  /* 0x000000280200780c */ /* 0x000fe80006f44270 */
[----:B------:R-:W-:Y:S04]  /*8110*/  ISETP.LT.OR P2, PT, R168, 0x29, P2 ;  /* 0x00000029a800780c */ /* 0x000fe80001741670 */
[----:B------:R-:W-:Y:S02]  /*8120*/  FSEL R223, R50, -INF , !P2 ;  /* 0xff80000032df7808 */ /* 0x000fe40005000000 */
[----:B------:R-:W-:Y:S01]  /*8130*/  ISETP.GT.AND P2, PT, R2, 0x29, !P0 ;  /* 0x000000290200780c */ /* 0x000fe20004744270 */
[----:B------:R-:W-:Y:S03]  /*8140*/  IMAD.IADD R2, R174, 0x1, R4 ;  /* 0x00000001ae027824 */ /* 0x000fe600078e0204 */
[----:B------:R-:W-:Y:S04]  /*8150*/  ISETP.LT.OR P2, PT, R168, 0x2a, P2 ;  /* 0x0000002aa800780c */ /* 0x000fe80001741670 */
[----:B------:R-:W-:Y:S02]  /*8160*/  FSEL R246, R51, -INF , !P2 ;  /* 0xff80000033f67808 */ /* 0x000fe40005000000 */
[----:B------:R-:W-:Y:S02]  /*8170*/  ISETP.GT.AND P2, PT, R165, 0x1, !P4 ;  /* 0x00000001a500780c */ /* 0x000fe40006744270 */
[----:B------:R-:W-:Y:S02]  /*8180*/  ISETP.NE.AND P4, PT, R20, RZ, PT ;  /* 0x000000ff1400720c */ /* 0x000fe40003f85270 */
[----:B------:R-:W-:Y:S04]  /*8190*/  ISETP.LT.OR P2, PT, R167, 0x2, P2 ;  /* 0x00000002a700780c */ /* 0x000fe80001741670 */
[----:B------:R-:W-:Y:S02]  /*81a0*/  FSEL R20, R9, -INF , !P2 ;  /* 0xff80000009147808 */ /* 0x000fe40005000000 */
[----:B------:R-:W-:Y:S04]  /*81b0*/  ISETP.NE.AND P2, PT, R193, RZ, PT ;  /* 0x000000ffc100720c */ /* 0x000fe80003f45270 */
[----:B------:R-:W-:Y:S04]  /*81c0*/  ISETP.GT.AND P2, PT, R165, 0x8, !P2 ;  /* 0x00000008a500780c */ /* 0x000fe80005744270 */
        /* <DEDUP_REMOVED lines=18> */
[----:B------:R-:W-:Y:S02]  /*82f0*/  ISETP.GT.AND P2, PT, R165, 0x19, !P4 ;  /* 0x00000019a500780c */ /* 0x000fe40006744270 */
[----:B------:R-:W-:Y:S02]  /*8300*/  ISETP.NE.AND P4, PT, R199, RZ, PT ;  /* 0x000000ffc700720c */ /* 0x000fe40003f85270 */
        /* <DEDUP_REMOVED lines=11> */
[----:B------:R-:W-:Y:S02]  /*83c0*/  ISETP.GT.AND P2, PT, R165, RZ, !P3 ;  /* 0x000000ffa500720c */ /* 0x000fe40005f44270 */
[----:B------:R-:W-:Y:S02]  /*83d0*/  ISETP.NE.AND P3, PT, R198, RZ, PT ;  /* 0x000000ffc600720c */ /* 0x000fe40003f65270 */
[----:B------:R-:W-:Y:S04]  /*83e0*/  ISETP.LT.OR P2, PT, R167, 0x1, P2 ;  /* 0x00000001a700780c */ /* 0x000fe80001741670 */
[----:B------:R-:W-:Y:S02]  /*83f0*/  FSEL R8, R8, -INF , !P2 ;  /* 0xff80000008087808 */ /* 0x000fe40005000000 */
[----:B------:R-:W-:Y:S04]  /*8400*/  ISETP.GT.AND P2, PT, R165, 0x29, !P0 ;  /* 0x00000029a500780c */ /* 0x000fe80004744270 */
[----:B------:R-:W-:Y:S04]  /*8410*/  ISETP.LT.OR P2, PT, R167, 0x2a, P2 ;  /* 0x0000002aa700780c */ /* 0x000fe80001741670 */
[----:B------:R-:W-:Y:S02]  /*8420*/  FSEL R247, R45, -INF , !P2 ;  /* 0xff8000002df77808 */ /* 0x000fe40005000000 */
[----:B------:R-:W-:Y:S11]  /*8430*/  PLOP3.LUT P2, PT, PT, PT, UP2, 0x40, 0x0 ;  /* 0x000000000000781c */ /* 0x000ff60003f4e828 */
[----:B------:R-:W-:Y:S02]  /*8440*/  @!UPT UIADD3 URZ, URZ, URZ, URZ ;  /* 0x0000003f3f3ff290 */ /* 0x000fe4000fffe03f */
        /* <DEDUP_REMOVED lines=15> */
.L_x_916:
[----:B------:R-:W-:Y:S04]  /*8540*/  MOV R7, c[0x0][0x32c] ;  /* 0x0000cb0000077a02 */ /* 0x000fe80000000f00 */
[----:B------:R-:W-:Y:S11]  /*8550*/  ISETP.NE.AND P2, PT, R7, 0x1, PT ;  /* 0x000000010700780c */ /* 0x000ff60003f45270 */
[----:B------:R-:W-:Y:S02]  /*8560*/  @!UPT UIADD3 URZ, URZ, URZ, URZ ;  /* 0x0000003f3f3ff290 */ /* 0x000fe4000fffe03f */
[----:B------:R-:W-:Y:S05]  /*8570*/  @P2 IMAD.HI.U32 R7, R4, c[0x0][0x330], RZ ;  /* 0x0000cc0004072a27 */ /* 0x000fea00078e00ff */
[----:B------:R-:W-:Y:S02]  /*8580*/  @P2 SHF.R.U32.HI R4, RZ, c[0x0][0x334], R7 ;  /* 0x0000cd00ff042a19 */ /* 0x000fe40000011607 */
.L_x_917:
[----:B------:R-:W-:Y:S05]  /*8590*/  BSYNC B0 ;  /* 0x0000000000007941 */ /* 0x000fea0003800000 */
.L_x_915:
[----:B------:R-:W-:Y:S04]  /*85a0*/  IMAD.IADD R3, R3, 0x1, -R210 ;  /* 0x0000000103037824 */ /* 0x000fe800078e0ad2 */
[----:B------:R-:W-:Y:S05]  /*85b0*/  IMAD R4, R4, c[0x0][0x32c], R3 ;  /* 0x0000cb0004047a24 */ /* 0x000fea00078e0203 */
[----:B------:R-:W-:Y:S02]  /*85c0*/  IADD3 R3, R4, c[0x0][0x32c], RZ ;  /* 0x0000cb0004037a10 */ /* 0x000fe40007ffe0ff */
[----:B------:R-:W-:Y:S02]  /*85d0*/  IMNMX R0, R0, R4, !PT ;  /* 0x0000000400007217 */ /* 0x000fe40007800200 */
[----:B------:R-:W-:Y:S02]  /*85e0*/  IMNMX R2, R2, R3, PT ;  /* 0x0000000302027217 */ /* 0x000fe40003800200 */
.L_x_914:
[----:B------:R-:W-:Y:S01]  /*85f0*/  FMNMX.FTZ R169, R16, R164, !PT ;  /* 0x000000a410a97209 */ /* 0x000fe20007810000 */
[----:B------:R-:W-:Y:S01]  /*8600*/  LDSM.16.MT88.4 R36, [R226+0x2080] ;  /* 0x00208000e224783b */ /* 0x000fe20000004200 */
[----:B------:R-:W-:Y:S02]  /*8610*/  ISETP.NE.AND P2, PT, R22, RZ, PT ;  /* 0x000000ff1600720c */ /* 0x000fe40003f45270 */
[----:B------:R-:W-:Y:S02]  /*8620*/  FMNMX.FTZ R169, R5, R169, !PT ;  /* 0x000000a905a97209 */ /* 0x000fe40007810000 */
[----:B------:R-:W-:Y:S02]  /*8630*/  ISETP.GT.AND P2, PT, R0, RZ, !P2 ;  /* 0x000000ff0000720c */ /* 0x000fe40005744270 */
[----:B------:R-:W-:Y:S02]  /*8640*/  FMNMX.FTZ R169, R194, R169, !PT ;  /* 0x000000a9c2a97209 */ /* 0x000fe40007810000 */
[----:B------:R-:W-:Y:S02]  /*8650*/  ISETP.LT.OR P2, PT, R2, 0x1, P2 ;  /* 0x000000010200780c */ /* 0x000fe40001741670 */
[----:B------:R-:W-:Y:S02]  /*8660*/  FMNMX.FTZ R169, R195, R169, !PT ;  /* 0x000000a9c3a97209 */ /* 0x000fe40007810000 */
[----:B------:R-:W-:Y:S02]  /*8670*/  FSEL R10, R10, -INF , !P2 ;  /* 0xff8000000a0a7808 */ /* 0x000fe40005000000 */
[----:B------:R-:W-:Y:S02]  /*8680*/  FMNMX.FTZ R169, R200, R169, !PT ;  /* 0x000000a9c8a97209 */ /* 0x000fe40007810000 */
[----:B------:R-:W-:Y:S02]  /*8690*/  ISETP.NE.AND P2, PT, R21, RZ, PT ;  /* 0x000000ff1500720c */ /* 0x000fe40003f45270 */
[----:B------:R-:W-:Y:S02]  /*86a0*/  FMNMX.FTZ R169, R201, R169, !PT ;  /* 0x000000a9c9a97209 */ /* 0x000fe40007810000 */
[----:B------:R-:W-:Y:S02]  /*86b0*/  ISETP.GT.AND P2, PT, R0, 0x1, !P2 ;  /* 0x000000010000780c */ /* 0x000fe40005744270 */
        /* <DEDUP_REMOVED lines=12> */
[----:B------:R-:W-:Y:S01]  /*8780*/  ISETP.NE.AND P2, PT, R192, RZ, PT ;  /* 0x000000ffc000720c */ /* 0x000fe20003f45270 */
[----:B------:R-:W1:Y:S01]  /*8790*/  SHFL.BFLY PT, R7, R169, 0x2, 0x1f ;  /* 0x0c401f00a9077f89 */ /* 0x000e6200000e0000 */
[----:B------:R-:W-:Y:S02]  /*87a0*/  FMNMX.FTZ R3, R6, R166, !PT ;  /* 0x000000a606037209 */ /* 0x000fe40007810000 */
[----:B------:R-:W-:Y:S02]  /*87b0*/  ISETP.GT.AND P2, PT, R0, 0x9, !P2 ;  /* 0x000000090000780c */ /* 0x000fe40005744270 */
[----:B------:R-:W-:Y:S02]  /*87c0*/  FMNMX.FTZ R3, R19, R3, !PT ;  /* 0x0000000313037209 */ /* 0x000fe40007810000 */
[----:B------:R-:W-:Y:S02]  /*87d0*/  ISETP.LT.OR P2, PT, R2, 0xa, P2 ;  /* 0x0000000a0200780c */ /* 0x000fe40001741670 */
[----:B------:R-:W-:Y:S02]  /*87e0*/  FMNMX.FTZ R3, R196, R3, !PT ;  /* 0x00000003c4037209 */ /* 0x000fe40007810000 */
[----:B------:R-:W-:Y:S02]  /*87f0*/  FSEL R15, R15, -INF , !P2 ;  /* 0xff8000000f0f7808 */ /* 0x000fe40005000000 */
[----:B------:R-:W-:Y:S02]  /*8800*/  ISETP.NE.AND P2, PT, R172, RZ, PT ;  /* 0x000000ffac00720c */ /* 0x000fe40003f45270 */
[----:B------:R-:W-:Y:S02]  /*8810*/  FMNMX.FTZ R3, R197, R3, !PT ;  /* 0x00000003c5037209 */ /* 0x000fe40007810000 */
[----:B------:R-:W-:Y:S02]  /*8820*/  ISETP.GT.AND P2, PT, R0, 0x10, !P2 ;  /* 0x000000100000780c */ /* 0x000fe40005744270 */
[----:B------:R-:W-:Y:S02]  /*8830*/  FMNMX.FTZ R3, R202, R3, !PT ;  /* 0x00000003ca037209 */ /* 0x000fe40007810000 */
[----:B------:R-:W-:Y:S02]  /*8840*/  ISETP.LT.OR P2, PT, R2, 0x11, P2 ;  /* 0x000000110200780c */ /* 0x000fe40001741670 */
[----:B------:R-:W-:Y:S02]  /*8850*/  FMNMX.FTZ R3, R203, R3, !PT ;  /* 0x00000003cb037209 */ /* 0x000fe40007810000 */
[----:B------:R-:W-:Y:S02]  /*8860*/  FSEL R199, R26, -INF , !P2 ;  /* 0xff8000001ac77808 */ /* 0x000fe40005000000 */
[----:B------:R-:W-:Y:S02]  /*8870*/  ISETP.NE.AND P2, PT, R18, RZ, PT ;  /* 0x000000ff1200720c */ /* 0x000fe40003f45270 */
[----:B-1----:R-:W-:Y:S02]  /*8880*/  FMNMX.FTZ R169, R169, R7, !PT ;  /* 0x00000007a9a97209 */ /* 0x002fe40007810000 */
[----:B------:R-:W-:Y:S02]  /*8890*/  ISETP.GT.AND P2, PT, R0, 0x11, !P2 ;  /* 0x000000110000780c */ /* 0x000fe40005744270 */
[----:B------:R-:W-:Y:S01]  /*88a0*/  FMNMX.FTZ R3, R208, R3, !PT ;  /* 0x00000003d0037209 */ /* 0x000fe20007810000 */
[----:B------:R-:W1:Y:S01]  /*88b0*/  SHFL.BFLY PT, R7, R169, 0x1, 0x1f ;  /* 0x0c201f00a9077f89 */ /* 0x000e6200000e0000 */
        /* <DEDUP_REMOVED lines=13> */
[----:B-1----:R-:W-:Y:S02]  /*8990*/  FMNMX.FTZ R169, R169, R7, !PT ;  /* 0x00000007a9a97209 */ /* 0x002fe40007810000 */
[----:B------:R-:W-:Y:S02]  /*89a0*/  ISETP.LT.OR P2, PT, R2, 0x1a, P2 ;  /* 0x0000001a0200780c */ /* 0x000fe40001741670 */
[----:B------:R-:W-:Y:S01]  /*89b0*/  FMNMX.FTZ R3, R246, R3, !PT ;  /* 0x00000003f6037209 */ /* 0x000fe20007810000 */
[----:B------:R-:W-:Y:S01]  /*89c0*/  FMUL.FTZ R173, R169, c[0x0][0x2d0] ;  /* 0x0000b400a9ad7a20 */ /* 0x000fe20000410000 */
[----:B------:R-:W-:Y:S02]  /*89d0*/  FSEL R198, R31, -INF , !P2 ;  /* 0xff8000001fc67808 */ /* 0x000fe40005000000 */
[----:B------:R-:W-:Y:S01]  /*89e0*/  FSETP.NEU.FTZ.AND P2, PT, R169, -INF , PT ;  /* 0xff800000a900780b */ /* 0x000fe20003f5d000 */
[----:B------:R-:W1:Y:S01]  /*89f0*/  SHFL.BFLY PT, R168, R3, 0x2, 0x1f ;  /* 0x0c401f0003a87f89 */ /* 0x000e6200000e0000 */
[----:B------:R-:W-:Y:S02]  /*8a00*/  FMNMX.FTZ R4, R20, R4, !PT ;  /* 0x0000000414047209 */ /* 0x000fe40007810000 */
[----:B------:R-:W-:Y:S02]  /*8a10*/  FSEL R173, R173, RZ, P2 ;  /* 0x000000ffadad7208 */ /* 0x000fe40001000000 */
[----:B------:R-:W-:Y:S02]  /*8a20*/  FMNMX.FTZ R4, R12, R4, !PT ;  /* 0x000000040c047209 */ /* 0x000fe40007810000 */
[----:B------:R-:W-:Y:S01]  /*8a30*/  ISETP.GT.AND P1, PT, R0, 0x20, !P1 ;  /* 0x000000200000780c */ /* 0x000fe20004f24270 */
[--C-:B------:R-:W-:Y:S01]  /*8a40*/  FFMA.FTZ R5, R5, c[0x0][0x2d0], -R173.reuse ;  /* 0x0000b40005057a23 */ /* 0x100fe200000108ad */
[----:B------:R-:W-:Y:S01]  /*8a50*/  FMNMX.FTZ R4, R13, R4, !PT ;  /* 0x000000040d047209 */ /* 0x000fe20007810000 */
[--C-:B------:R-:W-:Y:S01]  /*8a60*/  FFMA.FTZ R16, R16, c[0x0][0x2d0], -R173.reuse ;  /* 0x0000b40010107a23 */ /* 0x100fe200000108ad */
[----:B------:R-:W-:Y:S01]  /*8a70*/  ISETP.LT.OR P1, PT, R2, 0x21, P1 ;  /* 0x000000210200780c */ /* 0x000fe20000f21670 */
[----:B------:R2:W-:Y:S01]  /*8a80*/  MUFU.EX2 R249, R5 ;  /* 0x0000000500f97308 */ /* 0x0005e20000000800 */
[----:B------:R-:W-:Y:S02]  /*8a90*/  FMNMX.FTZ R4, R206, R4, !PT ;  /* 0x00000004ce047209 */ /* 0x000fe40007810000 */
[----:B------:R-:W-:Y:S02]  /*8aa0*/  FSEL R215, R42, -INF , !P1 ;  /* 0xff8000002ad77808 */ /* 0x000fe40004800000 */
[----:B------:R-:W-:Y:S02]  /*8ab0*/  FMNMX.FTZ R4, R207, R4, !PT ;  /* 0x00000004cf047209 */ /* 0x000fe40007810000 */
[C---:B------:R-:W-:Y:S02]  /*8ac0*/  ISETP.GT.AND P6, PT, R0.reuse, 0x21, !P6 ;  /* 0x000000210000780c */ /* 0x040fe400077c4270 */
[----:B------:R-:W-:Y:S01]  /*8ad0*/  FMNMX.FTZ R4, R211, R4, !PT ;  /* 0x00000004d3047209 */ /* 0x000fe20007810000 */
[----:B------:R-:W3:Y:S01]  /*8ae0*/  MUFU.EX2 R50, R16 ;  /* 0x0000001000327308 */ /* 0x000ee20000000800 */
[----:B------:R-:W-:Y:S02]  /*8af0*/  ISETP.GT.AND P5, PT, R0, 0x28, !P5 ;  /* 0x000000280000780c */ /* 0x000fe40006fa4270 */
        /* <DEDUP_REMOVED lines=8> */
[----:B--2---:R-:W-:Y:S01]  /*8b80*/  FMNMX.FTZ R5, R14, R4, !PT ;  /* 0x000000040e057209 */ /* 0x004fe20007810000 */
[--C-:B------:R-:W-:Y:S01]  /*8b90*/  FFMA.FTZ R4, R194, c[0x0][0x2d0], -R173.reuse ;  /* 0x0000b400c2047a23 */ /* 0x100fe200000108ad */
[----:B------:R-:W-:Y:S02]  /*8ba0*/  FMNMX.FTZ R3, R247, R3, !PT ;  /* 0x00000003f7037209 */ /* 0x000fe40007810000 */
[----:B------:R-:W-:Y:S01]  /*8bb0*/  FMNMX.FTZ R5, R15, R5, !PT ;  /* 0x000000050f057209 */ /* 0x000fe20007810000 */
[----:B------:R2:W-:Y:S01]  /*8bc0*/  MUFU.EX2 R48, R4 ;  /* 0x0000000400307308 */ /* 0x0005e20000000800 */
[----:B------:R-:W-:Y:S01]  /*8bd0*/  ISETP.GT.AND P0, PT, R0, 0x29, !P0 ;  /* 0x000000290000780c */ /* 0x000fe20004704270 */
[----:B------:R-:W4:Y:S01]  /*8be0*/  SHFL.BFLY PT, R9, R3, 0x2, 0x1f ;  /* 0x0c401f0003097f89 */ /* 0x000f2200000e0000 */
[C---:B------:R-:W-:Y:S02]  /*8bf0*/  ISETP.LT.OR P6, PT, R2.reuse, 0x22, P6 ;  /* 0x000000220200780c */ /* 0x040fe400037c1670 */
[----:B------:R-:W-:Y:S02]  /*8c00*/  ISETP.LT.OR P5, PT, R2, 0x29, P5 ;  /* 0x000000290200780c */ /* 0x000fe40002fa1670 */
[----:B------:R-:W-:Y:S02]  /*8c10*/  FSEL R214, R43, -INF , !P6 ;  /* 0xff8000002bd67808 */ /* 0x000fe40007000000 */
[----:B------:R-:W-:Y:S02]  /*8c20*/  FSEL R216, R46, -INF , !P5 ;  /* 0xff8000002ed87808 */ /* 0x000fe40006800000 */
[----:B------:R-:W-:Y:S02]  /*8c30*/  ISETP.LT.OR P0, PT, R2, 0x2a, P0 ;  /* 0x0000002a0200780c */ /* 0x000fe40000701670 */
[----:B-1----:R-:W-:Y:S02]  /*8c40*/  FMNMX.FTZ R168, R168, R7, !PT ;  /* 0x00000007a8a87209 */ /* 0x002fe40007810000 */
[----:B------:R-:W-:Y:S02]  /*8c50*/  FSEL R172, R47, -INF , !P0 ;  /* 0xff8000002fac7808 */ /* 0x000fe40004000000 */
[C---:B------:R-:W-:Y:S01]  /*8c60*/  FSETP.NEU.FTZ.AND P1, PT, R168.reuse, -INF , PT ;  /* 0xff800000a800780b */ /* 0x040fe20003f3d000 */
[----:B------:R-:W-:Y:S01]  /*8c70*/  FMUL.FTZ R174, R168, c[0x0][0x2d0] ;  /* 0x0000b400a8ae7a20 */ /* 0x000fe20000410000 */
[----:B---3--:R-:W-:Y:S04]  /*8c80*/  F2FP.BF16.PACK_AB R192, R249, R50 ;  /* 0x00000032f9c0723e */ /* 0x008fe800000010ff */
[----:B------:R-:W-:Y:S02]  /*8c90*/  FSEL R174, R174, RZ, P1 ;  /* 0x000000ffaeae7208 */ /* 0x000fe40000800000 */
[----:B--2---:R-:W-:Y:S01]  /*8ca0*/  FMNMX.FTZ R4, R199, R5, !PT ;  /* 0x00000005c7047209 */ /* 0x004fe20007810000 */
[----:B------:R-:W-:Y:S01]  /*8cb0*/  FFMA.FTZ R5, R195, c[0x0][0x2d0], -R173 ;  /* 0x0000b400c3057a23 */ /* 0x000fe200000108ad */
[----:B----4-:R-:W-:Y:S01]  /*8cc0*/  FMNMX.FTZ R3, R3, R9, !PT ;  /* 0x0000000903037209 */ /* 0x010fe20007810000 */
[--C-:B------:R-:W-:Y:S01]  /*8cd0*/  FFMA.FTZ R0, R19, c[0x0][0x2d0], -R174.reuse ;  /* 0x0000b40013007a23 */ /* 0x100fe200000108ae */
[----:B------:R-:W-:Y:S01]  /*8ce0*/  FMNMX.FTZ R4, R210, R4, !PT ;  /* 0x00000004d2047209 */ /* 0x000fe20007810000 */
[----:B------:R1:W-:Y:S02]  /*8cf0*/  MUFU.EX2 R24, R5 ;  /* 0x0000000500187308 */ /* 0x0003e40000000800 */
[----:B------:R-:W2:Y:S08]  /*8d00*/  SHFL.BFLY PT, R167, R3, 0x1, 0x1f ;  /* 0x0c201f0003a77f89 */ /* 0x000eb000000e0000 */
[----:B------:R-:W-:Y:S01]  /*8d10*/  MUFU.EX2 R51, R0 ;  /* 0x0000000000337308 */ /* 0x000fe20000000800 */
[----:B-1----:R-:W-:Y:S01]  /*8d20*/  FMNMX.FTZ R5, R213, R4, !PT ;  /* 0x00000004d5057209 */ /* 0x002fe20007810000 */
[--C-:B------:R-:W-:Y:S01]  /*8d30*/  FFMA.FTZ R4, R6, c[0x0][0x2d0], -R174.reuse ;  /* 0x0000b40006047a23 */ /* 0x100fe200000108ae */
[----:B--2---:R-:W-:Y:S01]  /*8d40*/  FMNMX.FTZ R167, R3, R167, !PT ;  /* 0x000000a703a77209 */ /* 0x004fe20007810000 */
[--C-:B------:R-:W-:Y:S01]  /*8d50*/  FFMA.FTZ R3, R197, c[0x0][0x2d0], -R174.reuse ;  /* 0x0000b400c5037a23 */ /* 0x100fe200000108ae */
[----:B------:R-:W-:Y:S05]  /*8d60*/  FMNMX.FTZ R5, R198, R5, !PT ;  /* 0x00000005c6057209 */ /* 0x000fea0007810000 */
[----:B------:R1:W2:Y:S01]  /*8d70*/  MUFU.EX2 R49, R4 ;  /* 0x0000000400317308 */ /* 0x0002a20000000800 */
[C---:B------:R-:W-:Y:S01]  /*8d80*/  FSETP.NEU.FTZ.AND P0, PT, R167.reuse, -INF , PT ;  /* 0xff800000a700780b */ /* 0x040fe20003f1d000 */
[----:B------:R-:W-:Y:S05]  /*8d90*/  FMUL.FTZ R175, R167, c[0x0][0x2d0] ;  /* 0x0000b400a7af7a20 */ /* 0x000fea0000410000 */
[----:B------:R-:W-:Y:S03]  /*8da0*/  FSEL R175, R175, RZ, P0 ;  /* 0x000000ffafaf7208 */ /* 0x000fe60000000000 */
[----:B------:R3:W-:Y:S02]  /*8db0*/  MUFU.EX2 R197, R3 ;  /* 0x0000000300c57308 */ /* 0x0007e40000000800 */
[--C-:B------:R-:W-:Y:S08]  /*8dc0*/  FFMA.FTZ R8, R8, c[0x0][0x2d0], -R175.reuse ;  /* 0x0000b40008087a23 */ /* 0x100ff000000108af */
[----:B------:R-:W-:Y:S01]  /*8dd0*/  MUFU.EX2 R45, R8 ;  /* 0x00000008002d7308 */ /* 0x000fe20000000800 */
[----:B-1----:R-:W-:Y:S02]  /*8de0*/  FMNMX.FTZ R4, R215, R5, !PT ;  /* 0x00000005d7047209 */ /* 0x002fe40007810000 */
[----:B--2---:R-:W-:Y:S02]  /*8df0*/  F2FP.BF16.PACK_AB R193, R51, R49 ;  /* 0x0000003133c1723e */ /* 0x004fe400000010ff */
[----:B------:R-:W-:Y:S01]  /*8e00*/  FMNMX.FTZ R2, R214, R4, !PT ;  /* 0x00000004d6027209 */ /* 0x000fe20007810000 */
[--C-:B------:R-:W-:Y:S03]  /*8e10*/  FFMA.FTZ R4, R12, c[0x0][0x2d0], -R175.reuse ;  /* 0x0000b4000c047a23 */ /* 0x100fe600000108af */
[----:B------:R-:W-:Y:S01]  /*8e20*/  FMNMX.FTZ R0, R216, R2, !PT ;  /* 0x00000002d8007209 */ /* 0x000fe20007810000 */
[----:B------:R-:W-:Y:S01]  /*8e30*/  FFMA.FTZ R2, R196, c[0x0][0x2d0], -R174 ;  /* 0x0000b400c4027a23 */ /* 0x000fe200000108ae */
[----:B------:R-:W-:Y:S01]  /*8e40*/  MUFU.EX2 R251, R4 ;  /* 0x0000000400fb7308 */ /* 0x000fe20000000800 */
[--C-:B---3--:R-:W-:Y:S01]  /*8e50*/  FFMA.FTZ R3, R20, c[0x0][0x2d0], -R175.reuse ;  /* 0x0000b40014037a23 */ /* 0x108fe200000108af */
[----:B------:R-:W-:Y:S01]  /*8e60*/  FMNMX.FTZ R0, R172, R0, !PT ;  /* 0x00000000ac007209 */ /* 0x000fe20007810000 */
[----:B------:R-:W-:Y:S01]  /*8e70*/  LDSM.16.MT88.4 R20, [R225+0x2080] ;  /* 0x00208000e114783b */ /* 0x000fe20000004200 */
[----:B------:R-:W-:Y:S04]  /*8e80*/  MOV R196, R24 ;  /* 0x0000001800c47202 */ /* 0x000fe80000000f00 */
[----:B------:R-:W-:Y:S02]  /*8e90*/  F2FP.BF16.PACK_AB R194, R196, R48 ;  /* 0x00000030c4c2723e */ /* 0x000fe400000010ff */
[----:B------:R1:W-:Y:S10]  /*8ea0*/  MUFU.EX2 R6, R2 ;  /* 0x0000000200067308 */ /* 0x0003f40000000800 */
[----:B------:R2:W-:Y:S01]  /*8eb0*/  MUFU.EX2 R46, R3 ;  /* 0x00000003002e7308 */ /* 0x0005e20000000800 */
[----:B-1----:R-:W2:Y:S02]  /*8ec0*/  SHFL.BFLY PT, R2, R0, 0x2, 0x1f ;  /* 0x0c401f0000027f89 */ /* 0x002ea400000e0000 */
[----:B--2---:R-:W-:Y:S01]  /*8ed0*/  FMNMX.FTZ R3, R0, R2, !PT ;  /* 0x0000000200037209 */ /* 0x004fe20007810000 */
[----:B------:R-:W-:Y:S01]  /*8ee0*/  FFMA.FTZ R2, R13, c[0x0][0x2d0], -R175 ;  /* 0x0000b4000d027a23 */ /* 0x000fe200000108af */
[----:B------:R-:W-:Y:S05]  /*8ef0*/  FSEL R0, R169, RZ, P2 ;  /* 0x000000ffa9007208 */ /* 0x000fea0001000000 */
[----:B------:R1:W-:Y:S01]  /*8f00*/  MUFU.EX2 R5, R2 ;  /* 0x0000000200057308 */ /* 0x0003e20000000800 */
[----:B------:R-:W2:Y:S01]  /*8f10*/  SHFL.BFLY PT, R4, R3, 0x1, 0x1f ;  /* 0x0c201f0003047f89 */ /* 0x000ea200000e0000 */
[----:B------:R-:W-:Y:S04]  /*8f20*/  FADD.FTZ R0, -R0, R164 ;  /* 0x000000a400007221 */ /* 0x000fe80000010100 */
[----:B------:R-:W-:Y:S04]  /*8f30*/  FMUL.FTZ R0, R0, c[0x0][0x2d0] ;  /* 0x0000b40000007a20 */ /* 0x000fe80000410000 */
[----:B------:R3:W4:Y:S01]  /*8f40*/  MUFU.EX2 R165, R0 ;  /* 0x0000000000a57308 */ /* 0x0007220000000800 */
[----:B-1----:R-:W-:Y:S02]  /*8f50*/  FSEL R2, R168, RZ, P1 ;  /* 0x000000ffa8027208 */ /* 0x002fe40000800000 */
[----:B--2---:R-:W-:Y:S03]  /*8f60*/  FMNMX.FTZ R3, R3, R4, !PT ;  /* 0x0000000403037209 */ /* 0x004fe60007810000 */
[----:B------:R-:W-:Y:S02]  /*8f70*/  FADD.FTZ R2, -R2, R166 ;  /* 0x000000a602027221 */ /* 0x000fe40000010100 */
[----:B------:R-:W-:Y:S02]  /*8f80*/  FMUL.FTZ R166, R3, c[0x0][0x2d0] ;  /* 0x0000b40003a67a20 */ /* 0x000fe40000410000 */
[----:B------:R-:W-:Y:S01]  /*8f90*/  FMUL.FTZ R2, R2, c[0x0][0x2d0] ;  /* 0x0000b40002027a20 */ /* 0x000fe20000410000 */
[----:B---3--:R-:W-:Y:S01]  /*8fa0*/  FSEL R0, R167, RZ, P0 ;  /* 0x000000ffa7007208 */ /* 0x008fe20000000000 */
[----:B----4-:R-:W-:Y:S01]  /*8fb0*/  FMUL.FTZ R16, R165, R188 ;  /* 0x000000bca5107220 */ /* 0x010fe20000410000 */
[----:B------:R-:W-:Y:S01]  /*8fc0*/  FSETP.NEU.FTZ.AND P0, PT, R3, -INF , PT ;  /* 0xff8000000300780b */ /* 0x000fe20003f1d000 */
[----:B------:R-:W1:Y:S01]  /*8fd0*/  MUFU.EX2 R164, R2 ;  /* 0x0000000200a47308 */ /* 0x000e620000000800 */
[C---:B------:R-:W-:Y:S02]  /*8fe0*/  FMUL.FTZ R17, R165.reuse, R189 ;  /* 0x000000bda5117220 */ /* 0x040fe40000410000 */
[----:B------:R-:W-:Y:S01]  /*8ff0*/  FADD.FTZ R0, -R0, R170 ;  /* 0x000000aa00007221 */ /* 0x000fe20000010100 */
[----:B------:R-:W-:Y:S01]  /*9000*/  FSEL R166, R166, RZ, P0 ;  /* 0x000000ffa6a67208 */ /* 0x000fe20000000000 */
[----:B------:R-:W-:Y:S01]  /*9010*/  FMUL.FTZ R32, R165, R144 ;  /* 0x00000090a5207220 */ /* 0x000fe20000410000 */
[----:B------:R-:W-:Y:S01]  /*9020*/  MOV R170, R6 ;  /* 0x0000000600aa7202 */ /* 0x000fe20000000f00 */
[----:B------:R-:W-:Y:S02]  /*9030*/  FMUL.FTZ R0, R0, c[0x0][0x2d0] ;  /* 0x0000b40000007a20 */ /* 0x000fe40000410000 */
[--C-:B------:R-:W-:Y:S01]  /*9040*/  FFMA.FTZ R4, R14, c[0x0][0x2d0], -R166.reuse ;  /* 0x0000b4000e047a23 */ /* 0x100fe200000108a6 */
[----:B------:R-:W-:Y:S01]  /*9050*/  F2FP.BF16.PACK_AB R195, R197, R170 ;  /* 0x000000aac5c3723e */ /* 0x000fe200000010ff */
[----:B------:R2:W3:Y:S01]  /*9060*/  MUFU.EX2 R2, R0 ;  /* 0x0000000000027308 */ /* 0x0004e20000000800 */
[C---:B------:R-:W-:Y:S02]  /*9070*/  FMUL.FTZ R33, R165.reuse, R145 ;  /* 0x00000091a5217220 */ /* 0x040fe40000410000 */
[C---:B------:R-:W-:Y:S02]  /*9080*/  FMUL.FTZ R52, R165.reuse, R52 ;  /* 0x00000034a5347220 */ /* 0x040fe40000410000 */
[C---:B------:R-:W-:Y:S02]  /*9090*/  FMUL.FTZ R53, R165.reuse, R53 ;  /* 0x00000035a5357220 */ /* 0x040fe40000410000 */
[C---:B------:R-:W-:Y:S02]  /*90a0*/  FMUL.FTZ R64, R165.reuse, R64 ;  /* 0x00000040a5407220 */ /* 0x040fe40000410000 */
[C---:B------:R-:W-:Y:S01]  /*90b0*/  FMUL.FTZ R65, R165.reuse, R65 ;  /* 0x00000041a5417220 */ /* 0x040fe20000410000 */
[----:B------:R4:W5:Y:S01]  /*90c0*/  MUFU.EX2 R250, R4 ;  /* 0x0000000400fa7308 */ /* 0x0009620000000800 */
[----:B------:R-:W-:Y:S02]  /*90d0*/  FMUL.FTZ R68, R165, R68 ;  /* 0x00000044a5447220 */ /* 0x000fe40000410000 */
[C---:B-1----:R-:W-:Y:S02]  /*90e0*/  FMUL.FTZ R6, R164.reuse, R178 ;  /* 0x000000b2a4067220 */ /* 0x042fe40000410000 */
[C---:B------:R-:W-:Y:S02]  /*90f0*/  FMUL.FTZ R7, R164.reuse, R179 ;  /* 0x000000b3a4077220 */ /* 0x040fe40000410000 */
[C---:B------:R-:W-:Y:S02]  /*9100*/  FMUL.FTZ R18, R164.reuse, R190 ;  /* 0x000000bea4127220 */ /* 0x040fe40000410000 */
[C---:B------:R-:W-:Y:S01]  /*9110*/  FMUL.FTZ R19, R164.reuse, R191 ;  /* 0x000000bfa4137220 */ /* 0x040fe20000410000 */
[----:B------:R-:W-:Y:S01]  /*9120*/  MOV R191, R50 ;  /* 0x0000003200bf7202 */ /* 0x000fe20000000f00 */
[C---:B------:R-:W-:Y:S02]  /*9130*/  FMUL.FTZ R34, R164.reuse, R146 ;  /* 0x00000092a4227220 */ /* 0x040fe40000410000 */
[----:B------:R-:W-:Y:S02]  /*9140*/  FMUL.FTZ R35, R164, R147 ;  /* 0x00000093a4237220 */ /* 0x000fe40000410000 */
[--C-:B--2---:R-:W-:Y:S01]  /*9150*/  FFMA.FTZ R0, R10, c[0x0][0x2d0], -R166.reuse ;  /* 0x0000b4000a007a23 */ /* 0x104fe200000108a6 */
[----:B------:R-:W-:Y:S01]  /*9160*/  LDSM.16.MT88.4 R144, [R226+0x2880] ;  /* 0x00288000e290783b */ /* 0x000fe20000004200 */
[C---:B---3--:R-:W-:Y:S02]  /*9170*/  FMUL.FTZ R9, R2.reuse, R181 ;  /* 0x000000b502097220 */ /* 0x048fe40000410000 */
[----:B------:R-:W1:Y:S01]  /*9180*/  MUFU.EX2 R12, R0 ;  /* 0x00000000000c7308 */ /* 0x000e620000000800 */
[C---:B------:R-:W-:Y:S01]  /*9190*/  FMUL.FTZ R8, R2.reuse, R180 ;  /* 0x000000b402087220 */ /* 0x040fe20000410000 */
[----:B------:R-:W-:Y:S01]  /*91a0*/  MOV R180, R251 ;  /* 0x000000fb00b47202 */ /* 0x000fe20000000f00 */
[C---:B------:R-:W-:Y:S01]  /*91b0*/  FMUL.FTZ R13, R2.reuse, R185 ;  /* 0x000000b9020d7220 */ /* 0x040fe20000410000 */
[----:B------:R-:W-:Y:S01]  /*91c0*/  MOV R185, R45 ;  /* 0x0000002d00b97202 */ /* 0x000fe20000000f00 */
[--C-:B----4-:R-:W-:Y:S01]  /*91d0*/  FFMA.FTZ R4, R15, c[0x0][0x2d0], -R166.reuse ;  /* 0x0000b4000f047a23 */ /* 0x110fe200000108a6 */
[----:B-----5:R-:W-:Y:S01]  /*91e0*/  MOV R190, R250 ;  /* 0x000000fa00be7202 */ /* 0x020fe20000000f00 */
[C---:B------:R-:W-:Y:S02]  /*91f0*/  FMUL.FTZ R24, R2.reuse, R136 ;  /* 0x0000008802187220 */ /* 0x040fe40000410000 */
[C---:B------:R-:W-:Y:S01]  /*9200*/  FMUL.FTZ R25, R2.reuse, R137 ;  /* 0x0000008902197220 */ /* 0x040fe20000410000 */
[----:B------:R2:W3:Y:S01]  /*9210*/  MUFU.EX2 R252, R4 ;  /* 0x0000000400fc7308 */ /* 0x0004e20000000800 */
[C---:B------:R-:W-:Y:S02]  /*9220*/  FMUL.FTZ R29, R2.reuse, R141 ;  /* 0x0000008d021d7220 */ /* 0x040fe40000410000 */
[C---:B------:R-:W-:Y:S02]  /*9230*/  FMUL.FTZ R28, R2.reuse, R140 ;  /* 0x0000008c021c7220 */ /* 0x040fe40000410000 */
[C---:B------:R-:W-:Y:S01]  /*9240*/  FMUL.FTZ R40, R2.reuse, R152 ;  /* 0x0000009802287220 */ /* 0x040fe20000410000 */
[----:B------:R-:W-:Y:S01]  /*9250*/  MOV R152, R49 ;  /* 0x0000003100987202 */ /* 0x000fe20000000f00 */
[C---:B------:R-:W-:Y:S02]  /*9260*/  FMUL.FTZ R41, R2.reuse, R153 ;  /* 0x0000009902297220 */ /* 0x040fe40000410000 */
[----:B------:R-:W-:Y:S02]  /*9270*/  FMUL.FTZ R44, R2, R156 ;  /* 0x0000009c022c7220 */ /* 0x000fe40000410000 */
[----:B------:R-:W-:Y:S02]  /*9280*/  FMUL.FTZ R49, R165, R161 ;  /* 0x000000a1a5317220 */ /* 0x000fe40000410000 */
[----:B------:R-:W-:Y:S01]  /*9290*/  FMUL.FTZ R50, R164, R162 ;  /* 0x000000a2a4327220 */ /* 0x000fe20000410000 */
[----:B-1----:R-:W-:Y:S01]  /*92a0*/  MOV R181, R12 ;  /* 0x0000000c00b57202 */ /* 0x002fe20000000f00 */
[----:B------:R-:W-:Y:S02]  /*92b0*/  FFMA.FTZ R0, R11, c[0x0][0x2d0], -R166 ;  /* 0x0000b4000b007a23 */ /* 0x000fe400000108a6 */
[----:B------:R-:W-:Y:S02]  /*92c0*/  FMUL.FTZ R12, R2, R184 ;  /* 0x000000b8020c7220 */ /* 0x000fe40000410000 */
[----:B------:R1:W4:Y:S01]  /*92d0*/  MUFU.EX2 R47, R0 ;  /* 0x00000000002f7308 */ /* 0x0003220000000800 */
[C---:B------:R-:W-:Y:S02]  /*92e0*/  FMUL.FTZ R54, R164.reuse, R54 ;  /* 0x00000036a4367220 */ /* 0x040fe40000410000 */
[----:B------:R-:W-:Y:S02]  /*92f0*/  FMUL.FTZ R55, R164, R55 ;  /* 0x00000037a4377220 */ /* 0x000fe40000410000 */
[C---:B--2---:R-:W-:Y:S01]  /*9300*/  FMUL.FTZ R4, R165.reuse, R176 ;  /* 0x000000b0a5047220 */ /* 0x044fe20000410000 */
[----:B------:R-:W-:Y:S01]  /*9310*/  F2FP.BF16.PACK_AB R176, R46, R45 ;  /* 0x0000002d2eb0723e */ /* 0x000fe200000010ff */
[----:B------:R-:W-:Y:S01]  /*9320*/  FMUL.FTZ R45, R2, R157 ;  /* 0x0000009d022d7220 */ /* 0x000fe20000410000 */
[----:B---3--:R-:W-:Y:S01]  /*9330*/  F2FP.BF16.PACK_AB R179, R252, R250 ;  /* 0x000000fafcb3723e */ /* 0x008fe200000010ff */
[C---:B------:R-:W-:Y:S01]  /*9340*/  FMUL.FTZ R56, R2.reuse, R56 ;  /* 0x0000003802387220 */ /* 0x040fe20000410000 */
[----:B------:R-:W-:Y:S01]  /*9350*/  MOV R156, R252 ;  /* 0x000000fc009c7202 */ /* 0x000fe20000000f00 */
[C---:B------:R-:W-:Y:S02]  /*9360*/  FMUL.FTZ R57, R2.reuse, R57 ;  /* 0x0000003902397220 */ /* 0x040fe40000410000 */
[C---:B------:R-:W-:Y:S02]  /*9370*/  FMUL.FTZ R60, R2.reuse, R60 ;  /* 0x0000003c023c7220 */ /* 0x040fe40000410000 */
[----:B------:R-:W-:Y:S02]  /*9380*/  FMUL.FTZ R61, R2, R61 ;  /* 0x0000003d023d7220 */ /* 0x000fe40000410000 */
[C---:B------:R-:W-:Y:S02]  /*9390*/  FMUL.FTZ R66, R164.reuse, R66 ;  /* 0x00000042a4427220 */ /* 0x040fe40000410000 */
[C---:B------:R-:W-:Y:S02]  /*93a0*/  FMUL.FTZ R67, R164.reuse, R67 ;  /* 0x00000043a4437220 */ /* 0x040fe40000410000 */
[----:B------:R-:W-:Y:S02]  /*93b0*/  FMUL.FTZ R69, R165, R69 ;  /* 0x00000045a5457220 */ /* 0x000fe40000410000 */
[C---:B------:R-:W-:Y:S01]  /*93c0*/  FMUL.FTZ R70, R164.reuse, R70 ;  /* 0x00000046a4467220 */ /* 0x040fe20000410000 */
[----:B-1----:R-:W-:Y:S01]  /*93d0*/  FSEL R0, R3, RZ, P0 ;  /* 0x000000ff03007208 */ /* 0x002fe20000000000 */
[----:B------:R-:W-:Y:S01]  /*93e0*/  FMUL.FTZ R71, R164, R71 ;  /* 0x00000047a4477220 */ /* 0x000fe20000410000 */
[----:B----4-:R-:W-:Y:S01]  /*93f0*/  MOV R153, R47 ;  /* 0x0000002f00997202 */ /* 0x010fe20000000f00 */
[----:B------:R-:W-:Y:S01]  /*9400*/  FMUL.FTZ R72, R2, R72 ;  /* 0x0000004802487220 */ /* 0x000fe20000410000 */
[----:B------:R-:W-:Y:S01]  /*9410*/  ISETP.GT.AND P0, PT, R242, UR4, PT ;  /* 0x00000004f2007c0c */ /* 0x000fe2000bf04270 */
[----:B------:R-:W-:Y:S01]  /*9420*/  FADD.FTZ R0, -R0, R171 ;  /* 0x000000ab00007221 */ /* 0x000fe20000010100 */
[----:B------:R-:W-:Y:S01]  /*9430*/  MOV R171, R5 ;  /* 0x0000000500ab7202 */ /* 0x000fe20000000f00 */
[----:B------:R-:W-:Y:S01]  /*9440*/  FMUL.FTZ R5, R165, R177 ;  /* 0x000000b1a5057220 */ /* 0x000fe20000410000 */
[----:B------:R-:W-:Y:S01]  /*9450*/  F2FP.BF16.PACK_AB R177, R47, R181 ;  /* 0x000000b52fb1723e */ /* 0x000fe200000010ff */
[----:B------:R-:W-:Y:S01]  /*9460*/  FMUL.FTZ R0, R0, c[0x0][0x2d0] ;  /* 0x0000b40000007a20 */ /* 0x000fe20000410000 */
[----:B------:R-:W-:Y:S01]  /*9470*/  F2FP.BF16.PACK_AB R178, R171, R251 ;  /* 0x000000fbabb2723e */ /* 0x000fe200000010ff */
[----:B------:R-:W-:Y:S01]  /*9480*/  FMUL.FTZ R73, R2, R73 ;  /* 0x0000004902497220 */ /* 0x000fe20000410000 */
[----:B------:R-:W-:Y:S01]  /*9490*/  IADD3 R242, R242, -0x1, RZ ;  /* 0xfffffffff2f27810 */ /* 0x000fe20007ffe0ff */
[C---:B------:R-:W-:Y:S01]  /*94a0*/  FMUL.FTZ R76, R2.reuse, R76 ;  /* 0x0000004c024c7220 */ /* 0x040fe20000410000 */
[-C--:B------:R-:W-:Y:S01]  /*94b0*/  HMMA.16816.F32.BF16 R4, R192, R20.reuse, R4 ;  /* 0x00000014c004723c */ /* 0x080fe20000041804 */
[----:B------:R-:W1:Y:S04]  /*94c0*/  MUFU.EX2 R0, R0 ;  /* 0x0000000000007308 */ /* 0x000e680000000800 */
[----:B------:R-:W-:Y:S02]  /*94d0*/  FMUL.FTZ R77, R2, R77 ;  /* 0x0000004d024d7220 */ /* 0x000fe40000410000 */
[C---:B------:R-:W-:Y:S02]  /*94e0*/  FMUL.FTZ R80, R165.reuse, R80 ;  /* 0x00000050a5507220 */ /* 0x040fe40000410000 */
[----:B------:R-:W-:Y:S03]  /*94f0*/  FMUL.FTZ R81, R165, R81 ;  /* 0x00000051a5517220 */ /* 0x000fe60000410000 */
[C---:B------:R-:W-:Y:S02]  /*9500*/  FMUL.FTZ R82, R164.reuse, R82 ;  /* 0x00000052a4527220 */ /* 0x040fe40000410000 */
[C---:B------:R-:W-:Y:S02]  /*9510*/  FMUL.FTZ R83, R164.reuse, R83 ;  /* 0x00000053a4537220 */ /* 0x040fe40000410000 */
[--C-:B------:R-:W-:Y:S02]  /*9520*/  FFMA.FTZ R140, R201, c[0x0][0x2d0], -R173.reuse ;  /* 0x0000b400c98c7a23 */ /* 0x100fe400000108ad */
[C---:B------:R-:W-:Y:S02]  /*9530*/  FMUL.FTZ R84, R165.reuse, R84 ;  /* 0x00000054a5547220 */ /* 0x040fe40000410000 */
[C---:B------:R-:W-:Y:S02]  /*9540*/  FMUL.FTZ R85, R165.reuse, R85 ;  /* 0x00000055a5557220 */ /* 0x040fe40000410000 */
[C---:B------:R-:W-:Y:S02]  /*9550*/  FMUL.FTZ R86, R164.reuse, R86 ;  /* 0x00000056a4567220 */ /* 0x040fe40000410000 */
[----:B------:R-:W-:Y:S02]  /*9560*/  FMUL.FTZ R87, R164, R87 ;  /* 0x00000057a4577220 */ /* 0x000fe40000410000 */
[C---:B-1----:R-:W-:Y:S01]  /*9570*/  FMUL.FTZ R10, R0.reuse, R182 ;  /* 0x000000b6000a7220 */ /* 0x042fe20000410000 */
[----:B------:R-:W-:Y:S01]  /*9580*/  MOV R182, R48 ;  /* 0x0000003000b67202 */ /* 0x000fe20000000f00 */
[C---:B------:R-:W-:Y:S01]  /*9590*/  FMUL.FTZ R11, R0.reuse, R183 ;  /* 0x000000b7000b7220 */ /* 0x040fe20000410000 */
[----:B------:R-:W-:Y:S01]  /*95a0*/  MOV R183, R46 ;  /* 0x0000002e00b77202 */ /* 0x000fe20000000f00 */
[C---:B------:R-:W-:Y:S02]  /*95b0*/  FMUL.FTZ R26, R0.reuse, R138 ;  /* 0x0000008a001a7220 */ /* 0x040fe40000410000 */
[C---:B------:R-:W-:Y:S02]  /*95c0*/  FMUL.FTZ R27, R0.reuse, R139 ;  /* 0x0000008b001b7220 */ /* 0x040fe40000410000 */
[----:B------:R-:W-:Y:S01]  /*95d0*/  LDSM.16.MT88.4 R136, [R227+0x2080] ;  /* 0x00208000e388783b */ /* 0x000fe20000004200 */
[C---:B------:R-:W-:Y:S04]  /*95e0*/  HMMA.16816.F32.BF16 R8, R176.reuse, R20, R8 ;  /* 0x00000014b008723c */ /* 0x040fe80000041808 */
[C---:B------:R-:W-:Y:S01]  /*95f0*/  FMUL.FTZ R14, R0.reuse, R186 ;  /* 0x000000ba000e7220 */ /* 0x040fe20000410000 */
[----:B------:R-:W-:Y:S01]  /*9600*/  MOV R186, R249 ;  /* 0x000000f900ba7202 */ /* 0x000fe20000000f00 */
[C---:B------:R-:W-:Y:S01]  /*9610*/  FMUL.FTZ R15, R0.reuse, R187 ;  /* 0x000000bb000f7220 */ /* 0x040fe20000410000 */
[----:B------:R-:W-:Y:S01]  /*9620*/  MOV R187, R51 ;  /* 0x0000003300bb7202 */ /* 0x000fe20000000f00 */
[C---:B------:R-:W-:Y:S04]  /*9630*/  FMUL.FTZ R20, R165.reuse, R132 ;  /* 0x00000084a5147220 */ /* 0x040fe80000410000 */
[C---:B------:R-:W-:Y:S01]  /*9640*/  FMUL.FTZ R21, R165.reuse, R133 ;  /* 0x00000085a5157220 */ /* 0x040fe20000410000 */
[-C--:B------:R-:W-:Y:S03]  /*9650*/  HMMA.16816.F32.BF16 R12, R176, R22.reuse, R12 ;  /* 0x00000016b00c723c */ /* 0x080fe6000004180c */
[C---:B------:R-:W-:Y:S02]  /*9660*/  FMUL.FTZ R30, R0.reuse, R142 ;  /* 0x0000008e001e7220 */ /* 0x040fe40000410000 */
[----:B------:R-:W-:Y:S02]  /*9670*/  FMUL.FTZ R31, R0, R143 ;  /* 0x0000008f001f7220 */ /* 0x000fe40000410000 */
[----:B------:R-:W-:Y:S01]  /*9680*/  FMUL.FTZ R51, R164, R163 ;  /* 0x000000a3a4337220 */ /* 0x000fe20000410000 */
[C---:B------:R-:W-:Y:S04]  /*9690*/  HMMA.16816.F32.BF16 R16, R192.reuse, R22, R16 ;  /* 0x00000016c010723c */ /* 0x040fe80000041810 */
[C---:B------:R-:W-:Y:S02]  /*96a0*/  FMUL.FTZ R42, R0.reuse, R154 ;  /* 0x0000009a002a7220 */ /* 0x040fe40000410000 */
[----:B------:R-:W-:Y:S02]  /*96b0*/  FMUL.FTZ R43, R0, R155 ;  /* 0x0000009b002b7220 */ /* 0x000fe40000410000 */
[C---:B------:R-:W-:Y:S01]  /*96c0*/  FMUL.FTZ R22, R164.reuse, R134 ;  /* 0x00000086a4167220 */ /* 0x040fe20000410000 */
[----:B------:R1:W-:Y:S03]  /*96d0*/  MUFU.EX2 R155, R140 ;  /* 0x0000008c009b7308 */ /* 0x0003e60000000800 */
[----:B------:R-:W-:Y:S02]  /*96e0*/  FMUL.FTZ R23, R164, R135 ;  /* 0x00000087a4177220 */ /* 0x000fe40000410000 */
[----:B------:R-:W2:Y:S01]  /*96f0*/  LDSM.16.MT88.4 R132, [R228+0x2080] ;  /* 0x00208000e484783b */ /* 0x000ea20000004200 */
[C---:B------:R-:W-:Y:S02]  /*9700*/  FMUL.FTZ R46, R0.reuse, R158 ;  /* 0x0000009e002e7220 */ /* 0x040fe40000410000 */
[C---:B------:R-:W-:Y:S02]  /*9710*/  FMUL.FTZ R47, R0.reuse, R159 ;  /* 0x0000009f002f7220 */ /* 0x040fe40000410000 */
[-C--:B------:R-:W-:Y:S03]  /*9720*/  HMMA.16816.F32.BF16 R20, R192, R36.reuse, R20 ;  /* 0x00000024c014723c */ /* 0x080fe60000041814 */
[C---:B------:R-:W-:Y:S02]  /*9730*/  FMUL.FTZ R48, R165.reuse, R160 ;  /* 0x000000a0a5307220 */ /* 0x040fe40000410000 */
        /* <DEDUP_REMOVED lines=8> */
[C---:B------:R-:W-:Y:S04]  /*97c0*/  HMMA.16816.F32.BF16 R32, R192.reuse, R38, R32 ;  /* 0x00000026c020723c */ /* 0x040fe80000041820 */
[C---:B------:R-:W-:Y:S02]  /*97d0*/  FMUL.FTZ R74, R0.reuse, R74 ;  /* 0x0000004a004a7220 */ /* 0x040fe40000410000 */
[----:B------:R-:W-:Y:S02]  /*97e0*/  FMUL.FTZ R75, R0, R75 ;  /* 0x0000004b004b7220 */ /* 0x000fe40000410000 */
[C---:B------:R-:W-:Y:S04]  /*97f0*/  FMUL.FTZ R38, R164.reuse, R150 ;  /* 0x00000096a4267220 */ /* 0x040fe80000410000 */
[----:B------:R-:W-:Y:S02]  /*9800*/  FMUL.FTZ R39, R164, R151 ;  /* 0x00000097a4277220 */ /* 0x000fe40000410000 */
[----:B------:R-:W-:Y:S01]  /*9810*/  LDSM.16.MT88.4 R148, [R228+0x2880] ;  /* 0x00288000e494783b */ /* 0x000fe20000004200 */
[C---:B------:R-:W-:Y:S02]  /*9820*/  FMUL.FTZ R78, R0.reuse, R78 ;  /* 0x0000004e004e7220 */ /* 0x040fe40000410000 */
[----:B------:R-:W-:Y:S02]  /*9830*/  FMUL.FTZ R79, R0, R79 ;  /* 0x0000004f004f7220 */ /* 0x000fe40000410000 */
[-C--:B--2---:R-:W-:Y:S03]  /*9840*/  HMMA.16816.F32.BF16 R36, R192, R132.reuse, R36 ;  /* 0x00000084c024723c */ /* 0x084fe60000041824 */
        /* <DEDUP_REMOVED lines=10> */
[----:B------:R-:W2:Y:S03]  /*98f0*/  LDSM.16.MT88.4 R132, [R225+0x3880] ;  /* 0x00388000e184783b */ /* 0x000ea60000004200 */
[----:B------:R-:W-:Y:S02]  /*9900*/  FMUL.FTZ R95, R0, R95 ;  /* 0x0000005f005f7220 */ /* 0x000fe40000410000 */
[--C-:B-1----:R-:W-:Y:S02]  /*9910*/  FFMA.FTZ R140, R202, c[0x0][0x2d0], -R174.reuse ;  /* 0x0000b400ca8c7a23 */ /* 0x102fe400000108ae */
[-C--:B------:R-:W-:Y:S02]  /*9920*/  HMMA.16816.F32.BF16 R52, R192, R136.reuse, R52 ;  /* 0x00000088c034723c */ /* 0x080fe40000041834 */
[----:B------:R1:W-:Y:S02]  /*9930*/  MUFU.EX2 R189, R140 ;  /* 0x0000008c00bd7308 */ /* 0x0003e40000000800 */
[C---:B------:R-:W-:Y:S02]  /*9940*/  FMUL.FTZ R96, R165.reuse, R96 ;  /* 0x00000060a5607220 */ /* 0x040fe40000410000 */
[C---:B------:R-:W-:Y:S02]  /*9950*/  FMUL.FTZ R97, R165.reuse, R97 ;  /* 0x00000061a5617220 */ /* 0x040fe40000410000 */
[C---:B------:R-:W-:Y:S04]  /*9960*/  HMMA.16816.F32.BF16 R56, R176.reuse, R136, R56 ;  /* 0x00000088b038723c */ /* 0x040fe80000041838 */
[C---:B------:R-:W-:Y:S02]  /*9970*/  FMUL.FTZ R98, R164.reuse, R98 ;  /* 0x00000062a4627220 */ /* 0x040fe40000410000 */
[----:B------:R-:W-:Y:S02]  /*9980*/  FMUL.FTZ R99, R164, R99 ;  /* 0x00000063a4637220 */ /* 0x000fe40000410000 */
[-C--:B------:R-:W-:Y:S04]  /*9990*/  HMMA.16816.F32.BF16 R60, R176, R138.reuse, R60 ;  /* 0x0000008ab03c723c */ /* 0x080fe8000004183c */
[--C-:B------:R-:W-:Y:S02]  /*99a0*/  FFMA.FTZ R136, R200, c[0x0][0x2d0], -R173.reuse ;  /* 0x0000b400c8887a23 */ /* 0x100fe400000108ad */
[C---:B------:R-:W-:Y:S02]  /*99b0*/  FMUL.FTZ R100, R165.reuse, R100 ;  /* 0x00000064a5647220 */ /* 0x040fe40000410000 */
[C---:B------:R-:W-:Y:S01]  /*99c0*/  HMMA.16816.F32.BF16 R64, R192.reuse, R138, R64 ;  /* 0x0000008ac040723c */ /* 0x040fe20000041840 */
[----:B------:R3:W-:Y:S03]  /*99d0*/  MUFU.EX2 R188, R136 ;  /* 0x0000008800bc7308 */ /* 0x0007e60000000800 */
[----:B------:R-:W-:Y:S02]  /*99e0*/  FMUL.FTZ R101, R165, R101 ;  /* 0x00000065a5657220 */ /* 0x000fe40000410000 */
[C---:B------:R-:W-:Y:S02]  /*99f0*/  FMUL.FTZ R102, R164.reuse, R102 ;  /* 0x00000066a4667220 */ /* 0x040fe40000410000 */
[----:B------:R-:W-:Y:S01]  /*9a00*/  FMUL.FTZ R103, R164, R103 ;  /* 0x00000067a4677220 */ /* 0x000fe20000410000 */
[-C--:B--2---:R-:W-:Y:S03]  /*9a10*/  HMMA.16816.F32.BF16 R68, R192, R132.reuse, R68 ;  /* 0x00000084c044723c */ /* 0x084fe60000041844 */
[C---:B------:R-:W-:Y:S02]  /*9a20*/  FMUL.FTZ R104, R2.reuse, R104 ;  /* 0x0000006802687220 */ /* 0x040fe40000410000 */
[----:B------:R-:W-:Y:S02]  /*9a30*/  FMUL.FTZ R105, R2, R105 ;  /* 0x0000006902697220 */ /* 0x000fe40000410000 */
[C---:B------:R-:W-:Y:S01]  /*9a40*/  FMUL.FTZ R106, R0.reuse, R106 ;  /* 0x0000006a006a7220 */ /* 0x040fe20000410000 */
[C---:B------:R-:W-:Y:S04]  /*9a50*/  HMMA.16816.F32.BF16 R72, R176.reuse, R132, R72 ;  /* 0x00000084b048723c */ /* 0x040fe80000041848 */
[----:B------:R-:W-:Y:S02]  /*9a60*/  FMUL.FTZ R107, R0, R107 ;  /* 0x0000006b006b7220 */ /* 0x000fe40000410000 */
[--C-:B-1----:R-:W-:Y:S02]  /*9a70*/  FFMA.FTZ R140, R205, c[0x0][0x2d0], -R173.reuse ;  /* 0x0000b400cd8c7a23 */ /* 0x102fe400000108ad */
[-C--:B------:R-:W-:Y:S01]  /*9a80*/  HMMA.16816.F32.BF16 R76, R176, R134.reuse, R76 ;  /* 0x00000086b04c723c */ /* 0x080fe2000004184c */
[----:B---3--:R-:W1:Y:S01]  /*9a90*/  LDSM.16.MT88.4 R136, [R226+0x3880] ;  /* 0x00388000e288783b */ /* 0x008e620000004200 */
[----:B------:R2:W-:Y:S02]  /*9aa0*/  MUFU.EX2 R184, R140 ;  /* 0x0000008c00b87308 */ /* 0x0005e40000000800 */
[--C-:B------:R-:W-:Y:S02]  /*9ab0*/  FFMA.FTZ R132, R203, c[0x0][0x2d0], -R174.reuse ;  /* 0x0000b400cb847a23 */ /* 0x100fe400000108ae */
[C---:B------:R-:W-:Y:S02]  /*9ac0*/  FMUL.FTZ R108, R2.reuse, R108 ;  /* 0x0000006c026c7220 */ /* 0x040fe40000410000 */
[C---:B------:R-:W-:Y:S04]  /*9ad0*/  HMMA.16816.F32.BF16 R80, R192.reuse, R134, R80 ;  /* 0x00000086c050723c */ /* 0x040fe80000041850 */
[----:B------:R3:W4:Y:S01]  /*9ae0*/  MUFU.EX2 R157, R132 ;  /* 0x00000084009d7308 */ /* 0x0007220000000800 */
[----:B------:R-:W-:Y:S02]  /*9af0*/  FMUL.FTZ R109, R2, R109 ;  /* 0x0000006d026d7220 */ /* 0x000fe40000410000 */
[C---:B------:R-:W-:Y:S02]  /*9b00*/  FMUL.FTZ R110, R0.reuse, R110 ;  /* 0x0000006e006e7220 */ /* 0x040fe40000410000 */
[----:B------:R-:W-:Y:S03]  /*9b10*/  FMUL.FTZ R111, R0, R111 ;  /* 0x0000006f006f7220 */ /* 0x000fe60000410000 */
[C---:B------:R-:W-:Y:S02]  /*9b20*/  FMUL.FTZ R112, R165.reuse, R112 ;  /* 0x00000070a5707220 */ /* 0x040fe40000410000 */
[C---:B------:R-:W-:Y:S02]  /*9b30*/  FMUL.FTZ R113, R165.reuse, R113 ;  /* 0x00000071a5717220 */ /* 0x040fe40000410000 */
[----:B------:R-:W-:Y:S02]  /*9b40*/  FMUL.FTZ R114, R164, R114 ;  /* 0x00000072a4727220 */ /* 0x000fe40000410000 */
[--C-:B--2---:R-:W-:Y:S02]  /*9b50*/  FFMA.FTZ R140, R208, c[0x0][0x2d0], -R174.reuse ;  /* 0x0000b400d08c7a23 */ /* 0x104fe400000108ae */
[C---:B------:R-:W-:Y:S02]  /*9b60*/  FMUL.FTZ R115, R164.reuse, R115 ;  /* 0x00000073a4737220 */ /* 0x040fe40000410000 */
[----:B------:R2:W-:Y:S01]  /*9b70*/  MUFU.EX2 R162, R140 ;  /* 0x0000008c00a27308 */ /* 0x0005e20000000800 */
[C---:B------:R-:W-:Y:S02]  /*9b80*/  FMUL.FTZ R116, R165.reuse, R116 ;  /* 0x00000074a5747220 */ /* 0x040fe40000410000 */
[----:B------:R-:W-:Y:S02]  /*9b90*/  FMUL.FTZ R117, R165, R117 ;  /* 0x00000075a5757220 */ /* 0x000fe40000410000 */
[----:B------:R-:W-:Y:S02]  /*9ba0*/  FMUL.FTZ R118, R164, R118 ;  /* 0x00000076a4767220 */ /* 0x000fe40000410000 */
[----:B---3--:R-:W-:Y:S02]  /*9bb0*/  FFMA.FTZ R132, R204, c[0x0][0x2d0], -R173 ;  /* 0x0000b400cc847a23 */ /* 0x008fe400000108ad */
[----:B------:R-:W-:Y:S01]  /*9bc0*/  FMUL.FTZ R119, R164, R119 ;  /* 0x00000077a4777220 */ /* 0x000fe20000410000 */
[-C--:B-1----:R-:W-:Y:S01]  /*9bd0*/  HMMA.16816.F32.BF16 R84, R192, R136.reuse, R84 ;  /* 0x00000088c054723c */ /* 0x082fe20000041854 */
[----:B------:R1:W3:Y:S02]  /*9be0*/  MUFU.EX2 R161, R132 ;  /* 0x0000008400a17308 */ /* 0x0002e40000000800 */
[C---:B------:R-:W-:Y:S02]  /*9bf0*/  FMUL.FTZ R120, R2.reuse, R120 ;  /* 0x0000007802787220 */ /* 0x040fe40000410000 */
[----:B------:R-:W-:Y:S02]  /*9c00*/  FMUL.FTZ R121, R2, R121 ;  /* 0x0000007902797220 */ /* 0x000fe40000410000 */
[C---:B------:R-:W-:Y:S01]  /*9c10*/  FMUL.FTZ R122, R0.reuse, R122 ;  /* 0x0000007a007a7220 */ /* 0x040fe20000410000 */
[C---:B------:R-:W-:Y:S04]  /*9c20*/  HMMA.16816.F32.BF16 R88, R176.reuse, R136, R88 ;  /* 0x00000088b058723c */ /* 0x040fe80000041858 */
[----:B------:R-:W-:Y:S02]  /*9c30*/  FMUL.FTZ R123, R0, R123 ;  /* 0x0000007b007b7220 */ /* 0x000fe40000410000 */
[--C-:B--2---:R-:W-:Y:S02]  /*9c40*/  FFMA.FTZ R140, R207, c[0x0][0x2d0], -R175.reuse ;  /* 0x0000b400cf8c7a23 */ /* 0x104fe400000108af */
[-C--:B------:R-:W-:Y:S02]  /*9c50*/  HMMA.16816.F32.BF16 R92, R176, R138.reuse, R92 ;  /* 0x0000008ab05c723c */ /* 0x080fe4000004185c */
[----:B------:R2:W-:Y:S02]  /*9c60*/  MUFU.EX2 R160, R140 ;  /* 0x0000008c00a07308 */ /* 0x0005e40000000800 */
[----:B------:R-:W-:Y:S02]  /*9c70*/  FFMA.FTZ R136, R209, c[0x0][0x2d0], -R174 ;  /* 0x0000b400d1887a23 */ /* 0x000fe400000108ae */
[C---:B------:R-:W-:Y:S02]  /*9c80*/  FMUL.FTZ R124, R2.reuse, R124 ;  /* 0x0000007c027c7220 */ /* 0x040fe40000410000 */
[C---:B------:R-:W-:Y:S01]  /*9c90*/  HMMA.16816.F32.BF16 R96, R192.reuse, R138, R96 ;  /* 0x0000008ac060723c */ /* 0x040fe20000041860 */
[----:B-1----:R-:W1:Y:S03]  /*9ca0*/  LDSM.16.MT88.4 R132, [R228+0x3880] ;  /* 0x00388000e484783b */ /* 0x002e660000004200 */
[----:B------:R5:W1:Y:S01]  /*9cb0*/  MUFU.EX2 R158, R136 ;  /* 0x00000088009e7308 */ /* 0x000a620000000800 */
[----:B------:R-:W-:Y:S02]  /*9cc0*/  FMUL.FTZ R125, R2, R125 ;  /* 0x0000007d027d7220 */ /* 0x000fe40000410000 */
[C---:B------:R-:W-:Y:S02]  /*9cd0*/  FMUL.FTZ R126, R0.reuse, R126 ;  /* 0x0000007e007e7220 */ /* 0x040fe40000410000 */
[----:B------:R-:W-:Y:S03]  /*9ce0*/  FMUL.FTZ R127, R0, R127 ;  /* 0x0000007f007f7220 */ /* 0x000fe60000410000 */
[C---:B------:R-:W-:Y:S02]  /*9cf0*/  FMUL.FTZ R128, R165.reuse, R128 ;  /* 0x00000080a5807220 */ /* 0x040fe40000410000 */
[----:B------:R-:W-:Y:S02]  /*9d00*/  FMUL.FTZ R129, R165, R129 ;  /* 0x00000081a5817220 */ /* 0x000fe40000410000 */
[C---:B------:R-:W-:Y:S02]  /*9d10*/  FMUL.FTZ R130, R164.reuse, R130 ;  /* 0x00000082a4827220 */ /* 0x040fe40000410000 */
[--C-:B--2---:R-:W-:Y:S02]  /*9d20*/  FFMA.FTZ R140, R211, c[0x0][0x2d0], -R175.reuse ;  /* 0x0000b400d38c7a23 */ /* 0x104fe400000108af */
[----:B------:R-:W-:Y:S02]  /*9d30*/  FMUL.FTZ R131, R164, R131 ;  /* 0x00000083a4837220 */ /* 0x000fe40000410000 */
[----:B------:R2:W-:Y:S01]  /*9d40*/  MUFU.EX2 R159, R140 ;  /* 0x0000008c009f7308 */ /* 0x0005e20000000800 */
[--C-:B-----5:R-:W-:Y:S09]  /*9d50*/  FFMA.FTZ R136, R206, c[0x0][0x2d0], -R175.reuse ;  /* 0x0000b400ce887a23 */ /* 0x120ff200000108af */
[----:B------:R5:W3:Y:S01]  /*9d60*/  MUFU.EX2 R154, R136 ;  /* 0x00000088009a7308 */ /* 0x000ae20000000800 */
[-C--:B-1----:R-:W-:Y:S01]  /*9d70*/  HMMA.16816.F32.BF16 R100, R192, R132.reuse, R100 ;  /* 0x00000084c064723c */ /* 0x082fe20000041864 */
[----:B--2---:R-:W-:Y:S07]  /*9d80*/  LDSM.16.MT88.4 R140, [R225+0x2880] ;  /* 0x00288000e18c783b */ /* 0x004fee0000004200 */
[C---:B------:R-:W-:Y:S07]  /*9d90*/  HMMA.16816.F32.BF16 R104, R176.reuse, R132, R104 ;  /* 0x00000084b068723c */ /* 0x040fee0000041868 */
[----:B------:R-:W-:Y:S01]  /*9da0*/  FFMA.FTZ R132, R212, c[0x0][0x2d0], -R175 ;  /* 0x0000b400d4847a23 */ /* 0x000fe200000108af */
[-C--:B------:R-:W-:Y:S01]  /*9db0*/  HMMA.16816.F32.BF16 R108, R176, R134.reuse, R108 ;  /* 0x00000086b06c723c */ /* 0x080fe2000004186c */
[----:B-----5:R-:W1:Y:S02]  /*9dc0*/  LDSM.16.MT88.4 R136, [R227+0x3880] ;  /* 0x00388000e388783b */ /* 0x020e640000004200 */
[----:B------:R2:W5:Y:S01]  /*9dd0*/  MUFU.EX2 R252, R132 ;  /* 0x0000008400fc7308 */ /* 0x0005620000000800 */
[----:B----4-:R-:W-:Y:S04]  /*9de0*/  F2FP.BF16.PACK_AB R133, R157, R189 ;  /* 0x000000bd9d85723e */ /* 0x010fe800000010ff */
[C---:B------:R-:W-:Y:S07]  /*9df0*/  HMMA.16816.F32.BF16 R112, R192.reuse, R134, R112 ;  /* 0x00000086c070723c */ /* 0x040fee0000041870 */
[----:B---3--:R-:W-:Y:S02]  /*9e00*/  F2FP.BF16.PACK_AB R134, R184, R161 ;  /* 0x000000a1b886723e */ /* 0x008fe400000010ff */
[----:B------:R-:W-:Y:S03]  /*9e10*/  F2FP.BF16.PACK_AB R135, R158, R162 ;  /* 0x000000a29e87723e */ /* 0x000fe600000010ff */
[--C-:B--2---:R-:W-:Y:S04]  /*9e20*/  FFMA.FTZ R132, R199, c[0x0][0x2d0], -R166.reuse ;  /* 0x0000b400c7847a23 */ /* 0x104fe800000108a6 */
[----:B------:R2:W-:Y:S01]  /*9e30*/  MUFU.EX2 R251, R132 ;  /* 0x0000008400fb7308 */ /* 0x0005e20000000800 */
[-C--:B-1----:R-:W-:Y:S08]  /*9e40*/  HMMA.16816.F32.BF16 R116, R192, R136.reuse, R116 ;  /* 0x00000088c074723c */ /* 0x082ff00000041874 */
[C---:B------:R-:W-:Y:S04]  /*9e50*/  HMMA.16816.F32.BF16 R120, R176.reuse, R136, R120 ;  /* 0x00000088b078723c */ /* 0x040fe80000041878 */
[--C-:B--2---:R-:W-:Y:S03]  /*9e60*/  FFMA.FTZ R132, R210, c[0x0][0x2d0], -R166.reuse ;  /* 0x0000b400d2847a23 */ /* 0x104fe600000108a6 */
[----:B------:R-:W-:Y:S01]  /*9e70*/  F2FP.BF16.PACK_AB R136, R160, R154 ;  /* 0x0000009aa088723e */ /* 0x000fe200000010ff */
[-C--:B------:R-:W-:Y:S01]  /*9e80*/  HMMA.16816.F32.BF16 R124, R176, R138.reuse, R124 ;  /* 0x0000008ab07c723c */ /* 0x080fe2000004187c */
[----:B------:R1:W2:Y:S07]  /*9e90*/  MUFU.EX2 R250, R132 ;  /* 0x0000008400fa7308 */ /* 0x0002ae0000000800 */
[----:B------:R-:W-:Y:S07]  /*9ea0*/  HMMA.16816.F32.BF16 R128, R192, R138, R128 ;  /* 0x0000008ac080723c */ /* 0x000fee0000041880 */
[----:B-----5:R-:W-:Y:S01]  /*9eb0*/  F2FP.BF16.PACK_AB R138, R252, R159 ;  /* 0x0000009ffc8a723e */ /* 0x020fe200000010ff */
[--C-:B-1----:R-:W-:Y:S01]  /*9ec0*/  FFMA.FTZ R132, R213, c[0x0][0x2d0], -R166.reuse ;  /* 0x0000b400d5847a23 */ /* 0x102fe200000108a6 */
[----:B--2---:R-:W-:Y:S03]  /*9ed0*/  F2FP.BF16.PACK_AB R137, R250, R251 ;  /* 0x000000fbfa89723e */ /* 0x004fe600000010ff */
[----:B------:R1:W-:Y:S02]  /*9ee0*/  MUFU.EX2 R249, R132 ;  /* 0x0000008400f97308 */ /* 0x0003e40000000800 */
[----:B-1----:R-:W-:Y:S08]  /*9ef0*/  FFMA.FTZ R132, R198, c[0x0][0x2d0], -R166 ;  /* 0x0000b400c6847a23 */ /* 0x002ff000000108a6 */
[----:B------:R1:W2:Y:S02]  /*9f00*/  MUFU.EX2 R201, R132 ;  /* 0x0000008400c97308 */ /* 0x0002a40000000800 */
[----:B-1----:R-:W-:Y:S02]  /*9f10*/  F2FP.BF16.PACK_AB R132, R155, R188 ;  /* 0x000000bc9b84723e */ /* 0x002fe400000010ff */
[----:B--2---:R-:W-:Y:S05]  /*9f20*/  F2FP.BF16.PACK_AB R139, R201, R249 ;  /* 0x000000f9c98b723e */ /* 0x004fea00000010ff */
[-C--:B------:R-:W-:Y:S08]  /*9f30*/  HMMA.16816.F32.BF16 R4, R132, R140.reuse, R4 ;  /* 0x0000008c8404723c */ /* 0x080ff00000041804 */
[C---:B------:R-:W-:Y:S08]  /*9f40*/  HMMA.16816.F32.BF16 R8, R136.reuse, R140, R8 ;  /* 0x0000008c8808723c */ /* 0x040ff00000041808 */
[-C--:B------:R-:W-:Y:S08]  /*9f50*/  HMMA.16816.F32.BF16 R12, R136, R142.reuse, R12 ;  /* 0x0000008e880c723c */ /* 0x080ff0000004180c */
[C---:B------:R-:W-:Y:S01]  /*9f60*/  HMMA.16816.F32.BF16 R16, R132.reuse, R142, R16 ;  /* 0x0000008e8410723c */ /* 0x040fe20000041810 */
[----:B------:R-:W1:Y:S07]  /*9f70*/  LDSM.16.MT88.4 R140, [R227+0x2880] ;  /* 0x00288000e38c783b */ /* 0x000e6e0000004200 */
[-C--:B------:R-:W-:Y:S08]  /*9f80*/  HMMA.16816.F32.BF16 R20, R132, R144.reuse, R20 ;  /* 0x000000908414723c */ /* 0x080ff00000041814 */
[C---:B------:R-:W-:Y:S07]  /*9f90*/  HMMA.16816.F32.BF16 R24, R136.reuse, R144, R24 ;  /* 0x000000908818723c */ /* 0x040fee0000041818 */
[--C-:B------:R-:W-:Y:S01]  /*9fa0*/  FFMA.FTZ R144, R217, c[0x0][0x2d0], -R173.reuse ;  /* 0x0000b400d9907a23 */ /* 0x100fe200000108ad */
[-C--:B------:R-:W-:Y:S03]  /*9fb0*/  HMMA.16816.F32.BF16 R28, R136, R146.reuse, R28 ;  /* 0x00000092881c723c */ /* 0x080fe6000004181c */
[----:B------:R2:W-:Y:S01]  /*9fc0*/  MUFU.EX2 R213, R144 ;  /* 0x0000009000d57308 */ /* 0x0005e20000000800 */
[----:B------:R-:W-:Y:S04]  /*9fd0*/  MOV R217, R184 ;  /* 0x000000b800d97202 */ /* 0x000fe80000000f00 */
[C---:B------:R-:W-:Y:S08]  /*9fe0*/  HMMA.16816.F32.BF16 R32, R132.reuse, R146, R32 ;  /* 0x000000928420723c */ /* 0x040ff00000041820 */
[-C--:B------:R-:W-:Y:S08]  /*9ff0*/  HMMA.16816.F32.BF16 R36, R132, R148.reuse, R36 ;  /* 0x000000948424723c */ /* 0x080ff00000041824 */
[C---:B------:R-:W-:Y:S04]  /*a000*/  HMMA.16816.F32.BF16 R40, R136.reuse, R148, R40 ;  /* 0x000000948828723c */ /* 0x040fe80000041828 */
[----:B--2---:R-:W-:Y:S01]  /*a010*/  FFMA.FTZ R144, R218, c[0x0][0x2d0], -R173 ;  /* 0x0000b400da907a23 */ /* 0x004fe200000108ad */
[----:B------:R-:W-:Y:S02]  /*a020*/  MOV R218, R183 ;  /* 0x000000b700da7202 */ /* 0x000fe40000000f00 */
[--C-:B------:R-:W-:Y:S01]  /*a030*/  FFMA.FTZ R148, R220, c[0x0][0x2d0], -R174.reuse ;  /* 0x0000b400dc947a23 */ /* 0x100fe200000108ae */
[-C--:B------:R-:W-:Y:S01]  /*a040*/  HMMA.16816.F32.BF16 R44, R136, R150.reuse, R44 ;  /* 0x00000096882c723c */ /* 0x080fe2000004182c */
[----:B------:R2:W-:Y:S03]  /*a050*/  MUFU.EX2 R212, R144 ;  /* 0x0000009000d47308 */ /* 0x0005e60000000800 */
[----:B------:R-:W-:Y:S04]  /*a060*/  MOV R220, R162 ;  /* 0x000000a200dc7202 */ /* 0x000fe80000000f00 */
[C---:B------:R-:W-:Y:S03]  /*a070*/  HMMA.16816.F32.BF16 R48, R132.reuse, R150, R48 ;  /* 0x000000968430723c */ /* 0x040fe60000041830 */
[----:B------:R3:W-:Y:S05]  /*a080*/  MUFU.EX2 R209, R148 ;  /* 0x0000009400d17308 */ /* 0x0007ea0000000800 */
[-C--:B-1----:R-:W-:Y:S08]  /*a090*/  HMMA.16816.F32.BF16 R52, R132, R140.reuse, R52 ;  /* 0x0000008c8434723c */ /* 0x082ff00000041834 */
[C---:B------:R-:W-:Y:S04]  /*a0a0*/  HMMA.16816.F32.BF16 R56, R136.reuse, R140, R56 ;  /* 0x0000008c8838723c */ /* 0x040fe80000041838 */
[----:B--2---:R-:W-:Y:S01]  /*a0b0*/  FFMA.FTZ R144, R219, c[0x0][0x2d0], -R174 ;  /* 0x0000b400db907a23 */ /* 0x004fe200000108ae */
[----:B------:R-:W-:Y:S02]  /*a0c0*/  MOV R219, R182 ;  /* 0x000000b600db7202 */ /* 0x000fe40000000f00 */
[----:B------:R-:W-:Y:S01]  /*a0d0*/  FFMA.FTZ R140, R244, c[0x0][0x2d0], -R175 ;  /* 0x0000b400f48c7a23 */ /* 0x000fe200000108af */
[-C--:B------:R-:W-:Y:S01]  /*a0e0*/  HMMA.16816.F32.BF16 R60, R136, R142.reuse, R60 ;  /* 0x0000008e883c723c */ /* 0x080fe2000004183c */
[----:B------:R1:W2:Y:S03]  /*a0f0*/  MUFU.EX2 R211, R144 ;  /* 0x0000009000d37308 */ /* 0x0002a60000000800 */
[--C-:B---3--:R-:W-:Y:S01]  /*a100*/  FFMA.FTZ R148, R221, c[0x0][0x2d0], -R173.reuse ;  /* 0x0000b400dd947a23 */ /* 0x108fe200000108ad */
[----:B------:R-:W-:Y:S01]  /*a110*/  MOV R221, R161 ;  /* 0x000000a100dd7202 */ /* 0x000fe20000000f00 */
[----:B------:R-:W-:Y:S01]  /*a120*/  FFMA.FTZ R173, R222, c[0x0][0x2d0], -R173 ;  /* 0x0000b400dead7a23 */ /* 0x000fe200000108ad */
[----:B------:R-:W-:Y:S01]  /*a130*/  MOV R222, R160 ;  /* 0x000000a000de7202 */ /* 0x000fe20000000f00 */
[C---:B------:R-:W-:Y:S01]  /*a140*/  HMMA.16816.F32.BF16 R64, R132.reuse, R142, R64 ;  /* 0x0000008e8440723c */ /* 0x040fe20000041840 */
[----:B------:R-:W-:Y:S02]  /*a150*/  LDSM.16.MT88.4 R160, [R228+0x3080] ;  /* 0x00308000e4a0783b */ /* 0x000fe40000004200 */
[----:B------:R3:W-:Y:S01]  /*a160*/  MUFU.EX2 R210, R148 ;  /* 0x0000009400d27308 */ /* 0x0007e20000000800 */
[----:B------:R-:W-:Y:S02]  /*a170*/  MOV R244, R155 ;  /* 0x0000009b00f47202 */ /* 0x000fe40000000f00 */
[----:B------:R-:W-:Y:S02]  /*a180*/  MOV R155, R153 ;  /* 0x00000099009b7202 */ /* 0x000fe40000000f00 */
[----:B------:R-:W-:Y:S01]  /*a190*/  MOV R153, R152 ;  /* 0x0000009800997202 */ /* 0x000fe20000000f00 */
[----:B------:R-:W-:Y:S03]  /*a1a0*/  FFMA.FTZ R152, R215, c[0x0][0x2d0], -R166 ;  /* 0x0000b400d7987a23 */ /* 0x000fe600000108a6 */
[----:B------:R-:W-:Y:S01]  /*a1b0*/  MOV R215, R188 ;  /* 0x000000bc00d77202 */ /* 0x000fe20000000f00 */
[----:B------:R4:W-:Y:S01]  /*a1c0*/  MUFU.EX2 R205, R140 ;  /* 0x0000008c00cd7308 */ /* 0x0009e20000000800 */
[----:B-1----:R-:W1:Y:S09]  /*a1d0*/  LDSM.16.MT88.4 R144, [R225+0x4080] ;  /* 0x00408000e190783b */ /* 0x002e720000004200 */
[----:B------:R2:W-:Y:S01]  /*a1e0*/  MUFU.EX2 R208, R173 ;  /* 0x000000ad00d07308 */ /* 0x0005e20000000800 */
[--C-:B---3--:R-:W-:Y:S01]  /*a1f0*/  FFMA.FTZ R148, R223, c[0x0][0x2d0], -R174.reuse ;  /* 0x0000b400df947a23 */ /* 0x108fe200000108ae */
[----:B------:R-:W-:Y:S01]  /*a200*/  MOV R223, R157 ;  /* 0x0000009d00df7202 */ /* 0x000fe20000000f00 */
[----:B------:R-:W-:Y:S01]  /*a210*/  FFMA.FTZ R174, R246, c[0x0][0x2d0], -R174 ;  /* 0x0000b400f6ae7a23 */ /* 0x000fe200000108ae */
[----:B------:R-:W-:Y:S02]  /*a220*/  MOV R157, R185 ;  /* 0x000000b9009d7202 */ /* 0x000fe40000000f00 */
[----:B------:R-:W-:Y:S04]  /*a230*/  MOV R246, R156 ;  /* 0x0000009c00f67202 */ /* 0x000fe80000000f00 */
[----:B------:R3:W-:Y:S01]  /*a240*/  MUFU.EX2 R207, R148 ;  /* 0x0000009400cf7308 */ /* 0x0007e20000000800 */
[----:B------:R-:W-:Y:S01]  /*a250*/  MOV R156, R186 ;  /* 0x000000ba009c7202 */ /* 0x000fe20000000f00 */
[--C-:B----4-:R-:W-:Y:S01]  /*a260*/  FFMA.FTZ R140, R245, c[0x0][0x2d0], -R175.reuse ;  /* 0x0000b400f58c7a23 */ /* 0x110fe200000108af */
[----:B------:R-:W-:Y:S02]  /*a270*/  MOV R245, R154 ;  /* 0x0000009a00f57202 */ /* 0x000fe40000000f00 */
[----:B------:R-:W-:Y:S05]  /*a280*/  MOV R154, R191 ;  /* 0x000000bf009a7202 */ /* 0x000fea0000000f00 */
[----:B------:R4:W5:Y:S01]  /*a290*/  MUFU.EX2 R203, R140 ;  /* 0x0000008c00cb7308 */ /* 0x0009620000000800 */
[----:B--2---:R-:W-:Y:S09]  /*a2a0*/  F2FP.BF16.PACK_AB R173, R209, R211 ;  /* 0x000000d3d1ad723e */ /* 0x004ff200000010ff */
[----:B------:R2:W2:Y:S01]  /*a2b0*/  MUFU.EX2 R206, R174 ;  /* 0x000000ae00ce7308 */ /* 0x0004a20000000800 */
[-C--:B-1----:R-:W-:Y:S01]  /*a2c0*/  HMMA.16816.F32.BF16 R68, R132, R144.reuse, R68 ;  /* 0x000000908444723c */ /* 0x082fe20000041844 */
[----:B---3--:R-:W1:Y:S08]  /*a2d0*/  LDSM.16.MT88.4 R148, [R226+0x4080] ;  /* 0x00408000e294783b */ /* 0x008e700000004200 */
[----:B------:R3:W-:Y:S01]  /*a2e0*/  MUFU.EX2 R200, R152 ;  /* 0x0000009800c87308 */ /* 0x0007e20000000800 */
[C---:B------:R-:W-:Y:S01]  /*a2f0*/  HMMA.16816.F32.BF16 R72, R136.reuse, R144, R72 ;  /* 0x000000908848723c */ /* 0x040fe20000041848 */
[----:B----4-:R-:W4:Y:S03]  /*a300*/  LDSM.16.MT88.4 R140, [R228+0x4080] ;  /* 0x00408000e48c783b */ /* 0x010f260000004200 */
[----:B-----5:R-:W-:Y:S03]  /*a310*/  F2FP.BF16.PACK_AB R192, R203, R205 ;  /* 0x000000cdcbc0723e */ /* 0x020fe600000010ff */
[--C-:B------:R-:W-:Y:S01]  /*a320*/  FFMA.FTZ R144, R248, c[0x0][0x2d0], -R175.reuse ;  /* 0x0000b400f8907a23 */ /* 0x100fe200000108af */
[-C--:B------:R-:W-:Y:S03]  /*a330*/  HMMA.16816.F32.BF16 R76, R136, R146.reuse, R76 ;  /* 0x00000092884c723c */ /* 0x080fe6000004184c */
[----:B------:R5:W-:Y:S01]  /*a340*/  MUFU.EX2 R204, R144 ;  /* 0x0000009000cc7308 */ /* 0x000be20000000800 */
[----:B------:R-:W-:Y:S01]  /*a350*/  MOV R248, R190 ;  /* 0x000000be00f87202 */ /* 0x000fe20000000f00 */
[----:B------:R-:W-:Y:S01]  /*a360*/  FFMA.FTZ R175, R247, c[0x0][0x2d0], -R175 ;  /* 0x0000b400f7af7a23 */ /* 0x000fe200000108af */
[----:B------:R-:W-:Y:S02]  /*a370*/  MOV R247, R189 ;  /* 0x000000bd00f77202 */ /* 0x000fe40000000f00 */
[C---:B------:R-:W-:Y:S01]  /*a380*/  HMMA.16816.F32.BF16 R80, R132.reuse, R146, R80 ;  /* 0x000000928450723c */ /* 0x040fe20000041850 */
[----:B------:R-:W-:Y:S03]  /*a390*/  LDSM.16.MT88.4 R188, [R225+0x3080] ;  /* 0x00308000e1bc783b */ /* 0x000fe60000004200 */
[----:B--2---:R-:W-:Y:S01]  /*a3a0*/  F2FP.BF16.PACK_AB R174, R208, R210 ;  /* 0x000000d2d0ae723e */ /* 0x004fe200000010ff */
[----:B------:R2:W2:Y:S01]  /*a3b0*/  MUFU.EX2 R202, R175 ;  /* 0x000000af00ca7308 */ /* 0x0004a20000000800 */
[----:B---3--:R-:W-:Y:S02]  /*a3c0*/  MOV R152, R170 ;  /* 0x000000aa00987202 */ /* 0x008fe40000000f00 */
[-C--:B-1----:R-:W-:Y:S01]  /*a3d0*/  HMMA.16816.F32.BF16 R84, R132, R148.reuse, R84 ;  /* 0x000000948454723c */ /* 0x082fe20000041854 */
[----:B-----5:R-:W1:Y:S07]  /*a3e0*/  LDSM.16.MT88.4 R144, [R227+0x4080] ;  /* 0x00408000e390783b */ /* 0x020e6e0000004200 */
[C---:B------:R-:W-:Y:S04]  /*a3f0*/  HMMA.16816.F32.BF16 R88, R136.reuse, R148, R88 ;  /* 0x000000948858723c */ /* 0x040fe80000041858 */
[----:B--2---:R-:W-:Y:S02]  /*a400*/  F2FP.BF16.PACK_AB R175, R206, R207 ;  /* 0x000000cfceaf723e */ /* 0x004fe400000010ff */
[----:B------:R-:W-:Y:S01]  /*a410*/  F2FP.BF16.PACK_AB R194, R202, R204 ;  /* 0x000000cccac2723e */ /* 0x000fe200000010ff */
[--C-:B------:R-:W-:Y:S01]  /*a420*/  FFMA.FTZ R148, R214, c[0x0][0x2d0], -R166.reuse ;  /* 0x0000b400d6947a23 */ /* 0x100fe200000108a6 */
[-C--:B------:R-:W-:Y:S04]  /*a430*/  HMMA.16816.F32.BF16 R92, R136, R150.reuse, R92 ;  /* 0x00000096885c723c */ /* 0x080fe8000004185c */
[----:B------:R-:W-:Y:S02]  /*a440*/  MOV R214, R171 ;  /* 0x000000ab00d67202 */ /* 0x000fe40000000f00 */
[----:B------:R2:W3:Y:S02]  /*a450*/  MUFU.EX2 R171, R148 ;  /* 0x0000009400ab7308 */ /* 0x0004e40000000800 */
[C---:B------:R-:W-:Y:S08]  /*a460*/  HMMA.16816.F32.BF16 R96, R132.reuse, R150, R96 ;  /* 0x000000968460723c */ /* 0x040ff00000041860 */
[-C--:B----4-:R-:W-:Y:S08]  /*a470*/  HMMA.16816.F32.BF16 R100, R132, R140.reuse, R100 ;  /* 0x0000008c8464723c */ /* 0x090ff00000041864 */
[C---:B------:R-:W-:Y:S04]  /*a480*/  HMMA.16816.F32.BF16 R104, R136.reuse, R140, R104 ;  /* 0x0000008c8868723c */ /* 0x040fe80000041868 */
[--C-:B--2---:R-:W-:Y:S01]  /*a490*/  FFMA.FTZ R148, R216, c[0x0][0x2d0], -R166.reuse ;  /* 0x0000b400d8947a23 */ /* 0x104fe200000108a6 */
[----:B---3--:R-:W-:Y:S03]  /*a4a0*/  F2FP.BF16.PACK_AB R193, R171, R200 ;  /* 0x000000c8abc1723e */ /* 0x008fe600000010ff */
[-C--:B------:R-:W-:Y:S01]  /*a4b0*/  HMMA.16816.F32.BF16 R108, R136, R142.reuse, R108 ;  /* 0x0000008e886c723c */ /* 0x080fe2000004186c */
[----:B------:R2:W-:Y:S03]  /*a4c0*/  MUFU.EX2 R170, R148 ;  /* 0x0000009400aa7308 */ /* 0x0005e60000000800 */
[----:B------:R-:W-:Y:S01]  /*a4d0*/  MOV R140, R181 ;  /* 0x000000b5008c7202 */ /* 0x000fe20000000f00 */
[----:B------:R-:W-:Y:S01]  /*a4e0*/  FFMA.FTZ R166, R172, c[0x0][0x2d0], -R166 ;  /* 0x0000b400aca67a23 */ /* 0x000fe200000108a6 */
[----:B------:R-:W-:Y:S02]  /*a4f0*/  F2FP.BF16.PACK_AB R172, R212, R213 ;  /* 0x000000d5d4ac723e */ /* 0x000fe400000010ff */
[C---:B------:R-:W-:Y:S03]  /*a500*/  HMMA.16816.F32.BF16 R112, R132.reuse, R142, R112 ;  /* 0x0000008e8470723c */ /* 0x040fe60000041870 */
[----:B------:R-:W3:Y:S01]  /*a510*/  MUFU.EX2 R166, R166 ;  /* 0x000000a600a67308 */ /* 0x000ee20000000800 */
[----:B------:R-:W-:Y:S03]  /*a520*/  MOV R141, R180 ;  /* 0x000000b4008d7202 */ /* 0x000fe60000000f00 */
[----:B------:R-:W-:Y:S01]  /*a530*/  MOV R142, R197 ;  /* 0x000000c5008e7202 */ /* 0x000fe20000000f00 */
[-C--:B-1----:R-:W-:Y:S04]  /*a540*/  HMMA.16816.F32.BF16 R116, R132, R144.reuse, R116 ;  /* 0x000000908474723c */ /* 0x082fe80000041874 */
[----:B------:R-:W-:Y:S02]  /*a550*/  MOV R143, R196 ;  /* 0x000000c4008f7202 */ /* 0x000fe40000000f00 */
[----:B------:R-:W-:Y:S01]  /*a560*/  LDSM.16.MT88.4 R196, [R227+0x3080] ;  /* 0x00308000e3c4783b */ /* 0x000fe20000004200 */
[----:B------:R-:W-:Y:S01]  /*a570*/  MOV R216, R155 ;  /* 0x0000009b00d87202 */ /* 0x000fe20000000f00 */
[C---:B------:R-:W-:Y:S04]  /*a580*/  HMMA.16816.F32.BF16 R120, R136.reuse, R144, R120 ;  /* 0x000000908878723c */ /* 0x040fe80000041878 */
[----:B------:R-:W-:Y:S02]  /*a590*/  MOV R155, R187 ;  /* 0x000000bb009b7202 */ /* 0x000fe40000000f00 */
[----:B--2---:R-:W1:Y:S02]  /*a5a0*/  LDSM.16.MT88.4 R148, [R226+0x3080] ;  /* 0x00308000e294783b */ /* 0x004e640000004200 */
[-C--:B------:R-:W-:Y:S04]  /*a5b0*/  HMMA.16816.F32.BF16 R124, R136, R146.reuse, R124 ;  /* 0x00000092887c723c */ /* 0x080fe8000004187c */
[----:B---3--:R-:W-:Y:S04]  /*a5c0*/  F2FP.BF16.PACK_AB R195, R166, R170 ;  /* 0x000000aaa6c3723e */ /* 0x008fe800000010ff */
[----:B------:R-:W-:Y:S08]  /*a5d0*/  HMMA.16816.F32.BF16 R128, R132, R146, R128 ;  /* 0x000000928480723c */ /* 0x000ff00000041880 */
[-C--:B------:R-:W-:Y:S01]  /*a5e0*/  HMMA.16816.F32.BF16 R176, R172, R188.reuse, R4 ;  /* 0x000000bcacb0723c */ /* 0x080fe20000041804 */
[----:B------:R-:W2:Y:S07]  /*a5f0*/  LDSM.16.MT88.4 R4, [R225+0x4880] ;  /* 0x00488000e104783b */ /* 0x000eae0000004200 */
[C---:B------:R-:W-:Y:S01]  /*a600*/  HMMA.16816.F32.BF16 R180, R192.reuse, R188, R8 ;  /* 0x000000bcc0b4723c */ /* 0x040fe20000041808 */
[----:B------:R-:W3:Y:S07]  /*a610*/  LDSM.16.MT88.4 R8, [R226+0x4880] ;  /* 0x00488000e208783b */ /* 0x000eee0000004200 */
[-C--:B------:R-:W-:Y:S01]  /*a620*/  HMMA.16816.F32.BF16 R184, R192, R190.reuse, R12 ;  /* 0x000000bec0b8723c */ /* 0x080fe2000004180c */
[----:B------:R-:W4:Y:S07]  /*a630*/  LDSM.16.MT88.4 R12, [R228+0x4880] ;  /* 0x00488000e40c783b */ /* 0x000f2e0000004200 */
[C---:B------:R-:W-:Y:S01]  /*a640*/  HMMA.16816.F32.BF16 R188, R172.reuse, R190, R16 ;  /* 0x000000beacbc723c */ /* 0x040fe20000041810 */
[----:B------:R-:W2:Y:S07]  /*a650*/  LDSM.16.MT88.4 R16, [R227+0x4880] ;  /* 0x00488000e310783b */ /* 0x000eae0000004200 */
[-C--:B-1----:R-:W-:Y:S01]  /*a660*/  HMMA.16816.F32.BF16 R132, R172, R148.reuse, R20 ;  /* 0x00000094ac84723c */ /* 0x082fe20000041814 */
[----:B------:R-:W5:Y:S06]  /*a670*/  LDL.LU R20, [R1+0x20] ;  /* 0x0000200001147983 */ /* 0x000f6c0000300800 */
[----:B------:R-:W-:Y:S01]  /*a680*/  MOV R23, R142 ;  /* 0x0000008e00177202 */ /* 0x000fe20000000f00 */
[C---:B------:R-:W-:Y:S04]  /*a690*/  HMMA.16816.F32.BF16 R136, R192.reuse, R148, R24 ;  /* 0x00000094c088723c */ /* 0x040fe80000041818 */
[----:B------:R-:W-:Y:S02]  /*a6a0*/  MOV R22, R143 ;  /* 0x0000008f00167202 */ /* 0x000fe40000000f00 */
[----:B------:R-:W-:Y:S02]  /*a6b0*/  MOV R21, R140 ;  /* 0x0000008c00157202 */ /* 0x000fe40000000f00 */
[----:B------:R-:W-:Y:S02]  /*a6c0*/  MOV R27, R141 ;  /* 0x0000008d001b7202 */ /* 0x000fe40000000f00 */
[-C--:B------:R-:W-:Y:S01]  /*a6d0*/  HMMA.16816.F32.BF16 R140, R192, R150.reuse, R28 ;  /* 0x00000096c08c723c */ /* 0x080fe2000004181c */
[----:B------:R-:W5:Y:S02]  /*a6e0*/  LDL.LU R28, [R1+0x18] ;  /* 0x00001800011c7983 */ /* 0x000f640000300800 */
[----:B------:R-:W-:Y:S02]  /*a6f0*/  MOV R25, R219 ;  /* 0x000000db00197202 */ /* 0x000fe40000000f00 */
[----:B------:R-:W-:Y:S02]  /*a700*/  MOV R219, R159 ;  /* 0x0000009f00db7202 */ /* 0x000fe40000000f00 */
[----:B------:R-:W-:Y:S01]  /*a710*/  MOV R24, R218 ;  /* 0x000000da00187202 */ /* 0x000fe20000000f00 */
[C---:B------:R-:W-:Y:S01]  /*a720*/  HMMA.16816.F32.BF16 R144, R172.reuse, R150, R32 ;  /* 0x00000096ac90723c */ /* 0x040fe20000041820 */
[----:B------:R-:W5:Y:S03]  /*a730*/  LDL.LU R33, [R1+0x1c] ;  /* 0x00001c0001217983 */ /* 0x000f660000300800 */
[----:B------:R-:W-:Y:S01]  /*a740*/  MOV R218, R217 ;  /* 0x000000d900da7202 */ /* 0x000fe20000000f00 */
[----:B------:R-:W5:Y:S01]  /*a750*/  LDL.LU R35, [R1+0x14] ;  /* 0x0000140001237983 */ /* 0x000f620000300800 */
[----:B------:R-:W-:Y:S02]  /*a760*/  MOV R217, R158 ;  /* 0x0000009e00d97202 */ /* 0x000fe40000000f00 */
[-C--:B------:R-:W-:Y:S04]  /*a770*/  HMMA.16816.F32.BF16 R148, R172, R160.reuse, R36 ;  /* 0x000000a0ac94723c */ /* 0x080fe80000041824 */
[----:B------:R-:W-:Y:S02]  /*a780*/  MOV R26, R152 ;  /* 0x00000098001a7202 */ /* 0x000fe40000000f00 */
[----:B------:R-:W-:Y:S02]  /*a790*/  MOV R31, R155 ;  /* 0x0000009b001f7202 */ /* 0x000fe40000000f00 */
[----:B------:R-:W-:Y:S04]  /*a7a0*/  MOV R32, R154 ;  /* 0x0000009a00207202 */ /* 0x000fe80000000f00 */
[----:B------:R-:W-:Y:S02]  /*a7b0*/  MOV R34, R153 ;  /* 0x0000009900227202 */ /* 0x000fe40000000f00 */
[C---:B------:R-:W-:Y:S04]  /*a7c0*/  HMMA.16816.F32.BF16 R152, R192.reuse, R160, R40 ;  /* 0x000000a0c098723c */ /* 0x040fe80000041828 */
[----:B------:R-:W-:Y:S02]  /*a7d0*/  MOV R30, R156 ;  /* 0x0000009c001e7202 */ /* 0x000fe40000000f00 */
[----:B------:R-:W-:Y:S02]  /*a7e0*/  MOV R29, R157 ;  /* 0x0000009d001d7202 */ /* 0x000fe40000000f00 */
[-C--:B------:R-:W-:Y:S08]  /*a7f0*/  HMMA.16816.F32.BF16 R156, R192, R162.reuse, R44 ;  /* 0x000000a2c09c723c */ /* 0x080ff0000004182c */
[C---:B------:R-:W-:Y:S08]  /*a800*/  HMMA.16816.F32.BF16 R160, R172.reuse, R162, R48 ;  /* 0x000000a2aca0723c */ /* 0x040ff00000041830 */
[-C--:B------:R-:W-:Y:S08]  /*a810*/  HMMA.16816.F32.BF16 R52, R172, R196.reuse, R52 ;  /* 0x000000c4ac34723c */ /* 0x080ff00000041834 */
[C---:B------:R-:W-:Y:S08]  /*a820*/  HMMA.16816.F32.BF16 R56, R192.reuse, R196, R56 ;  /* 0x000000c4c038723c */ /* 0x040ff00000041838 */
[-C--:B------:R-:W-:Y:S08]  /*a830*/  HMMA.16816.F32.BF16 R60, R192, R198.reuse, R60 ;  /* 0x000000c6c03c723c */ /* 0x080ff0000004183c */
[C---:B------:R-:W-:Y:S08]  /*a840*/  HMMA.16816.F32.BF16 R64, R172.reuse, R198, R64 ;  /* 0x000000c6ac40723c */ /* 0x040ff00000041840 */
[-C--:B--2---:R-:W-:Y:S08]  /*a850*/  HMMA.16816.F32.BF16 R68, R172, R4.reuse, R68 ;  /* 0x00000004ac44723c */ /* 0x084ff00000041844 */
[C---:B------:R-:W-:Y:S08]  /*a860*/  HMMA.16816.F32.BF16 R72, R192.reuse, R4, R72 ;  /* 0x00000004c048723c */ /* 0x040ff00000041848 */
[-C--:B------:R-:W-:Y:S08]  /*a870*/  HMMA.16816.F32.BF16 R76, R192, R6.reuse, R76 ;  /* 0x00000006c04c723c */ /* 0x080ff0000004184c */
[C---:B------:R-:W-:Y:S08]  /*a880*/  HMMA.16816.F32.BF16 R80, R172.reuse, R6, R80 ;  /* 0x00000006ac50723c */ /* 0x040ff00000041850 */
[-C--:B---3--:R-:W-:Y:S08]  /*a890*/  HMMA.16816.F32.BF16 R84, R172, R8.reuse, R84 ;  /* 0x00000008ac54723c */ /* 0x088ff00000041854 */
[C---:B------:R-:W-:Y:S08]  /*a8a0*/  HMMA.16816.F32.BF16 R88, R192.reuse, R8, R88 ;  /* 0x00000008c058723c */ /* 0x040ff00000041858 */
[-C--:B------:R-:W-:Y:S08]  /*a8b0*/  HMMA.16816.F32.BF16 R92, R192, R10.reuse, R92 ;  /* 0x0000000ac05c723c */ /* 0x080ff0000004185c */
[C---:B------:R-:W-:Y:S08]  /*a8c0*/  HMMA.16816.F32.BF16 R96, R172.reuse, R10, R96 ;  /* 0x0000000aac60723c */ /* 0x040ff00000041860 */
[-C--:B----4-:R-:W-:Y:S08]  /*a8d0*/  HMMA.16816.F32.BF16 R100, R172, R12.reuse, R100 ;  /* 0x0000000cac64723c */ /* 0x090ff00000041864 */
[C---:B------:R-:W-:Y:S08]  /*a8e0*/  HMMA.16816.F32.BF16 R104, R192.reuse, R12, R104 ;  /* 0x0000000cc068723c */ /* 0x040ff00000041868 */
[-C--:B------:R-:W-:Y:S08]  /*a8f0*/  HMMA.16816.F32.BF16 R108, R192, R14.reuse, R108 ;  /* 0x0000000ec06c723c */ /* 0x080ff0000004186c */
[C---:B------:R-:W-:Y:S08]  /*a900*/  HMMA.16816.F32.BF16 R112, R172.reuse, R14, R112 ;  /* 0x0000000eac70723c */ /* 0x040ff00000041870 */
[-C--:B------:R-:W-:Y:S08]  /*a910*/  HMMA.16816.F32.BF16 R116, R172, R16.reuse, R116 ;  /* 0x00000010ac74723c */ /* 0x080ff00000041874 */
[C---:B------:R-:W-:Y:S08]  /*a920*/  HMMA.16816.F32.BF16 R120, R192.reuse, R16, R120 ;  /* 0x00000010c078723c */ /* 0x040ff00000041878 */
[-C--:B------:R-:W-:Y:S08]  /*a930*/  HMMA.16816.F32.BF16 R124, R192, R18.reuse, R124 ;  /* 0x00000012c07c723c */ /* 0x080ff0000004187c */
[----:B------:R-:W-:Y:S04]  /*a940*/  HMMA.16816.F32.BF16 R128, R172, R18, R128 ;  /* 0x00000012ac80723c */ /* 0x000fe80000041880 */
[----:B-----5:R-:W-:Y:S04]  /*a950*/  FFMA.FTZ R4, R2, R28, R29 ;  /* 0x0000001c02047223 */ /* 0x020fe8000001001d */
[----:B------:R-:W-:Y:S04]  /*a960*/  FADD.FTZ R4, R24, R4 ;  /* 0x0000000418047221 */ /* 0x000fe80000010000 */
[----:B------:R-:W-:Y:S02]  /*a970*/  FFMA.FTZ R165, R165, R33, R32 ;  /* 0x00000021a5a57223 */ /* 0x000fe40000010020 */
[----:B------:R-:W-:Y:S02]  /*a980*/  FADD.FTZ R5, R27, R4 ;  /* 0x000000041b057221 */ /* 0x000fe40000010000 */
[----:B------:R-:W-:Y:S02]  /*a990*/  FFMA.FTZ R164, R164, R35, R34 ;  /* 0x00000023a4a47223 */ /* 0x000fe40000010022 */
[----:B------:R-:W-:Y:S02]  /*a9a0*/  FADD.FTZ R2, R30, R165 ;  /* 0x000000a51e027221 */ /* 0x000fe40000010000 */
[----:B------:R-:W-:Y:S02]  /*a9b0*/  FADD.FTZ R164, R31, R164 ;  /* 0x000000a41fa47221 */ /* 0x000fe40000010000 */
[----:B------:R-:W-:Y:S02]  /*a9c0*/  FADD.FTZ R2, R25, R2 ;  /* 0x0000000219027221 */ /* 0x000fe40000010000 */
[----:B------:R-:W-:Y:S02]  /*a9d0*/  FFMA.FTZ R4, R0, R20, R21 ;  /* 0x0000001400047223 */ /* 0x000fe40000010015 */
[----:B------:R-:W-:Y:S02]  /*a9e0*/  FADD.FTZ R164, R26, R164 ;  /* 0x000000a41aa47221 */ /* 0x000fe40000010000 */
[----:B------:R-:W-:Y:S02]  /*a9f0*/  FADD.FTZ R6, R22, R2 ;  /* 0x0000000216067221 */ /* 0x000fe40000010000 */
[----:B------:R-:W-:Y:S02]  /*aa00*/  FADD.FTZ R4, R216, R4 ;  /* 0x00000004d8047221 */ /* 0x000fe40000010000 */
[----:B------:R-:W-:Y:S01]  /*aa10*/  FADD.FTZ R2, R23, R164 ;  /* 0x000000a417027221 */ /* 0x000fe20000010000 */
[----:B------:R-:W-:Y:S01]  /*aa20*/  MOV R164, R169 ;  /* 0x000000a900a47202 */ /* 0x000fe20000000f00 */
        /* <DEDUP_REMOVED lines=31> */
[----:B------:R1:W-:Y:S01]  /*ac20*/  STL [R1+0x1c], R6 ;  /* 0x00001c0601007387 */ /* 0x0003e20000100800 */
[----:B------:R-:W-:Y:S01]  /*ac30*/  FADD.FTZ R4, R204, R4 ;  /* 0x00000004cc047221 */ /* 0x000fe20000010000 */
[----:B------:R-:W-:Y:S01]  /*ac40*/  MOV R171, R3 ;  /* 0x0000000300ab7202 */ /* 0x000fe20000000f00 */
[----:B------:R-:W-:Y:S01]  /*ac50*/  FADD.FTZ R0, R170, R2 ;  /* 0x00000002aa007221 */ /* 0x000fe20000010000 */
[----:B------:R1:W-:Y:S01]  /*ac60*/  STL [R1+0x14], R5 ;  /* 0x0000140501007387 */ /* 0x0003e20000100800 */
[----:B------:R-:W-:Y:S01]  /*ac70*/  FADD.FTZ R2, R202, R4 ;  /* 0x00000004ca027221 */ /* 0x000fe20000010000 */
[----:B------:R-:W-:Y:S01]  /*ac80*/  MOV R170, R167 ;  /* 0x000000a700aa7202 */ /* 0x000fe20000000f00 */
[----:B------:R-:W-:Y:S01]  /*ac90*/  FADD.FTZ R0, R166, R0 ;  /* 0x00000000a6007221 */ /* 0x000fe20000010000 */
[----:B------:R-:W-:Y:S02]  /*aca0*/  MOV R166, R168 ;  /* 0x000000a800a67202 */ /* 0x000fe40000000f00 */
[----:B------:R1:W-:Y:S04]  /*acb0*/  STL [R1+0x18], R2 ;  /* 0x0000180201007387 */ /* 0x0003e80000100800 */
[----:B------:R1:W-:Y:S01]  /*acc0*/  STL [R1+0x20], R0 ;  /* 0x0000200001007387 */ /* 0x0003e20000100800 */
[----:B------:R-:W-:-:S05]  /*acd0*/  @P0 BRA `(.L_x_918) ;  /* 0xffffbad000000947 */ /* 0x000fca000383ffff */
.L_x_901:
[----:B------:R-:W3:Y:S01]  /*ace0*/  S2UR UR7, SR_CTAID.X ;  /* 0x00000000000779c3 */ /* 0x000ee20000002500 */
[----:B------:R-:W-:Y:S01]  /*acf0*/  ULDC.64 UR4, c[0x0][0x2c8] ;  /* 0x0000b20000047ab9 */ /* 0x000fe20000000a00 */
[----:B------:R-:W-:Y:S01]  /*ad00*/  PLOP3.LUT P0, PT, PT, PT, UP2, 0x40, 0x0 ;  /* 0x000000000000781c */ /* 0x000fe20003f0e828 */
[----:B---3--:R-:W-:-:S04]  /*ad10*/  ULEA UR7, UR7, 0x7f, 0x7 ;  /* 0x0000007f07077891 */ /* 0x008fc8000f8e383f */
[----:B------:R-:W-:-:S03]  /*ad20*/  UIMAD.WIDE.U32 UR16, UR7, UR4, URZ ;  /* 0x00000004071072a5 */ /* 0x000fc6000f8e003f */
[----:B------:R-:W-:Y:S02]  /*ad30*/  ULDC UR4, c[0x0][0x168] ;  /* 0x00005a0000047ab9 */ /* 0x000fe40000000800 */
[----:B------:R-:W-:Y:S02]  /*ad40*/  @UP3 USHF.R.U32.HI UR7, URZ, UR5, UR17 ;  /* 0x000000053f073299 */ /* 0x000fe40008011611 */
[----:B------:R-:W-:Y:S02]  /*ad50*/  UIADD3 UR4, -UR4, 0x1, URZ ;  /* 0x0000000104047890 */ /* 0x000fe4000fffe13f */
[----:B------:R-:W-:Y:S02]  /*ad60*/  ULDC UR5, c[0x0][0x1d0] ;  /* 0x0000740000057ab9 */ /* 0x000fe40000000800 */
[----:B------:R-:W-:-:S03]  /*ad70*/  UIADD3 UR16, UR7, UR5, UR4 ;  /* 0x0000000507107290 */ /* 0x000fc6000fffe004 */
[----:B------:R-:W-:Y:S02]  /*ad80*/  ULDC UR7, c[0x0][0x324] ;  /* 0x0000c90000077ab9 */ /* 0x000fe40000000800 */
[----:B------:R-:W-:Y:S01]  /*ad90*/  UIADD3 UR7, UR16, -UR7, URZ ;  /* 0x8000000710077290 */ /* 0x000fe2000fffe03f */
[----:B------:R-:W-:Y:S05]  /*ada0*/  @P0 BRA `(.L_x_919) ;  /* 0x0000016000000947 */ /* 0x000fea0003800000 */
[----:B------:R-:W-:-:S06]  /*adb0*/  UISETP.GT.AND UP0, UPT, UR16, -0x1, UPT ;  /* 0xffffffff1000788c */ /* 0x000fcc000bf04270 */
[----:B------:R-:W-:-:S13]  /*adc0*/  PLOP3.LUT P0, PT, PT, PT, UP0, 0x80, 0x0 ;  /* 0x000000000000781c */ /* 0x000fda0003f0f008 */
[----:B------:R-:W-:Y:S05]  /*add0*/  @P0 BRA `(.L_x_920) ;  /* 0x0000009000000947 */ /* 0x000fea0003800000 */
[----:B------:R-:W-:Y:S02]  /*ade0*/  ULDC UR4, c[0x0][0x32c] ;  /* 0x0000cb0000047ab9 */ /* 0x000fe40000000800 */
[----:B------:R-:W-:Y:S02]  /*adf0*/  UISETP.NE.AND UP0, UPT, UR4, 0x1, UPT ;  /* 0x000000010400788c */ /* 0x000fe4000bf05270 */
[----:B------:R-:W-:Y:S02]  /*ae00*/  ULOP3.LUT UR16, URZ, UR16, URZ, 0x33, !UPT ;  /* 0x000000103f107292 */ /* 0x000fe4000f8e333f */
[----:B------:R-:W-:Y:S02]  /*ae10*/  ULDC.64 UR4, c[0x0][0x330] ;  /* 0x0000cc0000047ab9 */ /* 0x000fe40000000a00 */
[----:B------:R-:W-:-:S07]  /*ae20*/  UIMAD.WIDE.U32 UR18, UR16, UR4, URZ ;  /* 0x00000004101272a5 */ /* 0x000fce000f8e003f */
[----:B------:R-:W-:Y:S02]  /*ae30*/  @UP0 UMOV UR17, UR19 ;  /* 0x0000001300110c82 */ /* 0x000fe40008000000 */
[----:B------:R-:W-:-:S04]  /*ae40*/  @UP0 USHF.R.U32.HI UR16, URZ, UR5, UR17 ;  /* 0x000000053f100299 */ /* 0x000fc80008011611 */
[----:B------:R-:W-:Y:S01]  /*ae50*/  ULOP3.LUT UR16, URZ, UR16, URZ, 0x33, !UPT ;  /* 0x000000103f107292 */ /* 0x000fe2000f8e333f */
[----:B------:R-:W-:Y:S05]  /*ae60*/  BRA `(.L_x_921) ;  /* 0x0000006000007947 */ /* 0x000fea0003800000 */
.L_x_920:
[----:B------:R-:W-:Y:S02]  /*ae70*/  ULDC UR4, c[0x0][0x32c] ;  /* 0x0000cb0000047ab9 */ /* 0x000fe40000000800 */
[----:B------:R-:W-:-:S03]  /*ae80*/  UISETP.NE.AND UP0, UPT, UR4, 0x1, UPT ;  /* 0x000000010400788c */ /* 0x000fc6000bf05270 */
[----:B------:R-:W-:Y:S02]  /*ae90*/  ULDC.64 UR4, c[0x0][0x330] ;  /* 0x0000cc0000047ab9 */ /* 0x000fe40000000a00 */
[----:B------:R-:W-:-:S07]  /*aea0*/  UIMAD.WIDE.U32 UR18, UR16, UR4, URZ ;  /* 0x00000004101272a5 */ /* 0x000fce000f8e003f */
[----:B------:R-:W-:Y:S02]  /*aeb0*/  @UP0 UMOV UR17, UR19 ;  /* 0x0000001300110c82 */ /* 0x000fe40008000000 */
[----:B------:R-:W-:Y:S02]  /*aec0*/  @UP0 USHF.R.U32.HI UR16, URZ, UR5, UR17 ;  /* 0x000000053f100299 */ /* 0x000fe40008011611 */
.L_x_921:
[----:B------:R-:W-:Y:S02]  /*aed0*/  ULDC UR4, c[0x0][0x32c] ;  /* 0x0000cb0000047ab9 */ /* 0x000fe40000000800 */
[----:B------:R-:W-:-:S04]  /*aee0*/  UIMAD UR4, UR16, UR4, URZ ;  /* 0x00000004100472a4 */ /* 0x000fc8000f8e023f */
[----:B------:R-:W-:-:S04]  /*aef0*/  UISETP.LT.AND UP0, UPT, UR7, UR4, UPT ;  /* 0x000000040700728c */ /* 0x000fc8000bf01270 */
[----:B------:R-:W-:-:S04]  /*af00*/  USEL UR7, UR7, UR4, !UP0 ;  /* 0x0000000407077287 */ /* 0x000fc8000c000000 */
.L_x_919:
[----:B------:R-:W-:-:S04]  /*af10*/  UIADD3 UR7, UR7, 0x2f, URZ ;  /* 0x0000002f07077890 */ /* 0x000fc8000fffe03f */
[----:B------:R-:W-:-:S04]  /*af20*/  UIMAD.WIDE UR4, UR7, 0x2aaaaaab, URZ ;  /* 0x2aaaaaab070478a5 */ /* 0x000fc8000f8e023f */
[----:B------:R-:W-:-:S04]  /*af30*/  USHF.R.U32.HI UR4, URZ, 0x1f, UR5 ;  /* 0x0000001f3f047899 */ /* 0x000fc80008011605 */
[----:B------:R-:W-:-:S04]  /*af40*/  ULEA.HI.SX32 UR4, UR5, UR4, 0x1d ;  /* 0x0000000405047291 */ /* 0x000fc8000f8fea3f */
[----:B------:R-:W-:-:S04]  /*af50*/  UISETP.LT.AND UP0, UPT, UR8, UR4, UPT ;  /* 0x000000040800728c */ /* 0x000fc8000bf01270 */
[----:B------:R-:W-:-:S06]  /*af60*/  USEL UR4, UR8, UR4, !UP0 ;  /* 0x0000000408047287 */ /* 0x000fcc000c000000 */
[----:B------:R-:W-:-:S13]  /*af70*/  ISETP.GE.AND P0, PT, R242, UR4, PT ;  /* 0x00000004f2007c0c */ /* 0x000fda000bf06270 */
[----:B------:R-:W-:Y:S05]  /*af80*/  @!P0 BRA `(.L_x_922) ;  /* 0x00002d6000008947 */ /* 0x000fea0003800000 */
[----:B-1----:R-:W-:Y:S01]  /*af90*/  MOV R2, R168 ;  /* 0x000000a800027202 */ /* 0x002fe20000000f00 */
[----:B------:R-:W-:Y:S01]  /*afa0*/  IMAD.MOV.U32 R170, RZ, RZ, R3 ;  /* 0x000000ffffaa7224 */ /* 0x000fe200078e0003 */
[----:B--2---:R-:W-:Y:S01]  /*afb0*/  MOV R0, R169 ;  /* 0x000000a900007202 */ /* 0x004fe20000000f00 */
[----:B------:R-:W-:Y:S01]  /*afc0*/  IMAD.MOV.U32 R244, RZ, RZ, R242 ;  /* 0x000000fffff47224 */ /* 0x000fe200078e00f2 */
[----:B------:R-:W-:Y:S01]  /*afd0*/  MOV R164, R167 ;  /* 0x000000a700a47202 */ /* 0x000fe20000000f00 */
[----:B------:R-:W-:Y:S01]  /*afe0*/  IMAD.MOV.U32 R248, RZ, RZ, c[0x0][0x1e4] ;  /* 0x00007900fff87624 */ /* 0x000fe200078e00ff */
[----:B------:R-:W-:Y:S02]  /*aff0*/  MOV R247, c[0x0][0x1e0] ;  /* 0x0000780000f77a02 */ /* 0x000fe40000000f00 */
.L_x_923:
[----:B------:R-:W2:Y:S01]  /*b000*/  LDL.64 R24, [R1+0x38] ;  /* 0x0000380001187983 */ /* 0x000ea20000100a00 */
[----:B------:R-:W-:Y:S05]  /*b010*/  DEPBAR.LE SB0, 0x0 ;  /* 0x000080000000791a */ /* 0x000fea0000000000 */
[----:B------:R-:W-:Y:S01]  /*b020*/  BAR.SYNC.DEFER_BLOCKING 0x0 ;  /* 0x0000000000007b1d */ /* 0x000fe20000010000 */
[C---:B------:R-:W-:Y:S02]  /*b030*/  ISETP.LT.AND P6, PT, R244.reuse, UR8, PT ;  /* 0x00000008f4007c0c */ /* 0x040fe4000bfc1270 */
[C---:B------:R-:W-:Y:S11]  /*b040*/  IADD3 R242, R244.reuse, -0x1, RZ ;  /* 0xfffffffff4f27810 */ /* 0x040ff60007ffe0ff */
[----:B------:R-:W-:Y:S01]  /*b050*/  @!P6 SHF.R.S32.HI R3, RZ, 0x1f, R244 ;  /* 0x0000001fff03e819 */ /* 0x000fe200000114f4 */
[C---:B------:R-:W-:Y:S04]  /*b060*/  @!P6 IMAD.WIDE.U32 R20, R244.reuse, c[0x0][0x208], RZ ;  /* 0x00008200f414ea25 */ /* 0x040fe800078e00ff */
[----:B------:R-:W-:Y:S04]  /*b070*/  @!P6 IMAD R3, R3, c[0x0][0x208], RZ ;  /* 0x000082000303ea24 */ /* 0x000fe800078e02ff */
[----:B------:R-:W-:Y:S01]  /*b080*/  @!P6 IMAD R3, R244, c[0x0][0x20c], R3 ;  /* 0x00008300f403ea24 */ /* 0x000fe200078e0203 */
[----:B------:R-:W3:Y:S04]  /*b090*/  LDL.64 R22, [R1+0x48] ;  /* 0x0000480001167983 */ /* 0x000ee80000100a00 */
[----:B------:R-:W-:Y:S02]  /*b0a0*/  @!P6 IADD3 R3, R21, R3, RZ ;  /* 0x000000031503e210 */ /* 0x000fe40007ffe0ff */
[----:B-----5:R-:W-:Y:S03]  /*b0b0*/  LDSM.16.M88.4 R48, [R231+0x8080] ;  /* 0x00808000e730783b */ /* 0x020fe60000000200 */
[----:B------:R-:W-:Y:S05]  /*b0c0*/  @!P6 IMAD R3, R3, 0x30, RZ ;  /* 0x000000300303e824 */ /* 0x000fea00078e02ff */
[----:B------:R-:W1:Y:S08]  /*b0d0*/  LDSM.16.M88.4 R16, [R224+0x5080] ;  /* 0x00508000e010783b */ /* 0x000e700000000200 */
[----:B------:R-:W4:Y:S08]  /*b0e0*/  LDSM.16.M88.4 R44, [R231+0xa080] ;  /* 0x00a08000e72c783b */ /* 0x000f300000000200 */
[----:B------:R-:W2:Y:S08]  /*b0f0*/  LDSM.16.M88.4 R32, [R224+0x5880] ;  /* 0x00588000e020783b */ /* 0x000eb00000000200 */
[----:B------:R-:W3:Y:S06]  /*b100*/  LDL.64 R250, [R1+0x40] ;  /* 0x0000400001fa7983 */ /* 0x000eec0000100a00 */
[----:B------:R-:W2:Y:S08]  /*b110*/  LDSM.16.M88.4 R172, [R224+0x6080] ;  /* 0x00608000e0ac783b */ /* 0x000eb00000000200 */
[----:B------:R-:W-:Y:S01]  /*b120*/  LDSM.16.M88.4 R192, [R233+0x8080] ;  /* 0x00808000e9c0783b */ /* 0x000fe20000000200 */
[-C--:B-1----:R-:W-:Y:S07]  /*b130*/  HMMA.16816.F32.BF16 R4, R48, R16.reuse, RZ ;  /* 0x000000103004723c */ /* 0x082fee00000418ff */
[----:B------:R-:W1:Y:S01]  /*b140*/  LDSM.16.M88.4 R196, [R235] ;  /* 0x00000000ebc4783b */ /* 0x000e620000000200 */
[C---:B----4-:R-:W-:Y:S07]  /*b150*/  HMMA.16816.F32.BF16 R8, R44.reuse, R16, RZ ;  /* 0x000000102c08723c */ /* 0x050fee00000418ff */
[----:B------:R-:W4:Y:S01]  /*b160*/  LDSM.16.M88.4 R200, [R233+0xa080] ;  /* 0x00a08000e9c8783b */ /* 0x000f220000000200 */
[-C--:B------:R-:W-:Y:S07]  /*b170*/  HMMA.16816.F32.BF16 R12, R44, R18.reuse, RZ ;  /* 0x000000122c0c723c */ /* 0x080fee00000418ff */
[----:B------:R-:W1:Y:S01]  /*b180*/  LDSM.16.M88.4 R204, [R241] ;  /* 0x00000000f1cc783b */ /* 0x000e620000000200 */
[C---:B------:R-:W-:Y:S07]  /*b190*/  HMMA.16816.F32.BF16 R16, R48.reuse, R18, RZ ;  /* 0x000000123010723c */ /* 0x040fee00000418ff */
[----:B------:R-:W1:Y:S01]  /*b1a0*/  LDSM.16.M88.4 R208, [R240] ;  /* 0x00000000f0d0783b */ /* 0x000e620000000200 */
[----:B--2---:R-:W-:Y:S04]  /*b1b0*/  @!P6 MOV R29, R25 ;  /* 0x00000019001de202 */ /* 0x004fe80000000f00 */
[----:B---3--:R-:W-:Y:S05]  /*b1c0*/  @!P6 MOV R28, R22 ;  /* 0x00000016001ce202 */ /* 0x008fea0000000f00 */
[----:B------:R-:W-:Y:S02]  /*b1d0*/  @!P6 IMAD.WIDE.U32 R28, R20, 0x30, R28 ;  /* 0x00000030141ce825 */ /* 0x000fe400078e001c */
[-C--:B------:R-:W-:Y:S03]  /*b1e0*/  HMMA.16816.F32.BF16 R20, R48, R32.reuse, RZ ;  /* 0x000000203014723c */ /* 0x080fe600000418ff */
[----:B------:R-:W-:Y:S02]  /*b1f0*/  @!P6 IADD3 R29, R29, R3, RZ ;  /* 0x000000031d1de210 */ /* 0x000fe40007ffe0ff */
[C---:B------:R-:W-:Y:S03]  /*b200*/  @!P6 SHF.L.U32 R3, R28.reuse, 0x1, RZ ;  /* 0x000000011c03e819 */ /* 0x040fe600000006ff */
[C---:B------:R-:W-:Y:S04]  /*b210*/  HMMA.16816.F32.BF16 R24, R44.reuse, R32, RZ ;  /* 0x000000202c18723c */ /* 0x040fe800000418ff */
[C---:B------:R-:W-:Y:S02]  /*b220*/  @!P6 IADD3 R36, P0, R3.reuse, c[0x0][0x1f8], RZ ;  /* 0x00007e000324ea10 */ /* 0x040fe40007f1e0ff */
[----:B------:R-:W-:Y:S02]  /*b230*/  @!P6 IADD3 R3, P5, R3, 0x80, RZ ;  /* 0x000000800303e810 */ /* 0x000fe40007fbe0ff */
[----:B------:R-:W-:Y:S02]  /*b240*/  @!P6 SHF.L.U64.HI R32, R28, 0x1, R29 ;  /* 0x000000011c20e819 */ /* 0x000fe4000001021d */
[-C--:B------:R-:W-:Y:S02]  /*b250*/  HMMA.16816.F32.BF16 R28, R44, R34.reuse, RZ ;  /* 0x000000222c1c723c */ /* 0x080fe400000418ff */
[----:B------:R-:W-:Y:S02]  /*b260*/  @!P6 IADD3.X R37, R32, c[0x0][0x1fc], RZ, P0, !PT ;  /* 0x00007f002025ea10 */ /* 0x000fe400007fe4ff */
[----:B------:R-:W-:Y:S02]  /*b270*/  @!P6 IADD3 R38, P2, R3, c[0x0][0x1f8], RZ ;  /* 0x00007e000326ea10 */ /* 0x000fe40007f5e0ff */
[----:B------:R-:W-:Y:S01]  /*b280*/  @!P6 IADD3 R40, P1, R36, UR10, RZ ;  /* 0x0000000a2428ec10 */ /* 0x000fe2000ff3e0ff */
[----:B------:R-:W-:Y:S01]  /*b290*/  @!PT LDS RZ, [RZ] ;  /* 0x00000000fffff984 */ /* 0x000fe20000000800 */
[----:B------:R-:W-:Y:S01]  /*b2a0*/  @!PT LDS RZ, [RZ] ;  /* 0x00000000fffff984 */ /* 0x000fe20000000800 */
[----:B------:R-:W-:Y:S01]  /*b2b0*/  @!PT LDS RZ, [RZ] ;  /* 0x00000000fffff984 */ /* 0x000fe20000000800 */
[----:B------:R2:W-:Y:S01]  /*b2c0*/  @!P6 LDGSTS.E.BYPASS.LTC128B.128 [R243+0x2080], [R36.64], !P4 ;  /* 0x0208000024f3efae */ /* 0x0005e2000e101d4e */
[----:B------:R-:W-:Y:S02]  /*b2d0*/  @!P6 IADD3.X R39, RZ, c[0x0][0x1fc], R32, P2, P5 ;  /* 0x00007f00ff27ea10 */ /* 0x000fe400017ea420 */
[C---:B------:R-:W-:Y:S02]  /*b2e0*/  HMMA.16816.F32.BF16 R32, R48.reuse, R34, RZ ;  /* 0x000000223020723c */ /* 0x040fe400000418ff */
[----:B------:R-:W-:Y:S02]  /*b2f0*/  @!P6 IADD3.X R41, R37, UR11, RZ, P1, !PT ;  /* 0x0000000b2529ec10 */ /* 0x000fe40008ffe4ff */
[----:B------:R-:W-:Y:S01]  /*b300*/  @!P6 IADD3 R42, P0, R40, UR10, RZ ;  /* 0x0000000a282aec10 */ /* 0x000fe2000ff1e0ff */
[----:B------:R2:W-:Y:S01]  /*b310*/  @!P6 LDGSTS.E.BYPASS.LTC128B.128 [R243+0x3880], [R38.64], !P3 ;  /* 0x0388000026f3efae */ /* 0x0005e2000d901d4e */
[----:B------:R-:W-:Y:S02]  /*b320*/  ISETP.GT.AND P5, PT, R244, UR8, PT ;  /* 0x00000008f4007c0c */ /* 0x000fe4000bfa4270 */
[----:B------:R-:W-:Y:S05]  /*b330*/  @!P6 IADD3.X R43, R41, UR11, RZ, P0, !PT ;  /* 0x0000000b292bec10 */ /* 0x000fea00087fe4ff */
[----:B------:R3:W-:Y:S08]  /*b340*/  @!P6 LDGSTS.E.BYPASS.LTC128B.128 [R243+0x2880], [R40.64], !P4 ;  /* 0x0288000028f3efae */ /* 0x0007f0000e101d4e */
[----:B------:R3:W-:Y:S08]  /*b350*/  @!P6 LDGSTS.E.BYPASS.LTC128B.128 [R243+0x4080], [R40.64+0x80], !P3 ;  /* 0x0408008028f3efae */ /* 0x0007f0000d901d4e */
[----:B------:R3:W-:Y:S01]  /*b360*/  @!P6 LDGSTS.E.BYPASS.LTC128B.128 [R243+0x3080], [R42.64], !P4 ;  /* 0x030800002af3efae */ /* 0x0007e2000e101d4e */
[-C--:B--2---:R-:W-:Y:S07]  /*b370*/  HMMA.16816.F32.BF16 R36, R48, R172.reuse, RZ ;  /* 0x000000ac3024723c */ /* 0x084fee00000418ff */
[----:B------:R3:W-:Y:S08]  /*b380*/  @!P6 LDGSTS.E.BYPASS.LTC128B.128 [R243+0x4880], [R42.64+0x80], !P3 ;  /* 0x048800802af3efae */ /* 0x0007f0000d901d4e */
[----:B------:R-:W-:Y:S08]  /*b390*/  LDSM.16.M88.4 R212, [R232+0x8080] ;  /* 0x00808000e8d4783b */ /* 0x000ff00000000200 */
[----:B------:R-:W0:Y:S08]  /*b3a0*/  LDGDEPBAR ;  /* 0x00000000000079af */ /* 0x000e300000000000 */
[----:B------:R-:W2:Y:S01]  /*b3b0*/  LDSM.16.M88.4 R216, [R230+0x5080] ;  /* 0x00508000e6d8783b */ /* 0x000ea20000000200 */
[C---:B---3--:R-:W-:Y:S07]  /*b3c0*/  HMMA.16816.F32.BF16 R40, R44.reuse, R172, RZ ;  /* 0x000000ac2c28723c */ /* 0x048fee00000418ff */
[----:B------:R-:W3:Y:S01]  /*b3d0*/  LDSM.16.M88.4 R220, [R232+0xa080] ;  /* 0x00a08000e8dc783b */ /* 0x000ee20000000200 */
[-C--:B------:R-:W-:Y:S08]  /*b3e0*/  HMMA.16816.F32.BF16 R44, R44, R174.reuse, RZ ;  /* 0x000000ae2c2c723c */ /* 0x080ff000000418ff */
[----:B------:R-:W-:Y:S01]  /*b3f0*/  HMMA.16816.F32.BF16 R48, R48, R174, RZ ;  /* 0x000000ae3030723c */ /* 0x000fe200000418ff */
[----:B------:R-:W2:Y:S07]  /*b400*/  LDSM.16.M88.4 R172, [R230+0x5880] ;  /* 0x00588000e6ac783b */ /* 0x000eae0000000200 */
[-C--:B-1----:R-:W-:Y:S08]  /*b410*/  HMMA.16816.F32.BF16 R4, R192, R196.reuse, R4 ;  /* 0x000000c4c004723c */ /* 0x082ff00000041804 */
[C---:B----4-:R-:W-:Y:S08]  /*b420*/  HMMA.16816.F32.BF16 R8, R200.reuse, R196, R8 ;  /* 0x000000c4c808723c */ /* 0x050ff00000041808 */
        /* <DEDUP_REMOVED lines=8> */
[-C--:B------:R-:W-:Y:S08]  /*b4b0*/  HMMA.16816.F32.BF16 R36, R192, R208.reuse, R36 ;  /* 0x000000d0c024723c */ /* 0x080ff00000041824 */
[C---:B------:R-:W-:Y:S08]  /*b4c0*/  HMMA.16816.F32.BF16 R40, R200.reuse, R208, R40 ;  /* 0x000000d0c828723c */ /* 0x040ff00000041828 */
[-C--:B------:R-:W-:Y:S01]  /*b4d0*/  HMMA.16816.F32.BF16 R44, R200, R210.reuse, R44 ;  /* 0x000000d2c82c723c */ /* 0x080fe2000004182c */
[----:B------:R-:W-:Y:S07]  /*b4e0*/  LDSM.16.M88.4 R200, [R229] ;  /* 0x00000000e5c8783b */ /* 0x000fee0000000200 */
[----:B------:R-:W-:Y:S01]  /*b4f0*/  HMMA.16816.F32.BF16 R48, R192, R210, R48 ;  /* 0x000000d2c030723c */ /* 0x000fe20000041830 */
[----:B------:R-:W4:Y:S07]  /*b500*/  LDSM.16.M88.4 R192, [R234+0x8080] ;  /* 0x00808000eac0783b */ /* 0x000f2e0000000200 */
[-C--:B--2---:R-:W-:Y:S01]  /*b510*/  HMMA.16816.F32.BF16 R4, R212, R216.reuse, R4 ;  /* 0x000000d8d404723c */ /* 0x084fe20000041804 */
[----:B------:R-:W2:Y:S07]  /*b520*/  LDSM.16.M88.4 R208, [R229+0x800] ;  /* 0x00080000e5d0783b */ /* 0x000eae0000000200 */
[C---:B---3--:R-:W-:Y:S08]  /*b530*/  HMMA.16816.F32.BF16 R8, R220.reuse, R216, R8 ;  /* 0x000000d8dc08723c */ /* 0x048ff00000041808 */
[-C--:B------:R-:W-:Y:S08]  /*b540*/  HMMA.16816.F32.BF16 R12, R220, R218.reuse, R12 ;  /* 0x000000dadc0c723c */ /* 0x080ff0000004180c */
[C---:B------:R-:W-:Y:S01]  /*b550*/  HMMA.16816.F32.BF16 R16, R212.reuse, R218, R16 ;  /* 0x000000dad410723c */ /* 0x040fe20000041810 */
[----:B------:R-:W-:Y:S07]  /*b560*/  LDSM.16.M88.4 R216, [R231+0xe080] ;  /* 0x00e08000e7d8783b */ /* 0x000fee0000000200 */
[-C--:B------:R-:W-:Y:S08]  /*b570*/  HMMA.16816.F32.BF16 R20, R212, R172.reuse, R20 ;  /* 0x000000acd414723c */ /* 0x080ff00000041814 */
[C---:B------:R-:W-:Y:S08]  /*b580*/  HMMA.16816.F32.BF16 R24, R220.reuse, R172, R24 ;  /* 0x000000acdc18723c */ /* 0x040ff00000041818 */
[-C--:B------:R-:W-:Y:S08]  /*b590*/  HMMA.16816.F32.BF16 R28, R220, R174.reuse, R28 ;  /* 0x000000aedc1c723c */ /* 0x080ff0000004181c */
[C---:B------:R-:W-:Y:S01]  /*b5a0*/  HMMA.16816.F32.BF16 R32, R212.reuse, R174, R32 ;  /* 0x000000aed420723c */ /* 0x040fe20000041820 */
[----:B------:R-:W3:Y:S07]  /*b5b0*/  LDSM.16.M88.4 R172, [R229+0x1000] ;  /* 0x00100000e5ac783b */ /* 0x000eee0000000200 */
[-C--:B-1----:R-:W-:Y:S08]  /*b5c0*/  HMMA.16816.F32.BF16 R36, R212, R196.reuse, R36 ;  /* 0x000000c4d424723c */ /* 0x082ff00000041824 */
[C---:B------:R-:W-:Y:S08]  /*b5d0*/  HMMA.16816.F32.BF16 R40, R220.reuse, R196, R40 ;  /* 0x000000c4dc28723c */ /* 0x040ff00000041828 */
[-C--:B------:R-:W-:Y:S01]  /*b5e0*/  HMMA.16816.F32.BF16 R44, R220, R198.reuse, R44 ;  /* 0x000000c6dc2c723c */ /* 0x080fe2000004182c */
[----:B------:R-:W-:Y:S07]  /*b5f0*/  LDSM.16.M88.4 R220, [R224+0x7880] ;  /* 0x00788000e0dc783b */ /* 0x000fee0000000200 */
[----:B------:R-:W-:Y:S01]  /*b600*/  HMMA.16816.F32.BF16 R48, R212, R198, R48 ;  /* 0x000000c6d430723c */ /* 0x000fe20000041830 */
[----:B------:R-:W-:Y:S07]  /*b610*/  LDSM.16.M88.4 R196, [R231+0xc080] ;  /* 0x00c08000e7c4783b */ /* 0x000fee0000000200 */
[-C--:B----4-:R-:W-:Y:S01]  /*b620*/  HMMA.16816.F32.BF16 R4, R192, R200.reuse, R4 ;  /* 0x000000c8c004723c */ /* 0x090fe20000041804 */
[----:B------:R-:W1:Y:S07]  /*b630*/  LDSM.16.M88.4 R212, [R224+0x6880] ;  /* 0x00688000e0d4783b */ /* 0x000e6e0000000200 */
[C---:B------:R-:W-:Y:S08]  /*b640*/  HMMA.16816.F32.BF16 R8, R204.reuse, R200, R8 ;  /* 0x000000c8cc08723c */ /* 0x040ff00000041808 */
[-C--:B------:R-:W-:Y:S08]  /*b650*/  HMMA.16816.F32.BF16 R12, R204, R202.reuse, R12 ;  /* 0x000000cacc0c723c */ /* 0x080ff0000004180c */
[C---:B------:R-:W-:Y:S01]  /*b660*/  HMMA.16816.F32.BF16 R16, R192.reuse, R202, R16 ;  /* 0x000000cac010723c */ /* 0x040fe20000041810 */
[----:B------:R-:W4:Y:S07]  /*b670*/  LDSM.16.M88.4 R200, [R224+0x7080] ;  /* 0x00708000e0c8783b */ /* 0x000f2e0000000200 */
[-C--:B--2---:R-:W-:Y:S08]  /*b680*/  HMMA.16816.F32.BF16 R20, R192, R208.reuse, R20 ;  /* 0x000000d0c014723c */ /* 0x084ff00000041814 */
[C---:B------:R-:W-:Y:S08]  /*b690*/  HMMA.16816.F32.BF16 R24, R204.reuse, R208, R24 ;  /* 0x000000d0cc18723c */ /* 0x040ff00000041818 */
[-C--:B------:R-:W-:Y:S08]  /*b6a0*/  HMMA.16816.F32.BF16 R28, R204, R210.reuse, R28 ;  /* 0x000000d2cc1c723c */ /* 0x080ff0000004181c */
[C---:B------:R-:W-:Y:S01]  /*b6b0*/  HMMA.16816.F32.BF16 R32, R192.reuse, R210, R32 ;  /* 0x000000d2c020723c */ /* 0x040fe20000041820 */
[----:B------:R-:W-:Y:S07]  /*b6c0*/  LDSM.16.M88.4 R208, [R237] ;  /* 0x00000000edd0783b */ /* 0x000fee0000000200 */
[-C--:B---3--:R-:W-:Y:S08]  /*b6d0*/  HMMA.16816.F32.BF16 R36, R192, R172.reuse, R36 ;  /* 0x000000acc024723c */ /* 0x088ff00000041824 */
[C---:B------:R-:W-:Y:S08]  /*b6e0*/  HMMA.16816.F32.BF16 R40, R204.reuse, R172, R40 ;  /* 0x000000accc28723c */ /* 0x040ff00000041828 */
[-C--:B------:R-:W-:Y:S01]  /*b6f0*/  HMMA.16816.F32.BF16 R44, R204, R174.reuse, R44 ;  /* 0x000000aecc2c723c */ /* 0x080fe2000004182c */
[----:B------:R-:W-:Y:S07]  /*b700*/  LDSM.16.M88.4 R204, [R233+0xe080] ;  /* 0x00e08000e9cc783b */ /* 0x000fee0000000200 */
[----:B------:R-:W-:Y:S01]  /*b710*/  HMMA.16816.F32.BF16 R48, R192, R174, R48 ;  /* 0x000000aec030723c */ /* 0x000fe20000041830 */
[----:B------:R-:W-:Y:S07]  /*b720*/  LDSM.16.M88.4 R172, [R233+0xc080] ;  /* 0x00c08000e9ac783b */ /* 0x000fee0000000200 */
[-C--:B-1----:R-:W-:Y:S01]  /*b730*/  HMMA.16816.F32.BF16 R4, R196, R212.reuse, R4 ;  /* 0x000000d4c404723c */ /* 0x082fe20000041804 */
[----:B------:R-:W1:Y:S07]  /*b740*/  LDSM.16.M88.4 R192, [R239] ;  /* 0x00000000efc0783b */ /* 0x000e6e0000000200 */
[C---:B------:R-:W-:Y:S08]  /*b750*/  HMMA.16816.F32.BF16 R8, R216.reuse, R212, R8 ;  /* 0x000000d4d808723c */ /* 0x040ff00000041808 */
[-C--:B------:R-:W-:Y:S08]  /*b760*/  HMMA.16816.F32.BF16 R12, R216, R214.reuse, R12 ;  /* 0x000000d6d80c723c */ /* 0x080ff0000004180c */
[C---:B------:R-:W-:Y:S01]  /*b770*/  HMMA.16816.F32.BF16 R16, R196.reuse, R214, R16 ;  /* 0x000000d6c410723c */ /* 0x040fe20000041810 */
[----:B------:R-:W-:Y:S07]  /*b780*/  LDSM.16.M88.4 R212, [R232+0xc080] ;  /* 0x00c08000e8d4783b */ /* 0x000fee0000000200 */
[-C--:B----4-:R-:W-:Y:S08]  /*b790*/  HMMA.16816.F32.BF16 R20, R196, R200.reuse, R20 ;  /* 0x000000c8c414723c */ /* 0x090ff00000041814 */
[C---:B------:R-:W-:Y:S08]  /*b7a0*/  HMMA.16816.F32.BF16 R24, R216.reuse, R200, R24 ;  /* 0x000000c8d818723c */ /* 0x040ff00000041818 */
[-C--:B------:R-:W-:Y:S08]  /*b7b0*/  HMMA.16816.F32.BF16 R28, R216, R202.reuse, R28 ;  /* 0x000000cad81c723c */ /* 0x080ff0000004181c */
[C---:B------:R-:W-:Y:S01]  /*b7c0*/  HMMA.16816.F32.BF16 R32, R196.reuse, R202, R32 ;  /* 0x000000cac420723c */ /* 0x040fe20000041820 */
[----:B------:R-:W2:Y:S07]  /*b7d0*/  LDSM.16.M88.4 R200, [R238] ;  /* 0x00000000eec8783b */ /* 0x000eae0000000200 */
[-C--:B------:R-:W-:Y:S08]  /*b7e0*/  HMMA.16816.F32.BF16 R36, R196, R220.reuse, R36 ;  /* 0x000000dcc424723c */ /* 0x080ff00000041824 */
[C---:B------:R-:W-:Y:S08]  /*b7f0*/  HMMA.16816.F32.BF16 R40, R216.reuse, R220, R40 ;  /* 0x000000dcd828723c */ /* 0x040ff00000041828 */
[-C--:B------:R-:W-:Y:S01]  /*b800*/  HMMA.16816.F32.BF16 R44, R216, R222.reuse, R44 ;  /* 0x000000ded82c723c */ /* 0x080fe2000004182c */
[----:B------:R-:W3:Y:S07]  /*b810*/  LDSM.16.M88.4 R216, [R230+0x6880] ;  /* 0x00688000e6d8783b */ /* 0x000eee0000000200 */
[----:B------:R-:W-:Y:S01]  /*b820*/  HMMA.16816.F32.BF16 R48, R196, R222, R48 ;  /* 0x000000dec430723c */ /* 0x000fe20000041830 */
[----:B------:R-:W4:Y:S07]  /*b830*/  LDSM.16.M88.4 R196, [R232+0xe080] ;  /* 0x00e08000e8c4783b */ /* 0x000f2e0000000200 */
[-C--:B-1----:R-:W-:Y:S01]  /*b840*/  HMMA.16816.F32.BF16 R4, R172, R192.reuse, R4 ;  /* 0x000000c0ac04723c */ /* 0x082fe20000041804 */
[----:B------:R-:W1:Y:S07]  /*b850*/  LDSM.16.M88.4 R220, [R230+0x7080] ;  /* 0x00708000e6dc783b */ /* 0x000e6e0000000200 */
[C---:B------:R-:W-:Y:S08]  /*b860*/  HMMA.16816.F32.BF16 R8, R204.reuse, R192, R8 ;  /* 0x000000c0cc08723c */ /* 0x040ff00000041808 */
[-C--:B------:R-:W-:Y:S08]  /*b870*/  HMMA.16816.F32.BF16 R12, R204, R194.reuse, R12 ;  /* 0x000000c2cc0c723c */ /* 0x080ff0000004180c */
[C---:B------:R-:W-:Y:S01]  /*b880*/  HMMA.16816.F32.BF16 R16, R172.reuse, R194, R16 ;  /* 0x000000c2ac10723c */ /* 0x040fe20000041810 */
[----:B------:R-:W-:Y:S07]  /*b890*/  LDSM.16.M88.4 R192, [R234+0xc080] ;  /* 0x00c08000eac0783b */ /* 0x000fee0000000200 */
[-C--:B--2---:R-:W-:Y:S08]  /*b8a0*/  HMMA.16816.F32.BF16 R20, R172, R200.reuse, R20 ;  /* 0x000000c8ac14723c */ /* 0x084ff00000041814 */
[C---:B------:R-:W-:Y:S08]  /*b8b0*/  HMMA.16816.F32.BF16 R24, R204.reuse, R200, R24 ;  /* 0x000000c8cc18723c */ /* 0x040ff00000041818 */
[-C--:B------:R-:W-:Y:S08]  /*b8c0*/  HMMA.16816.F32.BF16 R28, R204, R202.reuse, R28 ;  /* 0x000000cacc1c723c */ /* 0x080ff0000004181c */
[C---:B------:R-:W-:Y:S01]  /*b8d0*/  HMMA.16816.F32.BF16 R32, R172.reuse, R202, R32 ;  /* 0x000000caac20723c */ /* 0x040fe20000041820 */
[----:B------:R-:W-:Y:S07]  /*b8e0*/  LDSM.16.M88.4 R200, [R229+0x1800] ;  /* 0x00180000e5c8783b */ /* 0x000fee0000000200 */
[-C--:B------:R-:W-:Y:S08]  /*b8f0*/  HMMA.16816.F32.BF16 R36, R172, R208.reuse, R36 ;  /* 0x000000d0ac24723c */ /* 0x080ff00000041824 */
[C---:B------:R-:W-:Y:S08]  /*b900*/  HMMA.16816.F32.BF16 R40, R204.reuse, R208, R40 ;  /* 0x000000d0cc28723c */ /* 0x040ff00000041828 */
[-C--:B------:R-:W-:Y:S01]  /*b910*/  HMMA.16816.F32.BF16 R44, R204, R210.reuse, R44 ;  /* 0x000000d2cc2c723c */ /* 0x080fe2000004182c */
[----:B------:R-:W-:Y:S07]  /*b920*/  LDSM.16.M88.4 R204, [R236+0xe080] ;  /* 0x00e08000eccc783b */ /* 0x000fee0000000200 */
[----:B------:R-:W-:Y:S01]  /*b930*/  HMMA.16816.F32.BF16 R48, R172, R210, R48 ;  /* 0x000000d2ac30723c */ /* 0x000fe20000041830 */
[----:B------:R-:W2:Y:S07]  /*b940*/  LDSM.16.M88.4 R172, [R230+0x7880] ;  /* 0x00788000e6ac783b */ /* 0x000eae0000000200 */
[-C--:B---3--:R-:W-:Y:S01]  /*b950*/  HMMA.16816.F32.BF16 R4, R212, R216.reuse, R4 ;  /* 0x000000d8d404723c */ /* 0x088fe20000041804 */
[----:B------:R-:W3:Y:S07]  /*b960*/  LDSM.16.M88.4 R208, [R229+0x2000] ;  /* 0x00200000e5d0783b */ /* 0x000eee0000000200 */
[C---:B----4-:R-:W-:Y:S08]  /*b970*/  HMMA.16816.F32.BF16 R8, R196.reuse, R216, R8 ;  /* 0x000000d8c408723c */ /* 0x050ff00000041808 */
[-C--:B------:R-:W-:Y:S08]  /*b980*/  HMMA.16816.F32.BF16 R12, R196, R218.reuse, R12 ;  /* 0x000000dac40c723c */ /* 0x080ff0000004180c */
[C---:B------:R-:W-:Y:S01]  /*b990*/  HMMA.16816.F32.BF16 R16, R212.reuse, R218, R16 ;  /* 0x000000dad410723c */ /* 0x040fe20000041810 */
[----:B------:R-:W4:Y:S01]  /*b9a0*/  LDSM.16.M88.4 R216, [R229+0x2800] ;  /* 0x00280000e5d8783b */ /* 0x000f220000000200 */
[----:B------:R-:W-:Y:S06]  /*b9b0*/  DEPBAR.LE SB0, 0x0 ;  /* 0x000080000000791a */ /* 0x000fec0000000000 */
[-C--:B-1----:R-:W-:Y:S01]  /*b9c0*/  HMMA.16816.F32.BF16 R20, R212, R220.reuse, R20 ;  /* 0x000000dcd414723c */ /* 0x082fe20000041814 */
[----:B------:R-:W-:Y:S07]  /*b9d0*/  BAR.SYNC.DEFER_BLOCKING 0x0 ;  /* 0x0000000000007b1d */ /* 0x000fee0000010000 */
[C---:B------:R-:W-:Y:S08]  /*b9e0*/  HMMA.16816.F32.BF16 R24, R196.reuse, R220, R24 ;  /* 0x000000dcc418723c */ /* 0x040ff00000041818 */
[-C--:B------:R-:W-:Y:S08]  /*b9f0*/  HMMA.16816.F32.BF16 R28, R196, R222.reuse, R28 ;  /* 0x000000dec41c723c */ /* 0x080ff0000004181c */
[C---:B------:R-:W-:Y:S08]  /*ba00*/  HMMA.16816.F32.BF16 R32, R212.reuse, R222, R32 ;  /* 0x000000ded420723c */ /* 0x040ff00000041820 */
[-C--:B--2---:R-:W-:Y:S08]  /*ba10*/  HMMA.16816.F32.BF16 R36, R212, R172.reuse, R36 ;  /* 0x000000acd424723c */ /* 0x084ff00000041824 */
[C---:B------:R-:W-:Y:S08]  /*ba20*/  HMMA.16816.F32.BF16 R40, R196.reuse, R172, R40 ;  /* 0x000000acc428723c */ /* 0x040ff00000041828 */
[-C--:B------:R-:W-:Y:S01]  /*ba30*/  HMMA.16816.F32.BF16 R44, R196, R174.reuse, R44 ;  /* 0x000000aec42c723c */ /* 0x080fe2000004182c */
[----:B------:R-:W2:Y:S06]  /*ba40*/  LDL.64 R198, [R1+0x30] ;  /* 0x0000300001c67983 */ /* 0x000eac0000100a00 */
[----:B------:R-:W2:Y:S01]  /*ba50*/  LDL.LU R252, [R1+0x1c] ;  /* 0x00001c0001fc7983 */ /* 0x000ea20000300800 */
[----:B------:R-:W-:Y:S03]  /*ba60*/  HMMA.16816.F32.BF16 R48, R212, R174, R48 ;  /* 0x000000aed430723c */ /* 0x000fe60000041830 */
[----:B------:R-:W2:Y:S05]  /*ba70*/  LDL.LU R251, [R1+0x14] ;  /* 0x0000140001fb7983 */ /* 0x000eaa0000300800 */
[-C--:B------:R-:W-:Y:S08]  /*ba80*/  HMMA.16816.F32.BF16 R4, R192, R200.reuse, R4 ;  /* 0x000000c8c004723c */ /* 0x080ff00000041804 */
[C---:B------:R-:W-:Y:S08]  /*ba90*/  HMMA.16816.F32.BF16 R8, R204.reuse, R200, R8 ;  /* 0x000000c8cc08723c */ /* 0x040ff00000041808 */
[-C--:B------:R-:W-:Y:S08]  /*baa0*/  HMMA.16816.F32.BF16 R12, R204, R202.reuse, R12 ;  /* 0x000000cacc0c723c */ /* 0x080ff0000004180c */
[C---:B------:R-:W-:Y:S04]  /*bab0*/  HMMA.16816.F32.BF16 R16, R192.reuse, R202, R16 ;  /* 0x000000cac010723c */ /* 0x040fe80000041810 */
[----:B------:R-:W-:Y:S02]  /*bac0*/  FMNMX.FTZ R3, R4, R0, !PT ;  /* 0x0000000004037209 */ /* 0x000fe40007810000 */
[----:B------:R-:W-:Y:S02]  /*bad0*/  FMNMX.FTZ R165, R6, R2, !PT ;  /* 0x0000000206a57209 */ /* 0x000fe40007810000 */
[-C--:B---3--:R-:W-:Y:S04]  /*bae0*/  HMMA.16816.F32.BF16 R20, R192, R208.reuse, R20 ;  /* 0x000000d0c014723c */ /* 0x088fe80000041814 */
[----:B------:R-:W-:Y:S02]  /*baf0*/  FMNMX.FTZ R3, R5, R3, !PT ;  /* 0x0000000305037209 */ /* 0x000fe40007810000 */
[----:B------:R-:W-:Y:S02]  /*bb00*/  FMNMX.FTZ R166, R7, R165, !PT ;  /* 0x000000a507a67209 */ /* 0x000fe40007810000 */
[C---:B------:R-:W-:Y:S04]  /*bb10*/  HMMA.16816.F32.BF16 R24, R204.reuse, R208, R24 ;  /* 0x000000d0cc18723c */ /* 0x040fe80000041818 */
[----:B------:R-:W-:Y:S04]  /*bb20*/  FMNMX.FTZ R165, R8, R164, !PT ;  /* 0x000000a408a57209 */ /* 0x000fe80007810000 */
[-C--:B------:R-:W-:Y:S04]  /*bb30*/  HMMA.16816.F32.BF16 R28, R204, R210.reuse, R28 ;  /* 0x000000d2cc1c723c */ /* 0x080fe8000004181c */
[----:B------:R-:W-:Y:S02]  /*bb40*/  FMNMX.FTZ R165, R9, R165, !PT ;  /* 0x000000a509a57209 */ /* 0x000fe40007810000 */
[----:B------:R-:W-:Y:S02]  /*bb50*/  FMNMX.FTZ R3, R16, R3, !PT ;  /* 0x0000000310037209 */ /* 0x000fe40007810000 */
[C---:B------:R-:W-:Y:S04]  /*bb60*/  HMMA.16816.F32.BF16 R32, R192.reuse, R210, R32 ;  /* 0x000000d2c020723c */ /* 0x040fe80000041820 */
[----:B------:R-:W-:Y:S02]  /*bb70*/  FMNMX.FTZ R169, R17, R3, !PT ;  /* 0x0000000311a97209 */ /* 0x000fe40007810000 */
[----:B------:R-:W-:Y:S02]  /*bb80*/  FMNMX.FTZ R3, R18, R166, !PT ;  /* 0x000000a612037209 */ /* 0x000fe40007810000 */
[-C--:B----4-:R-:W-:Y:S04]  /*bb90*/  HMMA.16816.F32.BF16 R36, R192, R216.reuse, R36 ;  /* 0x000000d8c024723c */ /* 0x090fe80000041824 */
        /* <DEDUP_REMOVED lines=28> */
[----:B------:R-:W-:Y:S03]  /*bd60*/  FMNMX.FTZ R165, R41, R165, !PT ;  /* 0x000000a529a57209 */ /* 0x000fe60007810000 */
[----:B------:R-:W3:Y:S01]  /*bd70*/  SHFL.BFLY PT, R167, R3, 0x2, 0x1f ;  /* 0x0c401f0003a77f89 */ /* 0x000ee200000e0000 */
[----:B------:R-:W-:Y:S04]  /*bd80*/  FMNMX.FTZ R165, R44, R165, !PT ;  /* 0x000000a52ca57209 */ /* 0x000fe80007810000 */
[----:B------:R-:W-:Y:S05]  /*bd90*/  FMNMX.FTZ R165, R45, R165, !PT ;  /* 0x000000a52da57209 */ /* 0x000fea0007810000 */
[----:B------:R-:W4:Y:S01]  /*bda0*/  SHFL.BFLY PT, R168, R165, 0x2, 0x1f ;  /* 0x0c401f00a5a87f89 */ /* 0x000f2200000e0000 */
[----:B-1----:R-:W-:Y:S02]  /*bdb0*/  FMNMX.FTZ R169, R169, R166, !PT ;  /* 0x000000a6a9a97209 */ /* 0x002fe40007810000 */
[----:B------:R-:W-:Y:S05]  /*bdc0*/  FMNMX.FTZ R166, R10, R170, !PT ;  /* 0x000000aa0aa67209 */ /* 0x000fea0007810000 */
[----:B------:R-:W1:Y:S01]  /*bdd0*/  SHFL.BFLY PT, R171, R169, 0x1, 0x1f ;  /* 0x0c201f00a9ab7f89 */ /* 0x000e6200000e0000 */
[----:B------:R-:W-:Y:S04]  /*bde0*/  FMNMX.FTZ R166, R11, R166, !PT ;  /* 0x000000a60ba67209 */ /* 0x000fe80007810000 */
[----:B------:R-:W-:Y:S02]  /*bdf0*/  FMNMX.FTZ R166, R14, R166, !PT ;  /* 0x000000a60ea67209 */ /* 0x000fe40007810000 */
[----:B---3--:R-:W-:Y:S02]  /*be00*/  FMNMX.FTZ R3, R3, R167, !PT ;  /* 0x000000a703037209 */ /* 0x008fe40007810000 */
[----:B------:R-:W-:Y:S03]  /*be10*/  FMNMX.FTZ R166, R15, R166, !PT ;  /* 0x000000a60fa67209 */ /* 0x000fe60007810000 */
[----:B------:R-:W3:Y:S01]  /*be20*/  SHFL.BFLY PT, R167, R3, 0x1, 0x1f ;  /* 0x0c201f0003a77f89 */ /* 0x000ee200000e0000 */
[----:B------:R-:W-:Y:S02]  /*be30*/  FMNMX.FTZ R166, R26, R166, !PT ;  /* 0x000000a61aa67209 */ /* 0x000fe40007810000 */
[----:B----4-:R-:W-:Y:S02]  /*be40*/  FMNMX.FTZ R165, R165, R168, !PT ;  /* 0x000000a8a5a57209 */ /* 0x010fe40007810000 */
[----:B------:R-:W-:Y:S03]  /*be50*/  FMNMX.FTZ R166, R27, R166, !PT ;  /* 0x000000a61ba67209 */ /* 0x000fe60007810000 */
[----:B------:R-:W4:Y:S01]  /*be60*/  SHFL.BFLY PT, R172, R165, 0x1, 0x1f ;  /* 0x0c201f00a5ac7f89 */ /* 0x000f2200000e0000 */
[----:B------:R-:W-:Y:S02]  /*be70*/  FMNMX.FTZ R166, R30, R166, !PT ;  /* 0x000000a61ea67209 */ /* 0x000fe40007810000 */
[----:B-1----:R-:W-:Y:S02]  /*be80*/  FMNMX.FTZ R169, R169, R171, !PT ;  /* 0x000000aba9a97209 */ /* 0x002fe40007810000 */
[----:B------:R-:W-:Y:S03]  /*be90*/  FMNMX.FTZ R166, R31, R166, !PT ;  /* 0x000000a61fa67209 */ /* 0x000fe60007810000 */
[C---:B------:R-:W-:Y:S02]  /*bea0*/  FADD.FTZ R0, -R169.reuse, R0 ;  /* 0x00000000a9007221 */ /* 0x040fe40000010100 */
[----:B------:R-:W-:Y:S02]  /*beb0*/  FMUL.FTZ R200, R169, c[0x0][0x2d0] ;  /* 0x0000b400a9c87a20 */ /* 0x000fe40000410000 */
[----:B------:R-:W-:Y:S02]  /*bec0*/  FMUL.FTZ R0, R0, c[0x0][0x2d0] ;  /* 0x0000b40000007a20 */ /* 0x000fe40000410000 */
[--C-:B------:R-:W-:Y:S01]  /*bed0*/  FFMA.FTZ R4, R4, c[0x0][0x2d0], -R200.reuse ;  /* 0x0000b40004047a23 */ /* 0x100fe200000108c8 */
[----:B---3--:R-:W-:Y:S01]  /*bee0*/  FMNMX.FTZ R168, R3, R167, !PT ;  /* 0x000000a703a87209 */ /* 0x008fe20007810000 */
[--C-:B------:R-:W-:Y:S01]  /*bef0*/  FFMA.FTZ R5, R5, c[0x0][0x2d0], -R200.reuse ;  /* 0x0000b40005057a23 */ /* 0x100fe200000108c8 */
[----:B------:R-:W-:Y:S01]  /*bf00*/  FMNMX.FTZ R3, R42, R166, !PT ;  /* 0x000000a62a037209 */ /* 0x000fe20007810000 */
[----:B------:R1:W-:Y:S01]  /*bf10*/  MUFU.EX2 R222, R4 ;  /* 0x0000000400de7308 */ /* 0x0003e20000000800 */
[----:B------:R-:W-:Y:S02]  /*bf20*/  FFMA.FTZ R16, R16, c[0x0][0x2d0], -R200 ;  /* 0x0000b40010107a23 */ /* 0x000fe400000108c8 */
[C---:B------:R-:W-:Y:S02]  /*bf30*/  FADD.FTZ R2, -R168.reuse, R2 ;  /* 0x00000002a8027221 */ /* 0x040fe40000010100 */
[----:B------:R-:W-:Y:S01]  /*bf40*/  FMUL.FTZ R205, R168, c[0x0][0x2d0] ;  /* 0x0000b400a8cd7a20 */ /* 0x000fe20000410000 */
[----:B----4-:R-:W-:Y:S01]  /*bf50*/  FMNMX.FTZ R167, R165, R172, !PT ;  /* 0x000000aca5a77209 */ /* 0x010fe20007810000 */
[----:B------:R-:W-:Y:S02]  /*bf60*/  FMUL.FTZ R2, R2, c[0x0][0x2d0] ;  /* 0x0000b40002027a20 */ /* 0x000fe40000410000 */
[--C-:B------:R-:W-:Y:S01]  /*bf70*/  FFMA.FTZ R6, R6, c[0x0][0x2d0], -R205.reuse ;  /* 0x0000b40006067a23 */ /* 0x100fe200000108cd */
[----:B------:R3:W4:Y:S01]  /*bf80*/  MUFU.EX2 R166, R0 ;  /* 0x0000000000a67308 */ /* 0x0007220000000800 */
[--C-:B------:R-:W-:Y:S02]  /*bf90*/  FFMA.FTZ R7, R7, c[0x0][0x2d0], -R205.reuse ;  /* 0x0000b40007077a23 */ /* 0x100fe400000108cd */
[----:B------:R-:W-:Y:S02]  /*bfa0*/  FMUL.FTZ R206, R167, c[0x0][0x2d0] ;  /* 0x0000b400a7ce7a20 */ /* 0x000fe40000410000 */
[----:B------:R-:W-:Y:S02]  /*bfb0*/  FFMA.FTZ R17, R17, c[0x0][0x2d0], -R200 ;  /* 0x0000b40011117a23 */ /* 0x000fe400000108c8 */
[--C-:B------:R-:W-:Y:S02]  /*bfc0*/  FFMA.FTZ R8, R8, c[0x0][0x2d0], -R206.reuse ;  /* 0x0000b40008087a23 */ /* 0x100fe400000108ce */
[----:B------:R-:W-:Y:S01]  /*bfd0*/  FFMA.FTZ R9, R9, c[0x0][0x2d0], -R206 ;  /* 0x0000b40009097a23 */ /* 0x000fe200000108ce */
[----:B------:R4:W4:Y:S01]  /*bfe0*/  MUFU.EX2 R165, R2 ;  /* 0x0000000200a57308 */ /* 0x0009220000000800 */
[--C-:B------:R-:W-:Y:S02]  /*bff0*/  FFMA.FTZ R18, R18, c[0x0][0x2d0], -R205.reuse ;  /* 0x0000b40012127a23 */ /* 0x100fe400000108cd */
[--C-:B------:R-:W-:Y:S01]  /*c000*/  FFMA.FTZ R19, R19, c[0x0][0x2d0], -R205.reuse ;  /* 0x0000b40013137a23 */ /* 0x100fe200000108cd */
[----:B-1----:R-:W-:Y:S01]  /*c010*/  @P5 SHF.R.S32.HI R4, RZ, 0x1f, R242 ;  /* 0x0000001fff045819 */ /* 0x002fe200000114f2 */
[--C-:B------:R-:W-:Y:S02]  /*c020*/  FFMA.FTZ R12, R12, c[0x0][0x2d0], -R206.reuse ;  /* 0x0000b4000c0c7a23 */ /* 0x100fe400000108ce */
[----:B------:R-:W-:Y:S02]  /*c030*/  FFMA.FTZ R13, R13, c[0x0][0x2d0], -R206 ;  /* 0x0000b4000d0d7a23 */ /* 0x000fe400000108ce */
[--C-:B------:R-:W-:Y:S01]  /*c040*/  FFMA.FTZ R20, R20, c[0x0][0x2d0], -R200.reuse ;  /* 0x0000b40014147a23 */ /* 0x100fe200000108c8 */
[----:B------:R-:W-:Y:S01]  /*c050*/  MUFU.EX2 R218, R6 ;  /* 0x0000000600da7308 */ /* 0x000fe20000000800 */
[--C-:B------:R-:W-:Y:S02]  /*c060*/  FFMA.FTZ R21, R21, c[0x0][0x2d0], -R200.reuse ;  /* 0x0000b40015157a23 */ /* 0x100fe400000108c8 */
[--C-:B------:R-:W-:Y:S01]  /*c070*/  FFMA.FTZ R22, R22, c[0x0][0x2d0], -R205.reuse ;  /* 0x0000b40016167a23 */ /* 0x100fe200000108cd */
[----:B---3--:R-:W-:Y:S01]  /*c080*/  FMNMX.FTZ R0, R43, R3, !PT ;  /* 0x000000032b007209 */ /* 0x008fe20007810000 */
[----:B------:R-:W-:Y:S02]  /*c090*/  FFMA.FTZ R33, R33, c[0x0][0x2d0], -R200 ;  /* 0x0000b40021217a23 */ /* 0x000fe400000108c8 */
[--C-:B------:R-:W-:Y:S01]  /*c0a0*/  FFMA.FTZ R34, R34, c[0x0][0x2d0], -R205.reuse ;  /* 0x0000b40022227a23 */ /* 0x100fe200000108cd */
[----:B------:R-:W-:Y:S01]  /*c0b0*/  FMNMX.FTZ R0, R46, R0, !PT ;  /* 0x000000002e007209 */ /* 0x000fe20007810000 */
[--C-:B------:R-:W-:Y:S01]  /*c0c0*/  FFMA.FTZ R35, R35, c[0x0][0x2d0], -R205.reuse ;  /* 0x0000b40023237a23 */ /* 0x100fe200000108cd */
[----:B------:R1:W3:Y:S01]  /*c0d0*/  MUFU.EX2 R219, R7 ;  /* 0x0000000700db7308 */ /* 0x0002e20000000800 */
[--C-:B------:R-:W-:Y:S01]  /*c0e0*/  FFMA.FTZ R24, R24, c[0x0][0x2d0], -R206.reuse ;  /* 0x0000b40018187a23 */ /* 0x100fe200000108ce */
[----:B------:R-:W-:Y:S01]  /*c0f0*/  FMNMX.FTZ R0, R47, R0, !PT ;  /* 0x000000002f007209 */ /* 0x000fe20007810000 */
[----:B------:R-:W-:Y:S02]  /*c100*/  FFMA.FTZ R25, R25, c[0x0][0x2d0], -R206 ;  /* 0x0000b40019197a23 */ /* 0x000fe400000108ce */
[----:B----4-:R-:W-:Y:S02]  /*c110*/  FADD.FTZ R2, -R167, R164 ;  /* 0x000000a4a7027221 */ /* 0x010fe40000010100 */
[----:B------:R-:W4:Y:S01]  /*c120*/  SHFL.BFLY PT, R3, R0, 0x2, 0x1f ;  /* 0x0c401f0000037f89 */ /* 0x000f2200000e0000 */
[--C-:B------:R-:W-:Y:S02]  /*c130*/  FFMA.FTZ R36, R36, c[0x0][0x2d0], -R200.reuse ;  /* 0x0000b40024247a23 */ /* 0x100fe400000108c8 */
[----:B------:R-:W-:Y:S01]  /*c140*/  FMUL.FTZ R2, R2, c[0x0][0x2d0] ;  /* 0x0000b40002027a20 */ /* 0x000fe20000410000 */
[----:B------:R-:W4:Y:S01]  /*c150*/  MUFU.EX2 R223, R5 ;  /* 0x0000000500df7308 */ /* 0x000f220000000800 */
[----:B------:R-:W-:Y:S02]  /*c160*/  FFMA.FTZ R37, R37, c[0x0][0x2d0], -R200 ;  /* 0x0000b40025257a23 */ /* 0x000fe400000108c8 */
[--C-:B------:R-:W-:Y:S02]  /*c170*/  FFMA.FTZ R38, R38, c[0x0][0x2d0], -R205.reuse ;  /* 0x0000b40026267a23 */ /* 0x100fe400000108cd */
[----:B------:R-:W-:Y:S02]  /*c180*/  FFMA.FTZ R39, R39, c[0x0][0x2d0], -R205 ;  /* 0x0000b40027277a23 */ /* 0x000fe400000108cd */
[C---:B------:R-:W-:Y:S02]  /*c190*/  FMUL.FTZ R148, R166.reuse, R148 ;  /* 0x00000094a6947220 */ /* 0x040fe40000410000 */
[----:B------:R-:W-:Y:S01]  /*c1a0*/  FMUL.FTZ R149, R166, R149 ;  /* 0x00000095a6957220 */ /* 0x000fe20000410000 */
[----:B------:R2:W2:Y:S01]  /*c1b0*/  MUFU.EX2 R164, R2 ;  /* 0x0000000200a47308 */ /* 0x0004a20000000800 */
[----:B------:R-:W-:Y:S02]  /*c1c0*/  FMUL.FTZ R150, R165, R150 ;  /* 0x00000096a5967220 */ /* 0x000fe40000410000 */
[----:B-1----:R-:W-:Y:S01]  /*c1d0*/  @P5 IMAD.WIDE.U32 R6, R242, c[0x0][0x1e0], RZ ;  /* 0x00007800f2065a25 */ /* 0x002fe200078e00ff */
[----:B---3--:R-:W-:Y:S03]  /*c1e0*/  F2FP.BF16.PACK_AB R173, R219, R218 ;  /* 0x000000dadbad723e */ /* 0x008fe600000010ff */
[----:B------:R-:W-:Y:S02]  /*c1f0*/  FMUL.FTZ R151, R165, R151 ;  /* 0x00000097a5977220 */ /* 0x000fe40000410000 */
[----:B------:R-:W-:Y:S01]  /*c200*/  FMUL.FTZ R160, R166, R160 ;  /* 0x000000a0a6a07220 */ /* 0x000fe20000410000 */
[----:B----4-:R-:W-:Y:S01]  /*c210*/  FMNMX.FTZ R0, R0, R3, !PT ;  /* 0x0000000300007209 */ /* 0x010fe20007810000 */
[----:B------:R-:W-:Y:S01]  /*c220*/  MUFU.EX2 R217, R8 ;  /* 0x0000000800d97308 */ /* 0x000fe20000000800 */
[C---:B------:R-:W-:Y:S01]  /*c230*/  FMUL.FTZ R161, R166.reuse, R161 ;  /* 0x000000a1a6a17220 */ /* 0x040fe20000410000 */
[----:B------:R-:W-:Y:S01]  /*c240*/  F2FP.BF16.PACK_AB R172, R223, R222 ;  /* 0x000000dedfac723e */ /* 0x000fe200000010ff */
[C---:B------:R-:W-:Y:S02]  /*c250*/  FMUL.FTZ R162, R165.reuse, R162 ;  /* 0x000000a2a5a27220 */ /* 0x040fe40000410000 */
[C---:B------:R-:W-:Y:S02]  /*c260*/  FMUL.FTZ R163, R165.reuse, R163 ;  /* 0x000000a3a5a37220 */ /* 0x040fe40000410000 */
[C---:B------:R-:W-:Y:S03]  /*c270*/  FMUL.FTZ R52, R166.reuse, R52 ;  /* 0x00000034a6347220 */ /* 0x040fe60000410000 */
[----:B------:R-:W-:Y:S01]  /*c280*/  MUFU.EX2 R216, R9 ;  /* 0x0000000900d87308 */ /* 0x000fe20000000800 */
[----:B------:R-:W-:Y:S01]  /*c290*/  FMUL.FTZ R53, R166, R53 ;  /* 0x00000035a6357220 */ /* 0x000fe20000410000 */
[----:B--2---:R-:W1:Y:S01]  /*c2a0*/  SHFL.BFLY PT, R2, R0, 0x1, 0x1f ;  /* 0x0c201f0000027f89 */ /* 0x004e6200000e0000 */
[C---:B------:R-:W-:Y:S02]  /*c2b0*/  FMUL.FTZ R136, R164.reuse, R136 ;  /* 0x00000088a4887220 */ /* 0x040fe40000410000 */
[C---:B------:R-:W-:Y:S02]  /*c2c0*/  FMUL.FTZ R137, R164.reuse, R137 ;  /* 0x00000089a4897220 */ /* 0x040fe40000410000 */
[C---:B------:R-:W-:Y:S03]  /*c2d0*/  FMUL.FTZ R140, R164.reuse, R140 ;  /* 0x0000008ca48c7220 */ /* 0x040fe60000410000 */
[----:B------:R2:W-:Y:S01]  /*c2e0*/  MUFU.EX2 R246, R16 ;  /* 0x0000001000f67308 */ /* 0x0005e20000000800 */
[C---:B------:R-:W-:Y:S01]  /*c2f0*/  FMUL.FTZ R141, R164.reuse, R141 ;  /* 0x0000008da48d7220 */ /* 0x040fe20000410000 */
[----:B------:R-:W-:Y:S01]  /*c300*/  @P5 MOV R5, R199 ;  /* 0x000000c700055202 */ /* 0x000fe20000000f00 */
[C---:B------:R-:W-:Y:S02]  /*c310*/  FMUL.FTZ R152, R164.reuse, R152 ;  /* 0x00000098a4987220 */ /* 0x040fe40000410000 */
[C---:B------:R-:W-:Y:S02]  /*c320*/  FMUL.FTZ R153, R164.reuse, R153 ;  /* 0x00000099a4997220 */ /* 0x040fe40000410000 */
[C---:B------:R-:W-:Y:S03]  /*c330*/  FMUL.FTZ R156, R164.reuse, R156 ;  /* 0x0000009ca49c7220 */ /* 0x040fe60000410000 */
[----:B------:R3:W3:Y:S01]  /*c340*/  MUFU.EX2 R245, R17 ;  /* 0x0000001100f57308 */ /* 0x0006e20000000800 */
[----:B------:R-:W-:Y:S02]  /*c350*/  FMUL.FTZ R157, R164, R157 ;  /* 0x0000009da49d7220 */ /* 0x000fe40000410000 */
[C---:B------:R-:W-:Y:S02]  /*c360*/  FMUL.FTZ R54, R165.reuse, R54 ;  /* 0x00000036a5367220 */ /* 0x040fe40000410000 */
[----:B------:R-:W-:Y:S01]  /*c370*/  FMUL.FTZ R55, R165, R55 ;  /* 0x00000037a5377220 */ /* 0x000fe20000410000 */
[----:B-1----:R-:W-:Y:S01]  /*c380*/  FMNMX.FTZ R3, R0, R2, !PT ;  /* 0x0000000200037209 */ /* 0x002fe20007810000 */
[----:B------:R-:W-:Y:S01]  /*c390*/  @P5 IMAD R2, R4, c[0x0][0x1e0], RZ ;  /* 0x0000780004025a24 */ /* 0x000fe200078e02ff */
[----:B------:R-:W-:Y:S02]  /*c3a0*/  @P5 MOV R4, R250 ;  /* 0x000000fa00045202 */ /* 0x000fe40000000f00 */
[----:B------:R1:W-:Y:S01]  /*c3b0*/  MUFU.EX2 R221, R18 ;  /* 0x0000001200dd7308 */ /* 0x0003e20000000800 */
[----:B------:R-:W4:Y:S01]  /*c3c0*/  LDL.LU R250, [R1+0x18] ;  /* 0x0000180001fa7983 */ /* 0x000f220000300800 */
[----:B------:R-:W-:Y:S02]  /*c3d0*/  @P5 IMAD R2, R242, c[0x0][0x1e4], R2 ;  /* 0x00007900f2025a24 */ /* 0x000fe400078e0202 */
[----:B------:R-:W-:Y:S01]  /*c3e0*/  @P5 IMAD.WIDE.U32 R4, R6, 0x30, R4 ;  /* 0x0000003006045825 */ /* 0x000fe200078e0004 */
[----:B--2---:R-:W-:Y:S01]  /*c3f0*/  @P5 SHF.L.U64.HI R16, R247, 0x5, R248 ;  /* 0x00000005f7105819 */ /* 0x004fe200000102f8 */
[----:B------:R-:W2:Y:S01]  /*c400*/  LDL.LU R249, [R1+0x20] ;  /* 0x0000200001f97983 */ /* 0x000ea20000300800 */
[----:B------:R-:W-:Y:S01]  /*c410*/  @P5 IADD3 R2, R7, R2, RZ ;  /* 0x0000000207025210 */ /* 0x000fe20007ffe0ff */
[----:B------:R-:W-:Y:S01]  /*c420*/  FADD.FTZ R0, -R3, R170 ;  /* 0x000000aa03007221 */ /* 0x000fe20000010100 */
[----:B------:R-:W-:Y:S01]  /*c430*/  @P5 SHF.L.U32 R6, R4, 0x1, RZ ;  /* 0x0000000104065819 */ /* 0x000fe200000006ff */
[----:B------:R1:W1:Y:S01]  /*c440*/  MUFU.EX2 R220, R19 ;  /* 0x0000001300dc7308 */ /* 0x0002620000000800 */
[----:B------:R-:W-:Y:S02]  /*c450*/  FMUL.FTZ R56, R164, R56 ;  /* 0x00000038a4387220 */ /* 0x000fe40000410000 */
[----:B------:R-:W-:Y:S01]  /*c460*/  @P5 IMAD R2, R2, 0x30, RZ ;  /* 0x0000003002025824 */ /* 0x000fe200078e02ff */
[----:B------:R-:W-:Y:S01]  /*c470*/  @P5 IADD3 R8, P2, R6, 0x80, RZ ;  /* 0x0000008006085810 */ /* 0x000fe20007f5e0ff */
[----:B------:R-:W-:Y:S01]  /*c480*/  FMUL.FTZ R0, R0, c[0x0][0x2d0] ;  /* 0x0000b40000007a20 */ /* 0x000fe20000410000 */
[----:B------:R-:W-:Y:S01]  /*c490*/  @P5 IADD3 R6, P0, R6, c[0x0][0x1c8], RZ ;  /* 0x0000720006065a10 */ /* 0x000fe20007f1e0ff */
[----:B---3--:R-:W-:Y:S01]  /*c4a0*/  FMUL.FTZ R17, R166, R189 ;  /* 0x000000bda6117220 */ /* 0x008fe20000410000 */
[----:B------:R-:W-:Y:S01]  /*c4b0*/  @P5 IADD3 R2, R5, R2, RZ ;  /* 0x0000000205025210 */ /* 0x000fe20007ffe0ff */
[----:B------:R-:W-:Y:S01]  /*c4c0*/  FMUL.FTZ R57, R164, R57 ;  /* 0x00000039a4397220 */ /* 0x000fe20000410000 */
[----:B------:R-:W-:Y:S01]  /*c4d0*/  @P5 IADD3 R8, P1, R8, c[0x0][0x1c8], RZ ;  /* 0x0000720008085a10 */ /* 0x000fe20007f3e0ff */
[----:B------:R-:W3:Y:S01]  /*c4e0*/  MUFU.EX2 R0, R0 ;  /* 0x0000000000007308 */ /* 0x000ee20000000800 */
[----:B------:R-:W-:Y:S01]  /*c4f0*/  @P5 SHF.L.U64.HI R5, R4, 0x1, R2 ;  /* 0x0000000104055819 */ /* 0x000fe20000010202 */
[C---:B------:R-:W-:Y:S01]  /*c500*/  FMUL.FTZ R60, R164.reuse, R60 ;  /* 0x0000003ca43c7220 */ /* 0x040fe20000410000 */
[----:B------:R-:W-:Y:S01]  /*c510*/  @P5 SHF.L.U32 R2, R247, 0x5, RZ ;  /* 0x00000005f7025819 */ /* 0x000fe200000006ff */
[----:B-1----:R-:W-:Y:S01]  /*c520*/  FMUL.FTZ R18, R165, R190 ;  /* 0x000000bea5127220 */ /* 0x002fe20000410000 */
[----:B------:R-:W-:Y:S01]  /*c530*/  @P5 IADD3.X R7, R5, c[0x0][0x1cc], RZ, P0, !PT ;  /* 0x0000730005075a10 */ /* 0x000fe200007fe4ff */
[----:B------:R-:W-:Y:S01]  /*c540*/  FMUL.FTZ R61, R164, R61 ;  /* 0x0000003da43d7220 */ /* 0x000fe20000410000 */
[----:B------:R-:W-:Y:S01]  /*c550*/  @P5 IADD3.X R9, RZ, c[0x0][0x1cc], R5, P1, P2 ;  /* 0x00007300ff095a10 */ /* 0x000fe20000fe4405 */
[----:B------:R-:W-:Y:S01]  /*c560*/  FMUL.FTZ R64, R166, R64 ;  /* 0x00000040a6407220 */ /* 0x000fe20000410000 */
[----:B------:R-:W-:Y:S01]  /*c570*/  @P5 IADD3 R4, P0, R6, R2, RZ ;  /* 0x0000000206045210 */ /* 0x000fe20007f1e0ff */
[----:B------:R1:W-:Y:S01]  /*c580*/  @P5 LDGSTS.E.BYPASS.LTC128B.128 [R243+0x5080], [R6.64], !P4 ;  /* 0x0508000006f35fae */ /* 0x0003e2000e101d4e */
[----:B------:R1:W-:Y:S01]  /*c590*/  MUFU.EX2 R215, R12 ;  /* 0x0000000c00d77308 */ /* 0x0003e20000000800 */
[----:B------:R-:W-:Y:S01]  /*c5a0*/  F2FP.BF16.PACK_AB R174, R245, R246 ;  /* 0x000000f6f5ae723e */ /* 0x000fe200000010ff */
[----:B------:R-:W-:Y:S01]  /*c5b0*/  FMUL.FTZ R19, R165, R191 ;  /* 0x000000bfa5137220 */ /* 0x000fe20000410000 */
[----:B------:R-:W-:Y:S01]  /*c5c0*/  @P5 IADD3.X R5, R7, R16, RZ, P0, !PT ;  /* 0x0000001007055210 */ /* 0x000fe200007fe4ff */
[----:B------:R-:W-:Y:S01]  /*c5d0*/  FMUL.FTZ R65, R166, R65 ;  /* 0x00000041a6417220 */ /* 0x000fe20000410000 */
[----:B------:R-:W-:Y:S01]  /*c5e0*/  F2FP.BF16.PACK_AB R175, R220, R221 ;  /* 0x000000dddcaf723e */ /* 0x000fe200000010ff */
[C---:B------:R-:W-:Y:S01]  /*c5f0*/  FMUL.FTZ R66, R165.reuse, R66 ;  /* 0x00000042a5427220 */ /* 0x040fe20000410000 */
[----:B------:R1:W-:Y:S01]  /*c600*/  @P5 LDGSTS.E.BYPASS.LTC128B.128 [R243+0x6880], [R8.64], !P3 ;  /* 0x0688000008f35fae */ /* 0x0003e2000d901d4e */
[----:B------:R-:W-:Y:S01]  /*c610*/  FMUL.FTZ R67, R165, R67 ;  /* 0x00000043a5437220 */ /* 0x000fe20000410000 */
[----:B------:R-:W-:Y:S01]  /*c620*/  ISETP.GT.AND P0, PT, R244, UR4, PT ;  /* 0x00000004f4007c0c */ /* 0x000fe2000bf04270 */
[----:B------:R1:W1:Y:S01]  /*c630*/  MUFU.EX2 R214, R13 ;  /* 0x0000000d00d67308 */ /* 0x0002620000000800 */
[----:B------:R-:W-:Y:S01]  /*c640*/  FMUL.FTZ R68, R166, R68 ;  /* 0x00000044a6447220 */ /* 0x000fe20000410000 */
[----:B------:R-:W-:Y:S01]  /*c650*/  MOV R244, R242 ;  /* 0x000000f200f47202 */ /* 0x000fe20000000f00 */
[C---:B---3--:R-:W-:Y:S02]  /*c660*/  FMUL.FTZ R138, R0.reuse, R138 ;  /* 0x0000008a008a7220 */ /* 0x048fe40000410000 */
[----:B------:R3:W-:Y:S01]  /*c670*/  @P5 LDGSTS.E.BYPASS.LTC128B.128 [R243+0x5880], [R4.64], !P4 ;  /* 0x0588000004f35fae */ /* 0x0007e2000e101d4e */
[C---:B------:R-:W-:Y:S02]  /*c680*/  FMUL.FTZ R139, R0.reuse, R139 ;  /* 0x0000008b008b7220 */ /* 0x040fe40000410000 */
[C---:B------:R-:W-:Y:S02]  /*c690*/  FMUL.FTZ R142, R0.reuse, R142 ;  /* 0x0000008e008e7220 */ /* 0x040fe40000410000 */
[----:B------:R-:W-:Y:S01]  /*c6a0*/  MUFU.EX2 R213, R20 ;  /* 0x0000001400d57308 */ /* 0x000fe20000000800 */
[----:B------:R-:W-:Y:S02]  /*c6b0*/  FMUL.FTZ R143, R0, R143 ;  /* 0x0000008f008f7220 */ /* 0x000fe40000410000 */
[----:B------:R3:W-:Y:S01]  /*c6c0*/  @P5 LDGSTS.E.BYPASS.LTC128B.128 [R243+0x7080], [R4.64+0x80], !P3 ;  /* 0x0708008004f35fae */ /* 0x0007e2000d901d4e */
[----:B-1----:R-:W-:Y:S01]  /*c6d0*/  FMUL.FTZ R12, R164, R184 ;  /* 0x000000b8a40c7220 */ /* 0x002fe20000410000 */
[----:B------:R-:W-:Y:S01]  /*c6e0*/  @P5 IADD3 R6, P1, R4, R2, RZ ;  /* 0x0000000204065210 */ /* 0x000fe20007f3e0ff */
[----:B------:R-:W-:Y:S02]  /*c6f0*/  FMUL.FTZ R2, R3, c[0x0][0x2d0] ;  /* 0x0000b40003027a20 */ /* 0x000fe40000410000 */
[----:B------:R-:W-:Y:S01]  /*c700*/  FMUL.FTZ R154, R0, R154 ;  /* 0x0000009a009a7220 */ /* 0x000fe20000410000 */
[----:B------:R-:W-:Y:S01]  /*c710*/  @P5 IADD3.X R7, R5, R16, RZ, P1, !PT ;  /* 0x0000001005075210 */ /* 0x000fe20000ffe4ff */
[--C-:B------:R-:W-:Y:S01]  /*c720*/  FFMA.FTZ R10, R10, c[0x0][0x2d0], -R2.reuse ;  /* 0x0000b4000a0a7a23 */ /* 0x100fe20000010802 */
[----:B------:R-:W-:Y:S01]  /*c730*/  MUFU.EX2 R212, R21 ;  /* 0x0000001500d47308 */ /* 0x000fe20000000800 */
[--C-:B------:R-:W-:Y:S02]  /*c740*/  FFMA.FTZ R11, R11, c[0x0][0x2d0], -R2.reuse ;  /* 0x0000b4000b0b7a23 */ /* 0x100fe40000010802 */
[----:B------:R1:W-:Y:S01]  /*c750*/  @P5 LDGSTS.E.BYPASS.LTC128B.128 [R243+0x6080], [R6.64], !P4 ;  /* 0x0608000006f35fae */ /* 0x0003e2000e101d4e */
[--C-:B------:R-:W-:Y:S02]  /*c760*/  FFMA.FTZ R14, R14, c[0x0][0x2d0], -R2.reuse ;  /* 0x0000b4000e0e7a23 */ /* 0x100fe40000010802 */
[--C-:B------:R-:W-:Y:S02]  /*c770*/  FFMA.FTZ R15, R15, c[0x0][0x2d0], -R2.reuse ;  /* 0x0000b4000f0f7a23 */ /* 0x100fe40000010802 */
[C---:B------:R-:W-:Y:S02]  /*c780*/  FMUL.FTZ R8, R164.reuse, R180 ;  /* 0x000000b4a4087220 */ /* 0x040fe40000410000 */
[----:B------:R1:W-:Y:S01]  /*c790*/  MUFU.EX2 R202, R10 ;  /* 0x0000000a00ca7308 */ /* 0x0003e20000000800 */
[----:B------:R1:W-:Y:S01]  /*c7a0*/  @P5 LDGSTS.E.BYPASS.LTC128B.128 [R243+0x7880], [R6.64+0x80], !P3 ;  /* 0x0788008006f35fae */ /* 0x0003e2000d901d4e */
[C---:B------:R-:W-:Y:S02]  /*c7b0*/  FMUL.FTZ R9, R164.reuse, R181 ;  /* 0x000000b5a4097220 */ /* 0x040fe40000410000 */
[----:B------:R-:W-:Y:S02]  /*c7c0*/  FMUL.FTZ R13, R164, R185 ;  /* 0x000000b9a40d7220 */ /* 0x000fe40000410000 */
[C---:B------:R-:W-:Y:S02]  /*c7d0*/  FMUL.FTZ R16, R166.reuse, R188 ;  /* 0x000000bca6107220 */ /* 0x040fe40000410000 */
[C---:B---3--:R-:W-:Y:S01]  /*c7e0*/  FMUL.FTZ R4, R166.reuse, R176 ;  /* 0x000000b0a6047220 */ /* 0x048fe20000410000 */
[----:B------:R-:W3:Y:S01]  /*c7f0*/  LDSM.16.MT88.4 R192, [R225+0x2080] ;  /* 0x00208000e1c0783b */ /* 0x000ee20000004200 */
[----:B------:R1:W1:Y:S01]  /*c800*/  MUFU.EX2 R201, R11 ;  /* 0x0000000b00c97308 */ /* 0x0002620000000800 */
[----:B------:R-:W-:Y:S01]  /*c810*/  FMUL.FTZ R5, R166, R177 ;  /* 0x000000b1a6057220 */ /* 0x000fe20000410000 */
[----:B------:R-:W-:Y:S01]  /*c820*/  F2FP.BF16.PACK_AB R176, R216, R217 ;  /* 0x000000d9d8b0723e */ /* 0x000fe200000010ff */
[--C-:B------:R-:W-:Y:S02]  /*c830*/  FFMA.FTZ R26, R26, c[0x0][0x2d0], -R2.reuse ;  /* 0x0000b4001a1a7a23 */ /* 0x100fe40000010802 */
[----:B------:R-:W-:Y:S02]  /*c840*/  FFMA.FTZ R27, R27, c[0x0][0x2d0], -R2 ;  /* 0x0000b4001b1b7a23 */ /* 0x000fe40000010802 */
[----:B------:R-:W3:Y:S01]  /*c850*/  LDSM.16.MT88.4 R196, [R226+0x2080] ;  /* 0x00208000e2c4783b */ /* 0x000ee20000004200 */
[C---:B------:R-:W-:Y:S02]  /*c860*/  FMUL.FTZ R155, R0.reuse, R155 ;  /* 0x0000009b009b7220 */ /* 0x040fe40000410000 */
[----:B------:R3:W-:Y:S01]  /*c870*/  MUFU.EX2 R203, R14 ;  /* 0x0000000e00cb7308 */ /* 0x0007e20000000800 */
[C---:B------:R-:W-:Y:S02]  /*c880*/  FMUL.FTZ R158, R0.reuse, R158 ;  /* 0x0000009e009e7220 */ /* 0x040fe40000410000 */
[C---:B------:R-:W-:Y:S02]  /*c890*/  FMUL.FTZ R159, R0.reuse, R159 ;  /* 0x0000009f009f7220 */ /* 0x040fe40000410000 */
[C---:B-1----:R-:W-:Y:S01]  /*c8a0*/  FMUL.FTZ R10, R0.reuse, R182 ;  /* 0x000000b6000a7220 */ /* 0x042fe20000410000 */
[----:B------:R-:W-:Y:S01]  /*c8b0*/  LDSM.16.MT88.4 R188, [R225+0x3080] ;  /* 0x00308000e1bc783b */ /* 0x000fe20000004200 */
[----:B------:R-:W-:Y:S02]  /*c8c0*/  FMUL.FTZ R58, R0, R58 ;  /* 0x0000003a003a7220 */ /* 0x000fe40000410000 */
[C---:B------:R-:W-:Y:S01]  /*c8d0*/  FMUL.FTZ R6, R165.reuse, R178 ;  /* 0x000000b2a5067220 */ /* 0x040fe20000410000 */
[----:B------:R-:W1:Y:S01]  /*c8e0*/  MUFU.EX2 R204, R15 ;  /* 0x0000000f00cc7308 */ /* 0x000e620000000800 */
[----:B------:R-:W-:Y:S01]  /*c8f0*/  FMUL.FTZ R7, R165, R179 ;  /* 0x000000b3a5077220 */ /* 0x000fe20000410000 */
[----:B------:R-:W-:Y:S01]  /*c900*/  F2FP.BF16.PACK_AB R178, R214, R215 ;  /* 0x000000d7d6b2723e */ /* 0x000fe200000010ff */
[C---:B------:R-:W-:Y:S01]  /*c910*/  FMUL.FTZ R59, R0.reuse, R59 ;  /* 0x0000003b003b7220 */ /* 0x040fe20000410000 */
[----:B------:R-:W0:Y:S01]  /*c920*/  LDGDEPBAR ;  /* 0x00000000000079af */ /* 0x000e220000000000 */
[C---:B------:R-:W-:Y:S01]  /*c930*/  FMUL.FTZ R11, R0.reuse, R183 ;  /* 0x000000b7000b7220 */ /* 0x040fe20000410000 */
[----:B------:R-:W-:Y:S01]  /*c940*/  F2FP.BF16.PACK_AB R177, R201, R202 ;  /* 0x000000cac9b1723e */ /* 0x000fe200000010ff */
[C---:B------:R-:W-:Y:S02]  /*c950*/  FMUL.FTZ R62, R0.reuse, R62 ;  /* 0x0000003e003e7220 */ /* 0x040fe40000410000 */
[----:B------:R-:W-:Y:S01]  /*c960*/  FMUL.FTZ R63, R0, R63 ;  /* 0x0000003f003f7220 */ /* 0x000fe20000410000 */
[----:B------:R-:W-:Y:S01]  /*c970*/  MUFU.EX2 R209, R22 ;  /* 0x0000001600d17308 */ /* 0x000fe20000000800 */
[----:B------:R-:W-:Y:S01]  /*c980*/  FMUL.FTZ R69, R166, R69 ;  /* 0x00000045a6457220 */ /* 0x000fe20000410000 */
[----:B------:R-:W3:Y:S01]  /*c990*/  LDSM.16.MT88.4 R180, [R228+0x2080] ;  /* 0x00208000e4b4783b */ /* 0x000ee20000004200 */
[C---:B------:R-:W-:Y:S02]  /*c9a0*/  FMUL.FTZ R70, R165.reuse, R70 ;  /* 0x00000046a5467220 */ /* 0x040fe40000410000 */
[----:B---3--:R-:W-:Y:S02]  /*c9b0*/  FMUL.FTZ R14, R0, R186 ;  /* 0x000000ba000e7220 */ /* 0x008fe40000410000 */
[C---:B------:R-:W-:Y:S01]  /*c9c0*/  FMUL.FTZ R71, R165.reuse, R71 ;  /* 0x00000047a5477220 */ /* 0x040fe20000410000 */
[-C--:B------:R-:W-:Y:S02]  /*c9d0*/  HMMA.16816.F32.BF16 R4, R172, R192.reuse, R4 ;  /* 0x000000c0ac04723c */ /* 0x080fe40000041804 */
[----:B------:R-:W-:Y:S03]  /*c9e0*/  MUFU.EX2 R210, R33 ;  /* 0x0000002100d27308 */ /* 0x000fe60000000800 */
[----:B-1----:R-:W-:Y:S01]  /*c9f0*/  F2FP.BF16.PACK_AB R179, R204, R203 ;  /* 0x000000cbccb3723e */ /* 0x002fe200000010ff */
[----:B------:R-:W-:Y:S02]  /*ca00*/  FMUL.FTZ R15, R0, R187 ;  /* 0x000000bb000f7220 */ /* 0x000fe40000410000 */
[----:B------:R-:W1:Y:S01]  /*ca10*/  LDSM.16.MT88.4 R184, [R227+0x2080] ;  /* 0x00208000e3b8783b */ /* 0x000e620000004200 */
[----:B------:R-:W-:Y:S03]  /*ca20*/  FFMA.FTZ R32, R32, c[0x0][0x2d0], -R200 ;  /* 0x0000b40020207a23 */ /* 0x000fe600000108c8 */
        /* <DEDUP_REMOVED lines=8> */
[C---:B------:R-:W-:Y:S03]  /*cab0*/  HMMA.16816.F32.BF16 R16, R172.reuse, R194, R16 ;  /* 0x000000c2ac10723c */ /* 0x040fe60000041810 */
[----:B------:R-:W-:Y:S01]  /*cac0*/  MUFU.EX2 R192, R27 ;  /* 0x0000001b00c07308 */ /* 0x000fe20000000800 */
[C---:B------:R-:W-:Y:S02]  /*cad0*/  FMUL.FTZ R132, R166.reuse, R132 ;  /* 0x00000084a6847220 */ /* 0x040fe40000410000 */
[----:B------:R-:W-:Y:S02]  /*cae0*/  FMUL.FTZ R133, R166, R133 ;  /* 0x00000085a6857220 */ /* 0x000fe40000410000 */
[C---:B------:R-:W-:Y:S04]  /*caf0*/  FMUL.FTZ R134, R165.reuse, R134 ;  /* 0x00000086a5867220 */ /* 0x040fe80000410000 */
[C---:B------:R-:W-:Y:S01]  /*cb00*/  FMUL.FTZ R135, R165.reuse, R135 ;  /* 0x00000087a5877220 */ /* 0x040fe20000410000 */
[----:B------:R-:W-:Y:S01]  /*cb10*/  MUFU.EX2 R194, R36 ;  /* 0x0000002400c27308 */ /* 0x000fe20000000800 */
[C---:B------:R-:W-:Y:S02]  /*cb20*/  FMUL.FTZ R76, R164.reuse, R76 ;  /* 0x0000004ca44c7220 */ /* 0x040fe40000410000 */
[----:B------:R-:W-:Y:S02]  /*cb30*/  FMUL.FTZ R77, R164, R77 ;  /* 0x0000004da44d7220 */ /* 0x000fe40000410000 */
[C---:B------:R-:W-:Y:S01]  /*cb40*/  FMUL.FTZ R78, R0.reuse, R78 ;  /* 0x0000004e004e7220 */ /* 0x040fe20000410000 */
[-C--:B------:R-:W-:Y:S03]  /*cb50*/  HMMA.16816.F32.BF16 R132, R172, R196.reuse, R132 ;  /* 0x000000c4ac84723c */ /* 0x080fe60000041884 */
[----:B------:R-:W-:Y:S01]  /*cb60*/  FMUL.FTZ R79, R0, R79 ;  /* 0x0000004f004f7220 */ /* 0x000fe20000410000 */
[----:B------:R3:W-:Y:S01]  /*cb70*/  MUFU.EX2 R211, R32 ;  /* 0x0000002000d37308 */ /* 0x0007e20000000800 */
[C---:B------:R-:W-:Y:S02]  /*cb80*/  FMUL.FTZ R80, R166.reuse, R80 ;  /* 0x00000050a6507220 */ /* 0x040fe40000410000 */
[C---:B------:R-:W-:Y:S01]  /*cb90*/  FMUL.FTZ R81, R166.reuse, R81 ;  /* 0x00000051a6517220 */ /* 0x040fe20000410000 */
[C---:B------:R-:W-:Y:S04]  /*cba0*/  HMMA.16816.F32.BF16 R136, R176.reuse, R196, R136 ;  /* 0x000000c4b088723c */ /* 0x040fe80000041888 */
[C---:B------:R-:W-:Y:S02]  /*cbb0*/  FMUL.FTZ R82, R165.reuse, R82 ;  /* 0x00000052a5527220 */ /* 0x040fe40000410000 */
[----:B------:R-:W-:Y:S01]  /*cbc0*/  MUFU.EX2 R197, R25 ;  /* 0x0000001900c57308 */ /* 0x000fe20000000800 */
[C---:B------:R-:W-:Y:S01]  /*cbd0*/  FMUL.FTZ R83, R165.reuse, R83 ;  /* 0x00000053a5537220 */ /* 0x040fe20000410000 */
[-C--:B------:R-:W-:Y:S04]  /*cbe0*/  HMMA.16816.F32.BF16 R140, R176, R198.reuse, R140 ;  /* 0x000000c6b08c723c */ /* 0x080fe8000004188c */
[C---:B------:R-:W-:Y:S02]  /*cbf0*/  FMUL.FTZ R144, R166.reuse, R144 ;  /* 0x00000090a6907220 */ /* 0x040fe40000410000 */
[----:B------:R-:W-:Y:S02]  /*cc00*/  FMUL.FTZ R145, R166, R145 ;  /* 0x00000091a6917220 */ /* 0x000fe40000410000 */
[C---:B------:R-:W-:Y:S04]  /*cc10*/  FMUL.FTZ R146, R165.reuse, R146 ;  /* 0x00000092a5927220 */ /* 0x040fe80000410000 */
[----:B------:R-:W-:Y:S02]  /*cc20*/  FMUL.FTZ R147, R165, R147 ;  /* 0x00000093a5937220 */ /* 0x000fe40000410000 */
[--C-:B---3--:R-:W-:Y:S02]  /*cc30*/  FFMA.FTZ R32, R23, c[0x0][0x2d0], -R205.reuse ;  /* 0x0000b40017207a23 */ /* 0x108fe400000108cd */
[----:B------:R-:W-:Y:S01]  /*cc40*/  LDSM.16.MT88.4 R20, [R228+0x3880] ;  /* 0x00388000e414783b */ /* 0x000fe20000004200 */
[C---:B------:R-:W-:Y:S01]  /*cc50*/  FMUL.FTZ R88, R164.reuse, R88 ;  /* 0x00000058a4587220 */ /* 0x040fe20000410000 */
[----:B------:R-:W-:Y:S01]  /*cc60*/  MUFU.EX2 R208, R32 ;  /* 0x0000002000d07308 */ /* 0x000fe20000000800 */
[C---:B------:R-:W-:Y:S04]  /*cc70*/  HMMA.16816.F32.BF16 R144, R172.reuse, R198, R144 ;  /* 0x000000c6ac90723c */ /* 0x040fe80000041890 */
[----:B------:R-:W-:Y:S02]  /*cc80*/  FMUL.FTZ R89, R164, R89 ;  /* 0x00000059a4597220 */ /* 0x000fe40000410000 */
[C---:B------:R-:W-:Y:S02]  /*cc90*/  FMUL.FTZ R90, R0.reuse, R90 ;  /* 0x0000005a005a7220 */ /* 0x040fe40000410000 */
[-C--:B------:R-:W-:Y:S01]  /*cca0*/  HMMA.16816.F32.BF16 R148, R172, R180.reuse, R148 ;  /* 0x000000b4ac94723c */ /* 0x080fe20000041894 */
[----:B------:R3:W-:Y:S03]  /*ccb0*/  MUFU.EX2 R199, R35 ;  /* 0x0000002300c77308 */ /* 0x0007e60000000800 */
[----:B------:R-:W-:Y:S02]  /*ccc0*/  FMUL.FTZ R91, R0, R91 ;  /* 0x0000005b005b7220 */ /* 0x000fe40000410000 */
[C---:B------:R-:W-:Y:S02]  /*ccd0*/  FMUL.FTZ R92, R164.reuse, R92 ;  /* 0x0000005ca45c7220 */ /* 0x040fe40000410000 */
[C---:B------:R-:W-:Y:S03]  /*cce0*/  HMMA.16816.F32.BF16 R152, R176.reuse, R180, R152 ;  /* 0x000000b4b098723c */ /* 0x040fe60000041898 */
[----:B------:R3:W2:Y:S01]  /*ccf0*/  MUFU.EX2 R198, R24 ;  /* 0x0000001800c67308 */ /* 0x0006a20000000800 */
[----:B------:R-:W-:Y:S02]  /*cd00*/  FMUL.FTZ R93, R164, R93 ;  /* 0x0000005da45d7220 */ /* 0x000fe40000410000 */
[C---:B------:R-:W-:Y:S02]  /*cd10*/  FMUL.FTZ R94, R0.reuse, R94 ;  /* 0x0000005e005e7220 */ /* 0x040fe40000410000 */
[-C--:B------:R-:W-:Y:S04]  /*cd20*/  HMMA.16816.F32.BF16 R156, R176, R182.reuse, R156 ;  /* 0x000000b6b09c723c */ /* 0x080fe8000004189c */
[----:B------:R-:W-:Y:S02]  /*cd30*/  FMUL.FTZ R95, R0, R95 ;  /* 0x0000005f005f7220 */ /* 0x000fe40000410000 */
[C---:B------:R-:W-:Y:S02]  /*cd40*/  FMUL.FTZ R104, R164.reuse, R104 ;  /* 0x00000068a4687220 */ /* 0x040fe40000410000 */
[C---:B------:R-:W-:Y:S01]  /*cd50*/  HMMA.16816.F32.BF16 R160, R172.reuse, R182, R160 ;  /* 0x000000b6aca0723c */ /* 0x040fe200000418a0 */
[----:B------:R-:W4:Y:S03]  /*cd60*/  LDSM.16.MT88.4 R180, [R225+0x3880] ;  /* 0x00388000e1b4783b */ /* 0x000f260000004200 */
[----:B------:R-:W-:Y:S02]  /*cd70*/  FMUL.FTZ R105, R164, R105 ;  /* 0x00000069a4697220 */ /* 0x000fe40000410000 */
[C---:B------:R-:W-:Y:S02]  /*cd80*/  FMUL.FTZ R106, R0.reuse, R106 ;  /* 0x0000006a006a7220 */ /* 0x040fe40000410000 */
[-C--:B-1----:R-:W-:Y:S01]  /*cd90*/  HMMA.16816.F32.BF16 R52, R172, R184.reuse, R52 ;  /* 0x000000b8ac34723c */ /* 0x082fe20000041834 */
[----:B---3--:R-:W-:Y:S03]  /*cda0*/  LDSM.16.MT88.4 R32, [R227+0x3880] ;  /* 0x00388000e320783b */ /* 0x008fe60000004200 */
[----:B------:R-:W-:Y:S02]  /*cdb0*/  FMUL.FTZ R107, R0, R107 ;  /* 0x0000006b006b7220 */ /* 0x000fe40000410000 */
[C---:B------:R-:W-:Y:S02]  /*cdc0*/  FMUL.FTZ R108, R164.reuse, R108 ;  /* 0x0000006ca46c7220 */ /* 0x040fe40000410000 */
[C---:B------:R-:W-:Y:S01]  /*cdd0*/  HMMA.16816.F32.BF16 R56, R176.reuse, R184, R56 ;  /* 0x000000b8b038723c */ /* 0x040fe20000041838 */
[----:B------:R-:W-:Y:S03]  /*cde0*/  LDSM.16.MT88.4 R24, [R225+0x2880] ;  /* 0x00288000e118783b */ /* 0x000fe60000004200 */
        /* <DEDUP_REMOVED lines=9> */
[----:B------:R-:W-:Y:S01]  /*ce80*/  FMUL.FTZ R119, R165, R119 ;  /* 0x00000077a5777220 */ /* 0x000fe20000410000 */
[-C--:B----4-:R-:W-:Y:S03]  /*ce90*/  HMMA.16816.F32.BF16 R68, R172, R180.reuse, R68 ;  /* 0x000000b4ac44723c */ /* 0x090fe60000041844 */
[C---:B------:R-:W-:Y:S02]  /*cea0*/  FMUL.FTZ R120, R164.reuse, R120 ;  /* 0x00000078a4787220 */ /* 0x040fe40000410000 */
[----:B------:R-:W-:Y:S02]  /*ceb0*/  FMUL.FTZ R121, R164, R121 ;  /* 0x00000079a4797220 */ /* 0x000fe40000410000 */
[C---:B------:R-:W-:Y:S01]  /*cec0*/  FMUL.FTZ R122, R0.reuse, R122 ;  /* 0x0000007a007a7220 */ /* 0x040fe20000410000 */
[C---:B------:R-:W-:Y:S04]  /*ced0*/  HMMA.16816.F32.BF16 R72, R176.reuse, R180, R72 ;  /* 0x000000b4b048723c */ /* 0x040fe80000041848 */
[----:B------:R-:W-:Y:S02]  /*cee0*/  FMUL.FTZ R123, R0, R123 ;  /* 0x0000007b007b7220 */ /* 0x000fe40000410000 */
[--C-:B------:R-:W-:Y:S02]  /*cef0*/  FFMA.FTZ R28, R28, c[0x0][0x2d0], -R206.reuse ;  /* 0x0000b4001c1c7a23 */ /* 0x100fe400000108ce */
[-C--:B------:R-:W-:Y:S02]  /*cf00*/  HMMA.16816.F32.BF16 R76, R176, R182.reuse, R76 ;  /* 0x000000b6b04c723c */ /* 0x080fe4000004184c */
[----:B------:R2:W-:Y:S02]  /*cf10*/  MUFU.EX2 R196, R28 ;  /* 0x0000001c00c47308 */ /* 0x0005e40000000800 */
[----:B------:R-:W-:Y:S02]  /*cf20*/  FFMA.FTZ R29, R29, c[0x0][0x2d0], -R206 ;  /* 0x0000b4001d1d7a23 */ /* 0x000fe400000108ce */
[--C-:B------:R-:W-:Y:S02]  /*cf30*/  FFMA.FTZ R30, R30, c[0x0][0x2d0], -R2.reuse ;  /* 0x0000b4001e1e7a23 */ /* 0x100fe40000010802 */
[C---:B------:R-:W-:Y:S01]  /*cf40*/  HMMA.16816.F32.BF16 R80, R172.reuse, R182, R80 ;  /* 0x000000b6ac50723c */ /* 0x040fe20000041850 */
[----:B------:R-:W3:Y:S03]  /*cf50*/  LDSM.16.MT88.4 R180, [R226+0x2880] ;  /* 0x00288000e2b4783b */ /* 0x000ee60000004200 */
[C---:B------:R-:W-:Y:S01]  /*cf60*/  FMUL.FTZ R84, R166.reuse, R84 ;  /* 0x00000054a6547220 */ /* 0x040fe20000410000 */
[----:B------:R4:W4:Y:S01]  /*cf70*/  MUFU.EX2 R195, R29 ;  /* 0x0000001d00c37308 */ /* 0x0009220000000800 */
[----:B------:R-:W-:Y:S02]  /*cf80*/  FMUL.FTZ R85, R166, R85 ;  /* 0x00000055a6557220 */ /* 0x000fe40000410000 */
[C---:B------:R-:W-:Y:S04]  /*cf90*/  FMUL.FTZ R86, R165.reuse, R86 ;  /* 0x00000056a5567220 */ /* 0x040fe80000410000 */
[----:B------:R-:W-:Y:S02]  /*cfa0*/  FMUL.FTZ R87, R165, R87 ;  /* 0x00000057a5577220 */ /* 0x000fe40000410000 */
[----:B------:R-:W-:Y:S01]  /*cfb0*/  FFMA.FTZ R31, R31, c[0x0][0x2d0], -R2 ;  /* 0x0000b4001f1f7a23 */ /* 0x000fe20000010802 */
[----:B------:R3:W-:Y:S01]  /*cfc0*/  MUFU.EX2 R170, R30 ;  /* 0x0000001e00aa7308 */ /* 0x0007e20000000800 */
[C---:B------:R-:W-:Y:S01]  /*cfd0*/  FMUL.FTZ R124, R164.reuse, R124 ;  /* 0x0000007ca47c7220 */ /* 0x040fe20000410000 */
[----:B--2---:R-:W-:Y:S02]  /*cfe0*/  F2FP.BF16.PACK_AB R28, R197, R198 ;  /* 0x000000c6c51c723e */ /* 0x004fe400000010ff */
[-C--:B-1----:R-:W-:Y:S03]  /*cff0*/  HMMA.16816.F32.BF16 R84, R172, R184.reuse, R84 ;  /* 0x000000b8ac54723c */ /* 0x082fe60000041854 */
[----:B------:R-:W-:Y:S02]  /*d000*/  FMUL.FTZ R125, R164, R125 ;  /* 0x0000007da47d7220 */ /* 0x000fe40000410000 */
[C---:B------:R-:W-:Y:S01]  /*d010*/  FMUL.FTZ R126, R0.reuse, R126 ;  /* 0x0000007e007e7220 */ /* 0x040fe20000410000 */
[----:B------:R-:W1:Y:S01]  /*d020*/  MUFU.EX2 R171, R31 ;  /* 0x0000001f00ab7308 */ /* 0x000e620000000800 */
[----:B------:R-:W-:Y:S01]  /*d030*/  FMUL.FTZ R127, R0, R127 ;  /* 0x0000007f007f7220 */ /* 0x000fe20000410000 */
[C---:B------:R-:W-:Y:S04]  /*d040*/  HMMA.16816.F32.BF16 R88, R176.reuse, R184, R88 ;  /* 0x000000b8b058723c */ /* 0x040fe80000041858 */
[----:B----4-:R-:W-:Y:S01]  /*d050*/  F2FP.BF16.PACK_AB R29, R192, R193 ;  /* 0x000000c1c01d723e */ /* 0x010fe200000010ff */
[C---:B------:R-:W-:Y:S02]  /*d060*/  FMUL.FTZ R128, R166.reuse, R128 ;  /* 0x00000080a6807220 */ /* 0x040fe40000410000 */
[C---:B------:R-:W-:Y:S01]  /*d070*/  FMUL.FTZ R129, R166.reuse, R129 ;  /* 0x00000081a6817220 */ /* 0x040fe20000410000 */
[-C--:B------:R-:W-:Y:S04]  /*d080*/  HMMA.16816.F32.BF16 R92, R176, R186.reuse, R92 ;  /* 0x000000bab05c723c */ /* 0x080fe8000004185c */
[C---:B------:R-:W-:Y:S01]  /*d090*/  FMUL.FTZ R96, R166.reuse, R96 ;  /* 0x00000060a6607220 */ /* 0x040fe20000410000 */
[----:B---3--:R-:W-:Y:S01]  /*d0a0*/  F2FP.BF16.PACK_AB R30, R195, R196 ;  /* 0x000000c4c31e723e */ /* 0x008fe200000010ff */
[C---:B------:R-:W-:Y:S02]  /*d0b0*/  FMUL.FTZ R97, R166.reuse, R97 ;  /* 0x00000061a6617220 */ /* 0x040fe40000410000 */
[C---:B------:R-:W-:Y:S04]  /*d0c0*/  FMUL.FTZ R98, R165.reuse, R98 ;  /* 0x00000062a5627220 */ /* 0x040fe80000410000 */
[----:B------:R-:W-:Y:S01]  /*d0d0*/  FMUL.FTZ R99, R165, R99 ;  /* 0x00000063a5637220 */ /* 0x000fe20000410000 */
[----:B-1----:R-:W-:Y:S01]  /*d0e0*/  F2FP.BF16.PACK_AB R31, R171, R170 ;  /* 0x000000aaab1f723e */ /* 0x002fe200000010ff */
[C---:B------:R-:W-:Y:S02]  /*d0f0*/  FMUL.FTZ R130, R165.reuse, R130 ;  /* 0x00000082a5827220 */ /* 0x040fe40000410000 */
[C---:B------:R-:W-:Y:S03]  /*d100*/  FMUL.FTZ R131, R165.reuse, R131 ;  /* 0x00000083a5837220 */ /* 0x040fe60000410000 */
[C---:B------:R-:W-:Y:S04]  /*d110*/  HMMA.16816.F32.BF16 R96, R172.reuse, R186, R96 ;  /* 0x000000baac60723c */ /* 0x040fe80000041860 */
[C---:B------:R-:W-:Y:S02]  /*d120*/  FMUL.FTZ R100, R166.reuse, R100 ;  /* 0x00000064a6647220 */ /* 0x040fe40000410000 */
[C---:B------:R-:W-:Y:S02]  /*d130*/  FMUL.FTZ R101, R166.reuse, R101 ;  /* 0x00000065a6657220 */ /* 0x040fe40000410000 */
[C---:B------:R-:W-:Y:S04]  /*d140*/  FMUL.FTZ R102, R165.reuse, R102 ;  /* 0x00000066a5667220 */ /* 0x040fe80000410000 */
[----:B------:R-:W-:Y:S02]  /*d150*/  FMUL.FTZ R103, R165, R103 ;  /* 0x00000067a5677220 */ /* 0x000fe40000410000 */
[----:B------:R-:W-:Y:S02]  /*d160*/  FFMA.FTZ R49, R49, c[0x0][0x2d0], -R200 ;  /* 0x0000b40031317a23 */ /* 0x000fe400000108c8 */
[C---:B------:R-:W-:Y:S02]  /*d170*/  FMUL.FTZ R112, R166.reuse, R112 ;  /* 0x00000070a6707220 */ /* 0x040fe40000410000 */
[----:B------:R-:W-:Y:S01]  /*d180*/  FMUL.FTZ R113, R166, R113 ;  /* 0x00000071a6717220 */ /* 0x000fe20000410000 */
[-C--:B------:R-:W-:Y:S03]  /*d190*/  HMMA.16816.F32.BF16 R100, R172, R20.reuse, R100 ;  /* 0x00000014ac64723c */ /* 0x080fe60000041864 */
[C---:B------:R-:W-:Y:S02]  /*d1a0*/  FMUL.FTZ R114, R165.reuse, R114 ;  /* 0x00000072a5727220 */ /* 0x040fe40000410000 */
[----:B------:R-:W-:Y:S02]  /*d1b0*/  FMUL.FTZ R115, R165, R115 ;  /* 0x00000073a5737220 */ /* 0x000fe40000410000 */
[--C-:B------:R-:W-:Y:S01]  /*d1c0*/  FFMA.FTZ R51, R51, c[0x0][0x2d0], -R205.reuse ;  /* 0x0000b40033337a23 */ /* 0x100fe200000108cd */
[C---:B------:R-:W-:Y:S04]  /*d1d0*/  HMMA.16816.F32.BF16 R104, R176.reuse, R20, R104 ;  /* 0x00000014b068723c */ /* 0x040fe80000041868 */
[--C-:B------:R-:W-:Y:S01]  /*d1e0*/  FFMA.FTZ R40, R40, c[0x0][0x2d0], -R206.reuse ;  /* 0x0000b40028287a23 */ /* 0x100fe200000108ce */
[----:B------:R-:W-:Y:S01]  /*d1f0*/  MUFU.EX2 R51, R51 ;  /* 0x0000003300337308 */ /* 0x000fe20000000800 */
[----:B------:R-:W-:Y:S01]  /*d200*/  FFMA.FTZ R45, R45, c[0x0][0x2d0], -R206 ;  /* 0x0000b4002d2d7a23 */ /* 0x000fe200000108ce */
[----:B------:R-:W-:Y:S01]  /*d210*/  F2FP.BF16.PACK_AB R20, R212, R213 ;  /* 0x000000d5d414723e */ /* 0x000fe200000010ff */
[-C--:B------:R-:W-:Y:S04]  /*d220*/  HMMA.16816.F32.BF16 R108, R176, R22.reuse, R108 ;  /* 0x00000016b06c723c */ /* 0x080fe8000004186c */
[----:B------:R-:W-:Y:S01]  /*d230*/  F2FP.BF16.PACK_AB R21, R208, R209 ;  /* 0x000000d1d015723e */ /* 0x000fe200000010ff */
[----:B------:R-:W-:Y:S02]  /*d240*/  FFMA.FTZ R50, R50, c[0x0][0x2d0], -R205 ;  /* 0x0000b40032327a23 */ /* 0x000fe400000108cd */
[----:B------:R-:W-:Y:S01]  /*d250*/  MUFU.EX2 R45, R45 ;  /* 0x0000002d002d7308 */ /* 0x000fe20000000800 */
[C---:B------:R-:W-:Y:S04]  /*d260*/  HMMA.16816.F32.BF16 R112, R172.reuse, R22, R112 ;  /* 0x00000016ac70723c */ /* 0x040fe80000041870 */
[----:B------:R-:W-:Y:S02]  /*d270*/  FFMA.FTZ R48, R48, c[0x0][0x2d0], -R200 ;  /* 0x0000b40030307a23 */ /* 0x000fe400000108c8 */
[--C-:B------:R-:W-:Y:S01]  /*d280*/  FFMA.FTZ R41, R41, c[0x0][0x2d0], -R206.reuse ;  /* 0x0000b40029297a23 */ /* 0x100fe200000108ce */
[----:B------:R-:W-:Y:S01]  /*d290*/  F2FP.BF16.PACK_AB R22, R210, R211 ;  /* 0x000000d3d216723e */ /* 0x000fe200000010ff */
[-C--:B------:R-:W-:Y:S01]  /*d2a0*/  HMMA.16816.F32.BF16 R116, R172, R32.reuse, R116 ;  /* 0x00000020ac74723c */ /* 0x080fe20000041874 */
[----:B------:R-:W-:Y:S03]  /*d2b0*/  MUFU.EX2 R50, R50 ;  /* 0x0000003200327308 */ /* 0x000fe60000000800 */
[----:B------:R-:W-:Y:S01]  /*d2c0*/  F2FP.BF16.PACK_AB R23, R199, R207 ;  /* 0x000000cfc717723e */ /* 0x000fe200000010ff */
[----:B------:R-:W-:Y:S02]  /*d2d0*/  FFMA.FTZ R44, R44, c[0x0][0x2d0], -R206 ;  /* 0x0000b4002c2c7a23 */ /* 0x000fe400000108ce */
[--C-:B------:R-:W-:Y:S01]  /*d2e0*/  FFMA.FTZ R42, R42, c[0x0][0x2d0], -R2.reuse ;  /* 0x0000b4002a2a7a23 */ /* 0x100fe20000010802 */
[C---:B------:R-:W-:Y:S03]  /*d2f0*/  HMMA.16816.F32.BF16 R120, R176.reuse, R32, R120 ;  /* 0x00000020b078723c */ /* 0x040fe60000041878 */
[----:B------:R-:W-:Y:S01]  /*d300*/  MUFU.EX2 R41, R41 ;  /* 0x0000002900297308 */ /* 0x000fe20000000800 */
[--C-:B------:R-:W-:Y:S02]  /*d310*/  FFMA.FTZ R43, R43, c[0x0][0x2d0], -R2.reuse ;  /* 0x0000b4002b2b7a23 */ /* 0x100fe40000010802 */
[--C-:B------:R-:W-:Y:S02]  /*d320*/  FFMA.FTZ R46, R46, c[0x0][0x2d0], -R2.reuse ;  /* 0x0000b4002e2e7a23 */ /* 0x100fe40000010802 */
[-C--:B------:R-:W-:Y:S01]  /*d330*/  HMMA.16816.F32.BF16 R124, R176, R34.reuse, R124 ;  /* 0x00000022b07c723c */ /* 0x080fe2000004187c */
[----:B------:R-:W1:Y:S03]  /*d340*/  LDSM.16.MT88.4 R176, [R228+0x2880] ;  /* 0x00288000e4b0783b */ /* 0x000e660000004200 */
[----:B------:R-:W-:Y:S01]  /*d350*/  FFMA.FTZ R2, R47, c[0x0][0x2d0], -R2 ;  /* 0x0000b4002f027a23 */ /* 0x000fe20000010802 */
[----:B------:R-:W-:Y:S01]  /*d360*/  MUFU.EX2 R44, R44 ;  /* 0x0000002c002c7308 */ /* 0x000fe20000000800 */
[----:B------:R-:W-:Y:S02]  /*d370*/  FFMA.FTZ R166, R166, R252, R222 ;  /* 0x000000fca6a67223 */ /* 0x000fe400000100de */
[----:B------:R-:W-:Y:S01]  /*d380*/  HMMA.16816.F32.BF16 R128, R172, R34, R128 ;  /* 0x00000022ac80723c */ /* 0x000fe20000041880 */
[----:B------:R-:W-:Y:S03]  /*d390*/  LDSM.16.MT88.4 R32, [R225+0x4080] ;  /* 0x00408000e120783b */ /* 0x000fe60000004200 */
[----:B------:R-:W-:Y:S02]  /*d3a0*/  FFMA.FTZ R164, R164, R250, R217 ;  /* 0x000000faa4a47223 */ /* 0x000fe400000100d9 */
[----:B------:R-:W-:Y:S01]  /*d3b0*/  FFMA.FTZ R0, R0, R249, R202 ;  /* 0x000000f900007223 */ /* 0x000fe200000100ca */
[----:B------:R-:W-:Y:S01]  /*d3c0*/  MUFU.EX2 R174, R37 ;  /* 0x0000002500ae7308 */ /* 0x000fe20000000800 */
[-C--:B------:R-:W-:Y:S05]  /*d3d0*/  HMMA.16816.F32.BF16 R4, R20, R24.reuse, R4 ;  /* 0x000000181404723c */ /* 0x080fea0000041804 */
[----:B------:R-:W-:Y:S02]  /*d3e0*/  FADD.FTZ R0, R201, R0 ;  /* 0x00000000c9007221 */ /* 0x000fe40000010000 */
[----:B------:R-:W-:Y:S01]  /*d3f0*/  FFMA.FTZ R165, R165, R251, R218 ;  /* 0x000000fba5a57223 */ /* 0x000fe200000100da */
[C---:B------:R-:W-:Y:S01]  /*d400*/  HMMA.16816.F32.BF16 R8, R28.reuse, R24, R8 ;  /* 0x000000181c08723c */ /* 0x040fe20000041808 */
[----:B------:R-:W-:Y:S07]  /*d410*/  MUFU.EX2 R172, R38 ;  /* 0x0000002600ac7308 */ /* 0x000fee0000000800 */
[-C--:B------:R-:W-:Y:S03]  /*d420*/  HMMA.16816.F32.BF16 R12, R28, R26.reuse, R12 ;  /* 0x0000001a1c0c723c */ /* 0x080fe6000004180c */
[----:B------:R-:W-:Y:S05]  /*d430*/  MUFU.EX2 R173, R49 ;  /* 0x0000003100ad7308 */ /* 0x000fea0000000800 */
[C---:B------:R-:W-:Y:S01]  /*d440*/  HMMA.16816.F32.BF16 R16, R20.reuse, R26, R16 ;  /* 0x0000001a1410723c */ /* 0x040fe20000041810 */
[----:B------:R-:W2:Y:S04]  /*d450*/  LDSM.16.MT88.4 R24, [R227+0x2880] ;  /* 0x00288000e318783b */ /* 0x000ea80000004200 */
[----:B------:R3:W-:Y:S03]  /*d460*/  MUFU.EX2 R49, R39 ;  /* 0x0000002700317308 */ /* 0x0007e60000000800 */
[-C--:B------:R-:W-:Y:S07]  /*d470*/  HMMA.16816.F32.BF16 R132, R20, R180.reuse, R132 ;  /* 0x000000b41484723c */ /* 0x080fee0000041884 */
[----:B------:R-:W-:Y:S01]  /*d480*/  MUFU.EX2 R175, R48 ;  /* 0x0000003000af7308 */ /* 0x000fe20000000800 */
[C---:B------:R-:W-:Y:S08]  /*d490*/  HMMA.16816.F32.BF16 R136, R28.reuse, R180, R136 ;  /* 0x000000b41c88723c */ /* 0x040ff00000041888 */
[-C--:B------:R-:W-:Y:S01]  /*d4a0*/  HMMA.16816.F32.BF16 R140, R28, R182.reuse, R140 ;  /* 0x000000b61c8c723c */ /* 0x080fe2000004188c */
[----:B------:R-:W4:Y:S01]  /*d4b0*/  MUFU.EX2 R48, R40 ;  /* 0x0000002800307308 */ /* 0x000f220000000800 */
[----:B---3--:R-:W3:Y:S06]  /*d4c0*/  LDSM.16.MT88.4 R36, [R226+0x4080] ;  /* 0x00408000e224783b */ /* 0x008eec0000004200 */
[C---:B------:R-:W-:Y:S03]  /*d4d0*/  HMMA.16816.F32.BF16 R144, R20.reuse, R182, R144 ;  /* 0x000000b61490723c */ /* 0x040fe60000041890 */
[----:B------:R2:W-:Y:S05]  /*d4e0*/  MUFU.EX2 R40, R2 ;  /* 0x0000000200287308 */ /* 0x0005ea0000000800 */
[-C--:B-1----:R-:W-:Y:S05]  /*d4f0*/  HMMA.16816.F32.BF16 R148, R20, R176.reuse, R148 ;  /* 0x000000b01494723c */ /* 0x082fea0000041894 */
[----:B------:R-:W-:Y:S03]  /*d500*/  MUFU.EX2 R42, R42 ;  /* 0x0000002a002a7308 */ /* 0x000fe60000000800 */
[C---:B------:R-:W-:Y:S07]  /*d510*/  HMMA.16816.F32.BF16 R152, R28.reuse, R176, R152 ;  /* 0x000000b01c98723c */ /* 0x040fee0000041898 */
[----:B------:R-:W1:Y:S01]  /*d520*/  MUFU.EX2 R43, R43 ;  /* 0x0000002b002b7308 */ /* 0x000e620000000800 */
[-C--:B------:R-:W-:Y:S04]  /*d530*/  HMMA.16816.F32.BF16 R156, R28, R178.reuse, R156 ;  /* 0x000000b21c9c723c */ /* 0x080fe8000004189c */
[----:B--2---:R-:W-:Y:S04]  /*d540*/  FADD.FTZ R2, R203, R0 ;  /* 0x00000000cb027221 */ /* 0x004fe80000010000 */
[C---:B------:R-:W-:Y:S01]  /*d550*/  HMMA.16816.F32.BF16 R160, R20.reuse, R178, R160 ;  /* 0x000000b214a0723c */ /* 0x040fe200000418a0 */
[----:B------:R-:W2:Y:S07]  /*d560*/  MUFU.EX2 R46, R46 ;  /* 0x0000002e002e7308 */ /* 0x000eae0000000800 */
[-C--:B------:R-:W-:Y:S08]  /*d570*/  HMMA.16816.F32.BF16 R52, R20, R24.reuse, R52 ;  /* 0x000000181434723c */ /* 0x080ff00000041834 */
        /* <DEDUP_REMOVED lines=9> */
[-C--:B---3--:R-:W-:Y:S08]  /*d610*/  HMMA.16816.F32.BF16 R84, R20, R36.reuse, R84 ;  /* 0x000000241454723c */ /* 0x088ff00000041854 */
[C---:B------:R-:W-:Y:S08]  /*d620*/  HMMA.16816.F32.BF16 R88, R28.reuse, R36, R88 ;  /* 0x000000241c58723c */ /* 0x040ff00000041858 */
[-C--:B------:R-:W-:Y:S08]  /*d630*/  HMMA.16816.F32.BF16 R92, R28, R38.reuse, R92 ;  /* 0x000000261c5c723c */ /* 0x080ff0000004185c */
[C---:B------:R-:W-:Y:S01]  /*d640*/  HMMA.16816.F32.BF16 R96, R20.reuse, R38, R96 ;  /* 0x000000261460723c */ /* 0x040fe20000041860 */
[----:B------:R-:W3:Y:S07]  /*d650*/  LDSM.16.MT88.4 R36, [R226+0x3080] ;  /* 0x00308000e224783b */ /* 0x000eee0000004200 */
[-C--:B-1----:R-:W-:Y:S08]  /*d660*/  HMMA.16816.F32.BF16 R100, R20, R24.reuse, R100 ;  /* 0x000000181464723c */ /* 0x082ff00000041864 */
[C---:B------:R-:W-:Y:S07]  /*d670*/  HMMA.16816.F32.BF16 R104, R28.reuse, R24, R104 ;  /* 0x000000181c68723c */ /* 0x040fee0000041868 */
[----:B----4-:R-:W-:Y:S01]  /*d680*/  F2FP.BF16.PACK_AB R24, R41, R48 ;  /* 0x000000302918723e */ /* 0x010fe200000010ff */
[-C--:B------:R-:W-:Y:S04]  /*d690*/  HMMA.16816.F32.BF16 R108, R28, R26.reuse, R108 ;  /* 0x0000001a1c6c723c */ /* 0x080fe8000004186c */
[----:B------:R-:W-:Y:S04]  /*d6a0*/  F2FP.BF16.PACK_AB R25, R43, R42 ;  /* 0x0000002a2b19723e */ /* 0x000fe800000010ff */
[C---:B------:R-:W-:Y:S07]  /*d6b0*/  HMMA.16816.F32.BF16 R112, R20.reuse, R26, R112 ;  /* 0x0000001a1470723c */ /* 0x040fee0000041870 */
[----:B------:R-:W-:Y:S01]  /*d6c0*/  F2FP.BF16.PACK_AB R26, R45, R44 ;  /* 0x0000002c2d1a723e */ /* 0x000fe200000010ff */
[-C--:B--2---:R-:W-:Y:S04]  /*d6d0*/  HMMA.16816.F32.BF16 R116, R20, R32.reuse, R116 ;  /* 0x000000201474723c */ /* 0x084fe80000041874 */
[----:B------:R-:W-:Y:S04]  /*d6e0*/  F2FP.BF16.PACK_AB R27, R40, R46 ;  /* 0x0000002e281b723e */ /* 0x000fe800000010ff */
[C---:B------:R-:W-:Y:S08]  /*d6f0*/  HMMA.16816.F32.BF16 R120, R28.reuse, R32, R120 ;  /* 0x000000201c78723c */ /* 0x040ff00000041878 */
[-C--:B------:R-:W-:Y:S01]  /*d700*/  HMMA.16816.F32.BF16 R124, R28, R34.reuse, R124 ;  /* 0x000000221c7c723c */ /* 0x080fe2000004187c */
[----:B------:R-:W1:Y:S07]  /*d710*/  LDSM.16.MT88.4 R28, [R228+0x3080] ;  /* 0x00308000e41c783b */ /* 0x000e6e0000004200 */
[----:B------:R-:W-:Y:S01]  /*d720*/  HMMA.16816.F32.BF16 R128, R20, R34, R128 ;  /* 0x000000221480723c */ /* 0x000fe20000041880 */
[----:B------:R-:W2:Y:S06]  /*d730*/  LDSM.16.MT88.4 R32, [R227+0x3080] ;  /* 0x00308000e320783b */ /* 0x000eac0000004200 */
[----:B------:R-:W-:Y:S02]  /*d740*/  F2FP.BF16.PACK_AB R20, R174, R194 ;  /* 0x000000c2ae14723e */ /* 0x000fe400000010ff */
[----:B------:R-:W-:Y:S03]  /*d750*/  F2FP.BF16.PACK_AB R22, R173, R175 ;  /* 0x000000afad16723e */ /* 0x000fe600000010ff */
[----:B------:R-:W-:Y:S02]  /*d760*/  F2FP.BF16.PACK_AB R21, R49, R172 ;  /* 0x000000ac3115723e */ /* 0x000fe400000010ff */
[----:B------:R-:W-:Y:S07]  /*d770*/  F2FP.BF16.PACK_AB R23, R51, R50 ;  /* 0x000000323317723e */ /* 0x000fee00000010ff */
[-C--:B------:R-:W-:Y:S01]  /*d780*/  HMMA.16816.F32.BF16 R176, R20, R188.reuse, R4 ;  /* 0x000000bc14b0723c */ /* 0x080fe20000041804 */
[----:B------:R-:W4:Y:S07]  /*d790*/  LDSM.16.MT88.4 R4, [R225+0x4880] ;  /* 0x00488000e104783b */ /* 0x000f2e0000004200 */
[C---:B------:R-:W-:Y:S01]  /*d7a0*/  HMMA.16816.F32.BF16 R180, R24.reuse, R188, R8 ;  /* 0x000000bc18b4723c */ /* 0x040fe20000041808 */
[----:B------:R-:W1:Y:S07]  /*d7b0*/  LDSM.16.MT88.4 R8, [R226+0x4880] ;  /* 0x00488000e208783b */ /* 0x000e6e0000004200 */
[-C--:B------:R-:W-:Y:S01]  /*d7c0*/  HMMA.16816.F32.BF16 R184, R24, R190.reuse, R12 ;  /* 0x000000be18b8723c */ /* 0x080fe2000004180c */
[----:B------:R-:W1:Y:S07]  /*d7d0*/  LDSM.16.MT88.4 R12, [R228+0x4880] ;  /* 0x00488000e40c783b */ /* 0x000e6e0000004200 */
[C---:B------:R-:W-:Y:S01]  /*d7e0*/  HMMA.16816.F32.BF16 R188, R20.reuse, R190, R16 ;  /* 0x000000be14bc723c */ /* 0x040fe20000041810 */
[----:B------:R-:W2:Y:S07]  /*d7f0*/  LDSM.16.MT88.4 R16, [R227+0x4880] ;  /* 0x00488000e310783b */ /* 0x000eae0000004200 */
[-C--:B---3--:R-:W-:Y:S08]  /*d800*/  HMMA.16816.F32.BF16 R132, R20, R36.reuse, R132 ;  /* 0x000000241484723c */ /* 0x088ff00000041884 */
[C---:B------:R-:W-:Y:S08]  /*d810*/  HMMA.16816.F32.BF16 R136, R24.reuse, R36, R136 ;  /* 0x000000241888723c */ /* 0x040ff00000041888 */
[-C--:B------:R-:W-:Y:S08]  /*d820*/  HMMA.16816.F32.BF16 R140, R24, R38.reuse, R140 ;  /* 0x00000026188c723c */ /* 0x080ff0000004188c */
[C---:B------:R-:W-:Y:S08]  /*d830*/  HMMA.16816.F32.BF16 R144, R20.reuse, R38, R144 ;  /* 0x000000261490723c */ /* 0x040ff00000041890 */
[-C--:B-1----:R-:W-:Y:S08]  /*d840*/  HMMA.16816.F32.BF16 R148, R20, R28.reuse, R148 ;  /* 0x0000001c1494723c */ /* 0x082ff00000041894 */
[C---:B------:R-:W-:Y:S08]  /*d850*/  HMMA.16816.F32.BF16 R152, R24.reuse, R28, R152 ;  /* 0x0000001c1898723c */ /* 0x040ff00000041898 */
[-C--:B------:R-:W-:Y:S08]  /*d860*/  HMMA.16816.F32.BF16 R156, R24, R30.reuse, R156 ;  /* 0x0000001e189c723c */ /* 0x080ff0000004189c */
[C---:B------:R-:W-:Y:S08]  /*d870*/  HMMA.16816.F32.BF16 R160, R20.reuse, R30, R160 ;  /* 0x0000001e14a0723c */ /* 0x040ff000000418a0 */
[-C--:B--2---:R-:W-:Y:S08]  /*d880*/  HMMA.16816.F32.BF16 R52, R20, R32.reuse, R52 ;  /* 0x000000201434723c */ /* 0x084ff00000041834 */
        /* <DEDUP_REMOVED lines=26> */
[----:B------:R-:W-:Y:S04]  /*da30*/  FADD.FTZ R8, R220, R8 ;  /* 0x00000008dc087221 */ /* 0x000fe80000010000 */
[C---:B------:R-:W-:Y:S04]  /*da40*/  HMMA.16816.F32.BF16 R104, R24.reuse, R12, R104 ;  /* 0x0000000c1868723c */ /* 0x040fe80000041868 */
[----:B------:R-:W-:Y:S02]  /*da50*/  FADD.FTZ R4, R209, R8 ;  /* 0x00000008d1047221 */ /* 0x000fe40000010000 */
[----:B------:R-:W-:Y:S02]  /*da60*/  FADD.FTZ R8, R212, R5 ;  /* 0x00000005d4087221 */ /* 0x000fe40000010000 */
[----:B------:R-:W-:Y:S01]  /*da70*/  FADD.FTZ R7, R208, R4 ;  /* 0x00000004d0077221 */ /* 0x000fe20000010000 */
[-C--:B------:R-:W-:Y:S03]  /*da80*/  HMMA.16816.F32.BF16 R108, R24, R14.reuse, R108 ;  /* 0x0000000e186c723c */ /* 0x080fe6000004186c */
[----:B------:R-:W-:Y:S02]  /*da90*/  FADD.FTZ R4, R211, R8 ;  /* 0x00000008d3047221 */ /* 0x000fe40000010000 */
[----:B------:R-:W-:Y:S02]  /*daa0*/  FADD.FTZ R5, R192, R0 ;  /* 0x00000000c0057221 */ /* 0x000fe40000010000 */
[----:B------:R-:W-:Y:S01]  /*dab0*/  FADD.FTZ R2, R207, R7 ;  /* 0x00000007cf027221 */ /* 0x000fe20000010000 */
[C---:B------:R-:W-:Y:S04]  /*dac0*/  HMMA.16816.F32.BF16 R112, R20.reuse, R14, R112 ;  /* 0x0000000e1470723c */ /* 0x040fe80000041870 */
[----:B------:R-:W-:Y:S02]  /*dad0*/  FADD.FTZ R0, R196, R6 ;  /* 0x00000006c4007221 */ /* 0x000fe40000010000 */
[----:B------:R-:W-:Y:S02]  /*dae0*/  FADD.FTZ R7, R210, R4 ;  /* 0x00000004d2077221 */ /* 0x000fe40000010000 */
[----:B------:R-:W-:Y:S01]  /*daf0*/  FADD.FTZ R8, R170, R5 ;  /* 0x00000005aa087221 */ /* 0x000fe20000010000 */
[-C--:B------:R-:W-:Y:S03]  /*db00*/  HMMA.16816.F32.BF16 R116, R20, R16.reuse, R116 ;  /* 0x000000101474723c */ /* 0x080fe60000041874 */
[----:B------:R-:W-:Y:S01]  /*db10*/  FADD.FTZ R5, R199, R2 ;  /* 0x00000002c7057221 */ /* 0x000fe20000010000 */
[----:B------:R-:W-:Y:S01]  /*db20*/  MOV R170, R3 ;  /* 0x0000000300aa7202 */ /* 0x000fe20000000f00 */
[----:B------:R-:W-:Y:S02]  /*db30*/  FADD.FTZ R6, R195, R0 ;  /* 0x00000000c3067221 */ /* 0x000fe40000010000 */
[----:B------:R-:W-:Y:S01]  /*db40*/  FADD.FTZ R2, R194, R7 ;  /* 0x00000007c2027221 */ /* 0x000fe20000010000 */
        /* <DEDUP_REMOVED lines=14> */
[----:B------:R-:W-:Y:S01]  /*dc30*/  FADD.FTZ R2, R44, R0 ;  /* 0x000000002c027221 */ /* 0x000fe20000010000 */
[----:B------:R-:W-:Y:S01]  /*dc40*/  STL [R1+0x1c], R6 ;  /* 0x00001c0601007387 */ /* 0x000fe20000100800 */
[----:B------:R-:W-:Y:S02]  /*dc50*/  FADD.FTZ R0, R46, R4 ;  /* 0x000000042e007221 */ /* 0x000fe40000010000 */
[----:B------:R-:W-:Y:S02]  /*dc60*/  FADD.FTZ R4, R51, R5 ;  /* 0x0000000533047221 */ /* 0x000fe40000010000 */
[----:B------:R-:W-:Y:S02]  /*dc70*/  FADD.FTZ R2, R45, R2 ;  /* 0x000000022d027221 */ /* 0x000fe40000010000 */
[----:B------:R-:W-:Y:S01]  /*dc80*/  FADD.FTZ R0, R40, R0 ;  /* 0x0000000028007221 */ /* 0x000fe20000010000 */
[----:B------:R-:W-:Y:S04]  /*dc90*/  STL [R1+0x14], R4 ;  /* 0x0000140401007387 */ /* 0x000fe80000100800 */
[----:B------:R1:W-:Y:S04]  /*dca0*/  STL [R1+0x18], R2 ;  /* 0x0000180201007387 */ /* 0x0003e80000100800 */
[----:B------:R2:W-:Y:S01]  /*dcb0*/  STL [R1+0x20], R0 ;  /* 0x0000200001007387 */ /* 0x0005e20000100800 */
[----:B-1----:R-:W-:Y:S02]  /*dcc0*/  MOV R2, R168 ;  /* 0x000000a800027202 */ /* 0x002fe40000000f00 */
[----:B--2---:R-:W-:Y:S01]  /*dcd0*/  MOV R0, R169 ;  /* 0x000000a900007202 */ /* 0x004fe20000000f00 */
[----:B------:R-:W-:-:S05]  /*dce0*/  @P0 BRA `(.L_x_923) ;  /* 0xffffd31000000947 */ /* 0x000fca000383ffff */
.L_x_922:
[----:B------:R-:W-:-:S13]  /*dcf0*/  ISETP.GE.AND P0, PT, R242, UR8, PT ;  /* 0x00000008f2007c0c */ /* 0x000fda000bf06270 */
[----:B------:R-:W-:Y:S05]  /*dd00*/  @!P0 BRA `(.L_x_924) ;  /* 0x000043d000008947 */ /* 0x000fea0003800000 */
[----:B-12---:R-:W2:Y:S04]  /*dd10*/  LDL.64 R4, [R1+0x48] ;  /* 0x0000480001047983 */ /* 0x006ea80000100a00 */
[----:B------:R-:W3:Y:S01]  /*dd20*/  LDL.64 R6, [R1+0x38] ;  /* 0x0000380001067983 */ /* 0x000ee20000100a00 */
[----:B------:R-:W-:Y:S01]  /*dd30*/  IMAD.MOV.U32 R170, RZ, RZ, R3 ;  /* 0x000000ffffaa7224 */ /* 0x000fe200078e0003 */
[----:B------:R-:W-:Y:S02]  /*dd40*/  ULDC.64 UR4, c[0x0][0x1e0] ;  /* 0x0000780000047ab9 */ /* 0x000fe40000000a00 */
[----:B------:R-:W-:Y:S02]  /*dd50*/  USHF.L.U64.HI UR7, UR4, 0x5, UR5 ;  /* 0x0000000504077899 */ /* 0x000fe40008010205 */
[----:B------:R-:W-:-:S02]  /*dd60*/  USHF.L.U32 UR16, UR4, 0x5, URZ ;  /* 0x0000000504107899 */ /* 0x000fc4000800063f */
[----:B------:R-:W-:Y:S02]  /*dd70*/  UMOV UR13, 0x30 ;  /* 0x00000030000d7882 */ /* 0x000fe40000000000 */
[----:B------:R-:W-:Y:S01]  /*dd80*/  ULDC.64 UR4, c[0x0][0x208] ;  /* 0x0000820000047ab9 */ /* 0x000fe20000000a00 */
[----:B------:R-:W-:Y:S01]  /*dd90*/  IMAD.MOV.U32 R165, RZ, RZ, R168 ;  /* 0x000000ffffa57224 */ /* 0x000fe200078e00a8 */
[----:B------:R-:W-:Y:S01]  /*dda0*/  UIADD3 UR12, UP1, UR12, 0x80, URZ ;  /* 0x000000800c0c7890 */ /* 0x000fe2000ff3e03f */
[----:B------:R-:W-:Y:S01]  /*ddb0*/  MOV R164, R169 ;  /* 0x000000a900a47202 */ /* 0x000fe20000000f00 */
[----:B------:R-:W-:Y:S01]  /*ddc0*/  UIADD3 UR17, UP0, UR10, 0x80, URZ ;  /* 0x000000800a117890 */ /* 0x000fe2000ff1e03f */
[----:B------:R-:W-:Y:S01]  /*ddd0*/  MOV R166, R167 ;  /* 0x000000a700a67202 */ /* 0x000fe20000000f00 */
[----:B------:R-:W-:Y:S02]  /*dde0*/  UIMAD.WIDE.U32 UR18, UR13, UR4, URZ ;  /* 0x000000040d1272a5 */ /* 0x000fe4000f8e003f */
[----:B------:R-:W-:-:S02]  /*ddf0*/  UIMAD UR5, UR13, UR5, URZ ;  /* 0x000000050d0572a4 */ /* 0x000fc4000f8e023f */
[----:B------:R-:W-:Y:S02]  /*de00*/  UIADD3.X UR9, URZ, UR9, URZ, UP1, !UPT ;  /* 0x000000093f097290 */ /* 0x000fe40008ffe43f */
[----:B------:R-:W-:Y:S02]  /*de10*/  UIADD3.X UR4, URZ, UR11, URZ, UP0, !UPT ;  /* 0x0000000b3f047290 */ /* 0x000fe400087fe43f */
[----:B------:R-:W-:Y:S01]  /*de20*/  UIADD3 UR5, UR19, UR5, URZ ;  /* 0x0000000513057290 */ /* 0x000fe2000fffe03f */
[----:B--2---:R-:W-:Y:S02]  /*de30*/  IADD3 R8, P0, R4, 0x40, RZ ;  /* 0x0000004004087810 */ /* 0x004fe40007f1e0ff */
[----:B------:R-:W-:Y:S01]  /*de40*/  MOV R2, R4 ;  /* 0x0000000400027202 */ /* 0x000fe20000000f00 */
[--C-:B---3--:R-:W-:Y:S02]  /*de50*/  IMAD.MOV.U32 R3, RZ, RZ, R7.reuse ;  /* 0x000000ffff037224 */ /* 0x108fe400078e0007 */
[----:B------:R-:W-:-:S05]  /*de60*/  IMAD.X R9, RZ, RZ, R7, P0 ;  /* 0x000000ffff097224 */ /* 0x000fca00000e0607 */
[----:B------:R1:W-:Y:S04]  /*de70*/  STL.64 [R1], R8 ;  /* 0x0000000801007387 */ /* 0x0003e80000100a00 */
[----:B------:R1:W-:Y:S02]  /*de80*/  STL.64 [R1+0x8], R2 ;  /* 0x0000080201007387 */ /* 0x0003e40000100a00 */
.L_x_941:
[----:B--2---:R-:W2:Y:S01]  /*de90*/  LDL.64 R40, [R1+0x8] ;  /* 0x0000080001287983 */ /* 0x004ea20000100a00 */
[----:B------:R-:W-:Y:S04]  /*dea0*/  DEPBAR.LE SB0, 0x0 ;  /* 0x000080000000791a */ /* 0x000fe80000000000 */
[----:B------:R-:W3:Y:S05]  /*deb0*/  LDL.64 R168, [R1] ;  /* 0x0000000001a87983 */ /* 0x000eea0000100a00 */
[----:B------:R-:W-:Y:S01]  /*dec0*/  BAR.SYNC.DEFER_BLOCKING 0x0 ;  /* 0x0000000000007b1d */ /* 0x000fe20000010000 */
[C---:B------:R-:W-:Y:S01]  /*ded0*/  ISETP.GT.AND P6, PT, R242.reuse, UR8, PT ;  /* 0x00000008f2007c0c */ /* 0x040fe2000bfc4270 */
[----:B------:R-:W-:Y:S01]  /*dee0*/  IMAD R0, R242, UR5, RZ ;  /* 0x00000005f2007c24 */ /* 0x000fe2000f8e02ff */
[----:B-1----:R-:W-:Y:S05]  /*def0*/  SHF.R.S32.HI R2, RZ, 0x1f, R242 ;  /* 0x0000001fff027819 */ /* 0x002fea00000114f2 */
[----:B------:R-:W-:Y:S01]  /*df00*/  IMAD R0, R2, UR18, R0 ;  /* 0x0000001202007c24 */ /* 0x000fe2000f8e0200 */
[----:B-----5:R-:W-:Y:S05]  /*df10*/  LDSM.16.M88.4 R48, [R231+0x8080] ;  /* 0x00808000e730783b */ /* 0x020fea0000000200 */
[----:B------:R-:W1:Y:S05]  /*df20*/  LDSM.16.M88.4 R16, [R224+0x5080] ;  /* 0x00508000e010783b */ /* 0x000e6a0000000200 */
[----:B------:R-:W4:Y:S05]  /*df30*/  LDSM.16.M88.4 R44, [R231+0xa080] ;  /* 0x00a08000e72c783b */ /* 0x000f2a0000000200 */
[----:B------:R-:W4:Y:S05]  /*df40*/  LDSM.16.M88.4 R32, [R224+0x5880] ;  /* 0x00588000e020783b */ /* 0x000f2a0000000200 */
[----:B------:R-:W3:Y:S05]  /*df50*/  LDL.64 R246, [R1+0x30] ;  /* 0x0000300001f67983 */ /* 0x000eea0000100a00 */
[----:B------:R-:W4:Y:S05]  /*df60*/  LDSM.16.M88.4 R172, [R224+0x6080] ;  /* 0x00608000e0ac783b */ /* 0x000f2a0000000200 */
[----:B------:R-:W3:Y:S05]  /*df70*/  LDL.64 R244, [R1+0x40] ;  /* 0x0000400001f47983 */ /* 0x000eea0000100a00 */
[----:B------:R-:W-:Y:S05]  /*df80*/  LDSM.16.M88.4 R192, [R233+0x8080] ;  /* 0x00808000e9c0783b */ /* 0x000fea0000000200 */
[----:B------:R-:W3:Y:S01]  /*df90*/  LDL R171, [R1+0x24] ;  /* 0x0000240001ab7983 */ /* 0x000ee20000100800 */
[-C--:B-1----:R-:W-:Y:S04]  /*dfa0*/  HMMA.16816.F32.BF16 R4, R48, R16.reuse, RZ ;  /* 0x000000103004723c */ /* 0x082fe800000418ff */
[----:B------:R-:W1:Y:S05]  /*dfb0*/  LDSM.16.M88.4 R196, [R235] ;  /* 0x00000000ebc4783b */ /* 0x000e6a0000000200 */
[----:B------:R-:W1:Y:S01]  /*dfc0*/  LDSM.16.M88.4 R200, [R233+0xa080] ;  /* 0x00a08000e9c8783b */ /* 0x000e620000000200 */
[C---:B----4-:R-:W-:Y:S04]  /*dfd0*/  HMMA.16816.F32.BF16 R8, R44.reuse, R16, RZ ;  /* 0x000000102c08723c */ /* 0x050fe800000418ff */
[----:B------:R-:W4:Y:S04]  /*dfe0*/  LDSM.16.M88.4 R204, [R241] ;  /* 0x00000000f1cc783b */ /* 0x000f280000000200 */
[-C--:B------:R-:W-:Y:S08]  /*dff0*/  HMMA.16816.F32.BF16 R12, R44, R18.reuse, RZ ;  /* 0x000000122c0c723c */ /* 0x080ff000000418ff */
[C---:B------:R-:W-:Y:S08]  /*e000*/  HMMA.16816.F32.BF16 R16, R48.reuse, R18, RZ ;  /* 0x000000123010723c */ /* 0x040ff000000418ff */
[-C--:B------:R-:W-:Y:S08]  /*e010*/  HMMA.16816.F32.BF16 R20, R48, R32.reuse, RZ ;  /* 0x000000203014723c */ /* 0x080ff000000418ff */
[C---:B------:R-:W-:Y:S08]  /*e020*/  HMMA.16816.F32.BF16 R24, R44.reuse, R32, RZ ;  /* 0x000000202c18723c */ /* 0x040ff000000418ff */
[-C--:B------:R-:W-:Y:S08]  /*e030*/  HMMA.16816.F32.BF16 R28, R44, R34.reuse, RZ ;  /* 0x000000222c1c723c */ /* 0x080ff000000418ff */
[C---:B------:R-:W-:Y:S08]  /*e040*/  HMMA.16816.F32.BF16 R32, R48.reuse, R34, RZ ;  /* 0x000000223020723c */ /* 0x040ff000000418ff */
[-C--:B------:R-:W-:Y:S01]  /*e050*/  HMMA.16816.F32.BF16 R36, R48, R172.reuse, RZ ;  /* 0x000000ac3024723c */ /* 0x080fe200000418ff */
[C---:B--2---:R-:W-:Y:S07]  /*e060*/  IMAD.WIDE.U32 R208, R242.reuse, UR18, R40 ;  /* 0x00000012f2d07c25 */ /* 0x044fee000f8e0028 */
[C---:B------:R-:W-:Y:S04]  /*e070*/  HMMA.16816.F32.BF16 R40, R44.reuse, R172, RZ ;  /* 0x000000ac2c28723c */ /* 0x040fe800000418ff */
[----:B------:R-:W-:Y:S02]  /*e080*/  IMAD.IADD R167, R209, 0x1, R0 ;  /* 0x00000001d1a77824 */ /* 0x000fe400078e0200 */
[----:B---3--:R-:W-:Y:S01]  /*e090*/  IMAD.WIDE.U32 R2, R242, UR18, R168 ;  /* 0x00000012f2027c25 */ /* 0x008fe2000f8e00a8 */
[C---:B------:R-:W-:Y:S01]  /*e0a0*/  LEA R168, P1, R208.reuse, c[0x0][0x1f8], 0x1 ;  /* 0x00007e00d0a87a11 */ /* 0x040fe200078208ff */
[-C--:B------:R-:W-:Y:S04]  /*e0b0*/  HMMA.16816.F32.BF16 R44, R44, R174.reuse, RZ ;  /* 0x000000ae2c2c723c */ /* 0x080fe800000418ff */
[----:B------:R-:W-:Y:S02]  /*e0c0*/  LEA.HI.X R169, R208, c[0x0][0x1fc], R167, 0x1, P1 ;  /* 0x00007f00d0a97a11 */ /* 0x000fe400008f0ca7 */
[----:B------:R-:W2:Y:S01]  /*e0d0*/  LDL R167, [R1+0x10] ;  /* 0x0000100001a77983 */ /* 0x000ea20000100800 */
[----:B------:R-:W-:Y:S01]  /*e0e0*/  LEA R212, P0, R2, c[0x0][0x1f8], 0x1 ;  /* 0x00007e0002d47a11 */ /* 0x000fe200078008ff */
[----:B------:R-:W-:Y:S01]  /*e0f0*/  IMAD.IADD R0, R0, 0x1, R3 ;  /* 0x0000000100007824 */ /* 0x000fe200078e0203 */
[----:B------:R-:W-:Y:S02]  /*e100*/  HMMA.16816.F32.BF16 R48, R48, R174, RZ ;  /* 0x000000ae3030723c */ /* 0x000fe400000418ff */
[----:B------:R-:W3:Y:S02]  /*e110*/  LDSM.16.M88.4 R208, [R240] ;  /* 0x00000000f0d0783b */ /* 0x000ee40000000200 */
[----:B------:R-:W-:Y:S03]  /*e120*/  LEA.HI.X R213, R2, c[0x0][0x1fc], R0, 0x1, P0 ;  /* 0x00007f0002d57a11 */ /* 0x000fe600000f0c00 */
[----:B------:R-:W-:Y:S01]  /*e130*/  @!PT LDS RZ, [RZ] ;  /* 0x00000000fffff984 */ /* 0x000fe20000000800 */
[----:B------:R-:W-:Y:S01]  /*e140*/  @!PT LDS RZ, [RZ] ;  /* 0x00000000fffff984 */ /* 0x000fe20000000800 */
[----:B------:R-:W-:Y:S01]  /*e150*/  @!PT LDS RZ, [RZ] ;  /* 0x00000000fffff984 */ /* 0x000fe20000000800 */
[----:B------:R4:W-:Y:S01]  /*e160*/  LDGSTS.E.BYPASS.LTC128B.128 [R243+0x2080], [R168.64], !P4 ;  /* 0x02080000a8f37fae */ /* 0x0009e2000e101d4e */
[----:B------:R-:W-:Y:S01]  /*e170*/  IADD3 R2, P0, R168, UR10, RZ ;  /* 0x0000000aa8027c10 */ /* 0x000fe2000ff1e0ff */
[-C--:B-1----:R-:W-:Y:S03]  /*e180*/  HMMA.16816.F32.BF16 R4, R192, R196.reuse, R4 ;  /* 0x000000c4c004723c */ /* 0x082fe60000041804 */
[----:B------:R1:W-:Y:S02]  /*e190*/  LDGSTS.E.BYPASS.LTC128B.128 [R243+0x3880], [R212.64], !P3 ;  /* 0x03880000d4f37fae */ /* 0x0003e4000d901d4e */
[----:B------:R-:W-:Y:S02]  /*e1a0*/  IADD3.X R3, R169, UR11, RZ, P0, !PT ;  /* 0x0000000ba9037c10 */ /* 0x000fe400087fe4ff */
[----:B------:R-:W-:Y:S01]  /*e1b0*/  IADD3 R172, P1, R2, UR10, RZ ;  /* 0x0000000a02ac7c10 */ /* 0x000fe2000ff3e0ff */
[C---:B------:R-:W-:Y:S02]  /*e1c0*/  HMMA.16816.F32.BF16 R8, R200.reuse, R196, R8 ;  /* 0x000000c4c808723c */ /* 0x040fe40000041808 */
[----:B------:R1:W-:Y:S02]  /*e1d0*/  LDGSTS.E.BYPASS.LTC128B.128 [R243+0x2880], [R2.64], !P4 ;  /* 0x0288000002f37fae */ /* 0x0003e4000e101d4e */
[C---:B------:R-:W-:Y:S02]  /*e1e0*/  IADD3.X R173, R3.reuse, UR11, RZ, P1, !PT ;  /* 0x0000000b03ad7c10 */ /* 0x040fe40008ffe4ff */
[----:B------:R-:W-:Y:S01]  /*e1f0*/  PLOP3.LUT P1, PT, PT, PT, UP3, 0x80, 0x0 ;  /* 0x000000000000781c */ /* 0x000fe20003f2f038 */
[----:B------:R1:W-:Y:S01]  /*e200*/  LDGSTS.E.BYPASS.LTC128B.128 [R243+0x4080], [R2.64+0x80], !P3 ;  /* 0x0408008002f37fae */ /* 0x0003e2000d901d4e */
[-C--:B------:R-:W-:Y:S04]  /*e210*/  HMMA.16816.F32.BF16 R12, R200, R198.reuse, R12 ;  /* 0x000000c6c80c723c */ /* 0x080fe8000004180c */
[----:B------:R3:W-:Y:S01]  /*e220*/  LDGSTS.E.BYPASS.LTC128B.128 [R243+0x3080], [R172.64], !P4 ;  /* 0x03080000acf37fae */ /* 0x0007e2000e101d4e */
[----:B------:R-:W-:Y:S03]  /*e230*/  @P6 IADD3 R0, R242, -0x1, RZ ;  /* 0xfffffffff2006810 */ /* 0x000fe60007ffe0ff */
[C---:B------:R-:W-:Y:S04]  /*e240*/  HMMA.16816.F32.BF16 R16, R192.reuse, R198, R16 ;  /* 0x000000c6c010723c */ /* 0x040fe80000041810 */
[----:B----4-:R-:W-:Y:S04]  /*e250*/  IADD3 R168, P0, R2, UR17, RZ ;  /* 0x0000001102a87c10 */ /* 0x010fe8000ff1e0ff */
[-C--:B------:R-:W-:Y:S04]  /*e260*/  HMMA.16816.F32.BF16 R20, R192, R204.reuse, R20 ;  /* 0x000000ccc014723c */ /* 0x080fe80000041814 */
[----:B------:R-:W-:Y:S02]  /*e270*/  IADD3.X R169, R3, UR4, RZ, P0, !PT ;  /* 0x0000000403a97c10 */ /* 0x000fe400087fe4ff */
[----:B------:R-:W-:Y:S02]  /*e280*/  PLOP3.LUT P0, PT, PT, PT, UP3, 0x80, 0x0 ;  /* 0x000000000000781c */ /* 0x000fe40003f0f038 */
[C---:B------:R-:W-:Y:S01]  /*e290*/  HMMA.16816.F32.BF16 R24, R200.reuse, R204, R24 ;  /* 0x000000ccc818723c */ /* 0x040fe20000041818 */
[----:B------:R4:W-:Y:S03]  /*e2a0*/  LDGSTS.E.BYPASS.LTC128B.128 [R243+0x4880], [R168.64], !P3 ;  /* 0x04880000a8f37fae */ /* 0x0009e6000d901d4e */
[----:B-1----:R-:W-:Y:S01]  /*e2b0*/  @P6 SHF.R.S32.HI R2, RZ, 0x1f, R0 ;  /* 0x0000001fff026819 */ /* 0x002fe20000011400 */
[----:B------:R-:W-:Y:S01]  /*e2c0*/  @P6 IMAD.MOV.U32 R3, RZ, RZ, R247 ;  /* 0x000000ffff036224 */ /* 0x000fe200078e00f7 */
[----:B------:R-:W-:Y:S02]  /*e2d0*/  LDSM.16.M88.4 R212, [R230+0x5080] ;  /* 0x00508000e6d4783b */ /* 0x000fe40000000200 */
[-C--:B------:R-:W-:Y:S03]  /*e2e0*/  HMMA.16816.F32.BF16 R28, R200, R206.reuse, R28 ;  /* 0x000000cec81c723c */ /* 0x080fe6000004181c */
[----:B------:R-:W0:Y:S01]  /*e2f0*/  LDGDEPBAR ;  /* 0x00000000000079af */ /* 0x000e220000000000 */
[----:B------:R-:W-:Y:S04]  /*e300*/  @P6 IMAD R2, R2, c[0x0][0x1e0], RZ ;  /* 0x0000780002026a24 */ /* 0x000fe800078e02ff */
[C---:B------:R-:W-:Y:S01]  /*e310*/  HMMA.16816.F32.BF16 R32, R192.reuse, R206, R32 ;  /* 0x000000cec020723c */ /* 0x040fe20000041820 */
[----:B---3--:R-:W1:Y:S03]  /*e320*/  LDSM.16.M88.4 R172, [R232+0x8080] ;  /* 0x00808000e8ac783b */ /* 0x008e660000000200 */
[C---:B------:R-:W-:Y:S02]  /*e330*/  @P6 IMAD R2, R0.reuse, c[0x0][0x1e4], R2 ;  /* 0x0000790000026a24 */ /* 0x040fe400078e0202 */
[----:B------:R-:W3:Y:S02]  /*e340*/  LDSM.16.M88.4 R216, [R232+0xa080] ;  /* 0x00a08000e8d8783b */ /* 0x000ee40000000200 */
[-C--:B------:R-:W-:Y:S03]  /*e350*/  HMMA.16816.F32.BF16 R36, R192, R208.reuse, R36 ;  /* 0x000000d0c024723c */ /* 0x080fe60000041824 */
[----:B------:R-:W3:Y:S01]  /*e360*/  LDSM.16.M88.4 R196, [R230+0x5880] ;  /* 0x00588000e6c4783b */ /* 0x000ee20000000200 */
[----:B----4-:R-:W-:Y:S04]  /*e370*/  @P6 IMAD.WIDE.U32 R168, R0, c[0x0][0x1e0], RZ ;  /* 0x0000780000a86a25 */ /* 0x010fe800078e00ff */
[C---:B------:R-:W-:Y:S01]  /*e380*/  HMMA.16816.F32.BF16 R40, R200.reuse, R208, R40 ;  /* 0x000000d0c828723c */ /* 0x040fe20000041828 */
[----:B------:R-:W-:Y:S03]  /*e390*/  LDSM.16.M88.4 R204, [R229] ;  /* 0x00000000e5cc783b */ /* 0x000fe60000000200 */
[----:B------:R-:W-:Y:S02]  /*e3a0*/  @P6 IMAD.IADD R0, R169, 0x1, R2 ;  /* 0x00000001a9006824 */ /* 0x000fe400078e0202 */
[----:B------:R-:W-:Y:S01]  /*e3b0*/  LDSM.16.M88.4 R220, [R229+0x800] ;  /* 0x00080000e5dc783b */ /* 0x000fe20000000200 */
[----:B------:R-:W-:Y:S01]  /*e3c0*/  @P6 IMAD.MOV.U32 R2, RZ, RZ, R244 ;  /* 0x000000ffff026224 */ /* 0x000fe200078e00f4 */
[-C--:B------:R-:W-:Y:S03]  /*e3d0*/  HMMA.16816.F32.BF16 R44, R200, R210.reuse, R44 ;  /* 0x000000d2c82c723c */ /* 0x080fe6000004182c */
[----:B------:R-:W4:Y:S01]  /*e3e0*/  LDSM.16.M88.4 R200, [R230+0x6080] ;  /* 0x00608000e6c8783b */ /* 0x000f220000000200 */
[----:B------:R-:W-:Y:S04]  /*e3f0*/  @P6 IMAD.WIDE.U32 R2, R168, 0x30, R2 ;  /* 0x00000030a8026825 */ /* 0x000fe800078e0002 */
[----:B------:R-:W-:Y:S01]  /*e400*/  HMMA.16816.F32.BF16 R48, R192, R210, R48 ;  /* 0x000000d2c030723c */ /* 0x000fe20000041830 */
[----:B------:R-:W4:Y:S03]  /*e410*/  LDSM.16.M88.4 R192, [R234+0x8080] ;  /* 0x00808000eac0783b */ /* 0x000f260000000200 */
[----:B------:R-:W-:Y:S02]  /*e420*/  @P6 IMAD.SHL.U32 R168, R2, 0x2, RZ ;  /* 0x0000000202a86824 */ /* 0x000fe400078e00ff */
[----:B------:R-:W4:Y:S01]  /*e430*/  LDSM.16.M88.4 R208, [R234+0xa080] ;  /* 0x00a08000ead0783b */ /* 0x000f220000000200 */
[----:B------:R-:W-:Y:S01]  /*e440*/  @P6 IMAD R0, R0, 0x30, RZ ;  /* 0x0000003000006824 */ /* 0x000fe200078e02ff */
[-C--:B-1----:R-:W-:Y:S05]  /*e450*/  HMMA.16816.F32.BF16 R4, R172, R212.reuse, R4 ;  /* 0x000000d4ac04723c */ /* 0x082fea0000041804 */
[----:B------:R-:W-:Y:S02]  /*e460*/  @P6 IMAD.IADD R3, R3, 0x1, R0 ;  /* 0x0000000103036824 */ /* 0x000fe400078e0200 */
[----:B------:R-:W-:Y:S01]  /*e470*/  @P1 IMAD.HI.U32 R0, R171, c[0x0][0x2c8], RZ ;  /* 0x0000b200ab001a27 */ /* 0x000fe200078e00ff */
[C---:B---3--:R-:W-:Y:S04]  /*e480*/  HMMA.16816.F32.BF16 R8, R216.reuse, R212, R8 ;  /* 0x000000d4d808723c */ /* 0x048fe80000041808 */
[----:B------:R-:W-:Y:S02]  /*e490*/  @P6 SHF.L.U64.HI R3, R2, 0x1, R3 ;  /* 0x0000000102036819 */ /* 0x000fe40000010203 */
[----:B------:R-:W-:Y:S02]  /*e4a0*/  @P0 SHF.R.U32.HI R171, RZ, c[0x0][0x2cc], R0 ;  /* 0x0000b300ffab0a19 */ /* 0x000fe40000011600 */
        /* <DEDUP_REMOVED lines=8> */
[-C--:B----4-:R-:W-:Y:S08]  /*e530*/  HMMA.16816.F32.BF16 R36, R172, R200.reuse, R36 ;  /* 0x000000c8ac24723c */ /* 0x090ff00000041824 */
[C---:B------:R-:W-:Y:S08]  /*e540*/  HMMA.16816.F32.BF16 R40, R216.reuse, R200, R40 ;  /* 0x000000c8d828723c */ /* 0x040ff00000041828 */
[-C--:B------:R-:W-:Y:S01]  /*e550*/  HMMA.16816.F32.BF16 R44, R216, R202.reuse, R44 ;  /* 0x000000cad82c723c */ /* 0x080fe2000004182c */
[----:B------:R-:W-:Y:S07]  /*e560*/  LDSM.16.M88.4 R216, [R233+0xe080] ;  /* 0x00e08000e9d8783b */ /* 0x000fee0000000200 */
[----:B------:R-:W-:Y:S01]  /*e570*/  HMMA.16816.F32.BF16 R48, R172, R202, R48 ;  /* 0x000000caac30723c */ /* 0x000fe20000041830 */
[----:B------:R-:W3:Y:S05]  /*e580*/  LDSM.16.M88.4 R172, [R231+0xc080] ;  /* 0x00c08000e7ac783b */ /* 0x000eea0000000200 */
[----:B------:R-:W4:Y:S02]  /*e590*/  LDSM.16.M88.4 R200, [R231+0xe080] ;  /* 0x00e08000e7c8783b */ /* 0x000f240000000200 */
        /* <DEDUP_REMOVED lines=15> */
[----:B------:R-:W-:Y:S05]  /*e690*/  LDSM.16.M88.4 R192, [R233+0xc080] ;  /* 0x00c08000e9c0783b */ /* 0x000fea0000000200 */
[----:B------:R-:W1:Y:S02]  /*e6a0*/  LDSM.16.M88.4 R212, [R239] ;  /* 0x00000000efd4783b */ /* 0x000e640000000200 */
[-C--:B---3--:R-:W-:Y:S08]  /*e6b0*/  HMMA.16816.F32.BF16 R4, R172, R196.reuse, R4 ;  /* 0x000000c4ac04723c */ /* 0x088ff00000041804 */
[C---:B----4-:R-:W-:Y:S08]  /*e6c0*/  HMMA.16816.F32.BF16 R8, R200.reuse, R196, R8 ;  /* 0x000000c4c808723c */ /* 0x050ff00000041808 */
[-C--:B------:R-:W-:Y:S08]  /*e6d0*/  HMMA.16816.F32.BF16 R12, R200, R198.reuse, R12 ;  /* 0x000000c6c80c723c */ /* 0x080ff0000004180c */
[C---:B------:R-:W-:Y:S01]  /*e6e0*/  HMMA.16816.F32.BF16 R16, R172.reuse, R198, R16 ;  /* 0x000000c6ac10723c */ /* 0x040fe20000041810 */
[----:B------:R-:W3:Y:S07]  /*e6f0*/  LDSM.16.M88.4 R196, [R237] ;  /* 0x00000000edc4783b */ /* 0x000eee0000000200 */
[-C--:B--2---:R-:W-:Y:S08]  /*e700*/  HMMA.16816.F32.BF16 R20, R172, R204.reuse, R20 ;  /* 0x000000ccac14723c */ /* 0x084ff00000041814 */
        /* <DEDUP_REMOVED lines=9> */
[----:B------:R-:W1:Y:S05]  /*e7a0*/  LDSM.16.M88.4 R172, [R232+0xc080] ;  /* 0x00c08000e8ac783b */ /* 0x000e6a0000000200 */
[----:B------:R-:W2:Y:S02]  /*e7b0*/  LDSM.16.M88.4 R208, [R230+0x7080] ;  /* 0x00708000e6d0783b */ /* 0x000ea40000000200 */
[-C--:B------:R-:W-:Y:S08]  /*e7c0*/  HMMA.16816.F32.BF16 R4, R192, R212.reuse, R4 ;  /* 0x000000d4c004723c */ /* 0x080ff00000041804 */
[C---:B------:R-:W-:Y:S08]  /*e7d0*/  HMMA.16816.F32.BF16 R8, R216.reuse, R212, R8 ;  /* 0x000000d4d808723c */ /* 0x040ff00000041808 */
[-C--:B------:R-:W-:Y:S08]  /*e7e0*/  HMMA.16816.F32.BF16 R12, R216, R214.reuse, R12 ;  /* 0x000000d6d80c723c */ /* 0x080ff0000004180c */
[C---:B------:R-:W-:Y:S01]  /*e7f0*/  HMMA.16816.F32.BF16 R16, R192.reuse, R214, R16 ;  /* 0x000000d6c010723c */ /* 0x040fe20000041810 */
[----:B------:R-:W4:Y:S07]  /*e800*/  LDSM.16.M88.4 R212, [R230+0x7880] ;  /* 0x00788000e6d4783b */ /* 0x000f2e0000000200 */
[-C--:B------:R-:W-:Y:S08]  /*e810*/  HMMA.16816.F32.BF16 R20, R192, R220.reuse, R20 ;  /* 0x000000dcc014723c */ /* 0x080ff00000041814 */
[C---:B------:R-:W-:Y:S08]  /*e820*/  HMMA.16816.F32.BF16 R24, R216.reuse, R220, R24 ;  /* 0x000000dcd818723c */ /* 0x040ff00000041818 */
[-C--:B------:R-:W-:Y:S08]  /*e830*/  HMMA.16816.F32.BF16 R28, R216, R222.reuse, R28 ;  /* 0x000000ded81c723c */ /* 0x080ff0000004181c */
[C---:B------:R-:W-:Y:S08]  /*e840*/  HMMA.16816.F32.BF16 R32, R192.reuse, R222, R32 ;  /* 0x000000dec020723c */ /* 0x040ff00000041820 */
[-C--:B---3--:R-:W-:Y:S08]  /*e850*/  HMMA.16816.F32.BF16 R36, R192, R196.reuse, R36 ;  /* 0x000000c4c024723c */ /* 0x088ff00000041824 */
[C---:B------:R-:W-:Y:S08]  /*e860*/  HMMA.16816.F32.BF16 R40, R216.reuse, R196, R40 ;  /* 0x000000c4d828723c */ /* 0x040ff00000041828 */
[-C--:B------:R-:W-:Y:S01]  /*e870*/  HMMA.16816.F32.BF16 R44, R216, R198.reuse, R44 ;  /* 0x000000c6d82c723c */ /* 0x080fe2000004182c */
[----:B------:R-:W-:Y:S07]  /*e880*/  LDSM.16.M88.4 R216, [R236+0xe080] ;  /* 0x00e08000ecd8783b */ /* 0x000fee0000000200 */
[----:B------:R-:W-:Y:S01]  /*e890*/  HMMA.16816.F32.BF16 R48, R192, R198, R48 ;  /* 0x000000c6c030723c */ /* 0x000fe20000041830 */
[----:B------:R-:W-:Y:S05]  /*e8a0*/  LDSM.16.M88.4 R192, [R234+0xc080] ;  /* 0x00c08000eac0783b */ /* 0x000fea0000000200 */
[----:B------:R-:W3:Y:S02]  /*e8b0*/  LDSM.16.M88.4 R196, [R229+0x1800] ;  /* 0x00180000e5c4783b */ /* 0x000ee40000000200 */
[-C--:B-1----:R-:W-:Y:S08]  /*e8c0*/  HMMA.16816.F32.BF16 R4, R172, R200.reuse, R4 ;  /* 0x000000c8ac04723c */ /* 0x082ff00000041804 */
[C---:B------:R-:W-:Y:S08]  /*e8d0*/  HMMA.16816.F32.BF16 R8, R204.reuse, R200, R8 ;  /* 0x000000c8cc08723c */ /* 0x040ff00000041808 */
[-C--:B------:R-:W-:Y:S08]  /*e8e0*/  HMMA.16816.F32.BF16 R12, R204, R202.reuse, R12 ;  /* 0x000000cacc0c723c */ /* 0x080ff0000004180c */
[C---:B------:R-:W-:Y:S01]  /*e8f0*/  HMMA.16816.F32.BF16 R16, R172.reuse, R202, R16 ;  /* 0x000000caac10723c */ /* 0x040fe20000041810 */
[----:B------:R-:W1:Y:S07]  /*e900*/  LDSM.16.M88.4 R200, [R229+0x2000] ;  /* 0x00200000e5c8783b */ /* 0x000e6e0000000200 */
[-C--:B--2---:R-:W-:Y:S08]  /*e910*/  HMMA.16816.F32.BF16 R20, R172, R208.reuse, R20 ;  /* 0x000000d0ac14723c */ /* 0x084ff00000041814 */
[C---:B------:R-:W-:Y:S08]  /*e920*/  HMMA.16816.F32.BF16 R24, R204.reuse, R208, R24 ;  /* 0x000000d0cc18723c */ /* 0x040ff00000041818 */
[-C--:B------:R-:W-:Y:S08]  /*e930*/  HMMA.16816.F32.BF16 R28, R204, R210.reuse, R28 ;  /* 0x000000d2cc1c723c */ /* 0x080ff0000004181c */
[C---:B------:R-:W-:Y:S08]  /*e940*/  HMMA.16816.F32.BF16 R32, R172.reuse, R210, R32 ;  /* 0x000000d2ac20723c */ /* 0x040ff00000041820 */
[-C--:B----4-:R-:W-:Y:S08]  /*e950*/  HMMA.16816.F32.BF16 R36, R172, R212.reuse, R36 ;  /* 0x000000d4ac24723c */ /* 0x090ff00000041824 */
[C---:B------:R-:W-:Y:S08]  /*e960*/  HMMA.16816.F32.BF16 R40, R204.reuse, R212, R40 ;  /* 0x000000d4cc28723c */ /* 0x040ff00000041828 */
[-C--:B------:R-:W-:Y:S08]  /*e970*/  HMMA.16816.F32.BF16 R44, R204, R214.reuse, R44 ;  /* 0x000000d6cc2c723c */ /* 0x080ff0000004182c */
[----:B------:R-:W-:Y:S01]  /*e980*/  HMMA.16816.F32.BF16 R48, R172, R214, R48 ;  /* 0x000000d6ac30723c */ /* 0x000fe20000041830 */
[----:B------:R-:W2:Y:S01]  /*e990*/  LDSM.16.M88.4 R172, [R229+0x2800] ;  /* 0x00280000e5ac783b */ /* 0x000ea20000000200 */
[----:B------:R-:W-:Y:S04]  /*e9a0*/  DEPBAR.LE SB0, 0x0 ;  /* 0x000080000000791a */ /* 0x000fe80000000000 */
[----:B------:R-:W-:Y:S02]  /*e9b0*/  BAR.SYNC.DEFER_BLOCKING 0x0 ;  /* 0x0000000000007b1d */ /* 0x000fe40000010000 */
[-C--:B---3--:R-:W-:Y:S08]  /*e9c0*/  HMMA.16816.F32.BF16 R4, R192, R196.reuse, R4 ;  /* 0x000000c4c004723c */ /* 0x088ff00000041804 */
[C---:B------:R-:W-:Y:S07]  /*e9d0*/  HMMA.16816.F32.BF16 R8, R216.reuse, R196, R8 ;  /* 0x000000c4d808723c */ /* 0x040fee0000041808 */
[C---:B------:R-:W-:Y:S01]  /*e9e0*/  @P6 IADD3 R196, P2, R168.reuse, 0x80, RZ ;  /* 0x00000080a8c46810 */ /* 0x040fe20007f5e0ff */
[-C--:B------:R-:W-:Y:S04]  /*e9f0*/  HMMA.16816.F32.BF16 R12, R216, R198.reuse, R12 ;  /* 0x000000c6d80c723c */ /* 0x080fe8000004180c */
[----:B------:R-:W-:Y:S02]  /*ea00*/  @P6 IADD3 R168, P5, R168, c[0x0][0x1c8], RZ ;  /* 0x00007200a8a86a10 */ /* 0x000fe40007fbe0ff */
[----:B------:R-:W-:Y:S02]  /*ea10*/  @P6 IADD3 R196, P1, R196, c[0x0][0x1c8], RZ ;  /* 0x00007200c4c46a10 */ /* 0x000fe40007f3e0ff */
[C---:B------:R-:W-:Y:S04]  /*ea20*/  HMMA.16816.F32.BF16 R16, R192.reuse, R198, R16 ;  /* 0x000000c6c010723c */ /* 0x040fe80000041810 */
[----:B------:R-:W-:Y:S02]  /*ea30*/  @P6 IADD3.X R169, R3, c[0x0][0x1cc], RZ, P5, !PT ;  /* 0x0000730003a96a10 */ /* 0x000fe40002ffe4ff */
[----:B------:R-:W-:Y:S02]  /*ea40*/  @P6 IADD3.X R197, RZ, c[0x0][0x1cc], R3, P1, P2 ;  /* 0x00007300ffc56a10 */ /* 0x000fe40000fe4403 */
[-C--:B-1----:R-:W-:Y:S01]  /*ea50*/  HMMA.16816.F32.BF16 R20, R192, R200.reuse, R20 ;  /* 0x000000c8c014723c */ /* 0x082fe20000041814 */
[----:B------:R-:W-:Y:S01]  /*ea60*/  @!PT LDS RZ, [RZ] ;  /* 0x00000000fffff984 */ /* 0x000fe20000000800 */
[----:B------:R-:W-:Y:S01]  /*ea70*/  @!PT LDS RZ, [RZ] ;  /* 0x00000000fffff984 */ /* 0x000fe20000000800 */
[----:B------:R-:W-:Y:S01]  /*ea80*/  @!PT LDS RZ, [RZ] ;  /* 0x00000000fffff984 */ /* 0x000fe20000000800 */
[----:B------:R1:W-:Y:S03]  /*ea90*/  @P6 LDGSTS.E.BYPASS.LTC128B.128 [R243+0x5080], [R168.64], !P4 ;  /* 0x05080000a8f36fae */ /* 0x0003e6000e101d4e */
[----:B------:R-:W-:Y:S02]  /*eaa0*/  @P6 IADD3 R2, P0, R168, UR16, RZ ;  /* 0x00000010a8026c10 */ /* 0x000fe4000ff1e0ff */
[----:B------:R3:W-:Y:S02]  /*eab0*/  @P6 LDGSTS.E.BYPASS.LTC128B.128 [R243+0x6880], [R196.64], !P3 ;  /* 0x06880000c4f36fae */ /* 0x0007e4000d901d4e */
[C---:B------:R-:W-:Y:S04]  /*eac0*/  HMMA.16816.F32.BF16 R24, R216.reuse, R200, R24 ;  /* 0x000000c8d818723c */ /* 0x040fe80000041818 */
[----:B------:R-:W-:Y:S04]  /*ead0*/  @P6 IADD3.X R3, R169, UR7, RZ, P0, !PT ;  /* 0x00000007a9036c10 */ /* 0x000fe800087fe4ff */
[-C--:B------:R-:W-:Y:S01]  /*eae0*/  HMMA.16816.F32.BF16 R28, R216, R202.reuse, R28 ;  /* 0x000000cad81c723c */ /* 0x080fe2000004181c */
[----:B------:R4:W-:Y:S05]  /*eaf0*/  @P6 LDGSTS.E.BYPASS.LTC128B.128 [R243+0x5880], [R2.64], !P4 ;  /* 0x0588000002f36fae */ /* 0x0009ea000e101d4e */
[----:B------:R4:W-:Y:S02]  /*eb00*/  @P6 LDGSTS.E.BYPASS.LTC128B.128 [R243+0x7080], [R2.64+0x80], !P3 ;  /* 0x0708008002f36fae */ /* 0x0009e4000d901d4e */
[C---:B------:R-:W-:Y:S04]  /*eb10*/  HMMA.16816.F32.BF16 R32, R192.reuse, R202, R32 ;  /* 0x000000cac020723c */ /* 0x040fe80000041820 */
[----:B-1----:R-:W-:Y:S04]  /*eb20*/  IMAD R168, R242, -0x30, RZ ;  /* 0xffffffd0f2a87824 */ /* 0x002fe800078e02ff */
[-C--:B--2---:R-:W-:Y:S04]  /*eb30*/  HMMA.16816.F32.BF16 R36, R192, R172.reuse, R36 ;  /* 0x000000acc024723c */ /* 0x084fe80000041824 */
[C---:B---3--:R-:W-:Y:S04]  /*eb40*/  @P6 IADD3 R196, P1, R2.reuse, UR16, RZ ;  /* 0x0000001002c46c10 */ /* 0x048fe8000ff3e0ff */
[C---:B------:R-:W-:Y:S04]  /*eb50*/  HMMA.16816.F32.BF16 R40, R216.reuse, R172, R40 ;  /* 0x000000acd828723c */ /* 0x040fe80000041828 */
[C---:B------:R-:W-:Y:S03]  /*eb60*/  @P6 IADD3.X R197, R3.reuse, UR7, RZ, P1, !PT ;  /* 0x0000000703c56c10 */ /* 0x040fe60008ffe4ff */
[----:B------:R-:W-:Y:S01]  /*eb70*/  @P6 IADD3 R172, P0, R2, UR12, RZ ;  /* 0x0000000c02ac6c10 */ /* 0x000fe2000ff1e0ff */
[-C--:B------:R-:W-:Y:S01]  /*eb80*/  HMMA.16816.F32.BF16 R44, R216, R174.reuse, R44 ;  /* 0x000000aed82c723c */ /* 0x080fe2000004182c */
[----:B------:R1:W-:Y:S03]  /*eb90*/  @P6 LDGSTS.E.BYPASS.LTC128B.128 [R243+0x6080], [R196.64], !P4 ;  /* 0x06080000c4f36fae */ /* 0x0003e6000e101d4e */
[----:B------:R-:W-:Y:S02]  /*eba0*/  @P6 IADD3.X R173, R3, UR9, RZ, P0, !PT ;  /* 0x0000000903ad6c10 */ /* 0x000fe400087fe4ff */
[----:B----4-:R-:W2:Y:S01]  /*ebb0*/  SHFL.IDX PT, R3, R171, RZ, 0x1c1f ;  /* 0x001c1fffab037589 */ /* 0x010ea200000e0000 */
[----:B------:R-:W-:Y:S01]  /*ebc0*/  PLOP3.LUT P0, PT, PT, PT, UP2, 0x40, 0x0 ;  /* 0x000000000000781c */ /* 0x000fe20003f0e828 */
[----:B------:R-:W-:Y:S03]  /*ebd0*/  HMMA.16816.F32.BF16 R48, R192, R174, R48 ;  /* 0x000000aec030723c */ /* 0x000fe60000041830 */
[----:B------:R3:W-:Y:S04]  /*ebe0*/  @P6 LDGSTS.E.BYPASS.LTC128B.128 [R243+0x7880], [R172.64], !P3 ;  /* 0x07880000acf36fae */ /* 0x0007e8000d901d4e */
[----:B------:R-:W-:Y:S01]  /*ebf0*/  IMAD.IADD R174, R168, 0x1, -R167 ;  /* 0x00000001a8ae7824 */ /* 0x000fe200078e0aa7 */
[----:B------:R-:W0:Y:S01]  /*ec00*/  LDGDEPBAR ;  /* 0x00000000000079af */ /* 0x000e220000000000 */
[----:B---3--:R-:W-:Y:S04]  /*ec10*/  IADD3 R173, -R167, 0x1, R168 ;  /* 0x00000001a7ad7810 */ /* 0x008fe80007ffe1a8 */
[----:B------:R-:W-:Y:S04]  /*ec20*/  IADD3 R173, R173, c[0x0][0x1d0], RZ ;  /* 0x00007400adad7a10 */ /* 0x000fe80007ffe0ff */
[----:B------:R-:W-:Y:S04]  /*ec30*/  IADD3 R173, R173, -c[0x0][0x168], RZ ;  /* 0x80005a00adad7a10 */ /* 0x000fe80007ffe0ff */
[C---:B------:R-:W-:Y:S02]  /*ec40*/  IADD3 R172, R173.reuse, c[0x0][0x328], RZ ;  /* 0x0000ca00adac7a10 */ /* 0x040fe40007ffe0ff */
[----:B------:R-:W-:Y:S03]  /*ec50*/  IADD3 R173, R173, UR6, RZ ;  /* 0x00000006adad7c10 */ /* 0x000fe6000fffe0ff */
[--C-:B--2---:R-:W-:Y:S02]  /*ec60*/  IMAD.IADD R2, R172, 0x1, R3.reuse ;  /* 0x00000001ac027824 */ /* 0x104fe400078e0203 */
[----:B------:R-:W-:Y:S01]  /*ec70*/  IMAD.IADD R0, R173, 0x1, R3 ;  /* 0x00000001ad007824 */ /* 0x000fe200078e0203 */
[----:B------:R-:W-:-:S05]  /*ec80*/  @P0 BRA `(.L_x_925) ;  /* 0x0000018000000947 */ /* 0x000fca0003800000 */
[----:B-1----:R-:W-:Y:S01]  /*ec90*/  IADD3 R3, R3, c[0x0][0x1d0], RZ ;  /* 0x0000740003037a10 */ /* 0x002fe20007ffe0ff */
        /* <DEDUP_REMOVED lines=13> */
.L_x_927:
[----:B------:R-:W-:Y:S04]  /*ed70*/  MOV R167, c[0x0][0x32c] ;  /* 0x0000cb0000a77a02 */ /* 0x000fe80000000f00 */
[----:B------:R-:W-:Y:S11]  /*ed80*/  ISETP.NE.AND P0, PT, R167, 0x1, PT ;  /* 0x00000001a700780c */ /* 0x000ff60003f05270 */
[----:B------:R-:W-:Y:S02]  /*ed90*/  @!UPT UIADD3 URZ, URZ, URZ, URZ ;  /* 0x0000003f3f3ff290 */ /* 0x000fe4000fffe03f */
[----:B------:R-:W-:Y:S05]  /*eda0*/  @P0 IMAD.HI.U32 R167, R3, c[0x0][0x330], RZ ;  /* 0x0000cc0003a70a27 */ /* 0x000fea00078e00ff */
[----:B------:R-:W-:Y:S02]  /*edb0*/  @P0 SHF.R.U32.HI R3, RZ, c[0x0][0x334], R167 ;  /* 0x0000cd00ff030a19 */ /* 0x000fe400000116a7 */
.L_x_928:
[----:B------:R-:W-:Y:S05]  /*edc0*/  BSYNC B0 ;  /* 0x0000000000007941 */ /* 0x000fea0003800000 */
.L_x_926:
[----:B------:R-:W-:Y:S05]  /*edd0*/  IMAD R3, R3, c[0x0][0x32c], R174 ;  /* 0x0000cb0003037a24 */ /* 0x000fea00078e02ae */
[----:B------:R-:W-:Y:S02]  /*ede0*/  IADD3 R167, R3, c[0x0][0x32c], RZ ;  /* 0x0000cb0003a77a10 */ /* 0x000fe40007ffe0ff */
[----:B------:R-:W-:Y:S02]  /*edf0*/  IMNMX R0, R0, R3, !PT ;  /* 0x0000000300007217 */ /* 0x000fe40007800200 */
[----:B------:R-:W-:Y:S02]  /*ee00*/  IMNMX R2, R2, R167, PT ;  /* 0x000000a702027217 */ /* 0x000fe40003800200 */
.L_x_925:
[----:B-1----:R-:W-:Y:S01]  /*ee10*/  PLOP3.LUT P0, PT, PT, PT, UP2, 0x40, 0x0 ;  /* 0x000000000000781c */ /* 0x002fe20003f0e828 */
        /* <DEDUP_REMOVED lines=18> */
.L_x_931:
[----:B------:R-:W-:Y:S04]  /*ef40*/  MOV R175, c[0x0][0x32c] ;  /* 0x0000cb0000af7a02 */ /* 0x000fe80000000f00 */
[----:B------:R-:W-:Y:S11]  /*ef50*/  ISETP.NE.AND P0, PT, R175, 0x1, PT ;  /* 0x00000001af00780c */ /* 0x000ff60003f05270 */
[----:B------:R-:W-:Y:S02]  /*ef60*/  @!UPT UIADD3 URZ, URZ, URZ, URZ ;  /* 0x0000003f3f3ff290 */ /* 0x000fe4000fffe03f */
[----:B------:R-:W-:Y:S05]  /*ef70*/  @P0 IMAD.HI.U32 R175, R169, c[0x0][0x330], RZ ;  /* 0x0000cc00a9af0a27 */ /* 0x000fea00078e00ff */
[----:B------:R-:W-:Y:S02]  /*ef80*/  @P0 SHF.R.U32.HI R169, RZ, c[0x0][0x334], R175 ;  /* 0x0000cd00ffa90a19 */ /* 0x000fe400000116af */
.L_x_932:
[----:B------:R-:W-:Y:S05]  /*ef90*/  BSYNC B0 ;  /* 0x0000000000007941 */ /* 0x000fea0003800000 */
.L_x_930:
[----:B------:R-:W-:Y:S05]  /*efa0*/  IMAD R169, R169, c[0x0][0x32c], R174 ;  /* 0x0000cb00a9a97a24 */ /* 0x000fea00078e02ae */
[----:B------:R-:W-:Y:S02]  /*efb0*/  IADD3 R175, R169, c[0x0][0x32c], RZ ;  /* 0x0000cb00a9af7a10 */ /* 0x000fe40007ffe0ff */
[----:B------:R-:W-:Y:S02]  /*efc0*/  IMNMX R3, R3, R169, !PT ;  /* 0x000000a903037217 */ /* 0x000fe40007800200 */
[----:B------:R-:W-:Y:S02]  /*efd0*/  IMNMX R167, R167, R175, PT ;  /* 0x000000afa7a77217 */ /* 0x000fe40003800200 */
.L_x_929:
[C---:B------:R-:W-:Y:S02]  /*efe0*/  ISETP.GE.AND P0, PT, R168.reuse, 0x2, PT ;  /* 0x00000002a800780c */ /* 0x040fe40003f06270 */
[----:B------:R-:W-:Y:S02]  /*eff0*/  ISETP.GE.AND P2, PT, R168, 0xa, PT ;  /* 0x0000000aa800780c */ /* 0x000fe40003f46270 */
[----:B------:R-:W-:Y:S02]  /*f000*/  P2R R192, PR, RZ, 0x1 ;  /* 0x00000001ffc07803 */ /* 0x000fe40000000000 */
[----:B------:R-:W-:Y:S02]  /*f010*/  ISETP.GT.AND P0, PT, R0, 0x1, !P0 ;  /* 0x000000010000780c */ /* 0x000fe40004704270 */
[----:B------:R-:W-:Y:S02]  /*f020*/  ISETP.GE.AND P1, PT, R168, 0x9, PT ;  /* 0x00000009a800780c */ /* 0x000fe40003f26270 */
[----:B------:R-:W-:Y:S02]  /*f030*/  ISETP.LT.OR P0, PT, R2, 0x2, P0 ;  /* 0x000000020200780c */ /* 0x000fe40000701670 */
[----:B------:R-:W-:Y:S02]  /*f040*/  P2R R175, PR, RZ, 0x2 ;  /* 0x00000002ffaf7803 */ /* 0x000fe40000000000 */
[----:B------:R-:W-:Y:S02]  /*f050*/  FSEL R193, R5, -INF , !P0 ;  /* 0xff80000005c17808 */ /* 0x000fe40004000000 */
[C---:B------:R-:W-:Y:S02]  /*f060*/  ISETP.GT.AND P0, PT, R0.reuse, 0x9, !P2 ;  /* 0x000000090000780c */ /* 0x040fe40005704270 */
[----:B------:R-:W-:Y:S02]  /*f070*/  ISETP.GT.AND P1, PT, R0, 0x8, !P1 ;  /* 0x000000080000780c */ /* 0x000fe40004f24270 */
[----:B------:R-:W-:Y:S02]  /*f080*/  P2R R169, PR, RZ, 0x4 ;  /* 0x00000004ffa97803 */ /* 0x000fe40000000000 */
[----:B------:R-:W-:Y:S02]  /*f090*/  ISETP.LT.OR P0, PT, R2, 0xa, P0 ;  /* 0x0000000a0200780c */ /* 0x000fe40000701670 */
[----:B------:R-:W-:Y:S02]  /*f0a0*/  ISETP.GE.AND P2, PT, R168, 0x11, PT ;  /* 0x00000011a800780c */ /* 0x000fe40003f46270 */
[----:B------:R-:W-:Y:S02]  /*f0b0*/  ISETP.LT.OR P1, PT, R2, 0x9, P1 ;  /* 0x000000090200780c */ /* 0x000fe40000f21670 */
[----:B------:R-:W-:Y:S02]  /*f0c0*/  FSEL R195, R17, -INF , !P0 ;  /* 0xff80000011c37808 */ /* 0x000fe40004000000 */
[----:B------:R-:W-:Y:S02]  /*f0d0*/  ISETP.GT.AND P0, PT, R0, 0x10, !P2 ;  /* 0x000000100000780c */ /* 0x000fe40005704270 */
[----:B------:R-:W-:Y:S02]  /*f0e0*/  FSEL R194, R16, -INF , !P1 ;  /* 0xff80000010c27808 */ /* 0x000fe40004800000 */
        /* <DEDUP_REMOVED lines=19> */
[----:B------:R-:W-:Y:S02]  /*f220*/  ISETP.GE.AND P6, PT, R168, 0x22, PT ;  /* 0x00000022a800780c */ /* 0x000fe40003fc6270 */
        /* <DEDUP_REMOVED lines=10> */
[----:B------:R-:W-:Y:S04]  /*f2d0*/  ISETP.LT.OR P0, PT, R2, 0x29, P0 ;  /* 0x000000290200780c */ /* 0x000fe80000701670 */
[----:B------:R-:W-:Y:S02]  /*f2e0*/  FSEL R218, R48, -INF , !P0 ;  /* 0xff80000030da7808 */ /* 0x000fe40004000000 */
[----:B------:R-:W-:Y:S04]  /*f2f0*/  ISETP.GT.AND P0, PT, R0, RZ, !P2 ;  /* 0x000000ff0000720c */ /* 0x000fe80005704270 */
[----:B------:R-:W-:Y:S04]  /*f300*/  ISETP.LT.OR P0, PT, R2, 0x1, P0 ;  /* 0x000000010200780c */ /* 0x000fe80000701670 */
[----:B------:R-:W-:Y:S02]  /*f310*/  FSEL R32, R4, -INF , !P0 ;  /* 0xff80000004207808 */ /* 0x000fe40004000000 */
[----:B------:R-:W-:Y:S01]  /*f320*/  ISETP.GE.AND P0, PT, R168, 0x2a, PT ;  /* 0x0000002aa800780c */ /* 0x000fe20003f06270 */
[----:B------:R-:W1:Y:S03]  /*f330*/  SHFL.IDX PT, R4, R171, 0x2, 0x1c1f ;  /* 0x005c1f00ab047f89 */ /* 0x000e6600000e0000 */
[----:B------:R-:W-:Y:S04]  /*f340*/  ISETP.GT.AND P2, PT, R0, 0x29, !P0 ;  /* 0x000000290000780c */ /* 0x000fe80004744270 */
[----:B------:R-:W-:Y:S04]  /*f350*/  ISETP.LT.OR P2, PT, R2, 0x2a, P2 ;  /* 0x0000002a0200780c */ /* 0x000fe80001741670 */
[----:B------:R-:W-:Y:S02]  /*f360*/  FSEL R217, R49, -INF , !P2 ;  /* 0xff80000031d97808 */ /* 0x000fe40005000000 */
[----:B------:R-:W-:Y:S01]  /*f370*/  PLOP3.LUT P2, PT, PT, PT, UP2, 0x40, 0x0 ;  /* 0x000000000000781c */ /* 0x000fe20003f4e828 */
[--C-:B-1----:R-:W-:Y:S02]  /*f380*/  IMAD.IADD R2, R172, 0x1, R4.reuse ;  /* 0x00000001ac027824 */ /* 0x102fe400078e0204 */
[----:B------:R-:W-:Y:S10]  /*f390*/  IMAD.IADD R0, R173, 0x1, R4 ;  /* 0x00000001ad007824 */ /* 0x000ff400078e0204 */
        /* <DEDUP_REMOVED lines=15> */
.L_x_935:
[----:B------:R-:W-:Y:S04]  /*f490*/  MOV R33, c[0x0][0x32c] ;  /* 0x0000cb0000217a02 */ /* 0x000fe80000000f00 */
[----:B------:R-:W-:Y:S11]  /*f4a0*/  ISETP.NE.AND P2, PT, R33, 0x1, PT ;  /* 0x000000012100780c */ /* 0x000ff60003f45270 */
[----:B------:R-:W-:Y:S02]  /*f4b0*/  @!UPT UIADD3 URZ, URZ, URZ, URZ ;  /* 0x0000003f3f3ff290 */ /* 0x000fe4000fffe03f */
[----:B------:R-:W-:Y:S05]  /*f4c0*/  @P2 IMAD.HI.U32 R33, R4, c[0x0][0x330], RZ ;  /* 0x0000cc0004212a27 */ /* 0x000fea00078e00ff */
[----:B------:R-:W-:Y:S02]  /*f4d0*/  @P2 SHF.R.U32.HI R4, RZ, c[0x0][0x334], R33 ;  /* 0x0000cd00ff042a19 */ /* 0x000fe40000011621 */
.L_x_936:
[----:B------:R-:W-:Y:S05]  /*f4e0*/  BSYNC B0 ;  /* 0x0000000000007941 */ /* 0x000fea0003800000 */
.L_x_934:
[----:B------:R-:W-:Y:S05]  /*f4f0*/  IMAD R4, R4, c[0x0][0x32c], R174 ;  /* 0x0000cb0004047a24 */ /* 0x000fea00078e02ae */
[----:B------:R-:W-:Y:S02]  /*f500*/  IADD3 R33, R4, c[0x0][0x32c], RZ ;  /* 0x0000cb0004217a10 */ /* 0x000fe40007ffe0ff */
[----:B------:R-:W-:Y:S02]  /*f510*/  IMNMX R0, R0, R4, !PT ;  /* 0x0000000400007217 */ /* 0x000fe40007800200 */
[----:B------:R-:W-:Y:S02]  /*f520*/  IMNMX R2, R2, R33, PT ;  /* 0x0000002102027217 */ /* 0x000fe40003800200 */
.L_x_933:
[----:B------:R-:W-:Y:S02]  /*f530*/  ISETP.NE.AND P2, PT, R175, RZ, PT ;  /* 0x000000ffaf00720c */ /* 0x000fe40003f45270 */
[----:B------:R-:W-:Y:S02]  /*f540*/  P2R R48, PR, RZ, 0x10 ;  /* 0x00000010ff307803 */ /* 0x000fe40000000000 */
[----:B------:R-:W-:Y:S02]  /*f550*/  ISETP.GT.AND P2, PT, R3, 0x8, !P2 ;  /* 0x000000080300780c */ /* 0x000fe40005744270 */
[----:B------:R-:W-:Y:S02]  /*f560*/  ISETP.NE.AND P4, PT, R21, RZ, PT ;  /* 0x000000ff1500720c */ /* 0x000fe40003f85270 */
[----:B------:R-:W-:Y:S02]  /*f570*/  ISETP.LT.OR P2, PT, R167, 0x9, P2 ;  /* 0x00000009a700780c */ /* 0x000fe40001741670 */
[----:B------:R-:W-:Y:S02]  /*f580*/  P2R R37, PR, RZ, 0x8 ;  /* 0x00000008ff257803 */ /* 0x000fe40000000000 */
[----:B------:R-:W-:Y:S02]  /*f590*/  FSEL R33, R18, -INF , !P2 ;  /* 0xff80000012217808 */ /* 0x000fe40005000000 */
[----:B------:R-:W-:Y:S02]  /*f5a0*/  ISETP.NE.AND P2, PT, R169, RZ, PT ;  /* 0x000000ffa900720c */ /* 0x000fe40003f45270 */
[----:B------:R-:W-:Y:S02]  /*f5b0*/  ISETP.NE.AND P3, PT, R20, RZ, PT ;  /* 0x000000ff1400720c */ /* 0x000fe40003f65270 */
[----:B------:R-:W-:Y:S02]  /*f5c0*/  ISETP.GT.AND P2, PT, R3, 0x9, !P2 ;  /* 0x000000090300780c */ /* 0x000fe40005744270 */
[----:B------:R-:W-:Y:S02]  /*f5d0*/  P2R R4, PR, RZ, 0x10 ;  /* 0x00000010ff047803 */ /* 0x000fe40000000000 */
        /* <DEDUP_REMOVED lines=23> */
[----:B------:R-:W-:Y:S04]  /*f750*/  ISETP.NE.AND P2, PT, R192, RZ, PT ;  /* 0x000000ffc000720c */ /* 0x000fe80003f45270 */
        /* <DEDUP_REMOVED lines=9> */
[----:B------:R-:W-:Y:S02]  /*f7f0*/  ISETP.GT.AND P2, PT, R3, 0x29, !P0 ;  /* 0x000000290300780c */ /* 0x000fe40004744270 */
[----:B------:R-:W1:Y:S02]  /*f800*/  SHFL.IDX PT, R3, R171, 0x3, 0x1c1f ;  /* 0x007c1f00ab037f89 */ /* 0x000e6400000e0000 */
[----:B------:R-:W-:Y:S04]  /*f810*/  ISETP.LT.OR P2, PT, R167, 0x2a, P2 ;  /* 0x0000002aa700780c */ /* 0x000fe80001741670 */
[----:B------:R-:W-:Y:S02]  /*f820*/  FSEL R214, R51, -INF , !P2 ;  /* 0xff80000033d67808 */ /* 0x000fe40005000000 */
[----:B------:R-:W-:Y:S02]  /*f830*/  ISETP.GT.AND P2, PT, R0, RZ, !P4 ;  /* 0x000000ff0000720c */ /* 0x000fe40006744270 */
        /* <DEDUP_REMOVED lines=40> */
[----:B------:R-:W-:Y:S01]  /*fac0*/  ISETP.GT.AND P2, PT, R0, 0x29, !P0 ;  /* 0x000000290000780c */ /* 0x000fe20004744270 */
[--C-:B-1----:R-:W-:Y:S03]  /*fad0*/  IMAD.IADD R0, R173, 0x1, R3.reuse ;  /* 0x00000001ad007824 */ /* 0x102fe600078e0203 */
[----:B------:R-:W-:Y:S01]  /*fae0*/  ISETP.LT.OR P2, PT, R2, 0x2a, P2 ;  /* 0x0000002a0200780c */ /* 0x000fe20001741670 */
[----:B------:R-:W-:Y:S03]  /*faf0*/  IMAD.IADD R2, R172, 0x1, R3 ;  /* 0x00000001ac027824 */ /* 0x000fe600078e0203 */
        /* <DEDUP_REMOVED lines=18> */
.L_x_939:
[----:B------:R-:W-:Y:S04]  /*fc20*/  MOV R4, c[0x0][0x32c] ;  /* 0x0000cb0000047a02 */ /* 0x000fe80000000f00 */
[----:B------:R-:W-:Y:S11]  /*fc30*/  ISETP.NE.AND P2, PT, R4, 0x1, PT ;  /* 0x000000010400780c */ /* 0x000ff60003f45270 */
[----:B------:R-:W-:Y:S02]  /*fc40*/  @!UPT UIADD3 URZ, URZ, URZ, URZ ;  /* 0x0000003f3f3ff290 */ /* 0x000fe4000fffe03f */
[----:B------:R-:W-:Y:S05]  /*fc50*/  @P2 IMAD.HI.U32 R4, R3, c[0x0][0x330], RZ ;  /* 0x0000cc0003042a27 */ /* 0x000fea00078e00ff */
[----:B------:R-:W-:Y:S02]  /*fc60*/  @P2 SHF.R.U32.HI R3, RZ, c[0x0][0x334], R4 ;  /* 0x0000cd00ff032a19 */ /* 0x000fe40000011604 */
.L_x_940:
[----:B------:R-:W-:Y:S05]  /*fc70*/  BSYNC B0 ;  /* 0x0000000000007941 */ /* 0x000fea0003800000 */
.L_x_938:
[----:B------:R-:W-:Y:S05]  /*fc80*/  IMAD R174, R3, c[0x0][0x32c], R174 ;  /* 0x0000cb0003ae7a24 */ /* 0x000fea00078e02ae */
[----:B------:R-:W-:Y:S02]  /*fc90*/  IADD3 R3, R174, c[0x0][0x32c], RZ ;  /* 0x0000cb00ae037a10 */ /* 0x000fe40007ffe0ff */
[----:B------:R-:W-:Y:S02]  /*fca0*/  IMNMX R0, R0, R174, !PT ;  /* 0x000000ae00007217 */ /* 0x000fe40007800200 */
[----:B------:R-:W-:Y:S02]  /*fcb0*/  IMNMX R2, R2, R3, PT ;  /* 0x0000000302027217 */ /* 0x000fe40003800200 */
.L_x_937:
[----:B------:R-:W-:Y:S02]  /*fcc0*/  ISETP.NE.AND P2, PT, R17, RZ, PT ;  /* 0x000000ff1100720c */ /* 0x000fe40003f45270 */
[----:B------:R-:W-:Y:S02]  /*fcd0*/  FMNMX.FTZ R3, R6, R165, !PT ;  /* 0x000000a506037209 */ /* 0x000fe40007810000 */
[----:B------:R-:W-:Y:S02]  /*fce0*/  ISETP.GT.AND P2, PT, R0, RZ, !P2 ;  /* 0x000000ff0000720c */ /* 0x000fe40005744270 */
        /* <DEDUP_REMOVED lines=38> */
[----:B------:R-:W-:Y:S02]  /*ff50*/  FMNMX.FTZ R3, R208, R3, !PT ;  /* 0x00000003d0037209 */ /* 0x000fe40007810000 */
[----:B------:R-:W-:Y:S02]  /*ff60*/  FMNMX.FTZ R169, R218, R169, !PT ;  /* 0x000000a9daa97209 */ /* 0x000fe40007810000 */
[----:B------:R-:W-:Y:S02]  /*ff70*/  ISETP.LT.OR P2, PT, R2, 0x12, P2 ;  /* 0x000000120200780c */ /* 0x000fe40001741670 */
[----:B------:R-:W-:Y:S02]  /*ff80*/  FMNMX.FTZ R169, R217, R169, !PT ;  /* 0x000000a9d9a97209 */ /* 0x000fe40007810000 */
[----:B------:R-:W-:Y:S02]  /*ff90*/  FSEL R45, R27, -INF , !P2 ;  /* 0xff8000001b2d7808 */ /* 0x000fe40005000000 */
[----:B------:R-:W-:Y:S01]  /*ffa0*/  FMNMX.FTZ R3, R212, R3, !PT ;  /* 0x00000003d4037209 */ /* 0x000fe20007810000 */
[----:B------:R-:W1:Y:S01]  /*ffb0*/  SHFL.BFLY PT, R5, R169, 0x2, 0x1f ;  /* 0x0c401f00a9057f89 */ /* 0x000e6200000e0000 */
[----:B------:R-:W-:Y:S02]  /*ffc0*/  ISETP.NE.AND P2, PT, R21, RZ, PT ;  /* 0x000000ff1500720c */ /* 0x000fe40003f45270 */
[----:B------:R-:W-:Y:S02]  /*ffd0*/  FMNMX.FTZ R4, R18, R166, !PT ;  /* 0x000000a612047209 */ /* 0x000fe40007810000 */
[----:B------:R-:W-:Y:S02]  /*ffe0*/  ISETP.GT.AND P2, PT, R0, 0x18, !P2 ;  /* 0x000000180000780c */ /* 0x000fe40005744270 */
[----:B------:R-:W-:Y:S02]  /*fff0*/  FMNMX.FTZ R3, R214, R3, !PT ;  /* 0x00000003d6037209 */ /* 0x000fe40007810000 */
[----:B------:R-:W-:Y:S02]  /*10000*/  FMNMX.FTZ R4, R9, R4, !PT ;  /* 0x0000000409047209 */ /* 0x000fe40007810000 */
[----:B------:R-:W-:Y:S01]  /*10010*/  ISETP.LT.OR P2, PT, R2, 0x19, P2 ;  /* 0x000000190200780c */ /* 0x000fe20001741670 */
[----:B------:R-:W2:Y:S01]  /*10020*/  SHFL.BFLY PT, R168, R3, 0x2, 0x1f ;  /* 0x0c401f0003a87f89 */ /* 0x000ea200000e0000 */
        /* <DEDUP_REMOVED lines=9> */
[----:B------:R-:W-:Y:S01]  /*100c0*/  FMNMX.FTZ R4, R205, R4, !PT ;  /* 0x00000004cd047209 */ /* 0x000fe20007810000 */
[----:B------:R-:W-:Y:S01]  /*100d0*/  LDSM.16.MT88.4 R28, [R225+0x2080] ;  /* 0x00208000e11c783b */ /* 0x000fe20000004200 */
[----:B------:R-:W-:Y:S02]  /*100e0*/  ISETP.GT.AND P1, PT, R0, 0x20, !P1 ;  /* 0x000000200000780c */ /* 0x000fe40004f24270 */
[----:B------:R-:W-:Y:S02]  /*100f0*/  FMNMX.FTZ R4, R206, R4, !PT ;  /* 0x00000004ce047209 */ /* 0x000fe40007810000 */
[----:B------:R-:W-:Y:S02]  /*10100*/  ISETP.LT.OR P1, PT, R2, 0x21, P1 ;  /* 0x000000210200780c */ /* 0x000fe40000f21670 */
[----:B------:R-:W-:Y:S02]  /*10110*/  ISETP.GT.AND P6, PT, R0, 0x21, !P6 ;  /* 0x000000210000780c */ /* 0x000fe400077c4270 */
[----:B------:R-:W-:Y:S02]  /*10120*/  FSEL R174, R42, -INF , !P1 ;  /* 0xff8000002aae7808 */ /* 0x000fe40004800000 */
[C---:B------:R-:W-:Y:S02]  /*10130*/  ISETP.GT.AND P5, PT, R0.reuse, 0x28, !P5 ;  /* 0x000000280000780c */ /* 0x040fe40006fa4270 */
[----:B------:R-:W-:Y:S02]  /*10140*/  ISETP.GT.AND P0, PT, R0, 0x29, !P0 ;  /* 0x000000290000780c */ /* 0x000fe40004704270 */
[C---:B------:R-:W-:Y:S02]  /*10150*/  ISETP.LT.OR P6, PT, R2.reuse, 0x22, P6 ;  /* 0x000000220200780c */ /* 0x040fe400037c1670 */
[C---:B------:R-:W-:Y:S02]  /*10160*/  ISETP.LT.OR P0, PT, R2.reuse, 0x2a, P0 ;  /* 0x0000002a0200780c */ /* 0x040fe40000701670 */
[----:B------:R-:W-:Y:S02]  /*10170*/  FSEL R172, R43, -INF , !P6 ;  /* 0xff8000002bac7808 */ /* 0x000fe40007000000 */
[----:B------:R-:W-:Y:S02]  /*10180*/  FSEL R22, R47, -INF , !P0 ;  /* 0xff8000002f167808 */ /* 0x000fe40004000000 */
[----:B------:R-:W-:Y:S04]  /*10190*/  ISETP.LT.OR P5, PT, R2, 0x29, P5 ;  /* 0x000000290200780c */ /* 0x000fe80002fa1670 */
[----:B------:R-:W-:Y:S02]  /*101a0*/  FSEL R173, R46, -INF , !P5 ;  /* 0xff8000002ead7808 */ /* 0x000fe40006800000 */
[----:B-1----:R-:W-:Y:S02]  /*101b0*/  FMNMX.FTZ R169, R169, R5, !PT ;  /* 0x00000005a9a97209 */ /* 0x002fe40007810000 */
[----:B--2---:R-:W-:Y:S02]  /*101c0*/  FMNMX.FTZ R168, R3, R168, !PT ;  /* 0x000000a803a87209 */ /* 0x004fe40007810000 */
[----:B------:R-:W-:Y:S01]  /*101d0*/  FMNMX.FTZ R3, R211, R4, !PT ;  /* 0x00000004d3037209 */ /* 0x000fe20007810000 */
[----:B------:R-:W1:Y:S03]  /*101e0*/  SHFL.BFLY PT, R5, R169, 0x1, 0x1f ;  /* 0x0c201f00a9057f89 */ /* 0x000e6600000e0000 */
[----:B------:R-:W-:Y:S04]  /*101f0*/  FMNMX.FTZ R3, R213, R3, !PT ;  /* 0x00000003d5037209 */ /* 0x000fe80007810000 */
[----:B------:R-:W-:Y:S01]  /*10200*/  FMNMX.FTZ R3, R215, R3, !PT ;  /* 0x00000003d7037209 */ /* 0x000fe20007810000 */
[----:B------:R-:W2:Y:S03]  /*10210*/  SHFL.BFLY PT, R7, R168, 0x1, 0x1f ;  /* 0x0c201f00a8077f89 */ /* 0x000ea600000e0000 */
[----:B------:R-:W-:Y:S05]  /*10220*/  FMNMX.FTZ R3, R216, R3, !PT ;  /* 0x00000003d8037209 */ /* 0x000fea0007810000 */
[----:B------:R-:W3:Y:S01]  /*10230*/  SHFL.BFLY PT, R8, R3, 0x2, 0x1f ;  /* 0x0c401f0003087f89 */ /* 0x000ee200000e0000 */
[----:B-1----:R-:W-:Y:S04]  /*10240*/  FMNMX.FTZ R169, R169, R5, !PT ;  /* 0x00000005a9a97209 */ /* 0x002fe80007810000 */
[C---:B------:R-:W-:Y:S01]  /*10250*/  FSETP.NEU.FTZ.AND P2, PT, R169.reuse, -INF , PT ;  /* 0xff800000a900780b */ /* 0x040fe20003f5d000 */
[----:B------:R-:W-:Y:S01]  /*10260*/  FMUL.FTZ R23, R169, c[0x0][0x2d0] ;  /* 0x0000b400a9177a20 */ /* 0x000fe20000410000 */
[----:B--2---:R-:W-:Y:S04]  /*10270*/  FMNMX.FTZ R168, R168, R7, !PT ;  /* 0x00000007a8a87209 */ /* 0x004fe80007810000 */
[----:B------:R-:W-:Y:S02]  /*10280*/  FSEL R23, R23, RZ, P2 ;  /* 0x000000ff17177208 */ /* 0x000fe40001000000 */
[C---:B------:R-:W-:Y:S01]  /*10290*/  FSETP.NEU.FTZ.AND P1, PT, R168.reuse, -INF , PT ;  /* 0xff800000a800780b */ /* 0x040fe20003f3d000 */
[----:B------:R-:W-:Y:S02]  /*102a0*/  FMUL.FTZ R48, R168, c[0x0][0x2d0] ;  /* 0x0000b400a8307a20 */ /* 0x000fe40000410000 */
[--C-:B------:R-:W-:Y:S01]  /*102b0*/  FFMA.FTZ R4, R32, c[0x0][0x2d0], -R23.reuse ;  /* 0x0000b40020047a23 */ /* 0x100fe20000010817 */
[----:B---3--:R-:W-:Y:S01]  /*102c0*/  FMNMX.FTZ R3, R3, R8, !PT ;  /* 0x0000000803037209 */ /* 0x008fe20007810000 */
[--C-:B------:R-:W-:Y:S01]  /*102d0*/  FFMA.FTZ R5, R193, c[0x0][0x2d0], -R23.reuse ;  /* 0x0000b400c1057a23 */ /* 0x100fe20000010817 */
[----:B------:R-:W-:Y:S01]  /*102e0*/  FSEL R48, R48, RZ, P1 ;  /* 0x000000ff30307208 */ /* 0x000fe20000800000 */
[----:B------:R1:W-:Y:S01]  /*102f0*/  MUFU.EX2 R25, R4 ;  /* 0x0000000400197308 */ /* 0x0003e20000000800 */
[--C-:B------:R-:W-:Y:S01]  /*10300*/  FFMA.FTZ R40, R198, c[0x0][0x2d0], -R23.reuse ;  /* 0x0000b400c6287a23 */ /* 0x100fe20000010817 */
[----:B------:R-:W2:Y:S02]  /*10310*/  SHFL.BFLY PT, R167, R3, 0x1, 0x1f ;  /* 0x0c201f0003a77f89 */ /* 0x000ea400000e0000 */
[--C-:B------:R-:W-:Y:S06]  /*10320*/  FFMA.FTZ R0, R19, c[0x0][0x2d0], -R48.reuse ;  /* 0x0000b40013007a23 */ /* 0x100fec0000010830 */
[----:B------:R3:W-:Y:S10]  /*10330*/  MUFU.EX2 R175, R5 ;  /* 0x0000000500af7308 */ /* 0x0007f40000000800 */
[----:B------:R-:W-:Y:S01]  /*10340*/  MUFU.EX2 R193, R0 ;  /* 0x0000000000c17308 */ /* 0x000fe20000000800 */
[----:B-1----:R-:W-:Y:S02]  /*10350*/  FMNMX.FTZ R4, R10, R170, !PT ;  /* 0x000000aa0a047209 */ /* 0x002fe40007810000 */
[----:B--2---:R-:W-:Y:S01]  /*10360*/  FMNMX.FTZ R167, R3, R167, !PT ;  /* 0x000000a703a77209 */ /* 0x004fe20007810000 */
[--C-:B------:R-:W-:Y:S01]  /*10370*/  FFMA.FTZ R3, R36, c[0x0][0x2d0], -R48.reuse ;  /* 0x0000b40024037a23 */ /* 0x100fe20000010830 */
[----:B------:R-:W-:Y:S01]  /*10380*/  FMNMX.FTZ R4, R11, R4, !PT ;  /* 0x000000040b047209 */ /* 0x000fe20007810000 */
[----:B------:R-:W-:Y:S01]  /*10390*/  LDSM.16.MT88.4 R36, [R226+0x2080] ;  /* 0x00208000e224783b */ /* 0x000fe20000004200 */
[C---:B------:R-:W-:Y:S01]  /*103a0*/  FSETP.NEU.FTZ.AND P0, PT, R167.reuse, -INF , PT ;  /* 0xff800000a700780b */ /* 0x040fe20003f1d000 */
[----:B------:R-:W-:Y:S02]  /*103b0*/  FMUL.FTZ R49, R167, c[0x0][0x2d0] ;  /* 0x0000b400a7317a20 */ /* 0x000fe40000410000 */
[----:B------:R1:W-:Y:S01]  /*103c0*/  MUFU.EX2 R223, R40 ;  /* 0x0000002800df7308 */ /* 0x0003e20000000800 */
[----:B---3--:R-:W-:Y:S01]  /*103d0*/  FMNMX.FTZ R5, R14, R4, !PT ;  /* 0x000000040e057209 */ /* 0x008fe20007810000 */
[--C-:B------:R-:W-:Y:S01]  /*103e0*/  FFMA.FTZ R4, R194, c[0x0][0x2d0], -R23.reuse ;  /* 0x0000b400c2047a23 */ /* 0x100fe20000010817 */
[----:B------:R-:W-:Y:S02]  /*103f0*/  FSEL R49, R49, RZ, P0 ;  /* 0x000000ff31317208 */ /* 0x000fe40000000000 */
[----:B------:R-:W-:Y:S05]  /*10400*/  FMNMX.FTZ R5, R15, R5, !PT ;  /* 0x000000050f057209 */ /* 0x000fea0007810000 */
[----:B------:R2:W-:Y:S01]  /*10410*/  MUFU.EX2 R192, R4 ;  /* 0x0000000400c07308 */ /* 0x0005e20000000800 */
[--C-:B-1----:R-:W-:Y:S09]  /*10420*/  FFMA.FTZ R40, R197, c[0x0][0x2d0], -R48.reuse ;  /* 0x0000b400c5287a23 */ /* 0x102ff20000010830 */
[----:B------:R1:W-:Y:S01]  /*10430*/  MUFU.EX2 R222, R40 ;  /* 0x0000002800de7308 */ /* 0x0003e20000000800 */
[----:B--2---:R-:W-:Y:S01]  /*10440*/  FMNMX.FTZ R4, R41, R5, !PT ;  /* 0x0000000529047209 */ /* 0x004fe20007810000 */
[--C-:B------:R-:W-:Y:S03]  /*10450*/  FFMA.FTZ R5, R195, c[0x0][0x2d0], -R23.reuse ;  /* 0x0000b400c3057a23 */ /* 0x100fe60000010817 */
[----:B------:R-:W-:Y:S05]  /*10460*/  FMNMX.FTZ R4, R45, R4, !PT ;  /* 0x000000042d047209 */ /* 0x000fea0007810000 */
[----:B------:R2:W3:Y:S10]  /*10470*/  MUFU.EX2 R42, R5 ;  /* 0x00000005002a7308 */ /* 0x0004f40000000800 */
[----:B------:R4:W-:Y:S01]  /*10480*/  MUFU.EX2 R195, R3 ;  /* 0x0000000300c37308 */ /* 0x0009e20000000800 */
[----:B-1----:R-:W-:Y:S09]  /*10490*/  FFMA.FTZ R40, R202, c[0x0][0x2d0], -R23 ;  /* 0x0000b400ca287a23 */ /* 0x002ff20000010817 */
[----:B------:R1:W-:Y:S01]  /*104a0*/  MUFU.EX2 R219, R40 ;  /* 0x0000002800db7308 */ /* 0x0003e20000000800 */
[----:B--2---:R-:W-:Y:S01]  /*104b0*/  FMNMX.FTZ R5, R171, R4, !PT ;  /* 0x00000004ab057209 */ /* 0x004fe20007810000 */
[--C-:B------:R-:W-:Y:S01]  /*104c0*/  FFMA.FTZ R4, R6, c[0x0][0x2d0], -R48.reuse ;  /* 0x0000b40006047a23 */ /* 0x100fe20000010830 */
[----:B---3--:R-:W-:Y:S02]  /*104d0*/  F2FP.BF16.PACK_AB R26, R42, R192 ;  /* 0x000000c02a1a723e */ /* 0x008fe400000010ff */
[----:B------:R-:W-:Y:S05]  /*104e0*/  FMNMX.FTZ R5, R44, R5, !PT ;  /* 0x000000052c057209 */ /* 0x000fea0007810000 */
[----:B------:R2:W-:Y:S01]  /*104f0*/  MUFU.EX2 R24, R4 ;  /* 0x0000000400187308 */ /* 0x0005e20000000800 */
[--C-:B----4-:R-:W-:Y:S09]  /*10500*/  FFMA.FTZ R3, R18, c[0x0][0x2d0], -R49.reuse ;  /* 0x0000b40012037a23 */ /* 0x110ff20000010831 */
[----:B------:R3:W-:Y:S01]  /*10510*/  MUFU.EX2 R250, R3 ;  /* 0x0000000300fa7308 */ /* 0x0007e20000000800 */
[--C-:B-1----:R-:W-:Y:S09]  /*10520*/  FFMA.FTZ R40, R201, c[0x0][0x2d0], -R48.reuse ;  /* 0x0000b400c9287a23 */ /* 0x102ff20000010830 */
[----:B------:R1:W-:Y:S01]  /*10530*/  MUFU.EX2 R202, R40 ;  /* 0x0000002800ca7308 */ /* 0x0003e20000000800 */
[----:B--2---:R-:W-:Y:S04]  /*10540*/  FMNMX.FTZ R4, R174, R5, !PT ;  /* 0x00000005ae047209 */ /* 0x004fe80007810000 */
[----:B------:R-:W-:Y:S01]  /*10550*/  FMNMX.FTZ R2, R172, R4, !PT ;  /* 0x00000004ac027209 */ /* 0x000fe20007810000 */
[--C-:B------:R-:W-:Y:S03]  /*10560*/  FFMA.FTZ R4, R12, c[0x0][0x2d0], -R49.reuse ;  /* 0x0000b4000c047a23 */ /* 0x100fe60000010831 */
[----:B------:R-:W-:Y:S01]  /*10570*/  FMNMX.FTZ R0, R173, R2, !PT ;  /* 0x00000002ad007209 */ /* 0x000fe20007810000 */
[----:B------:R-:W-:Y:S01]  /*10580*/  FFMA.FTZ R2, R33, c[0x0][0x2d0], -R48 ;  /* 0x0000b40021027a23 */ /* 0x000fe20000010830 */
[----:B------:R-:W-:Y:S01]  /*10590*/  MUFU.EX2 R249, R4 ;  /* 0x0000000400f97308 */ /* 0x000fe20000000800 */
[--C-:B---3--:R-:W-:Y:S01]  /*105a0*/  FFMA.FTZ R3, R9, c[0x0][0x2d0], -R49.reuse ;  /* 0x0000b40009037a23 */ /* 0x108fe20000010831 */
[----:B------:R-:W-:Y:S08]  /*105b0*/  FMNMX.FTZ R0, R22, R0, !PT ;  /* 0x0000000016007209 */ /* 0x000ff00007810000 */
[----:B------:R2:W3:Y:S01]  /*105c0*/  MUFU.EX2 R194, R2 ;  /* 0x0000000200c27308 */ /* 0x0004e20000000800 */
[--C-:B-1----:R-:W-:Y:S01]  /*105d0*/  FFMA.FTZ R40, R204, c[0x0][0x2d0], -R49.reuse ;  /* 0x0000b400cc287a23 */ /* 0x102fe20000010831 */
[----:B------:R-:W-:Y:S08]  /*105e0*/  MOV R204, R42 ;  /* 0x0000002a00cc7202 */ /* 0x000ff00000000f00 */
[----:B------:R-:W1:Y:S01]  /*105f0*/  MUFU.EX2 R251, R3 ;  /* 0x0000000300fb7308 */ /* 0x000e620000000800 */
[----:B--2---:R-:W2:Y:S01]  /*10600*/  SHFL.BFLY PT, R2, R0, 0x2, 0x1f ;  /* 0x0c401f0000027f89 */ /* 0x004ea200000e0000 */
[----:B---3--:R-:W-:Y:S02]  /*10610*/  F2FP.BF16.PACK_AB R27, R195, R194 ;  /* 0x000000c2c31b723e */ /* 0x008fe400000010ff */
[----:B-1----:R-:W-:Y:S02]  /*10620*/  F2FP.BF16.PACK_AB R32, R251, R250 ;  /* 0x000000fafb20723e */ /* 0x002fe400000010ff */
[----:B--2---:R-:W-:Y:S01]  /*10630*/  FMNMX.FTZ R3, R0, R2, !PT ;  /* 0x0000000200037209 */ /* 0x004fe20007810000 */
[----:B------:R-:W-:Y:S01]  /*10640*/  FFMA.FTZ R2, R13, c[0x0][0x2d0], -R49 ;  /* 0x0000b4000d027a23 */ /* 0x000fe20000010831 */
[----:B------:R-:W-:Y:S03]  /*10650*/  FSEL R0, R169, RZ, P2 ;  /* 0x000000ffa9007208 */ /* 0x000fe60001000000 */
[----:B------:R1:W2:Y:S01]  /*10660*/  MUFU.EX2 R252, R2 ;  /* 0x0000000200fc7308 */ /* 0x0002a20000000800 */
[----:B------:R-:W3:Y:S01]  /*10670*/  SHFL.BFLY PT, R4, R3, 0x1, 0x1f ;  /* 0x0c201f0003047f89 */ /* 0x000ee200000e0000 */
[----:B------:R-:W-:Y:S01]  /*10680*/  FADD.FTZ R0, -R0, R164 ;  /* 0x000000a400007221 */ /* 0x000fe20000010100 */
[----:B------:R-:W-:Y:S03]  /*10690*/  MOV R164, R25 ;  /* 0x0000001900a47202 */ /* 0x000fe60000000f00 */
[----:B------:R-:W-:Y:S04]  /*106a0*/  FMUL.FTZ R0, R0, c[0x0][0x2d0] ;  /* 0x0000b40000007a20 */ /* 0x000fe80000410000 */
[----:B------:R4:W5:Y:S01]  /*106b0*/  MUFU.EX2 R21, R0 ;  /* 0x0000000000157308 */ /* 0x0009620000000800 */
[----:B-1----:R-:W-:Y:S02]  /*106c0*/  FSEL R2, R168, RZ, P1 ;  /* 0x000000ffa8027208 */ /* 0x002fe40000800000 */
[----:B---3--:R-:W-:Y:S02]  /*106d0*/  FMNMX.FTZ R3, R3, R4, !PT ;  /* 0x0000000403037209 */ /* 0x008fe40007810000 */
[----:B--2---:R-:W-:Y:S01]  /*106e0*/  F2FP.BF16.PACK_AB R34, R252, R249 ;  /* 0x000000f9fc22723e */ /* 0x004fe200000010ff */
[----:B------:R-:W-:Y:S01]  /*106f0*/  FADD.FTZ R2, -R2, R165 ;  /* 0x000000a502027221 */ /* 0x000fe20000010100 */
[----:B------:R-:W-:Y:S01]  /*10700*/  MOV R165, R24 ;  /* 0x0000001800a57202 */ /* 0x000fe20000000f00 */
[----:B------:R-:W-:Y:S01]  /*10710*/  FMUL.FTZ R50, R3, c[0x0][0x2d0] ;  /* 0x0000b40003327a20 */ /* 0x000fe20000410000 */
[----:B------:R-:W-:Y:S01]  /*10720*/  F2FP.BF16.PACK_AB R24, R175, R164 ;  /* 0x000000a4af18723e */ /* 0x000fe200000010ff */
[----:B------:R-:W-:Y:S01]  /*10730*/  FMUL.FTZ R2, R2, c[0x0][0x2d0] ;  /* 0x0000b40002027a20 */ /* 0x000fe20000410000 */
[----:B----4-:R-:W-:Y:S01]  /*10740*/  FSEL R0, R167, RZ, P0 ;  /* 0x000000ffa7007208 */ /* 0x010fe20000000000 */
[----:B-----5:R-:W-:Y:S01]  /*10750*/  FMUL.FTZ R5, R21, R177 ;  /* 0x000000b115057220 */ /* 0x020fe20000410000 */
[----:B------:R-:W-:Y:S01]  /*10760*/  FSETP.NEU.FTZ.AND P0, PT, R3, -INF , PT ;  /* 0xff8000000300780b */ /* 0x000fe20003f1d000 */
[----:B------:R-:W1:Y:S01]  /*10770*/  MUFU.EX2 R20, R2 ;  /* 0x0000000200147308 */ /* 0x000e620000000800 */
[----:B------:R-:W-:Y:S01]  /*10780*/  F2FP.BF16.PACK_AB R25, R193, R165 ;  /* 0x000000a5c119723e */ /* 0x000fe200000010ff */
[----:B------:R-:W-:Y:S01]  /*10790*/  FADD.FTZ R0, -R0, R166 ;  /* 0x000000a600007221 */ /* 0x000fe20000010100 */
[----:B------:R-:W-:Y:S01]  /*107a0*/  FSEL R50, R50, RZ, P0 ;  /* 0x000000ff32327208 */ /* 0x000fe20000000000 */
[C---:B------:R-:W-:Y:S02]  /*107b0*/  FMUL.FTZ R16, R21.reuse, R188 ;  /* 0x000000bc15107220 */ /* 0x040fe40000410000 */
[----:B------:R-:W-:Y:S02]  /*107c0*/  FMUL.FTZ R0, R0, c[0x0][0x2d0] ;  /* 0x0000b40000007a20 */ /* 0x000fe40000410000 */
[--C-:B------:R-:W-:Y:S02]  /*107d0*/  FFMA.FTZ R4, R14, c[0x0][0x2d0], -R50.reuse ;  /* 0x0000b4000e047a23 */ /* 0x100fe40000010832 */
[----:B------:R2:W3:Y:S01]  /*107e0*/  MUFU.EX2 R2, R0 ;  /* 0x0000000000027308 */ /* 0x0004e20000000800 */
[C---:B------:R-:W-:Y:S02]  /*107f0*/  FMUL.FTZ R17, R21.reuse, R189 ;  /* 0x000000bd15117220 */ /* 0x040fe40000410000 */
[C---:B------:R-:W-:Y:S02]  /*10800*/  FMUL.FTZ R132, R21.reuse, R132 ;  /* 0x0000008415847220 */ /* 0x040fe40000410000 */
[C---:B------:R-:W-:Y:S02]  /*10810*/  FMUL.FTZ R133, R21.reuse, R133 ;  /* 0x0000008515857220 */ /* 0x040fe40000410000 */
[C---:B------:R-:W-:Y:S02]  /*10820*/  FMUL.FTZ R144, R21.reuse, R144 ;  /* 0x0000009015907220 */ /* 0x040fe40000410000 */
[C---:B------:R-:W-:Y:S01]  /*10830*/  FMUL.FTZ R145, R21.reuse, R145 ;  /* 0x0000009115917220 */ /* 0x040fe20000410000 */
[----:B------:R4:W-:Y:S01]  /*10840*/  MUFU.EX2 R247, R4 ;  /* 0x0000000400f77308 */ /* 0x0009e20000000800 */
[C---:B------:R-:W-:Y:S02]  /*10850*/  FMUL.FTZ R148, R21.reuse, R148 ;  /* 0x0000009415947220 */ /* 0x040fe40000410000 */
[----:B------:R-:W-:Y:S02]  /*10860*/  FMUL.FTZ R149, R21, R149 ;  /* 0x0000009515957220 */ /* 0x000fe40000410000 */
[C---:B-1----:R-:W-:Y:S02]  /*10870*/  FMUL.FTZ R6, R20.reuse, R178 ;  /* 0x000000b214067220 */ /* 0x042fe40000410000 */
[C---:B------:R-:W-:Y:S02]  /*10880*/  FMUL.FTZ R7, R20.reuse, R179 ;  /* 0x000000b314077220 */ /* 0x040fe40000410000 */
[C---:B------:R-:W-:Y:S02]  /*10890*/  FMUL.FTZ R18, R20.reuse, R190 ;  /* 0x000000be14127220 */ /* 0x040fe40000410000 */
[C---:B------:R-:W-:Y:S02]  /*108a0*/  FMUL.FTZ R19, R20.reuse, R191 ;  /* 0x000000bf14137220 */ /* 0x040fe40000410000 */
[----:B------:R-:W-:Y:S01]  /*108b0*/  FMUL.FTZ R134, R20, R134 ;  /* 0x0000008614867220 */ /* 0x000fe20000410000 */
[----:B------:R-:W-:Y:S01]  /*108c0*/  LDSM.16.MT88.4 R188, [R225+0x3080] ;  /* 0x00308000e1bc783b */ /* 0x000fe20000004200 */
[--C-:B--2---:R-:W-:Y:S02]  /*108d0*/  FFMA.FTZ R0, R10, c[0x0][0x2d0], -R50.reuse ;  /* 0x0000b4000a007a23 */ /* 0x104fe40000010832 */
[C---:B---3--:R-:W-:Y:S02]  /*108e0*/  FMUL.FTZ R8, R2.reuse, R180 ;  /* 0x000000b402087220 */ /* 0x048fe40000410000 */
[----:B------:R1:W-:Y:S01]  /*108f0*/  MUFU.EX2 R245, R0 ;  /* 0x0000000000f57308 */ /* 0x0003e20000000800 */
[C---:B------:R-:W-:Y:S02]  /*10900*/  FMUL.FTZ R9, R2.reuse, R181 ;  /* 0x000000b502097220 */ /* 0x040fe40000410000 */
[C---:B------:R-:W-:Y:S02]  /*10910*/  FMUL.FTZ R12, R2.reuse, R184 ;  /* 0x000000b8020c7220 */ /* 0x040fe40000410000 */
[--C-:B----4-:R-:W-:Y:S02]  /*10920*/  FFMA.FTZ R4, R15, c[0x0][0x2d0], -R50.reuse ;  /* 0x0000b4000f047a23 */ /* 0x110fe40000010832 */
[----:B------:R-:W-:Y:S02]  /*10930*/  FMUL.FTZ R13, R2, R185 ;  /* 0x000000b9020d7220 */ /* 0x000fe40000410000 */
[----:B------:R-:W-:Y:S01]  /*10940*/  FMUL.FTZ R135, R20, R135 ;  /* 0x0000008714877220 */ /* 0x000fe20000410000 */
[----:B------:R2:W3:Y:S01]  /*10950*/  MUFU.EX2 R248, R4 ;  /* 0x0000000400f87308 */ /* 0x0004e20000000800 */
[C---:B------:R-:W-:Y:S02]  /*10960*/  FMUL.FTZ R136, R2.reuse, R136 ;  /* 0x0000008802887220 */ /* 0x040fe40000410000 */
[C---:B------:R-:W-:Y:S02]  /*10970*/  FMUL.FTZ R137, R2.reuse, R137 ;  /* 0x0000008902897220 */ /* 0x040fe40000410000 */
[C---:B------:R-:W-:Y:S02]  /*10980*/  FMUL.FTZ R140, R2.reuse, R140 ;  /* 0x0000008c028c7220 */ /* 0x040fe40000410000 */
[----:B------:R-:W-:Y:S02]  /*10990*/  FMUL.FTZ R141, R2, R141 ;  /* 0x0000008d028d7220 */ /* 0x000fe40000410000 */
[C---:B------:R-:W-:Y:S02]  /*109a0*/  FMUL.FTZ R146, R20.reuse, R146 ;  /* 0x0000009214927220 */ /* 0x040fe40000410000 */
[C---:B------:R-:W-:Y:S02]  /*109b0*/  FMUL.FTZ R147, R20.reuse, R147 ;  /* 0x0000009314937220 */ /* 0x040fe40000410000 */
[C---:B------:R-:W-:Y:S02]  /*109c0*/  FMUL.FTZ R150, R20.reuse, R150 ;  /* 0x0000009614967220 */ /* 0x040fe40000410000 */
[----:B-1----:R-:W-:Y:S02]  /*109d0*/  FFMA.FTZ R0, R11, c[0x0][0x2d0], -R50 ;  /* 0x0000b4000b007a23 */ /* 0x002fe40000010832 */
[----:B------:R-:W-:Y:S02]  /*109e0*/  FMUL.FTZ R151, R20, R151 ;  /* 0x0000009714977220 */ /* 0x000fe40000410000 */
[----:B------:R1:W4:Y:S01]  /*109f0*/  MUFU.EX2 R246, R0 ;  /* 0x0000000000f67308 */ /* 0x0003220000000800 */
[C---:B------:R-:W-:Y:S02]  /*10a00*/  FMUL.FTZ R152, R2.reuse, R152 ;  /* 0x0000009802987220 */ /* 0x040fe40000410000 */
[----:B------:R-:W-:Y:S02]  /*10a10*/  FMUL.FTZ R153, R2, R153 ;  /* 0x0000009902997220 */ /* 0x000fe40000410000 */
[C---:B--2---:R-:W-:Y:S01]  /*10a20*/  FMUL.FTZ R4, R21.reuse, R176 ;  /* 0x000000b015047220 */ /* 0x044fe20000410000 */
[----:B---3--:R-:W-:Y:S01]  /*10a30*/  F2FP.BF16.PACK_AB R35, R248, R247 ;  /* 0x000000f7f823723e */ /* 0x008fe200000010ff */
[C---:B------:R-:W-:Y:S02]  /*10a40*/  FMUL.FTZ R156, R2.reuse, R156 ;  /* 0x0000009c029c7220 */ /* 0x040fe40000410000 */
[----:B------:R-:W-:Y:S02]  /*10a50*/  FMUL.FTZ R157, R2, R157 ;  /* 0x0000009d029d7220 */ /* 0x000fe40000410000 */
[C---:B------:R-:W-:Y:S01]  /*10a60*/  FMUL.FTZ R160, R21.reuse, R160 ;  /* 0x000000a015a07220 */ /* 0x040fe20000410000 */
[-C--:B------:R-:W-:Y:S05]  /*10a70*/  HMMA.16816.F32.BF16 R4, R24, R28.reuse, R4 ;  /* 0x0000001c1804723c */ /* 0x080fea0000041804 */
[----:B------:R-:W-:Y:S02]  /*10a80*/  FMUL.FTZ R161, R21, R161 ;  /* 0x000000a115a17220 */ /* 0x000fe40000410000 */
[C---:B------:R-:W-:Y:S02]  /*10a90*/  FMUL.FTZ R162, R20.reuse, R162 ;  /* 0x000000a214a27220 */ /* 0x040fe40000410000 */
[----:B------:R-:W-:Y:S03]  /*10aa0*/  FMUL.FTZ R163, R20, R163 ;  /* 0x000000a314a37220 */ /* 0x000fe60000410000 */
[----:B-1----:R-:W-:Y:S01]  /*10ab0*/  FSEL R0, R3, RZ, P0 ;  /* 0x000000ff03007208 */ /* 0x002fe20000000000 */
[C---:B------:R-:W-:Y:S01]  /*10ac0*/  FMUL.FTZ R52, R21.reuse, R52 ;  /* 0x0000003415347220 */ /* 0x040fe20000410000 */
[----:B----4-:R-:W-:Y:S01]  /*10ad0*/  F2FP.BF16.PACK_AB R33, R246, R245 ;  /* 0x000000f5f621723e */ /* 0x010fe200000010ff */
[C---:B------:R-:W-:Y:S01]  /*10ae0*/  FMUL.FTZ R53, R21.reuse, R53 ;  /* 0x0000003515357220 */ /* 0x040fe20000410000 */
[----:B------:R-:W-:Y:S01]  /*10af0*/  ISETP.GT.AND P0, PT, R242, UR8, PT ;  /* 0x00000008f2007c0c */ /* 0x000fe2000bf04270 */
[----:B------:R-:W-:Y:S02]  /*10b00*/  FADD.FTZ R0, -R0, R170 ;  /* 0x000000aa00007221 */ /* 0x000fe40000010100 */
[----:B------:R-:W-:Y:S02]  /*10b10*/  FMUL.FTZ R54, R20, R54 ;  /* 0x0000003614367220 */ /* 0x000fe40000410000 */
[----:B------:R-:W-:Y:S02]  /*10b20*/  FMUL.FTZ R0, R0, c[0x0][0x2d0] ;  /* 0x0000b40000007a20 */ /* 0x000fe40000410000 */
[----:B------:R-:W-:Y:S02]  /*10b30*/  FMUL.FTZ R55, R20, R55 ;  /* 0x0000003714377220 */ /* 0x000fe40000410000 */
[C---:B------:R-:W-:Y:S02]  /*10b40*/  FMUL.FTZ R56, R2.reuse, R56 ;  /* 0x0000003802387220 */ /* 0x040fe40000410000 */
[----:B------:R-:W1:Y:S01]  /*10b50*/  MUFU.EX2 R0, R0 ;  /* 0x0000000000007308 */ /* 0x000e620000000800 */
        /* <DEDUP_REMOVED lines=11> */
[----:B------:R-:W-:Y:S02]  /*10c10*/  FMUL.FTZ R72, R2, R72 ;  /* 0x0000004802487220 */ /* 0x000fe40000410000 */
[C---:B-1----:R-:W-:Y:S02]  /*10c20*/  FMUL.FTZ R10, R0.reuse, R182 ;  /* 0x000000b6000a7220 */ /* 0x042fe40000410000 */
[C---:B------:R-:W-:Y:S02]  /*10c30*/  FMUL.FTZ R11, R0.reuse, R183 ;  /* 0x000000b7000b7220 */ /* 0x040fe40000410000 */
        /* <DEDUP_REMOVED lines=10> */
[----:B------:R-:W1:Y:S03]  /*10ce0*/  LDSM.16.MT88.4 R28, [R228+0x2080] ;  /* 0x00208000e41c783b */ /* 0x000e660000004200 */
[C---:B------:R-:W-:Y:S02]  /*10cf0*/  FMUL.FTZ R155, R0.reuse, R155 ;  /* 0x0000009b009b7220 */ /* 0x040fe40000410000 */
[C---:B------:R-:W-:Y:S02]  /*10d00*/  FMUL.FTZ R158, R0.reuse, R158 ;  /* 0x0000009e009e7220 */ /* 0x040fe40000410000 */
[-C--:B------:R-:W-:Y:S04]  /*10d10*/  HMMA.16816.F32.BF16 R132, R24, R36.reuse, R132 ;  /* 0x000000241884723c */ /* 0x080fe80000041884 */
[C---:B------:R-:W-:Y:S02]  /*10d20*/  FMUL.FTZ R159, R0.reuse, R159 ;  /* 0x0000009f009f7220 */ /* 0x040fe40000410000 */
[C---:B------:R-:W-:Y:S02]  /*10d30*/  FMUL.FTZ R58, R0.reuse, R58 ;  /* 0x0000003a003a7220 */ /* 0x040fe40000410000 */
[C---:B------:R-:W-:Y:S04]  /*10d40*/  HMMA.16816.F32.BF16 R136, R32.reuse, R36, R136 ;  /* 0x000000242088723c */ /* 0x040fe80000041888 */
[C---:B------:R-:W-:Y:S02]  /*10d50*/  FMUL.FTZ R59, R0.reuse, R59 ;  /* 0x0000003b003b7220 */ /* 0x040fe40000410000 */
[C---:B------:R-:W-:Y:S02]  /*10d60*/  FMUL.FTZ R62, R0.reuse, R62 ;  /* 0x0000003e003e7220 */ /* 0x040fe40000410000 */
[-C--:B------:R-:W-:Y:S04]  /*10d70*/  HMMA.16816.F32.BF16 R140, R32, R38.reuse, R140 ;  /* 0x00000026208c723c */ /* 0x080fe8000004188c */
[----:B------:R-:W-:Y:S02]  /*10d80*/  FMUL.FTZ R63, R0, R63 ;  /* 0x0000003f003f7220 */ /* 0x000fe40000410000 */
[----:B------:R-:W-:Y:S02]  /*10d90*/  FMUL.FTZ R73, R2, R73 ;  /* 0x0000004902497220 */ /* 0x000fe40000410000 */
[C---:B------:R-:W-:Y:S01]  /*10da0*/  HMMA.16816.F32.BF16 R144, R24.reuse, R38, R144 ;  /* 0x000000261890723c */ /* 0x040fe20000041890 */
[----:B------:R-:W2:Y:S03]  /*10db0*/  LDSM.16.MT88.4 R36, [R227+0x2080] ;  /* 0x00208000e324783b */ /* 0x000ea60000004200 */
        /* <DEDUP_REMOVED lines=17> */
[-C--:B--2---:R-:W-:Y:S04]  /*10ed0*/  HMMA.16816.F32.BF16 R52, R24, R36.reuse, R52 ;  /* 0x000000241834723c */ /* 0x084fe80000041834 */
[C---:B------:R-:W-:Y:S02]  /*10ee0*/  FMUL.FTZ R86, R20.reuse, R86 ;  /* 0x0000005614567220 */ /* 0x040fe40000410000 */
[----:B------:R-:W-:Y:S02]  /*10ef0*/  FMUL.FTZ R87, R20, R87 ;  /* 0x0000005714577220 */ /* 0x000fe40000410000 */
[C---:B------:R-:W-:Y:S04]  /*10f00*/  HMMA.16816.F32.BF16 R56, R32.reuse, R36, R56 ;  /* 0x000000242038723c */ /* 0x040fe80000041838 */
[C---:B------:R-:W-:Y:S02]  /*10f10*/  FMUL.FTZ R88, R2.reuse, R88 ;  /* 0x0000005802587220 */ /* 0x040fe40000410000 */
[----:B------:R-:W-:Y:S02]  /*10f20*/  FMUL.FTZ R89, R2, R89 ;  /* 0x0000005902597220 */ /* 0x000fe40000410000 */
[-C--:B------:R-:W-:Y:S04]  /*10f30*/  HMMA.16816.F32.BF16 R60, R32, R38.reuse, R60 ;  /* 0x00000026203c723c */ /* 0x080fe8000004183c */
[----:B------:R-:W-:Y:S02]  /*10f40*/  FFMA.FTZ R36, R196, c[0x0][0x2d0], -R23 ;  /* 0x0000b400c4247a23 */ /* 0x000fe40000010817 */
[C---:B------:R-:W-:Y:S02]  /*10f50*/  FMUL.FTZ R90, R0.reuse, R90 ;  /* 0x0000005a005a7220 */ /* 0x040fe40000410000 */
[C---:B------:R-:W-:Y:S01]  /*10f60*/  HMMA.16816.F32.BF16 R64, R24.reuse, R38, R64 ;  /* 0x000000261840723c */ /* 0x040fe20000041840 */
[----:B------:R2:W-:Y:S03]  /*10f70*/  MUFU.EX2 R244, R36 ;  /* 0x0000002400f47308 */ /* 0x0005e60000000800 */
        /* <DEDUP_REMOVED lines=10> */
[-C--:B------:R-:W-:Y:S01]  /*11020*/  HMMA.16816.F32.BF16 R76, R32, R30.reuse, R76 ;  /* 0x0000001e204c723c */ /* 0x080fe2000004184c */
[----:B--2---:R-:W1:Y:S03]  /*11030*/  LDSM.16.MT88.4 R36, [R226+0x3880] ;  /* 0x00388000e224783b */ /* 0x004e660000004200 */
[----:B------:R-:W-:Y:S02]  /*11040*/  FFMA.FTZ R28, R199, c[0x0][0x2d0], -R48 ;  /* 0x0000b400c71c7a23 */ /* 0x000fe40000010830 */
[C---:B------:R-:W-:Y:S01]  /*11050*/  FMUL.FTZ R99, R20.reuse, R99 ;  /* 0x0000006314637220 */ /* 0x040fe20000410000 */
[----:B------:R2:W-:Y:S01]  /*11060*/  MUFU.EX2 R199, R40 ;  /* 0x0000002800c77308 */ /* 0x0005e20000000800 */
[C---:B------:R-:W-:Y:S04]  /*11070*/  HMMA.16816.F32.BF16 R80, R24.reuse, R30, R80 ;  /* 0x0000001e1850723c */ /* 0x040fe80000041850 */
[C---:B------:R-:W-:Y:S02]  /*11080*/  FMUL.FTZ R100, R21.reuse, R100 ;  /* 0x0000006415647220 */ /* 0x040fe40000410000 */
[----:B------:R-:W-:Y:S02]  /*11090*/  FMUL.FTZ R101, R21, R101 ;  /* 0x0000006515657220 */ /* 0x000fe40000410000 */
[C---:B------:R-:W-:Y:S01]  /*110a0*/  FMUL.FTZ R102, R20.reuse, R102 ;  /* 0x0000006614667220 */ /* 0x040fe20000410000 */
[----:B------:R3:W-:Y:S03]  /*110b0*/  MUFU.EX2 R221, R28 ;  /* 0x0000001c00dd7308 */ /* 0x0007e60000000800 */
[----:B------:R-:W-:Y:S02]  /*110c0*/  FMUL.FTZ R103, R20, R103 ;  /* 0x0000006714677220 */ /* 0x000fe40000410000 */
[C---:B------:R-:W-:Y:S02]  /*110d0*/  FMUL.FTZ R104, R2.reuse, R104 ;  /* 0x0000006802687220 */ /* 0x040fe40000410000 */
[----:B------:R-:W-:Y:S02]  /*110e0*/  FMUL.FTZ R105, R2, R105 ;  /* 0x0000006902697220 */ /* 0x000fe40000410000 */
[C---:B------:R-:W-:Y:S02]  /*110f0*/  FMUL.FTZ R106, R0.reuse, R106 ;  /* 0x0000006a006a7220 */ /* 0x040fe40000410000 */
[----:B------:R-:W-:Y:S02]  /*11100*/  FMUL.FTZ R107, R0, R107 ;  /* 0x0000006b006b7220 */ /* 0x000fe40000410000 */
[C---:B------:R-:W-:Y:S02]  /*11110*/  FMUL.FTZ R108, R2.reuse, R108 ;  /* 0x0000006c026c7220 */ /* 0x040fe40000410000 */
[----:B--2---:R-:W-:Y:S02]  /*11120*/  FFMA.FTZ R40, R205, c[0x0][0x2d0], -R49 ;  /* 0x0000b400cd287a23 */ /* 0x004fe40000010831 */
[----:B------:R-:W2:Y:S01]  /*11130*/  LDL.LU R205, [R1+0x20] ;  /* 0x0000200001cd7983 */ /* 0x000ea20000300800 */
[----:B------:R-:W-:Y:S01]  /*11140*/  FMUL.FTZ R109, R2, R109 ;  /* 0x0000006d026d7220 */ /* 0x000fe20000410000 */
[----:B------:R4:W-:Y:S01]  /*11150*/  MUFU.EX2 R198, R40 ;  /* 0x0000002800c67308 */ /* 0x0009e20000000800 */
[C---:B------:R-:W-:Y:S02]  /*11160*/  FMUL.FTZ R110, R0.reuse, R110 ;  /* 0x0000006e006e7220 */ /* 0x040fe40000410000 */
[----:B------:R-:W-:Y:S01]  /*11170*/  FMUL.FTZ R111, R0, R111 ;  /* 0x0000006f006f7220 */ /* 0x000fe20000410000 */
[-C--:B-1----:R-:W-:Y:S03]  /*11180*/  HMMA.16816.F32.BF16 R84, R24, R36.reuse, R84 ;  /* 0x000000241854723c */ /* 0x082fe60000041854 */
[----:B---3--:R-:W-:Y:S02]  /*11190*/  FFMA.FTZ R28, R200, c[0x0][0x2d0], -R23 ;  /* 0x0000b400c81c7a23 */ /* 0x008fe40000010817 */
[C---:B------:R-:W-:Y:S02]  /*111a0*/  FMUL.FTZ R112, R21.reuse, R112 ;  /* 0x0000007015707220 */ /* 0x040fe40000410000 */
[----:B------:R1:W-:Y:S01]  /*111b0*/  MUFU.EX2 R220, R28 ;  /* 0x0000001c00dc7308 */ /* 0x0003e20000000800 */
[C---:B------:R-:W-:Y:S04]  /*111c0*/  HMMA.16816.F32.BF16 R88, R32.reuse, R36, R88 ;  /* 0x000000242058723c */ /* 0x040fe80000041858 */
[----:B------:R-:W-:Y:S02]  /*111d0*/  FMUL.FTZ R113, R21, R113 ;  /* 0x0000007115717220 */ /* 0x000fe40000410000 */
[C---:B------:R-:W-:Y:S02]  /*111e0*/  FMUL.FTZ R114, R20.reuse, R114 ;  /* 0x0000007214727220 */ /* 0x040fe40000410000 */
[-C--:B------:R-:W-:Y:S04]  /*111f0*/  HMMA.16816.F32.BF16 R92, R32, R38.reuse, R92 ;  /* 0x00000026205c723c */ /* 0x080fe8000004185c */
[----:B----4-:R-:W-:Y:S02]  /*11200*/  FFMA.FTZ R40, R171, c[0x0][0x2d0], -R50 ;  /* 0x0000b400ab287a23 */ /* 0x010fe40000010832 */
[----:B------:R-:W-:Y:S01]  /*11210*/  FFMA.FTZ R36, R203, c[0x0][0x2d0], -R48 ;  /* 0x0000b400cb247a23 */ /* 0x000fe20000010830 */
[----:B------:R-:W-:Y:S01]  /*11220*/  MOV R203, R195 ;  /* 0x000000c300cb7202 */ /* 0x000fe20000000f00 */
[C---:B------:R-:W-:Y:S02]  /*11230*/  HMMA.16816.F32.BF16 R96, R24.reuse, R38, R96 ;  /* 0x000000261860723c */ /* 0x040fe40000041860 */
[----:B------:R3:W-:Y:S02]  /*11240*/  MUFU.EX2 R201, R36 ;  /* 0x0000002400c97308 */ /* 0x0007e40000000800 */
[C---:B------:R-:W-:Y:S02]  /*11250*/  FMUL.FTZ R115, R20.reuse, R115 ;  /* 0x0000007314737220 */ /* 0x040fe40000410000 */
[C---:B------:R-:W-:Y:S01]  /*11260*/  FMUL.FTZ R116, R21.reuse, R116 ;  /* 0x0000007415747220 */ /* 0x040fe20000410000 */
[----:B-1----:R-:W1:Y:S01]  /*11270*/  LDSM.16.MT88.4 R28, [R228+0x3880] ;  /* 0x00388000e41c783b */ /* 0x002e620000004200 */
        /* <DEDUP_REMOVED lines=8> */
[--C-:B---3--:R-:W-:Y:S02]  /*11300*/  FFMA.FTZ R36, R51, c[0x0][0x2d0], -R49.reuse ;  /* 0x0000b40033247a23 */ /* 0x108fe40000010831 */
[----:B------:R-:W-:Y:S02]  /*11310*/  FMUL.FTZ R125, R2, R125 ;  /* 0x0000007d027d7220 */ /* 0x000fe40000410000 */
[----:B------:R3:W4:Y:S01]  /*11320*/  MUFU.EX2 R200, R36 ;  /* 0x0000002400c87308 */ /* 0x0007220000000800 */
[C---:B------:R-:W-:Y:S02]  /*11330*/  FMUL.FTZ R126, R0.reuse, R126 ;  /* 0x0000007e007e7220 */ /* 0x040fe40000410000 */
[----:B------:R-:W-:Y:S02]  /*11340*/  FMUL.FTZ R127, R0, R127 ;  /* 0x0000007f007f7220 */ /* 0x000fe40000410000 */
[C---:B------:R-:W-:Y:S02]  /*11350*/  FMUL.FTZ R128, R21.reuse, R128 ;  /* 0x0000008015807220 */ /* 0x040fe40000410000 */
[----:B------:R-:W-:Y:S02]  /*11360*/  FMUL.FTZ R129, R21, R129 ;  /* 0x0000008115817220 */ /* 0x000fe40000410000 */
[C---:B------:R-:W-:Y:S02]  /*11370*/  FMUL.FTZ R130, R20.reuse, R130 ;  /* 0x0000008214827220 */ /* 0x040fe40000410000 */
[----:B------:R-:W-:Y:S01]  /*11380*/  FMUL.FTZ R131, R20, R131 ;  /* 0x0000008314837220 */ /* 0x000fe20000410000 */
[-C--:B-1----:R-:W-:Y:S01]  /*11390*/  HMMA.16816.F32.BF16 R100, R24, R28.reuse, R100 ;  /* 0x0000001c1864723c */ /* 0x082fe20000041864 */
[----:B---3--:R-:W1:Y:S07]  /*113a0*/  LDSM.16.MT88.4 R36, [R227+0x3880] ;  /* 0x00388000e324783b */ /* 0x008e6e0000004200 */
[C---:B------:R-:W-:Y:S07]  /*113b0*/  HMMA.16816.F32.BF16 R104, R32.reuse, R28, R104 ;  /* 0x0000001c2068723c */ /* 0x040fee0000041868 */
[----:B------:R-:W-:Y:S01]  /*113c0*/  FFMA.FTZ R28, R206, c[0x0][0x2d0], -R49 ;  /* 0x0000b400ce1c7a23 */ /* 0x000fe20000010831 */
[-C--:B------:R-:W-:Y:S03]  /*113d0*/  HMMA.16816.F32.BF16 R108, R32, R30.reuse, R108 ;  /* 0x0000001e206c723c */ /* 0x080fe6000004186c */
[----:B------:R3:W5:Y:S01]  /*113e0*/  MUFU.EX2 R197, R28 ;  /* 0x0000001c00c57308 */ /* 0x0007620000000800 */
[----:B------:R-:W-:Y:S04]  /*113f0*/  MOV R206, R194 ;  /* 0x000000c200ce7202 */ /* 0x000fe80000000f00 */
[C---:B------:R-:W-:Y:S05]  /*11400*/  HMMA.16816.F32.BF16 R112, R24.reuse, R30, R112 ;  /* 0x0000001e1870723c */ /* 0x040fea0000041870 */
[----:B------:R4:W-:Y:S01]  /*11410*/  MUFU.EX2 R194, R40 ;  /* 0x0000002800c27308 */ /* 0x0009e20000000800 */
[--C-:B---3--:R-:W-:Y:S02]  /*11420*/  FFMA.FTZ R28, R41, c[0x0][0x2d0], -R50.reuse ;  /* 0x0000b400291c7a23 */ /* 0x108fe40000010832 */
[-C--:B-1----:R-:W-:Y:S07]  /*11430*/  HMMA.16816.F32.BF16 R116, R24, R36.reuse, R116 ;  /* 0x000000241874723c */ /* 0x082fee0000041874 */
[----:B------:R1:W-:Y:S01]  /*11440*/  MUFU.EX2 R196, R28 ;  /* 0x0000001c00c47308 */ /* 0x0003e20000000800 */
[----:B----4-:R-:W-:Y:S01]  /*11450*/  LDSM.16.MT88.4 R40, [R226+0x2880] ;  /* 0x00288000e228783b */ /* 0x010fe20000004200 */
[C---:B------:R-:W-:Y:S07]  /*11460*/  HMMA.16816.F32.BF16 R120, R32.reuse, R36, R120 ;  /* 0x000000242078723c */ /* 0x040fee0000041878 */
[--C-:B------:R-:W-:Y:S01]  /*11470*/  FFMA.FTZ R36, R44, c[0x0][0x2d0], -R50.reuse ;  /* 0x0000b4002c247a23 */ /* 0x100fe20000010832 */
[-C--:B------:R-:W-:Y:S03]  /*11480*/  HMMA.16816.F32.BF16 R124, R32, R38.reuse, R124 ;  /* 0x00000026207c723c */ /* 0x080fe6000004187c */
[----:B------:R-:W3:Y:S04]  /*11490*/  MUFU.EX2 R51, R36 ;  /* 0x0000002400337308 */ /* 0x000ee80000000800 */
[----:B------:R-:W-:Y:S01]  /*114a0*/  F2FP.BF16.PACK_AB R32, R199, R200 ;  /* 0x000000c8c720723e */ /* 0x000fe200000010ff */
[----:B------:R-:W-:Y:S04]  /*114b0*/  HMMA.16816.F32.BF16 R128, R24, R38, R128 ;  /* 0x000000261880723c */ /* 0x000fe80000041880 */
[----:B-1----:R-:W-:Y:S01]  /*114c0*/  FFMA.FTZ R28, R45, c[0x0][0x2d0], -R50 ;  /* 0x0000b4002d1c7a23 */ /* 0x002fe20000010832 */
[----:B-----5:R-:W-:Y:S01]  /*114d0*/  F2FP.BF16.PACK_AB R34, R197, R198 ;  /* 0x000000c6c522723e */ /* 0x020fe200000010ff */
[----:B------:R-:W-:Y:S01]  /*114e0*/  LDSM.16.MT88.4 R44, [R228+0x2880] ;  /* 0x00288000e42c783b */ /* 0x000fe20000004200 */
[----:B------:R-:W-:Y:S01]  /*114f0*/  F2FP.BF16.PACK_AB R24, R223, R244 ;  /* 0x000000f4df18723e */ /* 0x000fe200000010ff */
[----:B------:R1:W4:Y:S01]  /*11500*/  MUFU.EX2 R195, R28 ;  /* 0x0000001c00c37308 */ /* 0x0003220000000800 */
[----:B------:R-:W-:Y:S03]  /*11510*/  F2FP.BF16.PACK_AB R25, R221, R222 ;  /* 0x000000dedd19723e */ /* 0x000fe600000010ff */
[----:B------:R-:W-:Y:S02]  /*11520*/  F2FP.BF16.PACK_AB R26, R219, R220 ;  /* 0x000000dcdb1a723e */ /* 0x000fe400000010ff */
[----:B------:R-:W-:Y:S02]  /*11530*/  F2FP.BF16.PACK_AB R27, R201, R202 ;  /* 0x000000cac91b723e */ /* 0x000fe400000010ff */
[----:B---3--:R-:W-:Y:S01]  /*11540*/  F2FP.BF16.PACK_AB R35, R51, R194 ;  /* 0x000000c23323723e */ /* 0x008fe200000010ff */
[----:B------:R-:W-:Y:S08]  /*11550*/  LDSM.16.MT88.4 R36, [R227+0x2880] ;  /* 0x00288000e324783b */ /* 0x000ff00000004200 */
[----:B-1----:R-:W1:Y:S01]  /*11560*/  LDSM.16.MT88.4 R28, [R225+0x2880] ;  /* 0x00288000e11c783b */ /* 0x002e620000004200 */
[----:B----4-:R-:W-:Y:S01]  /*11570*/  F2FP.BF16.PACK_AB R33, R195, R196 ;  /* 0x000000c4c321723e */ /* 0x010fe200000010ff */
[-C--:B-1----:R-:W-:Y:S08]  /*11580*/  HMMA.16816.F32.BF16 R4, R24, R28.reuse, R4 ;  /* 0x0000001c1804723c */ /* 0x082ff00000041804 */
[C---:B------:R-:W-:Y:S08]  /*11590*/  HMMA.16816.F32.BF16 R8, R32.reuse, R28, R8 ;  /* 0x0000001c2008723c */ /* 0x040ff00000041808 */
[-C--:B------:R-:W-:Y:S08]  /*115a0*/  HMMA.16816.F32.BF16 R12, R32, R30.reuse, R12 ;  /* 0x0000001e200c723c */ /* 0x080ff0000004180c */
[C---:B------:R-:W-:Y:S01]  /*115b0*/  HMMA.16816.F32.BF16 R16, R24.reuse, R30, R16 ;  /* 0x0000001e1810723c */ /* 0x040fe20000041810 */
[----:B------:R-:W1:Y:S07]  /*115c0*/  LDSM.16.MT88.4 R28, [R225+0x4080] ;  /* 0x00408000e11c783b */ /* 0x000e6e0000004200 */
[-C--:B------:R-:W-:Y:S08]  /*115d0*/  HMMA.16816.F32.BF16 R132, R24, R40.reuse, R132 ;  /* 0x000000281884723c */ /* 0x080ff00000041884 */
[C---:B------:R-:W-:Y:S07]  /*115e0*/  HMMA.16816.F32.BF16 R136, R32.reuse, R40, R136 ;  /* 0x000000282088723c */ /* 0x040fee0000041888 */
[--C-:B------:R-:W-:Y:S01]  /*115f0*/  FFMA.FTZ R40, R209, c[0x0][0x2d0], -R23.reuse ;  /* 0x0000b400d1287a23 */ /* 0x100fe20000010817 */
[-C--:B------:R-:W-:Y:S04]  /*11600*/  HMMA.16816.F32.BF16 R140, R32, R42.reuse, R140 ;  /* 0x0000002a208c723c */ /* 0x080fe8000004188c */
[----:B------:R-:W-:Y:S02]  /*11610*/  MOV R209, R192 ;  /* 0x000000c000d17202 */ /* 0x000fe40000000f00 */
[----:B------:R3:W-:Y:S02]  /*11620*/  MUFU.EX2 R192, R40 ;  /* 0x0000002800c07308 */ /* 0x0007e40000000800 */
[C---:B------:R-:W-:Y:S08]  /*11630*/  HMMA.16816.F32.BF16 R144, R24.reuse, R42, R144 ;  /* 0x0000002a1890723c */ /* 0x040ff00000041890 */
[-C--:B------:R-:W-:Y:S08]  /*11640*/  HMMA.16816.F32.BF16 R148, R24, R44.reuse, R148 ;  /* 0x0000002c1894723c */ /* 0x080ff00000041894 */
[C---:B------:R-:W-:Y:S04]  /*11650*/  HMMA.16816.F32.BF16 R152, R32.reuse, R44, R152 ;  /* 0x0000002c2098723c */ /* 0x040fe80000041898 */
[--C-:B---3--:R-:W-:Y:S01]  /*11660*/  FFMA.FTZ R40, R210, c[0x0][0x2d0], -R23.reuse ;  /* 0x0000b400d2287a23 */ /* 0x108fe20000010817 */
[----:B------:R-:W-:Y:S03]  /*11670*/  MOV R210, R193 ;  /* 0x000000c100d27202 */ /* 0x000fe60000000f00 */
[-C--:B------:R-:W-:Y:S01]  /*11680*/  HMMA.16816.F32.BF16 R156, R32, R46.reuse, R156 ;  /* 0x0000002e209c723c */ /* 0x080fe2000004189c */
[----:B------:R3:W-:Y:S07]  /*11690*/  MUFU.EX2 R193, R40 ;  /* 0x0000002800c17308 */ /* 0x0007ee0000000800 */
[C---:B------:R-:W-:Y:S08]  /*116a0*/  HMMA.16816.F32.BF16 R160, R24.reuse, R46, R160 ;  /* 0x0000002e18a0723c */ /* 0x040ff000000418a0 */
[-C--:B------:R-:W-:Y:S08]  /*116b0*/  HMMA.16816.F32.BF16 R52, R24, R36.reuse, R52 ;  /* 0x000000241834723c */ /* 0x080ff00000041834 */
[C---:B------:R-:W-:Y:S01]  /*116c0*/  HMMA.16816.F32.BF16 R56, R32.reuse, R36, R56 ;  /* 0x000000242038723c */ /* 0x040fe20000041838 */
[----:B---3--:R-:W3:Y:S06]  /*116d0*/  LDSM.16.MT88.4 R40, [R226+0x4080] ;  /* 0x00408000e228783b */ /* 0x008eec0000004200 */
[--C-:B------:R-:W-:Y:S01]  /*116e0*/  FFMA.FTZ R36, R207, c[0x0][0x2d0], -R48.reuse ;  /* 0x0000b400cf247a23 */ /* 0x100fe20000010830 */
[-C--:B------:R-:W-:Y:S04]  /*116f0*/  HMMA.16816.F32.BF16 R60, R32, R38.reuse, R60 ;  /* 0x00000026203c723c */ /* 0x080fe8000004183c */
[----:B------:R-:W-:Y:S02]  /*11700*/  MOV R207, R175 ;  /* 0x000000af00cf7202 */ /* 0x000fe40000000f00 */
[----:B------:R4:W-:Y:S02]  /*11710*/  MUFU.EX2 R175, R36 ;  /* 0x0000002400af7308 */ /* 0x0009e40000000800 */
[C---:B------:R-:W-:Y:S08]  /*11720*/  HMMA.16816.F32.BF16 R64, R24.reuse, R38, R64 ;  /* 0x000000261840723c */ /* 0x040ff00000041840 */
[-C--:B-1----:R-:W-:Y:S08]  /*11730*/  HMMA.16816.F32.BF16 R68, R24, R28.reuse, R68 ;  /* 0x0000001c1844723c */ /* 0x082ff00000041844 */
[C---:B------:R-:W-:Y:S04]  /*11740*/  HMMA.16816.F32.BF16 R72, R32.reuse, R28, R72 ;  /* 0x0000001c2048723c */ /* 0x040fe80000041848 */
[--C-:B----4-:R-:W-:Y:S04]  /*11750*/  FFMA.FTZ R36, R208, c[0x0][0x2d0], -R48.reuse ;  /* 0x0000b400d0247a23 */ /* 0x110fe80000010830 */
[-C--:B------:R-:W-:Y:S01]  /*11760*/  HMMA.16816.F32.BF16 R76, R32, R30.reuse, R76 ;  /* 0x0000001e204c723c */ /* 0x080fe2000004184c */
[----:B------:R-:W4:Y:S01]  /*11770*/  LDL.LU R208, [R1+0x18] ;  /* 0x0000180001d07983 */ /* 0x000f220000300800 */
[----:B------:R1:W-:Y:S06]  /*11780*/  MUFU.EX2 R171, R36 ;  /* 0x0000002400ab7308 */ /* 0x0003ec0000000800 */
[C---:B------:R-:W-:Y:S01]  /*11790*/  HMMA.16816.F32.BF16 R80, R24.reuse, R30, R80 ;  /* 0x0000001e1850723c */ /* 0x040fe20000041850 */
[----:B------:R-:W-:Y:S07]  /*117a0*/  LDSM.16.MT88.4 R28, [R227+0x4080] ;  /* 0x00408000e31c783b */ /* 0x000fee0000004200 */
[-C--:B---3--:R-:W-:Y:S08]  /*117b0*/  HMMA.16816.F32.BF16 R84, R24, R40.reuse, R84 ;  /* 0x000000281854723c */ /* 0x088ff00000041854 */
[C---:B------:R-:W-:Y:S04]  /*117c0*/  HMMA.16816.F32.BF16 R88, R32.reuse, R40, R88 ;  /* 0x000000282058723c */ /* 0x040fe80000041858 */
[--C-:B-1----:R-:W-:Y:S02]  /*117d0*/  FFMA.FTZ R36, R218, c[0x0][0x2d0], -R23.reuse ;  /* 0x0000b400da247a23 */ /* 0x102fe40000010817 */
[----:B------:R-:W-:Y:S01]  /*117e0*/  FFMA.FTZ R23, R217, c[0x0][0x2d0], -R23 ;  /* 0x0000b400d9177a23 */ /* 0x000fe20000010817 */
[----:B------:R-:W-:Y:S01]  /*117f0*/  MOV R217, R165 ;  /* 0x000000a500d97202 */ /* 0x000fe20000000f00 */
[-C--:B------:R-:W-:Y:S01]  /*11800*/  HMMA.16816.F32.BF16 R92, R32, R42.reuse, R92 ;  /* 0x0000002a205c723c */ /* 0x080fe2000004185c */
[----:B------:R1:W-:Y:S01]  /*11810*/  MUFU.EX2 R170, R36 ;  /* 0x0000002400aa7308 */ /* 0x0003e20000000800 */
[----:B------:R-:W3:Y:S06]  /*11820*/  LDL.LU R218, [R1+0x14] ;  /* 0x0000140001da7983 */ /* 0x000eec0000300800 */
[C---:B------:R-:W-:Y:S01]  /*11830*/  HMMA.16816.F32.BF16 R96, R24.reuse, R42, R96 ;  /* 0x0000002a1860723c */ /* 0x040fe20000041860 */
[----:B------:R-:W-:Y:S02]  /*11840*/  LDSM.16.MT88.4 R40, [R227+0x3080] ;  /* 0x00308000e328783b */ /* 0x000fe40000004200 */
[----:B------:R5:W-:Y:S06]  /*11850*/  MUFU.EX2 R166, R23 ;  /* 0x0000001700a67308 */ /* 0x000bec0000000800 */
[----:B-1----:R-:W1:Y:S03]  /*11860*/  LDSM.16.MT88.4 R36, [R228+0x4080] ;  /* 0x00408000e424783b */ /* 0x002e660000004200 */
[--C-:B-----5:R-:W-:Y:S02]  /*11870*/  FFMA.FTZ R23, R212, c[0x0][0x2d0], -R48.reuse ;  /* 0x0000b400d4177a23 */ /* 0x120fe40000010830 */
[----:B------:R-:W-:Y:S01]  /*11880*/  FFMA.FTZ R48, R214, c[0x0][0x2d0], -R48 ;  /* 0x0000b400d6307a23 */ /* 0x000fe20000010830 */
[----:B------:R-:W-:Y:S01]  /*11890*/  MOV R214, R164 ;  /* 0x000000a400d67202 */ /* 0x000fe20000000f00 */
[----:B------:R5:W-:Y:S01]  /*118a0*/  MUFU.EX2 R165, R23 ;  /* 0x0000001700a57308 */ /* 0x000be20000000800 */
[----:B------:R-:W2:Y:S09]  /*118b0*/  LDL.LU R212, [R1+0x1c] ;  /* 0x00001c0001d47983 */ /* 0x000eb20000300800 */
[----:B------:R-:W-:Y:S01]  /*118c0*/  MUFU.EX2 R164, R48 ;  /* 0x0000003000a47308 */ /* 0x000fe20000000800 */
[--C-:B-----5:R-:W-:Y:S01]  /*118d0*/  FFMA.FTZ R23, R211, c[0x0][0x2d0], -R49.reuse ;  /* 0x0000b400d3177a23 */ /* 0x120fe20000010831 */
[-C--:B-1----:R-:W-:Y:S08]  /*118e0*/  HMMA.16816.F32.BF16 R100, R24, R36.reuse, R100 ;  /* 0x000000241864723c */ /* 0x082ff00000041864 */
[----:B------:R1:W-:Y:S01]  /*118f0*/  MUFU.EX2 R48, R23 ;  /* 0x0000001700307308 */ /* 0x0003e20000000800 */
[C---:B------:R-:W-:Y:S08]  /*11900*/  HMMA.16816.F32.BF16 R104, R32.reuse, R36, R104 ;  /* 0x000000242068723c */ /* 0x040ff00000041868 */
[-C--:B------:R-:W-:Y:S08]  /*11910*/  HMMA.16816.F32.BF16 R108, R32, R38.reuse, R108 ;  /* 0x00000026206c723c */ /* 0x080ff0000004186c */
[C---:B------:R-:W-:Y:S01]  /*11920*/  HMMA.16816.F32.BF16 R112, R24.reuse, R38, R112 ;  /* 0x000000261870723c */ /* 0x040fe20000041870 */
[----:B------:R-:W-:Y:S03]  /*11930*/  LDSM.16.MT88.4 R36, [R228+0x3080] ;  /* 0x00308000e424783b */ /* 0x000fe60000004200 */
[--C-:B-1----:R-:W-:Y:S04]  /*11940*/  FFMA.FTZ R23, R213, c[0x0][0x2d0], -R49.reuse ;  /* 0x0000b400d5177a23 */ /* 0x102fe80000010831 */
[-C--:B------:R-:W-:Y:S01]  /*11950*/  HMMA.16816.F32.BF16 R116, R24, R28.reuse, R116 ;  /* 0x0000001c1874723c */ /* 0x080fe20000041874 */
[----:B------:R1:W5:Y:S07]  /*11960*/  MUFU.EX2 R47, R23 ;  /* 0x00000017002f7308 */ /* 0x00036e0000000800 */
[C---:B------:R-:W-:Y:S08]  /*11970*/  HMMA.16816.F32.BF16 R120, R32.reuse, R28, R120 ;  /* 0x0000001c2078723c */ /* 0x040ff00000041878 */
[-C--:B------:R-:W-:Y:S01]  /*11980*/  HMMA.16816.F32.BF16 R124, R32, R30.reuse, R124 ;  /* 0x0000001e207c723c */ /* 0x080fe2000004187c */
[----:B------:R-:W4:Y:S07]  /*11990*/  LDSM.16.MT88.4 R32, [R226+0x3080] ;  /* 0x00308000e220783b */ /* 0x000f2e0000004200 */
[----:B------:R-:W-:Y:S04]  /*119a0*/  HMMA.16816.F32.BF16 R128, R24, R30, R128 ;  /* 0x0000001e1880723c */ /* 0x000fe80000041880 */
[--C-:B-1----:R-:W-:Y:S01]  /*119b0*/  FFMA.FTZ R23, R215, c[0x0][0x2d0], -R49.reuse ;  /* 0x0000b400d7177a23 */ /* 0x102fe20000010831 */
[----:B-----5:R-:W-:Y:S01]  /*119c0*/  F2FP.BF16.PACK_AB R28, R47, R48 ;  /* 0x000000302f1c723e */ /* 0x020fe200000010ff */
[----:B------:R-:W-:Y:S01]  /*119d0*/  FFMA.FTZ R49, R216, c[0x0][0x2d0], -R49 ;  /* 0x0000b400d8317a23 */ /* 0x000fe20000010831 */
[----:B------:R-:W-:Y:S01]  /*119e0*/  F2FP.BF16.PACK_AB R24, R193, R192 ;  /* 0x000000c0c118723e */ /* 0x000fe200000010ff */
[----:B------:R1:W-:Y:S01]  /*119f0*/  MUFU.EX2 R46, R23 ;  /* 0x00000017002e7308 */ /* 0x0003e20000000800 */
[----:B------:R-:W-:Y:S03]  /*11a00*/  F2FP.BF16.PACK_AB R25, R171, R175 ;  /* 0x000000afab19723e */ /* 0x000fe600000010ff */
[----:B------:R-:W-:Y:S02]  /*11a10*/  F2FP.BF16.PACK_AB R26, R166, R170 ;  /* 0x000000aaa61a723e */ /* 0x000fe400000010ff */
[----:B------:R-:W-:Y:S04]  /*11a20*/  F2FP.BF16.PACK_AB R27, R164, R165 ;  /* 0x000000a5a41b723e */ /* 0x000fe800000010ff */
[----:B------:R-:W5:Y:S03]  /*11a30*/  MUFU.EX2 R49, R49 ;  /* 0x0000003100317308 */ /* 0x000f660000000800 */
[-C--:B------:R-:W-:Y:S01]  /*11a40*/  HMMA.16816.F32.BF16 R176, R24, R188.reuse, R4 ;  /* 0x000000bc18b0723c */ /* 0x080fe20000041804 */
[----:B------:R-:W2:Y:S02]  /*11a50*/  LDSM.16.MT88.4 R4, [R225+0x4880] ;  /* 0x00488000e104783b */ /* 0x000ea40000004200 */
[--C-:B-1----:R-:W-:Y:S04]  /*11a60*/  FFMA.FTZ R23, R174, c[0x0][0x2d0], -R50.reuse ;  /* 0x0000b400ae177a23 */ /* 0x102fe80000010832 */
[----:B------:R1:W-:Y:S01]  /*11a70*/  MUFU.EX2 R44, R23 ;  /* 0x00000017002c7308 */ /* 0x0003e20000000800 */
[----:B-----5:R-:W-:Y:S01]  /*11a80*/  F2FP.BF16.PACK_AB R30, R49, R46 ;  /* 0x0000002e311e723e */ /* 0x020fe200000010ff */
[--C-:B-1----:R-:W-:Y:S08]  /*11a90*/  FFMA.FTZ R23, R172, c[0x0][0x2d0], -R50.reuse ;  /* 0x0000b400ac177a23 */ /* 0x102ff00000010832 */
[----:B------:R1:W5:Y:S02]  /*11aa0*/  MUFU.EX2 R45, R23 ;  /* 0x00000017002d7308 */ /* 0x0003640000000800 */
[--C-:B-1----:R-:W-:Y:S01]  /*11ab0*/  FFMA.FTZ R23, R173, c[0x0][0x2d0], -R50.reuse ;  /* 0x0000b400ad177a23 */ /* 0x102fe20000010832 */
[----:B-----5:R-:W-:Y:S01]  /*11ac0*/  F2FP.BF16.PACK_AB R29, R45, R44 ;  /* 0x0000002c2d1d723e */ /* 0x020fe200000010ff */
[----:B------:R-:W-:Y:S06]  /*11ad0*/  FFMA.FTZ R50, R22, c[0x0][0x2d0], -R50 ;  /* 0x0000b40016327a23 */ /* 0x000fec0000010832 */
[----:B------:R-:W-:Y:S10]  /*11ae0*/  MUFU.EX2 R23, R23 ;  /* 0x0000001700177308 */ /* 0x000ff40000000800 */
[----:B------:R-:W1:Y:S02]  /*11af0*/  MUFU.EX2 R50, R50 ;  /* 0x0000003200327308 */ /* 0x000e640000000800 */
[----:B-1----:R-:W-:Y:S07]  /*11b00*/  F2FP.BF16.PACK_AB R31, R50, R23 ;  /* 0x00000017321f723e */ /* 0x002fee00000010ff */
[C---:B------:R-:W-:Y:S01]  /*11b10*/  HMMA.16816.F32.BF16 R180, R28.reuse, R188, R8 ;  /* 0x000000bc1cb4723c */ /* 0x040fe20000041808 */
[----:B------:R-:W1:Y:S07]  /*11b20*/  LDSM.16.MT88.4 R8, [R226+0x4880] ;  /* 0x00488000e208783b */ /* 0x000e6e0000004200 */
[-C--:B------:R-:W-:Y:S01]  /*11b30*/  HMMA.16816.F32.BF16 R184, R28, R190.reuse, R12 ;  /* 0x000000be1cb8723c */ /* 0x080fe2000004180c */
[----:B------:R-:W5:Y:S07]  /*11b40*/  LDSM.16.MT88.4 R12, [R228+0x4880] ;  /* 0x00488000e40c783b */ /* 0x000f6e0000004200 */
[C---:B------:R-:W-:Y:S01]  /*11b50*/  HMMA.16816.F32.BF16 R188, R24.reuse, R190, R16 ;  /* 0x000000be18bc723c */ /* 0x040fe20000041810 */
[----:B------:R-:W1:Y:S07]  /*11b60*/  LDSM.16.MT88.4 R16, [R227+0x4880] ;  /* 0x00488000e310783b */ /* 0x000e6e0000004200 */
[-C--:B----4-:R-:W-:Y:S08]  /*11b70*/  HMMA.16816.F32.BF16 R132, R24, R32.reuse, R132 ;  /* 0x000000201884723c */ /* 0x090ff00000041884 */
[C---:B------:R-:W-:Y:S08]  /*11b80*/  HMMA.16816.F32.BF16 R136, R28.reuse, R32, R136 ;  /* 0x000000201c88723c */ /* 0x040ff00000041888 */
[-C--:B------:R-:W-:Y:S04]  /*11b90*/  HMMA.16816.F32.BF16 R140, R28, R34.reuse, R140 ;  /* 0x000000221c8c723c */ /* 0x080fe8000004188c */
[----:B---3--:R-:W-:Y:S04]  /*11ba0*/  FFMA.FTZ R20, R20, R218, R217 ;  /* 0x000000da14147223 */ /* 0x008fe800000100d9 */
[C---:B------:R-:W-:Y:S04]  /*11bb0*/  HMMA.16816.F32.BF16 R144, R24.reuse, R34, R144 ;  /* 0x000000221890723c */ /* 0x040fe80000041890 */
[----:B------:R-:W-:Y:S04]  /*11bc0*/  FADD.FTZ R20, R210, R20 ;  /* 0x00000014d2147221 */ /* 0x000fe80000010000 */
[-C--:B------:R-:W-:Y:S04]  /*11bd0*/  HMMA.16816.F32.BF16 R148, R24, R36.reuse, R148 ;  /* 0x000000241894723c */ /* 0x080fe80000041894 */
[----:B------:R-:W-:Y:S04]  /*11be0*/  FADD.FTZ R20, R206, R20 ;  /* 0x00000014ce147221 */ /* 0x000fe80000010000 */
[C---:B------:R-:W-:Y:S08]  /*11bf0*/  HMMA.16816.F32.BF16 R152, R28.reuse, R36, R152 ;  /* 0x000000241c98723c */ /* 0x040ff00000041898 */
[-C--:B------:R-:W-:Y:S08]  /*11c00*/  HMMA.16816.F32.BF16 R156, R28, R38.reuse, R156 ;  /* 0x000000261c9c723c */ /* 0x080ff0000004189c */
[C---:B------:R-:W-:Y:S04]  /*11c10*/  HMMA.16816.F32.BF16 R160, R24.reuse, R38, R160 ;  /* 0x0000002618a0723c */ /* 0x040fe800000418a0 */
[----:B--2---:R-:W-:Y:S04]  /*11c20*/  FFMA.FTZ R21, R21, R212, R214 ;  /* 0x000000d415157223 */ /* 0x004fe800000100d6 */
[-C--:B------:R-:W-:Y:S08]  /*11c30*/  HMMA.16816.F32.BF16 R52, R24, R40.reuse, R52 ;  /* 0x000000281834723c */ /* 0x080ff00000041834 */
[C---:B------:R-:W-:Y:S08]  /*11c40*/  HMMA.16816.F32.BF16 R56, R28.reuse, R40, R56 ;  /* 0x000000281c38723c */ /* 0x040ff00000041838 */
[-C--:B------:R-:W-:Y:S08]  /*11c50*/  HMMA.16816.F32.BF16 R60, R28, R42.reuse, R60 ;  /* 0x0000002a1c3c723c */ /* 0x080ff0000004183c */
[C---:B------:R-:W-:Y:S08]  /*11c60*/  HMMA.16816.F32.BF16 R64, R24.reuse, R42, R64 ;  /* 0x0000002a1840723c */ /* 0x040ff00000041840 */
[-C--:B------:R-:W-:Y:S08]  /*11c70*/  HMMA.16816.F32.BF16 R68, R24, R4.reuse, R68 ;  /* 0x000000041844723c */ /* 0x080ff00000041844 */
[C---:B------:R-:W-:Y:S07]  /*11c80*/  HMMA.16816.F32.BF16 R72, R28.reuse, R4, R72 ;  /* 0x000000041c48723c */ /* 0x040fee0000041848 */
[----:B------:R-:W-:Y:S01]  /*11c90*/  FFMA.FTZ R4, R2, R208, R250 ;  /* 0x000000d002047223 */ /* 0x000fe200000100fa */
[-C--:B------:R-:W-:Y:S04]  /*11ca0*/  HMMA.16816.F32.BF16 R76, R28, R6.reuse, R76 ;  /* 0x000000061c4c723c */ /* 0x080fe8000004184c */
[----:B------:R-:W-:Y:S02]  /*11cb0*/  FADD.FTZ R4, R251, R4 ;  /* 0x00000004fb047221 */ /* 0x000fe40000010000 */
[----:B------:R-:W-:Y:S02]  /*11cc0*/  FADD.FTZ R2, R207, R21 ;  /* 0x00000015cf027221 */ /* 0x000fe40000010000 */
[C---:B------:R-:W-:Y:S04]  /*11cd0*/  HMMA.16816.F32.BF16 R80, R24.reuse, R6, R80 ;  /* 0x000000061850723c */ /* 0x040fe80000041850 */
[----:B------:R-:W-:Y:S02]  /*11ce0*/  FADD.FTZ R5, R249, R4 ;  /* 0x00000004f9057221 */ /* 0x000fe40000010000 */
[----:B------:R-:W-:Y:S02]  /*11cf0*/  FFMA.FTZ R4, R0, R205, R245 ;  /* 0x000000cd00047223 */ /* 0x000fe400000100f5 */
        /* <DEDUP_REMOVED lines=12> */
[-C--:B-----5:R-:W-:Y:S04]  /*11dc0*/  HMMA.16816.F32.BF16 R100, R24, R12.reuse, R100 ;  /* 0x0000000c1864723c */ /* 0x0a0fe80000041864 */
        /* <DEDUP_REMOVED lines=29> */
[----:B------:R-:W-:Y:S01]  /*11fa0*/  FADD.FTZ R0, R170, R5 ;  /* 0x00000005aa007221 */ /* 0x000fe20000010000 */
[----:B------:R-:W-:Y:S01]  /*11fb0*/  MOV R170, R3 ;  /* 0x0000000300aa7202 */ /* 0x000fe20000000f00 */
        /* <DEDUP_REMOVED lines=9> */
[----:B------:R-:W-:Y:S01]  /*12050*/  FADD.FTZ R4, R49, R4 ;  /* 0x0000000431047221 */ /* 0x000fe20000010000 */
[----:B------:R2:W-:Y:S01]  /*12060*/  STL [R1+0x14], R5 ;  /* 0x0000140501007387 */ /* 0x0005e20000100800 */
[----:B------:R-:W-:Y:S03]  /*12070*/  FADD.FTZ R2, R23, R2 ;  /* 0x0000000217027221 */ /* 0x000fe60000010000 */
[----:B------:R2:W-:Y:S01]  /*12080*/  STL [R1+0x18], R4 ;  /* 0x0000180401007387 */ /* 0x0005e20000100800 */
[----:B------:R-:W-:Y:S05]  /*12090*/  FADD.FTZ R2, R50, R2 ;  /* 0x0000000232027221 */ /* 0x000fea0000010000 */
[----:B------:R2:W-:Y:S01]  /*120a0*/  STL [R1+0x20], R2 ;  /* 0x0000200201007387 */ /* 0x0005e20000100800 */
[----:B-1----:R-:W-:Y:S04]  /*120b0*/  IADD3 R0, R242, -0x1, RZ ;  /* 0xfffffffff2007810 */ /* 0x002fe80007ffe0ff */
[----:B------:R-:W-:Y:S01]  /*120c0*/  MOV R242, R0 ;  /* 0x0000000000f27202 */ /* 0x000fe20000000f00 */
[----:B------:R-:W-:-:S05]  /*120d0*/  @P0 BRA `(.L_x_941) ;  /* 0xffffbdb000000947 */ /* 0x000fca000383ffff */
.L_x_924:
[----:B-12---:R-:W2:Y:S04]  /*120e0*/  LDL.LU R0, [R1+0x1c] ;  /* 0x00001c0001007983 */ /* 0x006ea80000300800 */
        /* <DEDUP_REMOVED lines=21> */
[----:B------:R-:W-:Y:S01]  /*12240*/  MOV R0, RZ ;  /* 0x000000ff00007202 */ /* 0x000fe20000000f00 */
[----:B--2---:R-:W-:-:S03]  /*12250*/  FADD.FTZ R9, R9, R4 ;  /* 0x0000000409097221 */ /* 0x004fc60000010000 */
[----:B------:R-:W-:Y:S02]  /*12260*/  FSETP.NE.FTZ.AND P3, PT, R5, RZ, PT ;  /* 0x000000ff0500720b */ /* 0x000fe40003f75000 */
[----:B------:R-:W-:Y:S01]  /*12270*/  MOV R4, RZ ;  /* 0x000000ff00047202 */ /* 0x000fe20000000f00 */
[----:B---3--:R-:W-:Y:S01]  /*12280*/  FADD.FTZ R6, R6, R7 ;  /* 0x0000000706067221 */ /* 0x008fe20000010000 */
[----:B------:R-:W-:Y:S01]  /*12290*/  FSETP.NE.FTZ.AND P2, PT, R9, RZ, PT ;  /* 0x000000ff0900720b */ /* 0x000fe20003f55000 */
[----:B----4-:R-:W-:-:S03]  /*122a0*/  FADD.FTZ R8, R2, R8 ;  /* 0x0000000802087221 */ /* 0x010fc60000010000 */
[----:B------:R-:W-:Y:S02]  /*122b0*/  FSETP.NE.FTZ.AND P1, PT, R6, RZ, PT ;  /* 0x000000ff0600720b */ /* 0x000fe40003f35000 */
[----:B------:R-:W-:-:S03]  /*122c0*/  MOV R2, RZ ;  /* 0x000000ff00027202 */ /* 0x000fc60000000f00 */
[----:B------:R-:W1:Y:S01]  /*122d0*/  @P3 MUFU.RCP R0, R5 ;  /* 0x0000000500003308 */ /* 0x000e620000001000 */
[----:B------:R-:W-:-:S07]  /*122e0*/  FSETP.NE.FTZ.AND P0, PT, R8, RZ, PT ;  /* 0x000000ff0800720b */ /* 0x000fce0003f15000 */
[----:B------:R-:W-:Y:S01]  /*122f0*/  @P2 MUFU.RCP R4, R9 ;  /* 0x0000000900042308 */ /* 0x000fe20000001000 */
[----:B-1----:R-:W-:-:S07]  /*12300*/  FMUL.FTZ R176, R0, R176 ;  /* 0x000000b000b07220 */ /* 0x002fce0000410000 */
[----:B------:R-:W1:Y:S01]  /*12310*/  @P1 MUFU.RCP R2, R6 ;  /* 0x0000000600021308 */ /* 0x000e620000001000 */
[C---:B------:R-:W-:Y:S02]  /*12320*/  FMUL.FTZ R47, R0.reuse, R177 ;  /* 0x000000b1002f7220 */ /* 0x040fe40000410000 */
[C---:B------:R-:W-:Y:S02]  /*12330*/  FMUL.FTZ R188, R0.reuse, R188 ;  /* 0x000000bc00bc7220 */ /* 0x040fe40000410000 */
[C---:B------:R-:W-:Y:S02]  /*12340*/  FMUL.FTZ R45, R0.reuse, R189 ;  /* 0x000000bd002d7220 */ /* 0x040fe40000410000 */
[C---:B------:R-:W-:Y:S01]  /*12350*/  FMUL.FTZ R132, R0.reuse, R132 ;  /* 0x0000008400847220 */ /* 0x040fe20000410000 */
[----:B------:R-:W-:Y:S01]  /*12360*/  @P1 MUFU.LG2 R7, R6 ;  /* 0x0000000600071308 */ /* 0x000fe20000000c00 */
[C---:B------:R-:W-:Y:S02]  /*12370*/  FMUL.FTZ R49, R0.reuse, R133 ;  /* 0x0000008500317220 */ /* 0x040fe40000410000 */
        /* <DEDUP_REMOVED lines=12> */
[C---:B------:R-:W-:Y:S01]  /*12440*/  FMUL.FTZ R68, R0.reuse, R68 ;  /* 0x0000004400447220 */ /* 0x040fe20000410000 */
[----:B------:R-:W-:Y:S01]  /*12450*/  @P0 MUFU.LG2 R6, R8 ;  /* 0x0000000800060308 */ /* 0x000fe20000000c00 */
        /* <DEDUP_REMOVED lines=19> */
[----:B------:R1:W2:Y:S01]  /*12590*/  @P0 MUFU.RCP R0, R8 ;  /* 0x0000000800000308 */ /* 0x0002a20000001000 */
[C---:B------:R-:W-:Y:S02]  /*125a0*/  FMUL.FTZ R185, R2.reuse, R185 ;  /* 0x000000b902b97220 */ /* 0x040fe40000410000 */
[C---:B------:R-:W-:Y:S02]  /*125b0*/  FMUL.FTZ R136, R2.reuse, R136 ;  /* 0x0000008802887220 */ /* 0x040fe40000410000 */
[C---:B------:R-:W-:Y:S02]  /*125c0*/  FMUL.FTZ R137, R2.reuse, R137 ;  /* 0x0000008902897220 */ /* 0x040fe40000410000 */
[----:B------:R-:W-:-:S02]  /*125d0*/  FMUL.FTZ R140, R2, R140 ;  /* 0x0000008c028c7220 */ /* 0x000fc40000410000 */
[C---:B------:R-:W-:Y:S02]  /*125e0*/  FMUL.FTZ R141, R2.reuse, R141 ;  /* 0x0000008d028d7220 */ /* 0x040fe40000410000 */
[C---:B------:R-:W-:Y:S02]  /*125f0*/  FMUL.FTZ R152, R2.reuse, R152 ;  /* 0x0000009802987220 */ /* 0x040fe40000410000 */
[C---:B------:R-:W-:Y:S02]  /*12600*/  FMUL.FTZ R153, R2.reuse, R153 ;  /* 0x0000009902997220 */ /* 0x040fe40000410000 */
[C---:B------:R-:W-:Y:S01]  /*12610*/  FMUL.FTZ R156, R2.reuse, R156 ;  /* 0x0000009c029c7220 */ /* 0x040fe20000410000 */
[----:B-1----:R-:W-:Y:S01]  /*12620*/  @P0 MOV R8, 0x3f317218 ;  /* 0x3f31721800080802 */ /* 0x002fe20000000f00 */
        /* <DEDUP_REMOVED lines=55> */
[C---:B--2---:R-:W-:Y:S02]  /*129a0*/  FMUL.FTZ R182, R0.reuse, R182 ;  /* 0x000000b600b67220 */ /* 0x044fe40000410000 */
        /* <DEDUP_REMOVED lines=30> */
[----:B------:R-:W-:Y:S01]  /*12b90*/  FMUL.FTZ R127, R0, R127 ;  /* 0x0000007f007f7220 */ /* 0x000fe20000410000 */
[----:B------:R-:W-:Y:S01]  /*12ba0*/  @P1 MOV R0, 0x3f317218 ;  /* 0x3f31721800001802 */ /* 0x000fe20000000f00 */
[----:B------:R-:W-:-:S02]  /*12bb0*/  @P2 FMUL.FTZ R5, R2, c[0x0][0x2d0] ;  /* 0x0000b40002052a20 */ /* 0x000fc40000410000 */
[----:B------:R-:W-:Y:S02]  /*12bc0*/  @P3 FMUL.FTZ R10, R4, c[0x0][0x2d0] ;  /* 0x0000b400040a3a20 */ /* 0x000fe40000410000 */
[----:B------:R-:W-:Y:S02]  /*12bd0*/  @P1 FMUL.FTZ R2, R0, c[0x0][0x2d0] ;  /* 0x0000b40000021a20 */ /* 0x000fe40000410000 */
[----:B------:R-:W-:Y:S02]  /*12be0*/  @P3 FMUL.FTZ R11, R11, 0.69314718246459960938 ;  /* 0x3f3172180b0b3820 */ /* 0x000fe40000410000 */
[----:B------:R-:W-:Y:S02]  /*12bf0*/  @P2 FMUL.FTZ R9, R9, 0.69314718246459960938 ;  /* 0x3f31721809092820 */ /* 0x000fe40000410000 */
[----:B------:R-:W-:Y:S02]  /*12c00*/  @P1 FMUL.FTZ R7, R7, 0.69314718246459960938 ;  /* 0x3f31721807071820 */ /* 0x000fe40000410000 */
[----:B------:R-:W-:-:S02]  /*12c10*/  @P0 FMUL.FTZ R4, R6, 0.69314718246459960938 ;  /* 0x3f31721806040820 */ /* 0x000fc40000410000 */
[----:B------:R-:W-:Y:S02]  /*12c20*/  @P0 FMUL.FTZ R0, R8, c[0x0][0x2d0] ;  /* 0x0000b40008000a20 */ /* 0x000fe40000410000 */
[----:B------:R-:W-:Y:S02]  /*12c30*/  @P3 FFMA.FTZ R38, R10, R169, R11 ;  /* 0x000000a90a263223 */ /* 0x000fe4000001000b */
[----:B------:R-:W-:Y:S02]  /*12c40*/  @P2 FFMA.FTZ R39, R5, R168, R9 ;  /* 0x000000a805272223 */ /* 0x000fe40000010009 */
[----:B------:R-:W-:Y:S02]  /*12c50*/  @P1 FFMA.FTZ R40, R2, R167, R7 ;  /* 0x000000a702281223 */ /* 0x000fe40000010007 */
[----:B------:R-:W-:Y:S02]  /*12c60*/  @P0 FFMA.FTZ R41, R0, R3, R4 ;  /* 0x0000000300290223 */ /* 0x000fe40000010004 */
.L_x_880:
[----:B------:R-:W-:Y:S05]  /*12c70*/  @P4 BRA `(.L_x_942) ;  /* 0x00001ae000004947 */ /* 0x000fea0003800000 */
[----:B------:R-:W1:Y:S01]  /*12c80*/  S2R R13, SR_TID.X ;  /* 0x00000000000d7919 */ /* 0x000e620000002100 */
[----:B------:R-:W-:Y:S01]  /*12c90*/  F2FP.BF16.PACK_AB R43, R43, R52 ;  /* 0x000000342b2b723e */ /* 0x000fe200000010ff */
[----:B------:R-:W-:Y:S01]  /*12ca0*/  BSSY B0, `(.L_x_943) ;  /* 0x0000134000007945 */ /* 0x000fe20003800000 */
[----:B------:R-:W-:Y:S01]  /*12cb0*/  F2FP.BF16.PACK_AB R36, R36, R80 ;  /* 0x000000502424723e */ /* 0x000fe200000010ff */
[----:B------:R-:W2:Y:S01]  /*12cc0*/  S2R R20, SR_CTAID.Y ;  /* 0x0000000000147919 */ /* 0x000ea20000002600 */
[----:B------:R-:W-:Y:S01]  /*12cd0*/  F2FP.BF16.PACK_AB R54, R55, R54 ;  /* 0x000000363736723e */ /* 0x000fe200000010ff */
[----:B------:R-:W-:Y:S01]  /*12ce0*/  IMAD.MOV.U32 R55, RZ, RZ, c[0x0][0x4e8] ;  /* 0x00013a00ff377624 */ /* 0x000fe200078e00ff */
[----:B------:R-:W-:Y:S01]  /*12cf0*/  F2FP.BF16.PACK_AB R47, R47, R176 ;  /* 0x000000b02f2f723e */ /* 0x000fe200000010ff */
[----:B------:R-:W3:Y:S01]  /*12d00*/  S2R R14, SR_CTAID.Z ;  /* 0x00000000000e7919 */ /* 0x000ee20000002700 */
[----:B------:R-:W-:-:S02]  /*12d10*/  F2FP.BF16.PACK_AB R178, R179, R178 ;  /* 0x000000b2b3b2723e */ /* 0x000fc400000010ff */
[C---:B------:R-:W-:Y:S01]  /*12d20*/  ISETP.NE.AND P0, PT, R55.reuse, 0x1, PT ;  /* 0x000000013700780c */ /* 0x040fe20003f05270 */
[----:B------:R-:W4:Y:S01]  /*12d30*/  S2R R80, SR_CTAID.X ;  /* 0x0000000000507919 */ /* 0x000f220000002500 */
[----:B------:R-:W-:Y:S01]  /*12d40*/  IMAD R55, R55, c[0x0][0x388], RZ ;  /* 0x0000e20037377a24 */ /* 0x000fe200078e02ff */
[----:B------:R-:W-:Y:S02]  /*12d50*/  F2FP.BF16.PACK_AB R45, R45, R188 ;  /* 0x000000bc2d2d723e */ /* 0x000fe400000010ff */
[----:B------:R-:W-:Y:S01]  /*12d60*/  BAR.SYNC.DEFER_BLOCKING 0x1, 0x80 ;  /* 0x0042000000007b1d */ /* 0x000fe20000010000 */
[----:B------:R-:W-:Y:S02]  /*12d70*/  F2FP.BF16.PACK_AB R190, R191, R190 ;  /* 0x000000bebfbe723e */ /* 0x000fe400000010ff */
[----:B------:R-:W-:Y:S02]  /*12d80*/  F2FP.BF16.PACK_AB R180, R181, R180 ;  /* 0x000000b4b5b4723e */ /* 0x000fe400000010ff */
[----:B------:R-:W-:-:S02]  /*12d90*/  F2FP.BF16.PACK_AB R182, R183, R182 ;  /* 0x000000b6b7b6723e */ /* 0x000fc400000010ff */
[----:B------:R-:W-:Y:S02]  /*12da0*/  F2FP.BF16.PACK_AB R184, R185, R184 ;  /* 0x000000b8b9b8723e */ /* 0x000fe400000010ff */
[----:B-1----:R-:W-:Y:S02]  /*12db0*/  SHF.R.S32.HI R19, RZ, 0x1f, R13 ;  /* 0x0000001fff137819 */ /* 0x002fe4000001140d */
[----:B------:R-:W-:Y:S01]  /*12dc0*/  F2FP.BF16.PACK_AB R186, R187, R186 ;  /* 0x000000babbba723e */ /* 0x000fe200000010ff */
[----:B--2---:R-:W-:Y:S01]  /*12dd0*/  IMAD.WIDE.U32 R16, R20, c[0x0][0x490], RZ ;  /* 0x0001240014107a25 */ /* 0x004fe200078e00ff */
[----:B------:R-:W-:Y:S02]  /*12de0*/  SHF.R.S32.HI R0, RZ, 0x1f, R20 ;  /* 0x0000001fff007819 */ /* 0x000fe40000011414 */
[CC--:B------:R-:W-:Y:S02]  /*12df0*/  LEA.HI R2, R19.reuse, R13.reuse, RZ, 0x2 ;  /* 0x0000000d13027211 */ /* 0x0c0fe400078f10ff */
[CC--:B------:R-:W-:Y:S01]  /*12e00*/  LEA.HI R7, R19.reuse, R13.reuse, RZ, 0x5 ;  /* 0x0000000d13077211 */ /* 0x0c0fe200078f28ff */
[C---:B------:R-:W-:Y:S01]  /*12e10*/  IMAD R4, R0.reuse, c[0x0][0x490], RZ ;  /* 0x0001240000047a24 */ /* 0x040fe200078e02ff */
[----:B------:R-:W-:Y:S01]  /*12e20*/  LEA.HI R10, R19, R13, RZ, 0x3 ;  /* 0x0000000d130a7211 */ /* 0x000fe200078f18ff */
[----:B------:R-:W-:Y:S01]  /*12e30*/  IMAD R3, R0, c[0x0][0x3e8], RZ ;  /* 0x0000fa0000037a24 */ /* 0x000fe200078e02ff */
[----:B------:R-:W-:Y:S01]  /*12e40*/  SHF.R.S32.HI R8, RZ, 0x2, R2 ;  /* 0x00000002ff087819 */ /* 0x000fe20000011402 */
[C---:B------:R-:W-:Y:S01]  /*12e50*/  IMAD R4, R20.reuse, c[0x0][0x494], R4 ;  /* 0x0001250014047a24 */ /* 0x040fe200078e0204 */
[----:B------:R-:W-:Y:S01]  /*12e60*/  SHF.R.S32.HI R0, RZ, 0x1f, R2 ;  /* 0x0000001fff007819 */ /* 0x000fe20000011402 */
[----:B------:R-:W-:Y:S01]  /*12e70*/  IMAD R3, R20, c[0x0][0x3ec], R3 ;  /* 0x0000fb0014037a24 */ /* 0x000fe200078e0203 */
[----:B------:R-:W-:Y:S01]  /*12e80*/  LOP3.LUT R11, R7, 0xffffffe0, RZ, 0xc0, !PT ;  /* 0xffffffe0070b7812 */ /* 0x000fe200078ec0ff */
[----:B------:R-:W-:Y:S01]  /*12e90*/  IMAD.IADD R5, R17, 0x1, R4 ;  /* 0x0000000111057824 */ /* 0x000fe200078e0204 */
[----:B------:R-:W-:Y:S01]  /*12ea0*/  LOP3.LUT R12, R10, 0xfffffff8, RZ, 0xc0, !PT ;  /* 0xfffffff80a0c7812 */ /* 0x000fe200078ec0ff */
[----:B------:R-:W-:Y:S01]  /*12eb0*/  IMAD.MOV.U32 R4, RZ, RZ, R16 ;  /* 0x000000ffff047224 */ /* 0x000fe200078e0010 */
[----:B------:R-:W-:Y:S01]  /*12ec0*/  LEA.HI R6, R0, R8, RZ, 0x3 ;  /* 0x0000000800067211 */ /* 0x000fe200078f18ff */
[C---:B------:R-:W-:Y:S01]  /*12ed0*/  IMAD.IADD R0, R13.reuse, 0x1, -R11 ;  /* 0x000000010d007824 */ /* 0x040fe200078e0a0b */
[----:B------:R-:W-:Y:S01]  /*12ee0*/  LOP3.LUT R2, R2, 0xfffffffc, RZ, 0xc0, !PT ;  /* 0xfffffffc02027812 */ /* 0x000fe200078ec0ff */
[----:B------:R-:W-:Y:S01]  /*12ef0*/  IMAD.IADD R11, R13, 0x1, -R12 ;  /* 0x000000010d0b7824 */ /* 0x000fe200078e0a0c */
[----:B------:R-:W-:Y:S01]  /*12f00*/  LOP3.LUT R6, R6, 0xfffffff8, RZ, 0xc0, !PT ;  /* 0xfffffff806067812 */ /* 0x000fe200078ec0ff */
[----:B------:R-:W-:Y:S01]  /*12f10*/  IMAD.WIDE.U32 R20, R20, c[0x0][0x3e8], RZ ;  /* 0x0000fa0014147a25 */ /* 0x000fe200078e00ff */
[----:B------:R-:W-:-:S02]  /*12f20*/  SHF.R.S32.HI R12, RZ, 0x1f, R0 ;  /* 0x0000001fff0c7819 */ /* 0x000fc40000011400 */
[----:B------:R-:W-:Y:S01]  /*12f30*/  LEA.HI R19, R19, R13, RZ, 0x6 ;  /* 0x0000000d13137211 */ /* 0x000fe200078f30ff */
[----:B------:R-:W-:Y:S01]  /*12f40*/  IMAD.IADD R9, R13, 0x1, -R2 ;  /* 0x000000010d097824 */ /* 0x000fe200078e0a02 */
[----:B---3--:R-:W-:Y:S01]  /*12f50*/  SHF.R.S32.HI R13, RZ, 0x1f, R14 ;  /* 0x0000001fff0d7819 */ /* 0x008fe2000001140e */
[----:B------:R-:W-:Y:S01]  /*12f60*/  IMAD.IADD R8, R8, 0x1, -R6 ;  /* 0x0000000108087824 */ /* 0x000fe200078e0a06 */
[----:B------:R-:W-:Y:S01]  /*12f70*/  LOP3.LUT P3, RZ, R0, 0x3, RZ, 0xc0, !PT ;  /* 0x0000000300ff7812 */ /* 0x000fe2000786c0ff */
[----:B------:R-:W-:Y:S01]  /*12f80*/  IMAD.IADD R3, R21, 0x1, R3 ;  /* 0x0000000115037824 */ /* 0x000fe200078e0203 */
[----:B------:R-:W-:Y:S01]  /*12f90*/  LEA.HI R16, R12, R0, RZ, 0x2 ;  /* 0x000000000c107211 */ /* 0x000fe200078f10ff */
[C---:B------:R-:W-:Y:S01]  /*12fa0*/  IMAD R22, R13.reuse, c[0x0][0x498], RZ ;  /* 0x000126000d167a24 */ /* 0x040fe200078e02ff */
[--C-:B------:R-:W-:Y:S01]  /*12fb0*/  SHF.R.S32.HI R6, RZ, 0x5, R7.reuse ;  /* 0x00000005ff067819 */ /* 0x100fe20000011407 */
[----:B------:R-:W-:Y:S01]  /*12fc0*/  IMAD R17, R13, c[0x0][0x3f0], RZ ;  /* 0x0000fc000d117a24 */ /* 0x000fe200078e02ff */
[----:B------:R-:W-:Y:S01]  /*12fd0*/  SHF.R.S32.HI R0, RZ, 0x1f, R7 ;  /* 0x0000001fff007819 */ /* 0x000fe20000011407 */
[----:B------:R-:W-:Y:S01]  /*12fe0*/  IMAD.MOV.U32 R2, RZ, RZ, R20 ;  /* 0x000000ffff027224 */ /* 0x000fe200078e0014 */
[----:B------:R-:W-:Y:S01]  /*12ff0*/  SHF.R.S32.HI R52, RZ, 0x3, R10 ;  /* 0x00000003ff347819 */ /* 0x000fe2000001140a */
[----:B------:R-:W-:Y:S01]  /*13000*/  IMAD.WIDE.U32 R20, R14, c[0x0][0x498], R4 ;  /* 0x000126000e147a25 */ /* 0x000fe200078e0004 */
[----:B------:R-:W-:-:S02]  /*13010*/  LEA.HI R0, R0, R6, RZ, 0x2 ;  /* 0x0000000600007211 */ /* 0x000fc400078f10ff */
[----:B------:R-:W-:Y:S01]  /*13020*/  F2FP.BF16.PACK_AB R49, R49, R132 ;  /* 0x000000843131723e */ /* 0x000fe200000010ff */
[----:B------:R-:W-:Y:S01]  /*13030*/  IMAD.SHL.U32 R4, R52, 0x40, RZ ;  /* 0x0000004034047824 */ /* 0x000fe200078e00ff */
[----:B------:R-:W-:Y:S01]  /*13040*/  F2FP.BF16.PACK_AB R134, R135, R134 ;  /* 0x000000868786723e */ /* 0x000fe200000010ff */
[----:B------:R-:W-:Y:S01]  /*13050*/  IMAD R22, R14, c[0x0][0x49c], R22 ;  /* 0x000127000e167a24 */ /* 0x000fe200078e0216 */
[----:B------:R-:W-:Y:S01]  /*13060*/  F2FP.BF16.PACK_AB R48, R48, R144 ;  /* 0x000000903030723e */ /* 0x000fe200000010ff */
[C---:B------:R-:W-:Y:S01]  /*13070*/  IMAD R17, R14.reuse, c[0x0][0x3f4], R17 ;  /* 0x0000fd000e117a24 */ /* 0x040fe200078e0211 */
[----:B------:R-:W-:Y:S01]  /*13080*/  F2FP.BF16.PACK_AB R146, R147, R146 ;  /* 0x000000929392723e */ /* 0x000fe200000010ff */
[----:B------:R-:W-:Y:S01]  /*13090*/  IMAD.WIDE.U32 R14, R14, c[0x0][0x3f0], R2 ;  /* 0x0000fc000e0e7a25 */ /* 0x000fe200078e0002 */
[----:B------:R-:W-:Y:S02]  /*130a0*/  LOP3.LUT R3, R0, 0xffffffc, RZ, 0xc0, !PT ;  /* 0x0ffffffc00037812 */ /* 0x000fe400078ec0ff */
[----:B------:R-:W-:Y:S01]  /*130b0*/  LEA.HI R2, R9, R9, RZ, 0x1 ;  /* 0x0000000909027211 */ /* 0x000fe200078f08ff */
[----:B------:R-:W-:Y:S01]  /*130c0*/  IMAD.SHL.U32 R12, R11, 0x8, RZ ;  /* 0x000000080b0c7824 */ /* 0x000fe200078e00ff */
[----:B------:R-:W-:Y:S01]  /*130d0*/  LOP3.LUT R0, R4, 0x1c0, RZ, 0xc0, !PT ;  /* 0x000001c004007812 */ /* 0x000fe200078ec0ff */
[----:B------:R-:W-:Y:S01]  /*130e0*/  IMAD.IADD R7, R6, 0x1, -R3 ;  /* 0x0000000106077824 */ /* 0x000fe200078e0a03 */
[----:B------:R-:W-:Y:S01]  /*130f0*/  LOP3.LUT R4, R2, 0x1ffffffe, RZ, 0xc0, !PT ;  /* 0x1ffffffe02047812 */ /* 0x000fe200078ec0ff */
[----:B------:R-:W-:Y:S01]  /*13100*/  IMAD R18, R6, 0x200, R9 ;  /* 0x0000020006127824 */ /* 0x000fe200078e0209 */
[----:B------:R-:W-:Y:S01]  /*13110*/  SHF.R.U32.HI R5, RZ, 0x3, R0 ;  /* 0x00000003ff057819 */ /* 0x000fe20000011600 */
[----:B------:R-:W-:Y:S01]  /*13120*/  IMAD.SHL.U32 R6, R8, 0x40, RZ ;  /* 0x0000004008067824 */ /* 0x000fe200078e00ff */
[----:B------:R-:W-:Y:S01]  /*13130*/  LOP3.LUT R3, R0, 0x38, R12, 0xf8, !PT ;  /* 0x0000003800037812 */ /* 0x000fe200078ef80c */
[----:B------:R-:W-:Y:S01]  /*13140*/  IMAD.SHL.U32 R0, R2, 0x20, RZ ;  /* 0x0000002002007824 */ /* 0x000fe200078e00ff */
[----:B------:R-:W-:Y:S01]  /*13150*/  F2FP.BF16.PACK_AB R136, R137, R136 ;  /* 0x000000888988723e */ /* 0x000fe200000010ff */
[----:B------:R-:W-:Y:S01]  /*13160*/  IMAD.IADD R9, R9, 0x1, -R4 ;  /* 0x0000000109097824 */ /* 0x000fe200078e0a04 */
[----:B------:R-:W-:-:S02]  /*13170*/  LOP3.LUT R4, R8, 0x1, RZ, 0xc0, !PT ;  /* 0x0000000108047812 */ /* 0x000fc400078ec0ff */
[----:B------:R-:W-:Y:S01]  /*13180*/  LOP3.LUT R2, R0, 0xffffffc0, RZ, 0xc0, !PT ;  /* 0xffffffc000027812 */ /* 0x000fe200078ec0ff */
[----:B------:R-:W-:Y:S01]  /*13190*/  IMAD R0, R11, 0x10, R52 ;  /* 0x000000100b007824 */ /* 0x000fe200078e0234 */
[----:B------:R-:W-:Y:S02]  /*131a0*/  ISETP.NE.U32.AND P4, PT, R4, 0x1, PT ;  /* 0x000000010400780c */ /* 0x000fe40003f85070 */
[----:B------:R-:W-:Y:S01]  /*131b0*/  LOP3.LUT R13, R3, R5, RZ, 0x3c, !PT ;  /* 0x00000005030d7212 */ /* 0x000fe200078e3cff */
[----:B----4-:R-:W-:Y:S01]  /*131c0*/  IMAD R4, R80, 0x80, R0 ;  /* 0x0000008050047824 */ /* 0x010fe200078e0200 */
[----:B------:R-:W-:Y:S01]  /*131d0*/  SHF.R.S32.HI R3, RZ, 0x2, R16 ;  /* 0x00000002ff037819 */ /* 0x000fe20000011410 */
[----:B------:R-:W-:Y:S01]  /*131e0*/  IMAD R10, R9, 0x8, R2 ;  /* 0x00000008090a7824 */ /* 0x000fe200078e0202 */
[----:B------:R-:W-:Y:S01]  /*131f0*/  R2P PR, R8, 0x6 ;  /* 0x0000000608007804 */ /* 0x000fe20000000000 */
[----:B------:R-:W-:Y:S01]  /*13200*/  @P0 IMAD.HI.U32 R8, R4, c[0x0][0x4ec], RZ ;  /* 0x00013b0004080a27 */ /* 0x000fe200078e00ff */
[----:B------:R-:W-:-:S02]  /*13210*/  LOP3.LUT R6, R6, 0x1c0, RZ, 0xc0, !PT ;  /* 0x000001c006067812 */ /* 0x000fc400078ec0ff */
[----:B------:R-:W-:Y:S01]  /*13220*/  F2FP.BF16.PACK_AB R138, R139, R138 ;  /* 0x0000008a8b8a723e */ /* 0x000fe200000010ff */
[----:B------:R-:W-:Y:S01]  /*13230*/  IMAD R5, R7, 0x10, R3 ;  /* 0x0000001007057824 */ /* 0x000fe200078e0203 */
[----:B------:R-:W-:Y:S01]  /*13240*/  LEA.HI R9, R6, R6, RZ, 0x1d ;  /* 0x0000000606097211 */ /* 0x000fe200078fe8ff */
[----:B------:R-:W-:Y:S01]  /*13250*/  IMAD.SHL.U32 R7, R19, 0x8, RZ ;  /* 0x0000000813077824 */ /* 0x000fe200078e00ff */
[----:B------:R-:W-:Y:S01]  /*13260*/  F2FP.BF16.PACK_AB R140, R141, R140 ;  /* 0x0000008c8d8c723e */ /* 0x000fe200000010ff */
[----:B------:R-:W-:Y:S01]  /*13270*/  IMAD.MOV.U32 R0, RZ, RZ, R4 ;  /* 0x000000ffff007224 */ /* 0x000fe200078e0004 */
[----:B------:R-:W-:Y:S01]  /*13280*/  @P0 SHF.R.U32.HI R0, RZ, c[0x0][0x4f0], R8 ;  /* 0x00013c00ff000a19 */ /* 0x000fe20000011608 */
[----:B------:R-:W-:Y:S01]  /*13290*/  IMAD.IADD R11, R5, 0x1, R10 ;  /* 0x00000001050b7824 */ /* 0x000fe200078e020a */
[----:B------:R-:W-:Y:S01]  /*132a0*/  LOP3.LUT R13, R13, 0x7ffffe00, R7, 0xf8, !PT ;  /* 0x7ffffe000d0d7812 */ /* 0x000fe200078ef807 */
[----:B------:R-:W-:Y:S01]  /*132b0*/  IMAD R5, R80, 0x80, R5 ;  /* 0x0000008050057824 */ /* 0x000fe200078e0205 */
[----:B------:R-:W-:Y:S01]  /*132c0*/  SHF.R.S32.HI R7, RZ, 0x1f, R0 ;  /* 0x0000001fff077819 */ /* 0x000fe20000011400 */
[----:B------:R-:W-:Y:S01]  /*132d0*/  IMAD.IADD R3, R15, 0x1, R17 ;  /* 0x000000010f037824 */ /* 0x000fe200078e0211 */
[----:B------:R-:W-:Y:S01]  /*132e0*/  F2FP.BF16.PACK_AB R142, R143, R142 ;  /* 0x0000008e8f8e723e */ /* 0x000fe200000010ff */
[----:B------:R-:W-:Y:S01]  /*132f0*/  IMAD.MOV.U32 R2, RZ, RZ, R14 ;  /* 0x000000ffff027224 */ /* 0x000fe200078e000e */
[----:B------:R-:W-:Y:S01]  /*13300*/  IADD3 R8, R5, 0x8, RZ ;  /* 0x0000000805087810 */ /* 0x000fe20007ffe0ff */
[----:B------:R-:W-:Y:S01]  /*13310*/  IMAD R7, R7, c[0x0][0x3e0], RZ ;  /* 0x0000f80007077a24 */ /* 0x000fe200078e02ff */
[-C--:B------:R-:W-:Y:S01]  /*13320*/  ISETP.GE.OR P6, PT, R5, R55.reuse, P3 ;  /* 0x000000370500720c */ /* 0x080fe20001fc6670 */
[----:B------:R-:W-:Y:S01]  /*13330*/  IMAD.MOV R6, RZ, RZ, -R0 ;  /* 0x000000ffff067224 */ /* 0x000fe200078e0a00 */
[----:B------:R-:W-:Y:S01]  /*13340*/  ISETP.GE.OR P5, PT, R8, R55, P3 ;  /* 0x000000370800720c */ /* 0x000fe20001fa6670 */
[----:B------:R-:W-:Y:S01]  /*13350*/  IMAD.U32 R10, R18, 0x2, R9 ;  /* 0x00000002120a7824 */ /* 0x000fe200078e0009 */
[----:B------:R-:W-:Y:S01]  /*13360*/  F2FP.BF16.PACK_AB R46, R46, R148 ;  /* 0x000000942e2e723e */ /* 0x000fe200000010ff */
[----:B------:R-:W-:Y:S01]  /*13370*/  IMAD.WIDE.U32 R8, R0, c[0x0][0x3e0], R2 ;  /* 0x0000f80000087a25 */ /* 0x000fe200078e0002 */
[----:B------:R-:W-:-:S02]  /*13380*/  F2FP.BF16.PACK_AB R150, R151, R150 ;  /* 0x000000969796723e */ /* 0x000fc400000010ff */
[----:B------:R-:W-:Y:S01]  /*13390*/  F2FP.BF16.PACK_AB R44, R44, R160 ;  /* 0x000000a02c2c723e */ /* 0x000fe200000010ff */
[----:B------:R-:W-:Y:S01]  /*133a0*/  IMAD R7, R0, c[0x0][0x3e4], R7 ;  /* 0x0000f90000077a24 */ /* 0x000fe200078e0207 */
[----:B------:R-:W-:Y:S01]  /*133b0*/  F2FP.BF16.PACK_AB R162, R163, R162 ;  /* 0x000000a2a3a2723e */ /* 0x000fe200000010ff */
[----:B------:R-:W-:Y:S01]  /*133c0*/  IMAD R18, R6, c[0x0][0x4e8], R4 ;  /* 0x00013a0006127a24 */ /* 0x000fe200078e0204 */
[----:B------:R-:W-:Y:S01]  /*133d0*/  F2FP.BF16.PACK_AB R152, R153, R152 ;  /* 0x000000989998723e */ /* 0x000fe200000010ff */
[----:B------:R-:W-:Y:S01]  /*133e0*/  IMAD.SHL.U32 R0, R10, 0x2, RZ ;  /* 0x000000020a007824 */ /* 0x000fe200078e00ff */
[C---:B------:R-:W-:Y:S01]  /*133f0*/  IADD3 R10, R5.reuse, 0x40, RZ ;  /* 0x00000040050a7810 */ /* 0x040fe20007ffe0ff */
[----:B------:R-:W-:Y:S01]  /*13400*/  IMAD R6, R80, 0x80, R11 ;  /* 0x0000008050067824 */ /* 0x000fe200078e020b */
[----:B------:R-:W-:Y:S02]  /*13410*/  IADD3 R5, R5, 0x48, RZ ;  /* 0x0000004805057810 */ /* 0x000fe40007ffe0ff */
[----:B------:R-:W-:Y:S01]  /*13420*/  IADD3 R11, R0, 0x80, RZ ;  /* 0x00000080000b7810 */ /* 0x000fe20007ffe0ff */
[----:B------:R-:W-:Y:S01]  /*13430*/  @P0 IMAD.HI.U32 R4, R6, c[0x0][0x4ec], RZ ;  /* 0x00013b0006040a27 */ /* 0x000fe200078e00ff */
[----:B------:R-:W-:Y:S01]  /*13440*/  IADD3 R2, R0, 0x70, RZ ;  /* 0x0000007000027810 */ /* 0x000fe20007ffe0ff */
[----:B------:R-:W-:Y:S01]  /*13450*/  STS [R0+0x80], R47 ;  /* 0x0000802f00007388 */ /* 0x000fe20000000800 */
[----:B------:R-:W-:Y:S01]  /*13460*/  @P4 IADD3 R2, R11, 0x10, RZ ;  /* 0x000000100b024810 */ /* 0x000fe20007ffe0ff */
[----:B------:R-:W-:Y:S01]  /*13470*/  IMAD.MOV.U32 R3, RZ, RZ, R6 ;  /* 0x000000ffff037224 */ /* 0x000fe200078e0006 */
[-C--:B------:R-:W-:Y:S01]  /*13480*/  ISETP.GE.OR P4, PT, R10, R55.reuse, P3 ;  /* 0x000000370a00720c */ /* 0x080fe20001f86670 */
[----:B------:R-:W-:Y:S01]  /*13490*/  STS [R0+0x480], R178 ;  /* 0x000480b200007388 */ /* 0x000fe20000000800 */
[----:B------:R-:W-:Y:S01]  /*134a0*/  @P0 SHF.R.U32.HI R3, RZ, c[0x0][0x4f0], R4 ;  /* 0x00013c00ff030a19 */ /* 0x000fe20000011604 */
[----:B------:R-:W-:Y:S01]  /*134b0*/  IMAD.MOV.U32 R4, RZ, RZ, R8 ;  /* 0x000000ffff047224 */ /* 0x000fe200078e0008 */
[----:B------:R-:W-:Y:S01]  /*134c0*/  ISETP.GE.OR P3, PT, R5, R55, P3 ;  /* 0x000000370500720c */ /* 0x000fe20001f66670 */
[----:B------:R-:W-:Y:S01]  /*134d0*/  IMAD.IADD R5, R9, 0x1, R7 ;  /* 0x0000000109057824 */ /* 0x000fe200078e0207 */
[----:B------:R-:W-:Y:S01]  /*134e0*/  SHF.R.S32.HI R7, RZ, 0x1f, R18 ;  /* 0x0000001fff077819 */ /* 0x000fe20000011412 */
[--C-:B------:R-:W-:Y:S01]  /*134f0*/  IMAD.MOV R8, RZ, RZ, -R3.reuse ;  /* 0x000000ffff087224 */ /* 0x100fe200078e0a03 */
[----:B------:R-:W-:Y:S01]  /*13500*/  SHF.R.S32.HI R9, RZ, 0x1f, R3 ;  /* 0x0000001fff097819 */ /* 0x000fe20000011403 */
[----:B------:R-:W-:Y:S01]  /*13510*/  STS [R2], R45 ;  /* 0x0000002d02007388 */ /* 0x000fe20000000800 */
[----:B------:R-:W-:Y:S01]  /*13520*/  IADD3 R10, P0, R3, R20, RZ ;  /* 0x00000014030a7210 */ /* 0x000fe20007f1e0ff */
[----:B------:R-:W-:Y:S01]  /*13530*/  IMAD R7, R7, c[0x0][0x3d8], RZ ;  /* 0x0000f60007077a24 */ /* 0x000fe200078e02ff */
[----:B------:R-:W-:Y:S01]  /*13540*/  F2FP.BF16.PACK_AB R154, R155, R154 ;  /* 0x0000009a9b9a723e */ /* 0x000fe200000010ff */
[----:B------:R-:W-:Y:S01]  /*13550*/  IMAD R8, R8, c[0x0][0x4e8], R6 ;  /* 0x00013a0008087a24 */ /* 0x000fe200078e0206 */
[----:B------:R-:W-:Y:S01]  /*13560*/  IADD3.X R11, R9, R21, R22, P0, !PT ;  /* 0x00000015090b7210 */ /* 0x000fe200007fe416 */
[C---:B------:R-:W-:Y:S01]  /*13570*/  IMAD R53, R18.reuse, c[0x0][0x3dc], R7 ;  /* 0x0000f70012357a24 */ /* 0x040fe200078e0207 */
[----:B------:R-:W-:Y:S01]  /*13580*/  STS [R2+0x400], R190 ;  /* 0x000400be02007388 */ /* 0x000fe20000000800 */
[----:B------:R-:W-:Y:S01]  /*13590*/  IMAD.WIDE.U32 R18, R18, c[0x0][0x3d8], R4 ;  /* 0x0000f60012127a25 */ /* 0x000fe200078e0004 */
[----:B------:R-:W-:-:S02]  /*135a0*/  SHF.R.S32.HI R4, RZ, 0x1f, R8 ;  /* 0x0000001fff047819 */ /* 0x000fc40000011408 */
[----:B------:R-:W-:Y:S01]  /*135b0*/  STS [R0+0x2080], R180 ;  /* 0x002080b400007388 */ /* 0x000fe20000000800 */
[----:B------:R-:W-:Y:S01]  /*135c0*/  IMAD.MOV.U32 R9, RZ, RZ, 0x20 ;  /* 0x00000020ff097424 */ /* 0x000fe200078e00ff */
[----:B------:R-:W-:Y:S01]  /*135d0*/  F2FP.BF16.PACK_AB R156, R157, R156 ;  /* 0x0000009c9d9c723e */ /* 0x000fe200000010ff */
[----:B------:R-:W-:Y:S01]  /*135e0*/  IMAD R4, R4, c[0x0][0x488], RZ ;  /* 0x0001220004047a24 */ /* 0x000fe200078e02ff */
[----:B------:R-:W-:Y:S01]  /*135f0*/  STS [R0+0x2480], R182 ;  /* 0x002480b600007388 */ /* 0x000fe20000000800 */
[C---:B------:R-:W-:Y:S01]  /*13600*/  IMAD.WIDE.U32 R6, R8.reuse, c[0x0][0x488], R10 ;  /* 0x0001220008067a25 */ /* 0x040fe200078e000a */
[----:B------:R-:W-:Y:S02]  /*13610*/  SEL R9, R9, 0xffffffe0, !P1 ;  /* 0xffffffe009097807 */ /* 0x000fe40004800000 */
[----:B------:R-:W-:Y:S01]  /*13620*/  STS [R2+0x2000], R184 ;  /* 0x002000b802007388 */ /* 0x000fe20000000800 */
[----:B------:R-:W-:Y:S01]  /*13630*/  IMAD R8, R8, c[0x0][0x48c], R4 ;  /* 0x0001230008087a24 */ /* 0x000fe200078e0204 */
[----:B------:R-:W-:Y:S01]  /*13640*/  LEA R10, P0, R6, c[0x0][0x450], 0x2 ;  /* 0x00011400060a7a11 */ /* 0x000fe200078010ff */
[----:B------:R-:W-:Y:S01]  /*13650*/  IMAD.MOV.U32 R5, RZ, RZ, 0x40 ;  /* 0x00000040ff057424 */ /* 0x000fe200078e00ff */
[----:B------:R-:W-:Y:S01]  /*13660*/  STS [R2+0x2400], R186 ;  /* 0x002400ba02007388 */ /* 0x000fe20000000800 */
[----:B------:R-:W-:Y:S01]  /*13670*/  IMAD.IADD R8, R7, 0x1, R8 ;  /* 0x0000000107087824 */ /* 0x000fe200078e0208 */
[----:B------:R-:W-:Y:S01]  /*13680*/  F2FP.BF16.PACK_AB R158, R159, R158 ;  /* 0x0000009e9f9e723e */ /* 0x000fe200000010ff */
[----:B------:R-:W-:Y:S01]  /*13690*/  IMAD.IADD R3, R0, 0x1, R9 ;  /* 0x0000000100037824 */ /* 0x000fe200078e0209 */
[----:B------:R-:W-:Y:S01]  /*136a0*/  SEL R7, R5, 0xffffffc0, !P2 ;  /* 0xffffffc005077807 */ /* 0x000fe20005000000 */
[----:B------:R-:W-:Y:S01]  /*136b0*/  IMAD.IADD R4, R9, 0x1, R2 ;  /* 0x0000000109047824 */ /* 0x000fe200078e0202 */
[----:B------:R-:W-:Y:S01]  /*136c0*/  LEA.HI.X R9, R6, c[0x0][0x454], R8, 0x2, P0 ;  /* 0x0001150006097a11 */ /* 0x000fe200000f1408 */
[----:B------:R-:W-:Y:S01]  /*136d0*/  SHFL.IDX PT, R16, R10, RZ, 0x1c1f ;  /* 0x001c1fff0a107589 */ /* 0x000fe200000e0000 */
[----:B------:R-:W-:Y:S01]  /*136e0*/  F2FP.BF16.PACK_AB R42, R42, R64 ;  /* 0x000000402a2a723e */ /* 0x000fe200000010ff */
[----:B------:R-:W-:Y:S01]  /*136f0*/  IMAD.IADD R6, R0, 0x1, R7 ;  /* 0x0000000100067824 */ /* 0x000fe200078e0207 */
[----:B------:R-:W-:Y:S01]  /*13700*/  F2FP.BF16.PACK_AB R66, R67, R66 ;  /* 0x000000424342723e */ /* 0x000fe200000010ff */
[----:B------:R-:W-:Y:S01]  /*13710*/  STS [R3+0x80], R49 ;  /* 0x0000803103007388 */ /* 0x000fe20000000800 */
[----:B------:R-:W-:Y:S01]  /*13720*/  IMAD.IADD R8, R7, 0x1, R2 ;  /* 0x0000000107087824 */ /* 0x000fe200078e0202 */
[----:B------:R-:W-:Y:S01]  /*13730*/  F2FP.BF16.PACK_AB R56, R57, R56 ;  /* 0x000000383938723e */ /* 0x000fe200000010ff */
[----:B------:R-:W-:Y:S01]  /*13740*/  IMAD.IADD R5, R7, 0x1, R3 ;  /* 0x0000000107057824 */ /* 0x000fe200078e0203 */
[----:B------:R-:W-:Y:S01]  /*13750*/  STS [R3+0x480], R134 ;  /* 0x0004808603007388 */ /* 0x000fe20000000800 */
[----:B------:R-:W-:Y:S01]  /*13760*/  IMAD.IADD R7, R4, 0x1, R7 ;  /* 0x0000000104077824 */ /* 0x000fe200078e0207 */
[----:B------:R-:W-:-:S02]  /*13770*/  F2FP.BF16.PACK_AB R58, R59, R58 ;  /* 0x0000003a3b3a723e */ /* 0x000fc400000010ff */
[----:B------:R-:W-:Y:S01]  /*13780*/  STS [R4], R48 ;  /* 0x0000003004007388 */ /* 0x000fe20000000800 */
[----:B------:R-:W-:Y:S02]  /*13790*/  F2FP.BF16.PACK_AB R60, R61, R60 ;  /* 0x0000003c3d3c723e */ /* 0x000fe400000010ff */
        /* <DEDUP_REMOVED lines=22> */
[----:B------:R-:W-:Y:S01]  /*13900*/  STS [R8], R44 ;  /* 0x0000002c08007388 */ /* 0x000fe20000000800 */
        /* <DEDUP_REMOVED lines=42> */
[----:B-1----:R-:W-:Y:S01]  /*13bb0*/  IMAD.SHL.U32 R0, R13, 0x2, RZ ;  /* 0x000000020d007824 */ /* 0x002fe200078e00ff */
[----:B------:R-:W-:-:S02]  /*13bc0*/  LEA R13, P0, R18, c[0x0][0x380], 0x1 ;  /* 0x0000e000120d7a11 */ /* 0x000fc400078008ff */
        /* <DEDUP_REMOVED lines=16> */
[----:B-1----:R-:W-:-:S03]  /*13cd0*/  IMAD R6, R80, 0x80, R52 ;  /* 0x0000008050067824 */ /* 0x002fc600078e0234 */
[----:B------:R-:W-:Y:S04]  /*13ce0*/  STS [R5+0x6080], R120 ;  /* 0x0060807805007388 */ /* 0x000fe80000000800 */
[----:B------:R-:W-:Y:S04]  /*13cf0*/  STS [R5+0x6480], R122 ;  /* 0x0064807a05007388 */ /* 0x000fe80000000800 */
[----:B------:R-:W-:Y:S04]  /*13d00*/  STS [R7+0x6000], R124 ;  /* 0x0060007c07007388 */ /* 0x000fe80000000800 */
[----:B------:R-:W-:Y:S04]  /*13d10*/  STS [R7+0x6400], R126 ;  /* 0x0064007e07007388 */ /* 0x000fe80000000800 */
[----:B------:R-:W1:Y:S04]  /*13d20*/  SHFL.IDX PT, R17, R9, RZ, 0x1c1f ;  /* 0x001c1fff09117589 */ /* 0x000e6800000e0000 */
[----:B------:R-:W-:Y:S06]  /*13d30*/  BAR.SYNC.DEFER_BLOCKING 0x1, 0x80 ;  /* 0x0042000000007b1d */ /* 0x000fec0000010000 */
[----:B------:R-:W-:Y:S04]  /*13d40*/  SHFL.IDX PT, R2, R10, 0x1, 0x1c1f ;  /* 0x003c1f000a027f89 */ /* 0x000fe800000e0000 */
[----:B------:R-:W2:Y:S04]  /*13d50*/  SHFL.IDX PT, R3, R9, 0x1, 0x1c1f ;  /* 0x003c1f0009037f89 */ /* 0x000ea800000e0000 */
[----:B------:R-:W-:Y:S04]  /*13d60*/  SHFL.IDX PT, R14, R10, 0x2, 0x1c1f ;  /* 0x005c1f000a0e7f89 */ /* 0x000fe800000e0000 */
[----:B------:R-:W3:Y:S04]  /*13d70*/  SHFL.IDX PT, R15, R9, 0x2, 0x1c1f ;  /* 0x005c1f00090f7f89 */ /* 0x000ee800000e0000 */
[----:B------:R-:W-:Y:S04]  /*13d80*/  SHFL.IDX PT, R10, R10, 0x3, 0x1c1f ;  /* 0x007c1f000a0a7f89 */ /* 0x000fe800000e0000 */
[----:B------:R-:W4:Y:S04]  /*13d90*/  SHFL.IDX PT, R11, R9, 0x3, 0x1c1f ;  /* 0x007c1f00090b7f89 */ /* 0x000f2800000e0000 */
[----:B-1----:R-:W-:Y:S04]  /*13da0*/  @!P6 ST.E [R16.64], R38 ;  /* 0x000000261000e985 */ /* 0x002fe8000c10190e */
[----:B--2---:R1:W-:Y:S04]  /*13db0*/  @!P5 ST.E [R2.64], R39 ;  /* 0x000000270200d985 */ /* 0x0043e8000c10190e */
[----:B---3--:R2:W-:Y:S04]  /*13dc0*/  @!P4 ST.E [R14.64], R40 ;  /* 0x000000280e00c985 */ /* 0x0085e8000c10190e */
[----:B----4-:R2:W-:Y:S04]  /*13dd0*/  @!P3 ST.E [R10.64], R41 ;  /* 0x000000290a00b985 */ /* 0x0105e8000c10190e */
[----:B------:R2:W3:Y:S04]  /*13de0*/  LDS.128 R24, [R0+0x880] ;  /* 0x0008800000187984 */ /* 0x0004e80000000c00 */
[----:B------:R2:W4:Y:S01]  /*13df0*/  LDS.128 R32, [R0+0x1080] ;  /* 0x0010800000207984 */ /* 0x0005220000000c00 */
[----:B-1----:R-:W-:-:S03]  /*13e00*/  IMAD.IADD R2, R19, 0x1, R53 ;  /* 0x0000000113027824 */ /* 0x002fc600078e0235 */
[----:B------:R2:W1:Y:S04]  /*13e10*/  LDS.128 R40, [R0+0x1880] ;  /* 0x0018800000287984 */ /* 0x0004680000000c00 */
[----:B------:R2:W1:Y:S01]  /*13e20*/  LDS.128 R48, [R0+0x2080] ;  /* 0x0020800000307984 */ /* 0x0004620000000c00 */
[----:B------:R-:W-:Y:S02]  /*13e30*/  LEA.HI.X R7, R18, c[0x0][0x384], R2, 0x1, P0 ;  /* 0x0000e10012077a11 */ /* 0x000fe400000f0c02 */
[----:B------:R-:W-:Y:S01]  /*13e40*/  ISETP.GE.AND P0, PT, R6, R55, PT ;  /* 0x000000370600720c */ /* 0x000fe20003f06270 */
[----:B------:R2:W1:Y:S04]  /*13e50*/  LDS.128 R60, [R0+0x2880] ;  /* 0x00288000003c7984 */ /* 0x0004680000000c00 */
        /* <DEDUP_REMOVED lines=12> */
[----:B---34-:R-:W3:Y:S01]  /*13f20*/  LDS.128 R16, [R0+0x80] ;  /* 0x0000800000107984 */ /* 0x018ee20000000c00 */
[----:B------:R-:W-:-:S02]  /*13f30*/  IADD3 R4, R12, 0x40, RZ ;  /* 0x000000400c047810 */ /* 0x000fc40007ffe0ff */
[----:B------:R-:W-:Y:S01]  /*13f40*/  ISETP.GE.AND P1, PT, R12, c[0x0][0x3c8], PT ;  /* 0x0000f2000c007a0c */ /* 0x000fe20003f26270 */
[----:B--2---:R2:W4:Y:S01]  /*13f50*/  LDS.128 R8, [R0+0x4080] ;  /* 0x0040800000087984 */ /* 0x0045220000000c00 */
[----:B------:R-:W-:-:S13]  /*13f60*/  ISETP.GE.AND P0, PT, R4, c[0x0][0x3c8], PT ;  /* 0x0000f20004007a0c */ /* 0x000fda0003f06270 */
[----:B--2---:R-:W-:-:S04]  /*13f70*/  @!P0 SHF.R.S32.HI R0, RZ, 0x1f, R4 ;  /* 0x0000001fff008819 */ /* 0x004fc80000011404 */
[----:B------:R-:W-:Y:S01]  /*13f80*/  @!P0 LEA.HI R0, R0, R4, RZ, 0x3 ;  /* 0x0000000400008211 */ /* 0x000fe200078f18ff */
[----:B-1----:R-:W-:-:S03]  /*13f90*/  @!P1 IMAD.WIDE R4, R12, 0x2, R2 ;  /* 0x000000020c049825 */ /* 0x002fc600078e0202 */
[----:B------:R-:W-:-:S05]  /*13fa0*/  @!P0 LOP3.LUT R0, R0, 0xfffffff8, RZ, 0xc0, !PT ;  /* 0xfffffff800008812 */ /* 0x000fca00078ec0ff */
[----:B------:R-:W-:Y:S01]  /*13fb0*/  @!P0 IMAD.WIDE R2, R0, 0x2, R2 ;  /* 0x0000000200028825 */ /* 0x000fe200078e0202 */
[----:B---3--:R1:W-:Y:S04]  /*13fc0*/  @!P1 ST.E.128 [R4.64], R16 ;  /* 0x0000001004009985 */ /* 0x0083e8000c101d0e */
[----:B----4-:R1:W-:Y:S02]  /*13fd0*/  @!P0 ST.E.128 [R2.64], R8 ;  /* 0x0000000802008985 */ /* 0x0103e4000c101d0e */
.L_x_944:
[----:B---34-:R-:W-:Y:S05]  /*13fe0*/  BSYNC B0 ;  /* 0x0000000000007941 */ /* 0x018fea0003800000 */
.L_x_943:
[----:B--2---:R-:W-:Y:S01]  /*13ff0*/  IADD3 R0, R6, 0x10, RZ ;  /* 0x0000001006007810 */ /* 0x004fe20007ffe0ff */
[----:B-1----:R1:W2:Y:S01]  /*14000*/  SHFL.IDX PT, R3, R7, 0x1, 0x181f ;  /* 0x00381f0007037f89 */ /* 0x0022a200000e0000 */
        /* <DEDUP_REMOVED lines=14> */
.L_x_946:
[----:B------:R-:W-:Y:S05]  /*140f0*/  BSYNC B0 ;  /* 0x0000000000007941 */ /* 0x000fea0003800000 */
.L_x_945:
        /* <DEDUP_REMOVED lines=16> */
.L_x_948:
[----:B------:R-:W-:Y:S05]  /*14200*/  BSYNC B0 ;  /* 0x0000000000007941 */ /* 0x000fea0003800000 */
.L_x_947:
        /* <DEDUP_REMOVED lines=16> */
.L_x_950:
[----:B------:R-:W-:Y:S05]  /*14310*/  BSYNC B0 ;  /* 0x0000000000007941 */ /* 0x000fea0003800000 */
.L_x_949:
        /* <DEDUP_REMOVED lines=16> */
.L_x_952:
[----:B------:R-:W-:Y:S05]  /*14420*/  BSYNC B0 ;  /* 0x0000000000007941 */ /* 0x000fea0003800000 */
.L_x_951:
        /* <DEDUP_REMOVED lines=16> */
.L_x_954:
[----:B------:R-:W-:Y:S05]  /*14530*/  BSYNC B0 ;  /* 0x0000000000007941 */ /* 0x000fea0003800000 */
.L_x_953:
        /* <DEDUP_REMOVED lines=16> */
.L_x_956:
[----:B------:R-:W-:Y:S05]  /*14640*/  BSYNC B0 ;  /* 0x0000000000007941 */ /* 0x000fea0003800000 */
.L_x_955:
        /* <DEDUP_REMOVED lines=17> */
.L_x_942:
        /* <DEDUP_REMOVED lines=19> */
[----:B------:R-:W-:-:S04]  /*14890*/  IMAD R3, R3, c[0x0][0x490], RZ ;  /* 0x0001240003037a24 */ /* 0x000fc800078e02ff */
[----:B------:R-:W-:Y:S01]  /*148a0*/  IMAD R2, R4, c[0x0][0x494], R3 ;  /* 0x0001250004027a24 */ /* 0x000fe200078e0203 */
[----:B------:R-:W-:-:S04]  /*148b0*/  IADD3 R4, -R0, RZ, RZ ;  /* 0x000000ff00047210 */ /* 0x000fc80007ffe1ff */
[----:B------:R-:W-:Y:S01]  /*148c0*/  IADD3 R3, R7, R2, RZ ;  /* 0x0000000207037210 */ /* 0x000fe20007ffe0ff */
[----:B------:R-:W-:Y:S02]  /*148d0*/  IMAD.MOV.U32 R2, RZ, RZ, R6 ;  /* 0x000000ffff027224 */ /* 0x000fe400078e0006 */
        /* <DEDUP_REMOVED lines=16> */
.L_x_958:
[----:B------:R-:W-:Y:S05]  /*149e0*/  BSYNC B0 ;  /* 0x0000000000007941 */ /* 0x000fea0003800000 */
.L_x_957:
[----:B------:R-:W2:Y:S01]  /*149f0*/  S2R R6, SR_CTAID.Y ;  /* 0x0000000000067919 */ /* 0x000ea20000002600 */
[----:B-1----:R-:W-:Y:S01]  /*14a00*/  SHF.R.S32.HI R0, RZ, 0x1f, R11 ;  /* 0x0000001fff007819 */ /* 0x002fe2000001140b */
[----:B------:R-:W-:Y:S01]  /*14a10*/  BSSY B0, `(.L_x_959) ;  /* 0x0000036000007945 */ /* 0x000fe20003800000 */
[----:B------:R-:W-:Y:S01]  /*14a20*/  MOV R12, c[0x0][0x4e8] ;  /* 0x00013a00000c7a02 */ /* 0x000fe20000000f00 */
[----:B------:R-:W1:Y:S01]  /*14a30*/  S2R R13, SR_CTAID.X ;  /* 0x00000000000d7919 */ /* 0x000e620000002500 */
[----:B------:R-:W-:Y:S02]  /*14a40*/  LEA.HI R0, R0, R11, RZ, 0x3 ;  /* 0x0000000b00007211 */ /* 0x000fe400078f18ff */
[C---:B------:R-:W-:Y:S01]  /*14a50*/  ISETP.NE.AND P0, PT, R12.reuse, 0x1, PT ;  /* 0x000000010c00780c */ /* 0x040fe20003f05270 */
[----:B------:R-:W-:Y:S01]  /*14a60*/  IMAD R12, R12, c[0x0][0x388], RZ ;  /* 0x0000e2000c0c7a24 */ /* 0x000fe200078e02ff */
[----:B------:R-:W-:Y:S02]  /*14a70*/  LOP3.LUT R2, R0, 0xfffffff8, RZ, 0xc0, !PT ;  /* 0xfffffff800027812 */ /* 0x000fe400078ec0ff */
[----:B------:R-:W-:-:S03]  /*14a80*/  SHF.R.S32.HI R8, RZ, 0x3, R0 ;  /* 0x00000003ff087819 */ /* 0x000fc60000011400 */
[----:B------:R-:W-:-:S05]  /*14a90*/  IMAD.IADD R11, R11, 0x1, -R2 ;  /* 0x000000010b0b7824 */ /* 0x000fca00078e0a02 */
[----:B------:R-:W-:Y:S02]  /*14aa0*/  LEA R0, R11, R8, 0x4 ;  /* 0x000000080b007211 */ /* 0x000fe400078e20ff */
[----:B--2---:R-:W-:-:S03]  /*14ab0*/  SHF.R.S32.HI R3, RZ, 0x1f, R6 ;  /* 0x0000001fff037819 */ /* 0x004fc60000011406 */
[C---:B-1----:R-:W-:Y:S01]  /*14ac0*/  IMAD R5, R13.reuse, 0x80, R0 ;  /* 0x000000800d057824 */ /* 0x042fe200078e0200 */
[----:B------:R-:W-:Y:S01]  /*14ad0*/  LEA R8, R13, R8, 0x7 ;  /* 0x000000080d087211 */ /* 0x000fe200078e38ff */
[----:B------:R-:W-:Y:S02]  /*14ae0*/  IMAD R2, R3, c[0x0][0x3e8], RZ ;  /* 0x0000fa0003027a24 */ /* 0x000fe400078e02ff */
[----:B------:R-:W-:-:S04]  /*14af0*/  @P0 IMAD.HI.U32 R4, R5, c[0x0][0x4ec], RZ ;  /* 0x00013b0005040a27 */ /* 0x000fc800078e00ff */
[C---:B------:R-:W-:Y:S02]  /*14b00*/  IMAD R2, R6.reuse, c[0x0][0x3ec], R2 ;  /* 0x0000fb0006027a24 */ /* 0x040fe400078e0202 */
[----:B------:R-:W-:-:S04]  /*14b10*/  IMAD.WIDE.U32 R6, R6, c[0x0][0x3e8], RZ ;  /* 0x0000fa0006067a25 */ /* 0x000fc800078e00ff */
[----:B------:R-:W-:Y:S01]  /*14b20*/  IMAD.MOV.U32 R0, RZ, RZ, R5 ;  /* 0x000000ffff007224 */ /* 0x000fe200078e0005 */
        /* <DEDUP_REMOVED lines=14> */
[----:B------:R-:W-:-:S04]  /*14c10*/  SHF.L.U32 R6, R11, 0x3, RZ ;  /* 0x000000030b067819 */ /* 0x000fc800000006ff */
        /* <DEDUP_REMOVED lines=21> */
.L_x_960:
[----:B------:R-:W-:Y:S05]  /*14d70*/  BSYNC B0 ;  /* 0x0000000000007941 */ /* 0x000fea0003800000 */
.L_x_959:
        /* <DEDUP_REMOVED lines=15> */
.L_x_962:
[----:B------:R-:W-:Y:S05]  /*14e70*/  BSYNC B0 ;  /* 0x0000000000007941 */ /* 0x000fea0003800000 */
.L_x_961:
        /* <DEDUP_REMOVED lines=15> */
.L_x_964:
[----:B------:R-:W-:Y:S05]  /*14f70*/  BSYNC B0 ;  /* 0x0000000000007941 */ /* 0x000fea0003800000 */
.L_x_963:
        /* <DEDUP_REMOVED lines=15> */
.L_x_966:
[----:B------:R-:W-:Y:S05]  /*15070*/  BSYNC B0 ;  /* 0x0000000000007941 */ /* 0x000fea0003800000 */
.L_x_965:
        /* <DEDUP_REMOVED lines=15> */
.L_x_968:
[----:B------:R-:W-:Y:S05]  /*15170*/  BSYNC B0 ;  /* 0x0000000000007941 */ /* 0x000fea0003800000 */
.L_x_967:
        /* <DEDUP_REMOVED lines=15> */
.L_x_970:
[----:B------:R-:W-:Y:S05]  /*15270*/  BSYNC B0 ;  /* 0x0000000000007941 */ /* 0x000fea0003800000 */
.L_x_969:
        /* <DEDUP_REMOVED lines=15> */
.L_x_972:
[----:B------:R-:W-:Y:S05]  /*15370*/  BSYNC B0 ;  /* 0x0000000000007941 */ /* 0x000fea0003800000 */
.L_x_971:
        /* <DEDUP_REMOVED lines=16> */
.L_x_973:
        /* <DEDUP_REMOVED lines=16> */
.L_x_1838:


//--------------------- .text._ZN7cutlass13device_kernelIN5flash19enable_sm80_to_sm89INS1_16FlashAttnFwdSm80INS1_25CollectiveMainloopFwdSm80ILi4ELi1ELb0EN4cute5tupleIJNS5_1CILi128EEENS7_ILi48EEES8_EEELi128ENS_10bfloat16_tEfNS_4arch4Sm80ELb0ELb1ELb0ELb1ELb0ELb0ELb1ELb0EEENS1_21CollectiveEpilogueFwdINS6_IJS8_S8_S9_EEENS6_IJNS7_ILi1EEESH_SH_EEESB_SD_Li128ELb1ELb1ELb0ELb0EEENS1_19SingleTileSchedulerILb1ELb0ELb1ELi128EEEEEEEEEvNT_6ParamsE --------------------------
	.section	.text._ZN7cutlass13device_kernelIN5flash19enable_sm80_to_sm89INS1_16FlashAttnFwdSm80INS1_25CollectiveMainloopFwdSm80ILi4ELi1ELb0EN4cute5tupleIJNS5_1CILi128EEENS7_ILi48EEES8_EEELi128ENS_10bfloat16_tEfNS_4arch4Sm80ELb0ELb1ELb0ELb1ELb0ELb0ELb1ELb0EEENS1_21CollectiveEpilogueFwdINS6_IJS8_S8_S9_EEENS6_IJNS7_ILi1EEESH_SH_EEESB_SD_Li128ELb1ELb1ELb0ELb0EEENS1_19SingleTileSchedulerILb1ELb0ELb1ELi128EEEEEEEEEvNT_6ParamsE,"ax",@progbits
	.sectioninfo	@"SHI_REGISTERS=255"
	.align	128
.text._ZN7cutlass13device_kernelIN5flash19enable_sm80_to_sm89INS1_16FlashAttnFwdSm80INS1_25CollectiveMainloopFwdSm80ILi4ELi1ELb0EN4cute5tupleIJNS5_1CILi128EEENS7_ILi48EEES8_EEELi128ENS_10bfloat16_tEfNS_4arch4Sm80ELb0ELb1ELb0ELb1ELb0ELb0ELb1ELb0EEENS1_21CollectiveEpilogueFwdINS6_IJS8_S8_S9_EEENS6_IJNS7_ILi1EEESH_SH_EEESB_SD_Li128ELb1ELb1ELb0ELb0EEENS1_19SingleTileSchedulerILb1ELb0ELb1ELi128EEEEEEEEEvNT_6ParamsE:
        .type           _ZN7cutlass13device_kernelIN5flash19enable_sm80_to_sm89INS1_16FlashAttnFwdSm80INS1_25CollectiveMainloopFwdSm80ILi4ELi1ELb0EN4cute5tupleIJNS5_1CILi128EEENS7_ILi48EEES8_EEELi128ENS_10bfloat16_tEfNS_4arch4Sm80ELb0ELb1ELb0ELb1ELb0ELb0ELb1ELb0EEENS1_21CollectiveEpilogueFwdINS6_IJS8_S8_S9_EEENS6_IJNS7_ILi1EEESH_SH_EEESB_SD_Li128ELb1ELb1ELb0ELb0EEENS1_19SingleTileSchedulerILb1ELb0ELb1ELi128EEEEEEEEEvNT_6ParamsE,@function
        .size           _ZN7cutlass13device_kernelIN5flash19enable_sm80_to_sm89INS1_16FlashAttnFwdSm80INS1_25CollectiveMainloopFwdSm80ILi4ELi1ELb0EN4cute5tupleIJNS5_1CILi128EEENS7_ILi48EEES8_EEELi128ENS_10bfloat16_tEfNS_4arch4Sm80ELb0ELb1ELb0ELb1ELb0ELb0ELb1ELb0EEENS1_21CollectiveEpilogueFwdINS6_IJS8_S8_S9_EEENS6_IJNS7_ILi1EEESH_SH_EEESB_SD_Li128ELb1ELb1ELb0ELb0EEENS1_19SingleTileSchedulerILb1ELb0ELb1ELi128EEEEEEEEEvNT_6ParamsE,(.L_x_1839 - _ZN7cutlass13device_kernelIN5flash19enable_sm80_to_sm89INS1_16FlashAttnFwdSm80INS1_25CollectiveMainloopFwdSm80ILi4ELi1ELb0EN4cute5tupleIJNS5_1CILi128EEENS7_ILi48EEES8_EEELi128ENS_10bfloat16_tEfNS_4arch4Sm80ELb0ELb1ELb0ELb1ELb0ELb0ELb1ELb0EEENS1_21CollectiveEpilogueFwdINS6_IJS8_S8_S9_EEENS6_IJNS7_ILi1EEESH_SH_EEESB_SD_Li128ELb1ELb1ELb0ELb0EEENS1_19SingleTileSchedulerILb1ELb0ELb1ELi128EEEEEEEEEvNT_6ParamsE)
        .other          _ZN7cutlass13device_kernelIN5flash19enable_sm80_to_sm89INS1_16FlashAttnFwdSm80INS1_25CollectiveMainloopFwdSm80ILi4ELi1ELb0EN4cute5tupleIJNS5_1CILi128EEENS7_ILi48EEES8_EEELi128ENS_10bfloat16_tEfNS_4arch4Sm80ELb0ELb1ELb0ELb1ELb0ELb0ELb1ELb0EEENS1_21CollectiveEpilogueFwdINS6_IJS8_S8_S9_EEENS6_IJNS7_ILi1EEESH_SH_EEESB_SD_Li128ELb1ELb1ELb0ELb0EEENS1_19SingleTileSchedulerILb1ELb0ELb1ELi128EEEEEEEEEvNT_6ParamsE,@"STO_CUDA_ENTRY STV_DEFAULT"
_ZN7cutlass13device_kernelIN5flash19enable_sm80_to_sm89INS1_16FlashAttnFwdSm80INS1_25CollectiveMainloopFwdSm80ILi4ELi1ELb0EN4cute5tupleIJNS5_1CILi128EEENS7_ILi48EEES8_EEELi128ENS_10bfloat16_tEfNS_4arch4Sm80ELb0ELb1ELb0ELb1ELb0ELb0ELb1ELb0EEENS1_21CollectiveEpilogueFwdINS6_IJS8_S8_S9_EEENS6_IJNS7_ILi1EEESH_SH_EEESB_SD_Li128ELb1ELb1ELb0ELb0EEENS1_19SingleTileSchedulerILb1ELb0ELb1ELi128EEEEEEEEEvNT_6ParamsE:
        /* <DEDUP_REMOVED lines=17> */
.L_x_975:
        /* <DEDUP_REMOVED lines=8> */
.L_x_977:
[----:B------:R-:W-:-:S04]  /*0190*/  MOV R0, c[0x0][0x54c] ;  /* 0x0001530000007a02 */ /* 0x000fc80000000f00 */
.L_x_976:
[----:B------:R-:W-:Y:S01]  /*01a0*/  USHF.L.U32 UR23, UR23, 0x7, URZ ;  /* 0x0000000717177899 */ /* 0x000fe2000800063f */
[----:B-----5:R-:W-:-:S05]  /*01b0*/  IMAD R0, R0, c[0x0][0x548], RZ ;  /* 0x0001520000007a24 */ /* 0x020fca00078e02ff */
[----:B------:R-:W-:-:S04]  /*01c0*/  ISETP.LE.AND P0, PT, R0, UR23, PT ;  /* 0x0000001700007c0c */ /* 0x000fc8000bf03270 */
[----:B------:R-:W-:-:S05]  /*01d0*/  SEL R0, R5, 0xffffffff, !P0 ;  /* 0xffffffff05007807 */ /* 0x000fca0004000000 */
[----:B------:R2:W-:Y:S01]  /*01e0*/  STL [R1+0x50], R0 ;  /* 0x0000500001007387 */ /* 0x0005e20000100800 */
[----:B------:R-:W-:Y:S05]  /*01f0*/  BRA `(.L_x_978) ;  /* 0x0000013000007947 */ /* 0x000fea0003800000 */
.L_x_974:
[----:B------:R-:W-:-:S04]  /*0200*/  ISETP.NE.U32.AND P0, PT, RZ, c[0x0][0x568], PT ;  /* 0x00015a00ff007a0c */ /* 0x000fc80003f05070 */
[----:B------:R-:W-:-:S13]  /*0210*/  ISETP.NE.AND.EX P0, PT, RZ, c[0x0][0x56c], PT, P0 ;  /* 0x00015b00ff007a0c */ /* 0x000fda0003f05300 */
[----:B------:R-:W-:Y:S05]  /*0220*/  @!P0 BRA `(.L_x_979) ;  /* 0x0000002000008947 */ /* 0x000fea0003800000 */
[----:B------:R1:W5:Y:S01]  /*0230*/  LDG.E R0, [R2.64] ;  /* 0x0000001402007981 */ /* 0x000362000c1e1900 */
[----:B------:R-:W-:Y:S05]  /*0240*/  BRA `(.L_x_980) ;  /* 0x0000009000007947 */ /* 0x000fea0003800000 */
.L_x_979:
        /* <DEDUP_REMOVED lines=8> */
.L_x_981:
[----:B------:R-:W-:-:S04]  /*02d0*/  MOV R0, c[0x0][0x54c] ;  /* 0x0001530000007a02 */ /* 0x000fc80000000f00 */
.L_x_980:
[----:B------:R-:W-:Y:S01]  /*02e0*/  USHF.L.U32 UR23, UR23, 0x7, URZ ;  /* 0x0000000717177899 */ /* 0x000fe2000800063f */
[----:B-----5:R-:W-:-:S05]  /*02f0*/  IMAD R0, R0, c[0x0][0x548], RZ ;  /* 0x0001520000007a24 */ /* 0x020fca00078e02ff */
[----:B------:R-:W-:-:S04]  /*0300*/  ISETP.LE.AND P0, PT, R0, UR23, PT ;  /* 0x0000001700007c0c */ /* 0x000fc8000bf03270 */
[----:B------:R-:W-:-:S05]  /*0310*/  SEL R0, R5, 0xffffffff, !P0 ;  /* 0xffffffff05007807 */ /* 0x000fca0004000000 */
[----:B------:R2:W-:Y:S04]  /*0320*/  STL [R1+0x50], R0 ;  /* 0x0000500001007387 */ /* 0x0005e80000100800 */
.L_x_978:
[----:B------:R-:W3:Y:S02]  /*0330*/  LDL R52, [R1+0x50] ;  /* 0x0000500001347983 */ /* 0x000ee40000100800 */
[----:B---3--:R-:W-:-:S13]  /*0340*/  ISETP.GE.AND P0, PT, R52, RZ, PT ;  /* 0x000000ff3400720c */ /* 0x008fda0003f06270 */
        /* <DEDUP_REMOVED lines=10> */
[----:B-1----:R-:W-:Y:S01]  /*03f0*/  @P0 IMAD.WIDE R2, R52, R9, c[0x0][0x360] ;  /* 0x0000d80034020625 */ /* 0x002fe200078e0209 */
[----:B------:R1:W3:Y:S01]  /*0400*/  @P1 LDG.E R8, [R4.64] ;  /* 0x0000001404081981 */ /* 0x0002e2000c1e1900 */
[----:B------:R-:W-:-:S03]  /*0410*/  CS2R R6, SRZ ;  /* 0x0000000000067805 */ /* 0x000fc6000001ff00 */
[----:B--2---:R2:W4:Y:S01]  /*0420*/  @P0 LDG.E R0, [R2.64] ;  /* 0x0000001402000981 */ /* 0x004522000c1e1900 */
[----:B-1----:R-:W-:-:S04]  /*0430*/  IMAD.WIDE R4, R52, R9, c[0x0][0x348] ;  /* 0x0000d20034047625 */ /* 0x002fc800078e0209 */
[----:B--2---:R-:W-:Y:S01]  /*0440*/  IMAD.WIDE R2, R52, R9, c[0x0][0x350] ;  /* 0x0000d40034027625 */ /* 0x004fe200078e0209 */
[----:B------:R1:W5:Y:S04]  /*0450*/  @P6 LDG.E R6, [R4.64] ;  /* 0x0000001404066981 */ /* 0x000368000c1e1900 */
[----:B------:R1:W5:Y:S01]  /*0460*/  @P5 LDG.E R7, [R2.64] ;  /* 0x0000001402075981 */ /* 0x000362000c1e1900 */
[----:B------:R-:W-:Y:S02]  /*0470*/  UMOV UR8, URZ ;  /* 0x0000003f00087c82 */ /* 0x000fe40008000000 */
[----:B------:R-:W-:Y:S02]  /*0480*/  ULDC UR15, c[0x0][0x168] ;  /* 0x00005a00000f7ab9 */ /* 0x000fe40000000800 */
[----:B------:R-:W-:Y:S01]  /*0490*/  ULDC UR9, c[0x0][0x1d0] ;  /* 0x0000740000097ab9 */ /* 0x000fe20000000800 */
[----:B---3--:R1:W2:Y:S08]  /*04a0*/  @P1 R2UR UR8, R8 ;  /* 0x00000000080813c2 */ /* 0x0082b000000e0000 */
[----:B----4-:R1:W3:Y:S02]  /*04b0*/  @P0 R2UR UR15, R0 ;  /* 0x00000000000f03c2 */ /* 0x0102e400000e0000 */
[----:B-12---:R-:W-:Y:S05]  /*04c0*/  @P0 BRA `(.L_x_982) ;  /* 0x0000006000000947 */ /* 0x006fea0003800000 */
[----:B------:R-:W-:Y:S05]  /*04d0*/  @!P6 BRA `(.L_x_982) ;  /* 0x000000500000e947 */ /* 0x000fea0003800000 */
[----:B------:R1:W2:Y:S04]  /*04e0*/  LDG.E R0, [R4.64] ;  /* 0x0000001404007981 */ /* 0x0002a8000c1e1900 */
[----:B-1----:R-:W4:Y:S01]  /*04f0*/  LDG.E R4, [R4.64+0x4] ;  /* 0x0000041404047981 */ /* 0x002f22000c1e1900 */
[----:B--23--:R-:W1:Y:S08]  /*0500*/  R2UR UR15, R0 ;  /* 0x00000000000f73c2 */ /* 0x00ce7000000e0000 */
[----:B----4-:R-:W1:Y:S02]  /*0510*/  R2UR UR4, R4 ;  /* 0x00000000040473c2 */ /* 0x010e6400000e0000 */
[----:B-1----:R-:W-:-:S06]  /*0520*/  UIADD3 UR15, -UR15, UR4, URZ ;  /* 0x000000040f0f7290 */ /* 0x002fcc000fffe13f */
.L_x_982:
[----:B------:R-:W-:-:S04]  /*0530*/  ISETP.NE.U32.AND P0, PT, RZ, c[0x0][0x368], PT ;  /* 0x0000da00ff007a0c */ /* 0x000fc80003f05070 */
[----:B------:R-:W-:-:S13]  /*0540*/  ISETP.NE.AND.EX P0, PT, RZ, c[0x0][0x36c], PT, P0 ;  /* 0x0000db00ff007a0c */ /* 0x000fda0003f05300 */
[----:B------:R-:W-:Y:S05]  /*0550*/  @!P0 BRA `(.L_x_983) ;  /* 0x0000004000008947 */ /* 0x000fea0003800000 */
[----:B------:R-:W-:-:S05]  /*0560*/  IMAD.WIDE R2, R52, R9, c[0x0][0x368] ;  /* 0x0000da0034027625 */ /* 0x000fca00078e0209 */
[----:B------:R-:W2:Y:S02]  /*0570*/  LDG.E R0, [R2.64] ;  /* 0x0000001402007981 */ /* 0x000ea4000c1e1900 */
[----:B--2---:R1:W2:Y:S02]  /*0580*/  R2UR UR9, R0 ;  /* 0x00000000000973c2 */ /* 0x0042a400000e0000 */
[----:B-12---:R-:W-:Y:S05]  /*0590*/  BRA `(.L_x_984) ;  /* 0x0000006000007947 */ /* 0x006fea0003800000 */
.L_x_983:
[----:B------:R-:W-:Y:S05]  /*05a0*/  @!P5 BRA `(.L_x_984) ;  /* 0x000000500000d947 */ /* 0x000fea0003800000 */
[----:B------:R1:W2:Y:S04]  /*05b0*/  LDG.E R0, [R2.64] ;  /* 0x0000001402007981 */ /* 0x0002a8000c1e1900 */
[----:B-1----:R-:W4:Y:S01]  /*05c0*/  LDG.E R2, [R2.64+0x4] ;  /* 0x0000041402027981 */ /* 0x002f22000c1e1900 */
[----:B--2---:R-:W1:Y:S08]  /*05d0*/  R2UR UR9, R0 ;  /* 0x00000000000973c2 */ /* 0x004e7000000e0000 */
[----:B----4-:R-:W1:Y:S02]  /*05e0*/  R2UR UR4, R2 ;  /* 0x00000000020473c2 */ /* 0x010e6400000e0000 */
[----:B-1----:R-:W-:-:S06]  /*05f0*/  UIADD3 UR9, -UR9, UR4, URZ ;  /* 0x0000000409097290 */ /* 0x002fcc000fffe13f */
.L_x_984:
[----:B------:R-:W-:Y:S01]  /*0600*/  ULDC UR4, c[0x0][0x2c4] ;  /* 0x0000b10000047ab9 */ /* 0x000fe20000000800 */
[----:B-----5:R-:W-:Y:S01]  /*0610*/  IADD3 R7, R7, UR8, RZ ;  /* 0x0000000807077c10 */ /* 0x020fe2000fffe0ff */
[----:B------:R-:W-:-:S02]  /*0620*/  UISETP.NE.AND UP0, UPT, UR4, 0x1, UPT ;  /* 0x000000010400788c */ /* 0x000fc4000bf05270 */
[----:B------:R-:W-:Y:S02]  /*0630*/  ULDC.64 UR6, c[0x0][0x2c8] ;  /* 0x0000b20000067ab9 */ /* 0x000fe40000000a00 */
[----:B------:R-:W-:Y:S02]  /*0640*/  UIADD3 UR10, UR23, 0x7f, URZ ;  /* 0x0000007f170a7890 */ /* 0x000fe4000fffe03f */
[----:B------:R-:W-:Y:S02]  /*0650*/  ULDC.64 UR4, c[0x0][0x328] ;  /* 0x0000ca0000047ab9 */ /* 0x000fe40000000a00 */
[----:B------:R-:W-:Y:S02]  /*0660*/  UP2UR UR17, UPR, URZ, 0x1 ;  /* 0x000000013f117883 */ /* 0x000fe40008000000 */
[----:B------:R-:W-:Y:S02]  /*0670*/  UIADD3 UR9, -UR8, UR9, URZ ;  /* 0x0000000908097290 */ /* 0x000fe4000fffe13f */
[----:B------:R-:W-:-:S04]  /*0680*/  @UP0 UIADD3 UR12, UR23, 0x7f, URZ ;  /* 0x0000007f170c0890 */ /* 0x000fc8000fffe03f */
[----:B------:R-:W-:Y:S02]  /*0690*/  UIMAD.WIDE.U32 UR12, UR12, UR6, URZ ;  /* 0x000000060c0c72a5 */ /* 0x000fe4000f8e003f */
[----:B---3--:R-:W-:-:S05]  /*06a0*/  UIADD3 UR6, UR9, 0x1, -UR15 ;  /* 0x0000000109067890 */ /* 0x008fca000fffe80f */
[----:B------:R-:W-:Y:S02]  /*06b0*/  @UP0 UMOV UR11, UR13 ;  /* 0x0000000d000b0c82 */ /* 0x000fe40008000000 */
[----:B------:R-:W-:Y:S02]  /*06c0*/  @UP0 USHF.R.U32.HI UR10, URZ, UR7, UR11 ;  /* 0x000000073f0a0299 */ /* 0x000fe4000801160b */
[----:B------:R-:W-:Y:S02]  /*06d0*/  UISETP.GE.AND UP0, UPT, UR5, 0x1, UPT ;  /* 0x000000010500788c */ /* 0x000fe4000bf06270 */
[----:B------:R-:W-:Y:S02]  /*06e0*/  UIADD3 UR6, UR6, UR10, URZ ;  /* 0x0000000a06067290 */ /* 0x000fe4000fffe03f */
[----:B------:R-:W-:Y:S02]  /*06f0*/  UP2UR UR16, UPR, URZ, 0x1 ;  /* 0x000000013f107883 */ /* 0x000fe40008000000 */
[----:B------:R-:W-:Y:S01]  /*0700*/  PLOP3.LUT P0, PT, PT, PT, UP0, 0x40, 0x0 ;  /* 0x000000000000781c */ /* 0x000fe20003f0e808 */
[----:B------:R-:W-:-:S12]  /*0710*/  UIADD3 UR4, UR6, UR4, URZ ;  /* 0x0000000406047290 */ /* 0x000fd8000fffe03f */
[----:B------:R-:W-:Y:S05]  /*0720*/  @P0 BRA `(.L_x_985) ;  /* 0x0000012000000947 */ /* 0x000fea0003800000 */
[----:B------:R-:W-:Y:S01]  /*0730*/  ISETP.LT.AND P0, PT, RZ, UR6, PT ;  /* 0x00000006ff007c0c */ /* 0x000fe2000bf01270 */
[----:B------:R-:W-:-:S12]  /*0740*/  UIADD3 UR8, UR6, -0x1, URZ ;  /* 0xffffffff06087890 */ /* 0x000fd8000fffe03f */
        /* <DEDUP_REMOVED lines=8> */
.L_x_986:
[----:B------:R-:W-:Y:S02]  /*07d0*/  UISETP.NE.AND UP0, UPT, UR5, 0x1, UPT ;  /* 0x000000010500788c */ /* 0x000fe4000bf05270 */
[----:B------:R-:W-:Y:S02]  /*07e0*/  ULDC.64 UR6, c[0x0][0x330] ;  /* 0x0000cc0000067ab9 */ /* 0x000fe40000000a00 */
[----:B------:R-:W-:-:S07]  /*07f0*/  UIMAD.WIDE.U32 UR10, UR8, UR6, URZ ;  /* 0x00000006080a72a5 */ /* 0x000fce000f8e003f */
[----:B------:R-:W-:Y:S02]  /*0800*/  @UP0 USHF.R.U32.HI UR8, URZ, UR7, UR11 ;  /* 0x000000073f080299 */ /* 0x000fe4000801160b */
.L_x_987:
[----:B------:R-:W-:Y:S02]  /*0810*/  ULDC UR6, c[0x0][0x32c] ;  /* 0x0000cb0000067ab9 */ /* 0x000fe40000000800 */
[----:B------:R-:W-:-:S04]  /*0820*/  UIMAD UR6, UR8, UR5, UR6 ;  /* 0x00000005080672a4 */ /* 0x000fc8000f8e0206 */
[----:B------:R-:W-:-:S04]  /*0830*/  UISETP.LT.AND UP0, UPT, UR4, UR6, UPT ;  /* 0x000000060400728c */ /* 0x000fc8000bf01270 */
[----:B------:R-:W-:Y:S02]  /*0840*/  USEL UR4, UR4, UR6, UP0 ;  /* 0x0000000604047287 */ /* 0x000fe40008000000 */
.L_x_985:
[----:B------:R-:W-:Y:S02]  /*0850*/  UISETP.NE.AND UP0, UPT, UR17, URZ, UPT ;  /* 0x0000003f1100728c */ /* 0x000fe4000bf05270 */
[----:B------:R-:W-:Y:S02]  /*0860*/  UIADD3 UR18, UR9, 0x2f, URZ ;  /* 0x0000002f09127890 */ /* 0x000fe4000fffe03f */
[----:B------:R-:W-:Y:S02]  /*0870*/  UIADD3 UR10, UR4, 0x2f, URZ ;  /* 0x0000002f040a7890 */ /* 0x000fe4000fffe03f */
[----:B------:R-:W-:Y:S02]  /*0880*/  ULDC.64 UR6, c[0x0][0x2c8] ;  /* 0x0000b20000067ab9 */ /* 0x000fe40000000a00 */
[----:B------:R-:W-:Y:S02]  /*0890*/  UISETP.GE.AND UP1, UPT, UR5, 0x1, UPT ;  /* 0x000000010500788c */ /* 0x000fe4000bf26270 */
[----:B------:R-:W-:-:S02]  /*08a0*/  UIMAD.WIDE.U32 UR12, UR23, UR6, URZ ;  /* 0x00000006170c72a5 */ /* 0x000fc4000f8e003f */
[----:B------:R-:W-:Y:S02]  /*08b0*/  UIMAD.WIDE UR18, UR18, 0x2aaaaaab, URZ ;  /* 0x2aaaaaab121278a5 */ /* 0x000fe4000f8e023f */
[----:B------:R-:W-:Y:S01]  /*08c0*/  UIMAD.WIDE UR10, UR10, 0x2aaaaaab, URZ ;  /* 0x2aaaaaab0a0a78a5 */ /* 0x000fe2000f8e023f */
[----:B------:R-:W-:Y:S01]  /*08d0*/  PLOP3.LUT P0, PT, PT, PT, UP1, 0x40, 0x0 ;  /* 0x000000000000781c */ /* 0x000fe20003f0e818 */
[----:B------:R-:W-:Y:S02]  /*08e0*/  UMOV UR4, UR23 ;  /* 0x0000001700047c82 */ /* 0x000fe40008000000 */
[----:B------:R-:W-:Y:S02]  /*08f0*/  @UP0 USHF.R.U32.HI UR4, URZ, UR7, UR13 ;  /* 0x000000073f040299 */ /* 0x000fe4000801160d */
[----:B------:R-:W-:Y:S02]  /*0900*/  USHF.R.U32.HI UR7, URZ, 0x1f, UR19 ;  /* 0x0000001f3f077899 */ /* 0x000fe40008011613 */
[----:B------:R-:W-:-:S02]  /*0910*/  USHF.R.U32.HI UR13, URZ, 0x1f, UR11 ;  /* 0x0000001f3f0d7899 */ /* 0x000fc4000801160b */
[----:B------:R-:W-:Y:S02]  /*0920*/  UIADD3 UR22, UR9, -UR15, URZ ;  /* 0x8000000f09167290 */ /* 0x000fe4000fffe03f */
[----:B------:R-:W-:Y:S02]  /*0930*/  ULEA.HI.SX32 UR7, UR19, UR7, 0x1d ;  /* 0x0000000713077291 */ /* 0x000fe4000f8fea3f */
[----:B------:R-:W-:Y:S02]  /*0940*/  ULEA.HI.SX32 UR13, UR11, UR13, 0x1d ;  /* 0x0000000d0b0d7291 */ /* 0x000fe4000f8fea3f */
[----:B------:R-:W-:Y:S02]  /*0950*/  UIADD3 UR4, UR22, UR4, URZ ;  /* 0x0000000416047290 */ /* 0x000fe4000fffe03f */
[----:B------:R-:W-:Y:S02]  /*0960*/  UISETP.LT.AND UP0, UPT, UR7, UR13, UPT ;  /* 0x0000000d0700728c */ /* 0x000fe4000bf01270 */
[----:B------:R-:W-:-:S02]  /*0970*/  ULDC UR6, c[0x0][0x324] ;  /* 0x0000c90000067ab9 */ /* 0x000fc40000000800 */
[----:B------:R-:W-:Y:S02]  /*0980*/  UIADD3 UR6, UR4, -UR6, URZ ;  /* 0x8000000604067290 */ /* 0x000fe4000fffe03f */
[----:B------:R-:W-:Y:S01]  /*0990*/  USEL UR13, UR7, UR13, UP0 ;  /* 0x0000000d070d7287 */ /* 0x000fe20008000000 */
[----:B------:R-:W-:Y:S05]  /*09a0*/  @P0 BRA `(.L_x_988) ;  /* 0x0000013000000947 */ /* 0x000fea0003800000 */
[----:B------:R-:W-:Y:S02]  /*09b0*/  UMOV UR7, UR4 ;  /* 0x0000000400077c82 */ /* 0x000fe40008000000 */
[----:B------:R-:W-:-:S06]  /*09c0*/  UISETP.GT.AND UP0, UPT, UR7, -0x1, UPT ;  /* 0xffffffff0700788c */ /* 0x000fcc000bf04270 */
[----:B------:R-:W-:-:S13]  /*09d0*/  PLOP3.LUT P0, PT, PT, PT, UP0, 0x80, 0x0 ;  /* 0x000000000000781c */ /* 0x000fda0003f0f008 */
[----:B------:R-:W-:Y:S05]  /*09e0*/  @P0 BRA `(.L_x_989) ;  /* 0x0000007000000947 */ /* 0x000fea0003800000 */
[----:B------:R-:W-:Y:S02]  /*09f0*/  UISETP.NE.AND UP0, UPT, UR5, 0x1, UPT ;  /* 0x000000010500788c */ /* 0x000fe4000bf05270 */
[----:B------:R-:W-:Y:S02]  /*0a00*/  ULOP3.LUT UR7, URZ, UR7, URZ, 0x33, !UPT ;  /* 0x000000073f077292 */ /* 0x000fe4000f8e333f */
[----:B------:R-:W-:Y:S02]  /*0a10*/  ULDC.64 UR4, c[0x0][0x330] ;  /* 0x0000cc0000047ab9 */ /* 0x000fe40000000a00 */
[----:B------:R-:W-:-:S05]  /*0a20*/  UIMAD.WIDE.U32 UR10, UR7, UR4, URZ ;  /* 0x00000004070a72a5 */ /* 0x000fca000f8e003f */
[----:B------:R-:W-:-:S04]  /*0a30*/  @UP0 USHF.R.U32.HI UR7, URZ, UR5, UR11 ;  /* 0x000000053f070299 */ /* 0x000fc8000801160b */
[----:B------:R-:W-:Y:S01]  /*0a40*/  ULOP3.LUT UR7, URZ, UR7, URZ, 0x33, !UPT ;  /* 0x000000073f077292 */ /* 0x000fe2000f8e333f */
[----:B------:R-:W-:Y:S05]  /*0a50*/  BRA `(.L_x_990) ;  /* 0x0000004000007947 */ /* 0x000fea0003800000 */
.L_x_989:
[----:B------:R-:W-:-:S03]  /*0a60*/  UISETP.NE.AND UP0, UPT, UR5, 0x1, UPT ;  /* 0x000000010500788c */ /* 0x000fc6000bf05270 */
[----:B------:R-:W-:Y:S02]  /*0a70*/  ULDC.64 UR4, c[0x0][0x330] ;  /* 0x0000cc0000047ab9 */ /* 0x000fe40000000a00 */
[----:B------:R-:W-:-:S06]  /*0a80*/  UIMAD.WIDE.U32 UR10, UR7, UR4, URZ ;  /* 0x00000004070a72a5 */ /* 0x000fcc000f8e003f */
[----:B------:R-:W-:Y:S02]  /*0a90*/  @UP0 USHF.R.U32.HI UR7, URZ, UR5, UR11 ;  /* 0x000000053f070299 */ /* 0x000fe4000801160b */
.L_x_990:
[----:B------:R-:W-:Y:S02]  /*0aa0*/  ULDC UR4, c[0x0][0x32c] ;  /* 0x0000cb0000047ab9 */ /* 0x000fe40000000800 */
[----:B------:R-:W-:-:S04]  /*0ab0*/  UIMAD UR4, UR7, UR4, URZ ;  /* 0x00000004070472a4 */ /* 0x000fc8000f8e023f */
[----:B------:R-:W-:-:S04]  /*0ac0*/  UISETP.LT.AND UP0, UPT, UR6, UR4, UPT ;  /* 0x000000040600728c */ /* 0x000fc8000bf01270 */
[----:B------:R-:W-:-:S04]  /*0ad0*/  USEL UR6, UR6, UR4, !UP0 ;  /* 0x0000000406067287 */ /* 0x000fc8000c000000 */
.L_x_988:
[----:B------:R-:W-:Y:S01]  /*0ae0*/  UIMAD.WIDE UR4, UR6, 0x2aaaaaab, URZ ;  /* 0x2aaaaaab060478a5 */ /* 0x000fe2000f8e023f */
[----:B------:R-:W-:Y:S01]  /*0af0*/  PLOP3.LUT P0, PT, PT, PT, PT, 0x80, 0x0 ;  /* 0x000000000000781c */ /* 0x000fe20003f0f070 */
[----:B------:R-:W-:Y:S01]  /*0b00*/  CS2R R14, SRZ ;  /* 0x00000000000e7805 */ /* 0x000fe2000001ff00 */
[----:B------:R-:W-:Y:S01]  /*0b10*/  IMAD.MOV.U32 R126, RZ, RZ, RZ ;  /* 0x000000ffff7e7224 */ /* 0x000fe200078e00ff */
[----:B------:R-:W-:Y:S01]  /*0b20*/  USHF.R.U32.HI UR4, URZ, 0x1f, UR5 ;  /* 0x0000001f3f047899 */ /* 0x000fe20008011605 */
[----:B------:R-:W-:Y:S01]  /*0b30*/  CS2R R124, SRZ ;  /* 0x00000000007c7805 */ /* 0x000fe2000001ff00 */
[----:B------:R-:W-:Y:S01]  /*0b40*/  CS2R R130, SRZ ;  /* 0x0000000000827805 */ /* 0x000fe2000001ff00 */
[----:B------:R-:W-:Y:S01]  /*0b50*/  CS2R R128, SRZ ;  /* 0x0000000000807805 */ /* 0x000fe2000001ff00 */
[----:B------:R-:W-:Y:S01]  /*0b60*/  ULEA.HI.SX32 UR4, UR5, UR4, 0x1d ;  /* 0x0000000405047291 */ /* 0x000fe2000f8fea3f */
[----:B------:R-:W-:Y:S01]  /*0b70*/  CS2R R16, SRZ ;  /* 0x0000000000107805 */ /* 0x000fe2000001ff00 */
[----:B------:R-:W-:Y:S01]  /*0b80*/  IMAD.MOV.U32 R122, RZ, RZ, RZ ;  /* 0x000000ffff7a7224 */ /* 0x000fe200078e00ff */
[----:B------:R-:W-:Y:S01]  /*0b90*/  CS2R R120, SRZ ;  /* 0x0000000000787805 */ /* 0x000fe2000001ff00 */
[----:B------:R-:W-:Y:S01]  /*0ba0*/  UISETP.LT.AND UP0, UPT, URZ, UR4, UPT ;  /* 0x000000043f00728c */ /* 0x000fe2000bf01270 */
[----:B------:R-:W-:Y:S01]  /*0bb0*/  CS2R R118, SRZ ;  /* 0x0000000000767805 */ /* 0x000fe2000001ff00 */
[----:B------:R-:W-:Y:S01]  /*0bc0*/  CS2R R116, SRZ ;  /* 0x0000000000747805 */ /* 0x000fe2000001ff00 */
[----:B------:R-:W-:Y:S01]  /*0bd0*/  MOV R110, RZ ;  /* 0x000000ff006e7202 */ /* 0x000fe20000000f00 */
[----:B------:R-:W-:Y:S01]  /*0be0*/  USEL UR8, URZ, UR4, !UP0 ;  /* 0x000000043f087287 */ /* 0x000fe2000c000000 */
[----:B------:R-:W-:Y:S01]  /*0bf0*/  CS2R R18, SRZ ;  /* 0x0000000000127805 */ /* 0x000fe2000001ff00 */
[----:B------:R-:W-:Y:S01]  /*0c00*/  IMAD.MOV.U32 R108, RZ, RZ, RZ ;  /* 0x000000ffff6c7224 */ /* 0x000fe200078e00ff */
[----:B------:R-:W-:Y:S01]  /*0c10*/  MOV R114, RZ ;  /* 0x000000ff00727202 */ /* 0x000fe20000000f00 */
[----:B------:R-:W-:Y:S01]  /*0c20*/  UISETP.GT.AND UP0, UPT, UR13, UR8, UPT ;  /* 0x000000080d00728c */ /* 0x000fe2000bf04270 */
[----:B------:R-:W-:Y:S01]  /*0c30*/  CS2R R112, SRZ ;  /* 0x0000000000707805 */ /* 0x000fe2000001ff00 */
[----:B------:R-:W-:Y:S01]  /*0c40*/  CS2R R20, SRZ ;  /* 0x0000000000147805 */ /* 0x000fe2000001ff00 */
[----:B------:R-:W-:Y:S01]  /*0c50*/  IMAD.MOV.U32 R106, RZ, RZ, RZ ;  /* 0x000000ffff6a7224 */ /* 0x000fe200078e00ff */
[----:B------:R-:W-:Y:S01]  /*0c60*/  CS2R R22, SRZ ;  /* 0x0000000000167805 */ /* 0x000fe2000001ff00 */
[----:B------:R-:W-:Y:S01]  /*0c70*/  MOV R104, RZ ;  /* 0x000000ff00687202 */ /* 0x000fe20000000f00 */
[----:B------:R-:W-:Y:S01]  /*0c80*/  IMAD.MOV.U32 R102, RZ, RZ, RZ ;  /* 0x000000ffff667224 */ /* 0x000fe200078e00ff */
[----:B------:R-:W-:Y:S01]  /*0c90*/  PLOP3.LUT P1, PT, PT, PT, UP0, 0x80, 0x0 ;  /* 0x000000000000781c */ /* 0x000fe20003f2f008 */
        /* <DEDUP_REMOVED lines=41> */
[----:B------:R-:W-:Y:S01]  /*0f30*/  IMAD.MOV.U32 R148, RZ, RZ, RZ ;  /* 0x000000ffff947224 */ /* 0x000fe200078e00ff */
[----:B------:R-:W-:Y:S01]  /*0f40*/  CS2R R142, SRZ ;  /* 0x00000000008e7805 */ /* 0x000fe2000001ff00 */
[----:B------:R-:W-:Y:S01]  /*0f50*/  CS2R R54, SRZ ;  /* 0x0000000000367805 */ /* 0x000fe2000001ff00 */
        /* <DEDUP_REMOVED lines=20> */
[----:B------:R-:W-:-:S03]  /*10a0*/  UISETP.NE.AND UP0, UPT, UR17, URZ, UPT ;  /* 0x0000003f1100728c */ /* 0x000fc6000bf05270 */
[----:B------:R-:W-:-:S13]  /*10b0*/  ISETP.NE.AND.EX P2, PT, RZ, c[0x0][0x344], PT, P2 ;  /* 0x0000d100ff007a0c */ /* 0x000fda0003f45320 */
[----:B------:R-:W-:-:S05]  /*10c0*/  @P2 IMAD.WIDE R2, R52, R9, c[0x0][0x340] ;  /* 0x0000d00034022625 */ /* 0x000fca00078e0209 */
[----:B------:R1:W2:Y:S01]  /*10d0*/  @P2 LDG.E R21, [R2.64] ;  /* 0x0000001402152981 */ /* 0x0002a2000c1e1900 */
[----:B------:R-:W-:Y:S01]  /*10e0*/  SHF.R.S32.HI R122, RZ, 0x1f, R123 ;  /* 0x0000001fff7a7819 */ /* 0x000fe2000001147b */
[----:B------:R-:W-:Y:S01]  /*10f0*/  ULDC UR4, c[0x0][0x2c4] ;  /* 0x0000b10000047ab9 */ /* 0x000fe20000000800 */
[----:B------:R-:W-:Y:S01]  /*1100*/  SHF.R.S32.HI R0, RZ, 0x1f, R6 ;  /* 0x0000001fff007819 */ /* 0x000fe20000011406 */
[----:B------:R-:W3:Y:S01]  /*1110*/  S2R R17, SR_CTAID.Y ;  /* 0x0000000000117919 */ /* 0x000ee20000002600 */
[----:B------:R-:W-:Y:S01]  /*1120*/  PLOP3.LUT P1, PT, PT, PT, UP0, 0x80, 0x0 ;  /* 0x000000000000781c */ /* 0x000fe20003f2f008 */
[----:B------:R-:W-:Y:S01]  /*1130*/  UIMAD UR4, UR15, UR4, URZ ;  /* 0x000000040f0472a4 */ /* 0x000fe2000f8e023f */
[----:B------:R-:W-:Y:S01]  /*1140*/  SHF.R.S32.HI R19, RZ, 0x1f, R52 ;  /* 0x0000001fff137819 */ /* 0x000fe20000011434 */
[----:B------:R-:W-:Y:S01]  /*1150*/  IMAD R0, R0, c[0x0][0x178], RZ ;  /* 0x00005e0000007a24 */ /* 0x000fe200078e02ff */
[----:B------:R-:W-:Y:S01]  /*1160*/  LEA.HI R27, R122, R123, RZ, 0x4 ;  /* 0x0000007b7a1b7211 */ /* 0x000fe200078f20ff */
[----:B------:R-:W-:Y:S01]  /*1170*/  BSSY B0, `(.L_x_992) ;  /* 0x0000077000007945 */ /* 0x000fe20003800000 */
[----:B------:R-:W-:Y:S01]  /*1180*/  SEL R10, R19, RZ, !P6 ;  /* 0x000000ff130a7207 */ /* 0x000fe20007000000 */
[----:B------:R-:W-:Y:S01]  /*1190*/  IMAD R0, R6, c[0x0][0x17c], R0 ;  /* 0x00005f0006007a24 */ /* 0x000fe200078e0200 */
[----:B------:R-:W-:-:S03]  /*11a0*/  MOV R24, 0x20 ;  /* 0x0000002000187802 */ /* 0x000fc60000000f00 */
[----:B------:R-:W-:Y:S01]  /*11b0*/  IMAD R10, R10, c[0x0][0x1c0], RZ ;  /* 0x000070000a0a7a24 */ /* 0x000fe200078e02ff */
[----:B-1----:R-:W-:Y:S02]  /*11c0*/  LEA.HI R2, R122, R123, RZ, 0x3 ;  /* 0x0000007b7a027211 */ /* 0x002fe400078f18ff */
[----:B---3--:R-:W-:Y:S02]  /*11d0*/  SHF.R.S32.HI R16, RZ, 0x1f, R17 ;  /* 0x0000001fff107819 */ /* 0x008fe40000011411 */
[----:B------:R-:W-:Y:S02]  /*11e0*/  SHF.R.S32.HI R20, RZ, 0x3, R2 ;  /* 0x00000003ff147819 */ /* 0x000fe40000011402 */
[----:B------:R-:W-:Y:S01]  /*11f0*/  LOP3.LUT R2, R2, 0xfffffff8, RZ, 0xc0, !PT ;  /* 0xfffffff802027812 */ /* 0x000fe200078ec0ff */
[----:B------:R-:W-:Y:S02]  /*1200*/  IMAD R8, R16, c[0x0][0x1b8], RZ ;  /* 0x00006e0010087a24 */ /* 0x000fe400078e02ff */
[----:B------:R-:W-:-:S02]  /*1210*/  IMAD.SHL.U32 R4, R20, 0x40, RZ ;  /* 0x0000004014047824 */ /* 0x000fc400078e00ff */
[----:B------:R-:W-:Y:S02]  /*1220*/  IMAD.IADD R25, R123, 0x1, -R2 ;  /* 0x000000017b197824 */ /* 0x000fe400078e0a02 */
[----:B------:R-:W-:Y:S01]  /*1230*/  IMAD.WIDE.U32 R2, R6, c[0x0][0x178], RZ ;  /* 0x00005e0006027a25 */ /* 0x000fe200078e00ff */
[----:B------:R-:W-:-:S03]  /*1240*/  LOP3.LUT R4, R4, 0x1c0, RZ, 0xc0, !PT ;  /* 0x000001c004047812 */ /* 0x000fc600078ec0ff */
[----:B------:R-:W-:Y:S01]  /*1250*/  IMAD.SHL.U32 R12, R25, 0x8, RZ ;  /* 0x00000008190c7824 */ /* 0x000fe200078e00ff */
[----:B------:R-:W-:Y:S01]  /*1260*/  IADD3 R3, R3, R0, RZ ;  /* 0x0000000003037210 */ /* 0x000fe20007ffe0ff */
[----:B------:R-:W-:Y:S02]  /*1270*/  IMAD R9, R25, 0x10, R20 ;  /* 0x0000001019097824 */ /* 0x000fe400078e0214 */
[C---:B------:R-:W-:Y:S01]  /*1280*/  IMAD R8, R17.reuse, c[0x0][0x1bc], R8 ;  /* 0x00006f0011087a24 */ /* 0x040fe200078e0208 */
[----:B------:R-:W-:Y:S01]  /*1290*/  LOP3.LUT R0, R4, 0x38, R12, 0xf8, !PT ;  /* 0x0000003804007812 */ /* 0x000fe200078ef80c */
[----:B------:R-:W-:Y:S01]  /*12a0*/  IMAD.WIDE.U32 R2, R17, c[0x0][0x1b8], R2 ;  /* 0x00006e0011027a25 */ /* 0x000fe200078e0002 */
[----:B------:R-:W-:Y:S02]  /*12b0*/  SHF.R.U32.HI R4, RZ, 0x3, R4 ;  /* 0x00000003ff047819 */ /* 0x000fe40000011604 */
[----:B------:R-:W-:Y:S01]  /*12c0*/  IADD3 R5, R12, 0x40, RZ ;  /* 0x000000400c057810 */ /* 0x000fe20007ffe0ff */
[----:B------:R-:W-:Y:S01]  /*12d0*/  IMAD.IADD R3, R3, 0x1, R8 ;  /* 0x0000000103037824 */ /* 0x000fe200078e0208 */
[----:B------:R-:W-:-:S02]  /*12e0*/  LOP3.LUT R22, R0, R4, RZ, 0x3c, !PT ;  /* 0x0000000400167212 */ /* 0x000fc400078e3cff */
[----:B------:R-:W-:Y:S02]  /*12f0*/  SHF.R.S32.HI R4, RZ, 0x1f, R7 ;  /* 0x0000001fff047819 */ /* 0x000fe40000011407 */
[----:B------:R-:W-:Y:S02]  /*1300*/  IADD3 R0, P0, R7, R20, RZ ;  /* 0x0000001407007210 */ /* 0x000fe40007f1e0ff */
[----:B------:R-:W-:Y:S02]  /*1310*/  IADD3 R9, R9, UR23, RZ ;  /* 0x0000001709097c10 */ /* 0x000fe4000fffe0ff */
[----:B------:R-:W-:Y:S02]  /*1320*/  LEA.HI.X.SX32 R4, R20, R4, 0x1, P0 ;  /* 0x0000000414047211 */ /* 0x000fe400000f0eff */
[----:B------:R-:W-:Y:S01]  /*1330*/  PLOP3.LUT P0, PT, PT, PT, UP0, 0x80, 0x0 ;  /* 0x000000000000781c */ /* 0x000fe20003f0f008 */
[----:B------:R-:W-:Y:S01]  /*1340*/  @P1 IMAD.HI.U32 R11, R9, c[0x0][0x2c8], RZ ;  /* 0x0000b200090b1a27 */ /* 0x000fe200078e00ff */
[----:B------:R-:W-:-:S02]  /*1350*/  ISETP.GE.AND P3, PT, R5, c[0x0][0x1d4], PT ;  /* 0x0000750005007a0c */ /* 0x000fc40003f66270 */
[----:B------:R-:W-:Y:S01]  /*1360*/  SHF.R.S32.HI R13, RZ, 0x1f, R12 ;  /* 0x0000001fff0d7819 */ /* 0x000fe2000001140c */
[----:B------:R-:W-:Y:S01]  /*1370*/  IMAD R5, R4, c[0x0][0x1e0], RZ ;  /* 0x0000780004057a24 */ /* 0x000fe200078e02ff */
[----:B------:R-:W-:Y:S01]  /*1380*/  SEL R8, R52, RZ, !P6 ;  /* 0x000000ff34087207 */ /* 0x000fe20007000000 */
[----:B------:R-:W-:Y:S01]  /*1390*/  IMAD R4, R4, c[0x0][0x208], RZ ;  /* 0x0000820004047a24 */ /* 0x000fe200078e02ff */
[----:B------:R-:W-:Y:S01]  /*13a0*/  ISETP.GE.AND P4, PT, R12, c[0x0][0x1d4], PT ;  /* 0x000075000c007a0c */ /* 0x000fe20003f86270 */
[C---:B------:R-:W-:Y:S02]  /*13b0*/  IMAD R14, R0.reuse, c[0x0][0x1e4], R5 ;  /* 0x00007900000e7a24 */ /* 0x040fe400078e0205 */
[C---:B------:R-:W-:Y:S02]  /*13c0*/  IMAD R15, R0.reuse, c[0x0][0x20c], R4 ;  /* 0x00008300000f7a24 */ /* 0x040fe400078e0204 */
[----:B------:R-:W-:-:S04]  /*13d0*/  IMAD.WIDE.U32 R6, R0, c[0x0][0x1e0], R12 ;  /* 0x0000780000067a25 */ /* 0x000fc800078e000c */
[----:B------:R-:W-:Y:S01]  /*13e0*/  IMAD.WIDE.U32 R4, R0, c[0x0][0x208], R12 ;  /* 0x0000820000047a25 */ /* 0x000fe200078e000c */
[----:B------:R-:W-:Y:S02]  /*13f0*/  MOV R0, R9 ;  /* 0x0000000900007202 */ /* 0x000fe40000000f00 */
[----:B------:R-:W-:Y:S01]  /*1400*/  @P0 SHF.R.U32.HI R0, RZ, c[0x0][0x2cc], R11 ;  /* 0x0000b300ff000a19 */ /* 0x000fe2000001160b */
[C---:B------:R-:W-:Y:S02]  /*1410*/  IMAD R11, R8.reuse, c[0x0][0x1c4], R10 ;  /* 0x00007100080b7a24 */ /* 0x040fe400078e020a */
[----:B------:R-:W-:Y:S01]  /*1420*/  IMAD.WIDE.U32 R2, R8, c[0x0][0x1c0], R2 ;  /* 0x0000700008027a25 */ /* 0x000fe200078e0002 */
[----:B------:R-:W-:Y:S02]  /*1430*/  IADD3 R10, -R0, RZ, RZ ;  /* 0x000000ff000a7210 */ /* 0x000fe40007ffe1ff */
[----:B------:R-:W-:Y:S01]  /*1440*/  SHF.R.S32.HI R8, RZ, 0x1f, R0 ;  /* 0x0000001fff087819 */ /* 0x000fe20000011400 */
[----:B------:R-:W-:-:S02]  /*1450*/  IMAD.IADD R3, R3, 0x1, R11 ;  /* 0x0000000103037824 */ /* 0x000fc400078e020b */
        /* <DEDUP_REMOVED lines=9> */
[----:B------:R-:W-:Y:S02]  /*14f0*/  IMAD.IADD R0, R123, 0x1, -R9 ;  /* 0x000000017b007824 */ /* 0x000fe400078e0a09 */
[----:B------:R-:W-:Y:S02]  /*1500*/  IMAD R11, R11, c[0x0][0x1a8], RZ ;  /* 0x00006a000b0b7a24 */ /* 0x000fe400078e02ff */
[----:B------:R-:W-:-:S04]  /*1510*/  IMAD.WIDE.U32 R8, R17, c[0x0][0x1e8], R6 ;  /* 0x00007a0011087a25 */ /* 0x000fc800078e0006 */
[----:B------:R-:W-:-:S04]  /*1520*/  IMAD.WIDE.U32 R6, R17, c[0x0][0x210], R4 ;  /* 0x0000840011067a25 */ /* 0x000fc800078e0004 */
[C---:B------:R-:W-:Y:S02]  /*1530*/  IMAD R14, R16.reuse, c[0x0][0x1e8], RZ ;  /* 0x00007a00100e7a24 */ /* 0x040fe400078e02ff */
[----:B------:R-:W-:Y:S01]  /*1540*/  IMAD R15, R16, c[0x0][0x210], RZ ;  /* 0x00008400100f7a24 */ /* 0x000fe200078e02ff */
[----:B------:R-:W-:Y:S01]  /*1550*/  SHF.R.S32.HI R16, RZ, 0x1f, R0 ;  /* 0x0000001fff107819 */ /* 0x000fe20000011400 */
[C---:B------:R-:W-:Y:S02]  /*1560*/  IMAD R11, R10.reuse, c[0x0][0x1ac], R11 ;  /* 0x00006b000a0b7a24 */ /* 0x040fe400078e020b */
[----:B------:R-:W-:Y:S01]  /*1570*/  IMAD.WIDE.U32 R4, R10, c[0x0][0x1a8], R2 ;  /* 0x00006a000a047a25 */ /* 0x000fe200078e0002 */
[----:B------:R-:W-:Y:S02]  /*1580*/  LEA.HI R26, R16, R0, RZ, 0x3 ;  /* 0x00000000101a7211 */ /* 0x000fe400078f18ff */
[----:B------:R-:W-:Y:S01]  /*1590*/  IADD3 R16, R20, UR23, RZ ;  /* 0x0000001714107c10 */ /* 0x000fe2000fffe0ff */
[----:B------:R-:W-:Y:S01]  /*15a0*/  IMAD R14, R17, c[0x0][0x1ec], R14 ;  /* 0x00007b00110e7a24 */ /* 0x000fe200078e020e */
[----:B------:R-:W-:Y:S01]  /*15b0*/  IADD3 R2, R5, R11, RZ ;  /* 0x0000000b05027210 */ /* 0x000fe20007ffe0ff */
[----:B------:R-:W-:Y:S01]  /*15c0*/  IMAD R15, R17, c[0x0][0x214], R15 ;  /* 0x00008500110f7a24 */ /* 0x000fe200078e020f */
[----:B------:R-:W-:Y:S01]  /*15d0*/  LEA R18, P0, R4, c[0x0][0x160], 0x1 ;  /* 0x0000580004127a11 */ /* 0x000fe200078008ff */
[----:B------:R-:W-:Y:S01]  /*15e0*/  IMAD.IADD R9, R9, 0x1, R14 ;  /* 0x0000000109097824 */ /* 0x000fe200078e020e */
[----:B------:R-:W-:Y:S01]  /*15f0*/  LOP3.LUT R10, R26, 0xfffffff8, RZ, 0xc0, !PT ;  /* 0xfffffff81a0a7812 */ /* 0x000fe200078ec0ff */
[----:B------:R-:W-:Y:S01]  /*1600*/  IMAD.IADD R7, R7, 0x1, R15 ;  /* 0x0000000107077824 */ /* 0x000fe200078e020f */
[----:B------:R-:W-:Y:S01]  /*1610*/  LEA.HI.X R17, R4, c[0x0][0x164], R2, 0x1, P0 ;  /* 0x0000590004117a11 */ /* 0x000fe200000f0c02 */
[----:B------:R-:W-:Y:S01]  /*1620*/  IMAD.SHL.U32 R15, R25, 0x8, RZ ;  /* 0x00000008190f7824 */ /* 0x000fe200078e00ff */
[----:B------:R-:W-:Y:S01]  /*1630*/  LEA.HI R14, R122, R123, RZ, 0x6 ;  /* 0x0000007b7a0e7211 */ /* 0x000fe200078f30ff */
[----:B------:R-:W-:Y:S01]  /*1640*/  IMAD.IADD R23, R0, 0x1, -R10 ;  /* 0x0000000100177824 */ /* 0x000fe200078e0a0a */
[----:B------:R1:W3:Y:S02]  /*1650*/  SHFL.IDX PT, R4, R18, RZ, 0x181f ;  /* 0x00181fff12047589 */ /* 0x0002e400000e0000 */
[----:B------:R-:W-:Y:S01]  /*1660*/  ISETP.GE.AND P6, PT, R15, c[0x0][0x198], PT ;  /* 0x000066000f007a0c */ /* 0x000fe20003fc6270 */
[----:B------:R-:W-:Y:S01]  /*1670*/  IMAD.SHL.U32 R14, R14, 0x8, RZ ;  /* 0x000000080e0e7824 */ /* 0x000fe200078e00ff */
[----:B------:R1:W4:Y:S04]  /*1680*/  SHFL.IDX PT, R5, R17, RZ, 0x181f ;  /* 0x00181fff11057589 */ /* 0x00032800000e0000 */
[----:B------:R-:W-:-:S02]  /*1690*/  LOP3.LUT R14, R22, 0xfffffe00, R14, 0xf8, !PT ;  /* 0xfffffe00160e7812 */ /* 0x000fc400078ef80e */
[--C-:B--2---:R-:W-:Y:S01]  /*16a0*/  @P2 SHF.R.S32.HI R3, RZ, 0x1f, R21.reuse ;  /* 0x0000001fff032819 */ /* 0x104fe20000011415 */
[----:B------:R-:W-:Y:S01]  /*16b0*/  @P2 IMAD.MOV.U32 R2, RZ, RZ, R21 ;  /* 0x000000ffff022224 */ /* 0x000fe200078e0015 */
[----:B------:R-:W-:Y:S01]  /*16c0*/  @!P2 MOV R2, R52 ;  /* 0x000000340002a202 */ /* 0x000fe20000000f00 */
[----:B------:R-:W-:Y:S01]  /*16d0*/  @!P2 IMAD.MOV.U32 R3, RZ, RZ, R19 ;  /* 0x000000ffff03a224 */ /* 0x000fe200078e0013 */
[----:B------:R-:W-:Y:S01]  /*16e0*/  IADD3 R19, R15, 0x40, RZ ;  /* 0x000000400f137810 */ /* 0x000fe20007ffe0ff */
[----:B------:R-:W-:Y:S01]  /*16f0*/  IMAD.MOV.U32 R21, RZ, RZ, 0x10 ;  /* 0x00000010ff157424 */ /* 0x000fe200078e00ff */
[----:B------:R-:W-:Y:S02]  /*1700*/  SEL R0, R2, RZ, !P5 ;  /* 0x000000ff02007207 */ /* 0x000fe40006800000 */
[----:B------:R-:W-:Y:S02]  /*1710*/  SEL R2, R3, RZ, !P5 ;  /* 0x000000ff03027207 */ /* 0x000fe40006800000 */
[----:B------:R-:W-:Y:S01]  /*1720*/  ISETP.GE.AND P5, PT, R16, UR4, PT ;  /* 0x0000000410007c0c */ /* 0x000fe2000bfa6270 */
[----:B------:R-:W-:Y:S01]  /*1730*/  IMAD.WIDE.U32 R30, R0, c[0x0][0x1f0], R8 ;  /* 0x00007c00001e7a25 */ /* 0x000fe200078e0008 */
[----:B------:R-:W-:-:S03]  /*1740*/  ISETP.GE.AND P0, PT, R19, c[0x0][0x198], PT ;  /* 0x0000660013007a0c */ /* 0x000fc60003f06270 */
[C---:B------:R-:W-:Y:S01]  /*1750*/  IMAD R3, R2.reuse, c[0x0][0x1f0], RZ ;  /* 0x00007c0002037a24 */ /* 0x040fe200078e02ff */
[----:B------:R1:W-:Y:S01]  /*1760*/  STL.64 [R1+0x40], R30 ;  /* 0x0000401e01007387 */ /* 0x0003e20000100a00 */
[----:B------:R-:W-:Y:S01]  /*1770*/  IMAD R2, R2, c[0x0][0x218], RZ ;  /* 0x0000860002027a24 */ /* 0x000fe200078e02ff */
[----:B------:R-:W-:Y:S01]  /*1780*/  R2P PR, R23, 0x6 ;  /* 0x0000000617007804 */ /* 0x000fe20000000000 */
[C---:B------:R-:W-:Y:S02]  /*1790*/  IMAD R11, R0.reuse, c[0x0][0x1f4], R3 ;  /* 0x00007d00000b7a24 */ /* 0x040fe400078e0203 */
[C---:B------:R-:W-:Y:S02]  /*17a0*/  IMAD R10, R0.reuse, c[0x0][0x21c], R2 ;  /* 0x00008700000a7a24 */ /* 0x040fe400078e0202 */
[----:B------:R-:W-:Y:S01]  /*17b0*/  IMAD.WIDE.U32 R74, R0, c[0x0][0x218], R6 ;  /* 0x00008600004a7a25 */ /* 0x000fe200078e0006 */
[----:B------:R-:W-:Y:S02]  /*17c0*/  IADD3 R33, R31, R11, RZ ;  /* 0x0000000b1f217210 */ /* 0x000fe40007ffe0ff */
[----:B------:R-:W-:Y:S01]  /*17d0*/  SEL R3, R21, 0xfffffff0, !P1 ;  /* 0xfffffff015037807 */ /* 0x000fe20004800000 */
[----:B------:R-:W-:Y:S01]  /*17e0*/  IMAD.IADD R29, R75, 0x1, R10 ;  /* 0x000000014b1d7824 */ /* 0x000fe200078e020a */
[----:B------:R1:W-:Y:S01]  /*17f0*/  STL.64 [R1+0x48], R74 ;  /* 0x0000484a01007387 */ /* 0x0003e20000100a00 */
[----:B------:R-:W-:-:S03]  /*1800*/  SEL R2, R24, 0xffffffe0, !P2 ;  /* 0xffffffe018027807 */ /* 0x000fc60005000000 */
[----:B------:R1:W-:Y:S04]  /*1810*/  STL [R1+0x3c], R29 ;  /* 0x00003c1d01007387 */ /* 0x0003e80000100800 */
[----:B------:R1:W-:Y:S01]  /*1820*/  STL [R1+0x34], R33 ;  /* 0x0000342101007387 */ /* 0x0003e20000100800 */
[----:B------:R-:W-:Y:S05]  /*1830*/  @P5 BRA `(.L_x_993) ;  /* 0x000000a000005947 */ /* 0x000fea0003800000 */
[----:B---34-:R-:W-:Y:S02]  /*1840*/  SHF.R.S32.HI R0, RZ, 0x1f, R19 ;  /* 0x0000001fff007819 */ /* 0x018fe40000011413 */
[C---:B------:R-:W-:Y:S02]  /*1850*/  LEA R6, P1, R15.reuse, R4, 0x1 ;  /* 0x000000040f067211 */ /* 0x040fe400078208ff */
[----:B------:R-:W-:Y:S02]  /*1860*/  LEA.HI R0, R0, R19, RZ, 0x3 ;  /* 0x0000001300007211 */ /* 0x000fe400078f18ff */
[----:B------:R-:W-:-:S02]  /*1870*/  LEA.HI.X R7, R15, R5, R13, 0x1, P1 ;  /* 0x000000050f077211 */ /* 0x000fc400008f0c0d */
[----:B------:R-:W-:Y:S01]  /*1880*/  LOP3.LUT R8, R0, 0xfffffff8, RZ, 0xc0, !PT ;  /* 0xfffffff800087812 */ /* 0x000fe200078ec0ff */
[----:B------:R-:W-:-:S04]  /*1890*/  IMAD.SHL.U32 R0, R14, 0x2, RZ ;  /* 0x000000020e007824 */ /* 0x000fc800078e00ff */
[----:B------:R-:W-:Y:S01]  /*18a0*/  IMAD.WIDE R4, R8, 0x2, R4 ;  /* 0x0000000208047825 */ /* 0x000fe200078e0204 */
[----:B------:R-:W-:Y:S01]  /*18b0*/  @!PT LDS RZ, [RZ] ;  /* 0x00000000fffff984 */ /* 0x000fe20000000800 */
[----:B------:R2:W-:Y:S04]  /*18c0*/  LDGSTS.E.BYPASS.LTC128B.128 [R0+0x8080], [R6.64], !P6 ;  /* 0x0808000006007fae */ /* 0x0005e8000f101d54 */
[----:B------:R2:W-:Y:S02]  /*18d0*/  LDGSTS.E.BYPASS.LTC128B.128 [R0+0xc080], [R4.64], !P0 ;  /* 0x0c08000004007fae */ /* 0x0005e4000c101d54 */
.L_x_993:
[----:B---34-:R-:W-:Y:S05]  /*18e0*/  BSYNC B0 ;  /* 0x0000000000007941 */ /* 0x018fea0003800000 */
.L_x_992:
[----:B--2---:R-:W-:Y:S01]  /*18f0*/  IADD3 R0, R16, 0x10, RZ ;  /* 0x0000001010007810 */ /* 0x004fe20007ffe0ff */
[----:B------:R2:W3:Y:S01]  /*1900*/  SHFL.IDX PT, R5, R17, 0x1, 0x181f ;  /* 0x00381f0011057f89 */ /* 0x0004e200000e0000 */
[----:B------:R-:W-:Y:S02]  /*1910*/  BSSY B0, `(.L_x_994) ;  /* 0x000000e000007945 */ /* 0x000fe40003800000 */
[----:B------:R-:W-:Y:S01]  /*1920*/  ISETP.GE.AND P1, PT, R0, UR4, PT ;  /* 0x0000000400007c0c */ /* 0x000fe2000bf26270 */
[----:B------:R2:W4:-:S12]  /*1930*/  SHFL.IDX PT, R4, R18, 0x1, 0x181f ;  /* 0x00381f0012047f89 */ /* 0x00051800000e0000 */
[----:B------:R-:W-:Y:S05]  /*1940*/  @P1 BRA `(.L_x_995) ;  /* 0x000000a000001947 */ /* 0x000fea0003800000 */
[----:B------:R-:W-:Y:S02]  /*1950*/  SHF.R.S32.HI R0, RZ, 0x1f, R19 ;  /* 0x0000001fff007819 */ /* 0x000fe40000011413 */
[C---:B----4-:R-:W-:Y:S02]  /*1960*/  LEA R6, P1, R15.reuse, R4, 0x1 ;  /* 0x000000040f067211 */ /* 0x050fe400078208ff */
        /* <DEDUP_REMOVED lines=8> */
.L_x_995:
[----:B------:R-:W-:Y:S05]  /*19f0*/  BSYNC B0 ;  /* 0x0000000000007941 */ /* 0x000fea0003800000 */
.L_x_994:
[----:B---3--:R-:W-:Y:S01]  /*1a00*/  IADD3 R0, R16, 0x20, RZ ;  /* 0x0000002010007810 */ /* 0x008fe20007ffe0ff */
[----:B------:R3:W1:Y:S01]  /*1a10*/  SHFL.IDX PT, R5, R17, 0x2, 0x181f ;  /* 0x00581f0011057f89 */ /* 0x00066200000e0000 */
[----:B------:R-:W-:Y:S02]  /*1a20*/  BSSY B0, `(.L_x_996) ;  /* 0x000000e000007945 */ /* 0x000fe40003800000 */
[----:B------:R-:W-:Y:S01]  /*1a30*/  ISETP.GE.AND P1, PT, R0, UR4, PT ;  /* 0x0000000400007c0c */ /* 0x000fe2000bf26270 */
[----:B----4-:R3:W4:-:S12]  /*1a40*/  SHFL.IDX PT, R4, R18, 0x2, 0x181f ;  /* 0x00581f0012047f89 */ /* 0x01071800000e0000 */
[----:B------:R-:W-:Y:S05]  /*1a50*/  @P1 BRA `(.L_x_997) ;  /* 0x000000a000001947 */ /* 0x000fea0003800000 */
[----:B------:R-:W-:Y:S02]  /*1a60*/  SHF.R.S32.HI R0, RZ, 0x1f, R19 ;  /* 0x0000001fff007819 */ /* 0x000fe40000011413 */
[C---:B----4-:R-:W-:Y:S02]  /*1a70*/  LEA R6, P1, R15.reuse, R4, 0x1 ;  /* 0x000000040f067211 */ /* 0x050fe400078208ff */
        /* <DEDUP_REMOVED lines=8> */
.L_x_997:
[----:B------:R-:W-:Y:S05]  /*1b00*/  BSYNC B0 ;  /* 0x0000000000007941 */ /* 0x000fea0003800000 */
.L_x_996:
[----:B-1----:R-:W-:Y:S01]  /*1b10*/  IADD3 R0, R16, 0x30, RZ ;  /* 0x0000003010007810 */ /* 0x002fe20007ffe0ff */
[----:B------:R1:W2:Y:S01]  /*1b20*/  SHFL.IDX PT, R5, R17, 0x3, 0x181f ;  /* 0x00781f0011057f89 */ /* 0x0002a200000e0000 */
[----:B------:R-:W-:Y:S02]  /*1b30*/  BSSY B0, `(.L_x_998) ;  /* 0x000000e000007945 */ /* 0x000fe40003800000 */
[----:B------:R-:W-:Y:S01]  /*1b40*/  ISETP.GE.AND P1, PT, R0, UR4, PT ;  /* 0x0000000400007c0c */ /* 0x000fe2000bf26270 */
[----:B----4-:R1:W4:-:S12]  /*1b50*/  SHFL.IDX PT, R4, R18, 0x3, 0x181f ;  /* 0x00781f0012047f89 */ /* 0x01031800000e0000 */
[----:B------:R-:W-:Y:S05]  /*1b60*/  @P1 BRA `(.L_x_999) ;  /* 0x000000a000001947 */ /* 0x000fea0003800000 */
[----:B------:R-:W-:Y:S02]  /*1b70*/  SHF.R.S32.HI R0, RZ, 0x1f, R19 ;  /* 0x0000001fff007819 */ /* 0x000fe40000011413 */
[C---:B----4-:R-:W-:Y:S02]  /*1b80*/  LEA R6, P1, R15.reuse, R4, 0x1 ;  /* 0x000000040f067211 */ /* 0x050fe400078208ff */
        /* <DEDUP_REMOVED lines=8> */
.L_x_999:
[----:B------:R-:W-:Y:S05]  /*1c10*/  BSYNC B0 ;  /* 0x0000000000007941 */ /* 0x000fea0003800000 */
.L_x_998:
[----:B--2---:R-:W-:Y:S01]  /*1c20*/  IADD3 R0, R16, 0x40, RZ ;  /* 0x0000004010007810 */ /* 0x004fe20007ffe0ff */
        /* <DEDUP_REMOVED lines=15> */
.L_x_1001:
[----:B------:R-:W-:Y:S05]  /*1d20*/  BSYNC B0 ;  /* 0x0000000000007941 */ /* 0x000fea0003800000 */
.L_x_1000:
        /* <DEDUP_REMOVED lines=16> */
.L_x_1003:
[----:B------:R-:W-:Y:S05]  /*1e30*/  BSYNC B0 ;  /* 0x0000000000007941 */ /* 0x000fea0003800000 */
.L_x_1002:
        /* <DEDUP_REMOVED lines=16> */
.L_x_1005:
[----:B------:R-:W-:Y:S05]  /*1f40*/  BSYNC B0 ;  /* 0x0000000000007941 */ /* 0x000fea0003800000 */
.L_x_1004:
[----:B-1----:R-:W-:Y:S01]  /*1f50*/  IADD3 R0, R16, 0x70, RZ ;  /* 0x0000007010007810 */ /* 0x002fe20007ffe0ff */
[----:B----4-:R-:W1:Y:S01]  /*1f60*/  SHFL.IDX PT, R4, R18, 0x7, 0x181f ;  /* 0x00f81f0012047f89 */ /* 0x010e6200000e0000 */
[----:B------:R-:W-:Y:S01]  /*1f70*/  UMOV UR25, 0x30 ;  /* 0x0000003000197882 */ /* 0x000fe20000000000 */
[----:B------:R-:W-:Y:S01]  /*1f80*/  IMAD.SHL.U32 R243, R14, 0x2, RZ ;  /* 0x000000020ef37824 */ /* 0x000fe200078e00ff */
[----:B------:R-:W-:Y:S01]  /*1f90*/  ISETP.GE.AND P1, PT, R0, UR4, PT ;  /* 0x0000000400007c0c */ /* 0x000fe2000bf26270 */
[----:B------:R-:W4:Y:S01]  /*1fa0*/  SHFL.IDX PT, R5, R17, 0x7, 0x181f ;  /* 0x00f81f0011057f89 */ /* 0x000f2200000e0000 */
[----:B------:R-:W-:Y:S01]  /*1fb0*/  UIMAD UR24, UR13, -0x30, UR25 ;  /* 0xffffffd00d1878a4 */ /* 0x000fe2000f8e0219 */
[----:B------:R-:W-:Y:S01]  /*1fc0*/  IMAD.MOV.U32 R124, RZ, RZ, R32 ;  /* 0x000000ffff7c7224 */ /* 0x000fe200078e0020 */
[----:B------:R-:W-:Y:S01]  /*1fd0*/  ULDC.64 UR4, c[0x0][0x1e0] ;  /* 0x0000780000047ab9 */ /* 0x000fe20000000a00 */
[----:B------:R-:W-:Y:S01]  /*1fe0*/  IMAD.MOV.U32 R125, RZ, RZ, R33 ;  /* 0x000000ffff7d7224 */ /* 0x000fe200078e0021 */
[----:B------:R-:W-:Y:S01]  /*1ff0*/  UIMAD.WIDE.U32 UR28, UR25, UR4, URZ ;  /* 0x00000004191c72a5 */ /* 0x000fe2000f8e003f */
[----:B------:R-:W-:Y:S01]  /*2000*/  IMAD.MOV.U32 R124, RZ, RZ, R30 ;  /* 0x000000ffff7c7224 */ /* 0x000fe200078e001e */
[----:B------:R-:W-:Y:S01]  /*2010*/  UIMAD UR25, UR25, UR5, URZ ;  /* 0x00000005191972a4 */ /* 0x000fe2000f8e023f */
[----:B------:R-:W-:Y:S01]  /*2020*/  IMAD.U32 R119, RZ, RZ, UR24 ;  /* 0x00000018ff777e24 */ /* 0x000fe2000f8e00ff */
[----:B------:R-:W-:Y:S01]  /*2030*/  UIADD3 UR14, UR13, -0x1, URZ ;  /* 0xffffffff0d0e7890 */ /* 0x000fe2000fffe03f */
[----:B------:R-:W-:Y:S01]  /*2040*/  SHF.R.S32.HI R11, RZ, 0x4, R27 ;  /* 0x00000004ff0b7819 */ /* 0x000fe2000001141b */
[----:B------:R-:W-:Y:S01]  /*2050*/  UIADD3 UR25, UR29, UR25, URZ ;  /* 0x000000191d197290 */ /* 0x000fe2000fffe03f */
[----:B------:R-:W-:Y:S01]  /*2060*/  @!P1 SHF.R.S32.HI R0, RZ, 0x1f, R19 ;  /* 0x0000001fff009819 */ /* 0x000fe20000011413 */
[----:B------:R-:W-:Y:S01]  /*2070*/  IMAD.U32 R8, RZ, RZ, UR28 ;  /* 0x0000001cff087e24 */ /* 0x000fe2000f8e00ff */
[----:B------:R-:W-:Y:S01]  /*2080*/  IADD3 R24, R119, UR9, -R20 ;  /* 0x0000000977187c10 */ /* 0x000fe2000fffe814 */
[----:B------:R-:W-:Y:S01]  /*2090*/  USHF.R.S32.HI UR11, URZ, 0x1f, UR14 ;  /* 0x0000001f3f0b7899 */ /* 0x000fe2000801140e */
[----:B------:R-:W-:Y:S01]  /*20a0*/  @!P1 LEA.HI R0, R0, R19, RZ, 0x3 ;  /* 0x0000001300009211 */ /* 0x000fe200078f18ff */
[----:B------:R-:W-:Y:S01]  /*20b0*/  UIMAD UR6, UR25, UR14, URZ ;  /* 0x0000000e190672a4 */ /* 0x000fe2000f8e023f */
[----:B------:R-:W-:Y:S01]  /*20c0*/  ISETP.GE.AND P5, PT, R24, 0x11, PT ;  /* 0x000000111800780c */ /* 0x000fe20003fa6270 */
[----:B------:R-:W-:Y:S01]  /*20d0*/  IMAD.MOV.U32 R116, RZ, RZ, R8 ;  /* 0x000000ffff747224 */ /* 0x000fe200078e0008 */
[C---:B-1----:R-:W-:Y:S01]  /*20e0*/  @!P1 LEA R6, P2, R15.reuse, R4, 0x1 ;  /* 0x000000040f069211 */ /* 0x042fe200078408ff */
[----:B------:R-:W-:Y:S01]  /*20f0*/  UIMAD UR6, UR11, UR28, UR6 ;  /* 0x0000001c0b0672a4 */ /* 0x000fe2000f8e0206 */
[----:B------:R-:W-:Y:S01]  /*2100*/  @!P1 LOP3.LUT R0, R0, 0xfffffff8, RZ, 0xc0, !PT ;  /* 0xfffffff800009812 */ /* 0x000fe200078ec0ff */
[----:B------:R-:W-:Y:S01]  /*2110*/  IMAD.U32 R9, RZ, RZ, UR29 ;  /* 0x0000001dff097e24 */ /* 0x000fe2000f8e00ff */
[----:B----4-:R-:W-:Y:S01]  /*2120*/  @!P1 LEA.HI.X R7, R15, R5, R13, 0x1, P2 ;  /* 0x000000050f079211 */ /* 0x010fe200010f0c0d */
[----:B------:R-:W-:Y:S01]  /*2130*/  UIMAD.WIDE.U32 UR18, UR4, 0x20, URZ ;  /* 0x00000020041278a5 */ /* 0x000fe2000f8e003f */
[----:B------:R-:W-:Y:S01]  /*2140*/  ISETP.GE.AND P2, PT, R24, 0x21, PT ;  /* 0x000000211800780c */ /* 0x000fe20003f46270 */
[----:B------:R-:W-:Y:S01]  /*2150*/  @!P1 IMAD.WIDE R4, R0, 0x2, R4 ;  /* 0x0000000200049825 */ /* 0x000fe200078e0204 */
[----:B------:R-:W-:Y:S01]  /*2160*/  USHF.L.U32 UR10, UR5, 0x5, URZ ;  /* 0x00000005050a7899 */ /* 0x000fe2000800063f */
[----:B------:R-:W-:Y:S01]  /*2170*/  @!PT LDS RZ, [RZ] ;  /* 0x00000000fffff984 */ /* 0x000fe20000000800 */
[----:B------:R1:W-:Y:S01]  /*2180*/  @!P1 LDGSTS.E.BYPASS.LTC128B.128 [R243+0xb880], [R6.64], !P6 ;  /* 0x0b88000006f39fae */ /* 0x0003e2000f101d54 */
[----:B------:R-:W-:Y:S01]  /*2190*/  ISETP.GE.AND P6, PT, R24, 0x1, PT ;  /* 0x000000011800780c */ /* 0x000fe20003fc6270 */
[----:B------:R-:W-:Y:S01]  /*21a0*/  IMAD.U32 R9, RZ, RZ, UR5 ;  /* 0x00000005ff097e24 */ /* 0x000fe2000f8e00ff */
[----:B------:R-:W-:Y:S01]  /*21b0*/  UIADD3 UR10, UR19, UR10, URZ ;  /* 0x0000000a130a7290 */ /* 0x000fe2000fffe03f */
[----:B------:R4:W-:Y:S01]  /*21c0*/  @!P1 LDGSTS.E.BYPASS.LTC128B.128 [R243+0xf880], [R4.64], !P0 ;  /* 0x0f88000004f39fae */ /* 0x0009e2000c101d54 */
[----:B------:R-:W-:Y:S01]  /*21d0*/  LEA.HI R12, R27, R11, RZ, 0x1 ;  /* 0x0000000b1b0c7211 */ /* 0x000fe200078f08ff */
[----:B------:R-:W-:Y:S01]  /*21e0*/  IMAD.MOV.U32 R72, RZ, RZ, R28 ;  /* 0x000000ffff487224 */ /* 0x000fe200078e001c */
[----:B------:R-:W-:Y:S01]  /*21f0*/  LEA.HI R121, R122, R123, RZ, 0x5 ;  /* 0x0000007b7a797211 */ /* 0x000fe200078f28ff */
[----:B------:R-:W0:Y:S01]  /*2200*/  LDGDEPBAR ;  /* 0x00000000000079af */ /* 0x000e220000000000 */
[----:B------:R-:W-:Y:S01]  /*2210*/  IMAD.MOV.U32 R73, RZ, RZ, R29 ;  /* 0x000000ffff497224 */ /* 0x000fe200078e001d */
[----:B------:R-:W-:Y:S01]  /*2220*/  UISETP.GT.AND UP0, UPT, UR14, UR8, UPT ;  /* 0x000000080e00728c */ /* 0x000fe2000bf04270 */
[----:B------:R-:W-:Y:S01]  /*2230*/  SHF.R.S32.HI R120, RZ, 0x5, R121 ;  /* 0x00000005ff787819 */ /* 0x000fe20000011479 */
[----:B------:R-:W-:Y:S01]  /*2240*/  IMAD.MOV.U32 R72, RZ, RZ, R74 ;  /* 0x000000ffff487224 */ /* 0x000fe200078e004a */
[----:B------:R-:W-:Y:S04]  /*2250*/  STL.64 [R1+0x30], R124 ;  /* 0x0000307c01007387 */ /* 0x000fe80000100a00 */
[----:B------:R-:W-:Y:S01]  /*2260*/  STL.64 [R1+0x38], R72 ;  /* 0x0000384801007387 */ /* 0x000fe20000100a00 */
[----:B-1----:R-:W-:-:S02]  /*2270*/  IMAD.U32 R6, RZ, RZ, UR4 ;  /* 0x00000004ff067e24 */ /* 0x002fc4000f8e00ff */
[----:B----4-:R-:W-:-:S05]  /*2280*/  IMAD.WIDE.U32 R4, R116, UR14, R124 ;  /* 0x0000000e74047c25 */ /* 0x010fca000f8e007c */
[----:B------:R-:W-:Y:S01]  /*2290*/  IADD3 R0, R5, UR6, RZ ;  /* 0x0000000605007c10 */ /* 0x000fe2000fffe0ff */
[----:B------:R-:W-:Y:S01]  /*22a0*/  ULDC.64 UR6, c[0x0][0x208] ;  /* 0x0000820000067ab9 */ /* 0x000fe20000000a00 */
[----:B------:R-:W-:Y:S01]  /*22b0*/  BAR.SYNC.DEFER_BLOCKING 0x0 ;  /* 0x0000000000007b1d */ /* 0x000fe20000010000 */
[----:B------:R-:W-:Y:S01]  /*22c0*/  @P5 LEA R7, P0, R6, R4, 0x4 ;  /* 0x0000000406075211 */ /* 0x000fe200078020ff */
[----:B------:R-:W-:Y:S01]  /*22d0*/  UIMAD UR11, UR11, UR6, URZ ;  /* 0x000000060b0b72a4 */ /* 0x000fe2000f8e023f */
[----:B------:R-:W-:Y:S01]  /*22e0*/  @P6 LEA R8, P1, R4, c[0x0][0x1c8], 0x1 ;  /* 0x0000720004086a11 */ /* 0x000fe200078208ff */
[----:B------:R-:W-:Y:S01]  /*22f0*/  UIMAD.WIDE.U32 UR26, UR14, UR6, URZ ;  /* 0x000000060e1a72a5 */ /* 0x000fe2000f8e003f */
[----:B------:R-:W-:Y:S01]  /*2300*/  @P5 LEA.HI.X R10, R6, R0, R9, 0x4, P0 ;  /* 0x00000000060a5211 */ /* 0x000fe200000f2409 */
[----:B------:R-:W-:Y:S01]  /*2310*/  UIMAD UR11, UR14, UR7, UR11 ;  /* 0x000000070e0b72a4 */ /* 0x000fe2000f8e020b */
[C---:B------:R-:W-:Y:S01]  /*2320*/  @P2 IADD3 R5, P0, R4.reuse, UR18, RZ ;  /* 0x0000001204052c10 */ /* 0x040fe2000ff1e0ff */
[----:B------:R-:W-:Y:S01]  /*2330*/  USHF.L.U32 UR12, UR6, 0x5, URZ ;  /* 0x00000005060c7899 */ /* 0x000fe2000800063f */
[----:B------:R-:W-:-:S02]  /*2340*/  @P6 LEA.HI.X R9, R4, c[0x0][0x1cc], R0, 0x1, P1 ;  /* 0x0000730004096a11 */ /* 0x000fc400008f0c00 */
[----:B------:R-:W-:Y:S02]  /*2350*/  @P5 LEA R6, P1, R7, c[0x0][0x1c8], 0x1 ;  /* 0x0000720007065a11 */ /* 0x000fe400078208ff */
[----:B------:R-:W-:Y:S02]  /*2360*/  @P2 IADD3.X R0, R0, UR10, RZ, P0, !PT ;  /* 0x0000000a00002c10 */ /* 0x000fe400087fe4ff */
[----:B------:R-:W-:Y:S02]  /*2370*/  @P2 LEA R4, P0, R5, c[0x0][0x1c8], 0x1 ;  /* 0x0000720005042a11 */ /* 0x000fe400078008ff */
[----:B------:R-:W-:Y:S02]  /*2380*/  @P5 LEA.HI.X R7, R7, c[0x0][0x1cc], R10, 0x1, P1 ;  /* 0x0000730007075a11 */ /* 0x000fe400008f0c0a */
[----:B------:R-:W-:Y:S01]  /*2390*/  @P2 LEA.HI.X R5, R5, c[0x0][0x1cc], R0, 0x1, P0 ;  /* 0x0000730005052a11 */ /* 0x000fe200000f0c00 */
[----:B------:R-:W-:Y:S01]  /*23a0*/  IMAD.SHL.U32 R0, R25, 0x40, RZ ;  /* 0x0000004019007824 */ /* 0x000fe200078e00ff */
[----:B------:R-:W-:-:S02]  /*23b0*/  LOP3.LUT R10, R12, 0xfffffffe, RZ, 0xc0, !PT ;  /* 0xfffffffe0c0a7812 */ /* 0x000fc400078ec0ff */
[----:B------:R-:W-:Y:S01]  /*23c0*/  LOP3.LUT P0, RZ, R25, 0x2, RZ, 0xc0, !PT ;  /* 0x0000000219ff7812 */ /* 0x000fe2000780c0ff */
[----:B------:R-:W-:Y:S01]  /*23d0*/  @!PT LDS RZ, [RZ] ;  /* 0x00000000fffff984 */ /* 0x000fe20000000800 */
[----:B------:R-:W-:Y:S01]  /*23e0*/  @!PT LDS RZ, [RZ] ;  /* 0x00000000fffff984 */ /* 0x000fe20000000800 */
[----:B------:R-:W-:Y:S01]  /*23f0*/  @!PT LDS RZ, [RZ] ;  /* 0x00000000fffff984 */ /* 0x000fe20000000800 */
[----:B------:R1:W-:Y:S01]  /*2400*/  @P6 LDGSTS.E.BYPASS.LTC128B.128 [R243+0x5080], [R8.64], !P4 ;  /* 0x0508000008f36fae */ /* 0x0003e2000e101d54 */
[----:B------:R-:W-:Y:S01]  /*2410*/  LOP3.LUT R0, R0, 0x1c0, RZ, 0xc0, !PT ;  /* 0x000001c000007812 */ /* 0x000fe200078ec0ff */
[----:B------:R-:W-:Y:S01]  /*2420*/  IMAD.IADD R10, R11, 0x1, -R10 ;  /* 0x000000010b0a7824 */ /* 0x000fe200078e0a0a */
[C---:B------:R-:W-:Y:S01]  /*2430*/  ISETP.LT.OR P1, PT, R24.reuse, 0x1, P4 ;  /* 0x000000011800780c */ /* 0x040fe20002721670 */
[----:B------:R1:W-:Y:S01]  /*2440*/  @P6 LDGSTS.E.BYPASS.LTC128B.128 [R243+0x6880], [R8.64+0x80], !P3 ;  /* 0x0688008008f36fae */ /* 0x0003e2000d901d54 */
[----:B------:R-:W-:-:S03]  /*2450*/  ISETP.LT.OR P6, PT, R24, 0x1, P3 ;  /* 0x000000011800780c */ /* 0x000fc60001fc1670 */
[----:B------:R4:W-:Y:S04]  /*2460*/  @P5 LDGSTS.E.BYPASS.LTC128B.128 [R243+0x5880], [R6.64], !P4 ;  /* 0x0588000006f35fae */ /* 0x0009e8000e101d54 */
[----:B------:R4:W-:Y:S04]  /*2470*/  @P5 LDGSTS.E.BYPASS.LTC128B.128 [R243+0x7080], [R6.64+0x80], !P3 ;  /* 0x0708008006f35fae */ /* 0x0009e8000d901d54 */
[----:B------:R5:W-:Y:S04]  /*2480*/  @P2 LDGSTS.E.BYPASS.LTC128B.128 [R243+0x6080], [R4.64], !P4 ;  /* 0x0608000004f32fae */ /* 0x000be8000e101d54 */
[----:B------:R5:W-:Y:S04]  /*2490*/  @P2 LDGSTS.E.BYPASS.LTC128B.128 [R243+0x7880], [R4.64+0x80], !P3 ;  /* 0x0788008004f32fae */ /* 0x000be8000d901d54 */
[----:B------:R-:W0:Y:S01]  /*24a0*/  LDGDEPBAR ;  /* 0x00000000000079af */ /* 0x000e220000000000 */
[----:B----4-:R-:W-:-:S02]  /*24b0*/  IMAD.SHL.U32 R6, R23, 0x40, RZ ;  /* 0x0000004017067824 */ /* 0x010fc400078e00ff */
[----:B------:R-:W-:-:S05]  /*24c0*/  IMAD.SHL.U32 R7, R20, 0x8, RZ ;  /* 0x0000000814077824 */ /* 0x000fca00078e00ff */
[----:B------:R-:W-:Y:S01]  /*24d0*/  LOP3.LUT R7, R0, 0x8, R7, 0xf8, !PT ;  /* 0x0000000800077812 */ /* 0x000fe200078ef807 */
[----:B-----5:R-:W-:Y:S01]  /*24e0*/  IMAD.SHL.U32 R5, R26, 0x40, RZ ;  /* 0x000000401a057824 */ /* 0x020fe200078e00ff */
[----:B------:R-:W-:-:S04]  /*24f0*/  DEPBAR.LE SB0, 0x1 ;  /* 0x000080400000791a */ /* 0x000fc80000000000 */
[----:B------:R-:W-:Y:S01]  /*2500*/  LOP3.LUT R4, R6, 0x1c0, RZ, 0xc0, !PT ;  /* 0x000001c006047812 */ /* 0x000fe200078ec0ff */
[----:B------:R-:W-:-:S04]  /*2510*/  DEPBAR.LE SB0, 0x0 ;  /* 0x000080000000791a */ /* 0x000fc80000000000 */
[----:B------:R-:W-:Y:S01]  /*2520*/  IMAD.SHL.U32 R6, R10, 0x8, RZ ;  /* 0x000000080a067824 */ /* 0x000fe200078e00ff */
[----:B------:R-:W-:Y:S02]  /*2530*/  LOP3.LUT R118, R5, 0xfffffe00, RZ, 0xc0, !PT ;  /* 0xfffffe0005767812 */ /* 0x000fe400078ec0ff */
[----:B------:R-:W-:Y:S02]  /*2540*/  SHF.R.U32.HI R0, RZ, 0x3, R0 ;  /* 0x00000003ff007819 */ /* 0x000fe40000011600 */
[----:B------:R-:W-:Y:S02]  /*2550*/  LOP3.LUT R5, R4, 0x8, R6, 0xf8, !PT ;  /* 0x0000000804057812 */ /* 0x000fe400078ef806 */
[----:B------:R-:W-:Y:S02]  /*2560*/  SHF.R.U32.HI R4, RZ, 0x3, R4 ;  /* 0x00000003ff047819 */ /* 0x000fe40000011604 */
[----:B------:R-:W-:Y:S02]  /*2570*/  LOP3.LUT R0, R7, R0, RZ, 0x3c, !PT ;  /* 0x0000000007007212 */ /* 0x000fe400078e3cff */
[----:B------:R-:W-:Y:S01]  /*2580*/  LOP3.LUT R117, R5, R4, RZ, 0x3c, !PT ;  /* 0x0000000405757212 */ /* 0x000fe200078e3cff */
[----:B------:R-:W-:-:S02]  /*2590*/  IMAD R4, R120, 0x400, R118 ;  /* 0x0000040078047824 */ /* 0x000fc400078e0276 */
[----:B------:R-:W-:Y:S02]  /*25a0*/  IMAD R0, R10, 0x200, R0 ;  /* 0x000002000a007824 */ /* 0x000fe400078e0200 */
[----:B------:R-:W-:Y:S02]  /*25b0*/  IMAD.IADD R4, R117, 0x1, R4 ;  /* 0x0000000175047824 */ /* 0x000fe400078e0204 */
[----:B------:R-:W-:Y:S01]  /*25c0*/  IMAD.SHL.U32 R224, R0, 0x2, RZ ;  /* 0x0000000200e07824 */ /* 0x000fe200078e00ff */
[----:B------:R-:W-:Y:S01]  /*25d0*/  BAR.SYNC.DEFER_BLOCKING 0x0 ;  /* 0x0000000000007b1d */ /* 0x000fe20000010000 */
[----:B------:R-:W-:-:S03]  /*25e0*/  IMAD.SHL.U32 R231, R4, 0x2, RZ ;  /* 0x0000000204e77824 */ /* 0x000fc600078e00ff */
[C---:B------:R-:W-:Y:S01]  /*25f0*/  IADD3 R0, R224.reuse, 0x5080, RZ ;  /* 0x00005080e0007810 */ /* 0x040fe20007ffe0ff */
[C-C-:B------:R-:W-:Y:S01]  /*2600*/  IMAD R233, R3.reuse, 0x2, R231.reuse ;  /* 0x0000000203e97824 */ /* 0x140fe200078e02e7 */
[----:B------:R-:W-:Y:S01]  /*2610*/  IADD3 R235, R224, 0x50a0, RZ ;  /* 0x000050a0e0eb7810 */ /* 0x000fe20007ffe0ff */
[----:B------:R-:W-:Y:S01]  /*2620*/  IMAD R232, R2, 0x2, R231 ;  /* 0x0000000202e87824 */ /* 0x000fe200078e02e7 */
[----:B------:R-:W-:Y:S01]  /*2630*/  @P0 IADD3 R235, R0, -0x20, RZ ;  /* 0xffffffe000eb0810 */ /* 0x000fe20007ffe0ff */
[----:B------:R-:W-:Y:S02]  /*2640*/  IMAD R234, R2, 0x2, R233 ;  /* 0x0000000202ea7824 */ /* 0x000fe400078e02e9 */
[----:B------:R-:W-:Y:S01]  /*2650*/  IMAD R236, R3, 0x2, R232 ;  /* 0x0000000203ec7824 */ /* 0x000fe200078e02e8 */
[C---:B------:R-:W-:Y:S02]  /*2660*/  IADD3 R241, R235.reuse, 0x800, RZ ;  /* 0x00000800ebf17810 */ /* 0x040fe40007ffe0ff */
[----:B------:R-:W-:-:S02]  /*2670*/  IADD3 R240, R235, 0x1000, RZ ;  /* 0x00001000ebf07810 */ /* 0x000fc40007ffe0ff */
[C---:B------:R-:W-:Y:S02]  /*2680*/  IADD3 R239, R235.reuse, 0x1800, RZ ;  /* 0x00001800ebef7810 */ /* 0x040fe40007ffe0ff */
[C---:B------:R-:W-:Y:S02]  /*2690*/  IADD3 R238, R235.reuse, 0x2000, RZ ;  /* 0x00002000ebee7810 */ /* 0x040fe40007ffe0ff */
[----:B------:R-:W-:Y:S01]  /*26a0*/  IADD3 R237, R235, 0x2800, RZ ;  /* 0x00002800ebed7810 */ /* 0x000fe20007ffe0ff */
[----:B-1----:R-:W-:Y:S04]  /*26b0*/  LDSM.16.M88.4 R8, [R231+0x8080] ;  /* 0x00808000e708783b */ /* 0x002fe80000000200 */
[----:B------:R-:W-:Y:S04]  /*26c0*/  LDSM.16.M88.4 R4, [R231+0xa080] ;  /* 0x00a08000e704783b */ /* 0x000fe80000000200 */
[----:B--23--:R-:W1:Y:S04]  /*26d0*/  LDSM.16.M88.4 R16, [R224+0x5880] ;  /* 0x00588000e010783b */ /* 0x00ce680000000200 */
[----:B------:R-:W2:Y:S04]  /*26e0*/  LDSM.16.M88.4 R12, [R224+0x5080] ;  /* 0x00508000e00c783b */ /* 0x000ea80000000200 */
[----:B------:R-:W3:Y:S04]  /*26f0*/  LDSM.16.M88.4 R20, [R224+0x6080] ;  /* 0x00608000e014783b */ /* 0x000ee80000000200 */
[----:B------:R-:W-:Y:S04]  /*2700*/  LDSM.16.M88.4 R36, [R235] ;  /* 0x00000000eb24783b */ /* 0x000fe80000000200 */
[----:B------:R-:W-:Y:S04]  /*2710*/  LDSM.16.M88.4 R48, [R235+0x1000] ;  /* 0x00100000eb30783b */ /* 0x000fe80000000200 */
[----:B------:R-:W-:Y:S01]  /*2720*/  LDSM.16.M88.4 R40, [R235+0x800] ;  /* 0x00080000eb28783b */ /* 0x000fe20000000200 */
[-C--:B-1----:R-:W-:Y:S08]  /*2730*/  HMMA.16816.F32.BF16 R64, R8, R16.reuse, RZ ;  /* 0x000000100840723c */ /* 0x082ff000000418ff */
[----:B------:R-:W-:Y:S07]  /*2740*/  HMMA.16816.F32.BF16 R44, R4, R16, RZ ;  /* 0x00000010042c723c */ /* 0x000fee00000418ff */
[----:B------:R-:W-:Y:S01]  /*2750*/  IMAD.U32 R16, RZ, RZ, UR26 ;  /* 0x0000001aff107e24 */ /* 0x000fe2000f8e00ff */
[----:B--2---:R-:W-:Y:S01]  /*2760*/  HMMA.16816.F32.BF16 R68, R8, R12, RZ ;  /* 0x0000000c0844723c */ /* 0x004fe200000418ff */
[----:B------:R-:W-:Y:S01]  /*2770*/  UIADD3 UR26, UR27, UR11, URZ ;  /* 0x0000000b1b1a7290 */ /* 0x000fe2000fffe03f */
[----:B------:R-:W-:-:S02]  /*2780*/  IMAD.U32 R17, RZ, RZ, UR27 ;  /* 0x0000001bff117e24 */ /* 0x000fc4000f8e00ff */
[----:B------:R-:W-:Y:S02]  /*2790*/  UMOV UR11, 0x5 ;  /* 0x00000005000b7882 */ /* 0x000fe40000000000 */
[----:B------:R-:W-:Y:S02]  /*27a0*/  UIMAD UR26, UR26, 0x30, URZ ;  /* 0x000000301a1a78a4 */ /* 0x000fe4000f8e023f */
[----:B------:R-:W-:Y:S01]  /*27b0*/  HMMA.16816.F32.BF16 R32, R4, R12, RZ ;  /* 0x0000000c0420723c */ /* 0x000fe200000418ff */
[----:B------:R-:W-:-:S07]  /*27c0*/  USHF.L.U64.HI UR11, UR6, UR11, UR7 ;  /* 0x0000000b060b7299 */ /* 0x000fce0008010207 */
[-C--:B------:R-:W-:Y:S08]  /*27d0*/  HMMA.16816.F32.BF16 R56, R4, R14.reuse, RZ ;  /* 0x0000000e0438723c */ /* 0x080ff000000418ff */
[----:B------:R-:W-:Y:S01]  /*27e0*/  HMMA.16816.F32.BF16 R88, R8, R14, RZ ;  /* 0x0000000e0858723c */ /* 0x000fe200000418ff */
[----:B------:R-:W1:Y:S07]  /*27f0*/  LDSM.16.M88.4 R12, [R233+0xa080] ;  /* 0x00a08000e90c783b */ /* 0x000e6e0000000200 */
[C---:B------:R-:W-:Y:S08]  /*2800*/  HMMA.16816.F32.BF16 R52, R4.reuse, R18, RZ ;  /* 0x000000120434723c */ /* 0x040ff000000418ff */
[C---:B---3--:R-:W-:Y:S08]  /*2810*/  HMMA.16816.F32.BF16 R28, R4.reuse, R20, RZ ;  /* 0x00000014041c723c */ /* 0x048ff000000418ff */
[----:B------:R-:W-:Y:S07]  /*2820*/  HMMA.16816.F32.BF16 R60, R4, R22, RZ ;  /* 0x00000016043c723c */ /* 0x000fee00000418ff */
[----:B------:R-:W-:Y:S01]  /*2830*/  IMAD.WIDE.U32 R6, R16, 0x30, R72 ;  /* 0x0000003010067825 */ /* 0x000fe200078e0048 */
[----:B------:R-:W-:Y:S01]  /*2840*/  HMMA.16816.F32.BF16 R92, R8, R18, RZ ;  /* 0x00000012085c723c */ /* 0x000fe200000418ff */
[----:B------:R-:W2:Y:S03]  /*2850*/  LDSM.16.M88.4 R16, [R233+0x8080] ;  /* 0x00808000e910783b */ /* 0x000ea60000000200 */
[----:B------:R-:W-:-:S02]  /*2860*/  LEA R4, P0, R6, c[0x0][0x1f8], 0x1 ;  /* 0x00007e0006047a11 */ /* 0x000fc400078008ff */
[----:B------:R-:W-:Y:S02]  /*2870*/  IADD3 R0, R7, UR26, RZ ;  /* 0x0000001a07007c10 */ /* 0x000fe4000fffe0ff */
[C---:B------:R-:W-:Y:S02]  /*2880*/  HMMA.16816.F32.BF16 R80, R8.reuse, R20, RZ ;  /* 0x000000140850723c */ /* 0x040fe400000418ff */
[----:B------:R-:W-:Y:S01]  /*2890*/  LEA.HI.X R5, R6, c[0x0][0x1fc], R0, 0x1, P0 ;  /* 0x00007f0006057a11 */ /* 0x000fe200000f0c00 */
[----:B------:R-:W-:Y:S01]  /*28a0*/  IMAD.U32 R0, RZ, RZ, UR12 ;  /* 0x0000000cff007e24 */ /* 0x000fe2000f8e00ff */
[----:B------:R-:W-:Y:S02]  /*28b0*/  IADD3 R6, P2, R4, UR12, RZ ;  /* 0x0000000c04067c10 */ /* 0x000fe4000ff5e0ff */
[----:B------:R-:W-:Y:S01]  /*28c0*/  ISETP.LT.OR P0, PT, R24, 0x11, P4 ;  /* 0x000000111800780c */ /* 0x000fe20002701670 */
[----:B------:R-:W-:Y:S01]  /*28d0*/  @!PT LDS RZ, [RZ] ;  /* 0x00000000fffff984 */ /* 0x000fe20000000800 */
[----:B------:R-:W-:Y:S01]  /*28e0*/  @!PT LDS RZ, [RZ] ;  /* 0x00000000fffff984 */ /* 0x000fe20000000800 */
[----:B------:R-:W-:Y:S01]  /*28f0*/  @!PT LDS RZ, [RZ] ;  /* 0x00000000fffff984 */ /* 0x000fe20000000800 */
[----:B------:R3:W-:Y:S01]  /*2900*/  LDGSTS.E.BYPASS.LTC128B.128 [R243+0x2080], [R4.64], !P1 ;  /* 0x0208000004f37fae */ /* 0x0007e2000c901d54 */
[----:B------:R-:W-:Y:S01]  /*2910*/  HMMA.16816.F32.BF16 R20, R8, R22, RZ ;  /* 0x000000160814723c */ /* 0x000fe200000418ff */
[----:B------:R-:W-:-:S02]  /*2920*/  IADD3.X R7, R5, UR11, RZ, P2, !PT ;  /* 0x0000000b05077c10 */ /* 0x000fc400097fe4ff */
[----:B------:R3:W-:Y:S01]  /*2930*/  LDGSTS.E.BYPASS.LTC128B.128 [R243+0x3880], [R4.64+0x80], !P6 ;  /* 0x0388008004f37fae */ /* 0x0007e2000f101d54 */
[----:B------:R-:W-:Y:S02]  /*2940*/  ISETP.LT.OR P6, PT, R24, 0x11, P3 ;  /* 0x000000111800780c */ /* 0x000fe40001fc1670 */
[----:B------:R-:W-:Y:S02]  /*2950*/  LOP3.LUT P1, RZ, R25, 0x4, RZ, 0xc0, !PT ;  /* 0x0000000419ff7812 */ /* 0x000fe4000782c0ff */
[----:B------:R-:W-:Y:S01]  /*2960*/  IADD3 R8, P5, P2, R0, 0x80, R4 ;  /* 0x0000008000087810 */ /* 0x000fe20007abe004 */
[----:B------:R-:W-:Y:S01]  /*2970*/  IMAD.MOV.U32 R0, RZ, RZ, 0x40 ;  /* 0x00000040ff007424 */ /* 0x000fe200078e00ff */
[----:B-1----:R-:W-:Y:S01]  /*2980*/  HMMA.16816.F32.BF16 R104, R12, R36, R32 ;  /* 0x000000240c68723c */ /* 0x002fe20000041820 */
[----:B------:R1:W-:Y:S01]  /*2990*/  LDGSTS.E.BYPASS.LTC128B.128 [R243+0x2880], [R6.64], !P0 ;  /* 0x0288000006f37fae */ /* 0x0003e2000c101d54 */
[----:B------:R-:W-:Y:S02]  /*29a0*/  IADD3.X R9, RZ, UR11, R5, P5, P2 ;  /* 0x0000000bff097c10 */ /* 0x000fe4000afe4405 */
[----:B------:R-:W-:-:S02]  /*29b0*/  ISETP.LT.OR P5, PT, R24, 0x21, P4 ;  /* 0x000000211800780c */ /* 0x000fc400027a1670 */
[----:B------:R-:W-:Y:S01]  /*29c0*/  ISETP.LT.OR P2, PT, R24, 0x21, P3 ;  /* 0x000000211800780c */ /* 0x000fe20001f41670 */
[----:B------:R4:W-:Y:S01]  /*29d0*/  LDGSTS.E.BYPASS.LTC128B.128 [R243+0x4080], [R8.64], !P6 ;  /* 0x0408000008f37fae */ /* 0x0009e2000f101d54 */
[----:B------:R-:W-:Y:S01]  /*29e0*/  SEL R0, R0, 0xffffffc0, !P1 ;  /* 0xffffffc000007807 */ /* 0x000fe20004800000 */
[C---:B------:R-:W-:Y:S04]  /*29f0*/  HMMA.16816.F32.BF16 R96, R12.reuse, R48, R28 ;  /* 0x000000300c60723c */ /* 0x040fe8000004181c */
[----:B------:R-:W-:Y:S02]  /*2a00*/  IMAD.IADD R230, R224, 0x1, R0 ;  /* 0x00000001e0e67824 */ /* 0x000fe400078e0200 */
[----:B------:R-:W-:Y:S02]  /*2a10*/  IMAD.IADD R229, R0, 0x1, R235 ;  /* 0x0000000100e57824 */ /* 0x000fe400078e02eb */
[----:B------:R-:W-:Y:S01]  /*2a20*/  HMMA.16816.F32.BF16 R100, R12, R40, R44 ;  /* 0x000000280c64723c */ /* 0x000fe2000004182c */
[----:B---3--:R-:W-:-:S04]  /*2a30*/  IADD3 R4, P0, R6, UR12, RZ ;  /* 0x0000000c06047c10 */ /* 0x008fc8000ff1e0ff */
[----:B------:R-:W-:-:S03]  /*2a40*/  IADD3.X R5, R7, UR11, RZ, P0, !PT ;  /* 0x0000000b07057c10 */ /* 0x000fc600087fe4ff */
[C---:B------:R-:W-:Y:S01]  /*2a50*/  HMMA.16816.F32.BF16 R84, R12.reuse, R38, R56 ;  /* 0x000000260c54723c */ /* 0x040fe20000041838 */
[----:B------:R-:W-:Y:S01]  /*2a60*/  PLOP3.LUT P0, PT, PT, PT, UP0, 0x80, 0x0 ;  /* 0x000000000000781c */ /* 0x000fe20003f0f008 */
[----:B------:R1:W-:Y:S04]  /*2a70*/  LDGSTS.E.BYPASS.LTC128B.128 [R243+0x3080], [R4.64], !P5 ;  /* 0x0308000004f37fae */ /* 0x0003e8000e901d54 */
[----:B------:R1:W-:Y:S02]  /*2a80*/  LDGSTS.E.BYPASS.LTC128B.128 [R243+0x4880], [R4.64+0x80], !P2 ;  /* 0x0488008004f37fae */ /* 0x0003e4000d101d54 */
[C---:B------:R-:W-:Y:S02]  /*2a90*/  HMMA.16816.F32.BF16 R76, R12.reuse, R42, R52 ;  /* 0x0000002a0c4c723c */ /* 0x040fe40000041834 */
[----:B----4-:R-:W-:Y:S04]  /*2aa0*/  LDSM.16.M88.4 R8, [R232+0xa080] ;  /* 0x00a08000e808783b */ /* 0x010fe80000000200 */
[----:B------:R-:W3:Y:S02]  /*2ab0*/  LDSM.16.M88.4 R24, [R230+0x5880] ;  /* 0x00588000e618783b */ /* 0x000ee40000000200 */
[----:B------:R-:W-:Y:S02]  /*2ac0*/  HMMA.16816.F32.BF16 R72, R12, R50, R60 ;  /* 0x000000320c48723c */ /* 0x000fe4000004183c */
[----:B------:R-:W4:Y:S04]  /*2ad0*/  LDSM.16.M88.4 R28, [R230+0x5080] ;  /* 0x00508000e61c783b */ /* 0x000f280000000200 */
[----:B------:R-:W5:Y:S02]  /*2ae0*/  LDSM.16.M88.4 R32, [R230+0x6080] ;  /* 0x00608000e620783b */ /* 0x000f640000000200 */
[C---:B--2---:R-:W-:Y:S02]  /*2af0*/  HMMA.16816.F32.BF16 R68, R16.reuse, R36, R68 ;  /* 0x000000241044723c */ /* 0x044fe40000041844 */
[----:B------:R-:W2:Y:S04]  /*2b00*/  LDSM.16.M88.4 R12, [R232+0x8080] ;  /* 0x00808000e80c783b */ /* 0x000ea80000000200 */
[----:B------:R-:W-:Y:S02]  /*2b10*/  LDSM.16.M88.4 R60, [R229+0x800] ;  /* 0x00080000e53c783b */ /* 0x000fe40000000200 */
[C---:B------:R-:W-:Y:S02]  /*2b20*/  HMMA.16816.F32.BF16 R64, R16.reuse, R40, R64 ;  /* 0x000000281040723c */ /* 0x040fe40000041840 */
[----:B-1----:R-:W-:Y:S04]  /*2b30*/  LDSM.16.M88.4 R4, [R234+0xa080] ;  /* 0x00a08000ea04783b */ /* 0x002fe80000000200 */
[----:B------:R-:W-:Y:S02]  /*2b40*/  LDSM.16.M88.4 R56, [R229+0x1000] ;  /* 0x00100000e538783b */ /* 0x000fe40000000200 */
[C---:B------:R-:W-:Y:S02]  /*2b50*/  HMMA.16816.F32.BF16 R52, R16.reuse, R48, R80 ;  /* 0x000000301034723c */ /* 0x040fe40000041850 */
[----:B------:R-:W0:Y:S06]  /*2b60*/  LDGDEPBAR ;  /* 0x00000000000079af */ /* 0x000e2c0000000000 */
[C---:B------:R-:W-:Y:S01]  /*2b70*/  HMMA.16816.F32.BF16 R44, R16.reuse, R38, R88 ;  /* 0x00000026102c723c */ /* 0x040fe20000041858 */
[----:B------:R-:W1:Y:S07]  /*2b80*/  LDSM.16.M88.4 R36, [R229] ;  /* 0x00000000e524783b */ /* 0x000e6e0000000200 */
[C---:B------:R-:W-:Y:S08]  /*2b90*/  HMMA.16816.F32.BF16 R40, R16.reuse, R42, R92 ;  /* 0x0000002a1028723c */ /* 0x040ff0000004185c */
[----:B------:R-:W-:Y:S01]  /*2ba0*/  HMMA.16816.F32.BF16 R48, R16, R50, R20 ;  /* 0x000000321030723c */ /* 0x000fe20000041814 */
[----:B------:R-:W1:Y:S04]  /*2bb0*/  LDSM.16.M88.4 R20, [R234+0x8080] ;  /* 0x00808000ea14783b */ /* 0x000e680000000200 */
[----:B------:R-:W-:Y:S03]  /*2bc0*/  LDSM.16.M88.4 R16, [R231+0xe080] ;  /* 0x00e08000e710783b */ /* 0x000fe60000000200 */
[C---:B---3--:R-:W-:Y:S08]  /*2bd0*/  HMMA.16816.F32.BF16 R88, R8.reuse, R26, R76 ;  /* 0x0000001a0858723c */ /* 0x048ff0000004184c */
[C---:B----4-:R-:W-:Y:S08]  /*2be0*/  HMMA.16816.F32.BF16 R80, R8.reuse, R28, R104 ;  /* 0x0000001c0850723c */ /* 0x050ff00000041868 */
[C---:B------:R-:W-:Y:S08]  /*2bf0*/  HMMA.16816.F32.BF16 R92, R8.reuse, R24, R100 ;  /* 0x00000018085c723c */ /* 0x040ff00000041864 */
[C---:B-----5:R-:W-:Y:S08]  /*2c00*/  HMMA.16816.F32.BF16 R96, R8.reuse, R32, R96 ;  /* 0x000000200860723c */ /* 0x060ff00000041860 */
[C---:B------:R-:W-:Y:S08]  /*2c10*/  HMMA.16816.F32.BF16 R84, R8.reuse, R30, R84 ;  /* 0x0000001e0854723c */ /* 0x040ff00000041854 */
[----:B------:R-:W-:Y:S08]  /*2c20*/  HMMA.16816.F32.BF16 R76, R8, R34, R72 ;  /* 0x00000022084c723c */ /* 0x000ff00000041848 */
[C---:B--2---:R-:W-:Y:S08]  /*2c30*/  HMMA.16816.F32.BF16 R8, R12.reuse, R28, R68 ;  /* 0x0000001c0c08723c */ /* 0x044ff00000041844 */
[C---:B------:R-:W-:Y:S01]  /*2c40*/  HMMA.16816.F32.BF16 R68, R12.reuse, R30, R44 ;  /* 0x0000001e0c44723c */ /* 0x040fe2000004182c */
[----:B------:R-:W2:Y:S07]  /*2c50*/  LDSM.16.M88.4 R28, [R224+0x6880] ;  /* 0x00688000e01c783b */ /* 0x000eae0000000200 */
[C---:B------:R-:W-:Y:S08]  /*2c60*/  HMMA.16816.F32.BF16 R104, R12.reuse, R24, R64 ;  /* 0x000000180c68723c */ /* 0x040ff00000041840 */
[C---:B------:R-:W-:Y:S01]  /*2c70*/  HMMA.16816.F32.BF16 R112, R12.reuse, R26, R40 ;  /* 0x0000001a0c70723c */ /* 0x040fe20000041828 */
[----:B------:R-:W3:Y:S07]  /*2c80*/  LDSM.16.M88.4 R24, [R224+0x7080] ;  /* 0x00708000e018783b */ /* 0x000eee0000000200 */
[C---:B------:R-:W-:Y:S01]  /*2c90*/  HMMA.16816.F32.BF16 R108, R12.reuse, R32, R52 ;  /* 0x000000200c6c723c */ /* 0x040fe20000041834 */
[----:B------:R-:W-:Y:S07]  /*2ca0*/  LDSM.16.M88.4 R52, [R235+0x1800] ;  /* 0x00180000eb34783b */ /* 0x000fee0000000200 */
[----:B------:R-:W-:Y:S01]  /*2cb0*/  HMMA.16816.F32.BF16 R44, R12, R34, R48 ;  /* 0x000000220c2c723c */ /* 0x000fe20000041830 */
[----:B------:R-:W4:Y:S04]  /*2cc0*/  LDSM.16.M88.4 R12, [R224+0x7880] ;  /* 0x00788000e00c783b */ /* 0x000f280000000200 */
[----:B------:R-:W-:Y:S03]  /*2cd0*/  LDSM.16.M88.4 R48, [R235+0x2000] ;  /* 0x00200000eb30783b */ /* 0x000fe60000000200 */
[C---:B-1----:R-:W-:Y:S08]  /*2ce0*/  HMMA.16816.F32.BF16 R40, R4.reuse, R36, R80 ;  /* 0x000000240428723c */ /* 0x042ff00000041850 */
[C---:B------:R-:W-:Y:S08]  /*2cf0*/  HMMA.16816.F32.BF16 R64, R4.reuse, R60, R92 ;  /* 0x0000003c0440723c */ /* 0x040ff0000004185c */
[----:B------:R-:W-:Y:S08]  /*2d00*/  HMMA.16816.F32.BF16 R32, R4, R38, R84 ;  /* 0x000000260420723c */ /* 0x000ff00000041854 */
[----:B------:R-:W-:Y:S01]  /*2d10*/  HMMA.16816.F32.BF16 R92, R20, R36, R8 ;  /* 0x00000024145c723c */ /* 0x000fe20000041808 */
[----:B------:R-:W1:Y:S07]  /*2d20*/  LDSM.16.M88.4 R8, [R231+0xc080] ;  /* 0x00c08000e708783b */ /* 0x000e6e0000000200 */
[C---:B------:R-:W-:Y:S08]  /*2d30*/  HMMA.16816.F32.BF16 R72, R4.reuse, R62, R88 ;  /* 0x0000003e0448723c */ /* 0x040ff00000041858 */
[C---:B------:R-:W-:Y:S08]  /*2d40*/  HMMA.16816.F32.BF16 R100, R4.reuse, R56, R96 ;  /* 0x000000380464723c */ /* 0x040ff00000041860 */
[----:B------:R-:W-:Y:S01]  /*2d50*/  HMMA.16816.F32.BF16 R96, R4, R58, R76 ;  /* 0x0000003a0460723c */ /* 0x000fe2000004184c */
[----:B------:R-:W5:Y:S07]  /*2d60*/  LDSM.16.M88.4 R4, [R233+0xe080] ;  /* 0x00e08000e904783b */ /* 0x000f6e0000000200 */
[C---:B------:R-:W-:Y:S01]  /*2d70*/  HMMA.16816.F32.BF16 R84, R20.reuse, R38, R68 ;  /* 0x000000261454723c */ /* 0x040fe20000041844 */
[----:B------:R-:W1:Y:S07]  /*2d80*/  LDSM.16.M88.4 R68, [R235+0x2800] ;  /* 0x00280000eb44783b */ /* 0x000e6e0000000200 */
[C---:B------:R-:W-:Y:S08]  /*2d90*/  HMMA.16816.F32.BF16 R88, R20.reuse, R60, R104 ;  /* 0x0000003c1458723c */ /* 0x040ff00000041868 */
[C---:B------:R-:W-:Y:S08]  /*2da0*/  HMMA.16816.F32.BF16 R104, R20.reuse, R62, R112 ;  /* 0x0000003e1468723c */ /* 0x040ff00000041870 */
[C---:B------:R-:W-:Y:S08]  /*2db0*/  HMMA.16816.F32.BF16 R108, R20.reuse, R56, R108 ;  /* 0x00000038146c723c */ /* 0x040ff0000004186c */
[----:B------:R-:W-:Y:S01]  /*2dc0*/  HMMA.16816.F32.BF16 R80, R20, R58, R44 ;  /* 0x0000003a1450723c */ /* 0x000fe2000004182c */
[----:B------:R-:W1:Y:S07]  /*2dd0*/  LDSM.16.M88.4 R20, [R233+0xc080] ;  /* 0x00c08000e914783b */ /* 0x000e6e0000000200 */
[C---:B--2---:R-:W-:Y:S08]  /*2de0*/  HMMA.16816.F32.BF16 R76, R16.reuse, R28, R40 ;  /* 0x0000001c104c723c */ /* 0x044ff00000041828 */
[C---:B------:R-:W-:Y:S08]  /*2df0*/  HMMA.16816.F32.BF16 R44, R16.reuse, R30, R32 ;  /* 0x0000001e102c723c */ /* 0x040ff00000041820 */
[C---:B---3--:R-:W-:Y:S08]  /*2e00*/  HMMA.16816.F32.BF16 R40, R16.reuse, R24, R64 ;  /* 0x000000181028723c */ /* 0x048ff00000041840 */
[C---:B------:R-:W-:Y:S08]  /*2e10*/  HMMA.16816.F32.BF16 R36, R16.reuse, R26, R72 ;  /* 0x0000001a1024723c */ /* 0x040ff00000041848 */
[----:B----4-:R-:W-:Y:S08]  /*2e20*/  HMMA.16816.F32.BF16 R32, R16, R12, R100 ;  /* 0x0000000c1020723c */ /* 0x010ff00000041864 */
[C---:B-1----:R-:W-:Y:S08]  /*2e30*/  HMMA.16816.F32.BF16 R72, R8.reuse, R28, R92 ;  /* 0x0000001c0848723c */ /* 0x042ff0000004185c */
[----:B------:R-:W-:Y:S08]  /*2e40*/  HMMA.16816.F32.BF16 R64, R8, R30, R84 ;  /* 0x0000001e0840723c */ /* 0x000ff00000041854 */
[----:B------:R-:W-:Y:S01]  /*2e50*/  HMMA.16816.F32.BF16 R60, R16, R14, R96 ;  /* 0x0000000e103c723c */ /* 0x000fe20000041860 */
[----:B------:R-:W-:Y:S07]  /*2e60*/  LDSM.16.M88.4 R16, [R232+0xe080] ;  /* 0x00e08000e810783b */ /* 0x000fee0000000200 */
[C---:B------:R-:W-:Y:S08]  /*2e70*/  HMMA.16816.F32.BF16 R56, R8.reuse, R24, R88 ;  /* 0x000000180838723c */ /* 0x040ff00000041858 */
[C---:B------:R-:W-:Y:S08]  /*2e80*/  HMMA.16816.F32.BF16 R28, R8.reuse, R26, R104 ;  /* 0x0000001a081c723c */ /* 0x040ff00000041868 */
[C---:B------:R-:W-:Y:S08]  /*2e90*/  HMMA.16816.F32.BF16 R24, R8.reuse, R12, R108 ;  /* 0x0000000c0818723c */ /* 0x040ff0000004186c */
[----:B------:R-:W-:Y:S01]  /*2ea0*/  HMMA.16816.F32.BF16 R80, R8, R14, R80 ;  /* 0x0000000e0850723c */ /* 0x000fe20000041850 */
[----:B------:R-:W-:Y:S04]  /*2eb0*/  LDSM.16.M88.4 R12, [R232+0xc080] ;  /* 0x00c08000e80c783b */ /* 0x000fe80000000200 */
[----:B------:R-:W-:Y:S03]  /*2ec0*/  LDSM.16.M88.4 R8, [R234+0xc080] ;  /* 0x00c08000ea08783b */ /* 0x000fe60000000200 */
[C---:B-----5:R-:W-:Y:S01]  /*2ed0*/  HMMA.16816.F32.BF16 R108, R4.reuse, R48, R40 ;  /* 0x00000030046c723c */ /* 0x060fe20000041828 */
[----:B------:R-:W1:Y:S07]  /*2ee0*/  LDSM.16.M88.4 R40, [R230+0x6880] ;  /* 0x00688000e628783b */ /* 0x000e6e0000000200 */
[C---:B------:R-:W-:Y:S01]  /*2ef0*/  HMMA.16816.F32.BF16 R104, R4.reuse, R50, R36 ;  /* 0x000000320468723c */ /* 0x040fe20000041824 */
[----:B------:R-:W2:Y:S07]  /*2f00*/  LDSM.16.M88.4 R36, [R230+0x7080] ;  /* 0x00708000e624783b */ /* 0x000eae0000000200 */
[C---:B------:R-:W-:Y:S01]  /*2f10*/  HMMA.16816.F32.BF16 R100, R4.reuse, R68, R32 ;  /* 0x000000440464723c */ /* 0x040fe20000041820 */
[----:B------:R-:W3:Y:S07]  /*2f20*/  LDSM.16.M88.4 R32, [R230+0x7880] ;  /* 0x00788000e620783b */ /* 0x000eee0000000200 */
[C---:B------:R-:W-:Y:S08]  /*2f30*/  HMMA.16816.F32.BF16 R112, R4.reuse, R52, R76 ;  /* 0x000000340470723c */ /* 0x040ff0000004184c */
[----:B------:R-:W-:Y:S08]  /*2f40*/  HMMA.16816.F32.BF16 R76, R4, R54, R44 ;  /* 0x00000036044c723c */ /* 0x000ff0000004182c */
[C---:B------:R-:W-:Y:S08]  /*2f50*/  HMMA.16816.F32.BF16 R92, R20.reuse, R52, R72 ;  /* 0x00000034145c723c */ /* 0x040ff00000041848 */
[----:B------:R-:W-:Y:S08]  /*2f60*/  HMMA.16816.F32.BF16 R44, R20, R54, R64 ;  /* 0x00000036142c723c */ /* 0x000ff00000041840 */
[----:B------:R-:W-:Y:S01]  /*2f70*/  HMMA.16816.F32.BF16 R96, R4, R70, R60 ;  /* 0x000000460460723c */ /* 0x000fe2000004183c */
[----:B------:R-:W-:Y:S07]  /*2f80*/  LDSM.16.M88.4 R4, [R236+0xe080] ;  /* 0x00e08000ec04783b */ /* 0x000fee0000000200 */
[C---:B------:R-:W-:Y:S08]  /*2f90*/  HMMA.16816.F32.BF16 R88, R20.reuse, R48, R56 ;  /* 0x000000301458723c */ /* 0x040ff00000041838 */
[C---:B------:R-:W-:Y:S01]  /*2fa0*/  HMMA.16816.F32.BF16 R84, R20.reuse, R50, R28 ;  /* 0x000000321454723c */ /* 0x040fe2000004181c */
[----:B------:R-:W-:Y:S07]  /*2fb0*/  LDSM.16.M88.4 R28, [R229+0x1800] ;  /* 0x00180000e51c783b */ /* 0x000fee0000000200 */
[C---:B------:R-:W-:Y:S01]  /*2fc0*/  HMMA.16816.F32.BF16 R60, R20.reuse, R68, R24 ;  /* 0x00000044143c723c */ /* 0x040fe20000041818 */
[----:B------:R-:W4:Y:S07]  /*2fd0*/  LDSM.16.M88.4 R24, [R229+0x2000] ;  /* 0x00200000e518783b */ /* 0x000f2e0000000200 */
[----:B------:R-:W-:Y:S01]  /*2fe0*/  HMMA.16816.F32.BF16 R56, R20, R70, R80 ;  /* 0x000000461438723c */ /* 0x000fe20000041850 */
[----:B------:R-:W5:Y:S01]  /*2ff0*/  LDSM.16.M88.4 R20, [R229+0x2800] ;  /* 0x00280000e514783b */ /* 0x000f620000000200 */
[----:B------:R-:W-:-:S06]  /*3000*/  DEPBAR.LE SB0, 0x0 ;  /* 0x000080000000791a */ /* 0x000fcc0000000000 */
[C---:B-1----:R-:W-:Y:S08]  /*3010*/  HMMA.16816.F32.BF16 R80, R16.reuse, R40, R112 ;  /* 0x000000281050723c */ /* 0x042ff00000041870 */
[----:B------:R-:W-:Y:S08]  /*3020*/  HMMA.16816.F32.BF16 R76, R16, R42, R76 ;  /* 0x0000002a104c723c */ /* 0x000ff0000004184c */
[C---:B------:R-:W-:Y:S08]  /*3030*/  HMMA.16816.F32.BF16 R48, R12.reuse, R40, R92 ;  /* 0x000000280c30723c */ /* 0x040ff0000004185c */
[----:B------:R-:W-:Y:S08]  /*3040*/  HMMA.16816.F32.BF16 R44, R12, R42, R44 ;  /* 0x0000002a0c2c723c */ /* 0x000ff0000004182c */
[C---:B--2---:R-:W-:Y:S08]  /*3050*/  HMMA.16816.F32.BF16 R72, R16.reuse, R36, R108 ;  /* 0x000000241048723c */ /* 0x044ff0000004186c */
[C---:B------:R-:W-:Y:S08]  /*3060*/  HMMA.16816.F32.BF16 R68, R16.reuse, R38, R104 ;  /* 0x000000261044723c */ /* 0x040ff00000041868 */
[C---:B---3--:R-:W-:Y:S08]  /*3070*/  HMMA.16816.F32.BF16 R64, R16.reuse, R32, R100 ;  /* 0x000000201040723c */ /* 0x048ff00000041864 */
[----:B------:R-:W-:Y:S08]  /*3080*/  HMMA.16816.F32.BF16 R52, R16, R34, R96 ;  /* 0x000000221034723c */ /* 0x000ff00000041860 */
[C---:B------:R-:W-:Y:S08]  /*3090*/  HMMA.16816.F32.BF16 R40, R12.reuse, R36, R88 ;  /* 0x000000240c28723c */ /* 0x040ff00000041858 */
[C---:B------:R-:W-:Y:S08]  /*30a0*/  HMMA.16816.F32.BF16 R36, R12.reuse, R38, R84 ;  /* 0x000000260c24723c */ /* 0x040ff00000041854 */
[C---:B------:R-:W-:Y:S08]  /*30b0*/  HMMA.16816.F32.BF16 R16, R12.reuse, R32, R60 ;  /* 0x000000200c10723c */ /* 0x040ff0000004183c */
[----:B------:R-:W-:Y:S08]  /*30c0*/  HMMA.16816.F32.BF16 R12, R12, R34, R56 ;  /* 0x000000220c0c723c */ /* 0x000ff00000041838 */
[C---:B----4-:R-:W-:Y:S08]  /*30d0*/  HMMA.16816.F32.BF16 R72, R4.reuse, R24, R72 ;  /* 0x000000180448723c */ /* 0x050ff00000041848 */
[----:B------:R-:W-:Y:S08]  /*30e0*/  HMMA.16816.F32.BF16 R68, R4, R26, R68 ;  /* 0x0000001a0444723c */ /* 0x000ff00000041844 */
[C---:B------:R-:W-:Y:S08]  /*30f0*/  HMMA.16816.F32.BF16 R40, R8.reuse, R24, R40 ;  /* 0x000000180828723c */ /* 0x040ff00000041828 */
[----:B------:R-:W-:Y:S08]  /*3100*/  HMMA.16816.F32.BF16 R32, R8, R26, R36 ;  /* 0x0000001a0820723c */ /* 0x000ff00000041824 */
[C---:B------:R-:W-:Y:S08]  /*3110*/  HMMA.16816.F32.BF16 R80, R4.reuse, R28, R80 ;  /* 0x0000001c0450723c */ /* 0x040ff00000041850 */
[C---:B------:R-:W-:Y:S08]  /*3120*/  HMMA.16816.F32.BF16 R112, R4.reuse, R30, R76 ;  /* 0x0000001e0470723c */ /* 0x040ff0000004184c */
[C---:B-----5:R-:W-:Y:S08]  /*3130*/  HMMA.16816.F32.BF16 R64, R4.reuse, R20, R64 ;  /* 0x000000140440723c */ /* 0x060ff00000041840 */
[----:B------:R-:W-:Y:S08]  /*3140*/  HMMA.16816.F32.BF16 R56, R4, R22, R52 ;  /* 0x000000160438723c */ /* 0x000ff00000041834 */
[C---:B------:R-:W-:Y:S08]  /*3150*/  HMMA.16816.F32.BF16 R48, R8.reuse, R28, R48 ;  /* 0x0000001c0830723c */ /* 0x040ff00000041830 */
[C---:B------:R-:W-:Y:S08]  /*3160*/  HMMA.16816.F32.BF16 R44, R8.reuse, R30, R44 ;  /* 0x0000001e082c723c */ /* 0x040ff0000004182c */
[C---:B------:R-:W-:Y:S08]  /*3170*/  HMMA.16816.F32.BF16 R36, R8.reuse, R20, R16 ;  /* 0x000000140824723c */ /* 0x040ff00000041810 */
[----:B------:R-:W-:Y:S01]  /*3180*/  HMMA.16816.F32.BF16 R24, R8, R22, R12 ;  /* 0x000000160818723c */ /* 0x000fe2000004180c */
[----:B------:R-:W-:Y:S06]  /*3190*/  BAR.SYNC.DEFER_BLOCKING 0x0 ;  /* 0x0000000000007b1d */ /* 0x000fec0000010000 */
[----:B------:R-:W-:Y:S05]  /*31a0*/  @!P0 BRA `(.L_x_1006) ;  /* 0x000001a000008947 */ /* 0x000fea0003800000 */
[----:B------:R-:W-:-:S04]  /*31b0*/  UIADD3 UR7, UR13, -0x2, URZ ;  /* 0xfffffffe0d077890 */ /* 0x000fc8000fffe03f */
[----:B------:R-:W-:Y:S02]  /*31c0*/  USHF.R.S32.HI UR6, URZ, 0x1f, UR7 ;  /* 0x0000001f3f067899 */ /* 0x000fe40008011407 */
[----:B------:R-:W-:Y:S01]  /*31d0*/  UIMAD UR25, UR25, UR7, URZ ;  /* 0x00000007191972a4 */ /* 0x000fe2000f8e023f */
[----:B------:R-:W-:Y:S01]  /*31e0*/  IMAD.WIDE.U32 R8, R116, UR7, R124 ;  /* 0x0000000774087c25 */ /* 0x000fe2000f8e007c */
[----:B------:R-:W-:Y:S02]  /*31f0*/  USHF.L.U32 UR7, UR4, 0x5, URZ ;  /* 0x0000000504077899 */ /* 0x000fe4000800063f */
[----:B------:R-:W-:Y:S02]  /*3200*/  UIMAD UR6, UR6, UR28, UR25 ;  /* 0x0000001c060672a4 */ /* 0x000fe4000f8e0219 */
[----:B------:R-:W-:Y:S01]  /*3210*/  LEA R4, P0, R8, c[0x0][0x1c8], 0x1 ;  /* 0x0000720008047a11 */ /* 0x000fe200078008ff */
[----:B------:R-:W-:Y:S01]  /*3220*/  USHF.L.U64.HI UR4, UR4, 0x5, UR5 ;  /* 0x0000000504047899 */ /* 0x000fe20008010205 */
[----:B------:R-:W-:-:S02]  /*3230*/  IMAD.U32 R7, RZ, RZ, UR7 ;  /* 0x00000007ff077e24 */ /* 0x000fc4000f8e00ff */
[----:B------:R-:W-:Y:S02]  /*3240*/  IADD3 R0, R9, UR6, RZ ;  /* 0x0000000609007c10 */ /* 0x000fe4000fffe0ff */
[----:B------:R-:W-:Y:S02]  /*3250*/  IADD3 R6, P5, R4, UR7, RZ ;  /* 0x0000000704067c10 */ /* 0x000fe4000ffbe0ff */
[----:B------:R-:W-:Y:S02]  /*3260*/  LEA.HI.X R5, R8, c[0x0][0x1cc], R0, 0x1, P0 ;  /* 0x0000730008057a11 */ /* 0x000fe400000f0c00 */
[----:B------:R-:W-:Y:S02]  /*3270*/  IADD3 R10, P2, P1, R7, 0x80, R4 ;  /* 0x00000080070a7810 */ /* 0x000fe4000795e004 */
[----:B------:R-:W-:Y:S01]  /*3280*/  IADD3 R8, P0, R6, UR7, RZ ;  /* 0x0000000706087c10 */ /* 0x000fe2000ff1e0ff */
[----:B------:R-:W-:Y:S01]  /*3290*/  @!PT LDS RZ, [RZ] ;  /* 0x00000000fffff984 */ /* 0x000fe20000000800 */
[----:B------:R-:W-:Y:S01]  /*32a0*/  @!PT LDS RZ, [RZ] ;  /* 0x00000000fffff984 */ /* 0x000fe20000000800 */
[----:B------:R-:W-:Y:S01]  /*32b0*/  @!PT LDS RZ, [RZ] ;  /* 0x00000000fffff984 */ /* 0x000fe20000000800 */
[----:B------:R1:W-:Y:S01]  /*32c0*/  LDGSTS.E.BYPASS.LTC128B.128 [R243+0x5080], [R4.64], !P4 ;  /* 0x0508000004f37fae */ /* 0x0003e2000e101d54 */
[----:B------:R-:W-:-:S02]  /*32d0*/  IADD3.X R7, R5, UR4, RZ, P5, !PT ;  /* 0x0000000405077c10 */ /* 0x000fc4000affe4ff */
[----:B------:R-:W-:Y:S01]  /*32e0*/  IADD3.X R11, RZ, UR4, R5, P2, P1 ;  /* 0x00000004ff0b7c10 */ /* 0x000fe200097e2405 */
[----:B------:R1:W-:Y:S01]  /*32f0*/  LDGSTS.E.BYPASS.LTC128B.128 [R243+0x6880], [R4.64+0x80], !P3 ;  /* 0x0688008004f37fae */ /* 0x0003e2000d901d54 */
[----:B------:R-:W-:-:S03]  /*3300*/  IADD3.X R9, R7, UR4, RZ, P0, !PT ;  /* 0x0000000407097c10 */ /* 0x000fc600087fe4ff */
[----:B------:R1:W-:Y:S04]  /*3310*/  LDGSTS.E.BYPASS.LTC128B.128 [R243+0x5880], [R6.64], !P4 ;  /* 0x0588000006f37fae */ /* 0x0003e8000e101d54 */
[----:B------:R1:W-:Y:S04]  /*3320*/  LDGSTS.E.BYPASS.LTC128B.128 [R243+0x7080], [R10.64], !P3 ;  /* 0x070800000af37fae */ /* 0x0003e8000d901d54 */
[----:B------:R1:W-:Y:S04]  /*3330*/  LDGSTS.E.BYPASS.LTC128B.128 [R243+0x6080], [R8.64], !P4 ;  /* 0x0608000008f37fae */ /* 0x0003e8000e101d54 */
[----:B------:R1:W-:Y:S02]  /*3340*/  LDGSTS.E.BYPASS.LTC128B.128 [R243+0x7880], [R8.64+0x80], !P3 ;  /* 0x0788008008f37fae */ /* 0x0003e4000d901d54 */
.L_x_1006:
[----:B------:R-:W-:Y:S01]  /*3350*/  LOP3.LUT R0, R121, 0xffffffe0, RZ, 0xc0, !PT ;  /* 0xffffffe079007812 */ /* 0x000fe200078ec0ff */
[----:B------:R-:W-:Y:S01]  /*3360*/  UISETP.NE.AND UP1, UPT, UR17, URZ, UPT ;  /* 0x0000003f1100728c */ /* 0x000fe2000bf25270 */
[----:B-1----:R-:W-:Y:S01]  /*3370*/  LEA.HI R5, R122, R123, RZ, 0x2 ;  /* 0x0000007b7a057211 */ /* 0x002fe200078f10ff */
[----:B------:R-:W-:Y:S01]  /*3380*/  UIADD3 UR4, UR9, 0x1, UR24 ;  /* 0x0000000109047890 */ /* 0x000fe2000fffe018 */
[----:B------:R-:W-:Y:S01]  /*3390*/  SHF.R.S32.HI R4, RZ, 0x1f, R120 ;  /* 0x0000001fff047819 */ /* 0x000fe20000011478 */
[----:B------:R-:W-:Y:S01]  /*33a0*/  IMAD.IADD R0, R123, 0x1, -R0 ;  /* 0x000000017b007824 */ /* 0x000fe200078e0a00 */
[----:B------:R-:W-:Y:S01]  /*33b0*/  LOP3.LUT R5, R5, 0xfffffffc, RZ, 0xc0, !PT ;  /* 0xfffffffc05057812 */ /* 0x000fe200078ec0ff */
[----:B------:R-:W-:Y:S01]  /*33c0*/  UISETP.NE.AND UP0, UPT, UR16, URZ, UPT ;  /* 0x0000003f1000728c */ /* 0x000fe2000bf05270 */
[----:B------:R-:W-:Y:S01]  /*33d0*/  LEA.HI R4, R4, R120, RZ, 0x2 ;  /* 0x0000007804047211 */ /* 0x000fe200078f10ff */
[----:B------:R-:W-:Y:S01]  /*33e0*/  ULDC UR14, c[0x0][0x324] ;  /* 0x0000c900000e7ab9 */ /* 0x000fe20000000800 */
[----:B------:R-:W-:Y:S01]  /*33f0*/  SHF.R.S32.HI R7, RZ, 0x1f, R0 ;  /* 0x0000001fff077819 */ /* 0x000fe20000011400 */
[----:B------:R-:W-:Y:S01]  /*3400*/  IMAD.IADD R5, R123, 0x1, -R5 ;  /* 0x000000017b057824 */ /* 0x000fe200078e0a05 */
[----:B------:R-:W-:Y:S01]  /*3410*/  LOP3.LUT R6, R4, 0xffffffc, RZ, 0xc0, !PT ;  /* 0x0ffffffc04067812 */ /* 0x000fe200078ec0ff */
[----:B------:R-:W-:Y:S01]  /*3420*/  ULOP3.LUT UR14, URZ, UR14, URZ, 0x33, !UPT ;  /* 0x0000000e3f0e7292 */ /* 0x000fe2000f8e333f */
[----:B------:R-:W-:Y:S01]  /*3430*/  LEA.HI R7, R7, R0, RZ, 0x2 ;  /* 0x0000000007077211 */ /* 0x000fe200078f10ff */
[----:B------:R-:W0:Y:S01]  /*3440*/  LDGDEPBAR ;  /* 0x00000000000079af */ /* 0x000e220000000000 */
[----:B------:R-:W-:Y:S01]  /*3450*/  LEA.HI R4, R5, R5, RZ, 0x1 ;  /* 0x0000000505047211 */ /* 0x000fe200078f08ff */
[----:B------:R-:W-:Y:S01]  /*3460*/  IMAD.IADD R8, R120, 0x1, -R6 ;  /* 0x0000000178087824 */ /* 0x000fe200078e0a06 */
[----:B------:R-:W-:-:S02]  /*3470*/  LEA.HI.SX32 R6, R7, UR23, 0x1e ;  /* 0x0000001707067c11 */ /* 0x000fc4000f8ff2ff */
[----:B------:R-:W-:Y:S01]  /*3480*/  PLOP3.LUT P1, PT, PT, PT, UP1, 0x80, 0x0 ;  /* 0x000000000000781c */ /* 0x000fe20003f2f018 */
[C---:B------:R-:W-:Y:S01]  /*3490*/  IMAD.SHL.U32 R9, R4.reuse, 0x20, RZ ;  /* 0x0000002004097824 */ /* 0x040fe200078e00ff */
[----:B------:R-:W-:Y:S01]  /*34a0*/  LOP3.LUT R4, R4, 0x1ffffffe, RZ, 0xc0, !PT ;  /* 0x1ffffffe04047812 */ /* 0x000fe200078ec0ff */
[----:B------:R-:W-:Y:S01]  /*34b0*/  IMAD R8, R8, 0x10, R6 ;  /* 0x0000001008087824 */ /* 0x000fe200078e0206 */
[----:B------:R-:W-:Y:S02]  /*34c0*/  PLOP3.LUT P0, PT, PT, PT, UP1, 0x80, 0x0 ;  /* 0x000000000000781c */ /* 0x000fe40003f0f018 */
        /* <DEDUP_REMOVED lines=11> */
[----:B------:R-:W-:-:S02]  /*3580*/  IMAD.IADD R4, R0, 0x1, -R4 ;  /* 0x0000000100047824 */ /* 0x000fc400078e0a04 */
[----:B------:R-:W-:Y:S02]  /*3590*/  IMAD.U32 R0, RZ, RZ, UR4 ;  /* 0x00000004ff007e24 */ /* 0x000fe4000f8e00ff */
[----:B------:R-:W-:-:S05]  /*35a0*/  IMAD.SHL.U32 R8, R4, 0x2, RZ ;  /* 0x0000000204087824 */ /* 0x000fca00078e00ff */
[----:B------:R3:W-:Y:S01]  /*35b0*/  STL [R1+0x10], R8 ;  /* 0x0000100801007387 */ /* 0x0007e20000100800 */
[----:B------:R-:W-:Y:S02]  /*35c0*/  IADD3 R0, R0, -UR15, -R8 ;  /* 0x8000000f00007c10 */ /* 0x000fe4000fffe808 */
[----:B------:R-:W-:Y:S02]  /*35d0*/  IADD3 R11, -R8, UR9, R119 ;  /* 0x00000009080b7c10 */ /* 0x000fe4000fffe177 */
[C---:B-1----:R-:W-:Y:S02]  /*35e0*/  IADD3 R10, R0.reuse, c[0x0][0x328], RZ ;  /* 0x0000ca00000a7a10 */ /* 0x042fe40007ffe0ff */
[----:B------:R-:W-:Y:S01]  /*35f0*/  IADD3 R12, R0, UR14, RZ ;  /* 0x0000000e000c7c10 */ /* 0x000fe2000fffe0ff */
[----:B------:R-:W-:Y:S01]  /*3600*/  IMAD.IADD R0, R118, 0x1, R117 ;  /* 0x0000000176007824 */ /* 0x000fe200078e0275 */
[----:B------:R-:W-:Y:S01]  /*3610*/  IADD3 R13, -R8, UR24, RZ ;  /* 0x00000018080d7c10 */ /* 0x000fe2000fffe1ff */
[----:B--2---:R-:W-:-:S02]  /*3620*/  IMAD.IADD R5, R10, 0x1, R6 ;  /* 0x000000010a057824 */ /* 0x004fc400078e0206 */
[----:B------:R-:W-:-:S03]  /*3630*/  IMAD.IADD R4, R12, 0x1, R6 ;  /* 0x000000010c047824 */ /* 0x000fc600078e0206 */
[----:B------:R-:W-:Y:S01]  /*3640*/  IMNMX R5, R5, R11, PT ;  /* 0x0000000b05057217 */ /* 0x000fe20003800200 */
[----:B------:R-:W-:Y:S05]  /*3650*/  @P0 BRA `(.L_x_1007) ;  /* 0x0000015000000947 */ /* 0x000fea0003800000 */
[----:B------:R-:W-:Y:S01]  /*3660*/  IMAD.U32 R7, RZ, RZ, UR15 ;  /* 0x0000000fff077e24 */ /* 0x000fe2000f8e00ff */
[----:B------:R-:W-:Y:S04]  /*3670*/  BSSY B0, `(.L_x_1008) ;  /* 0x000000f000007945 */ /* 0x000fe80003800000 */
[----:B------:R-:W-:-:S04]  /*3680*/  IADD3 R6, -R7, UR9, R6 ;  /* 0x0000000907067c10 */ /* 0x000fc8000fffe106 */
        /* <DEDUP_REMOVED lines=9> */
.L_x_1009:
[----:B------:R-:W-:-:S04]  /*3720*/  MOV R7, c[0x0][0x32c] ;  /* 0x0000cb0000077a02 */ /* 0x000fc80000000f00 */
[----:B------:R-:W-:-:S13]  /*3730*/  ISETP.NE.AND P0, PT, R7, 0x1, PT ;  /* 0x000000010700780c */ /* 0x000fda0003f05270 */
[----:B------:R-:W-:-:S05]  /*3740*/  @P0 IMAD.HI.U32 R7, R6, c[0x0][0x330], RZ ;  /* 0x0000cc0006070a27 */ /* 0x000fca00078e00ff */
[----:B------:R-:W-:Y:S02]  /*3750*/  @P0 SHF.R.U32.HI R6, RZ, c[0x0][0x334], R7 ;  /* 0x0000cd00ff060a19 */ /* 0x000fe40000011607 */
.L_x_1010:
[----:B------:R-:W-:Y:S05]  /*3760*/  BSYNC B0 ;  /* 0x0000000000007941 */ /* 0x000fea0003800000 */
.L_x_1008:
[----:B------:R-:W-:-:S05]  /*3770*/  IMAD R6, R6, c[0x0][0x32c], R13 ;  /* 0x0000cb0006067a24 */ /* 0x000fca00078e020d */
[----:B------:R-:W-:Y:S02]  /*3780*/  IADD3 R7, R6, c[0x0][0x32c], RZ ;  /* 0x0000cb0006077a10 */ /* 0x000fe40007ffe0ff */
[----:B------:R-:W-:Y:S02]  /*3790*/  IMNMX R4, R4, R6, !PT ;  /* 0x0000000604047217 */ /* 0x000fe40007800200 */
[----:B------:R-:W-:Y:S02]  /*37a0*/  IMNMX R5, R5, R7, PT ;  /* 0x0000000705057217 */ /* 0x000fe40003800200 */
.L_x_1007:
[----:B---3--:R-:W1:Y:S01]  /*37b0*/  SHFL.IDX PT, R8, R9, 0x1, 0x1c1f ;  /* 0x003c1f0009087f89 */ /* 0x008e6200000e0000 */
[----:B------:R-:W-:-:S06]  /*37c0*/  UISETP.NE.AND UP0, UPT, UR16, URZ, UPT ;  /* 0x0000003f1000728c */ /* 0x000fcc000bf05270 */
[----:B------:R-:W-:Y:S01]  /*37d0*/  PLOP3.LUT P0, PT, PT, PT, UP0, 0x40, 0x0 ;  /* 0x000000000000781c */ /* 0x000fe20003f0e808 */
[--C-:B-1----:R-:W-:Y:S02]  /*37e0*/  IMAD.IADD R7, R10, 0x1, R8.reuse ;  /* 0x000000010a077824 */ /* 0x102fe400078e0208 */
[----:B------:R-:W-:-:S03]  /*37f0*/  IMAD.IADD R6, R12, 0x1, R8 ;  /* 0x000000010c067824 */ /* 0x000fc600078e0208 */
[----:B------:R-:W-:-:S07]  /*3800*/  IMNMX R7, R7, R11, PT ;  /* 0x0000000b07077217 */ /* 0x000fce0003800200 */
        /* <DEDUP_REMOVED lines=13> */
.L_x_1013:
[----:B------:R-:W-:-:S04]  /*38e0*/  MOV R14, c[0x0][0x32c] ;  /* 0x0000cb00000e7a02 */ /* 0x000fc80000000f00 */
[----:B------:R-:W-:-:S13]  /*38f0*/  ISETP.NE.AND P0, PT, R14, 0x1, PT ;  /* 0x000000010e00780c */ /* 0x000fda0003f05270 */
[----:B------:R-:W-:-:S05]  /*3900*/  @P0 IMAD.HI.U32 R14, R8, c[0x0][0x330], RZ ;  /* 0x0000cc00080e0a27 */ /* 0x000fca00078e00ff */
[----:B------:R-:W-:Y:S02]  /*3910*/  @P0 SHF.R.U32.HI R8, RZ, c[0x0][0x334], R14 ;  /* 0x0000cd00ff080a19 */ /* 0x000fe4000001160e */
.L_x_1014:
[----:B------:R-:W-:Y:S05]  /*3920*/  BSYNC B0 ;  /* 0x0000000000007941 */ /* 0x000fea0003800000 */
.L_x_1012:
[----:B------:R-:W-:-:S05]  /*3930*/  IMAD R8, R8, c[0x0][0x32c], R13 ;  /* 0x0000cb0008087a24 */ /* 0x000fca00078e020d */
[----:B------:R-:W-:Y:S02]  /*3940*/  IADD3 R14, R8, c[0x0][0x32c], RZ ;  /* 0x0000cb00080e7a10 */ /* 0x000fe40007ffe0ff */
[----:B------:R-:W-:Y:S02]  /*3950*/  IMNMX R6, R6, R8, !PT ;  /* 0x0000000806067217 */ /* 0x000fe40007800200 */
[----:B------:R-:W-:Y:S02]  /*3960*/  IMNMX R7, R7, R14, PT ;  /* 0x0000000e07077217 */ /* 0x000fe40003800200 */
.L_x_1011:
[----:B------:R-:W-:Y:S01]  /*3970*/  UISETP.GE.AND UP2, UPT, UR24, 0x9, UPT ;  /* 0x000000091800788c */ /* 0x000fe2000bf46270 */
[----:B------:R-:W1:Y:S01]  /*3980*/  SHFL.IDX PT, R8, R9, 0x2, 0x1c1f ;  /* 0x005c1f0009087f89 */ /* 0x000e6200000e0000 */
[----:B------:R-:W-:Y:S02]  /*3990*/  UISETP.GE.AND UP0, UPT, UR24, 0x1, UPT ;  /* 0x000000011800788c */ /* 0x000fe4000bf06270 */
[----:B------:R-:W-:Y:S02]  /*39a0*/  UISETP.GE.AND UP3, UPT, UR24, 0x2, UPT ;  /* 0x000000021800788c */ /* 0x000fe4000bf66270 */
[----:B------:R-:W-:Y:S01]  /*39b0*/  PLOP3.LUT P0, PT, PT, PT, UP2, 0x40, 0x0 ;  /* 0x000000000000781c */ /* 0x000fe20003f0e828 */
[----:B------:R-:W-:Y:S01]  /*39c0*/  UP2UR UR25, UPR, URZ, 0x1 ;  /* 0x000000013f197883 */ /* 0x000fe20008000000 */
[----:B------:R-:W-:Y:S01]  /*39d0*/  PLOP3.LUT P2, PT, PT, PT, UP0, 0x40, 0x0 ;  /* 0x000000000000781c */ /* 0x000fe20003f4e808 */
[----:B------:R-:W-:Y:S01]  /*39e0*/  UISETP.GE.AND UP4, UPT, UR24, 0x1a, UPT ;  /* 0x0000001a1800788c */ /* 0x000fe2000bf86270 */
[----:B------:R-:W-:Y:S01]  /*39f0*/  PLOP3.LUT P1, PT, PT, PT, UP3, 0x40, 0x0 ;  /* 0x000000000000781c */ /* 0x000fe20003f2e838 */
[----:B------:R-:W-:Y:S01]  /*3a00*/  UISETP.GE.AND UP1, UPT, UR24, 0xa, UPT ;  /* 0x0000000a1800788c */ /* 0x000fe2000bf26270 */
[C---:B------:R-:W-:Y:S01]  /*3a10*/  ISETP.GT.AND P0, PT, R4.reuse, 0x8, P0 ;  /* 0x000000080400780c */ /* 0x040fe20000704270 */
[----:B------:R-:W-:Y:S01]  /*3a20*/  UISETP.GE.AND UP0, UPT, UR24, 0x11, UPT ;  /* 0x000000111800788c */ /* 0x000fe2000bf06270 */
[C---:B------:R-:W-:Y:S01]  /*3a30*/  ISETP.GT.AND P2, PT, R4.reuse, RZ, P2 ;  /* 0x000000ff0400720c */ /* 0x040fe20001744270 */
[----:B------:R-:W-:Y:S01]  /*3a40*/  UISETP.GE.AND UP6, UPT, UR24, 0x12, UPT ;  /* 0x000000121800788c */ /* 0x000fe2000bfc6270 */
[----:B------:R-:W-:Y:S01]  /*3a50*/  ISETP.GT.AND P1, PT, R4, 0x1, P1 ;  /* 0x000000010400780c */ /* 0x000fe20000f24270 */
[----:B------:R-:W-:Y:S01]  /*3a60*/  UISETP.GE.AND UP5, UPT, UR24, 0x19, UPT ;  /* 0x000000191800788c */ /* 0x000fe2000bfa6270 */
[C---:B------:R-:W-:Y:S01]  /*3a70*/  ISETP.LT.OR P0, PT, R5.reuse, 0x9, P0 ;  /* 0x000000090500780c */ /* 0x040fe20000701670 */
[----:B------:R-:W-:Y:S01]  /*3a80*/  UP2UR UR26, UPR, URZ, 0x40 ;  /* 0x000000403f1a7883 */ /* 0x000fe20008000000 */
[C---:B------:R-:W-:Y:S01]  /*3a90*/  ISETP.LT.OR P2, PT, R5.reuse, 0x1, P2 ;  /* 0x000000010500780c */ /* 0x040fe20001741670 */
[----:B------:R-:W-:Y:S01]  /*3aa0*/  UP2UR UR7, UPR, URZ, 0x8 ;  /* 0x000000083f077883 */ /* 0x000fe20008000000 */
[----:B------:R-:W-:Y:S01]  /*3ab0*/  ISETP.LT.OR P1, PT, R5, 0x2, P1 ;  /* 0x000000020500780c */ /* 0x000fe20000f21670 */
[----:B------:R-:W-:Y:S01]  /*3ac0*/  UP2UR UR6, UPR, URZ, 0x4 ;  /* 0x000000043f067883 */ /* 0x000fe20008000000 */
[----:B------:R-:W-:Y:S01]  /*3ad0*/  FSEL R20, R44, -INF , !P0 ;  /* 0xff8000002c147808 */ /* 0x000fe20004000000 */
[----:B------:R-:W-:Y:S01]  /*3ae0*/  UP2UR UR5, UPR, URZ, 0x2 ;  /* 0x000000023f057883 */ /* 0x000fe20008000000 */
[----:B------:R-:W-:Y:S01]  /*3af0*/  FSEL R17, R48, -INF , !P2 ;  /* 0xff80000030117808 */ /* 0x000fe20005000000 */
[----:B------:R-:W-:Y:S01]  /*3b00*/  UP2UR UR4, UPR, URZ, 0x1 ;  /* 0x000000013f047883 */ /* 0x000fe20008000000 */
[----:B------:R-:W-:Y:S01]  /*3b10*/  FSEL R19, R49, -INF , !P1 ;  /* 0xff80000031137808 */ /* 0x000fe20004800000 */
[----:B------:R-:W-:Y:S01]  /*3b20*/  UISETP.GE.AND UP3, UPT, UR24, 0x21, UPT ;  /* 0x000000211800788c */ /* 0x000fe2000bf66270 */
[----:B------:R-:W-:Y:S01]  /*3b30*/  PLOP3.LUT P0, PT, PT, PT, UP4, 0x40, 0x0 ;  /* 0x000000000000781c */ /* 0x000fe20003f0e848 */
[----:B------:R-:W-:Y:S01]  /*3b40*/  UISETP.GE.AND UP2, UPT, UR24, 0x22, UPT ;  /* 0x000000221800788c */ /* 0x000fe2000bf46270 */
[----:B------:R-:W-:Y:S01]  /*3b50*/  PLOP3.LUT P6, PT, PT, PT, UP1, 0x40, 0x0 ;  /* 0x000000000000781c */ /* 0x000fe20003fce818 */
[----:B------:R-:W-:Y:S01]  /*3b60*/  UISETP.GE.AND UP1, UPT, UR24, 0x29, UPT ;  /* 0x000000291800788c */ /* 0x000fe2000bf26270 */
[----:B------:R-:W-:Y:S01]  /*3b70*/  PLOP3.LUT P5, PT, PT, PT, UP0, 0x40, 0x0 ;  /* 0x000000000000781c */ /* 0x000fe20003fae808 */
[----:B------:R-:W-:Y:S01]  /*3b80*/  UISETP.GE.AND UP0, UPT, UR24, 0x2a, UPT ;  /* 0x0000002a1800788c */ /* 0x000fe2000bf06270 */
[----:B------:R-:W-:Y:S01]  /*3b90*/  PLOP3.LUT P2, PT, PT, PT, UP6, 0x40, 0x0 ;  /* 0x000000000000781c */ /* 0x000fe20003f4e868 */
[----:B------:R-:W-:Y:S01]  /*3ba0*/  UISETP.NE.AND UP6, UPT, UR16, URZ, UPT ;  /* 0x0000003f1000728c */ /* 0x000fe2000bfc5270 */
[----:B------:R-:W-:-:S02]  /*3bb0*/  PLOP3.LUT P1, PT, PT, PT, UP5, 0x40, 0x0 ;  /* 0x000000000000781c */ /* 0x000fc40003f2e858 */
[C---:B------:R-:W-:Y:S02]  /*3bc0*/  ISETP.GT.AND P0, PT, R4.reuse, 0x19, P0 ;  /* 0x000000190400780c */ /* 0x040fe40000704270 */
[C---:B------:R-:W-:Y:S02]  /*3bd0*/  ISETP.GT.AND P6, PT, R4.reuse, 0x9, P6 ;  /* 0x000000090400780c */ /* 0x040fe400037c4270 */
[C---:B------:R-:W-:Y:S02]  /*3be0*/  ISETP.GT.AND P5, PT, R4.reuse, 0x10, P5 ;  /* 0x000000100400780c */ /* 0x040fe40002fa4270 */
[C---:B------:R-:W-:Y:S02]  /*3bf0*/  ISETP.GT.AND P2, PT, R4.reuse, 0x11, P2 ;  /* 0x000000110400780c */ /* 0x040fe40001744270 */
[----:B------:R-:W-:Y:S02]  /*3c00*/  ISETP.GT.AND P1, PT, R4, 0x18, P1 ;  /* 0x000000180400780c */ /* 0x000fe40000f24270 */
[----:B------:R-:W-:-:S02]  /*3c10*/  ISETP.LT.OR P0, PT, R5, 0x1a, P0 ;  /* 0x0000001a0500780c */ /* 0x000fc40000701670 */
[C---:B------:R-:W-:Y:S02]  /*3c20*/  ISETP.LT.OR P6, PT, R5.reuse, 0xa, P6 ;  /* 0x0000000a0500780c */ /* 0x040fe400037c1670 */
[C---:B------:R-:W-:Y:S02]  /*3c30*/  ISETP.LT.OR P5, PT, R5.reuse, 0x11, P5 ;  /* 0x000000110500780c */ /* 0x040fe40002fa1670 */
[C---:B------:R-:W-:Y:S02]  /*3c40*/  ISETP.LT.OR P2, PT, R5.reuse, 0x12, P2 ;  /* 0x000000120500780c */ /* 0x040fe40001741670 */
[----:B------:R-:W-:Y:S02]  /*3c50*/  ISETP.LT.OR P1, PT, R5, 0x19, P1 ;  /* 0x000000190500780c */ /* 0x000fe40000f21670 */
[----:B------:R-:W-:Y:S02]  /*3c60*/  FSEL R33, R33, -INF , !P0 ;  /* 0xff80000021217808 */ /* 0x000fe40004000000 */
[----:B------:R-:W-:-:S02]  /*3c70*/  FSEL R21, R45, -INF , !P6 ;  /* 0xff8000002d157808 */ /* 0x000fc40007000000 */
[----:B------:R-:W-:Y:S02]  /*3c80*/  FSEL R22, R40, -INF , !P5 ;  /* 0xff80000028167808 */ /* 0x000fe40006800000 */
[----:B------:R-:W-:Y:S02]  /*3c90*/  FSEL R23, R41, -INF , !P2 ;  /* 0xff80000029177808 */ /* 0x000fe40005000000 */
[----:B------:R-:W-:Y:S02]  /*3ca0*/  FSEL R32, R32, -INF , !P1 ;  /* 0xff80000020207808 */ /* 0x000fe40004800000 */
[----:B------:R-:W-:Y:S01]  /*3cb0*/  PLOP3.LUT P0, PT, PT, PT, UP6, 0x40, 0x0 ;  /* 0x000000000000781c */ /* 0x000fe20003f0e868 */
[----:B------:R-:W-:Y:S01]  /*3cc0*/  UISETP.NE.AND UP6, UPT, UR26, URZ, UPT ;  /* 0x0000003f1a00728c */ /* 0x000fe2000bfc5270 */
[----:B------:R-:W-:Y:S02]  /*3cd0*/  PLOP3.LUT P6, PT, PT, PT, UP3, 0x40, 0x0 ;  /* 0x000000000000781c */ /* 0x000fe40003fce838 */
[----:B------:R-:W-:-:S02]  /*3ce0*/  PLOP3.LUT P5, PT, PT, PT, UP2, 0x40, 0x0 ;  /* 0x000000000000781c */ /* 0x000fc40003fae828 */
[----:B------:R-:W-:Y:S02]  /*3cf0*/  PLOP3.LUT P2, PT, PT, PT, UP1, 0x40, 0x0 ;  /* 0x000000000000781c */ /* 0x000fe40003f4e818 */
[----:B------:R-:W-:Y:S02]  /*3d00*/  PLOP3.LUT P1, PT, PT, PT, UP0, 0x40, 0x0 ;  /* 0x000000000000781c */ /* 0x000fe40003f2e808 */
[C---:B------:R-:W-:Y:S02]  /*3d10*/  ISETP.GT.AND P6, PT, R4.reuse, 0x20, P6 ;  /* 0x000000200400780c */ /* 0x040fe400037c4270 */
[C---:B------:R-:W-:Y:S02]  /*3d20*/  ISETP.GT.AND P5, PT, R4.reuse, 0x21, P5 ;  /* 0x000000210400780c */ /* 0x040fe40002fa4270 */
[C---:B------:R-:W-:Y:S02]  /*3d30*/  ISETP.GT.AND P2, PT, R4.reuse, 0x28, P2 ;  /* 0x000000280400780c */ /* 0x040fe40001744270 */
[----:B------:R-:W-:Y:S01]  /*3d40*/  ISETP.GT.AND P1, PT, R4, 0x29, P1 ;  /* 0x000000290400780c */ /* 0x000fe20000f24270 */
[----:B-1----:R-:W-:Y:S01]  /*3d50*/  IMAD.IADD R4, R12, 0x1, R8 ;  /* 0x000000010c047824 */ /* 0x002fe200078e0208 */
[----:B------:R-:W-:-:S02]  /*3d60*/  ISETP.LT.OR P6, PT, R5, 0x21, P6 ;  /* 0x000000210500780c */ /* 0x000fc400037c1670 */
[C---:B------:R-:W-:Y:S02]  /*3d70*/  ISETP.LT.OR P5, PT, R5.reuse, 0x22, P5 ;  /* 0x000000220500780c */ /* 0x040fe40002fa1670 */
[C---:B------:R-:W-:Y:S02]  /*3d80*/  ISETP.LT.OR P2, PT, R5.reuse, 0x29, P2 ;  /* 0x000000290500780c */ /* 0x040fe40001741670 */
[----:B------:R-:W-:Y:S01]  /*3d90*/  ISETP.LT.OR P1, PT, R5, 0x2a, P1 ;  /* 0x0000002a0500780c */ /* 0x000fe20000f21670 */
[----:B------:R-:W-:Y:S01]  /*3da0*/  IMAD.IADD R5, R10, 0x1, R8 ;  /* 0x000000010a057824 */ /* 0x000fe200078e0208 */
[----:B------:R-:W-:Y:S02]  /*3db0*/  FSEL R177, R36, -INF , !P6 ;  /* 0xff80000024b17808 */ /* 0x000fe40007000000 */
[----:B------:R-:W-:Y:S02]  /*3dc0*/  FSEL R176, R37, -INF , !P5 ;  /* 0xff80000025b07808 */ /* 0x000fe40006800000 */
[----:B------:R-:W-:-:S02]  /*3dd0*/  IMNMX R5, R5, R11, PT ;  /* 0x0000000b05057217 */ /* 0x000fc40003800200 */
[----:B------:R-:W-:Y:S02]  /*3de0*/  FSEL R179, R24, -INF , !P2 ;  /* 0xff80000018b37808 */ /* 0x000fe40005000000 */
[----:B------:R-:W-:Y:S01]  /*3df0*/  FSEL R184, R25, -INF , !P1 ;  /* 0xff80000019b87808 */ /* 0x000fe20004800000 */
        /* <DEDUP_REMOVED lines=13> */
.L_x_1017:
[----:B------:R-:W-:-:S04]  /*3ed0*/  MOV R14, c[0x0][0x32c] ;  /* 0x0000cb00000e7a02 */ /* 0x000fc80000000f00 */
[----:B------:R-:W-:-:S13]  /*3ee0*/  ISETP.NE.AND P0, PT, R14, 0x1, PT ;  /* 0x000000010e00780c */ /* 0x000fda0003f05270 */
[----:B------:R-:W-:-:S05]  /*3ef0*/  @P0 IMAD.HI.U32 R14, R8, c[0x0][0x330], RZ ;  /* 0x0000cc00080e0a27 */ /* 0x000fca00078e00ff */
[----:B------:R-:W-:Y:S02]  /*3f00*/  @P0 SHF.R.U32.HI R8, RZ, c[0x0][0x334], R14 ;  /* 0x0000cd00ff080a19 */ /* 0x000fe4000001160e */
.L_x_1018:
[----:B------:R-:W-:Y:S05]  /*3f10*/  BSYNC B0 ;  /* 0x0000000000007941 */ /* 0x000fea0003800000 */
.L_x_1016:
[----:B------:R-:W-:-:S05]  /*3f20*/  IMAD R8, R8, c[0x0][0x32c], R13 ;  /* 0x0000cb0008087a24 */ /* 0x000fca00078e020d */
[----:B------:R-:W-:Y:S02]  /*3f30*/  IADD3 R14, R8, c[0x0][0x32c], RZ ;  /* 0x0000cb00080e7a10 */ /* 0x000fe40007ffe0ff */
[----:B------:R-:W-:Y:S02]  /*3f40*/  IMNMX R4, R4, R8, !PT ;  /* 0x0000000804047217 */ /* 0x000fe40007800200 */
[----:B------:R-:W-:Y:S02]  /*3f50*/  IMNMX R5, R5, R14, PT ;  /* 0x0000000e05057217 */ /* 0x000fe40003800200 */
.L_x_1015:
[----:B------:R-:W-:Y:S02]  /*3f60*/  UP2UR UR29, UPR, URZ, 0x10 ;  /* 0x000000103f1d7883 */ /* 0x000fe40008000000 */
[----:B------:R-:W-:Y:S02]  /*3f70*/  UISETP.NE.AND UP4, UPT, UR25, URZ, UPT ;  /* 0x0000003f1900728c */ /* 0x000fe4000bf85270 */
[----:B------:R-:W-:Y:S02]  /*3f80*/  UP2UR UR24, UPR, URZ, 0x1 ;  /* 0x000000013f187883 */ /* 0x000fe40008000000 */
[----:B------:R-:W-:-:S02]  /*3f90*/  UISETP.NE.AND UP0, UPT, UR4, URZ, UPT ;  /* 0x0000003f0400728c */ /* 0x000fc4000bf05270 */
[----:B------:R-:W-:Y:S01]  /*3fa0*/  PLOP3.LUT P1, PT, PT, PT, UP4, 0x40, 0x0 ;  /* 0x000000000000781c */ /* 0x000fe20003f2e848 */
[----:B------:R-:W-:Y:S02]  /*3fb0*/  UP2UR UR28, UPR, URZ, 0x8 ;  /* 0x000000083f1c7883 */ /* 0x000fe40008000000 */
[----:B------:R-:W-:Y:S01]  /*3fc0*/  UISETP.NE.AND UP3, UPT, UR7, URZ, UPT ;  /* 0x0000003f0700728c */ /* 0x000fe2000bf65270 */
[----:B------:R-:W-:Y:S01]  /*3fd0*/  ISETP.GT.AND P1, PT, R6, RZ, P1 ;  /* 0x000000ff0600720c */ /* 0x000fe20000f24270 */
[----:B------:R-:W-:Y:S01]  /*3fe0*/  UP2UR UR26, UPR, URZ, 0x2 ;  /* 0x000000023f1a7883 */ /* 0x000fe20008000000 */
[----:B------:R-:W-:Y:S01]  /*3ff0*/  PLOP3.LUT P2, PT, PT, PT, UP0, 0x40, 0x0 ;  /* 0x000000000000781c */ /* 0x000fe20003f4e808 */
[----:B------:R-:W-:Y:S01]  /*4000*/  UISETP.NE.AND UP1, UPT, UR5, URZ, UPT ;  /* 0x0000003f0500728c */ /* 0x000fe2000bf25270 */
[C---:B------:R-:W-:Y:S01]  /*4010*/  ISETP.LT.OR P1, PT, R7.reuse, 0x1, P1 ;  /* 0x000000010700780c */ /* 0x040fe20000f21670 */
[----:B------:R-:W-:Y:S01]  /*4020*/  UISETP.NE.AND UP0, UPT, UR24, URZ, UPT ;  /* 0x0000003f1800728c */ /* 0x000fe2000bf05270 */
[----:B------:R-:W-:Y:S01]  /*4030*/  PLOP3.LUT P0, PT, PT, PT, UP3, 0x40, 0x0 ;  /* 0x000000000000781c */ /* 0x000fe20003f0e838 */
[----:B------:R-:W-:Y:S01]  /*4040*/  UP2UR UR27, UPR, URZ, 0x4 ;  /* 0x000000043f1b7883 */ /* 0x000fe20008000000 */
[----:B------:R-:W-:Y:S01]  /*4050*/  FSEL R14, R50, -INF , !P1 ;  /* 0xff800000320e7808 */ /* 0x000fe20004800000 */
[----:B------:R-:W-:Y:S01]  /*4060*/  UP2UR UR24, UPR, URZ, 0x40 ;  /* 0x000000403f187883 */ /* 0x000fe20008000000 */
[----:B------:R-:W-:Y:S01]  /*4070*/  PLOP3.LUT P1, PT, PT, PT, UP6, 0x40, 0x0 ;  /* 0x000000000000781c */ /* 0x000fe20003f2e868 */
[----:B------:R-:W-:Y:S01]  /*4080*/  UISETP.NE.AND UP2, UPT, UR6, URZ, UPT ;  /* 0x0000003f0600728c */ /* 0x000fe2000bf45270 */
[----:B------:R-:W-:Y:S01]  /*4090*/  PLOP3.LUT P5, PT, PT, PT, UP1, 0x40, 0x0 ;  /* 0x000000000000781c */ /* 0x000fe20003fae818 */
[----:B------:R-:W-:Y:S01]  /*40a0*/  UISETP.NE.AND UP6, UPT, UR4, URZ, UPT ;  /* 0x0000003f0400728c */ /* 0x000fe2000bfc5270 */
[C---:B------:R-:W-:Y:S01]  /*40b0*/  ISETP.GT.AND P2, PT, R6.reuse, 0x10, P2 ;  /* 0x000000100600780c */ /* 0x040fe20001744270 */
[----:B------:R-:W-:Y:S01]  /*40c0*/  UISETP.NE.AND UP1, UPT, UR26, URZ, UPT ;  /* 0x0000003f1a00728c */ /* 0x000fe2000bf25270 */
[C---:B------:R-:W-:Y:S01]  /*40d0*/  ISETP.GT.AND P0, PT, R6.reuse, 0x1, P0 ;  /* 0x000000010600780c */ /* 0x040fe20000704270 */
[----:B------:R-:W-:Y:S01]  /*40e0*/  UP2UR UR26, UPR, URZ, 0x40 ;  /* 0x000000403f1a7883 */ /* 0x000fe20008000000 */
[----:B------:R-:W-:Y:S01]  /*40f0*/  PLOP3.LUT P6, PT, PT, PT, UP2, 0x40, 0x0 ;  /* 0x000000000000781c */ /* 0x000fe20003fce828 */
[----:B------:R-:W-:Y:S01]  /*4100*/  UISETP.NE.AND UP6, UPT, UR5, URZ, UPT ;  /* 0x0000003f0500728c */ /* 0x000fe2000bfc5270 */
[C---:B------:R-:W-:Y:S01]  /*4110*/  ISETP.LT.OR P2, PT, R7.reuse, 0x11, P2 ;  /* 0x000000110700780c */ /* 0x040fe20001741670 */
[----:B------:R-:W-:Y:S01]  /*4120*/  UISETP.NE.AND UP2, UPT, UR27, URZ, UPT ;  /* 0x0000003f1b00728c */ /* 0x000fe2000bf45270 */
[----:B------:R-:W-:Y:S01]  /*4130*/  ISETP.LT.OR P0, PT, R7, 0x2, P0 ;  /* 0x000000020700780c */ /* 0x000fe20000701670 */
[----:B------:R-:W-:Y:S01]  /*4140*/  UP2UR UR27, UPR, URZ, 0x40 ;  /* 0x000000403f1b7883 */ /* 0x000fe20008000000 */
[----:B------:R-:W-:Y:S01]  /*4150*/  ISETP.GT.AND P1, PT, R6, 0x11, P1 ;  /* 0x000000110600780c */ /* 0x000fe20000f24270 */
[----:B------:R-:W-:Y:S01]  /*4160*/  UISETP.NE.AND UP6, UPT, UR6, URZ, UPT ;  /* 0x0000003f0600728c */ /* 0x000fe2000bfc5270 */
[----:B------:R-:W-:Y:S01]  /*4170*/  FSEL R29, R42, -INF , !P2 ;  /* 0xff8000002a1d7808 */ /* 0x000fe20005000000 */
[----:B------:R-:W-:Y:S01]  /*4180*/  UISETP.NE.AND UP3, UPT, UR28, URZ, UPT ;  /* 0x0000003f1c00728c */ /* 0x000fe2000bf65270 */
[----:B------:R-:W-:Y:S01]  /*4190*/  FSEL R15, R51, -INF , !P0 ;  /* 0xff800000330f7808 */ /* 0x000fe20004000000 */
[----:B------:R-:W-:Y:S01]  /*41a0*/  UP2UR UR28, UPR, URZ, 0x40 ;  /* 0x000000403f1c7883 */ /* 0x000fe20008000000 */
[----:B------:R-:W-:Y:S01]  /*41b0*/  PLOP3.LUT P2, PT, PT, PT, UP2, 0x40, 0x0 ;  /* 0x000000000000781c */ /* 0x000fe20003f4e828 */
[----:B------:R-:W-:Y:S01]  /*41c0*/  UISETP.NE.AND UP6, UPT, UR7, URZ, UPT ;  /* 0x0000003f0700728c */ /* 0x000fe2000bfc5270 */
[----:B------:R-:W-:Y:S01]  /*41d0*/  PLOP3.LUT P0, PT, PT, PT, UP5, 0x40, 0x0 ;  /* 0x000000000000781c */ /* 0x000fe20003f0e858 */
[----:B------:R-:W-:Y:S01]  /*41e0*/  UISETP.NE.AND UP4, UPT, UR29, URZ, UPT ;  /* 0x0000003f1d00728c */ /* 0x000fe2000bf85270 */
[----:B------:R-:W-:Y:S01]  /*41f0*/  ISETP.LT.OR P1, PT, R7, 0x12, P1 ;  /* 0x000000120700780c */ /* 0x000fe20000f21670 */
[----:B------:R-:W-:Y:S01]  /*4200*/  UP2UR UR29, UPR, URZ, 0x40 ;  /* 0x000000403f1d7883 */ /* 0x000fe20008000000 */
[C---:B------:R-:W-:Y:S01]  /*4210*/  ISETP.GT.AND P2, PT, R6.reuse, 0x21, P2 ;  /* 0x000000210600780c */ /* 0x040fe20001744270 */
[----:B------:R-:W-:Y:S01]  /*4220*/  UISETP.NE.AND UP6, UPT, UR25, URZ, UPT ;  /* 0x0000003f1900728c */ /* 0x000fe2000bfc5270 */
[----:B------:R-:W-:-:S02]  /*4230*/  ISETP.GT.AND P0, PT, R6, 0x18, P0 ;  /* 0x000000180600780c */ /* 0x000fc40000704270 */
[----:B------:R-:W-:Y:S02]  /*4240*/  FSEL R30, R43, -INF , !P1 ;  /* 0xff8000002b1e7808 */ /* 0x000fe40004800000 */
[----:B------:R-:W-:Y:S02]  /*4250*/  PLOP3.LUT P1, PT, PT, PT, UP1, 0x40, 0x0 ;  /* 0x000000000000781c */ /* 0x000fe40003f2e818 */
[C---:B------:R-:W-:Y:S02]  /*4260*/  ISETP.LT.OR P2, PT, R7.reuse, 0x22, P2 ;  /* 0x000000220700780c */ /* 0x040fe40001741670 */
[----:B------:R-:W-:Y:S02]  /*4270*/  ISETP.LT.OR P0, PT, R7, 0x19, P0 ;  /* 0x000000190700780c */ /* 0x000fe40000701670 */
[C---:B------:R-:W-:Y:S02]  /*4280*/  ISETP.GT.AND P1, PT, R6.reuse, 0x28, P1 ;  /* 0x000000280600780c */ /* 0x040fe40000f24270 */
[----:B------:R-:W-:-:S02]  /*4290*/  ISETP.GT.AND P6, PT, R6, 0x8, P6 ;  /* 0x000000080600780c */ /* 0x000fc400037c4270 */
[----:B------:R-:W-:Y:S02]  /*42a0*/  FSEL R178, R39, -INF , !P2 ;  /* 0xff80000027b27808 */ /* 0x000fe40005000000 */
[----:B------:R-:W-:Y:S02]  /*42b0*/  FSEL R31, R34, -INF , !P0 ;  /* 0xff800000221f7808 */ /* 0x000fe40004000000 */
[----:B------:R-:W-:Y:S01]  /*42c0*/  PLOP3.LUT P2, PT, PT, PT, UP6, 0x40, 0x0 ;  /* 0x000000000000781c */ /* 0x000fe20003f4e868 */
[----:B------:R-:W-:Y:S01]  /*42d0*/  UISETP.NE.AND UP6, UPT, UR29, URZ, UPT ;  /* 0x0000003f1d00728c */ /* 0x000fe2000bfc5270 */
[----:B------:R-:W-:Y:S02]  /*42e0*/  PLOP3.LUT P0, PT, PT, PT, UP0, 0x40, 0x0 ;  /* 0x000000000000781c */ /* 0x000fe40003f0e808 */
[C---:B------:R-:W-:Y:S02]  /*42f0*/  ISETP.LT.OR P1, PT, R7.reuse, 0x29, P1 ;  /* 0x000000290700780c */ /* 0x040fe40000f21670 */
[----:B------:R-:W-:-:S02]  /*4300*/  ISETP.LT.OR P6, PT, R7, 0x9, P6 ;  /* 0x000000090700780c */ /* 0x000fc400037c1670 */
[C---:B------:R-:W-:Y:S02]  /*4310*/  ISETP.GT.AND P0, PT, R6.reuse, 0x29, P0 ;  /* 0x000000290600780c */ /* 0x040fe40000704270 */
[----:B------:R-:W-:Y:S02]  /*4320*/  ISETP.GT.AND P5, PT, R6, 0x9, P5 ;  /* 0x000000090600780c */ /* 0x000fe40002fa4270 */
[----:B------:R-:W-:Y:S02]  /*4330*/  FSEL R189, R26, -INF , !P1 ;  /* 0xff8000001abd7808 */ /* 0x000fe40004800000 */
[----:B------:R-:W-:Y:S02]  /*4340*/  FSEL R16, R46, -INF , !P6 ;  /* 0xff8000002e107808 */ /* 0x000fe40007000000 */
[----:B------:R-:W-:Y:S01]  /*4350*/  PLOP3.LUT P1, PT, PT, PT, UP6, 0x40, 0x0 ;  /* 0x000000000000781c */ /* 0x000fe20003f2e868 */
[----:B------:R-:W-:Y:S01]  /*4360*/  UISETP.NE.AND UP6, UPT, UR28, URZ, UPT ;  /* 0x0000003f1c00728c */ /* 0x000fe2000bfc5270 */
[----:B------:R-:W-:-:S02]  /*4370*/  PLOP3.LUT P6, PT, PT, PT, UP4, 0x40, 0x0 ;  /* 0x000000000000781c */ /* 0x000fc40003fce848 */
[C---:B------:R-:W-:Y:S02]  /*4380*/  ISETP.LT.OR P0, PT, R7.reuse, 0x2a, P0 ;  /* 0x0000002a0700780c */ /* 0x040fe40000701670 */
[----:B------:R-:W-:Y:S02]  /*4390*/  ISETP.LT.OR P5, PT, R7, 0xa, P5 ;  /* 0x0000000a0700780c */ /* 0x000fe40002fa1670 */
[----:B------:R-:W-:Y:S02]  /*43a0*/  ISETP.GT.AND P6, PT, R6, 0x19, P6 ;  /* 0x000000190600780c */ /* 0x000fe400037c4270 */
[----:B------:R-:W-:Y:S02]  /*43b0*/  FSEL R188, R27, -INF , !P0 ;  /* 0xff8000001bbc7808 */ /* 0x000fe40004000000 */
[----:B------:R-:W-:Y:S02]  /*43c0*/  FSEL R18, R47, -INF , !P5 ;  /* 0xff8000002f127808 */ /* 0x000fe40006800000 */
[----:B------:R-:W-:Y:S01]  /*43d0*/  PLOP3.LUT P0, PT, PT, PT, UP6, 0x40, 0x0 ;  /* 0x000000000000781c */ /* 0x000fe20003f0e868 */
[----:B------:R-:W-:Y:S01]  /*43e0*/  UISETP.NE.AND UP6, UPT, UR27, URZ, UPT ;  /* 0x0000003f1b00728c */ /* 0x000fe2000bfc5270 */
[----:B------:R-:W-:-:S02]  /*43f0*/  PLOP3.LUT P5, PT, PT, PT, UP3, 0x40, 0x0 ;  /* 0x000000000000781c */ /* 0x000fc40003fae838 */
[----:B------:R-:W-:Y:S02]  /*4400*/  ISETP.LT.OR P6, PT, R7, 0x1a, P6 ;  /* 0x0000001a0700780c */ /* 0x000fe400037c1670 */
[----:B------:R-:W-:Y:S02]  /*4410*/  ISETP.GT.AND P5, PT, R6, 0x20, P5 ;  /* 0x000000200600780c */ /* 0x000fe40002fa4270 */
[----:B------:R-:W-:Y:S01]  /*4420*/  FSEL R34, R35, -INF , !P6 ;  /* 0xff80000023227808 */ /* 0x000fe20007000000 */
[----:B------:R-:W1:Y:S01]  /*4430*/  SHFL.IDX PT, R6, R9, 0x3, 0x1c1f ;  /* 0x007c1f0009067f89 */ /* 0x000e6200000e0000 */
[----:B------:R-:W-:Y:S01]  /*4440*/  PLOP3.LUT P6, PT, PT, PT, UP6, 0x40, 0x0 ;  /* 0x000000000000781c */ /* 0x000fe20003fce868 */
[----:B------:R-:W-:Y:S01]  /*4450*/  UISETP.NE.AND UP6, UPT, UR26, URZ, UPT ;  /* 0x0000003f1a00728c */ /* 0x000fe2000bfc5270 */
[----:B------:R-:W-:Y:S02]  /*4460*/  ISETP.LT.OR P5, PT, R7, 0x21, P5 ;  /* 0x000000210700780c */ /* 0x000fe40002fa1670 */
[----:B------:R-:W-:-:S02]  /*4470*/  ISETP.GT.AND P0, PT, R4, 0x8, P0 ;  /* 0x000000080400780c */ /* 0x000fc40000704270 */
[C---:B------:R-:W-:Y:S02]  /*4480*/  ISETP.GT.AND P2, PT, R4.reuse, RZ, P2 ;  /* 0x000000ff0400720c */ /* 0x040fe40001744270 */
[----:B------:R-:W-:Y:S02]  /*4490*/  ISETP.GT.AND P1, PT, R4, 0x1, P1 ;  /* 0x000000010400780c */ /* 0x000fe40000f24270 */
[----:B------:R-:W-:Y:S02]  /*44a0*/  FSEL R175, R38, -INF , !P5 ;  /* 0xff80000026af7808 */ /* 0x000fe40006800000 */
[C---:B------:R-:W-:Y:S02]  /*44b0*/  ISETP.LT.OR P0, PT, R5.reuse, 0x9, P0 ;  /* 0x000000090500780c */ /* 0x040fe40000701670 */
[----:B------:R-:W-:Y:S01]  /*44c0*/  PLOP3.LUT P5, PT, PT, PT, UP6, 0x40, 0x0 ;  /* 0x000000000000781c */ /* 0x000fe20003fae868 */
[----:B------:R-:W-:Y:S01]  /*44d0*/  UISETP.NE.AND UP6, UPT, UR24, URZ, UPT ;  /* 0x0000003f1800728c */ /* 0x000fe2000bfc5270 */
[----:B------:R-:W-:-:S02]  /*44e0*/  ISETP.LT.OR P2, PT, R5, 0x1, P2 ;  /* 0x000000010500780c */ /* 0x000fc40001741670 */
[----:B------:R-:W-:Y:S01]  /*44f0*/  ISETP.LT.OR P1, PT, R5, 0x2, P1 ;  /* 0x000000020500780c */ /* 0x000fe20000f21670 */
[----:B------:R-:W-:Y:S01]  /*4500*/  UP2UR UR24, UPR, URZ, 0x40 ;  /* 0x000000403f187883 */ /* 0x000fe20008000000 */
[----:B------:R-:W-:Y:S02]  /*4510*/  FSEL R112, R112, -INF , !P0 ;  /* 0xff80000070707808 */ /* 0x000fe40004000000 */
[----:B------:R-:W-:Y:S01]  /*4520*/  PLOP3.LUT P0, PT, PT, PT, UP4, 0x40, 0x0 ;  /* 0x000000000000781c */ /* 0x000fe20003f0e848 */
[----:B-1----:R-:W-:Y:S01]  /*4530*/  IMAD.IADD R8, R12, 0x1, R6 ;  /* 0x000000010c087824 */ /* 0x002fe200078e0206 */
[----:B------:R-:W-:Y:S02]  /*4540*/  FSEL R78, R80, -INF , !P2 ;  /* 0xff800000504e7808 */ /* 0x000fe40005000000 */
[----:B------:R-:W-:Y:S02]  /*4550*/  FSEL R79, R81, -INF , !P1 ;  /* 0xff800000514f7808 */ /* 0x000fe40004800000 */
        /* <DEDUP_REMOVED lines=14> */
[----:B------:R-:W-:Y:S01]  /*4640*/  PLOP3.LUT P0, PT, PT, PT, UP6, 0x40, 0x0 ;  /* 0x000000000000781c */ /* 0x000fe20003f0e868 */
[----:B------:R-:W-:Y:S01]  /*4650*/  UISETP.NE.AND UP6, UPT, UR24, URZ, UPT ;  /* 0x0000003f1800728c */ /* 0x000fe2000bfc5270 */
[----:B------:R-:W-:-:S02]  /*4660*/  FSEL R113, R113, -INF , !P6 ;  /* 0xff80000071717808 */ /* 0x000fc40007000000 */
[----:B------:R-:W-:Y:S02]  /*4670*/  FSEL R132, R72, -INF , !P5 ;  /* 0xff80000048847808 */ /* 0x000fe40006800000 */
[----:B------:R-:W-:Y:S02]  /*4680*/  FSEL R133, R73, -INF , !P2 ;  /* 0xff80000049857808 */ /* 0x000fe40005000000 */
[----:B------:R-:W-:Y:S02]  /*4690*/  FSEL R134, R68, -INF , !P1 ;  /* 0xff80000044867808 */ /* 0x000fe40004800000 */
[----:B------:R-:W-:Y:S02]  /*46a0*/  PLOP3.LUT P6, PT, PT, PT, UP3, 0x40, 0x0 ;  /* 0x000000000000781c */ /* 0x000fe40003fce838 */
[----:B------:R-:W-:Y:S02]  /*46b0*/  PLOP3.LUT P5, PT, PT, PT, UP2, 0x40, 0x0 ;  /* 0x000000000000781c */ /* 0x000fe40003fae828 */
[----:B------:R-:W-:-:S02]  /*46c0*/  PLOP3.LUT P2, PT, PT, PT, UP1, 0x40, 0x0 ;  /* 0x000000000000781c */ /* 0x000fc40003f4e818 */
[----:B------:R-:W-:Y:S02]  /*46d0*/  PLOP3.LUT P1, PT, PT, PT, UP0, 0x40, 0x0 ;  /* 0x000000000000781c */ /* 0x000fe40003f2e808 */
[C---:B------:R-:W-:Y:S02]  /*46e0*/  ISETP.GT.AND P6, PT, R4.reuse, 0x20, P6 ;  /* 0x000000200400780c */ /* 0x040fe400037c4270 */
[C---:B------:R-:W-:Y:S02]  /*46f0*/  ISETP.GT.AND P5, PT, R4.reuse, 0x21, P5 ;  /* 0x000000210400780c */ /* 0x040fe40002fa4270 */
[C---:B------:R-:W-:Y:S02]  /*4700*/  ISETP.GT.AND P2, PT, R4.reuse, 0x28, P2 ;  /* 0x000000280400780c */ /* 0x040fe40001744270 */
[----:B------:R-:W-:Y:S01]  /*4710*/  ISETP.GT.AND P1, PT, R4, 0x29, P1 ;  /* 0x000000290400780c */ /* 0x000fe20000f24270 */
[----:B------:R-:W-:Y:S01]  /*4720*/  IMAD.IADD R4, R10, 0x1, R6 ;  /* 0x000000010a047824 */ /* 0x000fe200078e0206 */
[----:B------:R-:W-:-:S02]  /*4730*/  ISETP.LT.OR P6, PT, R5, 0x21, P6 ;  /* 0x000000210500780c */ /* 0x000fc400037c1670 */
[C---:B------:R-:W-:Y:S02]  /*4740*/  ISETP.LT.OR P5, PT, R5.reuse, 0x22, P5 ;  /* 0x000000220500780c */ /* 0x040fe40002fa1670 */
[C---:B------:R-:W-:Y:S02]  /*4750*/  ISETP.LT.OR P2, PT, R5.reuse, 0x29, P2 ;  /* 0x000000290500780c */ /* 0x040fe40001741670 */
[----:B------:R-:W-:Y:S02]  /*4760*/  ISETP.LT.OR P1, PT, R5, 0x2a, P1 ;  /* 0x0000002a0500780c */ /* 0x000fe40000f21670 */
[----:B------:R-:W-:Y:S02]  /*4770*/  IMNMX R9, R4, R11, PT ;  /* 0x0000000b04097217 */ /* 0x000fe40003800200 */
[----:B------:R-:W-:Y:S02]  /*4780*/  FSEL R190, R64, -INF , !P6 ;  /* 0xff80000040be7808 */ /* 0x000fe40007000000 */
[----:B------:R-:W-:-:S02]  /*4790*/  FSEL R191, R65, -INF , !P5 ;  /* 0xff80000041bf7808 */ /* 0x000fc40006800000 */
        /* <DEDUP_REMOVED lines=15> */
.L_x_1021:
[----:B------:R-:W-:-:S04]  /*4890*/  MOV R5, c[0x0][0x32c] ;  /* 0x0000cb0000057a02 */ /* 0x000fc80000000f00 */
[----:B------:R-:W-:-:S13]  /*48a0*/  ISETP.NE.AND P0, PT, R5, 0x1, PT ;  /* 0x000000010500780c */ /* 0x000fda0003f05270 */
[----:B------:R-:W-:-:S05]  /*48b0*/  @P0 IMAD.HI.U32 R5, R4, c[0x0][0x330], RZ ;  /* 0x0000cc0004050a27 */ /* 0x000fca00078e00ff */
[----:B------:R-:W-:Y:S02]  /*48c0*/  @P0 SHF.R.U32.HI R4, RZ, c[0x0][0x334], R5 ;  /* 0x0000cd00ff040a19 */ /* 0x000fe40000011605 */
.L_x_1022:
[----:B------:R-:W-:Y:S05]  /*48d0*/  BSYNC B0 ;  /* 0x0000000000007941 */ /* 0x000fea0003800000 */
.L_x_1020:
[----:B------:R-:W-:-:S05]  /*48e0*/  IMAD R4, R4, c[0x0][0x32c], R13 ;  /* 0x0000cb0004047a24 */ /* 0x000fca00078e020d */
[----:B------:R-:W-:Y:S02]  /*48f0*/  IADD3 R5, R4, c[0x0][0x32c], RZ ;  /* 0x0000cb0004057a10 */ /* 0x000fe40007ffe0ff */
[----:B------:R-:W-:Y:S02]  /*4900*/  IMNMX R8, R8, R4, !PT ;  /* 0x0000000408087217 */ /* 0x000fe40007800200 */
[----:B------:R-:W-:Y:S02]  /*4910*/  IMNMX R9, R9, R5, PT ;  /* 0x0000000509097217 */ /* 0x000fe40003800200 */
.L_x_1019:
[----:B------:R-:W-:Y:S01]  /*4920*/  FMNMX.FTZ R5, R17, R19, !PT ;  /* 0x0000001311057209 */ /* 0x000fe20007810000 */
[----:B------:R-:W-:Y:S01]  /*4930*/  UP2UR UR24, UPR, URZ, 0x10 ;  /* 0x000000103f187883 */ /* 0x000fe20008000000 */
[----:B------:R-:W-:Y:S01]  /*4940*/  FMNMX.FTZ R4, R14, R15, !PT ;  /* 0x0000000f0e047209 */ /* 0x000fe20007810000 */
[----:B------:R-:W-:Y:S01]  /*4950*/  UISETP.NE.AND UP4, UPT, UR25, URZ, UPT ;  /* 0x0000003f1900728c */ /* 0x000fe2000bf85270 */
[----:B------:R-:W-:Y:S01]  /*4960*/  FMNMX.FTZ R5, R20, R5, !PT ;  /* 0x0000000514057209 */ /* 0x000fe20007810000 */
[----:B------:R-:W-:Y:S01]  /*4970*/  UP2UR UR25, UPR, URZ, 0x8 ;  /* 0x000000083f197883 */ /* 0x000fe20008000000 */
[----:B------:R-:W-:Y:S01]  /*4980*/  FMNMX.FTZ R4, R16, R4, !PT ;  /* 0x0000000410047209 */ /* 0x000fe20007810000 */
[----:B------:R-:W-:Y:S01]  /*4990*/  UISETP.NE.AND UP3, UPT, UR7, URZ, UPT ;  /* 0x0000003f0700728c */ /* 0x000fe2000bf65270 */
[----:B------:R-:W-:Y:S01]  /*49a0*/  FMNMX.FTZ R169, R21, R5, !PT ;  /* 0x0000000515a97209 */ /* 0x000fe20007810000 */
[----:B------:R-:W-:Y:S01]  /*49b0*/  IMAD.SHL.U32 R225, R0, 0x2, RZ ;  /* 0x0000000200e17824 */ /* 0x000fe200078e00ff */
        /* <DEDUP_REMOVED lines=13> */
[----:B------:R-:W-:Y:S01]  /*4a90*/  IMAD R226, R3, 0x2, R225 ;  /* 0x0000000203e27824 */ /* 0x000fe200078e02e1 */
[----:B------:R-:W-:Y:S01]  /*4aa0*/  FMNMX.FTZ R169, R33, R169, !PT ;  /* 0x000000a921a97209 */ /* 0x000fe20007810000 */
[----:B------:R-:W-:Y:S01]  /*4ab0*/  STL [R1+0x74], R236 ;  /* 0x000074ec01007387 */ /* 0x000fe20000100800 */
[----:B------:R-:W-:Y:S01]  /*4ac0*/  FMNMX.FTZ R4, R34, R4, !PT ;  /* 0x0000000422047209 */ /* 0x000fe20007810000 */
[----:B------:R-:W-:Y:S01]  /*4ad0*/  IMAD R227, R2, 0x2, R226 ;  /* 0x0000000202e37824 */ /* 0x000fe200078e02e2 */
[----:B------:R-:W-:Y:S01]  /*4ae0*/  FMNMX.FTZ R169, R177, R169, !PT ;  /* 0x000000a9b1a97209 */ /* 0x000fe20007810000 */
[----:B------:R-:W-:Y:S01]  /*4af0*/  STL [R1+0x70], R235 ;  /* 0x000070eb01007387 */ /* 0x000fe20000100800 */
[----:B------:R-:W-:-:S02]  /*4b00*/  FMNMX.FTZ R4, R175, R4, !PT ;  /* 0x00000004af047209 */ /* 0x000fc40007810000 */
[----:B------:R-:W-:Y:S01]  /*4b10*/  FMNMX.FTZ R169, R176, R169, !PT ;  /* 0x000000a9b0a97209 */ /* 0x000fe20007810000 */
[----:B------:R-:W-:Y:S01]  /*4b20*/  STL [R1+0x6c], R234 ;  /* 0x00006cea01007387 */ /* 0x000fe20000100800 */
[----:B------:R-:W-:Y:S02]  /*4b30*/  FMNMX.FTZ R4, R178, R4, !PT ;  /* 0x00000004b2047209 */ /* 0x000fe40007810000 */
[----:B------:R-:W-:Y:S01]  /*4b40*/  FMNMX.FTZ R169, R179, R169, !PT ;  /* 0x000000a9b3a97209 */ /* 0x000fe20007810000 */
[----:B------:R-:W-:Y:S01]  /*4b50*/  STL [R1+0x68], R233 ;  /* 0x000068e901007387 */ /* 0x000fe20000100800 */
[----:B------:R-:W-:Y:S02]  /*4b60*/  FMNMX.FTZ R4, R189, R4, !PT ;  /* 0x00000004bd047209 */ /* 0x000fe40007810000 */
[----:B------:R-:W-:Y:S01]  /*4b70*/  FMNMX.FTZ R169, R184, R169, !PT ;  /* 0x000000a9b8a97209 */ /* 0x000fe20007810000 */
[----:B------:R-:W-:Y:S01]  /*4b80*/  STL [R1+0x64], R232 ;  /* 0x000064e801007387 */ /* 0x000fe20000100800 */
[----:B------:R-:W-:-:S02]  /*4b90*/  FMNMX.FTZ R168, R188, R4, !PT ;  /* 0x00000004bca87209 */ /* 0x000fc40007810000 */
[----:B------:R-:W-:Y:S01]  /*4ba0*/  PLOP3.LUT P0, PT, PT, PT, UP3, 0x40, 0x0 ;  /* 0x000000000000781c */ /* 0x000fe20003f0e838 */
[----:B------:R-:W1:Y:S01]  /*4bb0*/  SHFL.BFLY PT, R4, R169, 0x2, 0x1f ;  /* 0x0c401f00a9047f89 */ /* 0x000e6200000e0000 */
[----:B------:R-:W-:Y:S01]  /*4bc0*/  PLOP3.LUT P1, PT, PT, PT, UP4, 0x40, 0x0 ;  /* 0x000000000000781c */ /* 0x000fe20003f2e848 */
[----:B------:R-:W-:Y:S01]  /*4bd0*/  UISETP.NE.AND UP4, UPT, UR24, URZ, UPT ;  /* 0x0000003f1800728c */ /* 0x000fe2000bf85270 */
[C---:B------:R-:W-:Y:S01]  /*4be0*/  ISETP.GT.AND P0, PT, R8.reuse, 0x1, P0 ;  /* 0x000000010800780c */ /* 0x040fe20000704270 */
[----:B------:R-:W2:Y:S01]  /*4bf0*/  SHFL.BFLY PT, R5, R168, 0x2, 0x1f ;  /* 0x0c401f00a8057f89 */ /* 0x000ea200000e0000 */
[----:B------:R-:W-:Y:S01]  /*4c00*/  PLOP3.LUT P6, PT, PT, PT, UP2, 0x40, 0x0 ;  /* 0x000000000000781c */ /* 0x000fe20003fce828 */
[----:B------:R-:W-:Y:S01]  /*4c10*/  UISETP.NE.AND UP3, UPT, UR25, URZ, UPT ;  /* 0x0000003f1900728c */ /* 0x000fe2000bf65270 */
[----:B------:R-:W-:Y:S01]  /*4c20*/  ISETP.LT.OR P0, PT, R9, 0x2, P0 ;  /* 0x000000020900780c */ /* 0x000fe20000701670 */
[----:B------:R-:W-:Y:S01]  /*4c30*/  STL [R1+0x60], R231 ;  /* 0x000060e701007387 */ /* 0x000fe20000100800 */
[C---:B------:R-:W-:Y:S01]  /*4c40*/  ISETP.GT.AND P1, PT, R8.reuse, RZ, P1 ;  /* 0x000000ff0800720c */ /* 0x040fe20000f24270 */
[----:B------:R-:W-:Y:S01]  /*4c50*/  UISETP.NE.AND UP2, UPT, UR7, URZ, UPT ;  /* 0x0000003f0700728c */ /* 0x000fe2000bf45270 */
[----:B------:R-:W-:Y:S01]  /*4c60*/  FSEL R27, R83, -INF , !P0 ;  /* 0xff800000531b7808 */ /* 0x000fe20004000000 */
[----:B------:R-:W-:Y:S01]  /*4c70*/  STL [R1+0x5c], R230 ;  /* 0x00005ce601007387 */ /* 0x000fe20000100800 */
[----:B------:R-:W-:Y:S01]  /*4c80*/  PLOP3.LUT P5, PT, PT, PT, UP1, 0x40, 0x0 ;  /* 0x000000000000781c */ /* 0x000fe20003fae818 */
[----:B------:R-:W-:Y:S01]  /*4c90*/  UISETP.NE.AND UP1, UPT, UR6, URZ, UPT ;  /* 0x0000003f0600728c */ /* 0x000fe2000bf25270 */
[----:B------:R-:W-:Y:S01]  /*4ca0*/  ISETP.LT.OR P1, PT, R9, 0x1, P1 ;  /* 0x000000010900780c */ /* 0x000fe20000f21670 */
[----:B------:R-:W-:Y:S01]  /*4cb0*/  STL [R1+0x58], R229 ;  /* 0x000058e501007387 */ /* 0x000fe20000100800 */
[----:B------:R-:W-:-:S02]  /*4cc0*/  ISETP.GT.AND P6, PT, R8, 0x8, P6 ;  /* 0x000000080800780c */ /* 0x000fc400037c4270 */
[----:B------:R-:W-:Y:S01]  /*4cd0*/  PLOP3.LUT P2, PT, PT, PT, UP0, 0x40, 0x0 ;  /* 0x000000000000781c */ /* 0x000fe20003f4e808 */
[----:B------:R-:W-:Y:S01]  /*4ce0*/  UISETP.NE.AND UP0, UPT, UR5, URZ, UPT ;  /* 0x0000003f0500728c */ /* 0x000fe2000bf05270 */
[----:B------:R-:W-:Y:S01]  /*4cf0*/  FSEL R77, R82, -INF , !P1 ;  /* 0xff800000524d7808 */ /* 0x000fe20004800000 */
[----:B------:R-:W-:Y:S01]  /*4d00*/  LDSM.16.MT88.4 R52, [R225+0x3880] ;  /* 0x00388000e134783b */ /* 0x000fe20000004200 */
[----:B------:R-:W-:Y:S01]  /*4d10*/  ISETP.GT.AND P5, PT, R8, 0x9, P5 ;  /* 0x000000090800780c */ /* 0x000fe20002fa4270 */
[----:B------:R-:W-:Y:S01]  /*4d20*/  ULDC.64 UR4, c[0x0][0x2c8] ;  /* 0x0000b20000047ab9 */ /* 0x000fe20000000a00 */
[----:B-1----:R-:W-:Y:S01]  /*4d30*/  FMNMX.FTZ R169, R169, R4, !PT ;  /* 0x00000004a9a97209 */ /* 0x002fe20007810000 */
[----:B------:R-:W-:Y:S01]  /*4d40*/  LDSM.16.MT88.4 R48, [R225+0x2080] ;  /* 0x00208000e130783b */ /* 0x000fe20000004200 */
[----:B------:R-:W-:Y:S02]  /*4d50*/  ISETP.LT.OR P6, PT, R9, 0x9, P6 ;  /* 0x000000090900780c */ /* 0x000fe400037c1670 */
[----:B--2---:R-:W-:Y:S01]  /*4d60*/  FMNMX.FTZ R168, R168, R5, !PT ;  /* 0x00000005a8a87209 */ /* 0x004fe20007810000 */
[----:B------:R-:W1:Y:S01]  /*4d70*/  SHFL.BFLY PT, R4, R169, 0x1, 0x1f ;  /* 0x0c201f00a9047f89 */ /* 0x000e6200000e0000 */
[----:B------:R-:W-:-:S02]  /*4d80*/  LEA R228, R2, R225, 0x1 ;  /* 0x000000e102e47211 */ /* 0x000fc400078e08ff */
[----:B------:R-:W-:Y:S01]  /*4d90*/  PLOP3.LUT P1, PT, PT, PT, UP6, 0x40, 0x0 ;  /* 0x000000000000781c */ /* 0x000fe20003f2e868 */
[----:B------:R-:W2:Y:S01]  /*4da0*/  SHFL.BFLY PT, R5, R168, 0x1, 0x1f ;  /* 0x0c201f00a8057f89 */ /* 0x000ea200000e0000 */
[C---:B------:R-:W-:Y:S01]  /*4db0*/  ISETP.GT.AND P2, PT, R8.reuse, 0x10, P2 ;  /* 0x000000100800780c */ /* 0x040fe20001744270 */
[----:B------:R-:W-:Y:S01]  /*4dc0*/  UISETP.NE.AND UP6, UPT, UR16, URZ, UPT ;  /* 0x0000003f1000728c */ /* 0x000fe2000bfc5270 */
[----:B------:R-:W-:Y:S01]  /*4dd0*/  ISETP.LT.OR P5, PT, R9, 0xa, P5 ;  /* 0x0000000a0900780c */ /* 0x000fe20002fa1670 */
[----:B------:R-:W-:Y:S01]  /*4de0*/  LDSM.16.MT88.4 R120, [R228+0x3880] ;  /* 0x00388000e478783b */ /* 0x000fe20000004200 */
[----:B------:R-:W-:Y:S02]  /*4df0*/  FMNMX.FTZ R3, R77, R27, !PT ;  /* 0x0000001b4d037209 */ /* 0x000fe40007810000 */
[----:B------:R-:W-:Y:S01]  /*4e00*/  ISETP.GT.AND P1, PT, R8, 0x11, P1 ;  /* 0x000000110800780c */ /* 0x000fe20000f24270 */
[----:B------:R-:W-:Y:S01]  /*4e10*/  LDSM.16.MT88.4 R44, [R227+0x2080] ;  /* 0x00208000e32c783b */ /* 0x000fe20000004200 */
[----:B------:R-:W-:-:S02]  /*4e20*/  ISETP.LT.OR P2, PT, R9, 0x11, P2 ;  /* 0x000000110900780c */ /* 0x000fc40001741670 */
[----:B------:R-:W-:Y:S01]  /*4e30*/  FSEL R24, R115, -INF , !P5 ;  /* 0xff80000073187808 */ /* 0x000fe20006800000 */
[----:B------:R-:W-:Y:S01]  /*4e40*/  LDSM.16.MT88.4 R100, [R226+0x3880] ;  /* 0x00388000e264783b */ /* 0x000fe20000004200 */
[----:B------:R-:W-:Y:S02]  /*4e50*/  ISETP.LT.OR P1, PT, R9, 0x12, P1 ;  /* 0x000000120900780c */ /* 0x000fe40000f21670 */
[----:B------:R-:W-:Y:S01]  /*4e60*/  FSEL R25, R74, -INF , !P2 ;  /* 0xff8000004a197808 */ /* 0x000fe20005000000 */
[----:B------:R-:W-:Y:S01]  /*4e70*/  LDSM.16.MT88.4 R40, [R226+0x2080] ;  /* 0x00208000e228783b */ /* 0x000fe20000004200 */
[----:B------:R-:W-:Y:S02]  /*4e80*/  FSEL R26, R75, -INF , !P1 ;  /* 0xff8000004b1a7808 */ /* 0x000fe40004800000 */
[----:B------:R-:W-:Y:S01]  /*4e90*/  PLOP3.LUT P5, PT, PT, PT, UP3, 0x40, 0x0 ;  /* 0x000000000000781c */ /* 0x000fe20003fae838 */
[----:B------:R-:W-:Y:S01]  /*4ea0*/  LDSM.16.MT88.4 R36, [R228+0x2080] ;  /* 0x00208000e424783b */ /* 0x000fe20000004200 */
[----:B-1----:R-:W-:-:S02]  /*4eb0*/  FMNMX.FTZ R169, R169, R4, !PT ;  /* 0x00000004a9a97209 */ /* 0x002fc40007810000 */
[----:B------:R-:W-:Y:S01]  /*4ec0*/  PLOP3.LUT P2, PT, PT, PT, UP2, 0x40, 0x0 ;  /* 0x000000000000781c */ /* 0x000fe20003f4e828 */
[----:B------:R-:W-:Y:S01]  /*4ed0*/  LDSM.16.MT88.4 R124, [R227+0x3880] ;  /* 0x00388000e37c783b */ /* 0x000fe20000004200 */
[----:B--2---:R-:W-:Y:S01]  /*4ee0*/  FMNMX.FTZ R168, R168, R5, !PT ;  /* 0x00000005a8a87209 */ /* 0x004fe20007810000 */
[C---:B------:R-:W-:Y:S01]  /*4ef0*/  FMUL.FTZ R13, R169.reuse, c[0x0][0x2d0] ;  /* 0x0000b400a90d7a20 */ /* 0x040fe20000410000 */
[----:B------:R-:W-:Y:S01]  /*4f00*/  FSETP.NEU.FTZ.AND P0, PT, R169, -INF , PT ;  /* 0xff800000a900780b */ /* 0x000fe20003f1d000 */
[----:B------:R-:W-:Y:S01]  /*4f10*/  LDSM.16.MT88.4 R72, [R225+0x4080] ;  /* 0x00408000e148783b */ /* 0x000fe20000004200 */
[----:B------:R-:W-:Y:S01]  /*4f20*/  PLOP3.LUT P1, PT, PT, PT, UP1, 0x40, 0x0 ;  /* 0x000000000000781c */ /* 0x000fe20003f2e818 */
[C---:B------:R-:W-:Y:S01]  /*4f30*/  FMUL.FTZ R12, R168.reuse, c[0x0][0x2d0] ;  /* 0x0000b400a80c7a20 */ /* 0x040fe20000410000 */
[----:B------:R-:W-:Y:S01]  /*4f40*/  FSEL R13, R13, RZ, P0 ;  /* 0x000000ff0d0d7208 */ /* 0x000fe20000000000 */
[----:B------:R-:W-:Y:S01]  /*4f50*/  STL [R1+0x54], R224 ;  /* 0x000054e001007387 */ /* 0x000fe20000100800 */
[----:B------:R-:W-:-:S02]  /*4f60*/  FSETP.NEU.FTZ.AND P0, PT, R168, -INF , PT ;  /* 0xff800000a800780b */ /* 0x000fc40003f1d000 */
[----:B------:R-:W-:Y:S01]  /*4f70*/  ISETP.GT.AND P5, PT, R8, 0x20, P5 ;  /* 0x000000200800780c */ /* 0x000fe20002fa4270 */
[--C-:B------:R-:W-:Y:S01]  /*4f80*/  FFMA.FTZ R2, R22, c[0x0][0x2d0], -R13.reuse ;  /* 0x0000b40016027a23 */ /* 0x100fe2000001080d */
[----:B------:R-:W-:Y:S01]  /*4f90*/  FSEL R12, R12, RZ, P0 ;  /* 0x000000ff0c0c7208 */ /* 0x000fe20000000000 */
[----:B------:R-:W-:Y:S01]  /*4fa0*/  FFMA.FTZ R4, R17, c[0x0][0x2d0], -R13 ;  /* 0x0000b40011047a23 */ /* 0x000fe2000001080d */
[----:B------:R-:W-:Y:S01]  /*4fb0*/  PLOP3.LUT P0, PT, PT, PT, UP5, 0x40, 0x0 ;  /* 0x000000000000781c */ /* 0x000fe20003f0e858 */
[----:B------:R-:W-:Y:S01]  /*4fc0*/  MUFU.EX2 R229, R2 ;  /* 0x0000000200e57308 */ /* 0x000fe20000000800 */
[----:B------:R-:W-:Y:S01]  /*4fd0*/  ISETP.GT.AND P2, PT, R8, 0x21, P2 ;  /* 0x000000210800780c */ /* 0x000fe20001744270 */
[----:B------:R-:W-:Y:S01]  /*4fe0*/  FFMA.FTZ R0, R15, c[0x0][0x2d0], -R12 ;  /* 0x0000b4000f007a23 */ /* 0x000fe2000001080c */
[----:B------:R-:W-:Y:S01]  /*4ff0*/  FSEL R15, R114, -INF , !P6 ;  /* 0xff800000720f7808 */ /* 0x000fe20007000000 */
[----:B------:R-:W-:Y:S01]  /*5000*/  LDSM.16.MT88.4 R88, [R225+0x2880] ;  /* 0x00288000e158783b */ /* 0x000fe20000004200 */
[----:B------:R-:W-:Y:S01]  /*5010*/  ISETP.GT.AND P0, PT, R8, 0x18, P0 ;  /* 0x000000180800780c */ /* 0x000fe20000704270 */
[----:B------:R-:W-:Y:S01]  /*5020*/  UISETP.NE.AND UP5, UPT, UR17, URZ, UPT ;  /* 0x0000003f1100728c */ /* 0x000fe2000bfa5270 */
[----:B------:R-:W-:Y:S01]  /*5030*/  FMNMX.FTZ R3, R15, R3, !PT ;  /* 0x000000030f037209 */ /* 0x000fe20007810000 */
[----:B------:R1:W-:Y:S01]  /*5040*/  MUFU.EX2 R200, R0 ;  /* 0x0000000000c87308 */ /* 0x0003e20000000800 */
[----:B------:R-:W-:Y:S01]  /*5050*/  ISETP.LT.OR P0, PT, R9, 0x19, P0 ;  /* 0x000000190900780c */ /* 0x000fe20000701670 */
[----:B------:R-:W-:Y:S01]  /*5060*/  LDSM.16.MT88.4 R80, [R226+0x4080] ;  /* 0x00408000e250783b */ /* 0x000fe20000004200 */
[----:B------:R-:W-:-:S02]  /*5070*/  PLOP3.LUT P6, PT, PT, PT, UP4, 0x40, 0x0 ;  /* 0x000000000000781c */ /* 0x000fc40003fce848 */
[----:B------:R-:W-:Y:S01]  /*5080*/  FMNMX.FTZ R3, R24, R3, !PT ;  /* 0x0000000318037209 */ /* 0x000fe20007810000 */
[----:B------:R-:W-:Y:S01]  /*5090*/  LDSM.16.MT88.4 R84, [R226+0x2880] ;  /* 0x00288000e254783b */ /* 0x000fe20000004200 */
[----:B------:R-:W-:Y:S01]  /*50a0*/  FSEL R76, R70, -INF , !P0 ;  /* 0xff800000464c7808 */ /* 0x000fe20004000000 */
[----:B------:R2:W-:Y:S01]  /*50b0*/  MUFU.EX2 R236, R4 ;  /* 0x0000000400ec7308 */ /* 0x0005e20000000800 */
[----:B------:R-:W-:Y:S01]  /*50c0*/  PLOP3.LUT P0, PT, PT, PT, UP0, 0x40, 0x0 ;  /* 0x000000000000781c */ /* 0x000fe20003f0e808 */
[----:B------:R-:W-:Y:S01]  /*50d0*/  LDSM.16.MT88.4 R60, [R228+0x2880] ;  /* 0x00288000e43c783b */ /* 0x000fe20000004200 */
[C---:B------:R-:W-:Y:S02]  /*50e0*/  ISETP.GT.AND P6, PT, R8.reuse, 0x19, P6 ;  /* 0x000000190800780c */ /* 0x040fe400037c4270 */
[----:B------:R-:W-:Y:S02]  /*50f0*/  FMNMX.FTZ R3, R25, R3, !PT ;  /* 0x0000000319037209 */ /* 0x000fe40007810000 */
[----:B------:R-:W-:Y:S01]  /*5100*/  ISETP.GT.AND P1, PT, R8, 0x28, P1 ;  /* 0x000000280800780c */ /* 0x000fe20000f24270 */
[----:B-1----:R-:W-:Y:S01]  /*5110*/  FFMA.FTZ R0, R16, c[0x0][0x2d0], -R12 ;  /* 0x0000b40010007a23 */ /* 0x002fe2000001080c */
[----:B------:R-:W-:-:S02]  /*5120*/  ISETP.GT.AND P0, PT, R8, 0x29, P0 ;  /* 0x000000290800780c */ /* 0x000fc40000704270 */
[C---:B------:R-:W-:Y:S01]  /*5130*/  ISETP.LT.OR P6, PT, R9.reuse, 0x1a, P6 ;  /* 0x0000001a0900780c */ /* 0x040fe200037c1670 */
[----:B------:R1:W-:Y:S01]  /*5140*/  MUFU.EX2 R181, R0 ;  /* 0x0000000000b57308 */ /* 0x0003e20000000800 */
[----:B------:R-:W-:Y:S02]  /*5150*/  FMNMX.FTZ R3, R26, R3, !PT ;  /* 0x000000031a037209 */ /* 0x000fe40007810000 */
[----:B------:R-:W-:Y:S01]  /*5160*/  ISETP.LT.OR P5, PT, R9, 0x21, P5 ;  /* 0x000000210900780c */ /* 0x000fe20002fa1670 */
[----:B--2---:R-:W-:Y:S01]  /*5170*/  FFMA.FTZ R4, R19, c[0x0][0x2d0], -R13 ;  /* 0x0000b40013047a23 */ /* 0x004fe2000001080d */
[C---:B------:R-:W-:Y:S02]  /*5180*/  ISETP.LT.OR P2, PT, R9.reuse, 0x22, P2 ;  /* 0x000000220900780c */ /* 0x040fe40001741670 */
[C---:B------:R-:W-:Y:S01]  /*5190*/  ISETP.LT.OR P1, PT, R9.reuse, 0x29, P1 ;  /* 0x000000290900780c */ /* 0x040fe20000f21670 */
[----:B------:R2:W-:Y:S01]  /*51a0*/  MUFU.EX2 R230, R4 ;  /* 0x0000000400e67308 */ /* 0x0005e20000000800 */
[----:B------:R-:W-:-:S02]  /*51b0*/  ISETP.LT.OR P0, PT, R9, 0x2a, P0 ;  /* 0x0000002a0900780c */ /* 0x000fc40000701670 */
[----:B------:R-:W-:Y:S02]  /*51c0*/  FSEL R28, R71, -INF , !P6 ;  /* 0xff800000471c7808 */ /* 0x000fe40007000000 */
[----:B------:R-:W-:Y:S01]  /*51d0*/  FMNMX.FTZ R3, R76, R3, !PT ;  /* 0x000000034c037209 */ /* 0x000fe20007810000 */
[----:B------:R-:W-:Y:S01]  /*51e0*/  LDSM.16.MT88.4 R68, [R228+0x4080] ;  /* 0x00408000e444783b */ /* 0x000fe20000004200 */
[----:B------:R-:W-:Y:S01]  /*51f0*/  FSEL R171, R66, -INF , !P5 ;  /* 0xff80000042ab7808 */ /* 0x000fe20006800000 */
[----:B-1----:R-:W-:Y:S01]  /*5200*/  FFMA.FTZ R0, R18, c[0x0][0x2d0], -R12 ;  /* 0x0000b40012007a23 */ /* 0x002fe2000001080c */
[----:B------:R-:W-:Y:S02]  /*5210*/  FSEL R172, R67, -INF , !P2 ;  /* 0xff80000043ac7808 */ /* 0x000fe40005000000 */
[----:B------:R-:W-:Y:S01]  /*5220*/  FSEL R173, R58, -INF , !P1 ;  /* 0xff8000003aad7808 */ /* 0x000fe20004800000 */
[----:B------:R1:W3:Y:S01]  /*5230*/  MUFU.EX2 R202, R0 ;  /* 0x0000000000ca7308 */ /* 0x0002e20000000800 */
[----:B------:R-:W-:Y:S01]  /*5240*/  FSEL R174, R59, -INF , !P0 ;  /* 0xff8000003bae7808 */ /* 0x000fe20004000000 */
[----:B------:R-:W-:Y:S01]  /*5250*/  LDSM.16.MT88.4 R64, [R227+0x2880] ;  /* 0x00288000e340783b */ /* 0x000fe20000004200 */
[----:B--2---:R-:W-:-:S03]  /*5260*/  FFMA.FTZ R4, R20, c[0x0][0x2d0], -R13 ;  /* 0x0000b40014047a23 */ /* 0x004fc6000001080d */
[----:B------:R-:W-:Y:S02]  /*5270*/  LDSM.16.MT88.4 R56, [R227+0x4080] ;  /* 0x00408000e338783b */ /* 0x000fe40000004200 */
[----:B------:R2:W-:Y:S01]  /*5280*/  MUFU.EX2 R201, R4 ;  /* 0x0000000400c97308 */ /* 0x0005e20000000800 */
[----:B-1----:R-:W-:Y:S02]  /*5290*/  FMNMX.FTZ R0, R78, R79, !PT ;  /* 0x0000004f4e007209 */ /* 0x002fe40007810000 */
[----:B---3--:R-:W-:Y:S02]  /*52a0*/  F2FP.BF16.PACK_AB R7, R202, R181 ;  /* 0x000000b5ca07723e */ /* 0x008fe400000010ff */
[----:B------:R-:W-:-:S04]  /*52b0*/  FMNMX.FTZ R0, R112, R0, !PT ;  /* 0x0000000070007209 */ /* 0x000fc80007810000 */
[----:B------:R-:W-:Y:S01]  /*52c0*/  FMNMX.FTZ R0, R113, R0, !PT ;  /* 0x0000000071007209 */ /* 0x000fe20007810000 */
[----:B--2---:R-:W-:-:S03]  /*52d0*/  FFMA.FTZ R4, R21, c[0x0][0x2d0], -R13 ;  /* 0x0000b40015047a23 */ /* 0x004fc6000001080d */
[----:B------:R-:W-:Y:S01]  /*52e0*/  FMNMX.FTZ R0, R132, R0, !PT ;  /* 0x0000000084007209 */ /* 0x000fe20007810000 */
[----:B------:R-:W1:Y:S03]  /*52f0*/  MUFU.EX2 R180, R4 ;  /* 0x0000000400b47308 */ /* 0x000e660000000800 */
[----:B------:R-:W-:-:S04]  /*5300*/  FMNMX.FTZ R0, R133, R0, !PT ;  /* 0x0000000085007209 */ /* 0x000fc80007810000 */
[----:B------:R-:W-:-:S04]  /*5310*/  FMNMX.FTZ R0, R134, R0, !PT ;  /* 0x0000000086007209 */ /* 0x000fc80007810000 */
[----:B------:R-:W-:-:S04]  /*5320*/  FMNMX.FTZ R0, R135, R0, !PT ;  /* 0x0000000087007209 */ /* 0x000fc80007810000 */
[----:B------:R-:W-:Y:S01]  /*5330*/  FMNMX.FTZ R2, R190, R0, !PT ;  /* 0x00000000be027209 */ /* 0x000fe20007810000 */
[----:B------:R-:W-:Y:S01]  /*5340*/  FFMA.FTZ R0, R23, c[0x0][0x2d0], -R13 ;  /* 0x0000b40017007a23 */ /* 0x000fe2000001080d */
[----:B-1----:R-:W-:Y:S01]  /*5350*/  F2FP.BF16.PACK_AB R6, R180, R201 ;  /* 0x000000c9b406723e */ /* 0x002fe200000010ff */
[----:B------:R-:W-:Y:S01]  /*5360*/  FFMA.FTZ R4, R14, c[0x0][0x2d0], -R12 ;  /* 0x0000b4000e047a23 */ /* 0x000fe2000001080c */
[----:B------:R-:W-:Y:S01]  /*5370*/  FMNMX.FTZ R2, R191, R2, !PT ;  /* 0x00000002bf027209 */ /* 0x000fe20007810000 */
[----:B------:R1:W-:Y:S03]  /*5380*/  MUFU.EX2 R198, R0 ;  /* 0x0000000000c67308 */ /* 0x0003e60000000800 */
[----:B------:R-:W-:-:S04]  /*5390*/  FMNMX.FTZ R2, R196, R2, !PT ;  /* 0x00000002c4027209 */ /* 0x000fc80007810000 */
[----:B------:R-:W-:Y:S01]  /*53a0*/  FMNMX.FTZ R2, R197, R2, !PT ;  /* 0x00000002c5027209 */ /* 0x000fe20007810000 */
[----:B------:R2:W3:Y:S04]  /*53b0*/  MUFU.EX2 R182, R4 ;  /* 0x0000000400b67308 */ /* 0x0004e80000000800 */
[----:B------:R-:W4:Y:S01]  /*53c0*/  SHFL.BFLY PT, R9, R2, 0x2, 0x1f ;  /* 0x0c401f0002097f89 */ /* 0x000f2200000e0000 */
[----:B-1----:R-:W-:-:S04]  /*53d0*/  FFMA.FTZ R0, R32, c[0x0][0x2d0], -R13 ;  /* 0x0000b40020007a23 */ /* 0x002fc8000001080d */
[----:B------:R1:W-:Y:S01]  /*53e0*/  MUFU.EX2 R203, R0 ;  /* 0x0000000000cb7308 */ /* 0x0003e20000000800 */
[----:B--2---:R-:W-:Y:S02]  /*53f0*/  F2FP.BF16.PACK_AB R4, R230, R236 ;  /* 0x000000ece604723e */ /* 0x004fe400000010ff */
[----:B---3--:R-:W-:-:S07]  /*5400*/  F2FP.BF16.PACK_AB R5, R200, R182 ;  /* 0x000000b6c805723e */ /* 0x008fce00000010ff */
[C---:B------:R-:W-:Y:S01]  /*5410*/  HMMA.16816.F32.BF16 R152, R4.reuse, R52, RZ ;  /* 0x000000340498723c */ /* 0x040fe200000418ff */
[----:B-1----:R-:W-:Y:S01]  /*5420*/  FMNMX.FTZ R0, R28, R3, !PT ;  /* 0x000000031c007209 */ /* 0x002fe20007810000 */
[----:B------:R-:W-:Y:S01]  /*5430*/  FFMA.FTZ R3, R33, c[0x0][0x2d0], -R13 ;  /* 0x0000b40021037a23 */ /* 0x000fe2000001080d */
[----:B----4-:R-:W-:Y:S02]  /*5440*/  FMNMX.FTZ R2, R2, R9, !PT ;  /* 0x0000000902027209 */ /* 0x010fe40007810000 */
[----:B------:R-:W-:Y:S01]  /*5450*/  FMNMX.FTZ R0, R171, R0, !PT ;  /* 0x00000000ab007209 */ /* 0x000fe20007810000 */
[----:B------:R1:W2:Y:S02]  /*5460*/  MUFU.EX2 R183, R3 ;  /* 0x0000000300b77308 */ /* 0x0002a40000000800 */
[----:B------:R-:W-:Y:S01]  /*5470*/  HMMA.16816.F32.BF16 R140, R4, R48, RZ ;  /* 0x00000030048c723c */ /* 0x000fe200000418ff */
[----:B------:R-:W3:Y:S01]  /*5480*/  SHFL.BFLY PT, R14, R2, 0x1, 0x1f ;  /* 0x0c201f00020e7f89 */ /* 0x000ee200000e0000 */
[----:B------:R-:W-:-:S04]  /*5490*/  FMNMX.FTZ R0, R172, R0, !PT ;  /* 0x00000000ac007209 */ /* 0x000fc80007810000 */
[----:B------:R-:W-:Y:S02]  /*54a0*/  FMNMX.FTZ R0, R173, R0, !PT ;  /* 0x00000000ad007209 */ /* 0x000fe40007810000 */
[----:B------:R-:W-:Y:S02]  /*54b0*/  HMMA.16816.F32.BF16 R136, R4, R120, RZ ;  /* 0x000000780488723c */ /* 0x000fe400000418ff */
[----:B------:R-:W-:Y:S01]  /*54c0*/  FMNMX.FTZ R0, R174, R0, !PT ;  /* 0x00000000ae007209 */ /* 0x000fe20007810000 */
[----:B-1----:R-:W-:-:S04]  /*54d0*/  FFMA.FTZ R3, R29, c[0x0][0x2d0], -R12 ;  /* 0x0000b4001d037a23 */ /* 0x002fc8000001080c */
[----:B------:R-:W1:Y:S01]  /*54e0*/  SHFL.BFLY PT, R8, R0, 0x2, 0x1f ;  /* 0x0c401f0000087f89 */ /* 0x000e6200000e0000 */
[C---:B------:R-:W-:Y:S01]  /*54f0*/  HMMA.16816.F32.BF16 R160, R4.reuse, R44, RZ ;  /* 0x0000002c04a0723c */ /* 0x040fe200000418ff */
[----:B--2---:R-:W-:Y:S01]  /*5500*/  F2FP.BF16.PACK_AB R10, R183, R203 ;  /* 0x000000cbb70a723e */ /* 0x004fe200000010ff */
[----:B------:R2:W-:Y:S06]  /*5510*/  MUFU.EX2 R224, R3 ;  /* 0x0000000300e07308 */ /* 0x0005ec0000000800 */
[----:B------:R-:W-:Y:S01]  /*5520*/  HMMA.16816.F32.BF16 R144, R4, R100, RZ ;  /* 0x000000640490723c */ /* 0x000fe200000418ff */
[----:B---3--:R-:W-:-:S04]  /*5530*/  FMNMX.FTZ R167, R2, R14, !PT ;  /* 0x0000000e02a77209 */ /* 0x008fc80007810000 */
[----:B------:R-:W-:-:S03]  /*5540*/  FSETP.NEU.FTZ.AND P0, PT, R167, -INF , PT ;  /* 0xff800000a700780b */ /* 0x000fc60003f1d000 */
[----:B------:R-:W-:Y:S01]  /*5550*/  HMMA.16816.F32.BF16 R148, R4, R40, RZ ;  /* 0x000000280494723c */ /* 0x000fe200000418ff */
[----:B--2---:R-:W-:-:S04]  /*5560*/  FFMA.FTZ R3, R30, c[0x0][0x2d0], -R12 ;  /* 0x0000b4001e037a23 */ /* 0x004fc8000001080c */
[----:B------:R2:W3:Y:S03]  /*5570*/  MUFU.EX2 R199, R3 ;  /* 0x0000000300c77308 */ /* 0x0004e60000000800 */
[C---:B------:R-:W-:Y:S08]  /*5580*/  HMMA.16816.F32.BF16 R156, R4.reuse, R36, RZ ;  /* 0x00000024049c723c */ /* 0x040ff000000418ff */
[----:B------:R-:W-:Y:S01]  /*5590*/  HMMA.16816.F32.BF16 R128, R4, R124, RZ ;  /* 0x0000007c0480723c */ /* 0x000fe200000418ff */
[----:B--2---:R-:W-:Y:S01]  /*55a0*/  FFMA.FTZ R3, R31, c[0x0][0x2d0], -R12 ;  /* 0x0000b4001f037a23 */ /* 0x004fe2000001080c */
[----:B---3--:R-:W-:-:S06]  /*55b0*/  F2FP.BF16.PACK_AB R9, R199, R224 ;  /* 0x000000e0c709723e */ /* 0x008fcc00000010ff */
[C---:B------:R-:W-:Y:S01]  /*55c0*/  HMMA.16816.F32.BF16 R116, R4.reuse, R50, RZ ;  /* 0x000000320474723c */ /* 0x040fe200000418ff */
[----:B------:R2:W-:Y:S07]  /*55d0*/  MUFU.EX2 R235, R3 ;  /* 0x0000000300eb7308 */ /* 0x0005ee0000000800 */
[C---:B------:R-:W-:Y:S08]  /*55e0*/  HMMA.16816.F32.BF16 R108, R4.reuse, R42, RZ ;  /* 0x0000002a046c723c */ /* 0x040ff000000418ff */
[----:B------:R-:W-:Y:S01]  /*55f0*/  HMMA.16816.F32.BF16 R104, R4, R38, RZ ;  /* 0x000000260468723c */ /* 0x000fe200000418ff */
[----:B--2---:R-:W-:-:S04]  /*5600*/  FFMA.FTZ R3, R34, c[0x0][0x2d0], -R12 ;  /* 0x0000b40022037a23 */ /* 0x004fc8000001080c */
[----:B------:R1:W2:Y:S03]  /*5610*/  MUFU.EX2 R234, R3 ;  /* 0x0000000300ea7308 */ /* 0x0002a60000000800 */
[C---:B------:R-:W-:Y:S08]  /*5620*/  HMMA.16816.F32.BF16 R96, R4.reuse, R46, RZ ;  /* 0x0000002e0460723c */ /* 0x040ff000000418ff */
[----:B------:R-:W-:Y:S01]  /*5630*/  HMMA.16816.F32.BF16 R92, R4, R54, RZ ;  /* 0x00000036045c723c */ /* 0x000fe200000418ff */
[----:B-1----:R-:W-:Y:S01]  /*5640*/  FMNMX.FTZ R3, R0, R8, !PT ;  /* 0x0000000800037209 */ /* 0x002fe20007810000 */
[----:B------:R-:W-:Y:S01]  /*5650*/  FMUL.FTZ R0, R167, c[0x0][0x2d0] ;  /* 0x0000b400a7007a20 */ /* 0x000fe20000410000 */
[----:B------:R-:W-:-:S05]  /*5660*/  F2FP.BF16.PACK_AB R8, R198, R229 ;  /* 0x000000e5c608723e */ /* 0x000fca00000010ff */
[----:B------:R-:W-:Y:S01]  /*5670*/  HMMA.16816.F32.BF16 R32, R4, R102, RZ ;  /* 0x000000660420723c */ /* 0x000fe200000418ff */
[----:B--2---:R-:W-:Y:S02]  /*5680*/  F2FP.BF16.PACK_AB R11, R234, R235 ;  /* 0x000000ebea0b723e */ /* 0x004fe400000010ff */
[----:B------:R-:W-:-:S05]  /*5690*/  FSEL R0, R0, RZ, P0 ;  /* 0x000000ff00007208 */ /* 0x000fca0000000000 */
[----:B------:R-:W-:Y:S01]  /*56a0*/  HMMA.16816.F32.BF16 R20, R4, R122, RZ ;  /* 0x0000007a0414723c */ /* 0x000fe200000418ff */
[----:B------:R-:W-:-:S04]  /*56b0*/  FFMA.FTZ R2, R78, c[0x0][0x2d0], -R0 ;  /* 0x0000b4004e027a23 */ /* 0x000fc80000010800 */
[----:B------:R1:W-:Y:S03]  /*56c0*/  MUFU.EX2 R242, R2 ;  /* 0x0000000200f27308 */ /* 0x0003e60000000800 */
[----:B------:R-:W-:Y:S01]  /*56d0*/  HMMA.16816.F32.BF16 R16, R4, R126, RZ ;  /* 0x0000007e0410723c */ /* 0x000fe200000418ff */
[----:B------:R-:W2:Y:S07]  /*56e0*/  SHFL.BFLY PT, R4, R3, 0x1, 0x1f ;  /* 0x0c201f0003047f89 */ /* 0x000eae00000e0000 */
[----:B------:R-:W-:Y:S01]  /*56f0*/  HMMA.16816.F32.BF16 R152, R8, R72, R152 ;  /* 0x000000480898723c */ /* 0x000fe20000041898 */
[----:B-1----:R-:W-:-:S07]  /*5700*/  FFMA.FTZ R2, R79, c[0x0][0x2d0], -R0 ;  /* 0x0000b4004f027a23 */ /* 0x002fce0000010800 */
[C---:B------:R-:W-:Y:S01]  /*5710*/  HMMA.16816.F32.BF16 R208, R8.reuse, R88, R140 ;  /* 0x0000005808d0723c */ /* 0x040fe2000004188c */
[----:B------:R1:W-:Y:S07]  /*5720*/  MUFU.EX2 R14, R2 ;  /* 0x00000002000e7308 */ /* 0x0003ee0000000800 */
[----:B------:R-:W-:Y:S01]  /*5730*/  HMMA.16816.F32.BF16 R136, R8, R68, R136 ;  /* 0x000000440888723c */ /* 0x000fe20000041888 */
[----:B--2---:R-:W-:Y:S01]  /*5740*/  FMNMX.FTZ R3, R3, R4, !PT ;  /* 0x0000000403037209 */ /* 0x004fe20007810000 */
[----:B------:R-:W-:-:S03]  /*5750*/  FFMA.FTZ R4, R113, c[0x0][0x2d0], -R0 ;  /* 0x0000b40071047a23 */ /* 0x000fc60000010800 */
[----:B------:R-:W-:-:S03]  /*5760*/  FSETP.NEU.FTZ.AND P0, PT, R3, -INF , PT ;  /* 0xff8000000300780b */ /* 0x000fc60003f1d000 */
[----:B------:R-:W-:Y:S01]  /*5770*/  HMMA.16816.F32.BF16 R140, R8, R64, R160 ;  /* 0x00000040088c723c */ /* 0x000fe200000418a0 */
[----:B-1----:R-:W-:-:S07]  /*5780*/  FFMA.FTZ R2, R112, c[0x0][0x2d0], -R0 ;  /* 0x0000b40070027a23 */ /* 0x002fce0000010800 */
[C---:B------:R-:W-:Y:S08]  /*5790*/  HMMA.16816.F32.BF16 R144, R8.reuse, R80, R144 ;  /* 0x000000500890723c */ /* 0x040ff00000041890 */
[----:B------:R-:W-:Y:S01]  /*57a0*/  HMMA.16816.F32.BF16 R192, R8, R84, R148 ;  /* 0x0000005408c0723c */ /* 0x000fe20000041894 */
[----:B------:R-:W-:Y:S01]  /*57b0*/  MOV R185, R136 ;  /* 0x0000008800b97202 */ /* 0x000fe20000000f00 */
[----:B------:R-:W-:Y:S01]  /*57c0*/  IMAD.MOV.U32 R233, RZ, RZ, R137 ;  /* 0x000000ffffe97224 */ /* 0x000fe200078e0089 */
[----:B------:R-:W-:Y:S01]  /*57d0*/  MUFU.EX2 R136, R4 ;  /* 0x0000000400887308 */ /* 0x000fe20000000800 */
[----:B------:R-:W-:Y:S01]  /*57e0*/  IMAD.MOV.U32 R232, RZ, RZ, R138 ;  /* 0x000000ffffe87224 */ /* 0x000fe200078e008a */
[----:B------:R-:W-:-:S03]  /*57f0*/  MOV R231, R139 ;  /* 0x0000008b00e77202 */ /* 0x000fc60000000f00 */
[C---:B------:R-:W-:Y:S01]  /*5800*/  HMMA.16816.F32.BF16 R148, R8.reuse, R60, R156 ;  /* 0x0000003c0894723c */ /* 0x040fe2000004189c */
[----:B------:R-:W-:Y:S01]  /*5810*/  MOV R7, R140 ;  /* 0x0000008c00077202 */ /* 0x000fe20000000f00 */
[----:B------:R-:W-:Y:S02]  /*5820*/  IMAD.MOV.U32 R6, RZ, RZ, R142 ;  /* 0x000000ffff067224 */ /* 0x000fe400078e008e */
[----:B------:R-:W-:Y:S02]  /*5830*/  IMAD.MOV.U32 R142, RZ, RZ, R155 ;  /* 0x000000ffff8e7224 */ /* 0x000fe400078e009b */
[----:B------:R-:W-:Y:S01]  /*5840*/  IMAD.MOV.U32 R155, RZ, RZ, R7 ;  /* 0x000000ffff9b7224 */ /* 0x000fe200078e0007 */
[----:B------:R-:W-:Y:S01]  /*5850*/  MOV R158, R143 ;  /* 0x0000008f009e7202 */ /* 0x000fe20000000f00 */
[----:B------:R-:W-:Y:S01]  /*5860*/  IMAD.MOV.U32 R157, RZ, RZ, R152 ;  /* 0x000000ffff9d7224 */ /* 0x000fe200078e0098 */
[----:B------:R-:W-:Y:S01]  /*5870*/  MOV R140, R145 ;  /* 0x00000091008c7202 */ /* 0x000fe20000000f00 */
[----:B------:R-:W1:Y:S01]  /*5880*/  MUFU.EX2 R152, R2 ;  /* 0x0000000200987308 */ /* 0x000e620000000800 */
[----:B------:R-:W-:Y:S01]  /*5890*/  IMAD.MOV.U32 R159, RZ, RZ, R141 ;  /* 0x000000ffff9f7224 */ /* 0x000fe200078e008d */
[C---:B------:R-:W-:Y:S01]  /*58a0*/  HMMA.16816.F32.BF16 R116, R8.reuse, R90, R116 ;  /* 0x0000005a0874723c */ /* 0x040fe20000041874 */
        /* <DEDUP_REMOVED lines=8> */
[----:B------:R-:W-:-:S02]  /*5930*/  IMAD.MOV.U32 R187, RZ, RZ, R194 ;  /* 0x000000ffffbb7224 */ /* 0x000fc400078e00c2 */
[----:B------:R-:W-:Y:S02]  /*5940*/  IMAD.MOV.U32 R5, RZ, RZ, R192 ;  /* 0x000000ffff057224 */ /* 0x000fe400078e00c0 */
[----:B------:R-:W-:Y:S01]  /*5950*/  IMAD.MOV.U32 R156, RZ, RZ, R153 ;  /* 0x000000ffff9c7224 */ /* 0x000fe200078e0099 */
[----:B-1----:R-:W-:Y:S01]  /*5960*/  F2FP.BF16.PACK_AB R6, R136, R152 ;  /* 0x000000988806723e */ /* 0x002fe200000010ff */
[----:B------:R-:W-:Y:S01]  /*5970*/  FMUL.FTZ R2, R3, c[0x0][0x2d0] ;  /* 0x0000b40003027a20 */ /* 0x000fe20000410000 */
[----:B------:R-:W-:Y:S01]  /*5980*/  HMMA.16816.F32.BF16 R248, R8, R86, R108 ;  /* 0x0000005608f8723c */ /* 0x000fe2000004186c */
[----:B------:R-:W-:Y:S01]  /*5990*/  IMAD.MOV.U32 R153, RZ, RZ, R5 ;  /* 0x000000ffff997224 */ /* 0x000fe200078e0005 */
[----:B------:R-:W-:Y:S01]  /*59a0*/  MOV R131, R154 ;  /* 0x0000009a00837202 */ /* 0x000fe20000000f00 */
[----:B------:R-:W-:Y:S01]  /*59b0*/  IMAD.MOV.U32 R130, RZ, RZ, R159 ;  /* 0x000000ffff827224 */ /* 0x000fe200078e009f */
[----:B------:R-:W-:Y:S01]  /*59c0*/  FSEL R2, R2, RZ, P0 ;  /* 0x000000ff02027208 */ /* 0x000fe20000000000 */
[----:B------:R-:W-:Y:S01]  /*59d0*/  IMAD.MOV.U32 R129, RZ, RZ, R155 ;  /* 0x000000ffff817224 */ /* 0x000fe200078e009b */
[----:B------:R-:W-:-:S02]  /*59e0*/  MOV R159, R200 ;  /* 0x000000c8009f7202 */ /* 0x000fc40000000f00 */
[C---:B------:R-:W-:Y:S01]  /*59f0*/  HMMA.16816.F32.BF16 R160, R8.reuse, R62, R104 ;  /* 0x0000003e08a0723c */ /* 0x040fe20000041868 */
[----:B------:R-:W-:Y:S01]  /*5a00*/  FFMA.FTZ R4, R77, c[0x0][0x2d0], -R2 ;  /* 0x0000b4004d047a23 */ /* 0x000fe20000010802 */
[----:B------:R-:W-:Y:S01]  /*5a10*/  MOV R137, R117 ;  /* 0x0000007500897202 */ /* 0x000fe20000000f00 */
[----:B------:R-:W-:Y:S02]  /*5a20*/  IMAD.MOV.U32 R139, RZ, RZ, R118 ;  /* 0x000000ffff8b7224 */ /* 0x000fe400078e0076 */
[----:B------:R1:W-:Y:S01]  /*5a30*/  MUFU.EX2 R195, R4 ;  /* 0x0000000400c37308 */ /* 0x0003e20000000800 */
[----:B------:R-:W-:Y:S02]  /*5a40*/  IMAD.MOV.U32 R138, RZ, RZ, R119 ;  /* 0x000000ffff8a7224 */ /* 0x000fe400078e0077 */
[----:B------:R-:W-:Y:S01]  /*5a50*/  HMMA.16816.F32.BF16 R244, R8, R66, R96 ;  /* 0x0000004208f4723c */ /* 0x000fe20000041860 */
[----:B------:R-:W-:-:S07]  /*5a60*/  IMAD.MOV.U32 R77, RZ, RZ, R116 ;  /* 0x000000ffff4d7224 */ /* 0x000fce00078e0074 */
[----:B------:R-:W-:Y:S01]  /*5a70*/  HMMA.16816.F32.BF16 R220, R8, R74, R92 ;  /* 0x0000004a08dc723c */ /* 0x000fe2000004185c */
[----:B-1----:R-:W-:-:S07]  /*5a80*/  FFMA.FTZ R4, R27, c[0x0][0x2d0], -R2 ;  /* 0x0000b4001b047a23 */ /* 0x002fce0000010802 */
[C---:B------:R-:W-:Y:S01]  /*5a90*/  HMMA.16816.F32.BF16 R216, R8.reuse, R82, R32 ;  /* 0x0000005208d8723c */ /* 0x040fe20000041820 */
[----:B------:R1:W2:Y:S07]  /*5aa0*/  MUFU.EX2 R194, R4 ;  /* 0x0000000400c27308 */ /* 0x0002ae0000000800 */
[C---:B------:R-:W-:Y:S08]  /*5ab0*/  HMMA.16816.F32.BF16 R212, R8.reuse, R70, R20 ;  /* 0x0000004608d4723c */ /* 0x040ff00000041814 */
[----:B------:R-:W-:Y:S01]  /*5ac0*/  HMMA.16816.F32.BF16 R204, R8, R58, R16 ;  /* 0x0000003a08cc723c */ /* 0x000fe20000041810 */
[----:B-1----:R-:W-:Y:S01]  /*5ad0*/  FFMA.FTZ R4, R15, c[0x0][0x2d0], -R2 ;  /* 0x0000b4000f047a23 */ /* 0x002fe20000010802 */
[----:B--2---:R-:W-:-:S03]  /*5ae0*/  F2FP.BF16.PACK_AB R5, R194, R195 ;  /* 0x000000c3c205723e */ /* 0x004fc600000010ff */
[----:B------:R1:W-:Y:S02]  /*5af0*/  MUFU.EX2 R192, R4 ;  /* 0x0000000400c07308 */ /* 0x0003e40000000800 */
[----:B------:R-:W-:Y:S02]  /*5b00*/  FFMA.FTZ R8, R132, c[0x0][0x2d0], -R0 ;  /* 0x0000b40084087a23 */ /* 0x000fe40000010800 */
[----:B------:R-:W-:-:S04]  /*5b10*/  IMAD.MOV.U32 R132, RZ, RZ, R138 ;  /* 0x000000ffff847224 */ /* 0x000fc800078e008a */
[----:B------:R2:W-:Y:S01]  /*5b20*/  MUFU.EX2 R30, R8 ;  /* 0x00000008001e7308 */ /* 0x0005e20000000800 */
[----:B-1----:R-:W-:-:S07]  /*5b30*/  FFMA.FTZ R4, R24, c[0x0][0x2d0], -R2 ;  /* 0x0000b40018047a23 */ /* 0x002fce0000010802 */
[----:B------:R1:W3:Y:S01]  /*5b40*/  MUFU.EX2 R193, R4 ;  /* 0x0000000400c17308 */ /* 0x0002e20000000800 */
[----:B--2---:R-:W-:Y:S01]  /*5b50*/  FFMA.FTZ R8, R133, c[0x0][0x2d0], -R0 ;  /* 0x0000b40085087a23 */ /* 0x004fe20000010800 */
[----:B------:R-:W-:-:S06]  /*5b60*/  MOV R133, R139 ;  /* 0x0000008b00857202 */ /* 0x000fcc0000000f00 */
[----:B------:R2:W-:Y:S01]  /*5b70*/  MUFU.EX2 R15, R8 ;  /* 0x00000008000f7308 */ /* 0x0005e20000000800 */
[----:B-1----:R-:W-:Y:S02]  /*5b80*/  F2FP.BF16.PACK_AB R4, R14, R242 ;  /* 0x000000f20e04723e */ /* 0x002fe400000010ff */
[----:B---3--:R-:W-:Y:S01]  /*5b90*/  F2FP.BF16.PACK_AB R7, R193, R192 ;  /* 0x000000c0c107723e */ /* 0x008fe200000010ff */
[----:B--2---:R-:W-:-:S06]  /*5ba0*/  FFMA.FTZ R8, R134, c[0x0][0x2d0], -R0 ;  /* 0x0000b40086087a23 */ /* 0x004fcc0000010800 */
[C---:B------:R-:W-:Y:S01]  /*5bb0*/  HMMA.16816.F32.BF16 R108, R4.reuse, R40, RZ ;  /* 0x00000028046c723c */ /* 0x040fe200000418ff */
[----:B------:R-:W-:Y:S01]  /*5bc0*/  IMAD.MOV.U32 R134, RZ, RZ, R137 ;  /* 0x000000ffff867224 */ /* 0x000fe200078e0089 */
[----:B------:R1:W2:Y:S06]  /*5bd0*/  MUFU.EX2 R29, R8 ;  /* 0x00000008001d7308 */ /* 0x0002ac0000000800 */
[C---:B------:R-:W-:Y:S08]  /*5be0*/  HMMA.16816.F32.BF16 R104, R4.reuse, R42, RZ ;  /* 0x0000002a0468723c */ /* 0x040ff000000418ff */
[----:B------:R-:W-:Y:S01]  /*5bf0*/  HMMA.16816.F32.BF16 R40, R4, R102, RZ ;  /* 0x000000660428723c */ /* 0x000fe200000418ff */
[----:B-1----:R-:W-:-:S02]  /*5c00*/  FFMA.FTZ R8, R135, c[0x0][0x2d0], -R0 ;  /* 0x0000b40087087a23 */ /* 0x002fc40000010800 */
[----:B------:R-:W-:Y:S02]  /*5c10*/  IMAD.MOV.U32 R135, RZ, RZ, R30 ;  /* 0x000000ffff877224 */ /* 0x000fe400078e001e */
[----:B------:R1:W3:Y:S02]  /*5c20*/  MUFU.EX2 R128, R8 ;  /* 0x0000000800807308 */ /* 0x0002e40000000800 */
[----:B--2---:R-:W-:Y:S01]  /*5c30*/  MOV R103, R29 ;  /* 0x0000001d00677202 */ /* 0x004fe20000000f00 */
[----:B------:R-:W-:Y:S01]  /*5c40*/  HMMA.16816.F32.BF16 R116, R4, R48, RZ ;  /* 0x000000300474723c */ /* 0x000fe200000418ff */
[----:B------:R-:W-:-:S07]  /*5c50*/  IMAD.MOV.U32 R102, RZ, RZ, R181 ;  /* 0x000000ffff667224 */ /* 0x000fce00078e00b5 */
[----:B------:R-:W-:Y:S01]  /*5c60*/  HMMA.16816.F32.BF16 R112, R4, R50, RZ ;  /* 0x000000320470723c */ /* 0x000fe200000418ff */
[----:B-1----:R-:W-:-:S07]  /*5c70*/  FFMA.FTZ R8, R25, c[0x0][0x2d0], -R2 ;  /* 0x0000b40019087a23 */ /* 0x002fce0000010802 */
[C---:B------:R-:W-:Y:S01]  /*5c80*/  HMMA.16816.F32.BF16 R92, R4.reuse, R36, RZ ;  /* 0x00000024045c723c */ /* 0x040fe200000418ff */
[----:B------:R1:W-:Y:S07]  /*5c90*/  MUFU.EX2 R165, R8 ;  /* 0x0000000800a57308 */ /* 0x0003ee0000000800 */
[C---:B------:R-:W-:Y:S08]  /*5ca0*/  HMMA.16816.F32.BF16 R96, R4.reuse, R38, RZ ;  /* 0x000000260460723c */ /* 0x040ff000000418ff */
[----:B------:R-:W-:Y:S01]  /*5cb0*/  HMMA.16816.F32.BF16 R32, R4, R44, RZ ;  /* 0x0000002c0420723c */ /* 0x000fe200000418ff */
[----:B-1----:R-:W-:-:S04]  /*5cc0*/  FFMA.FTZ R8, R26, c[0x0][0x2d0], -R2 ;  /* 0x0000b4001a087a23 */ /* 0x002fc80000010802 */
[----:B------:R1:W2:Y:S03]  /*5cd0*/  MUFU.EX2 R170, R8 ;  /* 0x0000000800aa7308 */ /* 0x0002a60000000800 */
[C---:B------:R-:W-:Y:S07]  /*5ce0*/  HMMA.16816.F32.BF16 R24, R4.reuse, R52, RZ ;  /* 0x000000340418723c */ /* 0x040fee00000418ff */
[----:B------:R-:W-:Y:S01]  /*5cf0*/  IMAD.MOV.U32 R53, RZ, RZ, R183 ;  /* 0x000000ffff357224 */ /* 0x000fe200078e00b7 */
[----:B------:R-:W-:Y:S01]  /*5d00*/  HMMA.16816.F32.BF16 R48, R4, R46, RZ ;  /* 0x0000002e0430723c */ /* 0x000fe200000418ff */
[----:B------:R-:W-:Y:S01]  /*5d10*/  MOV R52, R203 ;  /* 0x000000cb00347202 */ /* 0x000fe20000000f00 */
[----:B-1----:R-:W-:-:S06]  /*5d20*/  FFMA.FTZ R8, R76, c[0x0][0x2d0], -R2 ;  /* 0x0000b4004c087a23 */ /* 0x002fcc0000010802 */
[C---:B------:R-:W-:Y:S01]  /*5d30*/  HMMA.16816.F32.BF16 R44, R4.reuse, R54, RZ ;  /* 0x00000036042c723c */ /* 0x040fe200000418ff */
[----:B------:R-:W-:Y:S01]  /*5d40*/  IMAD.MOV.U32 R76, RZ, RZ, R202 ;  /* 0x000000ffff4c7224 */ /* 0x000fe200078e00ca */
[----:B------:R1:W-:Y:S05]  /*5d50*/  MUFU.EX2 R166, R8 ;  /* 0x0000000800a67308 */ /* 0x0003ea0000000800 */
[----:B------:R-:W-:Y:S01]  /*5d60*/  MOV R54, R180 ;  /* 0x000000b400367202 */ /* 0x000fe20000000f00 */
[----:B------:R-:W-:Y:S01]  /*5d70*/  HMMA.16816.F32.BF16 R20, R4, R100, RZ ;  /* 0x000000640414723c */ /* 0x000fe200000418ff */
[----:B------:R-:W-:-:S06]  /*5d80*/  IMAD.MOV.U32 R55, RZ, RZ, R201 ;  /* 0x000000ffff377224 */ /* 0x000fcc00078e00c9 */
[----:B------:R-:W-:Y:S01]  /*5d90*/  MOV R100, R182 ;  /* 0x000000b600647202 */ /* 0x000fe20000000f00 */
[----:B------:R-:W-:Y:S01]  /*5da0*/  HMMA.16816.F32.BF16 R36, R4, R122, RZ ;  /* 0x0000007a0424723c */ /* 0x000fe200000418ff */
[----:B------:R-:W-:Y:S02]  /*5db0*/  IMAD.MOV.U32 R101, RZ, RZ, R136 ;  /* 0x000000ffff657224 */ /* 0x000fe400078e0088 */
[----:B-1----:R-:W-:-:S04]  /*5dc0*/  FFMA.FTZ R8, R28, c[0x0][0x2d0], -R2 ;  /* 0x0000b4001c087a23 */ /* 0x002fc80000010802 */
[----:B------:R1:W4:Y:S01]  /*5dd0*/  MUFU.EX2 R164, R8 ;  /* 0x0000000800a47308 */ /* 0x0003220000000800 */
[C---:B------:R-:W-:Y:S07]  /*5de0*/  HMMA.16816.F32.BF16 R28, R4.reuse, R126, RZ ;  /* 0x0000007e041c723c */ /* 0x040fee00000418ff */
[----:B---3--:R-:W-:Y:S01]  /*5df0*/  IMAD.MOV.U32 R127, RZ, RZ, R128 ;  /* 0x000000ffff7f7224 */ /* 0x008fe200078e0080 */
[----:B------:R-:W-:Y:S01]  /*5e00*/  HMMA.16816.F32.BF16 R16, R4, R124, RZ ;  /* 0x0000007c0410723c */ /* 0x000fe200000418ff */
[----:B------:R-:W-:-:S06]  /*5e10*/  IMAD.MOV.U32 R128, RZ, RZ, R153 ;  /* 0x000000ffff807224 */ /* 0x000fcc00078e0099 */
[----:B------:R-:W-:Y:S01]  /*5e20*/  IMAD.MOV.U32 R125, RZ, RZ, R152 ;  /* 0x000000ffff7d7224 */ /* 0x000fe200078e0098 */
[----:B-1----:R-:W-:Y:S07]  /*5e30*/  HMMA.16816.F32.BF16 R8, R4, R120, RZ ;  /* 0x000000780408723c */ /* 0x002fee00000418ff */
[----:B------:R-:W-:Y:S02]  /*5e40*/  F2FP.BF16.PACK_AB R4, R15, R135 ;  /* 0x000000870f04723e */ /* 0x000fe400000010ff */
[----:B------:R-:W-:-:S02]  /*5e50*/  F2FP.BF16.PACK_AB R6, R127, R103 ;  /* 0x000000677f06723e */ /* 0x000fc400000010ff */
[----:B--2---:R-:W-:Y:S02]  /*5e60*/  F2FP.BF16.PACK_AB R5, R170, R165 ;  /* 0x000000a5aa05723e */ /* 0x004fe400000010ff */
[----:B----4-:R-:W-:-:S07]  /*5e70*/  F2FP.BF16.PACK_AB R7, R164, R166 ;  /* 0x000000a6a407723e */ /* 0x010fce00000010ff */
[C---:B------:R-:W-:Y:S08]  /*5e80*/  HMMA.16816.F32.BF16 R24, R4.reuse, R72, R24 ;  /* 0x000000480418723c */ /* 0x040ff00000041818 */
[C---:B------:R-:W-:Y:S07]  /*5e90*/  HMMA.16816.F32.BF16 R120, R4.reuse, R68, R8 ;  /* 0x000000440478723c */ /* 0x040fee0000041808 */
[----:B------:R-:W-:Y:S01]  /*5ea0*/  FFMA.FTZ R8, R177, c[0x0][0x2d0], -R13 ;  /* 0x0000b400b1087a23 */ /* 0x000fe2000001080d */
[C---:B------:R-:W-:Y:S01]  /*5eb0*/  HMMA.16816.F32.BF16 R180, R4.reuse, R88, R116 ;  /* 0x0000005804b4723c */ /* 0x040fe20000041874 */
[----:B------:R-:W-:Y:S01]  /*5ec0*/  IMAD.MOV.U32 R68, RZ, RZ, R157 ;  /* 0x000000ffff447224 */ /* 0x000fe200078e009d */
[----:B------:R-:W-:Y:S01]  /*5ed0*/  MOV R69, R156 ;  /* 0x0000009c00457202 */ /* 0x000fe20000000f00 */
[----:B------:R1:W-:Y:S04]  /*5ee0*/  MUFU.EX2 R73, R8 ;  /* 0x0000000800497308 */ /* 0x0003e80000000800 */
[----:B------:R-:W-:Y:S01]  /*5ef0*/  IMAD.MOV.U32 R118, RZ, RZ, R125 ;  /* 0x000000ffff767224 */ /* 0x000fe200078e007d */
[----:B------:R-:W-:Y:S01]  /*5f00*/  HMMA.16816.F32.BF16 R88, R4, R90, R112 ;  /* 0x0000005a0458723c */ /* 0x000fe20000041870 */
[----:B------:R-:W-:Y:S01]  /*5f10*/  MOV R117, R54 ;  /* 0x0000003600757202 */ /* 0x000fe20000000f00 */
[----:B------:R-:W-:Y:S01]  /*5f20*/  IMAD.MOV.U32 R54, RZ, RZ, R134 ;  /* 0x000000ffff367224 */ /* 0x000fe200078e0086 */
[----:B------:R-:W-:Y:S01]  /*5f30*/  MOV R125, R52 ;  /* 0x00000034007d7202 */ /* 0x000fe20000000f00 */
[----:B------:R-:W-:-:S02]  /*5f40*/  IMAD.MOV.U32 R52, RZ, RZ, R77 ;  /* 0x000000ffff347224 */ /* 0x000fc400078e004d */
[----:B------:R-:W-:Y:S01]  /*5f50*/  IMAD.MOV.U32 R134, RZ, RZ, R187 ;  /* 0x000000ffff867224 */ /* 0x000fe200078e00bb */
[----:B------:R-:W-:Y:S01]  /*5f60*/  MOV R112, R78 ;  /* 0x0000004e00707202 */ /* 0x000fe20000000f00 */
[C---:B------:R-:W-:Y:S01]  /*5f70*/  HMMA.16816.F32.BF16 R200, R4.reuse, R56, R16 ;  /* 0x0000003804c8723c */ /* 0x040fe20000041810 */
[----:B------:R-:W-:Y:S01]  /*5f80*/  IMAD.MOV.U32 R77, RZ, RZ, R186 ;  /* 0x000000ffff4d7224 */ /* 0x000fe200078e00ba */
[----:B------:R-:W-:Y:S01]  /*5f90*/  MOV R115, R54 ;  /* 0x0000003600737202 */ /* 0x000fe20000000f00 */
[----:B-1----:R-:W-:Y:S01]  /*5fa0*/  FFMA.FTZ R8, R176, c[0x0][0x2d0], -R13 ;  /* 0x0000b400b0087a23 */ /* 0x002fe2000001080d */
[----:B------:R-:W-:Y:S01]  /*5fb0*/  MOV R113, R52 ;  /* 0x0000003400717202 */ /* 0x000fe20000000f00 */
[----:B------:R-:W-:Y:S02]  /*5fc0*/  IMAD.MOV.U32 R119, RZ, RZ, R55 ;  /* 0x000000ffff777224 */ /* 0x000fe400078e0037 */
[----:B------:R1:W2:Y:S01]  /*5fd0*/  MUFU.EX2 R124, R8 ;  /* 0x00000008007c7308 */ /* 0x0002a20000000800 */
[----:B------:R-:W-:Y:S01]  /*5fe0*/  HMMA.16816.F32.BF16 R16, R4, R62, R96 ;  /* 0x0000003e0410723c */ /* 0x000fe20000041860 */
[----:B------:R-:W-:Y:S01]  /*5ff0*/  IMAD.MOV.U32 R55, RZ, RZ, R133 ;  /* 0x000000ffff377224 */ /* 0x000fe200078e0085 */
[----:B------:R-:W-:Y:S01]  /*6000*/  MOV R133, R252 ;  /* 0x000000fc00857202 */ /* 0x000fe20000000f00 */
[----:B------:R-:W-:-:S02]  /*6010*/  IMAD.MOV.U32 R72, RZ, RZ, R125 ;  /* 0x000000ffff487224 */ /* 0x000fc400078e007d */
[----:B------:R-:W-:Y:S02]  /*6020*/  IMAD.MOV.U32 R125, RZ, RZ, R242 ;  /* 0x000000ffff7d7224 */ /* 0x000fe400078e00f2 */
[----:B------:R-:W-:Y:S01]  /*6030*/  IMAD.MOV.U32 R56, RZ, RZ, R55 ;  /* 0x000000ffff387224 */ /* 0x000fe200078e0037 */
[C---:B------:R-:W-:Y:S01]  /*6040*/  HMMA.16816.F32.BF16 R20, R4.reuse, R80, R20 ;  /* 0x000000500414723c */ /* 0x040fe20000041814 */
[----:B------:R-:W-:Y:S02]  /*6050*/  IMAD.MOV.U32 R99, RZ, RZ, R113 ;  /* 0x000000ffff637224 */ /* 0x000fe400078e0071 */
[----:B------:R-:W-:Y:S02]  /*6060*/  IMAD.MOV.U32 R52, RZ, RZ, R129 ;  /* 0x000000ffff347224 */ /* 0x000fe400078e0081 */
[----:B------:R-:W-:Y:S02]  /*6070*/  IMAD.MOV.U32 R54, RZ, RZ, R131 ;  /* 0x000000ffff367224 */ /* 0x000fe400078e0083 */
[----:B-1----:R-:W-:Y:S01]  /*6080*/  FFMA.FTZ R8, R179, c[0x0][0x2d0], -R13 ;  /* 0x0000b400b3087a23 */ /* 0x002fe2000001080d */
[C---:B------:R-:W-:Y:S01]  /*6090*/  HMMA.16816.F32.BF16 R136, R4.reuse, R84, R108 ;  /* 0x000000540488723c */ /* 0x040fe2000004186c */
[----:B--2---:R-:W-:Y:S01]  /*60a0*/  IMAD.MOV.U32 R96, RZ, RZ, R124 ;  /* 0x000000ffff607224 */ /* 0x004fe200078e007c */
[----:B------:R-:W-:Y:S01]  /*60b0*/  LDSM.16.MT88.4 R108, [R228+0x4880] ;  /* 0x00488000e46c783b */ /* 0x000fe20000004200 */
[----:B------:R1:W2:Y:S01]  /*60c0*/  MUFU.EX2 R116, R8 ;  /* 0x0000000800747308 */ /* 0x0002a20000000800 */
[----:B------:R-:W-:Y:S01]  /*60d0*/  IMAD.MOV.U32 R124, RZ, RZ, R76 ;  /* 0x000000ffff7c7224 */ /* 0x000fe200078e004c */
[----:B------:R-:W-:Y:S01]  /*60e0*/  MOV R76, R132 ;  /* 0x00000084004c7202 */ /* 0x000fe20000000f00 */
[----:B------:R-:W-:Y:S01]  /*60f0*/  IMAD.MOV.U32 R132, RZ, RZ, R128 ;  /* 0x000000ffff847224 */ /* 0x000fe200078e0080 */
[----:B------:R-:W-:Y:S01]  /*6100*/  MOV R128, R185 ;  /* 0x000000b900807202 */ /* 0x000fe20000000f00 */
[----:B------:R-:W-:Y:S01]  /*6110*/  HMMA.16816.F32.BF16 R104, R4, R86, R104 ;  /* 0x000000560468723c */ /* 0x000fe20000041868 */
[----:B------:R-:W-:Y:S01]  /*6120*/  MOV R84, R141 ;  /* 0x0000008d00547202 */ /* 0x000fe20000000f00 */
[----:B------:R-:W-:-:S02]  /*6130*/  IMAD.MOV.U32 R85, RZ, RZ, R140 ;  /* 0x000000ffff557224 */ /* 0x000fc400078e008c */
[----:B------:R-:W-:Y:S02]  /*6140*/  IMAD.MOV.U32 R81, RZ, RZ, R101 ;  /* 0x000000ffff517224 */ /* 0x000fe400078e0065 */
[----:B------:R-:W-:Y:S02]  /*6150*/  IMAD.MOV.U32 R57, RZ, RZ, R76 ;  /* 0x000000ffff397224 */ /* 0x000fe400078e004c */
[C---:B------:R-:W-:Y:S01]  /*6160*/  HMMA.16816.F32.BF16 R40, R4.reuse, R82, R40 ;  /* 0x000000520428723c */ /* 0x040fe20000041828 */
[----:B------:R-:W-:Y:S02]  /*6170*/  IMAD.MOV.U32 R86, RZ, RZ, R142 ;  /* 0x000000ffff567224 */ /* 0x000fe400078e008e */
[----:B-1----:R-:W-:Y:S02]  /*6180*/  FFMA.FTZ R8, R184, c[0x0][0x2d0], -R13 ;  /* 0x0000b400b8087a23 */ /* 0x002fe4000001080d */
[----:B------:R-:W1:Y:S01]  /*6190*/  LDSM.16.MT88.4 R184, [R225+0x3080] ;  /* 0x00308000e1b8783b */ /* 0x000e620000004200 */
[----:B------:R-:W-:Y:S01]  /*61a0*/  IMAD.MOV.U32 R13, RZ, RZ, R143 ;  /* 0x000000ffff0d7224 */ /* 0x000fe200078e008f */
[----:B------:R3:W-:Y:S01]  /*61b0*/  MUFU.EX2 R114, R8 ;  /* 0x0000000800727308 */ /* 0x0007e20000000800 */
[----:B--2---:R-:W-:Y:S01]  /*61c0*/  IMAD.MOV.U32 R82, RZ, RZ, R116 ;  /* 0x000000ffff527224 */ /* 0x004fe200078e0074 */
[----:B------:R-:W2:Y:S01]  /*61d0*/  LDSM.16.MT88.4 R140, [R226+0x3080] ;  /* 0x00308000e28c783b */ /* 0x000ea20000004200 */
[----:B------:R-:W-:Y:S01]  /*61e0*/  IMAD.MOV.U32 R87, RZ, RZ, R79 ;  /* 0x000000ffff577224 */ /* 0x000fe200078e004f */
[C---:B------:R-:W-:Y:S01]  /*61f0*/  HMMA.16816.F32.BF16 R152, R4.reuse, R60, R92 ;  /* 0x0000003c0498723c */ /* 0x040fe2000004185c */
[----:B------:R-:W-:Y:S01]  /*6200*/  IMAD.MOV.U32 R116, RZ, RZ, R119 ;  /* 0x000000ffff747224 */ /* 0x000fe200078e0077 */
[----:B------:R-:W-:Y:S01]  /*6210*/  LDSM.16.MT88.4 R60, [R227+0x3080] ;  /* 0x00308000e33c783b */ /* 0x000fe20000004200 */
[----:B------:R-:W-:Y:S01]  /*6220*/  IMAD.MOV.U32 R119, RZ, RZ, R135 ;  /* 0x000000ffff777224 */ /* 0x000fe200078e0087 */
[----:B------:R-:W-:Y:S01]  /*6230*/  MOV R135, R77 ;  /* 0x0000004d00877202 */ /* 0x000fe20000000f00 */
[----:B------:R-:W-:Y:S01]  /*6240*/  IMAD.MOV.U32 R98, RZ, RZ, R86 ;  /* 0x000000ffff627224 */ /* 0x000fe200078e0056 */
[----:B------:R-:W-:Y:S01]  /*6250*/  LDSM.16.MT88.4 R76, [R225+0x4880] ;  /* 0x00488000e14c783b */ /* 0x000fe20000004200 */
[----:B------:R-:W-:Y:S01]  /*6260*/  IMAD.MOV.U32 R97, RZ, RZ, R13 ;  /* 0x000000ffff617224 */ /* 0x000fe200078e000d */
[C---:B------:R-:W-:Y:S01]  /*6270*/  HMMA.16816.F32.BF16 R32, R4.reuse, R64, R32 ;  /* 0x000000400420723c */ /* 0x040fe20000041820 */
[----:B------:R-:W-:Y:S01]  /*6280*/  MOV R86, R87 ;  /* 0x0000005700567202 */ /* 0x000fe20000000f00 */
[----:B------:R-:W-:Y:S01]  /*6290*/  LDSM.16.MT88.4 R92, [R226+0x4880] ;  /* 0x00488000e25c783b */ /* 0x000fe20000004200 */
[----:B------:R-:W-:Y:S01]  /*62a0*/  IMAD.MOV.U32 R87, RZ, RZ, R112 ;  /* 0x000000ffff577224 */ /* 0x000fe200078e0070 */
[----:B------:R-:W-:Y:S01]  /*62b0*/  MOV R13, R115 ;  /* 0x00000073000d7202 */ /* 0x000fe20000000f00 */
[----:B---3--:R-:W-:Y:S01]  /*62c0*/  FFMA.FTZ R8, R175, c[0x0][0x2d0], -R12 ;  /* 0x0000b400af087a23 */ /* 0x008fe2000001080c */
[----:B------:R-:W-:Y:S01]  /*62d0*/  MOV R115, R81 ;  /* 0x0000005100737202 */ /* 0x000fe20000000f00 */
[----:B------:R-:W-:Y:S01]  /*62e0*/  IMAD.MOV.U32 R112, RZ, RZ, R56 ;  /* 0x000000ffff707224 */ /* 0x000fe200078e0038 */
[----:B------:R-:W-:Y:S01]  /*62f0*/  MOV R65, R124 ;  /* 0x0000007c00417202 */ /* 0x000fe20000000f00 */
[----:B------:R3:W-:Y:S01]  /*6300*/  MUFU.EX2 R126, R8 ;  /* 0x00000008007e7308 */ /* 0x0007e20000000800 */
[----:B------:R-:W-:Y:S01]  /*6310*/  IMAD.MOV.U32 R56, RZ, RZ, R72 ;  /* 0x000000ffff387224 */ /* 0x000fe200078e0048 */
[C---:B------:R-:W-:Y:S01]  /*6320*/  HMMA.16816.F32.BF16 R36, R4.reuse, R70, R36 ;  /* 0x000000460424723c */ /* 0x040fe20000041824 */
        /* <DEDUP_REMOVED lines=11> */
[----:B------:R-:W-:-:S02]  /*63e0*/  IMAD.MOV.U32 R64, RZ, RZ, R53 ;  /* 0x000000ffff407224 */ /* 0x000fc400078e0035 */
[----:B---3--:R-:W-:-:S03]  /*63f0*/  FFMA.FTZ R8, R178, c[0x0][0x2d0], -R12 ;  /* 0x0000b400b2087a23 */ /* 0x008fc6000001080c */
[C---:B------:R-:W-:Y:S01]  /*6400*/  HMMA.16816.F32.BF16 R44, R4.reuse, R74, R44 ;  /* 0x0000004a042c723c */ /* 0x040fe2000004182c */
[----:B------:R3:W4:Y:S01]  /*6410*/  MUFU.EX2 R80, R8 ;  /* 0x0000000800507308 */ /* 0x0007220000000800 */
[----:B------:R-:W-:Y:S01]  /*6420*/  IMAD.MOV.U32 R100, RZ, RZ, R234 ;  /* 0x000000ffff647224 */ /* 0x000fe200078e00ea */
[----:B------:R-:W-:Y:S01]  /*6430*/  MOV R67, R99 ;  /* 0x0000006300437202 */ /* 0x000fe20000000f00 */
[----:B------:R-:W-:Y:S01]  /*6440*/  IMAD.MOV.U32 R71, RZ, RZ, R98 ;  /* 0x000000ffff477224 */ /* 0x000fe200078e0062 */
[----:B------:R-:W-:Y:S01]  /*6450*/  MOV R70, R97 ;  /* 0x0000006100467202 */ /* 0x000fe20000000f00 */
[----:B------:R-:W-:Y:S01]  /*6460*/  IMAD.MOV.U32 R13, RZ, RZ, R56 ;  /* 0x000000ffff0d7224 */ /* 0x000fe200078e0038 */
[----:B------:R-:W-:Y:S01]  /*6470*/  MOV R53, R130 ;  /* 0x0000008200357202 */ /* 0x000fe20000000f00 */
[----:B------:R-:W-:Y:S01]  /*6480*/  HMMA.16816.F32.BF16 R28, R4, R58, R28 ;  /* 0x0000003a041c723c */ /* 0x000fe2000004181c */
[----:B------:R-:W-:Y:S01]  /*6490*/  IMAD.MOV.U32 R101, RZ, RZ, R128 ;  /* 0x000000ffff657224 */ /* 0x000fe200078e0080 */
[----:B------:R1:W5:Y:S01]  /*64a0*/  LDL.LU R236, [R1+0x74] ;  /* 0x0000740001ec7983 */ /* 0x0003620000300800 */
[----:B------:R-:W-:-:S02]  /*64b0*/  IMAD.MOV.U32 R117, RZ, RZ, R102 ;  /* 0x000000ffff757224 */ /* 0x000fc400078e0066 */
[----:B------:R-:W-:Y:S02]  /*64c0*/  IMAD.MOV.U32 R55, RZ, RZ, R158 ;  /* 0x000000ffff377224 */ /* 0x000fe400078e009e */
[----:B---3--:R-:W-:Y:S01]  /*64d0*/  FFMA.FTZ R8, R189, c[0x0][0x2d0], -R12 ;  /* 0x0000b400bd087a23 */ /* 0x008fe2000001080c */
[----:B------:R-:W-:Y:S01]  /*64e0*/  MOV R99, R115 ;  /* 0x0000007300637202 */ /* 0x000fe20000000f00 */
[----:B------:R-:W-:Y:S01]  /*64f0*/  FFMA.FTZ R4, R190, c[0x0][0x2d0], -R0 ;  /* 0x0000b400be047a23 */ /* 0x000fe20000010800 */
[----:B----4-:R-:W-:Y:S01]  /*6500*/  F2FP.BF16.PACK_AB R129, R80, R126 ;  /* 0x0000007e5081723e */ /* 0x010fe200000010ff */
[----:B------:R3:W-:Y:S01]  /*6510*/  MUFU.EX2 R252, R8 ;  /* 0x0000000800fc7308 */ /* 0x0007e20000000800 */
[----:B------:R-:W-:Y:S01]  /*6520*/  IMAD.MOV.U32 R98, RZ, RZ, R113 ;  /* 0x000000ffff627224 */ /* 0x000fe200078e0071 */
[----:B------:R-:W-:Y:S02]  /*6530*/  MOV R56, R118 ;  /* 0x0000007600387202 */ /* 0x000fe40000000f00 */
[----:B------:R-:W-:-:S02]  /*6540*/  MOV R97, R112 ;  /* 0x0000007000617202 */ /* 0x000fc40000000f00 */
[----:B------:R-:W-:Y:S01]  /*6550*/  F2FP.BF16.PACK_AB R130, R114, R82 ;  /* 0x000000527282723e */ /* 0x000fe200000010ff */
[----:B------:R-:W-:Y:S01]  /*6560*/  IMAD.MOV.U32 R74, RZ, RZ, R175 ;  /* 0x000000ffff4a7224 */ /* 0x000fe200078e00af */
[----:B------:R-:W-:Y:S01]  /*6570*/  F2FP.BF16.PACK_AB R128, R96, R73 ;  /* 0x000000496080723e */ /* 0x000fe200000010ff */
[----:B------:R-:W-:Y:S01]  /*6580*/  IMAD.MOV.U32 R58, RZ, RZ, R119 ;  /* 0x000000ffff3a7224 */ /* 0x000fe200078e0077 */
[----:B------:R-:W-:Y:S01]  /*6590*/  MOV R102, R235 ;  /* 0x000000eb00667202 */ /* 0x000fe20000000f00 */
[----:B------:R-:W-:Y:S01]  /*65a0*/  LDSM.16.MT88.4 R156, [R228+0x3080] ;  /* 0x00308000e49c783b */ /* 0x000fe20000004200 */
[----:B---3--:R-:W-:Y:S02]  /*65b0*/  FFMA.FTZ R8, R188, c[0x0][0x2d0], -R12 ;  /* 0x0000b400bc087a23 */ /* 0x008fe4000001080c */
[----:B------:R-:W-:Y:S01]  /*65c0*/  IMAD.MOV.U32 R113, RZ, RZ, R65 ;  /* 0x000000ffff717224 */ /* 0x000fe200078e0041 */
[----:B------:R-:W-:Y:S01]  /*65d0*/  MOV R118, R100 ;  /* 0x0000006400767202 */ /* 0x000fe20000000f00 */
[----:B------:R3:W4:Y:S01]  /*65e0*/  MUFU.EX2 R242, R8 ;  /* 0x0000000800f27308 */ /* 0x0007220000000800 */
[----:B------:R-:W-:-:S02]  /*65f0*/  MOV R112, R57 ;  /* 0x0000003900707202 */ /* 0x000fc40000000f00 */
[----:B------:R-:W-:Y:S01]  /*6600*/  MOV R189, R67 ;  /* 0x0000004300bd7202 */ /* 0x000fe20000000f00 */
[----:B------:R-:W-:Y:S01]  /*6610*/  IMAD.MOV.U32 R115, RZ, RZ, R117 ;  /* 0x000000ffff737224 */ /* 0x000fe200078e0075 */
[----:B------:R-:W-:Y:S01]  /*6620*/  MOV R75, R97 ;  /* 0x00000061004b7202 */ /* 0x000fe20000000f00 */
[----:B------:R-:W-:Y:S01]  /*6630*/  IMAD.MOV.U32 R66, RZ, RZ, R98 ;  /* 0x000000ffff427224 */ /* 0x000fe200078e0062 */
[----:B------:R2:W5:Y:S04]  /*6640*/  LDL.LU R235, [R1+0x70] ;  /* 0x0000700001eb7983 */ /* 0x0005680000300800 */
[----:B---3--:R-:W3:Y:S01]  /*6650*/  LDSM.16.MT88.4 R8, [R227+0x4880] ;  /* 0x00488000e308783b */ /* 0x008ee20000004200 */
[----:B------:R-:W-:Y:S01]  /*6660*/  IMAD.MOV.U32 R65, RZ, RZ, R127 ;  /* 0x000000ffff417224 */ /* 0x000fe200078e007f */
[----:B----4-:R-:W-:Y:S01]  /*6670*/  F2FP.BF16.PACK_AB R131, R242, R252 ;  /* 0x000000fcf283723e */ /* 0x010fe200000010ff */
        /* <DEDUP_REMOVED lines=8> */
[C---:B-1----:R-:W-:Y:S01]  /*6700*/  HMMA.16816.F32.BF16 R176, R128.reuse, R184, R208 ;  /* 0x000000b880b0723c */ /* 0x042fe200000418d0 */
[----:B------:R-:W-:Y:S01]  /*6710*/  MOV R116, R102 ;  /* 0x0000006600747202 */ /* 0x000fe20000000f00 */
[----:B------:R-:W-:Y:S01]  /*6720*/  IMAD.MOV.U32 R117, RZ, RZ, R103 ;  /* 0x000000ffff757224 */ /* 0x000fe200078e0067 */
[----:B------:R-:W-:Y:S01]  /*6730*/  MOV R97, R113 ;  /* 0x0000007100617202 */ /* 0x000fe20000000f00 */
[----:B------:R-:W-:Y:S01]  /*6740*/  IMAD.MOV.U32 R98, RZ, RZ, R115 ;  /* 0x000000ffff627224 */ /* 0x000fe200078e0073 */
[----:B------:R1:W5:Y:S03]  /*6750*/  LDL.LU R234, [R1+0x6c] ;  /* 0x00006c0001ea7983 */ /* 0x0003660000300800 */
[----:B--2---:R-:W-:Y:S01]  /*6760*/  HMMA.16816.F32.BF16 R132, R128, R140, R132 ;  /* 0x0000008c8084723c */ /* 0x004fe20000041884 */
[----:B----4-:R-:W-:-:S04]  /*6770*/  FFMA.FTZ R4, R191, c[0x0][0x2d0], -R0 ;  /* 0x0000b400bf047a23 */ /* 0x010fc80000010800 */
[----:B------:R2:W4:Y:S01]  /*6780*/  MUFU.EX2 R198, R4 ;  /* 0x0000000400c67308 */ /* 0x0005220000000800 */
        /* <DEDUP_REMOVED lines=9> */
[----:B--2---:R-:W-:-:S02]  /*6820*/  FFMA.FTZ R4, R196, c[0x0][0x2d0], -R0 ;  /* 0x0000b400c4047a23 */ /* 0x004fc40000010800 */
[----:B------:R-:W-:Y:S01]  /*6830*/  FFMA.FTZ R0, R197, c[0x0][0x2d0], -R0 ;  /* 0x0000b400c5007a23 */ /* 0x000fe20000010800 */
[----:B------:R-:W-:-:S03]  /*6840*/  MOV R98, R99 ;  /* 0x0000006300627202 */ /* 0x000fc60000000f00 */
[----:B------:R2:W-:Y:S01]  /*6850*/  MUFU.EX2 R175, R0 ;  /* 0x0000000000af7308 */ /* 0x0005e20000000800 */
        /* <DEDUP_REMOVED lines=9> */
[----:B--2---:R-:W-:-:S04]  /*68f0*/  FFMA.FTZ R0, R171, c[0x0][0x2d0], -R2 ;  /* 0x0000b400ab007a23 */ /* 0x004fc80000010802 */
[----:B------:R2:W-:Y:S01]  /*6900*/  MUFU.EX2 R5, R0 ;  /* 0x0000000000057308 */ /* 0x0005e20000000800 */
[----:B------:R-:W-:Y:S01]  /*6910*/  IMAD.MOV.U32 R64, RZ, RZ, R65 ;  /* 0x000000ffff407224 */ /* 0x000fe200078e0041 */
[----:B------:R-:W-:Y:S01]  /*6920*/  MOV R65, R118 ;  /* 0x0000007600417202 */ /* 0x000fe20000000f00 */
[----:B------:R-:W-:Y:S01]  /*6930*/  IMAD.MOV.U32 R12, RZ, RZ, R117 ;  /* 0x000000ffff0c7224 */ /* 0x000fe200078e0075 */
[----:B------:R-:W-:Y:S02]  /*6940*/  MOV R59, R116 ;  /* 0x00000074003b7202 */ /* 0x000fe40000000f00 */
[----:B---3--:R-:W-:Y:S02]  /*6950*/  HMMA.16816.F32.BF16 R116, R128, R8, R144 ;  /* 0x000000088074723c */ /* 0x008fe40000041890 */
[----:B------:R-:W3:Y:S01]  /*6960*/  MUFU.EX2 R196, R4 ;  /* 0x0000000400c47308 */ /* 0x000ee20000000800 */
[----:B------:R-:W-:Y:S01]  /*6970*/  MOV R83, R75 ;  /* 0x0000004b00537202 */ /* 0x000fe20000000f00 */
[----:B--2---:R-:W-:-:S04]  /*6980*/  FFMA.FTZ R0, R172, c[0x0][0x2d0], -R2 ;  /* 0x0000b400ac007a23 */ /* 0x004fc80000010802 */
[----:B------:R-:W-:Y:S02]  /*6990*/  HMMA.16816.F32.BF16 R144, R128, R142, R248 ;  /* 0x0000008e8090723c */ /* 0x000fe400000418f8 */
[----:B------:R2:W1:Y:S01]  /*69a0*/  MUFU.EX2 R4, R0 ;  /* 0x0000000000047308 */ /* 0x0004620000000800 */
[----:B------:R-:W-:Y:S01]  /*69b0*/  IMAD.MOV.U32 R74, RZ, RZ, R66 ;  /* 0x000000ffff4a7224 */ /* 0x000fe200078e0042 */
[----:B------:R-:W-:-:S03]  /*69c0*/  MOV R75, R67 ;  /* 0x00000043004b7202 */ /* 0x000fc60000000f00 */
[----:B------:R-:W-:Y:S01]  /*69d0*/  IMAD.MOV.U32 R248, RZ, RZ, R64 ;  /* 0x000000fffff87224 */ /* 0x000fe200078e0040 */
[----:B------:R-:W-:Y:S01]  /*69e0*/  HMMA.16816.F32.BF16 R188, R128, R186, R208 ;  /* 0x000000ba80bc723c */ /* 0x000fe200000418d0 */
[----:B------:R-:W-:Y:S01]  /*69f0*/  MOV R127, R230 ;  /* 0x000000e6007f7202 */ /* 0x000fe20000000f00 */
[----:B------:R-:W-:Y:S01]  /*6a00*/  IMAD.MOV.U32 R7, RZ, RZ, R98 ;  /* 0x000000ffff077224 */ /* 0x000fe200078e0062 */
[----:B------:R-:W-:-:S04]  /*6a10*/  MOV R6, R99 ;  /* 0x0000006300067202 */ /* 0x000fc80000000f00 */
[----:B------:R-:W-:Y:S02]  /*6a20*/  IMAD.MOV.U32 R210, RZ, RZ, R82 ;  /* 0x000000ffffd27224 */ /* 0x000fe400078e0052 */
[--C-:B--2---:R-:W-:Y:S02]  /*6a30*/  FFMA.FTZ R0, R173, c[0x0][0x2d0], -R2.reuse ;  /* 0x0000b400ad007a23 */ /* 0x104fe40000010802 */
[----:B------:R-:W-:Y:S01]  /*6a40*/  FFMA.FTZ R2, R174, c[0x0][0x2d0], -R2 ;  /* 0x0000b400ae027a23 */ /* 0x000fe20000010802 */
[----:B------:R-:W-:Y:S01]  /*6a50*/  MOV R174, R65 ;  /* 0x0000004100ae7202 */ /* 0x000fe20000000f00 */
[----:B------:R-:W-:Y:S01]  /*6a60*/  IMAD.MOV.U32 R209, RZ, RZ, R80 ;  /* 0x000000ffffd17224 */ /* 0x000fe200078e0050 */
[----:B------:R-:W-:Y:S01]  /*6a70*/  HMMA.16816.F32.BF16 R64, R128, R62, R244 ;  /* 0x0000003e8040723c */ /* 0x000fe200000418f4 */
[----:B------:R-:W-:-:S06]  /*6a80*/  IMAD.MOV.U32 R208, RZ, RZ, R96 ;  /* 0x000000ffffd07224 */ /* 0x000fcc00078e0060 */
[----:B------:R-:W-:Y:S02]  /*6a90*/  MOV R245, R83 ;  /* 0x0000005300f57202 */ /* 0x000fe40000000f00 */
[----:B------:R-:W-:Y:S02]  /*6aa0*/  MOV R244, R81 ;  /* 0x0000005100f47202 */ /* 0x000fe40000000f00 */
[----:B------:R-:W-:Y:S01]  /*6ab0*/  HMMA.16816.F32.BF16 R80, R128, R78, R220 ;  /* 0x0000004e8050723c */ /* 0x000fe200000418dc */
[----:B------:R-:W-:Y:S06]  /*6ac0*/  MUFU.EX2 R0, R0 ;  /* 0x0000000000007308 */ /* 0x000fec0000000800 */
[----:B------:R-:W-:-:S02]  /*6ad0*/  MOV R221, R97 ;  /* 0x0000006100dd7202 */ /* 0x000fc40000000f00 */
[----:B------:R-:W-:Y:S01]  /*6ae0*/  HMMA.16816.F32.BF16 R96, R128, R94, R216 ;  /* 0x0000005e8060723c */ /* 0x000fe200000418d8 */
[----:B------:R-:W2:Y:S01]  /*6af0*/  MUFU.EX2 R2, R2 ;  /* 0x0000000200027308 */ /* 0x000ea20000000800 */
[----:B------:R-:W-:-:S05]  /*6b00*/  IMAD.MOV.U32 R220, RZ, RZ, R72 ;  /* 0x000000ffffdc7224 */ /* 0x000fca00078e0048 */
[----:B------:R-:W-:Y:S02]  /*6b10*/  MOV R217, R127 ;  /* 0x0000007f00d97202 */ /* 0x000fe40000000f00 */
[----:B------:R-:W-:Y:S01]  /*6b20*/  MOV R219, R125 ;  /* 0x0000007d00db7202 */ /* 0x000fe20000000f00 */
[----:B------:R-:W-:Y:S02]  /*6b30*/  IMAD.MOV.U32 R218, RZ, RZ, R124 ;  /* 0x000000ffffda7224 */ /* 0x000fe400078e007c */
[----:B------:R-:W-:Y:S01]  /*6b40*/  FADD.FTZ R6, R6, R217 ;  /* 0x000000d906067221 */ /* 0x000fe20000010000 */
[----:B------:R-:W-:Y:S01]  /*6b50*/  MOV R222, R75 ;  /* 0x0000004b00de7202 */ /* 0x000fe20000000f00 */
[----:B------:R-:W-:Y:S02]  /*6b60*/  FADD.FTZ R14, R219, R14 ;  /* 0x0000000edb0e7221 */ /* 0x000fe40000010000 */
[----:B------:R-:W-:Y:S02]  /*6b70*/  IMAD.MOV.U32 R223, RZ, RZ, R74 ;  /* 0x000000ffffdf7224 */ /* 0x000fe400078e004a */
[----:B------:R-:W-:-:S02]  /*6b80*/  FADD.FTZ R7, R7, R218 ;  /* 0x000000da07077221 */ /* 0x000fc40000010000 */
[----:B------:R-:W-:Y:S01]  /*6b90*/  FADD.FTZ R6, R220, R6 ;  /* 0x00000006dc067221 */ /* 0x000fe20000010000 */
[----:B------:R-:W-:Y:S01]  /*6ba0*/  MOV R246, R59 ;  /* 0x0000003b00f67202 */ /* 0x000fe20000000f00 */
[----:B------:R-:W-:Y:S02]  /*6bb0*/  FADD.FTZ R14, R222, R14 ;  /* 0x0000000ede0e7221 */ /* 0x000fe40000010000 */
[----:B------:R-:W-:Y:S02]  /*6bc0*/  FADD.FTZ R7, R221, R7 ;  /* 0x00000007dd077221 */ /* 0x000fe40000010000 */
[----:B------:R-:W-:Y:S02]  /*6bd0*/  FADD.FTZ R6, R223, R6 ;  /* 0x00000006df067221 */ /* 0x000fe40000010000 */
[----:B------:R-:W-:Y:S02]  /*6be0*/  IMAD.MOV.U32 R247, RZ, RZ, R58 ;  /* 0x000000fffff77224 */ /* 0x000fe400078e003a */
[----:B------:R-:W-:-:S02]  /*6bf0*/  FADD.FTZ R14, R245, R14 ;  /* 0x0000000ef50e7221 */ /* 0x000fc40000010000 */
[----:B------:R-:W-:Y:S02]  /*6c00*/  FADD.FTZ R7, R244, R7 ;  /* 0x00000007f4077221 */ /* 0x000fe40000010000 */
[----:B------:R-:W-:Y:S01]  /*6c10*/  FADD.FTZ R6, R246, R6 ;  /* 0x00000006f6067221 */ /* 0x000fe20000010000 */
[----:B----4-:R-:W-:Y:S01]  /*6c20*/  F2FP.BF16.PACK_AB R124, R198, R199 ;  /* 0x000000c7c67c723e */ /* 0x010fe200000010ff */
[----:B------:R-:W-:Y:S01]  /*6c30*/  IMAD.MOV.U32 R197, RZ, RZ, R126 ;  /* 0x000000ffffc57224 */ /* 0x000fe200078e007e */
[----:B---3--:R-:W-:Y:S01]  /*6c40*/  F2FP.BF16.PACK_AB R126, R175, R196 ;  /* 0x000000c4af7e723e */ /* 0x008fe200000010ff */
[----:B------:R-:W-:Y:S01]  /*6c50*/  FADD.FTZ R14, R247, R14 ;  /* 0x0000000ef70e7221 */ /* 0x000fe20000010000 */
[----:B-1----:R-:W-:Y:S02]  /*6c60*/  F2FP.BF16.PACK_AB R125, R4, R5 ;  /* 0x00000005047d723e */ /* 0x002fe400000010ff */
[----:B--2---:R-:W-:Y:S01]  /*6c70*/  F2FP.BF16.PACK_AB R127, R2, R0 ;  /* 0x00000000027f723e */ /* 0x004fe200000010ff */
[----:B------:R-:W-:-:S02]  /*6c80*/  FADD.FTZ R12, R12, R7 ;  /* 0x000000070c0c7221 */ /* 0x000fc40000010000 */
[----:B------:R-:W-:Y:S02]  /*6c90*/  FADD.FTZ R6, R174, R6 ;  /* 0x00000006ae067221 */ /* 0x000fe40000010000 */
[----:B------:R-:W-:Y:S02]  /*6ca0*/  FADD.FTZ R7, R195, R194 ;  /* 0x000000c2c3077221 */ /* 0x000fe40000010000 */
[----:B------:R-:W-:Y:S01]  /*6cb0*/  FADD.FTZ R14, R15, R14 ;  /* 0x0000000e0f0e7221 */ /* 0x000fe20000010000 */
[C---:B------:R-:W-:Y:S01]  /*6cc0*/  HMMA.16816.F32.BF16 R136, R124.reuse, R140, R136 ;  /* 0x0000008c7c88723c */ /* 0x040fe20000041888 */
[----:B------:R-:W-:Y:S02]  /*6cd0*/  IMAD.MOV.U32 R249, RZ, RZ, R112 ;  /* 0x000000fffff97224 */ /* 0x000fe400078e0070 */
[----:B------:R-:W-:Y:S02]  /*6ce0*/  FADD.FTZ R12, R248, R12 ;  /* 0x0000000cf80c7221 */ /* 0x000fe40000010000 */
[----:B------:R-:W-:Y:S01]  /*6cf0*/  FADD.FTZ R15, R13, R6 ;  /* 0x000000060d0f7221 */ /* 0x000fe20000010000 */
[----:B------:R-:W-:Y:S01]  /*6d00*/  MOV R250, R113 ;  /* 0x0000007100fa7202 */ /* 0x000fe20000000f00 */
[----:B------:R-:W-:Y:S01]  /*6d10*/  FADD.FTZ R13, R192, R7 ;  /* 0x00000007c00d7221 */ /* 0x000fe20000010000 */
[----:B------:R-:W-:Y:S01]  /*6d20*/  HMMA.16816.F32.BF16 R140, R124, R142, R104 ;  /* 0x0000008e7c8c723c */ /* 0x000fe20000041868 */
[----:B------:R-:W-:Y:S01]  /*6d30*/  MOV R251, R115 ;  /* 0x0000007300fb7202 */ /* 0x000fe20000000f00 */
[----:B------:R-:W-:-:S02]  /*6d40*/  IMAD.MOV.U32 R173, RZ, RZ, R56 ;  /* 0x000000ffffad7224 */ /* 0x000fc400078e0038 */
[----:B------:R-:W-:Y:S01]  /*6d50*/  FADD.FTZ R7, R249, R12 ;  /* 0x0000000cf9077221 */ /* 0x000fe20000010000 */
[----:B------:R-:W-:-:S03]  /*6d60*/  MOV R172, R57 ;  /* 0x0000003900ac7202 */ /* 0x000fc60000000f00 */
[----:B------:R-:W-:Y:S01]  /*6d70*/  HMMA.16816.F32.BF16 R104, R124, R108, R120 ;  /* 0x0000006c7c68723c */ /* 0x000fe20000041878 */
[----:B------:R-:W-:Y:S01]  /*6d80*/  MOV R171, R73 ;  /* 0x0000004900ab7202 */ /* 0x000fe20000000f00 */
[----:B------:R-:W-:Y:S02]  /*6d90*/  FADD.FTZ R6, R250, R14 ;  /* 0x0000000efa067221 */ /* 0x000fe40000010000 */
[----:B------:R-:W-:-:S04]  /*6da0*/  FADD.FTZ R12, R251, R15 ;  /* 0x0000000ffb0c7221 */ /* 0x000fc80000010000 */
        /* <DEDUP_REMOVED lines=9> */
[----:B------:R-:W-:Y:S01]  /*6e40*/  FADD.FTZ R6, R166, R7 ;  /* 0x00000007a6067221 */ /* 0x000fe20000010000 */
[----:B------:R-:W-:Y:S01]  /*6e50*/  MOV R103, R231 ;  /* 0x000000e700677202 */ /* 0x000fe20000000f00 */
[----:B------:R-:W-:Y:S01]  /*6e60*/  IMAD.MOV.U32 R100, RZ, RZ, R101 ;  /* 0x000000ffff647224 */ /* 0x000fe200078e0065 */
[----:B------:R-:W-:Y:S01]  /*6e70*/  MOV R101, R233 ;  /* 0x000000e900657202 */ /* 0x000fe20000000f00 */
[----:B------:R-:W-:Y:S01]  /*6e80*/  IMAD.MOV.U32 R102, RZ, RZ, R232 ;  /* 0x000000ffff667224 */ /* 0x000fe200078e00e8 */
[----:B------:R-:W-:Y:S01]  /*6e90*/  HMMA.16816.F32.BF16 R180, R124, R184, R180 ;  /* 0x000000b87cb4723c */ /* 0x000fe200000418b4 */
[----:B------:R-:W-:Y:S01]  /*6ea0*/  FADD.FTZ R6, R164, R6 ;  /* 0x00000006a4067221 */ /* 0x000fe20000010000 */
[----:B------:R1:W5:Y:S01]  /*6eb0*/  LDL.LU R233, [R1+0x68] ;  /* 0x0000680001e97983 */ /* 0x0003620000300800 */
[----:B------:R-:W-:-:S02]  /*6ec0*/  IMAD.MOV.U32 R211, RZ, RZ, R114 ;  /* 0x000000ffffd37224 */ /* 0x000fc400078e0072 */
[----:B------:R-:W-:Y:S01]  /*6ed0*/  FADD.FTZ R5, R5, R6 ;  /* 0x0000000605057221 */ /* 0x000fe20000010000 */
[----:B------:R1:W5:Y:S02]  /*6ee0*/  LDL.LU R232, [R1+0x64] ;  /* 0x0000640001e87983 */ /* 0x0003640000300800 */
[----:B------:R-:W-:Y:S01]  /*6ef0*/  HMMA.16816.F32.BF16 R184, R124, R186, R88 ;  /* 0x000000ba7cb8723c */ /* 0x000fe20000041858 */
[----:B------:R-:W-:Y:S01]  /*6f00*/  FADD.FTZ R4, R4, R5 ;  /* 0x0000000504047221 */ /* 0x000fe20000010000 */
[----:B------:R1:W5:Y:S01]  /*6f10*/  LDL.LU R231, [R1+0x60] ;  /* 0x0000600001e77983 */ /* 0x0003620000300800 */
[----:B------:R-:W-:-:S05]  /*6f20*/  FADD.FTZ R9, R210, R9 ;  /* 0x00000009d2097221 */ /* 0x000fca0000010000 */
[C---:B------:R-:W-:Y:S01]  /*6f30*/  HMMA.16816.F32.BF16 R148, R128.reuse, R156, R148 ;  /* 0x0000009c8094723c */ /* 0x040fe20000041894 */
[----:B------:R-:W-:Y:S01]  /*6f40*/  FADD.FTZ R7, R209, R8 ;  /* 0x00000008d1077221 */ /* 0x000fe20000010000 */
[----:B------:R1:W5:Y:S06]  /*6f50*/  LDL.LU R230, [R1+0x5c] ;  /* 0x00005c0001e67983 */ /* 0x00036c0000300800 */
[C---:B------:R-:W-:Y:S01]  /*6f60*/  HMMA.16816.F32.BF16 R52, R128.reuse, R60, R52 ;  /* 0x0000003c8034723c */ /* 0x040fe20000041834 */
[----:B------:R-:W-:Y:S01]  /*6f70*/  FADD.FTZ R4, R0, R4 ;  /* 0x0000000400047221 */ /* 0x000fe20000010000 */
[----:B------:R1:W5:Y:S06]  /*6f80*/  LDL.LU R229, [R1+0x58] ;  /* 0x0000580001e57983 */ /* 0x00036c0000300800 */
        /* <DEDUP_REMOVED lines=9> */
[----:B------:R-:W-:Y:S01]  /*7020*/  FADD.FTZ R0, R211, R9 ;  /* 0x00000009d3007221 */ /* 0x000fe20000010000 */
[----:B------:R1:W5:Y:S06]  /*7030*/  LDL.LU R224, [R1+0x54] ;  /* 0x0000540001e07983 */ /* 0x00036c0000300800 */
[C---:B------:R-:W-:Y:S08]  /*7040*/  HMMA.16816.F32.BF16 R156, R124.reuse, R158, R16 ;  /* 0x0000009e7c9c723c */ /* 0x040ff00000041810 */
[C---:B------:R-:W-:Y:S08]  /*7050*/  HMMA.16816.F32.BF16 R60, R124.reuse, R62, R48 ;  /* 0x0000003e7c3c723c */ /* 0x040ff00000041830 */
[C---:B------:R-:W-:Y:S08]  /*7060*/  HMMA.16816.F32.BF16 R76, R124.reuse, R78, R44 ;  /* 0x0000004e7c4c723c */ /* 0x040ff0000004182c */
[C---:B------:R-:W-:Y:S08]  /*7070*/  HMMA.16816.F32.BF16 R92, R124.reuse, R94, R40 ;  /* 0x0000005e7c5c723c */ /* 0x040ff00000041828 */
[----:B------:R-:W-:Y:S01]  /*7080*/  HMMA.16816.F32.BF16 R108, R124, R110, R36 ;  /* 0x0000006e7c6c723c */ /* 0x000fe20000041824 */
[----:B------:R-:W-:-:S07]  /*7090*/  FADD.FTZ R7, R252, R7 ;  /* 0x00000007fc077221 */ /* 0x000fce0000010000 */
[-C--:B------:R-:W-:Y:S08]  /*70a0*/  HMMA.16816.F32.BF16 R128, R128, R10.reuse, R204 ;  /* 0x0000000a8080723c */ /* 0x080ff000000418cc */
[----:B------:R-:W-:Y:S07]  /*70b0*/  HMMA.16816.F32.BF16 R124, R124, R10, R28 ;  /* 0x0000000a7c7c723c */ /* 0x000fee000004181c */
[----:B------:R-:W-:-:S04]  /*70c0*/  FADD.FTZ R10, R199, R13 ;  /* 0x0000000dc70a7221 */ /* 0x000fc80000010000 */
[----:B------:R-:W-:Y:S01]  /*70d0*/  FADD.FTZ R8, R198, R10 ;  /* 0x0000000ac6087221 */ /* 0x000fe20000010000 */
[----:B------:R2:W-:Y:S01]  /*70e0*/  STL [R1+0x18], R0 ;  /* 0x0000180001007387 */ /* 0x0005e20000100800 */
[----:B------:R-:W-:Y:S02]  /*70f0*/  FADD.FTZ R7, R242, R7 ;  /* 0x00000007f2077221 */ /* 0x000fe40000010000 */
[----:B------:R-:W-:-:S04]  /*7100*/  FADD.FTZ R6, R196, R8 ;  /* 0x00000008c4067221 */ /* 0x000fc80000010000 */
[----:B------:R-:W-:Y:S01]  /*7110*/  FADD.FTZ R5, R175, R6 ;  /* 0x00000006af057221 */ /* 0x000fe20000010000 */
[----:B------:R1:W-:Y:S01]  /*7120*/  STL [R1+0x14], R7 ;  /* 0x0000140701007387 */ /* 0x0003e20000100800 */
[----:B------:R-:W-:Y:S01]  /*7130*/  UIMAD.WIDE.U32 UR6, UR23, UR4, URZ ;  /* 0x00000004170672a5 */ /* 0x000fe2000f8e003f */
[----:B------:R-:W-:Y:S01]  /*7140*/  PLOP3.LUT P0, PT, PT, PT, UP6, 0x40, 0x0 ;  /* 0x000000000000781c */ /* 0x000fe20003f0e868 */
[----:B--2---:R-:W-:-:S05]  /*7150*/  FADD.FTZ R0, R2, R4 ;  /* 0x0000000402007221 */ /* 0x004fca0000010000 */
[----:B------:R1:W-:Y:S04]  /*7160*/  STL [R1+0x20], R0 ;  /* 0x0000200001007387 */ /* 0x0003e80000100800 */
[----:B------:R1:W-:Y:S01]  /*7170*/  STL [R1+0x1c], R5 ;  /* 0x00001c0501007387 */ /* 0x0003e20000100800 */
[----:B------:R-:W-:-:S04]  /*7180*/  @UP5 USHF.R.U32.HI UR23, URZ, UR5, UR7 ;  /* 0x000000053f175299 */ /* 0x000fc80008011607 */
[----:B------:R-:W-:Y:S02]  /*7190*/  UIADD3 UR23, UR22, UR23, URZ ;  /* 0x0000001716177290 */ /* 0x000fe4000fffe03f */
[----:B------:R-:W-:Y:S02]  /*71a0*/  ULDC UR7, c[0x0][0x328] ;  /* 0x0000ca0000077ab9 */ /* 0x000fe40000000800 */
[----:B------:R-:W-:Y:S02]  /*71b0*/  UIADD3 UR13, UR13, -0x2, URZ ;  /* 0xfffffffe0d0d7890 */ /* 0x000fe4000fffe03f */
[----:B------:R-:W-:Y:S01]  /*71c0*/  UIADD3 UR7, UR23, UR7, URZ ;  /* 0x0000000717077290 */ /* 0x000fe2000fffe03f */
[----:B------:R-:W-:Y:S05]  /*71d0*/  @P0 BRA `(.L_x_1023) ;  /* 0x0000015000000947 */ /* 0x000fea0003800000 */
[----:B------:R-:W-:Y:S01]  /*71e0*/  ISETP.LT.AND P0, PT, RZ, UR23, PT ;  /* 0x00000017ff007c0c */ /* 0x000fe2000bf01270 */
[----:B------:R-:W-:Y:S02]  /*71f0*/  UIADD3 UR22, UR23, -0x1, URZ ;  /* 0xffffffff17167890 */ /* 0x000fe4000fffe03f */
[----:B------:R-:W-:-:S10]  /*7200*/  ULDC UR6, c[0x0][0x32c] ;  /* 0x0000cb0000067ab9 */ /* 0x000fd40000000800 */
[----:B------:R-:W-:Y:S05]  /*7210*/  @P0 BRA `(.L_x_1024) ;  /* 0x0000008000000947 */ /* 0x000fea0003800000 */
[----:B------:R-:W-:Y:S02]  /*7220*/  UISETP.NE.AND UP0, UPT, UR6, 0x1, UPT ;  /* 0x000000010600788c */ /* 0x000fe4000bf05270 */
[----:B------:R-:W-:Y:S02]  /*7230*/  UIADD3 UR22, -UR23, URZ, URZ ;  /* 0x0000003f17167290 */ /* 0x000fe4000fffe13f */
[----:B------:R-:W-:Y:S02]  /*7240*/  ULDC.64 UR4, c[0x0][0x330] ;  /* 0x0000cc0000047ab9 */ /* 0x000fe40000000a00 */
[----:B------:R-:W-:-:S07]  /*7250*/  UIMAD.WIDE.U32 UR24, UR22, UR4, URZ ;  /* 0x00000004161872a5 */ /* 0x000fce000f8e003f */
[----:B------:R-:W-:Y:S02]  /*7260*/  @UP0 UMOV UR23, UR25 ;  /* 0x0000001900170c82 */ /* 0x000fe40008000000 */
[----:B------:R-:W-:-:S04]  /*7270*/  @UP0 USHF.R.U32.HI UR22, URZ, UR5, UR23 ;  /* 0x000000053f160299 */ /* 0x000fc80008011617 */
[----:B------:R-:W-:Y:S01]  /*7280*/  ULOP3.LUT UR22, URZ, UR22, URZ, 0x33, !UPT ;  /* 0x000000163f167292 */ /* 0x000fe2000f8e333f */
[----:B------:R-:W-:Y:S05]  /*7290*/  BRA `(.L_x_1025) ;  /* 0x0000005000007947 */ /* 0x000fea0003800000 */
.L_x_1024:
[----:B------:R-:W-:Y:S02]  /*72a0*/  UISETP.NE.AND UP0, UPT, UR6, 0x1, UPT ;  /* 0x000000010600788c */ /* 0x000fe4000bf05270 */
[----:B------:R-:W-:Y:S02]  /*72b0*/  ULDC.64 UR4, c[0x0][0x330] ;  /* 0x0000cc0000047ab9 */ /* 0x000fe40000000a00 */
[----:B------:R-:W-:-:S07]  /*72c0*/  UIMAD.WIDE.U32 UR24, UR22, UR4, URZ ;  /* 0x00000004161872a5 */ /* 0x000fce000f8e003f */
[----:B------:R-:W-:Y:S02]  /*72d0*/  @UP0 UMOV UR23, UR25 ;  /* 0x0000001900170c82 */ /* 0x000fe40008000000 */
[----:B------:R-:W-:Y:S02]  /*72e0*/  @UP0 USHF.R.U32.HI UR22, URZ, UR5, UR23 ;  /* 0x000000053f160299 */ /* 0x000fe40008011617 */
.L_x_1025:
[----:B------:R-:W-:Y:S02]  /*72f0*/  ULDC UR4, c[0x0][0x32c] ;  /* 0x0000cb0000047ab9 */ /* 0x000fe40000000800 */
[----:B------:R-:W-:-:S04]  /*7300*/  UIMAD UR4, UR22, UR6, UR4 ;  /* 0x00000006160472a4 */ /* 0x000fc8000f8e0204 */
[----:B------:R-:W-:-:S04]  /*7310*/  UISETP.LT.AND UP0, UPT, UR7, UR4, UPT ;  /* 0x000000040700728c */ /* 0x000fc8000bf01270 */
[----:B------:R-:W-:-:S04]  /*7320*/  USEL UR7, UR7, UR4, UP0 ;  /* 0x0000000407077287 */ /* 0x000fc80008000000 */
.L_x_1023:
[----:B------:R-:W-:-:S04]  /*7330*/  UIMAD.WIDE UR4, UR7, 0x2aaaaaab, URZ ;  /* 0x2aaaaaab070478a5 */ /* 0x000fc8000f8e023f */
[----:B------:R-:W-:-:S04]  /*7340*/  USHF.R.U32.HI UR4, URZ, 0x1f, UR5 ;  /* 0x0000001f3f047899 */ /* 0x000fc80008011605 */
[----:B------:R-:W-:-:S04]  /*7350*/  ULEA.HI.SX32 UR4, UR5, UR4, 0x1d ;  /* 0x0000000405047291 */ /* 0x000fc8000f8fea3f */
[----:B------:R-:W-:-:S04]  /*7360*/  UISETP.LT.AND UP0, UPT, UR8, UR4, UPT ;  /* 0x000000040800728c */ /* 0x000fc8000bf01270 */
[----:B------:R-:W-:-:S04]  /*7370*/  USEL UR22, UR8, UR4, !UP0 ;  /* 0x0000000408167287 */ /* 0x000fc8000c000000 */
[----:B------:R-:W-:-:S06]  /*7380*/  UISETP.GE.AND UP0, UPT, UR13, UR22, UPT ;  /* 0x000000160d00728c */ /* 0x000fcc000bf06270 */
[----:B------:R-:W-:-:S13]  /*7390*/  PLOP3.LUT P0, PT, PT, PT, UP0, 0x80, 0x0 ;  /* 0x000000000000781c */ /* 0x000fda0003f0f008 */
[----:B------:R-:W-:Y:S05]  /*73a0*/  @!P0 BRA `(.L_x_1026) ;  /* 0x0000498000008947 */ /* 0x000fea0003800000 */
[----:B-1----:R-:W2:Y:S01]  /*73b0*/  LDL R0, [R1+0x24] ;  /* 0x0000240001007983 */ /* 0x002ea20000100800 */
[----:B------:R-:W-:Y:S01]  /*73c0*/  UISETP.NE.AND UP0, UPT, UR17, URZ, UPT ;  /* 0x0000003f1100728c */ /* 0x000fe2000bf05270 */
[----:B------:R-:W-:Y:S01]  /*73d0*/  IMAD.MOV.U32 R166, RZ, RZ, R168 ;  /* 0x000000ffffa67224 */ /* 0x000fe200078e00a8 */
[----:B------:R-:W-:Y:S01]  /*73e0*/  MOV R171, R3 ;  /* 0x0000000300ab7202 */ /* 0x000fe20000000f00 */
[----:B------:R-:W-:Y:S01]  /*73f0*/  IMAD.MOV.U32 R164, RZ, RZ, R169 ;  /* 0x000000ffffa47224 */ /* 0x000fe200078e00a9 */
[----:B------:R-:W-:Y:S01]  /*7400*/  ULDC.64 UR6, c[0x0][0x208] ;  /* 0x0000820000067ab9 */ /* 0x000fe20000000a00 */
[----:B------:R-:W-:Y:S01]  /*7410*/  IMAD.MOV.U32 R170, RZ, RZ, R167 ;  /* 0x000000ffffaa7224 */ /* 0x000fe200078e00a7 */
[----:B------:R-:W-:Y:S01]  /*7420*/  PLOP3.LUT P1, PT, PT, PT, UP0, 0x80, 0x0 ;  /* 0x000000000000781c */ /* 0x000fe20003f2f008 */
[----:B------:R-:W-:Y:S01]  /*7430*/  ULDC.64 UR4, c[0x0][0x1e0] ;  /* 0x0000780000047ab9 */ /* 0x000fe20000000a00 */
[----:B------:R-:W-:-:S11]  /*7440*/  PLOP3.LUT P0, PT, PT, PT, UP0, 0x80, 0x0 ;  /* 0x000000000000781c */ /* 0x000fd60003f0f008 */
[----:B--2---:R-:W-:-:S05]  /*7450*/  @P1 IMAD.HI.U32 R0, R0, c[0x0][0x2c8], RZ ;  /* 0x0000b20000001a27 */ /* 0x004fca00078e00ff */
[----:B------:R-:W-:-:S05]  /*7460*/  @P0 SHF.R.U32.HI R0, RZ, c[0x0][0x2cc], R0 ;  /* 0x0000b300ff000a19 */ /* 0x000fca0000011600 */
[----:B------:R1:W-:Y:S02]  /*7470*/  @P0 STL [R1+0x28], R0 ;  /* 0x0000280001000387 */ /* 0x0003e40000100800 */
.L_x_1043:
[----:B------:R-:W2:Y:S01]  /*7480*/  LDL.64 R36, [R1+0x38] ;  /* 0x0000380001247983 */ /* 0x000ea20000100a00 */
[----:B------:R-:W-:Y:S04]  /*7490*/  DEPBAR.LE SB0, 0x0 ;  /* 0x000080000000791a */ /* 0x000fe80000000000 */
[----:B-1----:R-:W2:Y:S01]  /*74a0*/  LDL.64 R2, [R1+0x48] ;  /* 0x0000480001027983 */ /* 0x002ea20000100a00 */
[----:B------:R-:W-:Y:S02]  /*74b0*/  UISETP.GT.AND UP0, UPT, UR8, UR13, UPT ;  /* 0x0000000d0800728c */ /* 0x000fe4000bf04270 */
[----:B------:R-:W-:Y:S02]  /*74c0*/  UISETP.NE.AND UP2, UPT, UR17, URZ, UPT ;  /* 0x0000003f1100728c */ /* 0x000fe4000bf45270 */
[----:B------:R-:W-:Y:S01]  /*74d0*/  BAR.SYNC.DEFER_BLOCKING 0x0 ;  /* 0x0000000000007b1d */ /* 0x000fe20000010000 */
[----:B------:R-:W-:Y:S01]  /*74e0*/  UISETP.NE.AND UP1, UPT, UR16, URZ, UPT ;  /* 0x0000003f1000728c */ /* 0x000fe2000bf25270 */
[----:B------:R-:W-:Y:S05]  /*74f0*/  PLOP3.LUT P0, PT, PT, PT, UP0, 0x80, 0x0 ;  /* 0x000000000000781c */ /* 0x000fea0003f0f008 */
[----:B------:R-:W-:Y:S02]  /*7500*/  @!UP0 USHF.R.S32.HI UR23, URZ, 0x1f, UR13 ;  /* 0x0000001f3f178899 */ /* 0x000fe4000801140d */
[----:B------:R-:W-:Y:S02]  /*7510*/  @!UP0 UIMAD.WIDE.U32 UR24, UR13, UR6, URZ ;  /* 0x000000060d1882a5 */ /* 0x000fe4000f8e003f */
[----:B------:R-:W-:Y:S04]  /*7520*/  @!UP0 UIMAD UR23, UR23, UR6, URZ ;  /* 0x00000006171782a4 */ /* 0x000fe8000f8e023f */
[----:B------:R-:W-:Y:S01]  /*7530*/  @!UP0 UIMAD UR23, UR13, UR7, UR23 ;  /* 0x000000070d1782a4 */ /* 0x000fe2000f8e0217 */
[----:B-1----:R-:W-:Y:S03]  /*7540*/  IMAD.U32 R0, RZ, RZ, UR24 ;  /* 0x00000018ff007e24 */ /* 0x002fe6000f8e00ff */
[----:B------:R-:W-:Y:S04]  /*7550*/  @!UP0 UIADD3 UR23, UR25, UR23, URZ ;  /* 0x0000001719178290 */ /* 0x000fe8000fffe03f */
[----:B------:R-:W-:Y:S01]  /*7560*/  @!UP0 UIMAD UR23, UR23, 0x30, URZ ;  /* 0x00000030171788a4 */ /* 0x000fe2000f8e023f */
[----:B-----5:R-:W-:Y:S01]  /*7570*/  LDSM.16.M88.4 R48, [R231+0x8080] ;  /* 0x00808000e730783b */ /* 0x020fe20000000200 */
[----:B------:R-:W-:Y:S04]  /*7580*/  UISETP.GT.AND UP0, UPT, UR13, UR8, UPT ;  /* 0x000000080d00728c */ /* 0x000fe8000bf04270 */
[----:B------:R-:W1:Y:S05]  /*7590*/  LDSM.16.M88.4 R16, [R224+0x5080] ;  /* 0x00508000e010783b */ /* 0x000e6a0000000200 */
[----:B------:R-:W3:Y:S02]  /*75a0*/  LDSM.16.M88.4 R44, [R231+0xa080] ;  /* 0x00a08000e72c783b */ /* 0x000ee40000000200 */
[----:B------:R-:W-:Y:S03]  /*75b0*/  @UP0 UIADD3 UR24, UR13, -0x1, URZ ;  /* 0xffffffff0d180890 */ /* 0x000fe6000fffe03f */
[----:B------:R-:W4:Y:S01]  /*75c0*/  LDSM.16.M88.4 R32, [R224+0x5880] ;  /* 0x00588000e020783b */ /* 0x000f220000000200 */
[----:B------:R-:W-:Y:S04]  /*75d0*/  @UP0 UIMAD.WIDE.U32 UR26, UR24, UR4, URZ ;  /* 0x00000004181a02a5 */ /* 0x000fe8000f8e003f */
        /* <DEDUP_REMOVED lines=18> */
[-C--:B------:R-:W-:Y:S01]  /*7700*/  HMMA.16816.F32.BF16 R36, R48, R172.reuse, RZ ;  /* 0x000000ac3024723c */ /* 0x080fe200000418ff */
[----:B------:R-:W-:Y:S04]  /*7710*/  @!P0 IMAD.WIDE.U32 R2, R0, 0x30, R2 ;  /* 0x0000003000028825 */ /* 0x000fe800078e0002 */
[----:B------:R-:W-:Y:S01]  /*7720*/  @!P0 IMAD.SHL.U32 R0, R2, 0x2, RZ ;  /* 0x0000000202008824 */ /* 0x000fe200078e00ff */
[----:B------:R-:W-:Y:S02]  /*7730*/  @!P0 IADD3 R165, R3, UR23, RZ ;  /* 0x0000001703a58c10 */ /* 0x000fe4000fffe0ff */
[C---:B------:R-:W-:Y:S01]  /*7740*/  HMMA.16816.F32.BF16 R40, R44.reuse, R172, RZ ;  /* 0x000000ac2c28723c */ /* 0x040fe200000418ff */
[----:B------:R-:W-:Y:S03]  /*7750*/  @UP0 USHF.R.S32.HI UR23, URZ, 0x1f, UR24 ;  /* 0x0000001f3f170899 */ /* 0x000fe60008011418 */
[----:B------:R-:W-:Y:S01]  /*7760*/  @!P0 IADD3 R168, P1, R0, c[0x0][0x1f8], RZ ;  /* 0x00007e0000a88a10 */ /* 0x000fe20007f3e0ff */
[----:B------:R-:W-:Y:S01]  /*7770*/  @UP0 UIMAD UR23, UR23, UR4, URZ ;  /* 0x00000004171702a4 */ /* 0x000fe2000f8e023f */
[----:B------:R-:W-:Y:S02]  /*7780*/  @!P0 SHF.L.U64.HI R165, R2, 0x1, R165 ;  /* 0x0000000102a58819 */ /* 0x000fe400000102a5 */
[-C--:B------:R-:W-:Y:S01]  /*7790*/  HMMA.16816.F32.BF16 R44, R44, R174.reuse, RZ ;  /* 0x000000ae2c2c723c */ /* 0x080fe200000418ff */
[----:B------:R-:W-:Y:S01]  /*77a0*/  @!P0 IADD3 R2, P2, R168, UR12, RZ ;  /* 0x0000000ca8028c10 */ /* 0x000fe2000ff5e0ff */
[----:B------:R-:W-:Y:S02]  /*77b0*/  @UP0 UIMAD UR23, UR24, UR5, UR23 ;  /* 0x00000005181702a4 */ /* 0x000fe4000f8e0217 */
[----:B------:R-:W-:Y:S01]  /*77c0*/  @!P0 IADD3.X R169, R165, c[0x0][0x1fc], RZ, P1, !PT ;  /* 0x00007f00a5a98a10 */ /* 0x000fe20000ffe4ff */
[----:B------:R-:W-:Y:S01]  /*77d0*/  @UP0 USHF.L.U64.HI UR24, UR4, 0x5, UR5 ;  /* 0x0000000504180899 */ /* 0x000fe20008010205 */
[----:B------:R-:W-:Y:S01]  /*77e0*/  @!P0 IADD3 R172, P1, R2, UR12, RZ ;  /* 0x0000000c02ac8c10 */ /* 0x000fe2000ff3e0ff */
[----:B------:R-:W-:Y:S01]  /*77f0*/  @UP0 UIADD3 UR23, UR27, UR23, URZ ;  /* 0x000000171b170290 */ /* 0x000fe2000fffe03f */
[----:B------:R-:W-:Y:S01]  /*7800*/  HMMA.16816.F32.BF16 R48, R48, R174, RZ ;  /* 0x000000ae3030723c */ /* 0x000fe200000418ff */
[----:B------:R-:W-:Y:S01]  /*7810*/  @!PT LDS RZ, [RZ] ;  /* 0x00000000fffff984 */ /* 0x000fe20000000800 */
[----:B------:R-:W-:Y:S01]  /*7820*/  @!PT LDS RZ, [RZ] ;  /* 0x00000000fffff984 */ /* 0x000fe20000000800 */
[----:B------:R-:W-:Y:S01]  /*7830*/  @!PT LDS RZ, [RZ] ;  /* 0x00000000fffff984 */ /* 0x000fe20000000800 */
[----:B------:R2:W-:Y:S02]  /*7840*/  @!P0 LDGSTS.E.BYPASS.LTC128B.128 [R243+0x2080], [R168.64], !P4 ;  /* 0x02080000a8f38fae */ /* 0x0005e4000e101d54 */
[----:B------:R-:W-:Y:S01]  /*7850*/  @UP0 UIMAD UR23, UR23, 0x30, URZ ;  /* 0x00000030171708a4 */ /* 0x000fe2000f8e023f */
[----:B------:R-:W-:Y:S02]  /*7860*/  @!P0 IADD3 R0, P6, R0, 0x80, RZ ;  /* 0x0000008000008810 */ /* 0x000fe40007fde0ff */
[----:B------:R-:W-:Y:S02]  /*7870*/  @!P0 IADD3.X R3, R169, UR11, RZ, P2, !PT ;  /* 0x0000000ba9038c10 */ /* 0x000fe400097fe4ff */
[-C--:B-1----:R-:W-:Y:S05]  /*7880*/  HMMA.16816.F32.BF16 R4, R192, R196.reuse, R4 ;  /* 0x000000c4c004723c */ /* 0x082fea0000041804 */
[----:B------:R-:W-:Y:S01]  /*7890*/  @!P0 IADD3 R212, P5, R0, c[0x0][0x1f8], RZ ;  /* 0x00007e0000d48a10 */ /* 0x000fe20007fbe0ff */
[----:B------:R-:W-:Y:S01]  /*78a0*/  IMAD.U32 R0, RZ, RZ, UR26 ;  /* 0x0000001aff007e24 */ /* 0x000fe2000f8e00ff */
[----:B------:R-:W-:Y:S01]  /*78b0*/  @!P0 IADD3.X R173, R3, UR11, RZ, P1, !PT ;  /* 0x0000000b03ad8c10 */ /* 0x000fe20008ffe4ff */
[C---:B------:R-:W-:Y:S01]  /*78c0*/  HMMA.16816.F32.BF16 R8, R200.reuse, R196, R8 ;  /* 0x000000c4c808723c */ /* 0x040fe20000041808 */
[----:B------:R-:W-:Y:S03]  /*78d0*/  PLOP3.LUT P1, PT, PT, PT, UP0, 0x80, 0x0 ;  /* 0x000000000000781c */ /* 0x000fe60003f2f008 */
[----:B------:R-:W-:Y:S04]  /*78e0*/  @!P0 IADD3.X R213, RZ, c[0x0][0x1fc], R165, P5, P6 ;  /* 0x00007f00ffd58a10 */ /* 0x000fe80002fec4a5 */
[-C--:B------:R-:W-:Y:S01]  /*78f0*/  HMMA.16816.F32.BF16 R12, R200, R198.reuse, R12 ;  /* 0x000000c6c80c723c */ /* 0x080fe2000004180c */
[----:B------:R1:W-:Y:S05]  /*7900*/  @!P0 LDGSTS.E.BYPASS.LTC128B.128 [R243+0x3880], [R212.64], !P3 ;  /* 0x03880000d4f38fae */ /* 0x0003ea000d901d54 */
[----:B------:R4:W-:Y:S02]  /*7910*/  @!P0 LDGSTS.E.BYPASS.LTC128B.128 [R243+0x2880], [R2.64], !P4 ;  /* 0x0288000002f38fae */ /* 0x0009e4000e101d54 */
[C---:B------:R-:W-:Y:S03]  /*7920*/  HMMA.16816.F32.BF16 R16, R192.reuse, R198, R16 ;  /* 0x000000c6c010723c */ /* 0x040fe60000041810 */
[----:B------:R4:W-:Y:S05]  /*7930*/  @!P0 LDGSTS.E.BYPASS.LTC128B.128 [R243+0x4080], [R2.64+0x80], !P3 ;  /* 0x0408008002f38fae */ /* 0x0009ea000d901d54 */
[-C--:B---3--:R-:W-:Y:S01]  /*7940*/  HMMA.16816.F32.BF16 R20, R192, R204.reuse, R20 ;  /* 0x000000ccc014723c */ /* 0x088fe20000041814 */
[----:B------:R3:W-:Y:S05]  /*7950*/  @!P0 LDGSTS.E.BYPASS.LTC128B.128 [R243+0x3080], [R172.64], !P4 ;  /* 0x03080000acf38fae */ /* 0x0007ea000e101d54 */
[----:B------:R3:W-:Y:S01]  /*7960*/  @!P0 LDGSTS.E.BYPASS.LTC128B.128 [R243+0x4880], [R172.64+0x80], !P3 ;  /* 0x04880080acf38fae */ /* 0x0007e2000d901d54 */
[----:B------:R-:W-:Y:S01]  /*7970*/  PLOP3.LUT P0, PT, PT, PT, UP2, 0x80, 0x0 ;  /* 0x000000000000781c */ /* 0x000fe20003f0f028 */
[C---:B------:R-:W-:Y:S03]  /*7980*/  HMMA.16816.F32.BF16 R24, R200.reuse, R204, R24 ;  /* 0x000000ccc818723c */ /* 0x040fe60000041818 */
[----:B------:R-:W-:Y:S05]  /*7990*/  LDSM.16.M88.4 R216, [R232+0xa080] ;  /* 0x00a08000e8d8783b */ /* 0x000fea0000000200 */
[-C--:B------:R-:W-:Y:S01]  /*79a0*/  HMMA.16816.F32.BF16 R28, R200, R206.reuse, R28 ;  /* 0x000000cec81c723c */ /* 0x080fe2000004181c */
[----:B------:R-:W0:Y:S05]  /*79b0*/  LDGDEPBAR ;  /* 0x00000000000079af */ /* 0x000e2a0000000000 */
[----:B-1----:R-:W-:Y:S01]  /*79c0*/  LDSM.16.M88.4 R212, [R230+0x5080] ;  /* 0x00508000e6d4783b */ /* 0x002fe20000000200 */
[----:B----4-:R-:W-:Y:S01]  /*79d0*/  @P1 IMAD.MOV.U32 R2, RZ, RZ, R244 ;  /* 0x000000ffff021224 */ /* 0x010fe200078e00f4 */
[C---:B------:R-:W-:Y:S03]  /*79e0*/  HMMA.16816.F32.BF16 R32, R192.reuse, R206, R32 ;  /* 0x000000cec020723c */ /* 0x040fe60000041820 */
[----:B------:R-:W-:Y:S01]  /*79f0*/  LDSM.16.M88.4 R196, [R230+0x5880] ;  /* 0x00588000e6c4783b */ /* 0x000fe20000000200 */
[----:B------:R-:W-:Y:S04]  /*7a00*/  @P1 IMAD.MOV.U32 R3, RZ, RZ, R247 ;  /* 0x000000ffff031224 */ /* 0x000fe800078e00f7 */
[-C--:B------:R-:W-:Y:S01]  /*7a10*/  HMMA.16816.F32.BF16 R36, R192, R208.reuse, R36 ;  /* 0x000000d0c024723c */ /* 0x080fe20000041824 */
[----:B---3--:R-:W1:Y:S03]  /*7a20*/  LDSM.16.M88.4 R172, [R232+0x8080] ;  /* 0x00808000e8ac783b */ /* 0x008e660000000200 */
[----:B------:R-:W-:Y:S02]  /*7a30*/  @P1 IMAD.WIDE.U32 R2, R0, 0x30, R2 ;  /* 0x0000003000021825 */ /* 0x000fe400078e0002 */
[----:B------:R-:W3:Y:S02]  /*7a40*/  LDSM.16.M88.4 R204, [R230+0x6080] ;  /* 0x00608000e6cc783b */ /* 0x000ee40000000200 */
[C---:B------:R-:W-:Y:S03]  /*7a50*/  HMMA.16816.F32.BF16 R40, R200.reuse, R208, R40 ;  /* 0x000000d0c828723c */ /* 0x040fe60000041828 */
[----:B------:R-:W-:Y:S01]  /*7a60*/  LDSM.16.M88.4 R220, [R229] ;  /* 0x00000000e5dc783b */ /* 0x000fe20000000200 */
[C---:B--2---:R-:W-:Y:S01]  /*7a70*/  @P1 IMAD.SHL.U32 R168, R2.reuse, 0x2, RZ ;  /* 0x0000000202a81824 */ /* 0x044fe200078e00ff */
[----:B------:R-:W-:Y:S01]  /*7a80*/  @P1 IADD3 R3, R3, UR23, RZ ;  /* 0x0000001703031c10 */ /* 0x000fe2000fffe0ff */
[----:B------:R-:W-:Y:S02]  /*7a90*/  @UP0 USHF.L.U32 UR23, UR4, 0x5, URZ ;  /* 0x0000000504170899 */ /* 0x000fe4000800063f */
[-C--:B------:R-:W-:Y:S01]  /*7aa0*/  HMMA.16816.F32.BF16 R44, R200, R210.reuse, R44 ;  /* 0x000000d2c82c723c */ /* 0x080fe2000004182c */
[----:B------:R-:W2:Y:S03]  /*7ab0*/  LDSM.16.M88.4 R200, [R234+0x8080] ;  /* 0x00808000eac8783b */ /* 0x000ea60000000200 */
[----:B------:R-:W-:Y:S04]  /*7ac0*/  @P1 SHF.L.U64.HI R3, R2, 0x1, R3 ;  /* 0x0000000102031819 */ /* 0x000fe80000010203 */
[----:B------:R-:W-:Y:S01]  /*7ad0*/  HMMA.16816.F32.BF16 R48, R192, R210, R48 ;  /* 0x000000d2c030723c */ /* 0x000fe20000041830 */
[----:B------:R-:W4:Y:S05]  /*7ae0*/  LDSM.16.M88.4 R192, [R234+0xa080] ;  /* 0x00a08000eac0783b */ /* 0x000f2a0000000200 */
[----:B------:R-:W2:Y:S02]  /*7af0*/  LDSM.16.M88.4 R208, [R229+0x800] ;  /* 0x00080000e5d0783b */ /* 0x000ea40000000200 */
        /* <DEDUP_REMOVED lines=10> */
[-C--:B---3--:R-:W-:Y:S08]  /*7ba0*/  HMMA.16816.F32.BF16 R36, R172, R204.reuse, R36 ;  /* 0x000000ccac24723c */ /* 0x088ff00000041824 */
[C---:B------:R-:W-:Y:S08]  /*7bb0*/  HMMA.16816.F32.BF16 R40, R216.reuse, R204, R40 ;  /* 0x000000ccd828723c */ /* 0x040ff00000041828 */
[-C--:B------:R-:W-:Y:S01]  /*7bc0*/  HMMA.16816.F32.BF16 R44, R216, R206.reuse, R44 ;  /* 0x000000ced82c723c */ /* 0x080fe2000004182c */
[----:B------:R-:W-:Y:S07]  /*7bd0*/  LDSM.16.M88.4 R216, [R224+0x7080] ;  /* 0x00708000e0d8783b */ /* 0x000fee0000000200 */
[----:B------:R-:W-:Y:S01]  /*7be0*/  HMMA.16816.F32.BF16 R48, R172, R206, R48 ;  /* 0x000000ceac30723c */ /* 0x000fe20000041830 */
[----:B------:R-:W3:Y:S05]  /*7bf0*/  LDSM.16.M88.4 R172, [R231+0xc080] ;  /* 0x00c08000e7ac783b */ /* 0x000eea0000000200 */
[----:B------:R-:W1:Y:S02]  /*7c00*/  LDSM.16.M88.4 R204, [R231+0xe080] ;  /* 0x00e08000e7cc783b */ /* 0x000e640000000200 */
[-C--:B--2---:R-:W-:Y:S08]  /*7c10*/  HMMA.16816.F32.BF16 R4, R200, R220.reuse, R4 ;  /* 0x000000dcc804723c */ /* 0x084ff00000041804 */
        /* <DEDUP_REMOVED lines=14> */
[----:B------:R-:W2:Y:S05]  /*7d00*/  LDSM.16.M88.4 R200, [R233+0xc080] ;  /* 0x00c08000e9c8783b */ /* 0x000eaa0000000200 */
[----:B------:R-:W4:Y:S02]  /*7d10*/  LDSM.16.M88.4 R212, [R233+0xe080] ;  /* 0x00e08000e9d4783b */ /* 0x000f240000000200 */
[-C--:B---3--:R-:W-:Y:S08]  /*7d20*/  HMMA.16816.F32.BF16 R4, R172, R196.reuse, R4 ;  /* 0x000000c4ac04723c */ /* 0x088ff00000041804 */
[C---:B------:R-:W-:Y:S08]  /*7d30*/  HMMA.16816.F32.BF16 R8, R204.reuse, R196, R8 ;  /* 0x000000c4cc08723c */ /* 0x040ff00000041808 */
[-C--:B------:R-:W-:Y:S08]  /*7d40*/  HMMA.16816.F32.BF16 R12, R204, R198.reuse, R12 ;  /* 0x000000c6cc0c723c */ /* 0x080ff0000004180c */
[C---:B------:R-:W-:Y:S01]  /*7d50*/  HMMA.16816.F32.BF16 R16, R172.reuse, R198, R16 ;  /* 0x000000c6ac10723c */ /* 0x040fe20000041810 */
[----:B------:R-:W3:Y:S07]  /*7d60*/  LDSM.16.M88.4 R196, [R237] ;  /* 0x00000000edc4783b */ /* 0x000eee0000000200 */
        /* <DEDUP_REMOVED lines=12> */
[-C--:B--2---:R-:W-:Y:S08]  /*7e30*/  HMMA.16816.F32.BF16 R4, R200, R208.reuse, R4 ;  /* 0x000000d0c804723c */ /* 0x084ff00000041804 */
[C---:B----4-:R-:W-:Y:S08]  /*7e40*/  HMMA.16816.F32.BF16 R8, R212.reuse, R208, R8 ;  /* 0x000000d0d408723c */ /* 0x050ff00000041808 */
        /* <DEDUP_REMOVED lines=11> */
[----:B------:R-:W3:Y:S07]  /*7f00*/  LDSM.16.M88.4 R212, [R230+0x7880] ;  /* 0x00788000e6d4783b */ /* 0x000eee0000000200 */
[----:B------:R-:W-:Y:S01]  /*7f10*/  HMMA.16816.F32.BF16 R48, R200, R198, R48 ;  /* 0x000000c6c830723c */ /* 0x000fe20000041830 */
[----:B------:R-:W3:Y:S05]  /*7f20*/  LDSM.16.M88.4 R196, [R236+0xe080] ;  /* 0x00e08000ecc4783b */ /* 0x000eea0000000200 */
[----:B------:R-:W3:Y:S02]  /*7f30*/  LDSM.16.M88.4 R200, [R229+0x2000] ;  /* 0x00200000e5c8783b */ /* 0x000ee40000000200 */
[-C--:B-1----:R-:W-:Y:S08]  /*7f40*/  HMMA.16816.F32.BF16 R4, R172, R192.reuse, R4 ;  /* 0x000000c0ac04723c */ /* 0x082ff00000041804 */
[C---:B------:R-:W-:Y:S07]  /*7f50*/  HMMA.16816.F32.BF16 R8, R204.reuse, R192, R8 ;  /* 0x000000c0cc08723c */ /* 0x040fee0000041808 */
[C---:B------:R-:W-:Y:S01]  /*7f60*/  @P1 IADD3 R192, P6, R168.reuse, 0x80, RZ ;  /* 0x00000080a8c01810 */ /* 0x040fe20007fde0ff */
[-C--:B------:R-:W-:Y:S04]  /*7f70*/  HMMA.16816.F32.BF16 R12, R204, R194.reuse, R12 ;  /* 0x000000c2cc0c723c */ /* 0x080fe8000004180c */
[----:B------:R-:W-:Y:S02]  /*7f80*/  @P1 IADD3 R168, P2, R168, c[0x0][0x1c8], RZ ;  /* 0x00007200a8a81a10 */ /* 0x000fe40007f5e0ff */
[----:B------:R-:W-:Y:S02]  /*7f90*/  @P1 IADD3 R192, P5, R192, c[0x0][0x1c8], RZ ;  /* 0x00007200c0c01a10 */ /* 0x000fe40007fbe0ff */
[C---:B------:R-:W-:Y:S01]  /*7fa0*/  HMMA.16816.F32.BF16 R16, R172.reuse, R194, R16 ;  /* 0x000000c2ac10723c */ /* 0x040fe20000041810 */
[----:B------:R-:W4:Y:S03]  /*7fb0*/  LDL R194, [R1+0x10] ;  /* 0x0000100001c27983 */ /* 0x000f260000100800 */
[----:B------:R-:W-:Y:S02]  /*7fc0*/  @P1 IADD3.X R169, R3, c[0x0][0x1cc], RZ, P2, !PT ;  /* 0x0000730003a91a10 */ /* 0x000fe400017fe4ff */
[----:B------:R-:W-:Y:S02]  /*7fd0*/  @P1 IADD3.X R193, RZ, c[0x0][0x1cc], R3, P5, P6 ;  /* 0x00007300ffc11a10 */ /* 0x000fe40002fec403 */
[-C--:B--2---:R-:W-:Y:S04]  /*7fe0*/  HMMA.16816.F32.BF16 R20, R172, R208.reuse, R20 ;  /* 0x000000d0ac14723c */ /* 0x084fe80000041814 */
[----:B------:R-:W-:Y:S04]  /*7ff0*/  @P1 IADD3 R2, P2, R168, UR23, RZ ;  /* 0x00000017a8021c10 */ /* 0x000fe8000ff5e0ff */
[C---:B------:R-:W-:Y:S04]  /*8000*/  HMMA.16816.F32.BF16 R24, R204.reuse, R208, R24 ;  /* 0x000000d0cc18723c */ /* 0x040fe80000041818 */
[----:B------:R-:W-:Y:S04]  /*8010*/  @P1 IADD3.X R3, R169, UR24, RZ, P2, !PT ;  /* 0x00000018a9031c10 */ /* 0x000fe800097fe4ff */
[-C--:B------:R-:W-:Y:S08]  /*8020*/  HMMA.16816.F32.BF16 R28, R204, R210.reuse, R28 ;  /* 0x000000d2cc1c723c */ /* 0x080ff0000004181c */
[C---:B------:R-:W-:Y:S08]  /*8030*/  HMMA.16816.F32.BF16 R32, R172.reuse, R210, R32 ;  /* 0x000000d2ac20723c */ /* 0x040ff00000041820 */
[-C--:B---3--:R-:W-:Y:S08]  /*8040*/  HMMA.16816.F32.BF16 R36, R172, R212.reuse, R36 ;  /* 0x000000d4ac24723c */ /* 0x088ff00000041824 */
[C---:B------:R-:W-:Y:S08]  /*8050*/  HMMA.16816.F32.BF16 R40, R204.reuse, R212, R40 ;  /* 0x000000d4cc28723c */ /* 0x040ff00000041828 */
[-C--:B------:R-:W-:Y:S08]  /*8060*/  HMMA.16816.F32.BF16 R44, R204, R214.reuse, R44 ;  /* 0x000000d6cc2c723c */ /* 0x080ff0000004182c */
[----:B------:R-:W-:Y:S01]  /*8070*/  HMMA.16816.F32.BF16 R48, R172, R214, R48 ;  /* 0x000000d6ac30723c */ /* 0x000fe20000041830 */
[----:B------:R-:W1:Y:S01]  /*8080*/  LDSM.16.M88.4 R172, [R229+0x2800] ;  /* 0x00280000e5ac783b */ /* 0x000e620000000200 */
[----:B------:R-:W-:Y:S04]  /*8090*/  DEPBAR.LE SB0, 0x0 ;  /* 0x000080000000791a */ /* 0x000fe80000000000 */
[----:B------:R-:W-:Y:S02]  /*80a0*/  BAR.SYNC.DEFER_BLOCKING 0x0 ;  /* 0x0000000000007b1d */ /* 0x000fe40000010000 */
[-C--:B------:R-:W-:Y:S08]  /*80b0*/  HMMA.16816.F32.BF16 R4, R216, R220.reuse, R4 ;  /* 0x000000dcd804723c */ /* 0x080ff00000041804 */
        /* <DEDUP_REMOVED lines=18> */
[----:B------:R-:W-:Y:S07]  /*81e0*/  HMMA.16816.F32.BF16 R48, R216, R174, R48 ;  /* 0x000000aed830723c */ /* 0x000fee0000041830 */
[----:B------:R-:W-:Y:S02]  /*81f0*/  IMAD.U32 R174, RZ, RZ, UR15 ;  /* 0x0000000fffae7e24 */ /* 0x000fe4000f8e00ff */
[----:B--2---:R-:W-:Y:S03]  /*8200*/  @P0 IMAD.MOV.U32 R172, RZ, RZ, R167 ;  /* 0x000000ffffac0224 */ /* 0x004fe600078e00a7 */
[----:B------:R-:W-:Y:S01]  /*8210*/  @P1 IADD3 R168, P0, R2, UR23, RZ ;  /* 0x0000001702a81c10 */ /* 0x000fe2000ff1e0ff */
[----:B------:R-:W-:Y:S01]  /*8220*/  UIMAD UR23, UR13, -0x30, URZ ;  /* 0xffffffd00d1778a4 */ /* 0x000fe2000f8e023f */
[----:B------:R-:W2:Y:S02]  /*8230*/  SHFL.IDX PT, R0, R172, RZ, 0x1c1f ;  /* 0x001c1fffac007589 */ /* 0x000ea400000e0000 */
[----:B------:R-:W-:Y:S03]  /*8240*/  @P1 IADD3.X R169, R3, UR24, RZ, P0, !PT ;  /* 0x0000001803a91c10 */ /* 0x000fe600087fe4ff */
[----:B-1----:R-:W-:Y:S01]  /*8250*/  IMAD.U32 R2, RZ, RZ, UR23 ;  /* 0x00000017ff027e24 */ /* 0x002fe2000f8e00ff */
[----:B------:R-:W-:Y:S01]  /*8260*/  PLOP3.LUT P0, PT, PT, PT, UP1, 0x40, 0x0 ;  /* 0x000000000000781c */ /* 0x000fe20003f0e818 */
[----:B------:R1:W-:Y:S03]  /*8270*/  @P1 LDGSTS.E.BYPASS.LTC128B.128 [R243+0x6080], [R168.64], !P4 ;  /* 0x06080000a8f31fae */ /* 0x0003e6000e101d54 */
[----:B----4-:R-:W-:Y:S02]  /*8280*/  IADD3 R2, -R194, 0x1, R2 ;  /* 0x00000001c2027810 */ /* 0x010fe40007ffe102 */
[----:B------:R1:W-:Y:S02]  /*8290*/  @P1 LDGSTS.E.BYPASS.LTC128B.128 [R243+0x7880], [R168.64+0x80], !P3 ;  /* 0x07880080a8f31fae */ /* 0x0003e4000d901d54 */
[----:B------:R-:W-:Y:S03]  /*82a0*/  IADD3 R174, -R174, UR9, R2 ;  /* 0x00000009aeae7c10 */ /* 0x000fe6000fffe102 */
[----:B------:R-:W0:Y:S01]  /*82b0*/  LDGDEPBAR ;  /* 0x00000000000079af */ /* 0x000e220000000000 */
[C---:B------:R-:W-:Y:S02]  /*82c0*/  IADD3 R173, R174.reuse, c[0x0][0x328], RZ ;  /* 0x0000ca00aead7a10 */ /* 0x040fe40007ffe0ff */
[----:B------:R-:W-:Y:S05]  /*82d0*/  IADD3 R174, R174, UR14, RZ ;  /* 0x0000000eaeae7c10 */ /* 0x000fea000fffe0ff */
[----:B--2---:R-:W-:Y:S02]  /*82e0*/  IMAD.IADD R167, R0, 0x1, R174 ;  /* 0x0000000100a77824 */ /* 0x004fe400078e02ae */
[----:B-1----:R-:W-:Y:S01]  /*82f0*/  IMAD.IADD R168, R173, 0x1, R0 ;  /* 0x00000001ada87824 */ /* 0x002fe200078e0200 */
[----:B------:R-:W-:-:S05]  /*8300*/  @P0 BRA `(.L_x_1027) ;  /* 0x0000019000000947 */ /* 0x000fca0003800000 */
[----:B---3--:R-:W-:Y:S01]  /*8310*/  IMAD.U32 R2, RZ, RZ, UR15 ;  /* 0x0000000fff027e24 */ /* 0x008fe2000f8e00ff */
[----:B------:R-:W-:Y:S04]  /*8320*/  BSSY B0, `(.L_x_1028) ;  /* 0x0000012000007945 */ /* 0x000fe80003800000 */
[----:B------:R-:W-:Y:S04]  /*8330*/  IADD3 R0, -R2, UR9, R0 ;  /* 0x0000000902007c10 */ /* 0x000fe8000fffe100 */
        /* <DEDUP_REMOVED lines=11> */
.L_x_1029:
[----:B------:R-:W-:Y:S04]  /*83f0*/  MOV R2, c[0x0][0x32c] ;  /* 0x0000cb0000027a02 */ /* 0x000fe80000000f00 */
[----:B------:R-:W-:Y:S11]  /*8400*/  ISETP.NE.AND P0, PT, R2, 0x1, PT ;  /* 0x000000010200780c */ /* 0x000ff60003f05270 */
[----:B------:R-:W-:Y:S02]  /*8410*/  @!UPT UIADD3 URZ, URZ, URZ, URZ ;  /* 0x0000003f3f3ff290 */ /* 0x000fe4000fffe03f */
[----:B------:R-:W-:Y:S05]  /*8420*/  @P0 IMAD.HI.U32 R2, R0, c[0x0][0x330], RZ ;  /* 0x0000cc0000020a27 */ /* 0x000fea00078e00ff */
[----:B------:R-:W-:Y:S02]  /*8430*/  @P0 SHF.R.U32.HI R0, RZ, c[0x0][0x334], R2 ;  /* 0x0000cd00ff000a19 */ /* 0x000fe40000011602 */
.L_x_1030:
[----:B------:R-:W-:Y:S05]  /*8440*/  BSYNC B0 ;  /* 0x0000000000007941 */ /* 0x000fea0003800000 */
.L_x_1028:
[----:B------:R-:W-:Y:S05]  /*8450*/  IADD3 R2, -R194, UR23, RZ ;  /* 0x00000017c2027c10 */ /* 0x000fea000fffe1ff */
[----:B------:R-:W-:Y:S05]  /*8460*/  IMAD R0, R0, c[0x0][0x32c], R2 ;  /* 0x0000cb0000007a24 */ /* 0x000fea00078e0202 */
[----:B------:R-:W-:Y:S02]  /*8470*/  IADD3 R2, R0, c[0x0][0x32c], RZ ;  /* 0x0000cb0000027a10 */ /* 0x000fe40007ffe0ff */
[----:B------:R-:W-:Y:S02]  /*8480*/  IMNMX R167, R167, R0, !PT ;  /* 0x00000000a7a77217 */ /* 0x000fe40007800200 */
[----:B------:R-:W-:Y:S02]  /*8490*/  IMNMX R168, R168, R2, PT ;  /* 0x00000002a8a87217 */ /* 0x000fe40003800200 */
.L_x_1027:
[----:B---3--:R-:W1:Y:S01]  /*84a0*/  SHFL.IDX PT, R0, R172, 0x1, 0x1c1f ;  /* 0x003c1f00ac007f89 */ /* 0x008e6200000e0000 */
[----:B------:R-:W-:Y:S06]  /*84b0*/  UISETP.NE.AND UP0, UPT, UR16, URZ, UPT ;  /* 0x0000003f1000728c */ /* 0x000fec000bf05270 */
[----:B------:R-:W-:Y:S02]  /*84c0*/  PLOP3.LUT P0, PT, PT, PT, UP0, 0x40, 0x0 ;  /* 0x000000000000781c */ /* 0x000fe40003f0e808 */
[----:B-1----:R-:W-:Y:S01]  /*84d0*/  IADD3 R3, R174, R0, RZ ;  /* 0x00000000ae037210 */ /* 0x002fe20007ffe0ff */
[----:B------:R-:W-:Y:S10]  /*84e0*/  IMAD.IADD R165, R173, 0x1, R0 ;  /* 0x00000001ada57824 */ /* 0x000ff400078e0200 */
[----:B------:R-:W-:-:S05]  /*84f0*/  @P0 BRA `(.L_x_1031) ;  /* 0x0000019000000947 */ /* 0x000fca0003800000 */
[----:B------:R-:W-:Y:S01]  /*8500*/  IMAD.U32 R2, RZ, RZ, UR15 ;  /* 0x0000000fff027e24 */ /* 0x000fe2000f8e00ff */
        /* <DEDUP_REMOVED lines=13> */
.L_x_1033:
[----:B------:R-:W-:Y:S04]  /*85e0*/  MOV R2, c[0x0][0x32c] ;  /* 0x0000cb0000027a02 */ /* 0x000fe80000000f00 */
[----:B------:R-:W-:Y:S11]  /*85f0*/  ISETP.NE.AND P0, PT, R2, 0x1, PT ;  /* 0x000000010200780c */ /* 0x000ff60003f05270 */
[----:B------:R-:W-:Y:S02]  /*8600*/  @!UPT UIADD3 URZ, URZ, URZ, URZ ;  /* 0x0000003f3f3ff290 */ /* 0x000fe4000fffe03f */
[----:B------:R-:W-:Y:S05]  /*8610*/  @P0 IMAD.HI.U32 R2, R0, c[0x0][0x330], RZ ;  /* 0x0000cc0000020a27 */ /* 0x000fea00078e00ff */
[----:B------:R-:W-:Y:S02]  /*8620*/  @P0 SHF.R.U32.HI R0, RZ, c[0x0][0x334], R2 ;  /* 0x0000cd00ff000a19 */ /* 0x000fe40000011602 */
.L_x_1034:
[----:B------:R-:W-:Y:S05]  /*8630*/  BSYNC B0 ;  /* 0x0000000000007941 */ /* 0x000fea0003800000 */
.L_x_1032:
[----:B------:R-:W-:Y:S05]  /*8640*/  IADD3 R2, -R194, UR23, RZ ;  /* 0x00000017c2027c10 */ /* 0x000fea000fffe1ff */
[----:B------:R-:W-:Y:S05]  /*8650*/  IMAD R0, R0, c[0x0][0x32c], R2 ;  /* 0x0000cb0000007a24 */ /* 0x000fea00078e0202 */
[----:B------:R-:W-:Y:S02]  /*8660*/  IADD3 R2, R0, c[0x0][0x32c], RZ ;  /* 0x0000cb0000027a10 */ /* 0x000fe40007ffe0ff */
[----:B------:R-:W-:Y:S02]  /*8670*/  IMNMX R3, R3, R0, !PT ;  /* 0x0000000003037217 */ /* 0x000fe40007800200 */
[----:B------:R-:W-:Y:S02]  /*8680*/  IMNMX R165, R165, R2, PT ;  /* 0x00000002a5a57217 */ /* 0x000fe40003800200 */
.L_x_1031:
[----:B------:R-:W1:Y:S01]  /*8690*/  SHFL.IDX PT, R169, R172, 0x2, 0x1c1f ;  /* 0x005c1f00aca97f89 */ /* 0x000e6200000e0000 */
        /* <DEDUP_REMOVED lines=19> */
.L_x_1037:
[----:B------:R-:W-:Y:S04]  /*87d0*/  MOV R175, c[0x0][0x32c] ;  /* 0x0000cb0000af7a02 */ /* 0x000fe80000000f00 */
[----:B------:R-:W-:Y:S11]  /*87e0*/  ISETP.NE.AND P0, PT, R175, 0x1, PT ;  /* 0x00000001af00780c */ /* 0x000ff60003f05270 */
[----:B------:R-:W-:Y:S02]  /*87f0*/  @!UPT UIADD3 URZ, URZ, URZ, URZ ;  /* 0x0000003f3f3ff290 */ /* 0x000fe4000fffe03f */
[----:B------:R-:W-:Y:S05]  /*8800*/  @P0 IMAD.HI.U32 R175, R169, c[0x0][0x330], RZ ;  /* 0x0000cc00a9af0a27 */ /* 0x000fea00078e00ff */
[----:B------:R-:W-:Y:S02]  /*8810*/  @P0 SHF.R.U32.HI R169, RZ, c[0x0][0x334], R175 ;  /* 0x0000cd00ffa90a19 */ /* 0x000fe400000116af */
.L_x_1038:
[----:B------:R-:W-:Y:S05]  /*8820*/  BSYNC B0 ;  /* 0x0000000000007941 */ /* 0x000fea0003800000 */
.L_x_1036:
[----:B------:R-:W-:Y:S05]  /*8830*/  IADD3 R175, -R194, UR23, RZ ;  /* 0x00000017c2af7c10 */ /* 0x000fea000fffe1ff */
[----:B------:R-:W-:Y:S05]  /*8840*/  IMAD R169, R169, c[0x0][0x32c], R175 ;  /* 0x0000cb00a9a97a24 */ /* 0x000fea00078e02af */
[----:B------:R-:W-:Y:S02]  /*8850*/  IADD3 R175, R169, c[0x0][0x32c], RZ ;  /* 0x0000cb00a9af7a10 */ /* 0x000fe40007ffe0ff */
[----:B------:R-:W-:Y:S02]  /*8860*/  IMNMX R0, R0, R169, !PT ;  /* 0x000000a900007217 */ /* 0x000fe40007800200 */
[----:B------:R-:W-:Y:S02]  /*8870*/  IMNMX R2, R2, R175, PT ;  /* 0x000000af02027217 */ /* 0x000fe40003800200 */
.L_x_1035:
[----:B------:R-:W-:Y:S02]  /*8880*/  UISETP.GE.AND UP3, UPT, UR23, 0x1, UPT ;  /* 0x000000011700788c */ /* 0x000fe4000bf66270 */
[----:B------:R-:W-:Y:S02]  /*8890*/  UISETP.GE.AND UP0, UPT, UR23, 0x2, UPT ;  /* 0x000000021700788c */ /* 0x000fe4000bf06270 */
[----:B------:R-:W-:Y:S02]  /*88a0*/  UISETP.GE.AND UP2, UPT, UR23, 0x9, UPT ;  /* 0x000000091700788c */ /* 0x000fe4000bf46270 */
[----:B------:R-:W-:Y:S01]  /*88b0*/  PLOP3.LUT P1, PT, PT, PT, UP3, 0x40, 0x0 ;  /* 0x000000000000781c */ /* 0x000fe20003f2e838 */
[----:B------:R-:W-:Y:S01]  /*88c0*/  UISETP.GE.AND UP1, UPT, UR23, 0xa, UPT ;  /* 0x0000000a1700788c */ /* 0x000fe2000bf26270 */
[----:B------:R-:W-:Y:S01]  /*88d0*/  PLOP3.LUT P2, PT, PT, PT, UP0, 0x40, 0x0 ;  /* 0x000000000000781c */ /* 0x000fe20003f4e808 */
[----:B------:R-:W-:Y:S01]  /*88e0*/  UP2UR UR27, UPR, URZ, 0x1 ;  /* 0x000000013f1b7883 */ /* 0x000fe20008000000 */
[----:B------:R-:W-:Y:S01]  /*88f0*/  ISETP.GT.AND P1, PT, R3, RZ, P1 ;  /* 0x000000ff0300720c */ /* 0x000fe20000f24270 */
[----:B------:R-:W-:Y:S01]  /*8900*/  UISETP.GE.AND UP6, UPT, UR23, 0x12, UPT ;  /* 0x000000121700788c */ /* 0x000fe2000bfc6270 */
[----:B------:R-:W-:Y:S01]  /*8910*/  PLOP3.LUT P0, PT, PT, PT, UP0, 0x40, 0x0 ;  /* 0x000000000000781c */ /* 0x000fe20003f0e808 */
[----:B------:R-:W-:Y:S01]  /*8920*/  UISETP.GE.AND UP0, UPT, UR23, 0x11, UPT ;  /* 0x000000111700788c */ /* 0x000fe2000bf06270 */
[----:B------:R-:W-:Y:S01]  /*8930*/  ISETP.LT.OR P1, PT, R165, 0x1, P1 ;  /* 0x00000001a500780c */ /* 0x000fe20000f21670 */
[----:B------:R-:W-:Y:S01]  /*8940*/  UISETP.GE.AND UP5, UPT, UR23, 0x19, UPT ;  /* 0x000000191700788c */ /* 0x000fe2000bfa6270 */
[----:B------:R-:W-:Y:S01]  /*8950*/  ISETP.GT.AND P2, PT, R167, 0x1, P2 ;  /* 0x00000001a700780c */ /* 0x000fe20001744270 */
[----:B------:R-:W-:Y:S01]  /*8960*/  UISETP.GE.AND UP4, UPT, UR23, 0x1a, UPT ;  /* 0x0000001a1700788c */ /* 0x000fe2000bf86270 */
[----:B------:R-:W-:Y:S01]  /*8970*/  ISETP.GT.AND P0, PT, R3, 0x1, P0 ;  /* 0x000000010300780c */ /* 0x000fe20000704270 */
[----:B------:R-:W-:Y:S01]  /*8980*/  UP2UR UR24, UPR, URZ, 0x1 ;  /* 0x000000013f187883 */ /* 0x000fe20008000000 */
[----:B------:R-:W-:Y:S01]  /*8990*/  FSEL R192, R6, -INF , !P1 ;  /* 0xff80000006c07808 */ /* 0x000fe20004800000 */
[----:B------:R-:W-:Y:S01]  /*89a0*/  UP2UR UR28, UPR, URZ, 0x8 ;  /* 0x000000083f1c7883 */ /* 0x000fe20008000000 */
[----:B------:R-:W-:Y:S01]  /*89b0*/  PLOP3.LUT P1, PT, PT, PT, UP2, 0x40, 0x0 ;  /* 0x000000000000781c */ /* 0x000fe20003f2e828 */
[----:B------:R-:W-:Y:S01]  /*89c0*/  UP2UR UR25, UPR, URZ, 0x2 ;  /* 0x000000023f197883 */ /* 0x000fe20008000000 */
[----:B------:R-:W-:Y:S01]  /*89d0*/  ISETP.LT.OR P2, PT, R168, 0x2, P2 ;  /* 0x00000002a800780c */ /* 0x000fe20001741670 */
[----:B------:R-:W-:Y:S01]  /*89e0*/  UP2UR UR29, UPR, URZ, 0x40 ;  /* 0x000000403f1d7883 */ /* 0x000fe20008000000 */
[----:B------:R-:W-:Y:S01]  /*89f0*/  ISETP.LT.OR P0, PT, R165, 0x2, P0 ;  /* 0x00000002a500780c */ /* 0x000fe20000701670 */
[----:B------:R-:W-:Y:S01]  /*8a00*/  UP2UR UR26, UPR, URZ, 0x4 ;  /* 0x000000043f1a7883 */ /* 0x000fe20008000000 */
[----:B------:R-:W-:Y:S02]  /*8a10*/  ISETP.GT.AND P1, PT, R3, 0x8, P1 ;  /* 0x000000080300780c */ /* 0x000fe40000f24270 */
[----:B------:R-:W-:Y:S01]  /*8a20*/  PLOP3.LUT P5, PT, PT, PT, UP3, 0x40, 0x0 ;  /* 0x000000000000781c */ /* 0x000fe20003fae838 */
[----:B------:R-:W-:Y:S01]  /*8a30*/  UISETP.GE.AND UP3, UPT, UR23, 0x21, UPT ;  /* 0x000000211700788c */ /* 0x000fe2000bf66270 */
[----:B------:R-:W-:Y:S02]  /*8a40*/  FSEL R5, R5, -INF , !P2 ;  /* 0xff80000005057808 */ /* 0x000fe40005000000 */
[----:B------:R-:W-:Y:S02]  /*8a50*/  FSEL R193, R7, -INF , !P0 ;  /* 0xff80000007c17808 */ /* 0x000fe40004000000 */
[----:B------:R-:W-:Y:S02]  /*8a60*/  PLOP3.LUT P2, PT, PT, PT, UP1, 0x40, 0x0 ;  /* 0x000000000000781c */ /* 0x000fe40003f4e818 */
[----:B------:R-:W-:Y:S01]  /*8a70*/  PLOP3.LUT P0, PT, PT, PT, UP1, 0x40, 0x0 ;  /* 0x000000000000781c */ /* 0x000fe20003f0e818 */
[----:B------:R-:W-:Y:S01]  /*8a80*/  UISETP.GE.AND UP1, UPT, UR23, 0x29, UPT ;  /* 0x000000291700788c */ /* 0x000fe2000bf26270 */
[----:B------:R-:W-:Y:S02]  /*8a90*/  ISETP.LT.OR P1, PT, R165, 0x9, P1 ;  /* 0x00000009a500780c */ /* 0x000fe40000f21670 */
[C---:B------:R-:W-:Y:S02]  /*8aa0*/  ISETP.GT.AND P5, PT, R167.reuse, RZ, P5 ;  /* 0x000000ffa700720c */ /* 0x040fe40002fa4270 */
[----:B------:R-:W-:Y:S02]  /*8ab0*/  ISETP.GT.AND P2, PT, R167, 0x9, P2 ;  /* 0x00000009a700780c */ /* 0x000fe40001744270 */
[----:B------:R-:W-:Y:S02]  /*8ac0*/  ISETP.GT.AND P0, PT, R3, 0x9, P0 ;  /* 0x000000090300780c */ /* 0x000fe40000704270 */
[----:B------:R-:W-:Y:S02]  /*8ad0*/  FSEL R18, R18, -INF , !P1 ;  /* 0xff80000012127808 */ /* 0x000fe40004800000 */
[----:B------:R-:W-:Y:S02]  /*8ae0*/  PLOP3.LUT P1, PT, PT, PT, UP0, 0x40, 0x0 ;  /* 0x000000000000781c */ /* 0x000fe40003f2e808 */
[C---:B------:R-:W-:Y:S02]  /*8af0*/  ISETP.LT.OR P5, PT, R168.reuse, 0x1, P5 ;  /* 0x00000001a800780c */ /* 0x040fe40002fa1670 */
[----:B------:R-:W-:Y:S02]  /*8b00*/  ISETP.LT.OR P2, PT, R168, 0xa, P2 ;  /* 0x0000000aa800780c */ /* 0x000fe40001741670 */
[----:B------:R-:W-:Y:S02]  /*8b10*/  ISETP.LT.OR P0, PT, R165, 0xa, P0 ;  /* 0x0000000aa500780c */ /* 0x000fe40000701670 */
[----:B------:R-:W-:Y:S02]  /*8b20*/  ISETP.GT.AND P1, PT, R3, 0x10, P1 ;  /* 0x000000100300780c */ /* 0x000fe40000f24270 */
[----:B------:R-:W-:Y:S02]  /*8b30*/  FSEL R175, R4, -INF , !P5 ;  /* 0xff80000004af7808 */ /* 0x000fe40006800000 */
[----:B------:R-:W-:Y:S01]  /*8b40*/  PLOP3.LUT P5, PT, PT, PT, UP2, 0x40, 0x0 ;  /* 0x000000000000781c */ /* 0x000fe20003fae828 */
[----:B------:R-:W-:Y:S01]  /*8b50*/  UISETP.GE.AND UP2, UPT, UR23, 0x22, UPT ;  /* 0x000000221700788c */ /* 0x000fe2000bf46270 */
[----:B------:R-:W-:Y:S02]  /*8b60*/  FSEL R17, R17, -INF , !P2 ;  /* 0xff80000011117808 */ /* 0x000fe40005000000 */
[----:B------:R-:W-:Y:S02]  /*8b70*/  FSEL R19, R19, -INF , !P0 ;  /* 0xff80000013137808 */ /* 0x000fe40004000000 */
[----:B------:R-:W-:Y:S02]  /*8b80*/  PLOP3.LUT P2, PT, PT, PT, UP6, 0x40, 0x0 ;  /* 0x000000000000781c */ /* 0x000fe40003f4e868 */
[----:B------:R-:W-:Y:S01]  /*8b90*/  PLOP3.LUT P0, PT, PT, PT, UP6, 0x40, 0x0 ;  /* 0x000000000000781c */ /* 0x000fe20003f0e868 */
[----:B------:R-:W-:Y:S01]  /*8ba0*/  UISETP.NE.AND UP6, UPT, UR24, URZ, UPT ;  /* 0x0000003f1800728c */ /* 0x000fe2000bfc5270 */
[----:B------:R-:W-:Y:S02]  /*8bb0*/  ISETP.LT.OR P1, PT, R165, 0x11, P1 ;  /* 0x00000011a500780c */ /* 0x000fe40000f21670 */
[C---:B------:R-:W-:Y:S01]  /*8bc0*/  ISETP.GT.AND P5, PT, R167.reuse, 0x8, P5 ;  /* 0x00000008a700780c */ /* 0x040fe20002fa4270 */
[----:B------:R-:W-:Y:S01]  /*8bd0*/  UP2UR UR30, UPR, URZ, 0x40 ;  /* 0x000000403f1e7883 */ /* 0x000fe20008000000 */
[----:B------:R-:W-:Y:S01]  /*8be0*/  ISETP.GT.AND P2, PT, R167, 0x11, P2 ;  /* 0x00000011a700780c */ /* 0x000fe20001744270 */
[----:B------:R-:W-:Y:S01]  /*8bf0*/  UISETP.NE.AND UP6, UPT, UR25, URZ, UPT ;  /* 0x0000003f1900728c */ /* 0x000fe2000bfc5270 */
[----:B------:R-:W-:Y:S02]  /*8c00*/  ISETP.GT.AND P0, PT, R3, 0x11, P0 ;  /* 0x000000110300780c */ /* 0x000fe40000704270 */
[----:B------:R-:W-:Y:S01]  /*8c10*/  FSEL R198, R22, -INF , !P1 ;  /* 0xff80000016c67808 */ /* 0x000fe20004800000 */
[----:B------:R-:W-:Y:S01]  /*8c20*/  UP2UR UR31, UPR, URZ, 0x40 ;  /* 0x000000403f1f7883 */ /* 0x000fe20008000000 */
[----:B------:R-:W-:Y:S01]  /*8c30*/  PLOP3.LUT P1, PT, PT, PT, UP5, 0x40, 0x0 ;  /* 0x000000000000781c */ /* 0x000fe20003f2e858 */
[----:B------:R-:W-:Y:S01]  /*8c40*/  UISETP.NE.AND UP6, UPT, UR26, URZ, UPT ;  /* 0x0000003f1a00728c */ /* 0x000fe2000bfc5270 */
[C---:B------:R-:W-:Y:S02]  /*8c50*/  ISETP.LT.OR P5, PT, R168.reuse, 0x9, P5 ;  /* 0x00000009a800780c */ /* 0x040fe40002fa1670 */
[----:B------:R-:W-:Y:S01]  /*8c60*/  ISETP.LT.OR P2, PT, R168, 0x12, P2 ;  /* 0x00000012a800780c */ /* 0x000fe20001741670 */
[----:B------:R-:W-:Y:S01]  /*8c70*/  UP2UR UR32, UPR, URZ, 0x40 ;  /* 0x000000403f207883 */ /* 0x000fe20008000000 */
[----:B------:R-:W-:Y:S01]  /*8c80*/  ISETP.LT.OR P0, PT, R165, 0x12, P0 ;  /* 0x00000012a500780c */ /* 0x000fe20000701670 */
[----:B------:R-:W-:Y:S01]  /*8c90*/  UISETP.NE.AND UP6, UPT, UR27, URZ, UPT ;  /* 0x0000003f1b00728c */ /* 0x000fe2000bfc5270 */
[----:B------:R-:W-:Y:S02]  /*8ca0*/  ISETP.GT.AND P1, PT, R3, 0x18, P1 ;  /* 0x000000180300780c */ /* 0x000fe40000f24270 */
[----:B------:R-:W-:Y:S01]  /*8cb0*/  FSEL R16, R16, -INF , !P5 ;  /* 0xff80000010107808 */ /* 0x000fe20006800000 */
[----:B------:R-:W-:Y:S01]  /*8cc0*/  UP2UR UR33, UPR, URZ, 0x40 ;  /* 0x000000403f217883 */ /* 0x000fe20008000000 */
[----:B------:R-:W-:Y:S01]  /*8cd0*/  PLOP3.LUT P5, PT, PT, PT, UP0, 0x40, 0x0 ;  /* 0x000000000000781c */ /* 0x000fe20003fae808 */
[----:B------:R-:W-:Y:S01]  /*8ce0*/  UISETP.GE.AND UP0, UPT, UR23, 0x2a, UPT ;  /* 0x0000002a1700788c */ /* 0x000fe2000bf06270 */
[----:B------:R-:W-:Y:S01]  /*8cf0*/  FSEL R197, R21, -INF , !P2 ;  /* 0xff80000015c57808 */ /* 0x000fe20005000000 */
[----:B------:R-:W-:Y:S01]  /*8d00*/  UISETP.NE.AND UP6, UPT, UR28, URZ, UPT ;  /* 0x0000003f1c00728c */ /* 0x000fe2000bfc5270 */
[----:B------:R-:W-:Y:S02]  /*8d10*/  FSEL R199, R23, -INF , !P0 ;  /* 0xff80000017c77808 */ /* 0x000fe40004000000 */
[----:B------:R-:W-:Y:S02]  /*8d20*/  PLOP3.LUT P2, PT, PT, PT, UP4, 0x40, 0x0 ;  /* 0x000000000000781c */ /* 0x000fe40003f4e848 */
[----:B------:R-:W-:Y:S02]  /*8d30*/  PLOP3.LUT P0, PT, PT, PT, UP4, 0x40, 0x0 ;  /* 0x000000000000781c */ /* 0x000fe40003f0e848 */
[----:B------:R-:W-:Y:S02]  /*8d40*/  ISETP.LT.OR P1, PT, R165, 0x19, P1 ;  /* 0x00000019a500780c */ /* 0x000fe40000f21670 */
[C---:B------:R-:W-:Y:S02]  /*8d50*/  ISETP.GT.AND P5, PT, R167.reuse, 0x10, P5 ;  /* 0x00000010a700780c */ /* 0x040fe40002fa4270 */
        /* <DEDUP_REMOVED lines=9> */
[----:B------:R-:W-:Y:S02]  /*8df0*/  PLOP3.LUT P5, PT, PT, PT, UP5, 0x40, 0x0 ;  /* 0x000000000000781c */ /* 0x000fe40003fae858 */
[----:B------:R-:W-:Y:S02]  /*8e00*/  FSEL R203, R33, -INF , !P2 ;  /* 0xff80000021cb7808 */ /* 0x000fe40005000000 */
        /* <DEDUP_REMOVED lines=16> */
[----:B------:R-:W-:Y:S02]  /*8f10*/  PLOP3.LUT P2, PT, PT, PT, UP1, 0x40, 0x0 ;  /* 0x000000000000781c */ /* 0x000fe40003f4e818 */
[----:B------:R-:W-:Y:S02]  /*8f20*/  FSEL R221, R39, -INF , !P0 ;  /* 0xff80000027dd7808 */ /* 0x000fe40004000000 */
[----:B------:R-:W-:Y:S01]  /*8f30*/  PLOP3.LUT P0, PT, PT, PT, UP6, 0x40, 0x0 ;  /* 0x000000000000781c */ /* 0x000fe20003f0e868 */
[----:B------:R-:W-:Y:S01]  /*8f40*/  UISETP.NE.AND UP6, UPT, UR33, URZ, UPT ;  /* 0x0000003f2100728c */ /* 0x000fe2000bfc5270 */
[----:B------:R-:W-:Y:S02]  /*8f50*/  ISETP.LT.OR P1, PT, R165, 0x2a, P1 ;  /* 0x0000002aa500780c */ /* 0x000fe40000f21670 */
[----:B------:R-:W-:Y:S02]  /*8f60*/  ISETP.GT.AND P5, PT, R167, 0x20, P5 ;  /* 0x00000020a700780c */ /* 0x000fe40002fa4270 */
[----:B------:R-:W-:Y:S02]  /*8f70*/  ISETP.GT.AND P2, PT, R3, 0x28, P2 ;  /* 0x000000280300780c */ /* 0x000fe40001744270 */
[----:B------:R-:W-:Y:S01]  /*8f80*/  PLOP3.LUT P6, PT, PT, PT, UP1, 0x40, 0x0 ;  /* 0x000000000000781c */ /* 0x000fe20003fce818 */
[----:B------:R-:W1:Y:S01]  /*8f90*/  SHFL.IDX PT, R3, R172, 0x3, 0x1c1f ;  /* 0x007c1f00ac037f89 */ /* 0x000e6200000e0000 */
[----:B------:R-:W-:Y:S02]  /*8fa0*/  FSEL R248, R51, -INF , !P1 ;  /* 0xff80000033f87808 */ /* 0x000fe40004800000 */
[----:B------:R-:W-:Y:S01]  /*8fb0*/  PLOP3.LUT P1, PT, PT, PT, UP6, 0x40, 0x0 ;  /* 0x000000000000781c */ /* 0x000fe20003f2e868 */
[----:B------:R-:W-:Y:S01]  /*8fc0*/  UISETP.NE.AND UP6, UPT, UR32, URZ, UPT ;  /* 0x0000003f2000728c */ /* 0x000fe2000bfc5270 */
[----:B------:R-:W-:Y:S02]  /*8fd0*/  ISETP.LT.OR P5, PT, R168, 0x21, P5 ;  /* 0x00000021a800780c */ /* 0x000fe40002fa1670 */
[----:B------:R-:W-:Y:S02]  /*8fe0*/  ISETP.LT.OR P2, PT, R165, 0x29, P2 ;  /* 0x00000029a500780c */ /* 0x000fe40001741670 */
[C---:B------:R-:W-:Y:S02]  /*8ff0*/  ISETP.GT.AND P6, PT, R167.reuse, 0x28, P6 ;  /* 0x00000028a700780c */ /* 0x040fe400037c4270 */
[----:B------:R-:W-:Y:S02]  /*9000*/  FSEL R215, R36, -INF , !P5 ;  /* 0xff80000024d77808 */ /* 0x000fe40006800000 */
[----:B------:R-:W-:Y:S02]  /*9010*/  PLOP3.LUT P5, PT, PT, PT, UP0, 0x40, 0x0 ;  /* 0x000000000000781c */ /* 0x000fe40003fae808 */
[----:B------:R-:W-:Y:S02]  /*9020*/  FSEL R245, R50, -INF , !P2 ;  /* 0xff80000032f57808 */ /* 0x000fe40005000000 */
[----:B------:R-:W-:Y:S02]  /*9030*/  ISETP.GT.AND P2, PT, R0, RZ, P0 ;  /* 0x000000ff0000720c */ /* 0x000fe40000744270 */
[----:B------:R-:W-:Y:S01]  /*9040*/  PLOP3.LUT P0, PT, PT, PT, UP6, 0x40, 0x0 ;  /* 0x000000000000781c */ /* 0x000fe20003f0e868 */
[----:B------:R-:W-:Y:S01]  /*9050*/  UISETP.NE.AND UP6, UPT, UR31, URZ, UPT ;  /* 0x0000003f1f00728c */ /* 0x000fe2000bfc5270 */
[----:B------:R-:W-:Y:S02]  /*9060*/  ISETP.LT.OR P6, PT, R168, 0x29, P6 ;  /* 0x00000029a800780c */ /* 0x000fe400037c1670 */
[----:B------:R-:W-:Y:S02]  /*9070*/  ISETP.GT.AND P5, PT, R167, 0x29, P5 ;  /* 0x00000029a700780c */ /* 0x000fe40002fa4270 */
[----:B------:R-:W-:Y:S02]  /*9080*/  FSEL R223, R48, -INF , !P6 ;  /* 0xff80000030df7808 */ /* 0x000fe40007000000 */
[----:B------:R-:W-:Y:S01]  /*9090*/  PLOP3.LUT P6, PT, PT, PT, UP6, 0x40, 0x0 ;  /* 0x000000000000781c */ /* 0x000fe20003fce868 */
[----:B------:R-:W-:Y:S01]  /*90a0*/  UISETP.NE.AND UP6, UPT, UR30, URZ, UPT ;  /* 0x0000003f1e00728c */ /* 0x000fe2000bfc5270 */
[----:B------:R-:W-:Y:S02]  /*90b0*/  ISETP.GT.AND P0, PT, R0, 0x8, P0 ;  /* 0x000000080000780c */ /* 0x000fe40000704270 */
[----:B------:R-:W-:Y:S02]  /*90c0*/  ISETP.LT.OR P5, PT, R168, 0x2a, P5 ;  /* 0x0000002aa800780c */ /* 0x000fe40002fa1670 */
[----:B------:R-:W-:Y:S02]  /*90d0*/  ISETP.GT.AND P1, PT, R0, 0x1, P1 ;  /* 0x000000010000780c */ /* 0x000fe40000f24270 */
[C---:B------:R-:W-:Y:S02]  /*90e0*/  ISETP.LT.OR P0, PT, R2.reuse, 0x9, P0 ;  /* 0x000000090200780c */ /* 0x040fe40000701670 */
[----:B------:R-:W-:Y:S02]  /*90f0*/  FSEL R242, R49, -INF , !P5 ;  /* 0xff80000031f27808 */ /* 0x000fe40006800000 */
[----:B------:R-:W-:Y:S01]  /*9100*/  PLOP3.LUT P5, PT, PT, PT, UP6, 0x40, 0x0 ;  /* 0x000000000000781c */ /* 0x000fe20003fae868 */
[----:B------:R-:W-:Y:S01]  /*9110*/  UISETP.NE.AND UP6, UPT, UR29, URZ, UPT ;  /* 0x0000003f1d00728c */ /* 0x000fe2000bfc5270 */
[C---:B------:R-:W-:Y:S02]  /*9120*/  ISETP.LT.OR P2, PT, R2.reuse, 0x1, P2 ;  /* 0x000000010200780c */ /* 0x040fe40001741670 */
[----:B------:R-:W-:Y:S01]  /*9130*/  ISETP.LT.OR P1, PT, R2, 0x2, P1 ;  /* 0x000000020200780c */ /* 0x000fe20000f21670 */
[----:B------:R-:W-:Y:S01]  /*9140*/  UP2UR UR29, UPR, URZ, 0x40 ;  /* 0x000000403f1d7883 */ /* 0x000fe20008000000 */
[----:B------:R-:W-:Y:S02]  /*9150*/  FSEL R12, R12, -INF , !P0 ;  /* 0xff8000000c0c7808 */ /* 0x000fe40004000000 */
[----:B------:R-:W-:Y:S02]  /*9160*/  PLOP3.LUT P0, PT, PT, PT, UP4, 0x40, 0x0 ;  /* 0x000000000000781c */ /* 0x000fe40003f0e848 */
[----:B------:R-:W-:Y:S02]  /*9170*/  FSEL R8, R8, -INF , !P2 ;  /* 0xff80000008087808 */ /* 0x000fe40005000000 */
[----:B------:R-:W-:Y:S01]  /*9180*/  PLOP3.LUT P2, PT, PT, PT, UP6, 0x40, 0x0 ;  /* 0x000000000000781c */ /* 0x000fe20003f4e868 */
[----:B------:R-:W-:Y:S01]  /*9190*/  UISETP.NE.AND UP6, UPT, UR16, URZ, UPT ;  /* 0x0000003f1000728c */ /* 0x000fe2000bfc5270 */
[----:B------:R-:W-:Y:S02]  /*91a0*/  FSEL R9, R9, -INF , !P1 ;  /* 0xff80000009097808 */ /* 0x000fe40004800000 */
[----:B------:R-:W-:Y:S02]  /*91b0*/  PLOP3.LUT P1, PT, PT, PT, UP5, 0x40, 0x0 ;  /* 0x000000000000781c */ /* 0x000fe40003f2e858 */
[C---:B------:R-:W-:Y:S02]  /*91c0*/  ISETP.GT.AND P0, PT, R0.reuse, 0x19, P0 ;  /* 0x000000190000780c */ /* 0x040fe40000704270 */
[C---:B------:R-:W-:Y:S02]  /*91d0*/  ISETP.GT.AND P6, PT, R0.reuse, 0x9, P6 ;  /* 0x000000090000780c */ /* 0x040fe400037c4270 */
[C---:B------:R-:W-:Y:S02]  /*91e0*/  ISETP.GT.AND P5, PT, R0.reuse, 0x10, P5 ;  /* 0x000000100000780c */ /* 0x040fe40002fa4270 */
[C---:B------:R-:W-:Y:S02]  /*91f0*/  ISETP.GT.AND P2, PT, R0.reuse, 0x11, P2 ;  /* 0x000000110000780c */ /* 0x040fe40001744270 */
[----:B------:R-:W-:Y:S02]  /*9200*/  ISETP.GT.AND P1, PT, R0, 0x18, P1 ;  /* 0x000000180000780c */ /* 0x000fe40000f24270 */
[C---:B------:R-:W-:Y:S02]  /*9210*/  ISETP.LT.OR P0, PT, R2.reuse, 0x1a, P0 ;  /* 0x0000001a0200780c */ /* 0x040fe40000701670 */
[C---:B------:R-:W-:Y:S02]  /*9220*/  ISETP.LT.OR P6, PT, R2.reuse, 0xa, P6 ;  /* 0x0000000a0200780c */ /* 0x040fe400037c1670 */
[C---:B------:R-:W-:Y:S02]  /*9230*/  ISETP.LT.OR P5, PT, R2.reuse, 0x11, P5 ;  /* 0x000000110200780c */ /* 0x040fe40002fa1670 */
[C---:B------:R-:W-:Y:S02]  /*9240*/  ISETP.LT.OR P2, PT, R2.reuse, 0x12, P2 ;  /* 0x000000120200780c */ /* 0x040fe40001741670 */
[----:B------:R-:W-:Y:S02]  /*9250*/  ISETP.LT.OR P1, PT, R2, 0x19, P1 ;  /* 0x000000190200780c */ /* 0x000fe40000f21670 */
[----:B------:R-:W-:Y:S02]  /*9260*/  FSEL R211, R29, -INF , !P0 ;  /* 0xff8000001dd37808 */ /* 0x000fe40004000000 */
[----:B------:R-:W-:Y:S01]  /*9270*/  PLOP3.LUT P0, PT, PT, PT, UP6, 0x40, 0x0 ;  /* 0x000000000000781c */ /* 0x000fe20003f0e868 */
[----:B------:R-:W-:Y:S01]  /*9280*/  UISETP.NE.AND UP6, UPT, UR29, URZ, UPT ;  /* 0x0000003f1d00728c */ /* 0x000fe2000bfc5270 */
[----:B------:R-:W-:Y:S02]  /*9290*/  FSEL R13, R13, -INF , !P6 ;  /* 0xff8000000d0d7808 */ /* 0x000fe40007000000 */
[----:B------:R-:W-:Y:S02]  /*92a0*/  PLOP3.LUT P6, PT, PT, PT, UP3, 0x40, 0x0 ;  /* 0x000000000000781c */ /* 0x000fe40003fce838 */
[----:B------:R-:W-:Y:S02]  /*92b0*/  FSEL R205, R24, -INF , !P5 ;  /* 0xff80000018cd7808 */ /* 0x000fe40006800000 */
[----:B------:R-:W-:Y:S02]  /*92c0*/  PLOP3.LUT P5, PT, PT, PT, UP2, 0x40, 0x0 ;  /* 0x000000000000781c */ /* 0x000fe40003fae828 */
[----:B------:R-:W-:Y:S02]  /*92d0*/  FSEL R208, R25, -INF , !P2 ;  /* 0xff80000019d07808 */ /* 0x000fe40005000000 */
[----:B------:R-:W-:Y:S02]  /*92e0*/  PLOP3.LUT P2, PT, PT, PT, UP1, 0x40, 0x0 ;  /* 0x000000000000781c */ /* 0x000fe40003f4e818 */
[----:B------:R-:W-:Y:S02]  /*92f0*/  FSEL R210, R28, -INF , !P1 ;  /* 0xff8000001cd27808 */ /* 0x000fe40004800000 */
[----:B------:R-:W-:Y:S02]  /*9300*/  PLOP3.LUT P1, PT, PT, PT, UP0, 0x40, 0x0 ;  /* 0x000000000000781c */ /* 0x000fe40003f2e808 */
[C---:B------:R-:W-:Y:S02]  /*9310*/  ISETP.GT.AND P6, PT, R0.reuse, 0x20, P6 ;  /* 0x000000200000780c */ /* 0x040fe400037c4270 */
[C---:B------:R-:W-:Y:S02]  /*9320*/  ISETP.GT.AND P5, PT, R0.reuse, 0x21, P5 ;  /* 0x000000210000780c */ /* 0x040fe40002fa4270 */
[C---:B------:R-:W-:Y:S02]  /*9330*/  ISETP.GT.AND P2, PT, R0.reuse, 0x28, P2 ;  /* 0x000000280000780c */ /* 0x040fe40001744270 */
[----:B------:R-:W-:Y:S01]  /*9340*/  ISETP.GT.AND P1, PT, R0, 0x29, P1 ;  /* 0x000000290000780c */ /* 0x000fe20000f24270 */
[--C-:B-1----:R-:W-:Y:S01]  /*9350*/  IMAD.IADD R0, R174, 0x1, R3.reuse ;  /* 0x00000001ae007824 */ /* 0x102fe200078e0203 */
[C---:B------:R-:W-:Y:S02]  /*9360*/  ISETP.LT.OR P6, PT, R2.reuse, 0x21, P6 ;  /* 0x000000210200780c */ /* 0x040fe400037c1670 */
[C---:B------:R-:W-:Y:S02]  /*9370*/  ISETP.LT.OR P5, PT, R2.reuse, 0x22, P5 ;  /* 0x000000220200780c */ /* 0x040fe40002fa1670 */
[C---:B------:R-:W-:Y:S02]  /*9380*/  ISETP.LT.OR P2, PT, R2.reuse, 0x29, P2 ;  /* 0x000000290200780c */ /* 0x040fe40001741670 */
[----:B------:R-:W-:Y:S01]  /*9390*/  ISETP.LT.OR P1, PT, R2, 0x2a, P1 ;  /* 0x0000002a0200780c */ /* 0x000fe20000f21670 */
[----:B------:R-:W-:Y:S01]  /*93a0*/  IMAD.IADD R2, R173, 0x1, R3 ;  /* 0x00000001ad027824 */ /* 0x000fe200078e0203 */
[----:B------:R-:W-:Y:S02]  /*93b0*/  FSEL R244, R40, -INF , !P6 ;  /* 0xff80000028f47808 */ /* 0x000fe40007000000 */
[----:B------:R-:W-:Y:S02]  /*93c0*/  FSEL R246, R41, -INF , !P5 ;  /* 0xff80000029f67808 */ /* 0x000fe40006800000 */
[----:B------:R-:W-:Y:S02]  /*93d0*/  FSEL R247, R44, -INF , !P2 ;  /* 0xff8000002cf77808 */ /* 0x000fe40005000000 */
[----:B------:R-:W-:Y:S01]  /*93e0*/  FSEL R249, R45, -INF , !P1 ;  /* 0xff8000002df97808 */ /* 0x000fe20004800000 */
        /* <DEDUP_REMOVED lines=15> */
.L_x_1041:
[----:B------:R-:W-:Y:S04]  /*94e0*/  MOV R4, c[0x0][0x32c] ;  /* 0x0000cb0000047a02 */ /* 0x000fe80000000f00 */
[----:B------:R-:W-:Y:S11]  /*94f0*/  ISETP.NE.AND P0, PT, R4, 0x1, PT ;  /* 0x000000010400780c */ /* 0x000ff60003f05270 */
[----:B------:R-:W-:Y:S02]  /*9500*/  @!UPT UIADD3 URZ, URZ, URZ, URZ ;  /* 0x0000003f3f3ff290 */ /* 0x000fe4000fffe03f */
[----:B------:R-:W-:Y:S05]  /*9510*/  @P0 IMAD.HI.U32 R4, R3, c[0x0][0x330], RZ ;  /* 0x0000cc0003040a27 */ /* 0x000fea00078e00ff */
[----:B------:R-:W-:Y:S02]  /*9520*/  @P0 SHF.R.U32.HI R3, RZ, c[0x0][0x334], R4 ;  /* 0x0000cd00ff030a19 */ /* 0x000fe40000011604 */
.L_x_1042:
[----:B------:R-:W-:Y:S05]  /*9530*/  BSYNC B0 ;  /* 0x0000000000007941 */ /* 0x000fea0003800000 */
.L_x_1040:
[----:B------:R-:W-:Y:S05]  /*9540*/  IADD3 R4, -R194, UR23, RZ ;  /* 0x00000017c2047c10 */ /* 0x000fea000fffe1ff */
[----:B------:R-:W-:Y:S05]  /*9550*/  IMAD R3, R3, c[0x0][0x32c], R4 ;  /* 0x0000cb0003037a24 */ /* 0x000fea00078e0204 */
[----:B------:R-:W-:Y:S02]  /*9560*/  IADD3 R4, R3, c[0x0][0x32c], RZ ;  /* 0x0000cb0003047a10 */ /* 0x000fe40007ffe0ff */
[----:B------:R-:W-:Y:S02]  /*9570*/  IMNMX R0, R0, R3, !PT ;  /* 0x0000000300007217 */ /* 0x000fe40007800200 */
[----:B------:R-:W-:Y:S02]  /*9580*/  IMNMX R2, R2, R4, PT ;  /* 0x0000000402027217 */ /* 0x000fe40003800200 */
.L_x_1039:
        /* <DEDUP_REMOVED lines=21> */
[----:B------:R-:W-:Y:S01]  /*96e0*/  LDSM.16.MT88.4 R36, [R226+0x2080] ;  /* 0x00208000e224783b */ /* 0x000fe20000004200 */
        /* <DEDUP_REMOVED lines=17> */
[----:B------:R-:W-:Y:S01]  /*9800*/  PLOP3.LUT P2, PT, PT, PT, UP2, 0x40, 0x0 ;  /* 0x000000000000781c */ /* 0x000fe20003f4e828 */
[----:B------:R-:W-:Y:S01]  /*9810*/  UISETP.NE.AND UP2, UPT, UR27, URZ, UPT ;  /* 0x0000003f1b00728c */ /* 0x000fe2000bf45270 */
[----:B------:R-:W-:Y:S02]  /*9820*/  FMNMX.FTZ R3, R208, R3, !PT ;  /* 0x00000003d0037209 */ /* 0x000fe40007810000 */
[----:B------:R-:W-:Y:S02]  /*9830*/  ISETP.GT.AND P2, PT, R0, 0x8, P2 ;  /* 0x000000080000780c */ /* 0x000fe40001744270 */
[----:B------:R-:W-:Y:S02]  /*9840*/  FMNMX.FTZ R3, R210, R3, !PT ;  /* 0x00000003d2037209 */ /* 0x000fe40007810000 */
[----:B------:R-:W-:Y:S02]  /*9850*/  ISETP.LT.OR P2, PT, R2, 0x9, P2 ;  /* 0x000000090200780c */ /* 0x000fe40001741670 */
[----:B------:R-:W-:Y:S02]  /*9860*/  FMNMX.FTZ R3, R211, R3, !PT ;  /* 0x00000003d3037209 */ /* 0x000fe40007810000 */
[----:B------:R-:W-:Y:S02]  /*9870*/  FSEL R14, R14, -INF , !P2 ;  /* 0xff8000000e0e7808 */ /* 0x000fe40005000000 */
[----:B------:R-:W-:Y:S02]  /*9880*/  FMNMX.FTZ R3, R244, R3, !PT ;  /* 0x00000003f4037209 */ /* 0x000fe40007810000 */
[----:B------:R-:W-:Y:S01]  /*9890*/  PLOP3.LUT P1, PT, PT, PT, UP4, 0x40, 0x0 ;  /* 0x000000000000781c */ /* 0x000fe20003f2e848 */
[----:B------:R-:W-:Y:S01]  /*98a0*/  UISETP.NE.AND UP4, UPT, UR23, URZ, UPT ;  /* 0x0000003f1700728c */ /* 0x000fe2000bf85270 */
[----:B------:R-:W-:Y:S02]  /*98b0*/  FMNMX.FTZ R3, R246, R3, !PT ;  /* 0x00000003f6037209 */ /* 0x000fe40007810000 */
[----:B-1----:R-:W-:Y:S02]  /*98c0*/  FMNMX.FTZ R169, R169, R6, !PT ;  /* 0x00000006a9a97209 */ /* 0x002fe40007810000 */
[----:B------:R-:W-:Y:S02]  /*98d0*/  FMNMX.FTZ R167, R247, R3, !PT ;  /* 0x00000003f7a77209 */ /* 0x000fe40007810000 */
[----:B------:R-:W-:Y:S01]  /*98e0*/  ISETP.GT.AND P1, PT, R0, RZ, P1 ;  /* 0x000000ff0000720c */ /* 0x000fe20000f24270 */
[----:B------:R-:W1:Y:S01]  /*98f0*/  SHFL.BFLY PT, R4, R169, 0x1, 0x1f ;  /* 0x0c201f00a9047f89 */ /* 0x000e6200000e0000 */
[----:B------:R-:W-:Y:S01]  /*9900*/  PLOP3.LUT P0, PT, PT, PT, UP3, 0x40, 0x0 ;  /* 0x000000000000781c */ /* 0x000fe20003f0e838 */
[----:B------:R-:W-:Y:S01]  /*9910*/  UISETP.NE.AND UP3, UPT, UR28, URZ, UPT ;  /* 0x0000003f1c00728c */ /* 0x000fe2000bf65270 */
[----:B------:R-:W-:Y:S02]  /*9920*/  ISETP.LT.OR P1, PT, R2, 0x1, P1 ;  /* 0x000000010200780c */ /* 0x000fe40000f21670 */
[----:B------:R-:W-:Y:S02]  /*9930*/  ISETP.GT.AND P0, PT, R0, 0x1, P0 ;  /* 0x000000010000780c */ /* 0x000fe40000704270 */
[----:B------:R-:W-:Y:S02]  /*9940*/  FMNMX.FTZ R168, R245, R168, !PT ;  /* 0x000000a8f5a87209 */ /* 0x000fe40007810000 */
[----:B------:R-:W-:Y:S02]  /*9950*/  ISETP.LT.OR P0, PT, R2, 0x2, P0 ;  /* 0x000000020200780c */ /* 0x000fe40000701670 */
[----:B------:R-:W-:Y:S02]  /*9960*/  FSEL R10, R10, -INF , !P1 ;  /* 0xff8000000a0a7808 */ /* 0x000fe40004800000 */
[----:B------:R-:W-:Y:S02]  /*9970*/  FMNMX.FTZ R168, R248, R168, !PT ;  /* 0x000000a8f8a87209 */ /* 0x000fe40007810000 */
[----:B------:R-:W-:Y:S02]  /*9980*/  FSEL R11, R11, -INF , !P0 ;  /* 0xff8000000b0b7808 */ /* 0x000fe40004000000 */
[----:B------:R-:W-:Y:S01]  /*9990*/  PLOP3.LUT P6, PT, PT, PT, UP1, 0x40, 0x0 ;  /* 0x000000000000781c */ /* 0x000fe20003fce818 */
[----:B------:R-:W2:Y:S01]  /*99a0*/  SHFL.BFLY PT, R6, R168, 0x2, 0x1f ;  /* 0x0c401f00a8067f89 */ /* 0x000ea200000e0000 */
[----:B------:R-:W-:Y:S01]  /*99b0*/  PLOP3.LUT P5, PT, PT, PT, UP0, 0x40, 0x0 ;  /* 0x000000000000781c */ /* 0x000fe20003fae808 */
[----:B------:R-:W-:Y:S01]  /*99c0*/  UISETP.NE.AND UP1, UPT, UR26, URZ, UPT ;  /* 0x0000003f1a00728c */ /* 0x000fe2000bf25270 */
[C---:B------:R-:W-:Y:S01]  /*99d0*/  ISETP.GT.AND P6, PT, R0.reuse, 0x9, P6 ;  /* 0x000000090000780c */ /* 0x040fe200037c4270 */
[----:B------:R-:W-:Y:S01]  /*99e0*/  UISETP.NE.AND UP0, UPT, UR25, URZ, UPT ;  /* 0x0000003f1900728c */ /* 0x000fe2000bf05270 */
[----:B------:R-:W-:Y:S02]  /*99f0*/  ISETP.GT.AND P5, PT, R0, 0x10, P5 ;  /* 0x000000100000780c */ /* 0x000fe40002fa4270 */
[----:B-1----:R-:W-:Y:S02]  /*9a00*/  FMNMX.FTZ R169, R169, R4, !PT ;  /* 0x00000004a9a97209 */ /* 0x002fe40007810000 */
[----:B------:R-:W-:Y:S02]  /*9a10*/  FMNMX.FTZ R4, R10, R171, !PT ;  /* 0x000000ab0a047209 */ /* 0x000fe40007810000 */
[C---:B------:R-:W-:Y:S01]  /*9a20*/  FSETP.NEU.FTZ.AND P2, PT, R169.reuse, -INF , PT ;  /* 0xff800000a900780b */ /* 0x040fe20003f5d000 */
[----:B------:R-:W-:Y:S01]  /*9a30*/  FMUL.FTZ R173, R169, c[0x0][0x2d0] ;  /* 0x0000b400a9ad7a20 */ /* 0x000fe20000410000 */
[C---:B------:R-:W-:Y:S02]  /*9a40*/  ISETP.LT.OR P6, PT, R2.reuse, 0xa, P6 ;  /* 0x0000000a0200780c */ /* 0x040fe400037c1670 */
[----:B------:R-:W-:Y:S02]  /*9a50*/  ISETP.LT.OR P5, PT, R2, 0x11, P5 ;  /* 0x000000110200780c */ /* 0x000fe40002fa1670 */
[----:B------:R-:W-:Y:S02]  /*9a60*/  FSEL R173, R173, RZ, P2 ;  /* 0x000000ffadad7208 */ /* 0x000fe40001000000 */
[----:B------:R-:W-:Y:S02]  /*9a70*/  FSEL R15, R15, -INF , !P6 ;  /* 0xff8000000f0f7808 */ /* 0x000fe40007000000 */
[----:B------:R-:W-:Y:S01]  /*9a80*/  FMNMX.FTZ R167, R249, R167, !PT ;  /* 0x000000a7f9a77209 */ /* 0x000fe20007810000 */
[--C-:B------:R-:W-:Y:S01]  /*9a90*/  FFMA.FTZ R3, R175, c[0x0][0x2d0], -R173.reuse ;  /* 0x0000b400af037a23 */ /* 0x100fe200000108ad */
[----:B------:R-:W-:Y:S02]  /*9aa0*/  FSEL R200, R26, -INF , !P5 ;  /* 0xff8000001ac87808 */ /* 0x000fe40006800000 */
[----:B--2---:R-:W-:Y:S01]  /*9ab0*/  FMNMX.FTZ R168, R168, R6, !PT ;  /* 0x00000006a8a87209 */ /* 0x004fe20007810000 */
[----:B------:R1:W-:Y:S01]  /*9ac0*/  MUFU.EX2 R250, R3 ;  /* 0x0000000300fa7308 */ /* 0x0003e20000000800 */
[----:B------:R-:W2:Y:S01]  /*9ad0*/  SHFL.BFLY PT, R6, R167, 0x2, 0x1f ;  /* 0x0c401f00a7067f89 */ /* 0x000ea200000e0000 */
[----:B------:R-:W-:Y:S02]  /*9ae0*/  PLOP3.LUT P1, PT, PT, PT, UP6, 0x40, 0x0 ;  /* 0x000000000000781c */ /* 0x000fe40003f2e868 */
[----:B------:R-:W-:Y:S02]  /*9af0*/  PLOP3.LUT P0, PT, PT, PT, UP5, 0x40, 0x0 ;  /* 0x000000000000781c */ /* 0x000fe40003f0e858 */
[C---:B------:R-:W-:Y:S02]  /*9b00*/  ISETP.GT.AND P6, PT, R0.reuse, 0x11, P1 ;  /* 0x000000110000780c */ /* 0x040fe40000fc4270 */
[----:B------:R-:W-:Y:S01]  /*9b10*/  ISETP.GT.AND P0, PT, R0, 0x18, P0 ;  /* 0x000000180000780c */ /* 0x000fe20000704270 */
[----:B------:R-:W3:Y:S01]  /*9b20*/  SHFL.BFLY PT, R7, R168, 0x1, 0x1f ;  /* 0x0c201f00a8077f89 */ /* 0x000ee200000e0000 */
[C---:B------:R-:W-:Y:S02]  /*9b30*/  ISETP.LT.OR P6, PT, R2.reuse, 0x12, P6 ;  /* 0x000000120200780c */ /* 0x040fe400037c1670 */
[----:B------:R-:W-:Y:S02]  /*9b40*/  PLOP3.LUT P1, PT, PT, PT, UP4, 0x40, 0x0 ;  /* 0x000000000000781c */ /* 0x000fe40003f2e848 */
[----:B------:R-:W-:Y:S02]  /*9b50*/  FSEL R202, R27, -INF , !P6 ;  /* 0xff8000001bca7808 */ /* 0x000fe40007000000 */
[----:B------:R-:W-:Y:S02]  /*9b60*/  ISETP.LT.OR P0, PT, R2, 0x19, P0 ;  /* 0x000000190200780c */ /* 0x000fe40000701670 */
[----:B------:R-:W-:Y:S02]  /*9b70*/  ISETP.GT.AND P1, PT, R0, 0x19, P1 ;  /* 0x000000190000780c */ /* 0x000fe40000f24270 */
[----:B------:R-:W-:Y:S02]  /*9b80*/  PLOP3.LUT P5, PT, PT, PT, UP3, 0x40, 0x0 ;  /* 0x000000000000781c */ /* 0x000fe40003fae838 */
[----:B------:R-:W-:Y:S01]  /*9b90*/  FSEL R204, R30, -INF , !P0 ;  /* 0xff8000001ecc7808 */ /* 0x000fe20004000000 */
[--C-:B-1----:R-:W-:Y:S01]  /*9ba0*/  FFMA.FTZ R3, R5, c[0x0][0x2d0], -R173.reuse ;  /* 0x0000b40005037a23 */ /* 0x102fe200000108ad */
[----:B------:R-:W-:Y:S02]  /*9bb0*/  ISETP.LT.OR P1, PT, R2, 0x1a, P1 ;  /* 0x0000001a0200780c */ /* 0x000fe40000f21670 */
[----:B--2---:R-:W-:Y:S01]  /*9bc0*/  FMNMX.FTZ R167, R167, R6, !PT ;  /* 0x00000006a7a77209 */ /* 0x004fe20007810000 */
[----:B------:R1:W2:Y:S01]  /*9bd0*/  MUFU.EX2 R251, R3 ;  /* 0x0000000300fb7308 */ /* 0x0002a20000000800 */
[----:B------:R-:W-:Y:S02]  /*9be0*/  ISETP.GT.AND P0, PT, R0, 0x20, P5 ;  /* 0x000000200000780c */ /* 0x000fe40002f04270 */
[----:B------:R-:W-:Y:S01]  /*9bf0*/  PLOP3.LUT P6, PT, PT, PT, UP2, 0x40, 0x0 ;  /* 0x000000000000781c */ /* 0x000fe20003fce828 */
[----:B------:R-:W4:Y:S01]  /*9c00*/  SHFL.BFLY PT, R5, R167, 0x1, 0x1f ;  /* 0x0c201f00a7057f89 */ /* 0x000f2200000e0000 */
[----:B---3--:R-:W-:Y:S02]  /*9c10*/  FMNMX.FTZ R168, R168, R7, !PT ;  /* 0x00000007a8a87209 */ /* 0x008fe40007810000 */
[----:B------:R-:W-:Y:S02]  /*9c20*/  FSEL R207, R31, -INF , !P1 ;  /* 0xff8000001fcf7808 */ /* 0x000fe40004800000 */
[----:B------:R-:W-:Y:S01]  /*9c30*/  ISETP.LT.OR P0, PT, R2, 0x21, P0 ;  /* 0x000000210200780c */ /* 0x000fe20000701670 */
[----:B------:R-:W-:Y:S01]  /*9c40*/  FMUL.FTZ R174, R168, c[0x0][0x2d0] ;  /* 0x0000b400a8ae7a20 */ /* 0x000fe20000410000 */
[----:B------:R-:W-:Y:S02]  /*9c50*/  ISETP.GT.AND P6, PT, R0, 0x21, P6 ;  /* 0x000000210000780c */ /* 0x000fe400037c4270 */
[----:B------:R-:W-:Y:S02]  /*9c60*/  FSETP.NEU.FTZ.AND P1, PT, R168, -INF , PT ;  /* 0xff800000a800780b */ /* 0x000fe40003f3d000 */
[----:B------:R-:W-:Y:S02]  /*9c70*/  FSEL R213, R42, -INF , !P0 ;  /* 0xff8000002ad57808 */ /* 0x000fe40004000000 */
[----:B------:R-:W-:Y:S02]  /*9c80*/  ISETP.LT.OR P6, PT, R2, 0x22, P6 ;  /* 0x000000220200780c */ /* 0x000fe400037c1670 */
[----:B------:R-:W-:Y:S02]  /*9c90*/  PLOP3.LUT P5, PT, PT, PT, UP1, 0x40, 0x0 ;  /* 0x000000000000781c */ /* 0x000fe40003fae818 */
[----:B------:R-:W-:Y:S01]  /*9ca0*/  PLOP3.LUT P0, PT, PT, PT, UP0, 0x40, 0x0 ;  /* 0x000000000000781c */ /* 0x000fe20003f0e808 */
[----:B------:R-:W-:Y:S01]  /*9cb0*/  UISETP.GT.AND UP0, UPT, UR13, UR22, UPT ;  /* 0x000000160d00728c */ /* 0x000fe2000bf04270 */
[----:B------:R-:W-:Y:S01]  /*9cc0*/  FSEL R174, R174, RZ, P1 ;  /* 0x000000ffaeae7208 */ /* 0x000fe20000800000 */
[----:B------:R-:W-:Y:S01]  /*9cd0*/  UIADD3 UR13, UR13, -0x1, URZ ;  /* 0xffffffff0d0d7890 */ /* 0x000fe2000fffe03f */
[----:B-1----:R-:W-:Y:S01]  /*9ce0*/  FMNMX.FTZ R3, R11, R4, !PT ;  /* 0x000000040b037209 */ /* 0x002fe20007810000 */
[--C-:B------:R-:W-:Y:S01]  /*9cf0*/  FFMA.FTZ R4, R16, c[0x0][0x2d0], -R173.reuse ;  /* 0x0000b40010047a23 */ /* 0x100fe200000108ad */
[----:B------:R-:W-:Y:S02]  /*9d00*/  FSEL R212, R43, -INF , !P6 ;  /* 0xff8000002bd47808 */ /* 0x000fe40007000000 */
[----:B------:R-:W-:Y:S01]  /*9d10*/  FMNMX.FTZ R3, R14, R3, !PT ;  /* 0x000000030e037209 */ /* 0x000fe20007810000 */
[----:B------:R1:W-:Y:S01]  /*9d20*/  MUFU.EX2 R49, R4 ;  /* 0x0000000400317308 */ /* 0x0003e20000000800 */
[C---:B------:R-:W-:Y:S02]  /*9d30*/  ISETP.GT.AND P5, PT, R0.reuse, 0x28, P5 ;  /* 0x000000280000780c */ /* 0x040fe40002fa4270 */
[----:B------:R-:W-:Y:S02]  /*9d40*/  FMNMX.FTZ R3, R15, R3, !PT ;  /* 0x000000030f037209 */ /* 0x000fe40007810000 */
[----:B------:R-:W-:Y:S01]  /*9d50*/  ISETP.GT.AND P0, PT, R0, 0x29, P0 ;  /* 0x000000290000780c */ /* 0x000fe20000704270 */
[--C-:B------:R-:W-:Y:S01]  /*9d60*/  FFMA.FTZ R0, R193, c[0x0][0x2d0], -R174.reuse ;  /* 0x0000b400c1007a23 */ /* 0x100fe200000108ae */
[C---:B------:R-:W-:Y:S02]  /*9d70*/  ISETP.LT.OR P5, PT, R2.reuse, 0x29, P5 ;  /* 0x000000290200780c */ /* 0x040fe40002fa1670 */
[----:B------:R-:W-:Y:S01]  /*9d80*/  ISETP.LT.OR P0, PT, R2, 0x2a, P0 ;  /* 0x0000002a0200780c */ /* 0x000fe20000701670 */
[----:B------:R-:W-:Y:S01]  /*9d90*/  MUFU.EX2 R28, R0 ;  /* 0x00000000001c7308 */ /* 0x000fe20000000800 */
[----:B----4-:R-:W-:Y:S02]  /*9da0*/  FMNMX.FTZ R167, R167, R5, !PT ;  /* 0x00000005a7a77209 */ /* 0x010fe40007810000 */
[----:B------:R-:W-:Y:S02]  /*9db0*/  FSEL R172, R47, -INF , !P0 ;  /* 0xff8000002fac7808 */ /* 0x000fe40004000000 */
[C---:B------:R-:W-:Y:S01]  /*9dc0*/  FSETP.NEU.FTZ.AND P0, PT, R167.reuse, -INF , PT ;  /* 0xff800000a700780b */ /* 0x040fe20003f1d000 */
[----:B------:R-:W-:Y:S01]  /*9dd0*/  FMUL.FTZ R175, R167, c[0x0][0x2d0] ;  /* 0x0000b400a7af7a20 */ /* 0x000fe20000410000 */
[----:B------:R-:W-:Y:S04]  /*9de0*/  FSEL R214, R46, -INF , !P5 ;  /* 0xff8000002ed67808 */ /* 0x000fe80006800000 */
[----:B------:R-:W-:Y:S02]  /*9df0*/  FSEL R175, R175, RZ, P0 ;  /* 0x000000ffafaf7208 */ /* 0x000fe40000000000 */
[----:B-1----:R-:W-:Y:S01]  /*9e00*/  FMNMX.FTZ R4, R200, R3, !PT ;  /* 0x00000003c8047209 */ /* 0x002fe20007810000 */
[----:B------:R-:W-:Y:S03]  /*9e10*/  FFMA.FTZ R3, R17, c[0x0][0x2d0], -R173 ;  /* 0x0000b40011037a23 */ /* 0x000fe600000108ad */
[----:B------:R-:W-:Y:S01]  /*9e20*/  FMNMX.FTZ R4, R202, R4, !PT ;  /* 0x00000004ca047209 */ /* 0x000fe20007810000 */
[----:B------:R1:W3:Y:S03]  /*9e30*/  MUFU.EX2 R32, R3 ;  /* 0x0000000300207308 */ /* 0x0002e60000000800 */
[----:B-1----:R-:W-:Y:S01]  /*9e40*/  FMNMX.FTZ R3, R204, R4, !PT ;  /* 0x00000004cc037209 */ /* 0x002fe20007810000 */
[--C-:B------:R-:W-:Y:S01]  /*9e50*/  FFMA.FTZ R4, R192, c[0x0][0x2d0], -R174.reuse ;  /* 0x0000b400c0047a23 */ /* 0x100fe200000108ae */
[----:B--2---:R-:W-:Y:S02]  /*9e60*/  F2FP.BF16.PACK_AB R192, R251, R250 ;  /* 0x000000fafbc0723e */ /* 0x004fe400000010ff */
[----:B------:R-:W-:Y:S03]  /*9e70*/  FMNMX.FTZ R3, R207, R3, !PT ;  /* 0x00000003cf037209 */ /* 0x000fe60007810000 */
[----:B------:R1:W2:Y:S01]  /*9e80*/  MUFU.EX2 R51, R4 ;  /* 0x0000000400337308 */ /* 0x0002a20000000800 */
[----:B---3--:R-:W-:Y:S02]  /*9e90*/  F2FP.BF16.PACK_AB R194, R32, R49 ;  /* 0x0000003120c2723e */ /* 0x008fe400000010ff */
[----:B------:R-:W-:Y:S04]  /*9ea0*/  FMNMX.FTZ R3, R213, R3, !PT ;  /* 0x00000003d5037209 */ /* 0x000fe80007810000 */
[----:B------:R-:W-:Y:S01]  /*9eb0*/  FMNMX.FTZ R2, R212, R3, !PT ;  /* 0x00000003d4027209 */ /* 0x000fe20007810000 */
[--C-:B------:R-:W-:Y:S03]  /*9ec0*/  FFMA.FTZ R3, R19, c[0x0][0x2d0], -R174.reuse ;  /* 0x0000b40013037a23 */ /* 0x100fe600000108ae */
[----:B------:R-:W-:Y:S01]  /*9ed0*/  FMNMX.FTZ R0, R214, R2, !PT ;  /* 0x00000002d6007209 */ /* 0x000fe20007810000 */
[----:B------:R3:W-:Y:S01]  /*9ee0*/  MUFU.EX2 R48, R3 ;  /* 0x0000000300307308 */ /* 0x0007e20000000800 */
[----:B------:R-:W-:Y:S02]  /*9ef0*/  FFMA.FTZ R2, R18, c[0x0][0x2d0], -R174 ;  /* 0x0000b40012027a23 */ /* 0x000fe400000108ae */
[----:B------:R-:W-:Y:S07]  /*9f00*/  FMNMX.FTZ R0, R172, R0, !PT ;  /* 0x00000000ac007209 */ /* 0x000fee0007810000 */
[----:B------:R4:W5:Y:S01]  /*9f10*/  MUFU.EX2 R29, R2 ;  /* 0x00000002001d7308 */ /* 0x0009620000000800 */
[--C-:B-1----:R-:W-:Y:S01]  /*9f20*/  FFMA.FTZ R4, R12, c[0x0][0x2d0], -R175.reuse ;  /* 0x0000b4000c047a23 */ /* 0x102fe200000108af */
[----:B--2---:R-:W-:Y:S08]  /*9f30*/  F2FP.BF16.PACK_AB R193, R28, R51 ;  /* 0x000000331cc1723e */ /* 0x004ff000000010ff */
[----:B------:R-:W-:Y:S01]  /*9f40*/  MUFU.EX2 R20, R4 ;  /* 0x0000000400147308 */ /* 0x000fe20000000800 */
[--C-:B---3--:R-:W-:Y:S09]  /*9f50*/  FFMA.FTZ R3, R8, c[0x0][0x2d0], -R175.reuse ;  /* 0x0000b40008037a23 */ /* 0x108ff200000108af */
[----:B------:R1:W-:Y:S01]  /*9f60*/  MUFU.EX2 R24, R3 ;  /* 0x0000000300187308 */ /* 0x0003e20000000800 */
[----:B----4-:R-:W2:Y:S01]  /*9f70*/  SHFL.BFLY PT, R2, R0, 0x2, 0x1f ;  /* 0x0c401f0000027f89 */ /* 0x010ea200000e0000 */
[----:B-----5:R-:W-:Y:S01]  /*9f80*/  F2FP.BF16.PACK_AB R195, R48, R29 ;  /* 0x0000001d30c3723e */ /* 0x020fe200000010ff */
[--C-:B-1----:R-:W-:Y:S07]  /*9f90*/  FFMA.FTZ R3, R9, c[0x0][0x2d0], -R175.reuse ;  /* 0x0000b40009037a23 */ /* 0x102fee00000108af */
[----:B------:R2:W-:Y:S02]  /*9fa0*/  MUFU.EX2 R25, R3 ;  /* 0x0000000300197308 */ /* 0x0005e40000000800 */
[----:B--2---:R-:W-:Y:S01]  /*9fb0*/  FMNMX.FTZ R3, R0, R2, !PT ;  /* 0x0000000200037209 */ /* 0x004fe20007810000 */
[----:B------:R-:W-:Y:S01]  /*9fc0*/  FFMA.FTZ R2, R13, c[0x0][0x2d0], -R175 ;  /* 0x0000b4000d027a23 */ /* 0x000fe200000108af */
[----:B------:R-:W-:Y:S06]  /*9fd0*/  FSEL R0, R169, RZ, P2 ;  /* 0x000000ffa9007208 */ /* 0x000fec0001000000 */
        /* <DEDUP_REMOVED lines=14> */
[----:B------:R-:W-:Y:S01]  /*a0c0*/  FMUL.FTZ R5, R165, R177 ;  /* 0x000000b1a5057220 */ /* 0x000fe20000410000 */
[----:B------:R-:W-:Y:S01]  /*a0d0*/  F2FP.BF16.PACK_AB R176, R25, R24 ;  /* 0x0000001819b0723e */ /* 0x000fe200000010ff */
[----:B------:R-:W-:Y:S01]  /*a0e0*/  FADD.FTZ R0, -R0, R170 ;  /* 0x000000aa00007221 */ /* 0x000fe20000010100 */
[----:B------:R-:W-:Y:S01]  /*a0f0*/  FSEL R166, R166, RZ, P0 ;  /* 0x000000ffa6a67208 */ /* 0x000fe20000000000 */
[----:B------:R-:W-:Y:S01]  /*a100*/  FMUL.FTZ R16, R165, R188 ;  /* 0x000000bca5107220 */ /* 0x000fe20000410000 */
[----:B------:R-:W-:Y:S01]  /*a110*/  MOV R170, R20 ;  /* 0x0000001400aa7202 */ /* 0x000fe20000000f00 */
[----:B------:R-:W-:Y:S01]  /*a120*/  FMUL.FTZ R0, R0, c[0x0][0x2d0] ;  /* 0x0000b40000007a20 */ /* 0x000fe20000410000 */
[----:B------:R-:W2:Y:S01]  /*a130*/  LDSM.16.MT88.4 R20, [R225+0x2080] ;  /* 0x00208000e114783b */ /* 0x000ea20000004200 */
[--C-:B------:R-:W-:Y:S02]  /*a140*/  FFMA.FTZ R10, R10, c[0x0][0x2d0], -R166.reuse ;  /* 0x0000b4000a0a7a23 */ /* 0x100fe400000108a6 */
[----:B------:R3:W4:Y:S01]  /*a150*/  MUFU.EX2 R2, R0 ;  /* 0x0000000000027308 */ /* 0x0007220000000800 */
[--C-:B------:R-:W-:Y:S02]  /*a160*/  FFMA.FTZ R14, R14, c[0x0][0x2d0], -R166.reuse ;  /* 0x0000b4000e0e7a23 */ /* 0x100fe400000108a6 */
[--C-:B------:R-:W-:Y:S02]  /*a170*/  FFMA.FTZ R15, R15, c[0x0][0x2d0], -R166.reuse ;  /* 0x0000b4000f0f7a23 */ /* 0x100fe400000108a6 */
[C---:B------:R-:W-:Y:S02]  /*a180*/  FMUL.FTZ R17, R165.reuse, R189 ;  /* 0x000000bda5117220 */ /* 0x040fe40000410000 */
[C---:B------:R-:W-:Y:S02]  /*a190*/  FMUL.FTZ R33, R165.reuse, R145 ;  /* 0x00000091a5217220 */ /* 0x040fe40000410000 */
[C---:B------:R-:W-:Y:S01]  /*a1a0*/  FMUL.FTZ R52, R165.reuse, R52 ;  /* 0x00000034a5347220 */ /* 0x040fe20000410000 */
[----:B------:R-:W-:Y:S01]  /*a1b0*/  MUFU.EX2 R218, R10 ;  /* 0x0000000a00da7308 */ /* 0x000fe20000000800 */
[----:B------:R-:W-:Y:S02]  /*a1c0*/  FMUL.FTZ R53, R165, R53 ;  /* 0x00000035a5357220 */ /* 0x000fe40000410000 */
[----:B-1----:R-:W-:Y:S01]  /*a1d0*/  FMUL.FTZ R6, R164, R178 ;  /* 0x000000b2a4067220 */ /* 0x002fe20000410000 */
[----:B------:R-:W-:Y:S01]  /*a1e0*/  F2FP.BF16.PACK_AB R178, R50, R170 ;  /* 0x000000aa32b2723e */ /* 0x000fe200000010ff */
[C---:B------:R-:W-:Y:S02]  /*a1f0*/  FMUL.FTZ R7, R164.reuse, R179 ;  /* 0x000000b3a4077220 */ /* 0x040fe40000410000 */
[C---:B------:R-:W-:Y:S02]  /*a200*/  FMUL.FTZ R34, R164.reuse, R146 ;  /* 0x00000092a4227220 */ /* 0x040fe40000410000 */
[C---:B------:R-:W-:Y:S01]  /*a210*/  FMUL.FTZ R35, R164.reuse, R147 ;  /* 0x00000093a4237220 */ /* 0x040fe20000410000 */
[----:B------:R-:W-:Y:S01]  /*a220*/  MUFU.EX2 R220, R14 ;  /* 0x0000000e00dc7308 */ /* 0x000fe20000000800 */
[C---:B------:R-:W-:Y:S01]  /*a230*/  FMUL.FTZ R18, R164.reuse, R190 ;  /* 0x000000bea4127220 */ /* 0x040fe20000410000 */
[----:B------:R-:W-:Y:S01]  /*a240*/  MOV R190, R25 ;  /* 0x0000001900be7202 */ /* 0x000fe20000000f00 */
[----:B------:R-:W-:Y:S01]  /*a250*/  FMUL.FTZ R19, R164, R191 ;  /* 0x000000bfa4137220 */ /* 0x000fe20000410000 */
[----:B------:R-:W-:Y:S01]  /*a260*/  MOV R191, R24 ;  /* 0x0000001800bf7202 */ /* 0x000fe20000000f00 */
[----:B---3--:R-:W-:Y:S02]  /*a270*/  FFMA.FTZ R0, R11, c[0x0][0x2d0], -R166 ;  /* 0x0000b4000b007a23 */ /* 0x008fe400000108a6 */
[C---:B----4-:R-:W-:Y:S02]  /*a280*/  FMUL.FTZ R24, R2.reuse, R136 ;  /* 0x0000008802187220 */ /* 0x050fe40000410000 */
[C---:B------:R-:W-:Y:S01]  /*a290*/  FMUL.FTZ R25, R2.reuse, R137 ;  /* 0x0000008902197220 */ /* 0x040fe20000410000 */
[----:B------:R1:W3:Y:S01]  /*a2a0*/  MUFU.EX2 R219, R0 ;  /* 0x0000000000db7308 */ /* 0x0002e20000000800 */
[C---:B------:R-:W-:Y:S02]  /*a2b0*/  FMUL.FTZ R40, R2.reuse, R152 ;  /* 0x0000009802287220 */ /* 0x040fe40000410000 */
[C---:B------:R-:W-:Y:S02]  /*a2c0*/  FMUL.FTZ R41, R2.reuse, R153 ;  /* 0x0000009902297220 */ /* 0x040fe40000410000 */
[C---:B------:R-:W-:Y:S01]  /*a2d0*/  FMUL.FTZ R13, R2.reuse, R185 ;  /* 0x000000b9020d7220 */ /* 0x040fe20000410000 */
[-C--:B--2---:R-:W-:Y:S01]  /*a2e0*/  HMMA.16816.F32.BF16 R4, R192, R20.reuse, R4 ;  /* 0x00000014c004723c */ /* 0x084fe20000041804 */
[C---:B------:R-:W-:Y:S01]  /*a2f0*/  FMUL.FTZ R8, R2.reuse, R180 ;  /* 0x000000b402087220 */ /* 0x040fe20000410000 */
[----:B------:R-:W-:Y:S02]  /*a300*/  MOV R180, R48 ;  /* 0x0000003000b47202 */ /* 0x000fe40000000f00 */
[----:B------:R-:W2:Y:S01]  /*a310*/  MUFU.EX2 R222, R15 ;  /* 0x0000000f00de7308 */ /* 0x000ea20000000800 */
[C---:B------:R-:W-:Y:S01]  /*a320*/  FMUL.FTZ R9, R2.reuse, R181 ;  /* 0x000000b502097220 */ /* 0x040fe20000410000 */
[----:B------:R-:W-:Y:S01]  /*a330*/  MOV R181, R32 ;  /* 0x0000002000b57202 */ /* 0x000fe20000000f00 */
[C---:B------:R-:W-:Y:S02]  /*a340*/  FMUL.FTZ R12, R2.reuse, R184 ;  /* 0x000000b8020c7220 */ /* 0x040fe40000410000 */
[C---:B------:R-:W-:Y:S02]  /*a350*/  FMUL.FTZ R32, R165.reuse, R144 ;  /* 0x00000090a5207220 */ /* 0x040fe40000410000 */
[----:B------:R-:W-:Y:S01]  /*a360*/  LDSM.16.MT88.4 R144, [R226+0x2880] ;  /* 0x00288000e290783b */ /* 0x000fe20000004200 */
[C---:B------:R-:W-:Y:S01]  /*a370*/  FMUL.FTZ R44, R2.reuse, R156 ;  /* 0x0000009c022c7220 */ /* 0x040fe20000410000 */
[----:B------:R-:W-:Y:S01]  /*a380*/  MOV R156, R51 ;  /* 0x00000033009c7202 */ /* 0x000fe20000000f00 */
[----:B------:R-:W-:Y:S01]  /*a390*/  FMUL.FTZ R45, R2, R157 ;  /* 0x0000009d022d7220 */ /* 0x000fe20000410000 */
[----:B------:R-:W-:Y:S01]  /*a3a0*/  MOV R157, R250 ;  /* 0x000000fa009d7202 */ /* 0x000fe20000000f00 */
[----:B------:R-:W-:Y:S01]  /*a3b0*/  FMUL.FTZ R48, R165, R160 ;  /* 0x000000a0a5307220 */ /* 0x000fe20000410000 */
[----:B-1----:R-:W-:Y:S01]  /*a3c0*/  FSEL R0, R3, RZ, P0 ;  /* 0x000000ff03007208 */ /* 0x002fe20000000000 */
[C---:B------:R-:W-:Y:S01]  /*a3d0*/  FMUL.FTZ R51, R164.reuse, R163 ;  /* 0x000000a3a4337220 */ /* 0x040fe20000410000 */
[----:B---3--:R-:W-:Y:S01]  /*a3e0*/  F2FP.BF16.PACK_AB R177, R219, R218 ;  /* 0x000000dadbb1723e */ /* 0x008fe200000010ff */
[----:B------:R-:W-:Y:S01]  /*a3f0*/  FMUL.FTZ R54, R164, R54 ;  /* 0x00000036a4367220 */ /* 0x000fe20000410000 */
[----:B------:R-:W-:Y:S01]  /*a400*/  PLOP3.LUT P0, PT, PT, PT, UP0, 0x80, 0x0 ;  /* 0x000000000000781c */ /* 0x000fe20003f0f008 */
[----:B------:R-:W-:Y:S02]  /*a410*/  FADD.FTZ R0, -R0, R171 ;  /* 0x000000ab00007221 */ /* 0x000fe40000010100 */
[----:B------:R-:W-:Y:S02]  /*a420*/  FMUL.FTZ R55, R164, R55 ;  /* 0x00000037a4377220 */ /* 0x000fe40000410000 */
[----:B------:R-:W-:Y:S01]  /*a430*/  FMUL.FTZ R0, R0, c[0x0][0x2d0] ;  /* 0x0000b40000007a20 */ /* 0x000fe20000410000 */
[----:B--2---:R-:W-:Y:S01]  /*a440*/  F2FP.BF16.PACK_AB R179, R222, R220 ;  /* 0x000000dcdeb3723e */ /* 0x004fe200000010ff */
[C---:B------:R-:W-:Y:S02]  /*a450*/  FMUL.FTZ R56, R2.reuse, R56 ;  /* 0x0000003802387220 */ /* 0x040fe40000410000 */
[C---:B------:R-:W-:Y:S02]  /*a460*/  FMUL.FTZ R57, R2.reuse, R57 ;  /* 0x0000003902397220 */ /* 0x040fe40000410000 */
[----:B------:R-:W1:Y:S01]  /*a470*/  MUFU.EX2 R0, R0 ;  /* 0x0000000000007308 */ /* 0x000e620000000800 */
        /* <DEDUP_REMOVED lines=19> */
[C---:B------:R-:W-:Y:S01]  /*a5b0*/  HMMA.16816.F32.BF16 R8, R176.reuse, R20, R8 ;  /* 0x00000014b008723c */ /* 0x040fe20000041808 */
[C---:B------:R-:W-:Y:S02]  /*a5c0*/  FMUL.FTZ R14, R0.reuse, R186 ;  /* 0x000000ba000e7220 */ /* 0x040fe40000410000 */
[----:B------:R-:W-:Y:S01]  /*a5d0*/  FMUL.FTZ R15, R0, R187 ;  /* 0x000000bb000f7220 */ /* 0x000fe20000410000 */
[----:B------:R-:W-:Y:S01]  /*a5e0*/  MOV R187, R49 ;  /* 0x0000003100bb7202 */ /* 0x000fe20000000f00 */
[----:B------:R-:W-:Y:S02]  /*a5f0*/  FMUL.FTZ R29, R2, R141 ;  /* 0x0000008d021d7220 */ /* 0x000fe40000410000 */
[C---:B------:R-:W-:Y:S02]  /*a600*/  FMUL.FTZ R20, R165.reuse, R132 ;  /* 0x00000084a5147220 */ /* 0x040fe40000410000 */
[----:B------:R-:W-:Y:S01]  /*a610*/  FMUL.FTZ R21, R165, R133 ;  /* 0x00000085a5157220 */ /* 0x000fe20000410000 */
[-C--:B------:R-:W-:Y:S02]  /*a620*/  HMMA.16816.F32.BF16 R12, R176, R22.reuse, R12 ;  /* 0x00000016b00c723c */ /* 0x080fe4000004180c */
[C---:B------:R-:W-:Y:S02]  /*a630*/  FMUL.FTZ R30, R0.reuse, R142 ;  /* 0x0000008e001e7220 */ /* 0x040fe40000410000 */
[C---:B------:R-:W-:Y:S02]  /*a640*/  FMUL.FTZ R31, R0.reuse, R143 ;  /* 0x0000008f001f7220 */ /* 0x040fe40000410000 */
[----:B------:R-:W-:Y:S02]  /*a650*/  FMUL.FTZ R42, R0, R154 ;  /* 0x0000009a002a7220 */ /* 0x000fe40000410000 */
[C---:B------:R-:W-:Y:S01]  /*a660*/  HMMA.16816.F32.BF16 R16, R192.reuse, R22, R16 ;  /* 0x00000016c010723c */ /* 0x040fe20000041810 */
[----:B------:R-:W-:Y:S03]  /*a670*/  FMUL.FTZ R28, R2, R140 ;  /* 0x0000008c021c7220 */ /* 0x000fe60000410000 */
[C---:B------:R-:W-:Y:S02]  /*a680*/  FMUL.FTZ R43, R0.reuse, R155 ;  /* 0x0000009b002b7220 */ /* 0x040fe40000410000 */
[----:B------:R-:W-:Y:S01]  /*a690*/  FMUL.FTZ R46, R0, R158 ;  /* 0x0000009e002e7220 */ /* 0x000fe20000410000 */
[----:B------:R-:W-:Y:S01]  /*a6a0*/  LDSM.16.MT88.4 R152, [R227+0x2880] ;  /* 0x00288000e398783b */ /* 0x000fe20000004200 */
[C---:B------:R-:W-:Y:S01]  /*a6b0*/  FMUL.FTZ R22, R164.reuse, R134 ;  /* 0x00000086a4167220 */ /* 0x040fe20000410000 */
[----:B------:R-:W-:Y:S03]  /*a6c0*/  MOV R158, R251 ;  /* 0x000000fb009e7202 */ /* 0x000fe60000000f00 */
[----:B------:R-:W-:Y:S02]  /*a6d0*/  FMUL.FTZ R23, R164, R135 ;  /* 0x00000087a4177220 */ /* 0x000fe40000410000 */
[--C-:B------:R-:W-:Y:S01]  /*a6e0*/  FFMA.FTZ R140, R197, c[0x0][0x2d0], -R173.reuse ;  /* 0x0000b400c58c7a23 */ /* 0x100fe200000108ad */
[----:B------:R-:W1:Y:S01]  /*a6f0*/  LDSM.16.MT88.4 R132, [R228+0x2080] ;  /* 0x00208000e484783b */ /* 0x000e620000004200 */
[----:B------:R-:W-:Y:S01]  /*a700*/  FMUL.FTZ R47, R0, R159 ;  /* 0x0000009f002f7220 */ /* 0x000fe20000410000 */
[----:B------:R-:W-:Y:S01]  /*a710*/  MOV R159, R50 ;  /* 0x00000032009f7202 */ /* 0x000fe20000000f00 */
[----:B------:R2:W-:Y:S01]  /*a720*/  MUFU.EX2 R189, R140 ;  /* 0x0000008c00bd7308 */ /* 0x0005e20000000800 */
[-C--:B------:R-:W-:Y:S01]  /*a730*/  HMMA.16816.F32.BF16 R20, R192, R36.reuse, R20 ;  /* 0x00000024c014723c */ /* 0x080fe20000041814 */
[C---:B------:R-:W-:Y:S02]  /*a740*/  FMUL.FTZ R49, R165.reuse, R161 ;  /* 0x000000a1a5317220 */ /* 0x040fe40000410000 */
[----:B------:R-:W-:Y:S02]  /*a750*/  FMUL.FTZ R50, R164, R162 ;  /* 0x000000a2a4327220 */ /* 0x000fe40000410000 */
[C---:B------:R-:W-:Y:S02]  /*a760*/  FMUL.FTZ R58, R0.reuse, R58 ;  /* 0x0000003a003a7220 */ /* 0x040fe40000410000 */
[C---:B------:R-:W-:Y:S01]  /*a770*/  FMUL.FTZ R59, R0.reuse, R59 ;  /* 0x0000003b003b7220 */ /* 0x040fe20000410000 */
[C---:B------:R-:W-:Y:S01]  /*a780*/  HMMA.16816.F32.BF16 R24, R176.reuse, R36, R24 ;  /* 0x00000024b018723c */ /* 0x040fe20000041818 */
[C---:B------:R-:W-:Y:S03]  /*a790*/  FMUL.FTZ R62, R0.reuse, R62 ;  /* 0x0000003e003e7220 */ /* 0x040fe60000410000 */
[C---:B------:R-:W-:Y:S02]  /*a7a0*/  FMUL.FTZ R63, R0.reuse, R63 ;  /* 0x0000003f003f7220 */ /* 0x040fe40000410000 */
[C---:B------:R-:W-:Y:S02]  /*a7b0*/  FMUL.FTZ R74, R0.reuse, R74 ;  /* 0x0000004a004a7220 */ /* 0x040fe40000410000 */
[-C--:B------:R-:W-:Y:S01]  /*a7c0*/  HMMA.16816.F32.BF16 R28, R176, R38.reuse, R28 ;  /* 0x00000026b01c723c */ /* 0x080fe2000004181c */
[C---:B------:R-:W-:Y:S03]  /*a7d0*/  FMUL.FTZ R36, R165.reuse, R148 ;  /* 0x00000094a5247220 */ /* 0x040fe60000410000 */
[C---:B------:R-:W-:Y:S02]  /*a7e0*/  FMUL.FTZ R37, R165.reuse, R149 ;  /* 0x00000095a5257220 */ /* 0x040fe40000410000 */
[----:B------:R-:W-:Y:S02]  /*a7f0*/  FMUL.FTZ R75, R0, R75 ;  /* 0x0000004b004b7220 */ /* 0x000fe40000410000 */
[C---:B------:R-:W-:Y:S01]  /*a800*/  HMMA.16816.F32.BF16 R32, R192.reuse, R38, R32 ;  /* 0x00000026c020723c */ /* 0x040fe20000041820 */
[C---:B------:R-:W-:Y:S03]  /*a810*/  FMUL.FTZ R76, R2.reuse, R76 ;  /* 0x0000004c024c7220 */ /* 0x040fe60000410000 */
[----:B------:R-:W-:Y:S02]  /*a820*/  FMUL.FTZ R77, R2, R77 ;  /* 0x0000004d024d7220 */ /* 0x000fe40000410000 */
[----:B------:R-:W-:Y:S02]  /*a830*/  FMUL.FTZ R78, R0, R78 ;  /* 0x0000004e004e7220 */ /* 0x000fe40000410000 */
[C---:B------:R-:W-:Y:S04]  /*a840*/  FMUL.FTZ R38, R164.reuse, R150 ;  /* 0x00000096a4267220 */ /* 0x040fe80000410000 */
[----:B------:R-:W-:Y:S02]  /*a850*/  FMUL.FTZ R39, R164, R151 ;  /* 0x00000097a4277220 */ /* 0x000fe40000410000 */
[----:B------:R-:W-:Y:S01]  /*a860*/  LDSM.16.MT88.4 R148, [R228+0x2880] ;  /* 0x00288000e494783b */ /* 0x000fe20000004200 */
[--C-:B--2---:R-:W-:Y:S02]  /*a870*/  FFMA.FTZ R140, R198, c[0x0][0x2d0], -R174.reuse ;  /* 0x0000b400c68c7a23 */ /* 0x104fe400000108ae */
[----:B------:R-:W-:Y:S02]  /*a880*/  FMUL.FTZ R79, R0, R79 ;  /* 0x0000004f004f7220 */ /* 0x000fe40000410000 */
[-C--:B-1----:R-:W-:Y:S01]  /*a890*/  HMMA.16816.F32.BF16 R36, R192, R132.reuse, R36 ;  /* 0x00000084c024723c */ /* 0x082fe20000041824 */
[C---:B------:R-:W-:Y:S01]  /*a8a0*/  FMUL.FTZ R80, R165.reuse, R80 ;  /* 0x00000050a5507220 */ /* 0x040fe20000410000 */
[----:B------:R1:W-:Y:S01]  /*a8b0*/  MUFU.EX2 R171, R140 ;  /* 0x0000008c00ab7308 */ /* 0x0003e20000000800 */
[C---:B------:R-:W-:Y:S02]  /*a8c0*/  FMUL.FTZ R81, R165.reuse, R81 ;  /* 0x00000051a5517220 */ /* 0x040fe40000410000 */
[C---:B------:R-:W-:Y:S02]  /*a8d0*/  FMUL.FTZ R82, R164.reuse, R82 ;  /* 0x00000052a4527220 */ /* 0x040fe40000410000 */
[C---:B------:R-:W-:Y:S01]  /*a8e0*/  FMUL.FTZ R83, R164.reuse, R83 ;  /* 0x00000053a4537220 */ /* 0x040fe20000410000 */
[C---:B------:R-:W-:Y:S01]  /*a8f0*/  HMMA.16816.F32.BF16 R40, R176.reuse, R132, R40 ;  /* 0x00000084b028723c */ /* 0x040fe20000041828 */
[C---:B------:R-:W-:Y:S03]  /*a900*/  FMUL.FTZ R84, R165.reuse, R84 ;  /* 0x00000054a5547220 */ /* 0x040fe60000410000 */
[C---:B------:R-:W-:Y:S02]  /*a910*/  FMUL.FTZ R85, R165.reuse, R85 ;  /* 0x00000055a5557220 */ /* 0x040fe40000410000 */
[C---:B------:R-:W-:Y:S02]  /*a920*/  FMUL.FTZ R86, R164.reuse, R86 ;  /* 0x00000056a4567220 */ /* 0x040fe40000410000 */
[-C--:B------:R-:W-:Y:S01]  /*a930*/  HMMA.16816.F32.BF16 R44, R176, R134.reuse, R44 ;  /* 0x00000086b02c723c */ /* 0x080fe2000004182c */
[----:B------:R-:W-:Y:S03]  /*a940*/  FMUL.FTZ R87, R164, R87 ;  /* 0x00000057a4577220 */ /* 0x000fe60000410000 */
[C---:B------:R-:W-:Y:S02]  /*a950*/  FMUL.FTZ R88, R2.reuse, R88 ;  /* 0x0000005802587220 */ /* 0x040fe40000410000 */
[----:B------:R-:W-:Y:S02]  /*a960*/  FMUL.FTZ R89, R2, R89 ;  /* 0x0000005902597220 */ /* 0x000fe40000410000 */
[C---:B------:R-:W-:Y:S01]  /*a970*/  HMMA.16816.F32.BF16 R48, R192.reuse, R134, R48 ;  /* 0x00000086c030723c */ /* 0x040fe20000041830 */
[----:B------:R-:W2:Y:S03]  /*a980*/  LDSM.16.MT88.4 R132, [R225+0x3880] ;  /* 0x00388000e184783b */ /* 0x000ea60000004200 */
[C---:B------:R-:W-:Y:S02]  /*a990*/  FMUL.FTZ R90, R0.reuse, R90 ;  /* 0x0000005a005a7220 */ /* 0x040fe40000410000 */
[----:B------:R-:W-:Y:S02]  /*a9a0*/  FMUL.FTZ R91, R0, R91 ;  /* 0x0000005b005b7220 */ /* 0x000fe40000410000 */
[-C--:B------:R-:W-:Y:S01]  /*a9b0*/  HMMA.16816.F32.BF16 R52, R192, R136.reuse, R52 ;  /* 0x00000088c034723c */ /* 0x080fe20000041834 */
[C---:B------:R-:W-:Y:S03]  /*a9c0*/  FMUL.FTZ R92, R2.reuse, R92 ;  /* 0x0000005c025c7220 */ /* 0x040fe60000410000 */
[----:B------:R-:W-:Y:S02]  /*a9d0*/  FMUL.FTZ R93, R2, R93 ;  /* 0x0000005d025d7220 */ /* 0x000fe40000410000 */
[C---:B------:R-:W-:Y:S02]  /*a9e0*/  FMUL.FTZ R94, R0.reuse, R94 ;  /* 0x0000005e005e7220 */ /* 0x040fe40000410000 */
[C---:B------:R-:W-:Y:S01]  /*a9f0*/  HMMA.16816.F32.BF16 R56, R176.reuse, R136, R56 ;  /* 0x00000088b038723c */ /* 0x040fe20000041838 */
[----:B------:R-:W-:Y:S03]  /*aa00*/  FMUL.FTZ R95, R0, R95 ;  /* 0x0000005f005f7220 */ /* 0x000fe60000410000 */
[C---:B------:R-:W-:Y:S02]  /*aa10*/  FMUL.FTZ R96, R165.reuse, R96 ;  /* 0x00000060a5607220 */ /* 0x040fe40000410000 */
[----:B------:R-:W-:Y:S02]  /*aa20*/  FMUL.FTZ R97, R165, R97 ;  /* 0x00000061a5617220 */ /* 0x000fe40000410000 */
[-C--:B------:R-:W-:Y:S01]  /*aa30*/  HMMA.16816.F32.BF16 R60, R176, R138.reuse, R60 ;  /* 0x0000008ab03c723c */ /* 0x080fe2000004183c */
[--C-:B------:R-:W-:Y:S03]  /*aa40*/  FFMA.FTZ R136, R196, c[0x0][0x2d0], -R173.reuse ;  /* 0x0000b400c4887a23 */ /* 0x100fe600000108ad */
[C---:B------:R-:W-:Y:S01]  /*aa50*/  FMUL.FTZ R98, R164.reuse, R98 ;  /* 0x00000062a4627220 */ /* 0x040fe20000410000 */
[----:B------:R3:W-:Y:S01]  /*aa60*/  MUFU.EX2 R162, R136 ;  /* 0x0000008800a27308 */ /* 0x0007e20000000800 */
[----:B------:R-:W-:Y:S02]  /*aa70*/  FMUL.FTZ R99, R164, R99 ;  /* 0x00000063a4637220 */ /* 0x000fe40000410000 */
[C---:B------:R-:W-:Y:S01]  /*aa80*/  HMMA.16816.F32.BF16 R64, R192.reuse, R138, R64 ;  /* 0x0000008ac040723c */ /* 0x040fe20000041840 */
[C---:B------:R-:W-:Y:S03]  /*aa90*/  FMUL.FTZ R104, R2.reuse, R104 ;  /* 0x0000006802687220 */ /* 0x040fe60000410000 */
[----:B------:R-:W-:Y:S02]  /*aaa0*/  FMUL.FTZ R105, R2, R105 ;  /* 0x0000006902697220 */ /* 0x000fe40000410000 */
[C---:B------:R-:W-:Y:S02]  /*aab0*/  FMUL.FTZ R106, R0.reuse, R106 ;  /* 0x0000006a006a7220 */ /* 0x040fe40000410000 */
[----:B------:R-:W-:Y:S01]  /*aac0*/  FMUL.FTZ R107, R0, R107 ;  /* 0x0000006b006b7220 */ /* 0x000fe20000410000 */
[-C--:B--2---:R-:W-:Y:S03]  /*aad0*/  HMMA.16816.F32.BF16 R68, R192, R132.reuse, R68 ;  /* 0x00000084c044723c */ /* 0x084fe60000041844 */
[--C-:B-1----:R-:W-:Y:S02]  /*aae0*/  FFMA.FTZ R140, R203, c[0x0][0x2d0], -R173.reuse ;  /* 0x0000b400cb8c7a23 */ /* 0x102fe400000108ad */
[C---:B------:R-:W-:Y:S02]  /*aaf0*/  FMUL.FTZ R108, R2.reuse, R108 ;  /* 0x0000006c026c7220 */ /* 0x040fe40000410000 */
[----:B------:R1:W-:Y:S01]  /*ab00*/  MUFU.EX2 R184, R140 ;  /* 0x0000008c00b87308 */ /* 0x0003e20000000800 */
[C---:B------:R-:W-:Y:S01]  /*ab10*/  HMMA.16816.F32.BF16 R72, R176.reuse, R132, R72 ;  /* 0x00000084b048723c */ /* 0x040fe20000041848 */
[----:B------:R-:W-:Y:S01]  /*ab20*/  FMUL.FTZ R109, R2, R109 ;  /* 0x0000006d026d7220 */ /* 0x000fe20000410000 */
[----:B---3--:R-:W2:Y:S02]  /*ab30*/  LDSM.16.MT88.4 R136, [R226+0x3880] ;  /* 0x00388000e288783b */ /* 0x008ea40000004200 */
[C---:B------:R-:W-:Y:S03]  /*ab40*/  FMUL.FTZ R110, R0.reuse, R110 ;  /* 0x0000006e006e7220 */ /* 0x040fe60000410000 */
[--C-:B------:R-:W-:Y:S01]  /*ab50*/  FFMA.FTZ R132, R199, c[0x0][0x2d0], -R174.reuse ;  /* 0x0000b400c7847a23 */ /* 0x100fe200000108ae */
[-C--:B------:R-:W-:Y:S01]  /*ab60*/  HMMA.16816.F32.BF16 R76, R176, R134.reuse, R76 ;  /* 0x00000086b04c723c */ /* 0x080fe2000004184c */
[----:B------:R-:W-:Y:S02]  /*ab70*/  FMUL.FTZ R111, R0, R111 ;  /* 0x0000006f006f7220 */ /* 0x000fe40000410000 */
[----:B------:R3:W4:Y:S01]  /*ab80*/  MUFU.EX2 R160, R132 ;  /* 0x0000008400a07308 */ /* 0x0007220000000800 */
[C---:B------:R-:W-:Y:S02]  /*ab90*/  FMUL.FTZ R112, R165.reuse, R112 ;  /* 0x00000070a5707220 */ /* 0x040fe40000410000 */
[C---:B------:R-:W-:Y:S02]  /*aba0*/  FMUL.FTZ R113, R165.reuse, R113 ;  /* 0x00000071a5717220 */ /* 0x040fe40000410000 */
[C---:B------:R-:W-:Y:S01]  /*abb0*/  HMMA.16816.F32.BF16 R80, R192.reuse, R134, R80 ;  /* 0x00000086c050723c */ /* 0x040fe20000041850 */
[C---:B------:R-:W-:Y:S03]  /*abc0*/  FMUL.FTZ R114, R164.reuse, R114 ;  /* 0x00000072a4727220 */ /* 0x040fe60000410000 */
[----:B------:R-:W-:Y:S02]  /*abd0*/  FMUL.FTZ R115, R164, R115 ;  /* 0x00000073a4737220 */ /* 0x000fe40000410000 */
[C---:B------:R-:W-:Y:S02]  /*abe0*/  FMUL.FTZ R116, R165.reuse, R116 ;  /* 0x00000074a5747220 */ /* 0x040fe40000410000 */
[--C-:B-1----:R-:W-:Y:S04]  /*abf0*/  FFMA.FTZ R140, R206, c[0x0][0x2d0], -R174.reuse ;  /* 0x0000b400ce8c7a23 */ /* 0x102fe800000108ae */
[----:B------:R1:W-:Y:S01]  /*ac00*/  MUFU.EX2 R196, R140 ;  /* 0x0000008c00c47308 */ /* 0x0003e20000000800 */
[----:B------:R-:W-:Y:S02]  /*ac10*/  FMUL.FTZ R117, R165, R117 ;  /* 0x00000075a5757220 */ /* 0x000fe40000410000 */
[C---:B------:R-:W-:Y:S02]  /*ac20*/  FMUL.FTZ R118, R164.reuse, R118 ;  /* 0x00000076a4767220 */ /* 0x040fe40000410000 */
[----:B------:R-:W-:Y:S02]  /*ac30*/  FMUL.FTZ R119, R164, R119 ;  /* 0x00000077a4777220 */ /* 0x000fe40000410000 */
[----:B---3--:R-:W-:Y:S02]  /*ac40*/  FFMA.FTZ R132, R201, c[0x0][0x2d0], -R173 ;  /* 0x0000b400c9847a23 */ /* 0x008fe400000108ad */
[C---:B------:R-:W-:Y:S02]  /*ac50*/  FMUL.FTZ R120, R2.reuse, R120 ;  /* 0x0000007802787220 */ /* 0x040fe40000410000 */
[----:B------:R3:W5:Y:S01]  /*ac60*/  MUFU.EX2 R163, R132 ;  /* 0x0000008400a37308 */ /* 0x0007620000000800 */
[----:B------:R-:W-:Y:S02]  /*ac70*/  FMUL.FTZ R121, R2, R121 ;  /* 0x0000007902797220 */ /* 0x000fe40000410000 */
[C---:B------:R-:W-:Y:S01]  /*ac80*/  FMUL.FTZ R122, R0.reuse, R122 ;  /* 0x0000007a007a7220 */ /* 0x040fe20000410000 */
[-C--:B--2---:R-:W-:Y:S01]  /*ac90*/  HMMA.16816.F32.BF16 R84, R192, R136.reuse, R84 ;  /* 0x00000088c054723c */ /* 0x084fe20000041854 */
[----:B------:R-:W-:Y:S02]  /*aca0*/  FMUL.FTZ R123, R0, R123 ;  /* 0x0000007b007b7220 */ /* 0x000fe40000410000 */
[C---:B------:R-:W-:Y:S02]  /*acb0*/  FMUL.FTZ R124, R2.reuse, R124 ;  /* 0x0000007c027c7220 */ /* 0x040fe40000410000 */
[----:B------:R-:W-:Y:S02]  /*acc0*/  FMUL.FTZ R125, R2, R125 ;  /* 0x0000007d027d7220 */ /* 0x000fe40000410000 */
[----:B------:R-:W-:Y:S01]  /*acd0*/  FMUL.FTZ R126, R0, R126 ;  /* 0x0000007e007e7220 */ /* 0x000fe20000410000 */
[C---:B------:R-:W-:Y:S01]  /*ace0*/  HMMA.16816.F32.BF16 R88, R176.reuse, R136, R88 ;  /* 0x00000088b058723c */ /* 0x040fe20000041858 */
[--C-:B-1----:R-:W-:Y:S03]  /*acf0*/  FFMA.FTZ R140, R208, c[0x0][0x2d0], -R175.reuse ;  /* 0x0000b400d08c7a23 */ /* 0x102fe600000108af */
[----:B------:R-:W-:Y:S01]  /*ad00*/  FMUL.FTZ R127, R0, R127 ;  /* 0x0000007f007f7220 */ /* 0x000fe20000410000 */
[----:B------:R1:W-:Y:S01]  /*ad10*/  MUFU.EX2 R161, R140 ;  /* 0x0000008c00a17308 */ /* 0x0003e20000000800 */
[----:B------:R-:W-:Y:S02]  /*ad20*/  FMUL.FTZ R128, R165, R128 ;  /* 0x00000080a5807220 */ /* 0x000fe40000410000 */
[-C--:B------:R-:W-:Y:S01]  /*ad30*/  HMMA.16816.F32.BF16 R92, R176, R138.reuse, R92 ;  /* 0x0000008ab05c723c */ /* 0x080fe2000004185c */
[----:B------:R-:W-:Y:S01]  /*ad40*/  FFMA.FTZ R136, R209, c[0x0][0x2d0], -R174 ;  /* 0x0000b400d1887a23 */ /* 0x000fe200000108ae */
[----:B---3--:R-:W2:Y:S02]  /*ad50*/  LDSM.16.MT88.4 R132, [R228+0x3880] ;  /* 0x00388000e484783b */ /* 0x008ea40000004200 */
[C---:B------:R-:W-:Y:S02]  /*ad60*/  FMUL.FTZ R129, R165.reuse, R129 ;  /* 0x00000081a5817220 */ /* 0x040fe40000410000 */
[C---:B------:R-:W-:Y:S01]  /*ad70*/  FMUL.FTZ R130, R164.reuse, R130 ;  /* 0x00000082a4827220 */ /* 0x040fe20000410000 */
[----:B------:R3:W2:Y:S01]  /*ad80*/  MUFU.EX2 R186, R136 ;  /* 0x0000008800ba7308 */ /* 0x0006a20000000800 */
[C---:B------:R-:W-:Y:S01]  /*ad90*/  HMMA.16816.F32.BF16 R96, R192.reuse, R138, R96 ;  /* 0x0000008ac060723c */ /* 0x040fe20000041860 */
[C---:B------:R-:W-:Y:S03]  /*ada0*/  FMUL.FTZ R100, R165.reuse, R100 ;  /* 0x00000064a5647220 */ /* 0x040fe60000410000 */
[----:B------:R-:W-:Y:S02]  /*adb0*/  FMUL.FTZ R101, R165, R101 ;  /* 0x00000065a5657220 */ /* 0x000fe40000410000 */
[C---:B------:R-:W-:Y:S02]  /*adc0*/  FMUL.FTZ R102, R164.reuse, R102 ;  /* 0x00000066a4667220 */ /* 0x040fe40000410000 */
[C---:B------:R-:W-:Y:S04]  /*add0*/  FMUL.FTZ R103, R164.reuse, R103 ;  /* 0x00000067a4677220 */ /* 0x040fe80000410000 */
[----:B------:R-:W-:Y:S02]  /*ade0*/  FMUL.FTZ R131, R164, R131 ;  /* 0x00000083a4837220 */ /* 0x000fe40000410000 */
[--C-:B-1----:R-:W-:Y:S04]  /*adf0*/  FFMA.FTZ R140, R210, c[0x0][0x2d0], -R175.reuse ;  /* 0x0000b400d28c7a23 */ /* 0x102fe800000108af */
[----:B------:R1:W-:Y:S01]  /*ae00*/  MUFU.EX2 R185, R140 ;  /* 0x0000008c00b97308 */ /* 0x0003e20000000800 */
[--C-:B---3--:R-:W-:Y:S09]  /*ae10*/  FFMA.FTZ R136, R205, c[0x0][0x2d0], -R175.reuse ;  /* 0x0000b400cd887a23 */ /* 0x108ff200000108af */
[----:B------:R3:W3:Y:S01]  /*ae20*/  MUFU.EX2 R188, R136 ;  /* 0x0000008800bc7308 */ /* 0x0006e20000000800 */
[-C--:B--2---:R-:W-:Y:S01]  /*ae30*/  HMMA.16816.F32.BF16 R100, R192, R132.reuse, R100 ;  /* 0x00000084c064723c */ /* 0x084fe20000041864 */
[----:B-1----:R-:W-:Y:S07]  /*ae40*/  LDSM.16.MT88.4 R140, [R225+0x2880] ;  /* 0x00288000e18c783b */ /* 0x002fee0000004200 */
[C---:B------:R-:W-:Y:S07]  /*ae50*/  HMMA.16816.F32.BF16 R104, R176.reuse, R132, R104 ;  /* 0x00000084b068723c */ /* 0x040fee0000041868 */
[----:B------:R-:W-:Y:S01]  /*ae60*/  FFMA.FTZ R132, R211, c[0x0][0x2d0], -R175 ;  /* 0x0000b400d3847a23 */ /* 0x000fe200000108af */
[-C--:B------:R-:W-:Y:S01]  /*ae70*/  HMMA.16816.F32.BF16 R108, R176, R134.reuse, R108 ;  /* 0x00000086b06c723c */ /* 0x080fe2000004186c */
[----:B---3--:R-:W1:Y:S02]  /*ae80*/  LDSM.16.MT88.4 R136, [R227+0x3880] ;  /* 0x00388000e388783b */ /* 0x008e640000004200 */
[----:B------:R2:W3:Y:S01]  /*ae90*/  MUFU.EX2 R252, R132 ;  /* 0x0000008400fc7308 */ /* 0x0004e20000000800 */
[----:B----4-:R-:W-:Y:S04]  /*aea0*/  F2FP.BF16.PACK_AB R133, R160, R171 ;  /* 0x000000aba085723e */ /* 0x010fe800000010ff */
[C---:B------:R-:W-:Y:S07]  /*aeb0*/  HMMA.16816.F32.BF16 R112, R192.reuse, R134, R112 ;  /* 0x00000086c070723c */ /* 0x040fee0000041870 */
[----:B-----5:R-:W-:Y:S02]  /*aec0*/  F2FP.BF16.PACK_AB R134, R184, R163 ;  /* 0x000000a3b886723e */ /* 0x020fe400000010ff */
[----:B------:R-:W-:Y:S03]  /*aed0*/  F2FP.BF16.PACK_AB R135, R186, R196 ;  /* 0x000000c4ba87723e */ /* 0x000fe600000010ff */
[--C-:B--2---:R-:W-:Y:S04]  /*aee0*/  FFMA.FTZ R132, R200, c[0x0][0x2d0], -R166.reuse ;  /* 0x0000b400c8847a23 */ /* 0x104fe800000108a6 */
[----:B------:R2:W-:Y:S01]  /*aef0*/  MUFU.EX2 R205, R132 ;  /* 0x0000008400cd7308 */ /* 0x0005e20000000800 */
[-C--:B-1----:R-:W-:Y:S08]  /*af00*/  HMMA.16816.F32.BF16 R116, R192, R136.reuse, R116 ;  /* 0x00000088c074723c */ /* 0x082ff00000041874 */
[C---:B------:R-:W-:Y:S01]  /*af10*/  HMMA.16816.F32.BF16 R120, R176.reuse, R136, R120 ;  /* 0x00000088b078723c */ /* 0x040fe20000041878 */
[--C-:B--2---:R-:W-:Y:S06]  /*af20*/  FFMA.FTZ R132, R202, c[0x0][0x2d0], -R166.reuse ;  /* 0x0000b400ca847a23 */ /* 0x104fec00000108a6 */
[----:B------:R-:W-:Y:S01]  /*af30*/  F2FP.BF16.PACK_AB R136, R161, R188 ;  /* 0x000000bca188723e */ /* 0x000fe200000010ff */
[-C--:B------:R-:W-:Y:S01]  /*af40*/  HMMA.16816.F32.BF16 R124, R176, R138.reuse, R124 ;  /* 0x0000008ab07c723c */ /* 0x080fe2000004187c */
[----:B------:R1:W2:Y:S07]  /*af50*/  MUFU.EX2 R203, R132 ;  /* 0x0000008400cb7308 */ /* 0x0002ae0000000800 */
[----:B------:R-:W-:Y:S07]  /*af60*/  HMMA.16816.F32.BF16 R128, R192, R138, R128 ;  /* 0x0000008ac080723c */ /* 0x000fee0000041880 */
[----:B---3--:R-:W-:Y:S01]  /*af70*/  F2FP.BF16.PACK_AB R138, R252, R185 ;  /* 0x000000b9fc8a723e */ /* 0x008fe200000010ff */
        /* <DEDUP_REMOVED lines=16> */
[----:B------:R2:W-:Y:S05]  /*b080*/  MUFU.EX2 R250, R144 ;  /* 0x0000009000fa7308 */ /* 0x0005ea0000000800 */
[C---:B------:R-:W-:Y:S08]  /*b090*/  HMMA.16816.F32.BF16 R32, R132.reuse, R146, R32 ;  /* 0x000000928420723c */ /* 0x040ff00000041820 */
[-C--:B------:R-:W-:Y:S08]  /*b0a0*/  HMMA.16816.F32.BF16 R36, R132, R148.reuse, R36 ;  /* 0x000000948424723c */ /* 0x080ff00000041824 */
[C---:B------:R-:W-:Y:S01]  /*b0b0*/  HMMA.16816.F32.BF16 R40, R136.reuse, R148, R40 ;  /* 0x000000948828723c */ /* 0x040fe20000041828 */
[--C-:B--2---:R-:W-:Y:S06]  /*b0c0*/  FFMA.FTZ R144, R216, c[0x0][0x2d0], -R173.reuse ;  /* 0x0000b400d8907a23 */ /* 0x104fec00000108ad */
[--C-:B------:R-:W-:Y:S01]  /*b0d0*/  FFMA.FTZ R148, R221, c[0x0][0x2d0], -R174.reuse ;  /* 0x0000b400dd947a23 */ /* 0x100fe200000108ae */
[-C--:B------:R-:W-:Y:S01]  /*b0e0*/  HMMA.16816.F32.BF16 R44, R136, R150.reuse, R44 ;  /* 0x00000096882c723c */ /* 0x080fe2000004182c */
[----:B------:R2:W-:Y:S03]  /*b0f0*/  MUFU.EX2 R251, R144 ;  /* 0x0000009000fb7308 */ /* 0x0005e60000000800 */
[----:B------:R-:W-:Y:S04]  /*b100*/  MOV R221, R186 ;  /* 0x000000ba00dd7202 */ /* 0x000fe80000000f00 */
[C---:B------:R-:W-:Y:S03]  /*b110*/  HMMA.16816.F32.BF16 R48, R132.reuse, R150, R48 ;  /* 0x000000968430723c */ /* 0x040fe60000041830 */
[----:B------:R3:W-:Y:S05]  /*b120*/  MUFU.EX2 R216, R148 ;  /* 0x0000009400d87308 */ /* 0x0007ea0000000800 */
[-C--:B------:R-:W-:Y:S08]  /*b130*/  HMMA.16816.F32.BF16 R52, R132, R152.reuse, R52 ;  /* 0x000000988434723c */ /* 0x080ff00000041834 */
[C---:B------:R-:W-:Y:S01]  /*b140*/  HMMA.16816.F32.BF16 R56, R136.reuse, R152, R56 ;  /* 0x000000988838723c */ /* 0x040fe20000041838 */
[--C-:B--2---:R-:W-:Y:S04]  /*b150*/  FFMA.FTZ R144, R217, c[0x0][0x2d0], -R174.reuse ;  /* 0x0000b400d9907a23 */ /* 0x104fe800000108ae */
[----:B------:R2:W4:Y:S02]  /*b160*/  MUFU.EX2 R217, R144 ;  /* 0x0000009000d97308 */ /* 0x0005240000000800 */
[----:B------:R-:W-:Y:S01]  /*b170*/  MOV R152, R187 ;  /* 0x000000bb00987202 */ /* 0x000fe20000000f00 */
[-C--:B------:R-:W-:Y:S01]  /*b180*/  HMMA.16816.F32.BF16 R60, R136, R154.reuse, R60 ;  /* 0x0000009a883c723c */ /* 0x080fe2000004183c */
[--C-:B---3--:R-:W-:Y:S03]  /*b190*/  FFMA.FTZ R148, R223, c[0x0][0x2d0], -R173.reuse ;  /* 0x0000b400df947a23 */ /* 0x108fe600000108ad */
[----:B------:R-:W-:Y:S01]  /*b1a0*/  MOV R223, R183 ;  /* 0x000000b700df7202 */ /* 0x000fe20000000f00 */
[----:B------:R-:W-:Y:S01]  /*b1b0*/  FFMA.FTZ R173, R242, c[0x0][0x2d0], -R173 ;  /* 0x0000b400f2ad7a23 */ /* 0x000fe200000108ad */
[----:B------:R-:W-:Y:S02]  /*b1c0*/  MOV R242, R182 ;  /* 0x000000b600f27202 */ /* 0x000fe40000000f00 */
[C---:B------:R-:W-:Y:S01]  /*b1d0*/  HMMA.16816.F32.BF16 R64, R132.reuse, R154, R64 ;  /* 0x0000009a8440723c */ /* 0x040fe20000041840 */
[----:B------:R3:W-:Y:S06]  /*b1e0*/  MUFU.EX2 R215, R148 ;  /* 0x0000009400d77308 */ /* 0x0007ec0000000800 */
[----:B------:R-:W-:Y:S01]  /*b1f0*/  MOV R155, R185 ;  /* 0x000000b9009b7202 */ /* 0x000fe20000000f00 */
[-C--:B-1----:R-:W-:Y:S01]  /*b200*/  HMMA.16816.F32.BF16 R68, R132, R140.reuse, R68 ;  /* 0x0000008c8444723c */ /* 0x082fe20000041844 */
[----:B------:R-:W-:Y:S02]  /*b210*/  MOV R154, R184 ;  /* 0x000000b8009a7202 */ /* 0x000fe40000000f00 */
[----:B------:R4:W1:Y:S01]  /*b220*/  MUFU.EX2 R211, R173 ;  /* 0x000000ad00d37308 */ /* 0x0008620000000800 */
[----:B--2---:R-:W2:Y:S04]  /*b230*/  LDSM.16.MT88.4 R144, [R226+0x4080] ;  /* 0x00408000e290783b */ /* 0x004ea80000004200 */
[C---:B------:R-:W-:Y:S07]  /*b240*/  HMMA.16816.F32.BF16 R72, R136.reuse, R140, R72 ;  /* 0x0000008c8848723c */ /* 0x040fee0000041848 */
[--C-:B------:R-:W-:Y:S01]  /*b250*/  FFMA.FTZ R140, R245, c[0x0][0x2d0], -R174.reuse ;  /* 0x0000b400f58c7a23 */ /* 0x100fe200000108ae */
[-C--:B------:R-:W-:Y:S01]  /*b260*/  HMMA.16816.F32.BF16 R76, R136, R142.reuse, R76 ;  /* 0x0000008e884c723c */ /* 0x080fe2000004184c */
[----:B---3--:R-:W3:Y:S02]  /*b270*/  LDSM.16.MT88.4 R148, [R228+0x4080] ;  /* 0x00408000e494783b */ /* 0x008ee40000004200 */
[----:B------:R5:W-:Y:S01]  /*b280*/  MUFU.EX2 R210, R140 ;  /* 0x0000008c00d27308 */ /* 0x000be20000000800 */
[----:B------:R-:W-:Y:S01]  /*b290*/  MOV R245, R196 ;  /* 0x000000c400f57202 */ /* 0x000fe20000000f00 */
[----:B------:R-:W-:Y:S01]  /*b2a0*/  FFMA.FTZ R174, R248, c[0x0][0x2d0], -R174 ;  /* 0x0000b400f8ae7a23 */ /* 0x000fe200000108ae */
[----:B------:R-:W-:Y:S02]  /*b2b0*/  MOV R248, R163 ;  /* 0x000000a300f87202 */ /* 0x000fe40000000f00 */
[C---:B------:R-:W-:Y:S01]  /*b2c0*/  HMMA.16816.F32.BF16 R80, R132.reuse, R142, R80 ;  /* 0x0000008e8450723c */ /* 0x040fe20000041850 */
[----:B------:R-:W-:Y:S03]  /*b2d0*/  LDSM.16.MT88.4 R196, [R227+0x3080] ;  /* 0x00308000e3c4783b */ /* 0x000fe60000004200 */
[----:B----4-:R-:W-:Y:S01]  /*b2e0*/  F2FP.BF16.PACK_AB R173, R216, R217 ;  /* 0x000000d9d8ad723e */ /* 0x010fe200000010ff */
[----:B------:R1:W-:Y:S01]  /*b2f0*/  MUFU.EX2 R209, R174 ;  /* 0x000000ae00d17308 */ /* 0x0003e20000000800 */
[--C-:B-----5:R-:W-:Y:S01]  /*b300*/  FFMA.FTZ R140, R244, c[0x0][0x2d0], -R175.reuse ;  /* 0x0000b400f48c7a23 */ /* 0x120fe200000108af */
[----:B------:R-:W-:Y:S01]  /*b310*/  MOV R244, R161 ;  /* 0x000000a100f47202 */ /* 0x000fe20000000f00 */
[-C--:B--2---:R-:W-:Y:S01]  /*b320*/  HMMA.16816.F32.BF16 R84, R132, R144.reuse, R84 ;  /* 0x000000908454723c */ /* 0x084fe20000041854 */
[----:B------:R-:W-:Y:S06]  /*b330*/  MOV R161, R159 ;  /* 0x0000009f00a17202 */ /* 0x000fec0000000f00 */
[----:B------:R2:W-:Y:S01]  /*b340*/  MUFU.EX2 R208, R140 ;  /* 0x0000008c00d07308 */ /* 0x0005e20000000800 */
[----:B------:R-:W-:Y:S01]  /*b350*/  MOV R159, R191 ;  /* 0x000000bf009f7202 */ /* 0x000fe20000000f00 */
[C---:B------:R-:W-:Y:S03]  /*b360*/  HMMA.16816.F32.BF16 R88, R136.reuse, R144, R88 ;  /* 0x000000908858723c */ /* 0x040fe60000041858 */
[----:B-1----:R-:W-:Y:S04]  /*b370*/  F2FP.BF16.PACK_AB R174, R211, R215 ;  /* 0x000000d7d3ae723e */ /* 0x002fe800000010ff */
[--C-:B------:R-:W-:Y:S01]  /*b380*/  FFMA.FTZ R144, R213, c[0x0][0x2d0], -R166.reuse ;  /* 0x0000b400d5907a23 */ /* 0x100fe200000108a6 */
[-C--:B------:R-:W-:Y:S01]  /*b390*/  HMMA.16816.F32.BF16 R92, R136, R146.reuse, R92 ;  /* 0x00000092885c723c */ /* 0x080fe2000004185c */
[----:B------:R-:W-:Y:S02]  /*b3a0*/  MOV R213, R171 ;  /* 0x000000ab00d57202 */ /* 0x000fe40000000f00 */
[----:B------:R1:W-:Y:S05]  /*b3b0*/  MUFU.EX2 R171, R144 ;  /* 0x0000009000ab7308 */ /* 0x0003ea0000000800 */
[C---:B------:R-:W-:Y:S01]  /*b3c0*/  HMMA.16816.F32.BF16 R96, R132.reuse, R146, R96 ;  /* 0x000000928460723c */ /* 0x040fe20000041860 */
[--C-:B--2---:R-:W-:Y:S03]  /*b3d0*/  FFMA.FTZ R140, R246, c[0x0][0x2d0], -R175.reuse ;  /* 0x0000b400f68c7a23 */ /* 0x104fe600000108af */
[----:B------:R-:W-:Y:S02]  /*b3e0*/  MOV R246, R160 ;  /* 0x000000a000f67202 */ /* 0x000fe40000000f00 */
[----:B------:R-:W-:Y:S02]  /*b3f0*/  MOV R160, R190 ;  /* 0x000000be00a07202 */ /* 0x000fe40000000f00 */
[-C--:B---3--:R-:W-:Y:S01]  /*b400*/  HMMA.16816.F32.BF16 R100, R132, R148.reuse, R100 ;  /* 0x000000948464723c */ /* 0x088fe20000041864 */
[----:B------:R2:W3:Y:S03]  /*b410*/  MUFU.EX2 R207, R140 ;  /* 0x0000008c00cf7308 */ /* 0x0004e60000000800 */
[----:B------:R-:W-:Y:S04]  /*b420*/  MOV R153, R160 ;  /* 0x000000a000997202 */ /* 0x000fe80000000f00 */
[C---:B------:R-:W-:Y:S01]  /*b430*/  HMMA.16816.F32.BF16 R104, R136.reuse, R148, R104 ;  /* 0x000000948868723c */ /* 0x040fe20000041868 */
[--C-:B-1----:R-:W-:Y:S03]  /*b440*/  FFMA.FTZ R144, R212, c[0x0][0x2d0], -R166.reuse ;  /* 0x0000b400d4907a23 */ /* 0x102fe600000108a6 */
[----:B------:R-:W-:Y:S03]  /*b450*/  MOV R212, R162 ;  /* 0x000000a200d47202 */ /* 0x000fe60000000f00 */
[----:B------:R-:W-:Y:S01]  /*b460*/  MOV R149, R170 ;  /* 0x000000aa00957202 */ /* 0x000fe20000000f00 */
[-C--:B------:R-:W-:Y:S01]  /*b470*/  HMMA.16816.F32.BF16 R108, R136, R150.reuse, R108 ;  /* 0x00000096886c723c */ /* 0x080fe2000004186c */
[----:B------:R1:W4:Y:S03]  /*b480*/  MUFU.EX2 R200, R144 ;  /* 0x0000009000c87308 */ /* 0x0003260000000800 */
[----:B------:R-:W-:Y:S04]  /*b490*/  MOV R148, R181 ;  /* 0x000000b500947202 */ /* 0x000fe80000000f00 */
[C---:B------:R-:W-:Y:S01]  /*b4a0*/  HMMA.16816.F32.BF16 R112, R132.reuse, R150, R112 ;  /* 0x000000968470723c */ /* 0x040fe20000041870 */
[--C-:B--2---:R-:W-:Y:S03]  /*b4b0*/  FFMA.FTZ R140, R247, c[0x0][0x2d0], -R175.reuse ;  /* 0x0000b400f78c7a23 */ /* 0x104fe600000108af */
[----:B------:R-:W-:Y:S01]  /*b4c0*/  MOV R247, R189 ;  /* 0x000000bd00f77202 */ /* 0x000fe20000000f00 */
[----:B------:R2:W-:Y:S01]  /*b4d0*/  MUFU.EX2 R206, R140 ;  /* 0x0000008c00ce7308 */ /* 0x0005e20000000800 */
[----:B------:R-:W-:Y:S01]  /*b4e0*/  FFMA.FTZ R175, R249, c[0x0][0x2d0], -R175 ;  /* 0x0000b400f9af7a23 */ /* 0x000fe200000108af */
[----:B------:R-:W-:Y:S02]  /*b4f0*/  MOV R249, R188 ;  /* 0x000000bc00f97202 */ /* 0x000fe40000000f00 */
[----:B------:R-:W-:Y:S03]  /*b500*/  LDSM.16.MT88.4 R188, [R225+0x3080] ;  /* 0x00308000e1bc783b */ /* 0x000fe60000004200 */
[----:B---3--:R-:W-:Y:S02]  /*b510*/  F2FP.BF16.PACK_AB R192, R207, R208 ;  /* 0x000000d0cfc0723e */ /* 0x008fe400000010ff */
[----:B------:R-:W-:Y:S01]  /*b520*/  MOV R151, R180 ;  /* 0x000000b400977202 */ /* 0x000fe20000000f00 */
[----:B------:R3:W5:Y:S01]  /*b530*/  MUFU.EX2 R204, R175 ;  /* 0x000000af00cc7308 */ /* 0x0007620000000800 */
[--C-:B-1----:R-:W-:Y:S01]  /*b540*/  FFMA.FTZ R144, R214, c[0x0][0x2d0], -R166.reuse ;  /* 0x0000b400d6907a23 */ /* 0x102fe200000108a6 */
[----:B----4-:R-:W-:Y:S01]  /*b550*/  F2FP.BF16.PACK_AB R193, R200, R171 ;  /* 0x000000abc8c1723e */ /* 0x010fe200000010ff */
[----:B------:R-:W-:Y:S01]  /*b560*/  FFMA.FTZ R166, R172, c[0x0][0x2d0], -R166 ;  /* 0x0000b400aca67a23 */ /* 0x000fe200000108a6 */
[----:B------:R-:W-:Y:S02]  /*b570*/  F2FP.BF16.PACK_AB R172, R251, R250 ;  /* 0x000000fafbac723e */ /* 0x000fe400000010ff */
[----:B------:R-:W-:Y:S02]  /*b580*/  MOV R214, R161 ;  /* 0x000000a100d67202 */ /* 0x000fe40000000f00 */
[----:B------:R-:W-:Y:S02]  /*b590*/  LDSM.16.MT88.4 R160, [R228+0x3080] ;  /* 0x00308000e4a0783b */ /* 0x000fe40000004200 */
[----:B------:R1:W-:Y:S06]  /*b5a0*/  MUFU.EX2 R170, R144 ;  /* 0x0000009000aa7308 */ /* 0x0003ec0000000800 */
[----:B--2---:R-:W2:Y:S04]  /*b5b0*/  LDSM.16.MT88.4 R140, [R227+0x4080] ;  /* 0x00408000e38c783b */ /* 0x004ea80000004200 */
[----:B------:R-:W4:Y:S01]  /*b5c0*/  MUFU.EX2 R166, R166 ;  /* 0x000000a600a67308 */ /* 0x000f220000000800 */
[----:B---3--:R-:W-:Y:S02]  /*b5d0*/  F2FP.BF16.PACK_AB R175, R209, R210 ;  /* 0x000000d2d1af723e */ /* 0x008fe400000010ff */
[----:B-----5:R-:W-:Y:S01]  /*b5e0*/  F2FP.BF16.PACK_AB R194, R204, R206 ;  /* 0x000000ceccc2723e */ /* 0x020fe200000010ff */
[----:B-1----:R-:W1:Y:S01]  /*b5f0*/  LDSM.16.MT88.4 R144, [R226+0x3080] ;  /* 0x00308000e290783b */ /* 0x002e620000004200 */
[----:B----4-:R-:W-:Y:S01]  /*b600*/  F2FP.BF16.PACK_AB R195, R166, R170 ;  /* 0x000000aaa6c3723e */ /* 0x010fe200000010ff */
[-C--:B--2---:R-:W-:Y:S08]  /*b610*/  HMMA.16816.F32.BF16 R116, R132, R140.reuse, R116 ;  /* 0x0000008c8474723c */ /* 0x084ff00000041874 */
[C---:B------:R-:W-:Y:S08]  /*b620*/  HMMA.16816.F32.BF16 R120, R136.reuse, R140, R120 ;  /* 0x0000008c8878723c */ /* 0x040ff00000041878 */
[-C--:B------:R-:W-:Y:S08]  /*b630*/  HMMA.16816.F32.BF16 R124, R136, R142.reuse, R124 ;  /* 0x0000008e887c723c */ /* 0x080ff0000004187c */
        /* <DEDUP_REMOVED lines=12> */
[C---:B------:R-:W-:Y:S01]  /*b700*/  HMMA.16816.F32.BF16 R136, R192.reuse, R144, R24 ;  /* 0x00000090c088723c */ /* 0x040fe20000041818 */
[----:B------:R-:W-:Y:S03]  /*b710*/  MOV R22, R148 ;  /* 0x0000009400167202 */ /* 0x000fe60000000f00 */
[----:B------:R-:W-:Y:S03]  /*b720*/  MOV R21, R149 ;  /* 0x0000009500157202 */ /* 0x000fe60000000f00 */
[----:B------:R-:W-:Y:S01]  /*b730*/  MOV R27, R242 ;  /* 0x000000f2001b7202 */ /* 0x000fe20000000f00 */
[-C--:B------:R-:W-:Y:S01]  /*b740*/  HMMA.16816.F32.BF16 R140, R192, R146.reuse, R28 ;  /* 0x00000092c08c723c */ /* 0x080fe2000004181c */
[----:B------:R-:W5:Y:S03]  /*b750*/  LDL.LU R29, [R1+0x14] ;  /* 0x00001400011d7983 */ /* 0x000f660000300800 */
[----:B------:R-:W-:Y:S01]  /*b760*/  MOV R242, R155 ;  /* 0x0000009b00f27202 */ /* 0x000fe20000000f00 */
[----:B------:R-:W5:Y:S01]  /*b770*/  LDL.LU R28, [R1+0x1c] ;  /* 0x00001c00011c7983 */ /* 0x000f620000300800 */
[----:B------:R-:W-:Y:S02]  /*b780*/  MOV R24, R223 ;  /* 0x000000df00187202 */ /* 0x000fe40000000f00 */
[C---:B------:R-:W-:Y:S01]  /*b790*/  HMMA.16816.F32.BF16 R144, R172.reuse, R146, R32 ;  /* 0x00000092ac90723c */ /* 0x040fe20000041820 */
[----:B------:R-:W5:Y:S03]  /*b7a0*/  LDL.LU R34, [R1+0x18] ;  /* 0x0000180001227983 */ /* 0x000f660000300800 */
[----:B------:R-:W-:Y:S02]  /*b7b0*/  MOV R223, R154 ;  /* 0x0000009a00df7202 */ /* 0x000fe40000000f00 */
[----:B------:R-:W-:Y:S02]  /*b7c0*/  MOV R26, R152 ;  /* 0x00000098001a7202 */ /* 0x000fe40000000f00 */
[-C--:B------:R-:W-:Y:S01]  /*b7d0*/  HMMA.16816.F32.BF16 R148, R172, R160.reuse, R36 ;  /* 0x000000a0ac94723c */ /* 0x080fe20000041824 */
[----:B------:R-:W-:Y:S03]  /*b7e0*/  MOV R25, R153 ;  /* 0x0000009900197202 */ /* 0x000fe60000000f00 */
[----:B------:R-:W-:Y:S02]  /*b7f0*/  MOV R30, R159 ;  /* 0x0000009f001e7202 */ /* 0x000fe40000000f00 */
[----:B------:R-:W-:Y:S02]  /*b800*/  MOV R31, R158 ;  /* 0x0000009e001f7202 */ /* 0x000fe40000000f00 */
[C---:B------:R-:W-:Y:S01]  /*b810*/  HMMA.16816.F32.BF16 R152, R192.reuse, R160, R40 ;  /* 0x000000a0c098723c */ /* 0x040fe20000041828 */
[----:B------:R-:W-:Y:S03]  /*b820*/  MOV R33, R157 ;  /* 0x0000009d00217202 */ /* 0x000fe60000000f00 */
[----:B------:R-:W-:Y:S04]  /*b830*/  MOV R35, R156 ;  /* 0x0000009c00237202 */ /* 0x000fe80000000f00 */
        /* <DEDUP_REMOVED lines=21> */
[----:B------:R-:W-:Y:S01]  /*b990*/  HMMA.16816.F32.BF16 R128, R172, R18, R128 ;  /* 0x00000012ac80723c */ /* 0x000fe20000041880 */
[----:B-----5:R-:W-:Y:S03]  /*b9a0*/  FFMA.FTZ R164, R164, R29, R35 ;  /* 0x0000001da4a47223 */ /* 0x020fe60000010023 */
[----:B------:R-:W-:Y:S02]  /*b9b0*/  FFMA.FTZ R4, R2, R28, R30 ;  /* 0x0000001c02047223 */ /* 0x000fe4000001001e */
[----:B------:R-:W-:Y:S02]  /*b9c0*/  FADD.FTZ R164, R24, R164 ;  /* 0x000000a418a47221 */ /* 0x000fe40000010000 */
[----:B------:R-:W-:Y:S04]  /*b9d0*/  FFMA.FTZ R165, R165, R34, R33 ;  /* 0x00000022a5a57223 */ /* 0x000fe80000010021 */
[----:B------:R-:W-:Y:S02]  /*b9e0*/  FADD.FTZ R4, R25, R4 ;  /* 0x0000000419047221 */ /* 0x000fe40000010000 */
        /* <DEDUP_REMOVED lines=39> */
[----:B------:R-:W-:Y:S01]  /*bc60*/  FADD.FTZ R4, R210, R6 ;  /* 0x00000006d2047221 */ /* 0x000fe20000010000 */
[----:B------:R1:W-:Y:S01]  /*bc70*/  STL [R1+0x18], R5 ;  /* 0x0000180501007387 */ /* 0x0003e20000100800 */
[----:B------:R-:W-:Y:S02]  /*bc80*/  FADD.FTZ R2, R206, R2 ;  /* 0x00000002ce027221 */ /* 0x000fe40000010000 */
[----:B------:R-:W-:Y:S02]  /*bc90*/  FADD.FTZ R4, R209, R4 ;  /* 0x00000004d1047221 */ /* 0x000fe40000010000 */
[----:B------:R-:W-:Y:S02]  /*bca0*/  FADD.FTZ R2, R204, R2 ;  /* 0x00000002cc027221 */ /* 0x000fe40000010000 */
[----:B------:R-:W-:Y:S01]  /*bcb0*/  FADD.FTZ R0, R170, R0 ;  /* 0x00000000aa007221 */ /* 0x000fe20000010000 */
[----:B------:R1:W-:Y:S01]  /*bcc0*/  STL [R1+0x14], R4 ;  /* 0x0000140401007387 */ /* 0x0003e20000100800 */
[----:B------:R-:W-:Y:S02]  /*bcd0*/  MOV R170, R167 ;  /* 0x000000a700aa7202 */ /* 0x000fe40000000f00 */
[----:B------:R-:W-:Y:S01]  /*bce0*/  FADD.FTZ R0, R166, R0 ;  /* 0x00000000a6007221 */ /* 0x000fe20000010000 */
[----:B------:R1:W-:Y:S01]  /*bcf0*/  STL [R1+0x1c], R2 ;  /* 0x00001c0201007387 */ /* 0x0003e20000100800 */
[----:B------:R-:W-:Y:S03]  /*bd00*/  MOV R166, R168 ;  /* 0x000000a800a67202 */ /* 0x000fe60000000f00 */
[----:B------:R1:W-:Y:S01]  /*bd10*/  STL [R1+0x20], R0 ;  /* 0x0000200001007387 */ /* 0x0003e20000100800 */
[----:B------:R-:W-:-:S05]  /*bd20*/  @P0 BRA `(.L_x_1043) ;  /* 0xffffb75000000947 */ /* 0x000fca000383ffff */
.L_x_1026:
[----:B------:R-:W2:Y:S01]  /*bd30*/  S2UR UR6, SR_CTAID.X ;  /* 0x00000000000679c3 */ /* 0x000ea20000002500 */
[----:B------:R-:W-:-:S02]  /*bd40*/  UISETP.NE.AND UP1, UPT, UR17, URZ, UPT ;  /* 0x0000003f1100728c */ /* 0x000fc4000bf25270 */
[----:B------:R-:W-:Y:S02]  /*bd50*/  ULDC.64 UR4, c[0x0][0x2c8] ;  /* 0x0000b20000047ab9 */ /* 0x000fe40000000a00 */
[----:B------:R-:W-:-:S06]  /*bd60*/  UISETP.NE.AND UP0, UPT, UR16, URZ, UPT ;  /* 0x0000003f1000728c */ /* 0x000fcc000bf05270 */
[----:B------:R-:W-:Y:S01]  /*bd70*/  PLOP3.LUT P0, PT, PT, PT, UP0, 0x40, 0x0 ;  /* 0x000000000000781c */ /* 0x000fe20003f0e808 */
[----:B--2---:R-:W-:-:S04]  /*bd80*/  ULEA UR6, UR6, 0x7f, 0x7 ;  /* 0x0000007f06067891 */ /* 0x004fc8000f8e383f */
[----:B------:R-:W-:Y:S02]  /*bd90*/  UIMAD.WIDE.U32 UR22, UR6, UR4, URZ ;  /* 0x00000004061672a5 */ /* 0x000fe4000f8e003f */
[----:B------:R-:W-:-:S05]  /*bda0*/  UIADD3 UR4, UR9, 0x1, -UR15 ;  /* 0x0000000109047890 */ /* 0x000fca000fffe80f */
[----:B------:R-:W-:Y:S02]  /*bdb0*/  @UP1 UMOV UR7, UR23 ;  /* 0x0000001700071c82 */ /* 0x000fe40008000000 */
[----:B------:R-:W-:-:S04]  /*bdc0*/  @UP1 USHF.R.U32.HI UR6, URZ, UR5, UR7 ;  /* 0x000000053f061299 */ /* 0x000fc80008011607 */
[----:B------:R-:W-:-:S03]  /*bdd0*/  UIADD3 UR7, UR4, UR6, URZ ;  /* 0x0000000604077290 */ /* 0x000fc6000fffe03f */
        /* <DEDUP_REMOVED lines=14> */
.L_x_1045:
[----:B------:R-:W-:Y:S02]  /*bec0*/  ULDC UR4, c[0x0][0x32c] ;  /* 0x0000cb0000047ab9 */ /* 0x000fe40000000800 */
[----:B------:R-:W-:-:S03]  /*bed0*/  UISETP.NE.AND UP0, UPT, UR4, 0x1, UPT ;  /* 0x000000010400788c */ /* 0x000fc6000bf05270 */
[----:B------:R-:W-:Y:S02]  /*bee0*/  ULDC.64 UR4, c[0x0][0x330] ;  /* 0x0000cc0000047ab9 */ /* 0x000fe40000000a00 */
[----:B------:R-:W-:-:S06]  /*bef0*/  UIMAD.WIDE.U32 UR22, UR7, UR4, URZ ;  /* 0x00000004071672a5 */ /* 0x000fcc000f8e003f */
[----:B------:R-:W-:Y:S02]  /*bf00*/  @UP0 USHF.R.U32.HI UR7, URZ, UR5, UR23 ;  /* 0x000000053f070299 */ /* 0x000fe40008011617 */
.L_x_1046:
[----:B------:R-:W-:Y:S02]  /*bf10*/  ULDC UR4, c[0x0][0x32c] ;  /* 0x0000cb0000047ab9 */ /* 0x000fe40000000800 */
[----:B------:R-:W-:-:S04]  /*bf20*/  UIMAD UR4, UR7, UR4, URZ ;  /* 0x00000004070472a4 */ /* 0x000fc8000f8e023f */
[----:B------:R-:W-:-:S04]  /*bf30*/  UISETP.LT.AND UP0, UPT, UR6, UR4, UPT ;  /* 0x000000040600728c */ /* 0x000fc8000bf01270 */
[----:B------:R-:W-:-:S04]  /*bf40*/  USEL UR6, UR6, UR4, !UP0 ;  /* 0x0000000406067287 */ /* 0x000fc8000c000000 */
.L_x_1044:
[----:B------:R-:W-:-:S04]  /*bf50*/  UIADD3 UR6, UR6, 0x2f, URZ ;  /* 0x0000002f06067890 */ /* 0x000fc8000fffe03f */
        /* <DEDUP_REMOVED lines=8> */
[----:B-1----:R-:W-:Y:S01]  /*bfe0*/  IMAD.MOV.U32 R2, RZ, RZ, R168 ;  /* 0x000000ffff027224 */ /* 0x002fe200078e00a8 */
[----:B------:R-:W-:Y:S01]  /*bff0*/  MOV R170, R3 ;  /* 0x0000000300aa7202 */ /* 0x000fe20000000f00 */
[----:B------:R-:W-:Y:S01]  /*c000*/  IMAD.MOV.U32 R0, RZ, RZ, R169 ;  /* 0x000000ffff007224 */ /* 0x000fe200078e00a9 */
[----:B------:R-:W-:Y:S01]  /*c010*/  MOV R164, R167 ;  /* 0x000000a700a47202 */ /* 0x000fe20000000f00 */
[----:B------:R-:W-:Y:S02]  /*c020*/  UMOV UR23, UR13 ;  /* 0x0000000d00177c82 */ /* 0x000fe40008000000 */
[----:B------:R-:W-:Y:S02]  /*c030*/  ULDC.64 UR6, c[0x0][0x208] ;  /* 0x0000820000067ab9 */ /* 0x000fe40000000a00 */
[----:B------:R-:W-:Y:S02]  /*c040*/  ULDC.64 UR4, c[0x0][0x1e0] ;  /* 0x0000780000047ab9 */ /* 0x000fe40000000a00 */
.L_x_1048:
[----:B------:R-:W2:Y:S01]  /*c050*/  LDL.64 R22, [R1+0x38] ;  /* 0x0000380001167983 */ /* 0x000ea20000100a00 */
[----:B------:R-:W-:Y:S04]  /*c060*/  DEPBAR.LE SB0, 0x0 ;  /* 0x000080000000791a */ /* 0x000fe80000000000 */
[----:B------:R-:W-:Y:S01]  /*c070*/  UISETP.GT.AND UP0, UPT, UR8, UR23, UPT ;  /* 0x000000170800728c */ /* 0x000fe2000bf04270 */
[----:B------:R-:W3:Y:S06]  /*c080*/  LDL.64 R20, [R1+0x48] ;  /* 0x0000480001147983 */ /* 0x000eec0000100a00 */
[----:B------:R-:W-:Y:S01]  /*c090*/  BAR.SYNC.DEFER_BLOCKING 0x0 ;  /* 0x0000000000007b1d */ /* 0x000fe20000010000 */
[----:B------:R-:W-:Y:S03]  /*c0a0*/  PLOP3.LUT P0, PT, PT, PT, UP0, 0x80, 0x0 ;  /* 0x000000000000781c */ /* 0x000fe60003f0f008 */
[----:B------:R-:W-:Y:S02]  /*c0b0*/  @!UP0 USHF.R.S32.HI UR13, URZ, 0x1f, UR23 ;  /* 0x0000001f3f0d8899 */ /* 0x000fe40008011417 */
[----:B------:R-:W-:Y:S02]  /*c0c0*/  @!UP0 UIMAD.WIDE.U32 UR24, UR23, UR6, URZ ;  /* 0x00000006171882a5 */ /* 0x000fe4000f8e003f */
[----:B------:R-:W-:Y:S04]  /*c0d0*/  @!UP0 UIMAD UR13, UR13, UR6, URZ ;  /* 0x000000060d0d82a4 */ /* 0x000fe8000f8e023f */
[----:B------:R-:W-:Y:S01]  /*c0e0*/  @!UP0 UIMAD UR13, UR23, UR7, UR13 ;  /* 0x00000007170d82a4 */ /* 0x000fe2000f8e020d */
[----:B------:R-:W-:Y:S03]  /*c0f0*/  MOV R3, UR24 ;  /* 0x0000001800037c02 */ /* 0x000fe60008000f00 */
[----:B------:R-:W-:Y:S04]  /*c100*/  @!UP0 UIADD3 UR13, UR25, UR13, URZ ;  /* 0x0000000d190d8290 */ /* 0x000fe8000fffe03f */
[----:B------:R-:W-:Y:S02]  /*c110*/  @!UP0 UIMAD UR13, UR13, 0x30, URZ ;  /* 0x000000300d0d88a4 */ /* 0x000fe4000f8e023f */
[----:B------:R-:W-:Y:S01]  /*c120*/  UISETP.GT.AND UP0, UPT, UR23, UR8, UPT ;  /* 0x000000081700728c */ /* 0x000fe2000bf04270 */
[----:B-----5:R-:W-:Y:S08]  /*c130*/  LDSM.16.M88.4 R48, [R231+0x8080] ;  /* 0x00808000e730783b */ /* 0x020ff00000000200 */
[----:B------:R-:W1:Y:S02]  /*c140*/  LDSM.16.M88.4 R16, [R224+0x5080] ;  /* 0x00508000e010783b */ /* 0x000e640000000200 */
[----:B------:R-:W-:Y:S06]  /*c150*/  @UP0 USHF.L.U64.HI UR25, UR4, 0x5, UR5 ;  /* 0x0000000504190899 */ /* 0x000fec0008010205 */
[----:B------:R-:W4:Y:S08]  /*c160*/  LDSM.16.M88.4 R44, [R231+0xa080] ;  /* 0x00a08000e72c783b */ /* 0x000f300000000200 */
[----:B------:R-:W2:Y:S08]  /*c170*/  LDSM.16.M88.4 R32, [R224+0x5880] ;  /* 0x00588000e020783b */ /* 0x000eb00000000200 */
        /* <DEDUP_REMOVED lines=9> */
[----:B------:R-:W1:Y:S08]  /*c210*/  LDSM.16.M88.4 R208, [R240] ;  /* 0x00000000f0d0783b */ /* 0x000e700000000200 */
[----:B------:R-:W4:Y:S01]  /*c220*/  LDL.64 R250, [R1+0x40] ;  /* 0x0000400001fa7983 */ /* 0x000f220000100a00 */
[----:B--2---:R-:W-:Y:S02]  /*c230*/  @!P0 MOV R25, R23 ;  /* 0x0000001700198202 */ /* 0x004fe40000000f00 */
[----:B---3--:R-:W-:Y:S02]  /*c240*/  @!P0 MOV R24, R20 ;  /* 0x0000001400188202 */ /* 0x008fe40000000f00 */
[-C--:B------:R-:W-:Y:S03]  /*c250*/  HMMA.16816.F32.BF16 R20, R48, R32.reuse, RZ ;  /* 0x000000203014723c */ /* 0x080fe600000418ff */
[----:B------:R-:W-:Y:S05]  /*c260*/  @!P0 IMAD.WIDE.U32 R24, R3, 0x30, R24 ;  /* 0x0000003003188825 */ /* 0x000fea00078e0018 */
[C---:B------:R-:W-:Y:S04]  /*c270*/  @!P0 SHF.L.U32 R3, R24.reuse, 0x1, RZ ;  /* 0x0000000118038819 */ /* 0x040fe800000006ff */
[----:B------:R-:W-:Y:S01]  /*c280*/  @!P0 IADD3 R25, R25, UR13, RZ ;  /* 0x0000000d19198c10 */ /* 0x000fe2000fffe0ff */
[----:B------:R-:W-:Y:S01]  /*c290*/  UIADD3 UR13, UR23, -0x1, URZ ;  /* 0xffffffff170d7890 */ /* 0x000fe2000fffe03f */
[C---:B------:R-:W-:Y:S02]  /*c2a0*/  @!P0 IADD3 R28, P1, R3.reuse, c[0x0][0x1f8], RZ ;  /* 0x00007e00031c8a10 */ /* 0x040fe40007f3e0ff */
[----:B------:R-:W-:Y:S01]  /*c2b0*/  @!P0 IADD3 R40, P6, R3, 0x80, RZ ;  /* 0x0000008003288810 */ /* 0x000fe20007fde0ff */
[----:B------:R-:W-:Y:S01]  /*c2c0*/  @UP0 UIMAD.WIDE.U32 UR26, UR13, UR4, URZ ;  /* 0x000000040d1a02a5 */ /* 0x000fe2000f8e003f */
[----:B------:R-:W-:Y:S01]  /*c2d0*/  @!P0 SHF.L.U64.HI R3, R24, 0x1, R25 ;  /* 0x0000000118038819 */ /* 0x000fe20000010219 */
[----:B------:R-:W-:Y:S01]  /*c2e0*/  @UP0 USHF.R.S32.HI UR24, URZ, 0x1f, UR13 ;  /* 0x0000001f3f180899 */ /* 0x000fe2000801140d */
[C---:B------:R-:W-:Y:S02]  /*c2f0*/  HMMA.16816.F32.BF16 R24, R44.reuse, R32, RZ ;  /* 0x000000202c18723c */ /* 0x040fe400000418ff */
[----:B------:R-:W-:Y:S01]  /*c300*/  @!P0 IADD3.X R29, R3, c[0x0][0x1fc], RZ, P1, !PT ;  /* 0x00007f00031d8a10 */ /* 0x000fe20000ffe4ff */
[----:B------:R-:W-:Y:S01]  /*c310*/  @UP0 UIMAD UR24, UR24, UR4, URZ ;  /* 0x00000004181802a4 */ /* 0x000fe2000f8e023f */
[----:B------:R-:W-:Y:S02]  /*c320*/  @!P0 IADD3 R40, P5, R40, c[0x0][0x1f8], RZ ;  /* 0x00007e0028288a10 */ /* 0x000fe40007fbe0ff */
[----:B------:R-:W-:Y:S01]  /*c330*/  @!P0 IADD3 R36, P2, R28, UR12, RZ ;  /* 0x0000000c1c248c10 */ /* 0x000fe2000ff5e0ff */
[----:B------:R-:W-:Y:S01]  /*c340*/  @!PT LDS RZ, [RZ] ;  /* 0x00000000fffff984 */ /* 0x000fe20000000800 */
[----:B------:R-:W-:Y:S01]  /*c350*/  @!PT LDS RZ, [RZ] ;  /* 0x00000000fffff984 */ /* 0x000fe20000000800 */
[----:B------:R-:W-:Y:S01]  /*c360*/  @!PT LDS RZ, [RZ] ;  /* 0x00000000fffff984 */ /* 0x000fe20000000800 */
[----:B------:R2:W-:Y:S01]  /*c370*/  @!P0 LDGSTS.E.BYPASS.LTC128B.128 [R243+0x2080], [R28.64], !P4 ;  /* 0x020800001cf38fae */ /* 0x0005e2000e101d54 */
[----:B------:R-:W-:Y:S01]  /*c380*/  @!P0 IADD3.X R41, RZ, c[0x0][0x1fc], R3, P5, P6 ;  /* 0x00007f00ff298a10 */ /* 0x000fe20002fec403 */
[----:B------:R-:W-:Y:S03]  /*c390*/  @UP0 UIMAD UR24, UR13, UR5, UR24 ;  /* 0x000000050d1802a4 */ /* 0x000fe6000f8e0218 */
[----:B------:R-:W-:Y:S01]  /*c3a0*/  @!P0 IADD3.X R37, R29, UR11, RZ, P2, !PT ;  /* 0x0000000b1d258c10 */ /* 0x000fe200097fe4ff */
[----:B------:R-:W-:Y:S01]  /*c3b0*/  @UP0 UIADD3 UR24, UR27, UR24, URZ ;  /* 0x000000181b180290 */ /* 0x000fe2000fffe03f */
[----:B------:R-:W-:Y:S01]  /*c3c0*/  @!P0 IADD3 R38, P1, R36, UR12, RZ ;  /* 0x0000000c24268c10 */ /* 0x000fe2000ff3e0ff */
[----:B------:R3:W-:Y:S02]  /*c3d0*/  @!P0 LDGSTS.E.BYPASS.LTC128B.128 [R243+0x3880], [R40.64], !P3 ;  /* 0x0388000028f38fae */ /* 0x0007e4000d901d54 */
[----:B------:R-:W-:Y:S01]  /*c3e0*/  @UP0 UIMAD UR24, UR24, 0x30, URZ ;  /* 0x00000030181808a4 */ /* 0x000fe2000f8e023f */
[----:B------:R-:W-:Y:S05]  /*c3f0*/  @!P0 IADD3.X R39, R37, UR11, RZ, P1, !PT ;  /* 0x0000000b25278c10 */ /* 0x000fea0008ffe4ff */
[----:B------:R1:W-:Y:S08]  /*c400*/  @!P0 LDGSTS.E.BYPASS.LTC128B.128 [R243+0x2880], [R36.64], !P4 ;  /* 0x0288000024f38fae */ /* 0x0003f0000e101d54 */
[----:B------:R1:W-:Y:S01]  /*c410*/  @!P0 LDGSTS.E.BYPASS.LTC128B.128 [R243+0x4080], [R36.64+0x80], !P3 ;  /* 0x0408008024f38fae */ /* 0x0003e2000d901d54 */
[-C--:B--2---:R-:W-:Y:S07]  /*c420*/  HMMA.16816.F32.BF16 R28, R44, R34.reuse, RZ ;  /* 0x000000222c1c723c */ /* 0x084fee00000418ff */
[----:B------:R1:W-:Y:S01]  /*c430*/  @!P0 LDGSTS.E.BYPASS.LTC128B.128 [R243+0x3080], [R38.64], !P4 ;  /* 0x0308000026f38fae */ /* 0x0003e2000e101d54 */
[C---:B------:R-:W-:Y:S07]  /*c440*/  HMMA.16816.F32.BF16 R32, R48.reuse, R34, RZ ;  /* 0x000000223020723c */ /* 0x040fee00000418ff */
[----:B------:R1:W-:Y:S01]  /*c450*/  @!P0 LDGSTS.E.BYPASS.LTC128B.128 [R243+0x4880], [R38.64+0x80], !P3 ;  /* 0x0488008026f38fae */ /* 0x0003e2000d901d54 */
[----:B------:R-:W-:Y:S07]  /*c460*/  PLOP3.LUT P0, PT, PT, PT, UP0, 0x80, 0x0 ;  /* 0x000000000000781c */ /* 0x000fee0003f0f008 */
[----:B------:R-:W-:Y:S08]  /*c470*/  LDSM.16.M88.4 R212, [R232+0x8080] ;  /* 0x00808000e8d4783b */ /* 0x000ff00000000200 */
[----:B------:R-:W0:Y:S08]  /*c480*/  LDGDEPBAR ;  /* 0x00000000000079af */ /* 0x000e300000000000 */
[----:B------:R-:W2:Y:S01]  /*c490*/  LDSM.16.M88.4 R216, [R230+0x5080] ;  /* 0x00508000e6d8783b */ /* 0x000ea20000000200 */
[-C--:B-1----:R-:W-:Y:S07]  /*c4a0*/  HMMA.16816.F32.BF16 R36, R48, R172.reuse, RZ ;  /* 0x000000ac3024723c */ /* 0x082fee00000418ff */
[----:B------:R-:W1:Y:S01]  /*c4b0*/  LDSM.16.M88.4 R220, [R232+0xa080] ;  /* 0x00a08000e8dc783b */ /* 0x000e620000000200 */
[C---:B---3--:R-:W-:Y:S08]  /*c4c0*/  HMMA.16816.F32.BF16 R40, R44.reuse, R172, RZ ;  /* 0x000000ac2c28723c */ /* 0x048ff000000418ff */
[-C--:B------:R-:W-:Y:S08]  /*c4d0*/  HMMA.16816.F32.BF16 R44, R44, R174.reuse, RZ ;  /* 0x000000ae2c2c723c */ /* 0x080ff000000418ff */
[----:B------:R-:W-:Y:S01]  /*c4e0*/  HMMA.16816.F32.BF16 R48, R48, R174, RZ ;  /* 0x000000ae3030723c */ /* 0x000fe200000418ff */
[----:B------:R-:W3:Y:S07]  /*c4f0*/  LDSM.16.M88.4 R172, [R230+0x5880] ;  /* 0x00588000e6ac783b */ /* 0x000eee0000000200 */
[-C--:B------:R-:W-:Y:S08]  /*c500*/  HMMA.16816.F32.BF16 R4, R192, R196.reuse, R4 ;  /* 0x000000c4c004723c */ /* 0x080ff00000041804 */
[C---:B----4-:R-:W-:Y:S08]  /*c510*/  HMMA.16816.F32.BF16 R8, R200.reuse, R196, R8 ;  /* 0x000000c4c808723c */ /* 0x050ff00000041808 */
[-C--:B------:R-:W-:Y:S08]  /*c520*/  HMMA.16816.F32.BF16 R12, R200, R198.reuse, R12 ;  /* 0x000000c6c80c723c */ /* 0x080ff0000004180c */
[C---:B------:R-:W-:Y:S01]  /*c530*/  HMMA.16816.F32.BF16 R16, R192.reuse, R198, R16 ;  /* 0x000000c6c010723c */ /* 0x040fe20000041810 */
[----:B------:R-:W4:Y:S07]  /*c540*/  LDSM.16.M88.4 R196, [R230+0x6080] ;  /* 0x00608000e6c4783b */ /* 0x000f2e0000000200 */
        /* <DEDUP_REMOVED lines=13> */
[C---:B-1----:R-:W-:Y:S08]  /*c620*/  HMMA.16816.F32.BF16 R8, R220.reuse, R216, R8 ;  /* 0x000000d8dc08723c */ /* 0x042ff00000041808 */
[-C--:B------:R-:W-:Y:S08]  /*c630*/  HMMA.16816.F32.BF16 R12, R220, R218.reuse, R12 ;  /* 0x000000dadc0c723c */ /* 0x080ff0000004180c */
[C---:B------:R-:W-:Y:S01]  /*c640*/  HMMA.16816.F32.BF16 R16, R212.reuse, R218, R16 ;  /* 0x000000dad410723c */ /* 0x040fe20000041810 */
[----:B------:R-:W-:Y:S07]  /*c650*/  LDSM.16.M88.4 R216, [R231+0xe080] ;  /* 0x00e08000e7d8783b */ /* 0x000fee0000000200 */
[-C--:B---3--:R-:W-:Y:S08]  /*c660*/  HMMA.16816.F32.BF16 R20, R212, R172.reuse, R20 ;  /* 0x000000acd414723c */ /* 0x088ff00000041814 */
[C---:B------:R-:W-:Y:S08]  /*c670*/  HMMA.16816.F32.BF16 R24, R220.reuse, R172, R24 ;  /* 0x000000acdc18723c */ /* 0x040ff00000041818 */
[-C--:B------:R-:W-:Y:S08]  /*c680*/  HMMA.16816.F32.BF16 R28, R220, R174.reuse, R28 ;  /* 0x000000aedc1c723c */ /* 0x080ff0000004181c */
[C---:B------:R-:W-:Y:S01]  /*c690*/  HMMA.16816.F32.BF16 R32, R212.reuse, R174, R32 ;  /* 0x000000aed420723c */ /* 0x040fe20000041820 */
[----:B------:R-:W1:Y:S07]  /*c6a0*/  LDSM.16.M88.4 R172, [R229+0x1000] ;  /* 0x00100000e5ac783b */ /* 0x000e6e0000000200 */
[-C--:B----4-:R-:W-:Y:S08]  /*c6b0*/  HMMA.16816.F32.BF16 R36, R212, R196.reuse, R36 ;  /* 0x000000c4d424723c */ /* 0x090ff00000041824 */
[C---:B------:R-:W-:Y:S08]  /*c6c0*/  HMMA.16816.F32.BF16 R40, R220.reuse, R196, R40 ;  /* 0x000000c4dc28723c */ /* 0x040ff00000041828 */
[-C--:B------:R-:W-:Y:S01]  /*c6d0*/  HMMA.16816.F32.BF16 R44, R220, R198.reuse, R44 ;  /* 0x000000c6dc2c723c */ /* 0x080fe2000004182c */
[----:B------:R-:W-:Y:S07]  /*c6e0*/  LDSM.16.M88.4 R220, [R238] ;  /* 0x00000000eedc783b */ /* 0x000fee0000000200 */
[----:B------:R-:W-:Y:S01]  /*c6f0*/  HMMA.16816.F32.BF16 R48, R212, R198, R48 ;  /* 0x000000c6d430723c */ /* 0x000fe20000041830 */
[----:B------:R-:W-:Y:S07]  /*c700*/  LDSM.16.M88.4 R196, [R231+0xc080] ;  /* 0x00c08000e7c4783b */ /* 0x000fee0000000200 */
[-C--:B------:R-:W-:Y:S01]  /*c710*/  HMMA.16816.F32.BF16 R4, R192, R200.reuse, R4 ;  /* 0x000000c8c004723c */ /* 0x080fe20000041804 */
[----:B------:R-:W3:Y:S07]  /*c720*/  LDSM.16.M88.4 R212, [R224+0x6880] ;  /* 0x00688000e0d4783b */ /* 0x000eee0000000200 */
        /* <DEDUP_REMOVED lines=8> */
[----:B------:R-:W2:Y:S07]  /*c7b0*/  LDSM.16.M88.4 R208, [R224+0x7880] ;  /* 0x00788000e0d0783b */ /* 0x000eae0000000200 */
[-C--:B-1----:R-:W-:Y:S08]  /*c7c0*/  HMMA.16816.F32.BF16 R36, R192, R172.reuse, R36 ;  /* 0x000000acc024723c */ /* 0x082ff00000041824 */
[C---:B------:R-:W-:Y:S08]  /*c7d0*/  HMMA.16816.F32.BF16 R40, R204.reuse, R172, R40 ;  /* 0x000000accc28723c */ /* 0x040ff00000041828 */
[-C--:B------:R-:W-:Y:S01]  /*c7e0*/  HMMA.16816.F32.BF16 R44, R204, R174.reuse, R44 ;  /* 0x000000aecc2c723c */ /* 0x080fe2000004182c */
[----:B------:R-:W-:Y:S07]  /*c7f0*/  LDSM.16.M88.4 R204, [R233+0xe080] ;  /* 0x00e08000e9cc783b */ /* 0x000fee0000000200 */
[----:B------:R-:W-:Y:S01]  /*c800*/  HMMA.16816.F32.BF16 R48, R192, R174, R48 ;  /* 0x000000aec030723c */ /* 0x000fe20000041830 */
[----:B------:R-:W-:Y:S07]  /*c810*/  LDSM.16.M88.4 R172, [R233+0xc080] ;  /* 0x00c08000e9ac783b */ /* 0x000fee0000000200 */
[-C--:B---3--:R-:W-:Y:S01]  /*c820*/  HMMA.16816.F32.BF16 R4, R196, R212.reuse, R4 ;  /* 0x000000d4c404723c */ /* 0x088fe20000041804 */
[----:B------:R-:W1:Y:S07]  /*c830*/  LDSM.16.M88.4 R192, [R239] ;  /* 0x00000000efc0783b */ /* 0x000e6e0000000200 */
[C---:B------:R-:W-:Y:S08]  /*c840*/  HMMA.16816.F32.BF16 R8, R216.reuse, R212, R8 ;  /* 0x000000d4d808723c */ /* 0x040ff00000041808 */
[-C--:B------:R-:W-:Y:S08]  /*c850*/  HMMA.16816.F32.BF16 R12, R216, R214.reuse, R12 ;  /* 0x000000d6d80c723c */ /* 0x080ff0000004180c */
[C---:B------:R-:W-:Y:S01]  /*c860*/  HMMA.16816.F32.BF16 R16, R196.reuse, R214, R16 ;  /* 0x000000d6c410723c */ /* 0x040fe20000041810 */
[----:B------:R-:W3:Y:S07]  /*c870*/  LDSM.16.M88.4 R212, [R237] ;  /* 0x00000000edd4783b */ /* 0x000eee0000000200 */
[-C--:B----4-:R-:W-:Y:S08]  /*c880*/  HMMA.16816.F32.BF16 R20, R196, R200.reuse, R20 ;  /* 0x000000c8c414723c */ /* 0x090ff00000041814 */
        /* <DEDUP_REMOVED lines=9> */
[----:B------:R-:W2:Y:S07]  /*c920*/  LDSM.16.M88.4 R196, [R232+0xc080] ;  /* 0x00c08000e8c4783b */ /* 0x000eae0000000200 */
[-C--:B-1----:R-:W-:Y:S01]  /*c930*/  HMMA.16816.F32.BF16 R4, R172, R192.reuse, R4 ;  /* 0x000000c0ac04723c */ /* 0x082fe20000041804 */
[----:B------:R-:W1:Y:S07]  /*c940*/  LDSM.16.M88.4 R208, [R232+0xe080] ;  /* 0x00e08000e8d0783b */ /* 0x000e6e0000000200 */
[C---:B------:R-:W-:Y:S08]  /*c950*/  HMMA.16816.F32.BF16 R8, R204.reuse, R192, R8 ;  /* 0x000000c0cc08723c */ /* 0x040ff00000041808 */
        /* <DEDUP_REMOVED lines=13> */
[----:B------:R-:W3:Y:S07]  /*ca30*/  LDSM.16.M88.4 R172, [R236+0xe080] ;  /* 0x00e08000ecac783b */ /* 0x000eee0000000200 */
[-C--:B--2---:R-:W-:Y:S01]  /*ca40*/  HMMA.16816.F32.BF16 R4, R196, R200.reuse, R4 ;  /* 0x000000c8c404723c */ /* 0x084fe20000041804 */
[----:B------:R-:W2:Y:S07]  /*ca50*/  LDSM.16.M88.4 R212, [R229+0x2000] ;  /* 0x00200000e5d4783b */ /* 0x000eae0000000200 */
[C---:B-1----:R-:W-:Y:S08]  /*ca60*/  HMMA.16816.F32.BF16 R8, R208.reuse, R200, R8 ;  /* 0x000000c8d008723c */ /* 0x042ff00000041808 */
[-C--:B------:R-:W-:Y:S08]  /*ca70*/  HMMA.16816.F32.BF16 R12, R208, R202.reuse, R12 ;  /* 0x000000cad00c723c */ /* 0x080ff0000004180c */
[C---:B------:R-:W-:Y:S01]  /*ca80*/  HMMA.16816.F32.BF16 R16, R196.reuse, R202, R16 ;  /* 0x000000cac410723c */ /* 0x040fe20000041810 */
[----:B------:R-:W1:Y:S01]  /*ca90*/  LDSM.16.M88.4 R200, [R229+0x2800] ;  /* 0x00280000e5c8783b */ /* 0x000e620000000200 */
[----:B------:R-:W-:Y:S06]  /*caa0*/  DEPBAR.LE SB0, 0x0 ;  /* 0x000080000000791a */ /* 0x000fec0000000000 */
[-C--:B----4-:R-:W-:Y:S01]  /*cab0*/  HMMA.16816.F32.BF16 R20, R196, R192.reuse, R20 ;  /* 0x000000c0c414723c */ /* 0x090fe20000041814 */
[----:B------:R-:W-:Y:S07]  /*cac0*/  BAR.SYNC.DEFER_BLOCKING 0x0 ;  /* 0x0000000000007b1d */ /* 0x000fee0000010000 */
[C---:B------:R-:W-:Y:S08]  /*cad0*/  HMMA.16816.F32.BF16 R24, R208.reuse, R192, R24 ;  /* 0x000000c0d018723c */ /* 0x040ff00000041818 */
[-C--:B------:R-:W-:Y:S08]  /*cae0*/  HMMA.16816.F32.BF16 R28, R208, R194.reuse, R28 ;  /* 0x000000c2d01c723c */ /* 0x080ff0000004181c */
[C---:B------:R-:W-:Y:S01]  /*caf0*/  HMMA.16816.F32.BF16 R32, R196.reuse, R194, R32 ;  /* 0x000000c2c420723c */ /* 0x040fe20000041820 */
[----:B------:R-:W3:Y:S06]  /*cb00*/  LDL.64 R192, [R1+0x30] ;  /* 0x0000300001c07983 */ /* 0x000eec0000100a00 */
[----:B------:R-:W3:Y:S01]  /*cb10*/  LDL.LU R252, [R1+0x18] ;  /* 0x0000180001fc7983 */ /* 0x000ee20000300800 */
[-C--:B------:R-:W-:Y:S03]  /*cb20*/  HMMA.16816.F32.BF16 R36, R196, R216.reuse, R36 ;  /* 0x000000d8c424723c */ /* 0x080fe60000041824 */
[----:B------:R-:W3:Y:S05]  /*cb30*/  LDL.LU R251, [R1+0x14] ;  /* 0x0000140001fb7983 */ /* 0x000eea0000300800 */
[C---:B------:R-:W-:Y:S08]  /*cb40*/  HMMA.16816.F32.BF16 R40, R208.reuse, R216, R40 ;  /* 0x000000d8d028723c */ /* 0x040ff00000041828 */
[-C--:B------:R-:W-:Y:S08]  /*cb50*/  HMMA.16816.F32.BF16 R44, R208, R218.reuse, R44 ;  /* 0x000000dad02c723c */ /* 0x080ff0000004182c */
[----:B------:R-:W-:Y:S08]  /*cb60*/  HMMA.16816.F32.BF16 R48, R196, R218, R48 ;  /* 0x000000dac430723c */ /* 0x000ff00000041830 */
[-C--:B---3--:R-:W-:Y:S08]  /*cb70*/  HMMA.16816.F32.BF16 R4, R204, R220.reuse, R4 ;  /* 0x000000dccc04723c */ /* 0x088ff00000041804 */
[C---:B------:R-:W-:Y:S08]  /*cb80*/  HMMA.16816.F32.BF16 R8, R172.reuse, R220, R8 ;  /* 0x000000dcac08723c */ /* 0x040ff00000041808 */
[-C--:B------:R-:W-:Y:S08]  /*cb90*/  HMMA.16816.F32.BF16 R12, R172, R222.reuse, R12 ;  /* 0x000000deac0c723c */ /* 0x080ff0000004180c */
[C---:B------:R-:W-:Y:S04]  /*cba0*/  HMMA.16816.F32.BF16 R16, R204.reuse, R222, R16 ;  /* 0x000000decc10723c */ /* 0x040fe80000041810 */
[----:B------:R-:W-:Y:S02]  /*cbb0*/  FMNMX.FTZ R3, R4, R0, !PT ;  /* 0x0000000004037209 */ /* 0x000fe40007810000 */
[----:B------:R-:W-:Y:S02]  /*cbc0*/  FMNMX.FTZ R165, R6, R2, !PT ;  /* 0x0000000206a57209 */ /* 0x000fe40007810000 */
[-C--:B--2---:R-:W-:Y:S04]  /*cbd0*/  HMMA.16816.F32.BF16 R20, R204, R212.reuse, R20 ;  /* 0x000000d4cc14723c */ /* 0x084fe80000041814 */
        /* <DEDUP_REMOVED lines=40> */
[----:B------:R-:W2:Y:S01]  /*ce60*/  SHFL.BFLY PT, R167, R3, 0x2, 0x1f ;  /* 0x0c401f0003a77f89 */ /* 0x000ea200000e0000 */
[----:B------:R-:W-:Y:S04]  /*ce70*/  FMNMX.FTZ R165, R44, R165, !PT ;  /* 0x000000a52ca57209 */ /* 0x000fe80007810000 */
[----:B------:R-:W-:Y:S05]  /*ce80*/  FMNMX.FTZ R165, R45, R165, !PT ;  /* 0x000000a52da57209 */ /* 0x000fea0007810000 */
[----:B------:R-:W3:Y:S01]  /*ce90*/  SHFL.BFLY PT, R168, R165, 0x2, 0x1f ;  /* 0x0c401f00a5a87f89 */ /* 0x000ee200000e0000 */
[----:B-1----:R-:W-:Y:S02]  /*cea0*/  FMNMX.FTZ R169, R169, R166, !PT ;  /* 0x000000a6a9a97209 */ /* 0x002fe40007810000 */
[----:B------:R-:W-:Y:S05]  /*ceb0*/  FMNMX.FTZ R166, R10, R170, !PT ;  /* 0x000000aa0aa67209 */ /* 0x000fea0007810000 */
[----:B------:R-:W1:Y:S01]  /*cec0*/  SHFL.BFLY PT, R171, R169, 0x1, 0x1f ;  /* 0x0c201f00a9ab7f89 */ /* 0x000e6200000e0000 */
[----:B------:R-:W-:Y:S04]  /*ced0*/  FMNMX.FTZ R166, R11, R166, !PT ;  /* 0x000000a60ba67209 */ /* 0x000fe80007810000 */
[----:B------:R-:W-:Y:S02]  /*cee0*/  FMNMX.FTZ R166, R14, R166, !PT ;  /* 0x000000a60ea67209 */ /* 0x000fe40007810000 */
[----:B--2---:R-:W-:Y:S02]  /*cef0*/  FMNMX.FTZ R3, R3, R167, !PT ;  /* 0x000000a703037209 */ /* 0x004fe40007810000 */
[----:B------:R-:W-:Y:S03]  /*cf00*/  FMNMX.FTZ R166, R15, R166, !PT ;  /* 0x000000a60fa67209 */ /* 0x000fe60007810000 */
[----:B------:R-:W2:Y:S01]  /*cf10*/  SHFL.BFLY PT, R167, R3, 0x1, 0x1f ;  /* 0x0c201f0003a77f89 */ /* 0x000ea200000e0000 */
[----:B------:R-:W-:Y:S02]  /*cf20*/  FMNMX.FTZ R166, R26, R166, !PT ;  /* 0x000000a61aa67209 */ /* 0x000fe40007810000 */
[----:B---3--:R-:W-:Y:S02]  /*cf30*/  FMNMX.FTZ R165, R165, R168, !PT ;  /* 0x000000a8a5a57209 */ /* 0x008fe40007810000 */
[----:B------:R-:W-:Y:S03]  /*cf40*/  FMNMX.FTZ R166, R27, R166, !PT ;  /* 0x000000a61ba67209 */ /* 0x000fe60007810000 */
[----:B------:R-:W3:Y:S01]  /*cf50*/  SHFL.BFLY PT, R172, R165, 0x1, 0x1f ;  /* 0x0c201f00a5ac7f89 */ /* 0x000ee200000e0000 */
[----:B------:R-:W-:Y:S02]  /*cf60*/  FMNMX.FTZ R166, R30, R166, !PT ;  /* 0x000000a61ea67209 */ /* 0x000fe40007810000 */
[----:B-1----:R-:W-:Y:S02]  /*cf70*/  FMNMX.FTZ R169, R169, R171, !PT ;  /* 0x000000aba9a97209 */ /* 0x002fe40007810000 */
[----:B------:R-:W-:Y:S03]  /*cf80*/  FMNMX.FTZ R166, R31, R166, !PT ;  /* 0x000000a61fa67209 */ /* 0x000fe60007810000 */
[C---:B------:R-:W-:Y:S02]  /*cf90*/  FADD.FTZ R0, -R169.reuse, R0 ;  /* 0x00000000a9007221 */ /* 0x040fe40000010100 */
[----:B------:R-:W-:Y:S02]  /*cfa0*/  FMUL.FTZ R204, R169, c[0x0][0x2d0] ;  /* 0x0000b400a9cc7a20 */ /* 0x000fe40000410000 */
[----:B------:R-:W-:Y:S02]  /*cfb0*/  FMUL.FTZ R0, R0, c[0x0][0x2d0] ;  /* 0x0000b40000007a20 */ /* 0x000fe40000410000 */
[--C-:B------:R-:W-:Y:S01]  /*cfc0*/  FFMA.FTZ R4, R4, c[0x0][0x2d0], -R204.reuse ;  /* 0x0000b40004047a23 */ /* 0x100fe200000108cc */
[----:B--2---:R-:W-:Y:S01]  /*cfd0*/  FMNMX.FTZ R168, R3, R167, !PT ;  /* 0x000000a703a87209 */ /* 0x004fe20007810000 */
[--C-:B------:R-:W-:Y:S01]  /*cfe0*/  FFMA.FTZ R5, R5, c[0x0][0x2d0], -R204.reuse ;  /* 0x0000b40005057a23 */ /* 0x100fe200000108cc */
[----:B------:R-:W-:Y:S01]  /*cff0*/  FMNMX.FTZ R3, R42, R166, !PT ;  /* 0x000000a62a037209 */ /* 0x000fe20007810000 */
[----:B------:R1:W-:Y:S01]  /*d000*/  MUFU.EX2 R245, R4 ;  /* 0x0000000400f57308 */ /* 0x0003e20000000800 */
[----:B------:R-:W-:Y:S02]  /*d010*/  FFMA.FTZ R16, R16, c[0x0][0x2d0], -R204 ;  /* 0x0000b40010107a23 */ /* 0x000fe400000108cc */
[C---:B------:R-:W-:Y:S02]  /*d020*/  FADD.FTZ R2, -R168.reuse, R2 ;  /* 0x00000002a8027221 */ /* 0x040fe40000010100 */
[----:B------:R-:W-:Y:S01]  /*d030*/  FMUL.FTZ R205, R168, c[0x0][0x2d0] ;  /* 0x0000b400a8cd7a20 */ /* 0x000fe20000410000 */
[----:B---3--:R-:W-:Y:S01]  /*d040*/  FMNMX.FTZ R167, R165, R172, !PT ;  /* 0x000000aca5a77209 */ /* 0x008fe20007810000 */
[----:B------:R-:W-:Y:S02]  /*d050*/  FMUL.FTZ R2, R2, c[0x0][0x2d0] ;  /* 0x0000b40002027a20 */ /* 0x000fe40000410000 */
[--C-:B------:R-:W-:Y:S01]  /*d060*/  FFMA.FTZ R6, R6, c[0x0][0x2d0], -R205.reuse ;  /* 0x0000b40006067a23 */ /* 0x100fe200000108cd */
[----:B------:R2:W-:Y:S01]  /*d070*/  MUFU.EX2 R166, R0 ;  /* 0x0000000000a67308 */ /* 0x0005e20000000800 */
[----:B------:R-:W-:Y:S02]  /*d080*/  FMUL.FTZ R206, R167, c[0x0][0x2d0] ;  /* 0x0000b400a7ce7a20 */ /* 0x000fe40000410000 */
[--C-:B------:R-:W-:Y:S02]  /*d090*/  FFMA.FTZ R7, R7, c[0x0][0x2d0], -R205.reuse ;  /* 0x0000b40007077a23 */ /* 0x100fe400000108cd */
[--C-:B------:R-:W-:Y:S02]  /*d0a0*/  FFMA.FTZ R8, R8, c[0x0][0x2d0], -R206.reuse ;  /* 0x0000b40008087a23 */ /* 0x100fe400000108ce */
[----:B------:R-:W-:Y:S02]  /*d0b0*/  FFMA.FTZ R9, R9, c[0x0][0x2d0], -R206 ;  /* 0x0000b40009097a23 */ /* 0x000fe400000108ce */
[----:B------:R-:W-:Y:S01]  /*d0c0*/  FFMA.FTZ R17, R17, c[0x0][0x2d0], -R204 ;  /* 0x0000b40011117a23 */ /* 0x000fe200000108cc */
[----:B------:R3:W-:Y:S01]  /*d0d0*/  MUFU.EX2 R165, R2 ;  /* 0x0000000200a57308 */ /* 0x0007e20000000800 */
[--C-:B------:R-:W-:Y:S02]  /*d0e0*/  FFMA.FTZ R18, R18, c[0x0][0x2d0], -R205.reuse ;  /* 0x0000b40012127a23 */ /* 0x100fe400000108cd */
[--C-:B------:R-:W-:Y:S01]  /*d0f0*/  FFMA.FTZ R19, R19, c[0x0][0x2d0], -R205.reuse ;  /* 0x0000b40013137a23 */ /* 0x100fe200000108cd */
[----:B-1----:R-:W-:Y:S01]  /*d100*/  @P0 MOV R4, R250 ;  /* 0x000000fa00040202 */ /* 0x002fe20000000f00 */
[--C-:B------:R-:W-:Y:S01]  /*d110*/  FFMA.FTZ R12, R12, c[0x0][0x2d0], -R206.reuse ;  /* 0x0000b4000c0c7a23 */ /* 0x100fe200000108ce */
[----:B------:R-:W4:Y:S01]  /*d120*/  LDL.LU R250, [R1+0x1c] ;  /* 0x00001c0001fa7983 */ /* 0x000f220000300800 */
[----:B------:R-:W-:Y:S02]  /*d130*/  FFMA.FTZ R13, R13, c[0x0][0x2d0], -R206 ;  /* 0x0000b4000d0d7a23 */ /* 0x000fe400000108ce */
[--C-:B------:R-:W-:Y:S01]  /*d140*/  FFMA.FTZ R20, R20, c[0x0][0x2d0], -R204.reuse ;  /* 0x0000b40014147a23 */ /* 0x100fe200000108cc */
[----:B------:R-:W1:Y:S01]  /*d150*/  MUFU.EX2 R246, R5 ;  /* 0x0000000500f67308 */ /* 0x000e620000000800 */
[----:B------:R-:W4:Y:S01]  /*d160*/  LDL.LU R249, [R1+0x20] ;  /* 0x0000200001f97983 */ /* 0x000f220000300800 */
[--C-:B------:R-:W-:Y:S01]  /*d170*/  FFMA.FTZ R21, R21, c[0x0][0x2d0], -R204.reuse ;  /* 0x0000b40015157a23 */ /* 0x100fe200000108cc */
[----:B--2---:R-:W-:Y:S01]  /*d180*/  FMNMX.FTZ R0, R43, R3, !PT ;  /* 0x000000032b007209 */ /* 0x004fe20007810000 */
[--C-:B------:R-:W-:Y:S02]  /*d190*/  FFMA.FTZ R22, R22, c[0x0][0x2d0], -R205.reuse ;  /* 0x0000b40016167a23 */ /* 0x100fe400000108cd */
[----:B------:R-:W-:Y:S01]  /*d1a0*/  FFMA.FTZ R33, R33, c[0x0][0x2d0], -R204 ;  /* 0x0000b40021217a23 */ /* 0x000fe200000108cc */
[----:B------:R-:W-:Y:S01]  /*d1b0*/  FMNMX.FTZ R0, R46, R0, !PT ;  /* 0x000000002e007209 */ /* 0x000fe20007810000 */
[--C-:B------:R-:W-:Y:S02]  /*d1c0*/  FFMA.FTZ R34, R34, c[0x0][0x2d0], -R205.reuse ;  /* 0x0000b40022227a23 */ /* 0x100fe400000108cd */
[----:B------:R-:W-:Y:S01]  /*d1d0*/  MUFU.EX2 R222, R6 ;  /* 0x0000000600de7308 */ /* 0x000fe20000000800 */
[--C-:B------:R-:W-:Y:S01]  /*d1e0*/  FFMA.FTZ R35, R35, c[0x0][0x2d0], -R205.reuse ;  /* 0x0000b40023237a23 */ /* 0x100fe200000108cd */
[----:B------:R-:W-:Y:S01]  /*d1f0*/  FMNMX.FTZ R0, R47, R0, !PT ;  /* 0x000000002f007209 */ /* 0x000fe20007810000 */
[----:B------:R-:W-:Y:S02]  /*d200*/  FFMA.FTZ R24, R24, c[0x0][0x2d0], -R206 ;  /* 0x0000b40018187a23 */ /* 0x000fe400000108ce */
[----:B---3--:R-:W-:Y:S02]  /*d210*/  FADD.FTZ R2, -R167, R164 ;  /* 0x000000a4a7027221 */ /* 0x008fe40000010100 */
[----:B------:R-:W2:Y:S01]  /*d220*/  SHFL.BFLY PT, R3, R0, 0x2, 0x1f ;  /* 0x0c401f0000037f89 */ /* 0x000ea200000e0000 */
[----:B------:R-:W-:Y:S02]  /*d230*/  FFMA.FTZ R25, R25, c[0x0][0x2d0], -R206 ;  /* 0x0000b40019197a23 */ /* 0x000fe400000108ce */
[----:B------:R-:W-:Y:S01]  /*d240*/  FMUL.FTZ R2, R2, c[0x0][0x2d0] ;  /* 0x0000b40002027a20 */ /* 0x000fe20000410000 */
[----:B------:R-:W-:Y:S01]  /*d250*/  MUFU.EX2 R221, R8 ;  /* 0x0000000800dd7308 */ /* 0x000fe20000000800 */
[--C-:B------:R-:W-:Y:S01]  /*d260*/  FFMA.FTZ R36, R36, c[0x0][0x2d0], -R204.reuse ;  /* 0x0000b40024247a23 */ /* 0x100fe200000108cc */
[----:B-1----:R-:W-:Y:S01]  /*d270*/  F2FP.BF16.PACK_AB R172, R246, R245 ;  /* 0x000000f5f6ac723e */ /* 0x002fe200000010ff */
[----:B------:R-:W-:Y:S02]  /*d280*/  FFMA.FTZ R37, R37, c[0x0][0x2d0], -R204 ;  /* 0x0000b40025257a23 */ /* 0x000fe400000108cc */
[--C-:B------:R-:W-:Y:S02]  /*d290*/  FFMA.FTZ R38, R38, c[0x0][0x2d0], -R205.reuse ;  /* 0x0000b40026267a23 */ /* 0x100fe400000108cd */
[----:B------:R-:W-:Y:S03]  /*d2a0*/  FFMA.FTZ R39, R39, c[0x0][0x2d0], -R205 ;  /* 0x0000b40027277a23 */ /* 0x000fe600000108cd */
[----:B------:R1:W3:Y:S01]  /*d2b0*/  MUFU.EX2 R164, R2 ;  /* 0x0000000200a47308 */ /* 0x0002e20000000800 */
[C---:B------:R-:W-:Y:S02]  /*d2c0*/  FMUL.FTZ R132, R166.reuse, R132 ;  /* 0x00000084a6847220 */ /* 0x040fe40000410000 */
[C---:B------:R-:W-:Y:S02]  /*d2d0*/  FMUL.FTZ R133, R166.reuse, R133 ;  /* 0x00000085a6857220 */ /* 0x040fe40000410000 */
[C---:B------:R-:W-:Y:S02]  /*d2e0*/  FMUL.FTZ R134, R165.reuse, R134 ;  /* 0x00000086a5867220 */ /* 0x040fe40000410000 */
[C---:B------:R-:W-:Y:S02]  /*d2f0*/  FMUL.FTZ R135, R165.reuse, R135 ;  /* 0x00000087a5877220 */ /* 0x040fe40000410000 */
[----:B------:R-:W-:Y:S01]  /*d300*/  FMUL.FTZ R144, R166, R144 ;  /* 0x00000090a6907220 */ /* 0x000fe20000410000 */
[----:B--2---:R-:W-:Y:S01]  /*d310*/  FMNMX.FTZ R0, R0, R3, !PT ;  /* 0x0000000300007209 */ /* 0x004fe20007810000 */
[----:B------:R-:W2:Y:S01]  /*d320*/  MUFU.EX2 R223, R7 ;  /* 0x0000000700df7308 */ /* 0x000ea20000000800 */
[----:B------:R-:W-:Y:S01]  /*d330*/  @P0 MOV R5, R193 ;  /* 0x000000c100050202 */ /* 0x000fe20000000f00 */
[C---:B------:R-:W-:Y:S02]  /*d340*/  FMUL.FTZ R145, R166.reuse, R145 ;  /* 0x00000091a6917220 */ /* 0x040fe40000410000 */
[C---:B------:R-:W-:Y:S02]  /*d350*/  FMUL.FTZ R146, R165.reuse, R146 ;  /* 0x00000092a5927220 */ /* 0x040fe40000410000 */
[C---:B------:R-:W-:Y:S02]  /*d360*/  FMUL.FTZ R147, R165.reuse, R147 ;  /* 0x00000093a5937220 */ /* 0x040fe40000410000 */
[C---:B------:R-:W-:Y:S02]  /*d370*/  FMUL.FTZ R148, R166.reuse, R148 ;  /* 0x00000094a6947220 */ /* 0x040fe40000410000 */
[----:B------:R2:W-:Y:S01]  /*d380*/  MUFU.EX2 R220, R9 ;  /* 0x0000000900dc7308 */ /* 0x0005e20000000800 */
[----:B------:R-:W-:Y:S01]  /*d390*/  FMUL.FTZ R149, R166, R149 ;  /* 0x00000095a6957220 */ /* 0x000fe20000410000 */
[----:B-1----:R-:W1:Y:S01]  /*d3a0*/  SHFL.BFLY PT, R2, R0, 0x1, 0x1f ;  /* 0x0c201f0000027f89 */ /* 0x002e6200000e0000 */
[C---:B------:R-:W-:Y:S02]  /*d3b0*/  FMUL.FTZ R150, R165.reuse, R150 ;  /* 0x00000096a5967220 */ /* 0x040fe40000410000 */
[----:B------:R-:W-:Y:S02]  /*d3c0*/  FMUL.FTZ R151, R165, R151 ;  /* 0x00000097a5977220 */ /* 0x000fe40000410000 */
[C---:B---3--:R-:W-:Y:S03]  /*d3d0*/  FMUL.FTZ R152, R164.reuse, R152 ;  /* 0x00000098a4987220 */ /* 0x048fe60000410000 */
[----:B------:R-:W-:Y:S01]  /*d3e0*/  MUFU.EX2 R248, R16 ;  /* 0x0000001000f87308 */ /* 0x000fe20000000800 */
[C---:B------:R-:W-:Y:S02]  /*d3f0*/  FMUL.FTZ R153, R164.reuse, R153 ;  /* 0x00000099a4997220 */ /* 0x040fe40000410000 */
[C---:B------:R-:W-:Y:S01]  /*d400*/  FMUL.FTZ R156, R164.reuse, R156 ;  /* 0x0000009ca49c7220 */ /* 0x040fe20000410000 */
[----:B--2---:R-:W-:Y:S01]  /*d410*/  F2FP.BF16.PACK_AB R173, R223, R222 ;  /* 0x000000dedfad723e */ /* 0x004fe200000010ff */
[----:B------:R-:W-:Y:S02]  /*d420*/  FMUL.FTZ R157, R164, R157 ;  /* 0x0000009da49d7220 */ /* 0x000fe40000410000 */
[C---:B------:R-:W-:Y:S02]  /*d430*/  FMUL.FTZ R160, R166.reuse, R160 ;  /* 0x000000a0a6a07220 */ /* 0x040fe40000410000 */
[C---:B------:R-:W-:Y:S01]  /*d440*/  FMUL.FTZ R161, R166.reuse, R161 ;  /* 0x000000a1a6a17220 */ /* 0x040fe20000410000 */
[----:B------:R-:W2:Y:S01]  /*d450*/  MUFU.EX2 R247, R17 ;  /* 0x0000001100f77308 */ /* 0x000ea20000000800 */
[C---:B------:R-:W-:Y:S02]  /*d460*/  FMUL.FTZ R162, R165.reuse, R162 ;  /* 0x000000a2a5a27220 */ /* 0x040fe40000410000 */
[C---:B------:R-:W-:Y:S02]  /*d470*/  FMUL.FTZ R163, R165.reuse, R163 ;  /* 0x000000a3a5a37220 */ /* 0x040fe40000410000 */
[----:B------:R-:W-:Y:S01]  /*d480*/  FMUL.FTZ R52, R166, R52 ;  /* 0x00000034a6347220 */ /* 0x000fe20000410000 */
[----:B-1----:R-:W-:Y:S01]  /*d490*/  FMNMX.FTZ R3, R0, R2, !PT ;  /* 0x0000000200037209 */ /* 0x002fe20007810000 */
[----:B------:R-:W-:Y:S01]  /*d4a0*/  FMUL.FTZ R53, R166, R53 ;  /* 0x00000035a6357220 */ /* 0x000fe20000410000 */
[----:B------:R-:W-:Y:S02]  /*d4b0*/  MOV R2, UR26 ;  /* 0x0000001a00027c02 */ /* 0x000fe40008000f00 */
[----:B------:R1:W-:Y:S01]  /*d4c0*/  MUFU.EX2 R244, R18 ;  /* 0x0000001200f47308 */ /* 0x0003e20000000800 */
[----:B------:R-:W-:Y:S02]  /*d4d0*/  FMUL.FTZ R54, R165, R54 ;  /* 0x00000036a5367220 */ /* 0x000fe40000410000 */
[C---:B------:R-:W-:Y:S02]  /*d4e0*/  FADD.FTZ R0, -R3.reuse, R170 ;  /* 0x000000aa03007221 */ /* 0x040fe40000010100 */
[----:B------:R-:W-:Y:S04]  /*d4f0*/  @P0 IMAD.WIDE.U32 R4, R2, 0x30, R4 ;  /* 0x0000003002040825 */ /* 0x000fe800078e0004 */
[----:B------:R-:W-:Y:S01]  /*d500*/  FMUL.FTZ R2, R3, c[0x0][0x2d0] ;  /* 0x0000b40003027a20 */ /* 0x000fe20000410000 */
[----:B------:R-:W-:Y:S01]  /*d510*/  @P0 SHF.L.U32 R6, R4, 0x1, RZ ;  /* 0x0000000104060819 */ /* 0x000fe200000006ff */
[----:B------:R-:W3:Y:S01]  /*d520*/  MUFU.EX2 R242, R19 ;  /* 0x0000001300f27308 */ /* 0x000ee20000000800 */
[----:B------:R-:W-:Y:S01]  /*d530*/  @P0 IADD3 R5, R5, UR24, RZ ;  /* 0x0000001805050c10 */ /* 0x000fe2000fffe0ff */
[----:B------:R-:W-:Y:S01]  /*d540*/  @UP0 USHF.L.U32 UR24, UR4, 0x5, URZ ;  /* 0x0000000504180899 */ /* 0x000fe2000800063f */
[----:B------:R-:W-:Y:S01]  /*d550*/  @P0 IADD3 R8, P5, R6, 0x80, RZ ;  /* 0x0000008006080810 */ /* 0x000fe20007fbe0ff */
[----:B------:R-:W-:Y:S01]  /*d560*/  FMUL.FTZ R0, R0, c[0x0][0x2d0] ;  /* 0x0000b40000007a20 */ /* 0x000fe20000410000 */
[----:B------:R-:W-:Y:S01]  /*d570*/  @P0 IADD3 R6, P1, R6, c[0x0][0x1c8], RZ ;  /* 0x0000720006060a10 */ /* 0x000fe20007f3e0ff */
[--C-:B------:R-:W-:Y:S01]  /*d580*/  FFMA.FTZ R10, R10, c[0x0][0x2d0], -R2.reuse ;  /* 0x0000b4000a0a7a23 */ /* 0x100fe20000010802 */
[----:B------:R-:W-:Y:S01]  /*d590*/  @P0 SHF.L.U64.HI R5, R4, 0x1, R5 ;  /* 0x0000000104050819 */ /* 0x000fe20000010205 */
[--C-:B------:R-:W-:Y:S01]  /*d5a0*/  FFMA.FTZ R11, R11, c[0x0][0x2d0], -R2.reuse ;  /* 0x0000b4000b0b7a23 */ /* 0x100fe20000010802 */
[----:B------:R-:W-:Y:S01]  /*d5b0*/  @P0 IADD3 R8, P2, R8, c[0x0][0x1c8], RZ ;  /* 0x0000720008080a10 */ /* 0x000fe20007f5e0ff */
[--C-:B------:R-:W-:Y:S01]  /*d5c0*/  FFMA.FTZ R14, R14, c[0x0][0x2d0], -R2.reuse ;  /* 0x0000b4000e0e7a23 */ /* 0x100fe20000010802 */
[----:B------:R-:W-:Y:S01]  /*d5d0*/  @P0 IADD3.X R7, R5, c[0x0][0x1cc], RZ, P1, !PT ;  /* 0x0000730005070a10 */ /* 0x000fe20000ffe4ff */
[--C-:B------:R-:W-:Y:S01]  /*d5e0*/  FFMA.FTZ R15, R15, c[0x0][0x2d0], -R2.reuse ;  /* 0x0000b4000f0f7a23 */ /* 0x100fe20000010802 */
[----:B------:R-:W-:Y:S01]  /*d5f0*/  @P0 IADD3.X R9, RZ, c[0x0][0x1cc], R5, P2, P5 ;  /* 0x00007300ff090a10 */ /* 0x000fe200017ea405 */
[----:B------:R-:W3:Y:S01]  /*d600*/  MUFU.EX2 R0, R0 ;  /* 0x0000000000007308 */ /* 0x000ee20000000800 */
[----:B------:R-:W-:Y:S01]  /*d610*/  @P0 IADD3 R4, P1, R6, UR24, RZ ;  /* 0x0000001806040c10 */ /* 0x000fe2000ff3e0ff */
[----:B------:R3:W-:Y:S01]  /*d620*/  @P0 LDGSTS.E.BYPASS.LTC128B.128 [R243+0x5080], [R6.64], !P4 ;  /* 0x0508000006f30fae */ /* 0x0007e2000e101d54 */
[----:B--2---:R-:W-:Y:S01]  /*d630*/  F2FP.BF16.PACK_AB R174, R247, R248 ;  /* 0x000000f8f7ae723e */ /* 0x004fe200000010ff */
[C---:B------:R-:W-:Y:S01]  /*d640*/  FMUL.FTZ R16, R166.reuse, R188 ;  /* 0x000000bca6107220 */ /* 0x040fe20000410000 */
[----:B------:R-:W-:Y:S01]  /*d650*/  @P0 IADD3.X R5, R7, UR25, RZ, P1, !PT ;  /* 0x0000001907050c10 */ /* 0x000fe20008ffe4ff */
[----:B------:R-:W-:Y:S01]  /*d660*/  FMUL.FTZ R17, R166, R189 ;  /* 0x000000bda6117220 */ /* 0x000fe20000410000 */
[----:B------:R-:W-:Y:S01]  /*d670*/  UISETP.GT.AND UP0, UPT, UR23, UR22, UPT ;  /* 0x000000161700728c */ /* 0x000fe2000bf04270 */
[C---:B-1----:R-:W-:Y:S02]  /*d680*/  FMUL.FTZ R18, R165.reuse, R190 ;  /* 0x000000bea5127220 */ /* 0x042fe40000410000 */
[----:B------:R1:W-:Y:S01]  /*d690*/  @P0 LDGSTS.E.BYPASS.LTC128B.128 [R243+0x6880], [R8.64], !P3 ;  /* 0x0688000008f30fae */ /* 0x0003e2000d901d54 */
[----:B------:R2:W-:Y:S01]  /*d6a0*/  MUFU.EX2 R219, R12 ;  /* 0x0000000c00db7308 */ /* 0x0005e20000000800 */
[----:B---3--:R-:W-:Y:S01]  /*d6b0*/  F2FP.BF16.PACK_AB R175, R242, R244 ;  /* 0x000000f4f2af723e */ /* 0x008fe200000010ff */
[----:B------:R-:W-:Y:S01]  /*d6c0*/  FMUL.FTZ R19, R165, R191 ;  /* 0x000000bfa5137220 */ /* 0x000fe20000410000 */
[----:B------:R-:W-:Y:S01]  /*d6d0*/  UMOV UR23, UR13 ;  /* 0x0000000d00177c82 */ /* 0x000fe20008000000 */
[--C-:B------:R-:W-:Y:S02]  /*d6e0*/  FFMA.FTZ R26, R26, c[0x0][0x2d0], -R2.reuse ;  /* 0x0000b4001a1a7a23 */ /* 0x100fe40000010802 */
[----:B------:R-:W-:Y:S01]  /*d6f0*/  FFMA.FTZ R27, R27, c[0x0][0x2d0], -R2 ;  /* 0x0000b4001b1b7a23 */ /* 0x000fe20000010802 */
[----:B------:R3:W-:Y:S01]  /*d700*/  @P0 LDGSTS.E.BYPASS.LTC128B.128 [R243+0x5880], [R4.64], !P4 ;  /* 0x0588000004f30fae */ /* 0x0007e2000e101d54 */
[----:B------:R-:W-:Y:S02]  /*d710*/  FMUL.FTZ R55, R165, R55 ;  /* 0x00000037a5377220 */ /* 0x000fe40000410000 */
[----:B------:R3:W-:Y:S01]  /*d720*/  MUFU.EX2 R218, R13 ;  /* 0x0000000d00da7308 */ /* 0x0007e20000000800 */
[----:B------:R-:W-:Y:S02]  /*d730*/  FMUL.FTZ R56, R164, R56 ;  /* 0x00000038a4387220 */ /* 0x000fe40000410000 */
[C---:B------:R-:W-:Y:S02]  /*d740*/  FMUL.FTZ R154, R0.reuse, R154 ;  /* 0x0000009a009a7220 */ /* 0x040fe40000410000 */
[----:B------:R3:W-:Y:S01]  /*d750*/  @P0 LDGSTS.E.BYPASS.LTC128B.128 [R243+0x7080], [R4.64+0x80], !P3 ;  /* 0x0708008004f30fae */ /* 0x0007e2000d901d54 */
[----:B------:R-:W-:Y:S01]  /*d760*/  FMUL.FTZ R155, R0, R155 ;  /* 0x0000009b009b7220 */ /* 0x000fe20000410000 */
[----:B------:R-:W-:Y:S01]  /*d770*/  @P0 IADD3 R6, P2, R4, UR24, RZ ;  /* 0x0000001804060c10 */ /* 0x000fe2000ff5e0ff */
[C---:B------:R-:W-:Y:S02]  /*d780*/  FMUL.FTZ R158, R0.reuse, R158 ;  /* 0x0000009e009e7220 */ /* 0x040fe40000410000 */
[----:B------:R3:W-:Y:S01]  /*d790*/  MUFU.EX2 R201, R10 ;  /* 0x0000000a00c97308 */ /* 0x0007e20000000800 */
[----:B------:R-:W-:Y:S01]  /*d7a0*/  FMUL.FTZ R159, R0, R159 ;  /* 0x0000009f009f7220 */ /* 0x000fe20000410000 */
[----:B------:R-:W-:Y:S01]  /*d7b0*/  @P0 IADD3.X R7, R5, UR25, RZ, P2, !PT ;  /* 0x0000001905070c10 */ /* 0x000fe200097fe4ff */
[C---:B------:R-:W-:Y:S02]  /*d7c0*/  FMUL.FTZ R57, R164.reuse, R57 ;  /* 0x00000039a4397220 */ /* 0x040fe40000410000 */
[C---:B--2---:R-:W-:Y:S02]  /*d7d0*/  FMUL.FTZ R12, R164.reuse, R184 ;  /* 0x000000b8a40c7220 */ /* 0x044fe40000410000 */
[----:B------:R2:W-:Y:S01]  /*d7e0*/  @P0 LDGSTS.E.BYPASS.LTC128B.128 [R243+0x6080], [R6.64], !P4 ;  /* 0x0608000006f30fae */ /* 0x0005e2000e101d54 */
[C---:B-1----:R-:W-:Y:S02]  /*d7f0*/  FMUL.FTZ R8, R164.reuse, R180 ;  /* 0x000000b4a4087220 */ /* 0x042fe40000410000 */
[----:B------:R1:W1:Y:S01]  /*d800*/  MUFU.EX2 R200, R11 ;  /* 0x0000000b00c87308 */ /* 0x0002620000000800 */
[----:B------:R-:W-:Y:S02]  /*d810*/  FMUL.FTZ R9, R164, R181 ;  /* 0x000000b5a4097220 */ /* 0x000fe40000410000 */
[----:B------:R-:W-:Y:S02]  /*d820*/  FMUL.FTZ R58, R0, R58 ;  /* 0x0000003a003a7220 */ /* 0x000fe40000410000 */
[----:B------:R2:W-:Y:S01]  /*d830*/  @P0 LDGSTS.E.BYPASS.LTC128B.128 [R243+0x7880], [R6.64+0x80], !P3 ;  /* 0x0788008006f30fae */ /* 0x0005e2000d901d54 */
[----:B---3--:R-:W-:Y:S01]  /*d840*/  FMUL.FTZ R13, R164, R185 ;  /* 0x000000b9a40d7220 */ /* 0x008fe20000410000 */
[----:B------:R-:W-:Y:S01]  /*d850*/  PLOP3.LUT P0, PT, PT, PT, UP0, 0x80, 0x0 ;  /* 0x000000000000781c */ /* 0x000fe20003f0f008 */
[----:B------:R-:W-:Y:S02]  /*d860*/  FMUL.FTZ R59, R0, R59 ;  /* 0x0000003b003b7220 */ /* 0x000fe40000410000 */
[----:B------:R3:W-:Y:S01]  /*d870*/  MUFU.EX2 R202, R14 ;  /* 0x0000000e00ca7308 */ /* 0x0007e20000000800 */
[----:B------:R-:W-:Y:S02]  /*d880*/  FMUL.FTZ R60, R164, R60 ;  /* 0x0000003ca43c7220 */ /* 0x000fe40000410000 */
[----:B------:R-:W3:Y:S01]  /*d890*/  LDSM.16.MT88.4 R192, [R225+0x2080] ;  /* 0x00208000e1c0783b */ /* 0x000ee20000004200 */
[----:B------:R-:W-:Y:S01]  /*d8a0*/  FMUL.FTZ R4, R166, R176 ;  /* 0x000000b0a6047220 */ /* 0x000fe20000410000 */
[----:B------:R-:W-:Y:S01]  /*d8b0*/  F2FP.BF16.PACK_AB R176, R220, R221 ;  /* 0x000000dddcb0723e */ /* 0x000fe200000010ff */
[----:B------:R-:W-:Y:S02]  /*d8c0*/  FMUL.FTZ R5, R166, R177 ;  /* 0x000000b1a6057220 */ /* 0x000fe40000410000 */
[----:B------:R-:W-:Y:S02]  /*d8d0*/  FMUL.FTZ R10, R0, R182 ;  /* 0x000000b6000a7220 */ /* 0x000fe40000410000 */
[----:B------:R-:W3:Y:S01]  /*d8e0*/  MUFU.EX2 R203, R15 ;  /* 0x0000000f00cb7308 */ /* 0x000ee20000000800 */
[----:B------:R-:W3:Y:S01]  /*d8f0*/  LDSM.16.MT88.4 R196, [R226+0x2080] ;  /* 0x00208000e2c4783b */ /* 0x000ee20000004200 */
[----:B------:R-:W-:Y:S02]  /*d900*/  FMUL.FTZ R61, R164, R61 ;  /* 0x0000003da43d7220 */ /* 0x000fe40000410000 */
[----:B-1----:R-:W-:Y:S01]  /*d910*/  FMUL.FTZ R11, R0, R183 ;  /* 0x000000b7000b7220 */ /* 0x002fe20000410000 */
[----:B------:R-:W-:Y:S01]  /*d920*/  F2FP.BF16.PACK_AB R177, R200, R201 ;  /* 0x000000c9c8b1723e */ /* 0x000fe200000010ff */
[C---:B------:R-:W-:Y:S02]  /*d930*/  FMUL.FTZ R62, R0.reuse, R62 ;  /* 0x0000003e003e7220 */ /* 0x040fe40000410000 */
[----:B------:R-:W-:Y:S01]  /*d940*/  FMUL.FTZ R63, R0, R63 ;  /* 0x0000003f003f7220 */ /* 0x000fe20000410000 */
[----:B------:R-:W1:Y:S01]  /*d950*/  LDSM.16.MT88.4 R180, [R228+0x2080] ;  /* 0x00208000e4b4783b */ /* 0x000e620000004200 */
[----:B------:R-:W-:Y:S01]  /*d960*/  MUFU.EX2 R217, R20 ;  /* 0x0000001400d97308 */ /* 0x000fe20000000800 */
[----:B------:R-:W-:Y:S02]  /*d970*/  FMUL.FTZ R64, R166, R64 ;  /* 0x00000040a6407220 */ /* 0x000fe40000410000 */
[C---:B--2---:R-:W-:Y:S01]  /*d980*/  FMUL.FTZ R6, R165.reuse, R178 ;  /* 0x000000b2a5067220 */ /* 0x044fe20000410000 */
[----:B------:R-:W-:Y:S01]  /*d990*/  F2FP.BF16.PACK_AB R178, R218, R219 ;  /* 0x000000dbdab2723e */ /* 0x000fe200000010ff */
[C---:B------:R-:W-:Y:S02]  /*d9a0*/  FMUL.FTZ R7, R165.reuse, R179 ;  /* 0x000000b3a5077220 */ /* 0x040fe40000410000 */
[----:B------:R-:W-:Y:S01]  /*d9b0*/  LDSM.16.MT88.4 R188, [R225+0x3080] ;  /* 0x00308000e1bc783b */ /* 0x000fe20000004200 */
[----:B---3--:R-:W-:Y:S02]  /*d9c0*/  FMUL.FTZ R14, R0, R186 ;  /* 0x000000ba000e7220 */ /* 0x008fe40000410000 */
[----:B------:R-:W-:Y:S01]  /*d9d0*/  MUFU.EX2 R216, R21 ;  /* 0x0000001500d87308 */ /* 0x000fe20000000800 */
[----:B------:R-:W-:Y:S02]  /*d9e0*/  FMUL.FTZ R65, R166, R65 ;  /* 0x00000041a6417220 */ /* 0x000fe40000410000 */
[----:B------:R-:W-:Y:S01]  /*d9f0*/  FMUL.FTZ R66, R165, R66 ;  /* 0x00000042a5427220 */ /* 0x000fe20000410000 */
[----:B------:R-:W-:Y:S01]  /*da00*/  F2FP.BF16.PACK_AB R179, R203, R202 ;  /* 0x000000cacbb3723e */ /* 0x000fe200000010ff */
[----:B------:R-:W0:Y:S01]  /*da10*/  LDGDEPBAR ;  /* 0x00000000000079af */ /* 0x000e220000000000 */
[----:B------:R-:W-:Y:S02]  /*da20*/  FMUL.FTZ R15, R0, R187 ;  /* 0x000000bb000f7220 */ /* 0x000fe40000410000 */
[C---:B------:R-:W-:Y:S02]  /*da30*/  FMUL.FTZ R67, R165.reuse, R67 ;  /* 0x00000043a5437220 */ /* 0x040fe40000410000 */
[----:B------:R-:W-:Y:S01]  /*da40*/  MUFU.EX2 R213, R22 ;  /* 0x0000001600d57308 */ /* 0x000fe20000000800 */
[C---:B------:R-:W-:Y:S01]  /*da50*/  FMUL.FTZ R68, R166.reuse, R68 ;  /* 0x00000044a6447220 */ /* 0x040fe20000410000 */
[-C--:B------:R-:W-:Y:S01]  /*da60*/  HMMA.16816.F32.BF16 R4, R172, R192.reuse, R4 ;  /* 0x000000c0ac04723c */ /* 0x080fe20000041804 */
[----:B------:R-:W2:Y:S04]  /*da70*/  LDSM.16.MT88.4 R184, [R227+0x2080] ;  /* 0x00208000e3b8783b */ /* 0x000ea80000004200 */
[----:B------:R-:W-:Y:S03]  /*da80*/  FMUL.FTZ R69, R166, R69 ;  /* 0x00000045a6457220 */ /* 0x000fe60000410000 */
[----:B------:R-:W-:Y:S01]  /*da90*/  MUFU.EX2 R214, R33 ;  /* 0x0000002100d67308 */ /* 0x000fe20000000800 */
[C---:B------:R-:W-:Y:S04]  /*daa0*/  HMMA.16816.F32.BF16 R8, R176.reuse, R192, R8 ;  /* 0x000000c0b008723c */ /* 0x040fe80000041808 */
[C---:B------:R-:W-:Y:S02]  /*dab0*/  FMUL.FTZ R70, R165.reuse, R70 ;  /* 0x00000046a5467220 */ /* 0x040fe40000410000 */
[C---:B------:R-:W-:Y:S02]  /*dac0*/  FMUL.FTZ R71, R165.reuse, R71 ;  /* 0x00000047a5477220 */ /* 0x040fe40000410000 */
[-C--:B------:R-:W-:Y:S01]  /*dad0*/  HMMA.16816.F32.BF16 R12, R176, R194.reuse, R12 ;  /* 0x000000c2b00c723c */ /* 0x080fe2000004180c */
[----:B------:R-:W-:Y:S03]  /*dae0*/  MUFU.EX2 R211, R34 ;  /* 0x0000002200d37308 */ /* 0x000fe60000000800 */
[----:B------:R-:W-:Y:S02]  /*daf0*/  FFMA.FTZ R32, R32, c[0x0][0x2d0], -R204 ;  /* 0x0000b40020207a23 */ /* 0x000fe400000108cc */
[C---:B------:R-:W-:Y:S02]  /*db00*/  FMUL.FTZ R72, R164.reuse, R72 ;  /* 0x00000048a4487220 */ /* 0x040fe40000410000 */
[C---:B------:R-:W-:Y:S03]  /*db10*/  HMMA.16816.F32.BF16 R16, R172.reuse, R194, R16 ;  /* 0x000000c2ac10723c */ /* 0x040fe60000041810 */
[----:B------:R-:W-:Y:S01]  /*db20*/  MUFU.EX2 R210, R35 ;  /* 0x0000002300d27308 */ /* 0x000fe20000000800 */
[----:B------:R-:W-:Y:S02]  /*db30*/  FMUL.FTZ R73, R164, R73 ;  /* 0x00000049a4497220 */ /* 0x000fe40000410000 */
[----:B------:R-:W-:Y:S02]  /*db40*/  FMUL.FTZ R74, R0, R74 ;  /* 0x0000004a004a7220 */ /* 0x000fe40000410000 */
[-C--:B------:R-:W-:Y:S04]  /*db50*/  HMMA.16816.F32.BF16 R132, R172, R196.reuse, R132 ;  /* 0x000000c4ac84723c */ /* 0x080fe80000041884 */
[C---:B------:R-:W-:Y:S01]  /*db60*/  FMUL.FTZ R136, R164.reuse, R136 ;  /* 0x00000088a4887220 */ /* 0x040fe20000410000 */
[----:B------:R-:W-:Y:S01]  /*db70*/  MUFU.EX2 R209, R24 ;  /* 0x0000001800d17308 */ /* 0x000fe20000000800 */
[----:B------:R-:W-:Y:S02]  /*db80*/  FMUL.FTZ R137, R164, R137 ;  /* 0x00000089a4897220 */ /* 0x000fe40000410000 */
[C---:B------:R-:W-:Y:S04]  /*db90*/  FMUL.FTZ R138, R0.reuse, R138 ;  /* 0x0000008a008a7220 */ /* 0x040fe80000410000 */
[C---:B------:R-:W-:Y:S02]  /*dba0*/  FMUL.FTZ R139, R0.reuse, R139 ;  /* 0x0000008b008b7220 */ /* 0x040fe40000410000 */
[----:B------:R-:W-:Y:S01]  /*dbb0*/  FMUL.FTZ R75, R0, R75 ;  /* 0x0000004b004b7220 */ /* 0x000fe20000410000 */
[----:B------:R-:W3:Y:S01]  /*dbc0*/  MUFU.EX2 R208, R25 ;  /* 0x0000001900d07308 */ /* 0x000ee20000000800 */
[C---:B------:R-:W-:Y:S02]  /*dbd0*/  FMUL.FTZ R76, R164.reuse, R76 ;  /* 0x0000004ca44c7220 */ /* 0x040fe40000410000 */
[C---:B------:R-:W-:Y:S01]  /*dbe0*/  FMUL.FTZ R77, R164.reuse, R77 ;  /* 0x0000004da44d7220 */ /* 0x040fe20000410000 */
[C---:B------:R-:W-:Y:S04]  /*dbf0*/  HMMA.16816.F32.BF16 R136, R176.reuse, R196, R136 ;  /* 0x000000c4b088723c */ /* 0x040fe80000041888 */
[C---:B------:R-:W-:Y:S02]  /*dc00*/  FMUL.FTZ R140, R164.reuse, R140 ;  /* 0x0000008ca48c7220 */ /* 0x040fe40000410000 */
[----:B------:R-:W-:Y:S01]  /*dc10*/  FMUL.FTZ R141, R164, R141 ;  /* 0x0000008da48d7220 */ /* 0x000fe20000410000 */
[----:B------:R-:W-:Y:S01]  /*dc20*/  MUFU.EX2 R193, R26 ;  /* 0x0000001a00c17308 */ /* 0x000fe20000000800 */
[C---:B------:R-:W-:Y:S04]  /*dc30*/  FMUL.FTZ R142, R0.reuse, R142 ;  /* 0x0000008e008e7220 */ /* 0x040fe80000410000 */
[C---:B------:R-:W-:Y:S02]  /*dc40*/  FMUL.FTZ R143, R0.reuse, R143 ;  /* 0x0000008f008f7220 */ /* 0x040fe40000410000 */
[C---:B------:R-:W-:Y:S02]  /*dc50*/  FMUL.FTZ R78, R0.reuse, R78 ;  /* 0x0000004e004e7220 */ /* 0x040fe40000410000 */
[----:B------:R-:W-:Y:S01]  /*dc60*/  FMUL.FTZ R79, R0, R79 ;  /* 0x0000004f004f7220 */ /* 0x000fe20000410000 */
[----:B------:R2:W2:Y:S01]  /*dc70*/  MUFU.EX2 R192, R27 ;  /* 0x0000001b00c07308 */ /* 0x0004a20000000800 */
[C---:B------:R-:W-:Y:S01]  /*dc80*/  FMUL.FTZ R80, R166.reuse, R80 ;  /* 0x00000050a6507220 */ /* 0x040fe20000410000 */
[-C--:B------:R-:W-:Y:S03]  /*dc90*/  HMMA.16816.F32.BF16 R140, R176, R198.reuse, R140 ;  /* 0x000000c6b08c723c */ /* 0x080fe6000004188c */
[C---:B------:R-:W-:Y:S02]  /*dca0*/  FMUL.FTZ R81, R166.reuse, R81 ;  /* 0x00000051a6517220 */ /* 0x040fe40000410000 */
[C---:B------:R-:W-:Y:S02]  /*dcb0*/  FMUL.FTZ R82, R165.reuse, R82 ;  /* 0x00000052a5527220 */ /* 0x040fe40000410000 */
[C---:B------:R-:W-:Y:S01]  /*dcc0*/  FMUL.FTZ R83, R165.reuse, R83 ;  /* 0x00000053a5537220 */ /* 0x040fe20000410000 */
[C---:B------:R-:W-:Y:S01]  /*dcd0*/  HMMA.16816.F32.BF16 R144, R172.reuse, R198, R144 ;  /* 0x000000c6ac90723c */ /* 0x040fe20000041890 */
[----:B------:R-:W-:Y:S03]  /*dce0*/  MUFU.EX2 R198, R36 ;  /* 0x0000002400c67308 */ /* 0x000fe60000000800 */
[C---:B------:R-:W-:Y:S02]  /*dcf0*/  FMUL.FTZ R84, R166.reuse, R84 ;  /* 0x00000054a6547220 */ /* 0x040fe40000410000 */
[----:B------:R-:W-:Y:S02]  /*dd00*/  FMUL.FTZ R85, R166, R85 ;  /* 0x00000055a6557220 */ /* 0x000fe40000410000 */
[-C--:B-1----:R-:W-:Y:S03]  /*dd10*/  HMMA.16816.F32.BF16 R148, R172, R180.reuse, R148 ;  /* 0x000000b4ac94723c */ /* 0x082fe60000041894 */
[----:B------:R-:W-:Y:S01]  /*dd20*/  MUFU.EX2 R197, R37 ;  /* 0x0000002500c57308 */ /* 0x000fe20000000800 */
[C---:B------:R-:W-:Y:S01]  /*dd30*/  FMUL.FTZ R86, R165.reuse, R86 ;  /* 0x00000056a5567220 */ /* 0x040fe20000410000 */
[----:B--2---:R-:W-:Y:S01]  /*dd40*/  LDSM.16.MT88.4 R24, [R225+0x2880] ;  /* 0x00288000e118783b */ /* 0x004fe20000004200 */
[----:B------:R-:W-:Y:S02]  /*dd50*/  FMUL.FTZ R87, R165, R87 ;  /* 0x00000057a5577220 */ /* 0x000fe40000410000 */
[C---:B------:R-:W-:Y:S04]  /*dd60*/  HMMA.16816.F32.BF16 R152, R176.reuse, R180, R152 ;  /* 0x000000b4b098723c */ /* 0x040fe80000041898 */
[C---:B------:R-:W-:Y:S01]  /*dd70*/  FMUL.FTZ R88, R164.reuse, R88 ;  /* 0x00000058a4587220 */ /* 0x040fe20000410000 */
[----:B------:R-:W-:Y:S01]  /*dd80*/  MUFU.EX2 R194, R38 ;  /* 0x0000002600c27308 */ /* 0x000fe20000000800 */
[----:B------:R-:W-:Y:S02]  /*dd90*/  FMUL.FTZ R89, R164, R89 ;  /* 0x00000059a4597220 */ /* 0x000fe40000410000 */
[-C--:B------:R-:W-:Y:S04]  /*dda0*/  HMMA.16816.F32.BF16 R156, R176, R182.reuse, R156 ;  /* 0x000000b6b09c723c */ /* 0x080fe8000004189c */
[C---:B------:R-:W-:Y:S02]  /*ddb0*/  FMUL.FTZ R90, R0.reuse, R90 ;  /* 0x0000005a005a7220 */ /* 0x040fe40000410000 */
[----:B------:R-:W-:Y:S01]  /*ddc0*/  FMUL.FTZ R91, R0, R91 ;  /* 0x0000005b005b7220 */ /* 0x000fe20000410000 */
[----:B------:R1:W-:Y:S01]  /*ddd0*/  MUFU.EX2 R215, R32 ;  /* 0x0000002000d77308 */ /* 0x0003e20000000800 */
[C---:B------:R-:W-:Y:S01]  /*dde0*/  HMMA.16816.F32.BF16 R160, R172.reuse, R182, R160 ;  /* 0x000000b6aca0723c */ /* 0x040fe200000418a0 */
[----:B------:R-:W2:Y:S03]  /*ddf0*/  LDSM.16.MT88.4 R180, [R225+0x3880] ;  /* 0x00388000e1b4783b */ /* 0x000ea60000004200 */
[C---:B------:R-:W-:Y:S02]  /*de00*/  FMUL.FTZ R92, R164.reuse, R92 ;  /* 0x0000005ca45c7220 */ /* 0x040fe40000410000 */
[----:B------:R-:W-:Y:S02]  /*de10*/  FMUL.FTZ R93, R164, R93 ;  /* 0x0000005da45d7220 */ /* 0x000fe40000410000 */
[-C--:B------:R-:W-:Y:S04]  /*de20*/  HMMA.16816.F32.BF16 R52, R172, R184.reuse, R52 ;  /* 0x000000b8ac34723c */ /* 0x080fe80000041834 */
[C---:B------:R-:W-:Y:S02]  /*de30*/  FMUL.FTZ R94, R0.reuse, R94 ;  /* 0x0000005e005e7220 */ /* 0x040fe40000410000 */
[----:B------:R-:W-:Y:S02]  /*de40*/  FMUL.FTZ R95, R0, R95 ;  /* 0x0000005f005f7220 */ /* 0x000fe40000410000 */
[C---:B------:R-:W-:Y:S04]  /*de50*/  HMMA.16816.F32.BF16 R56, R176.reuse, R184, R56 ;  /* 0x000000b8b038723c */ /* 0x040fe80000041838 */
[C---:B------:R-:W-:Y:S02]  /*de60*/  FMUL.FTZ R96, R166.reuse, R96 ;  /* 0x00000060a6607220 */ /* 0x040fe40000410000 */
[C---:B------:R-:W-:Y:S02]  /*de70*/  FMUL.FTZ R97, R166.reuse, R97 ;  /* 0x00000061a6617220 */ /* 0x040fe40000410000 */
[-C--:B------:R-:W-:Y:S04]  /*de80*/  HMMA.16816.F32.BF16 R60, R176, R186.reuse, R60 ;  /* 0x000000bab03c723c */ /* 0x080fe8000004183c */
[--C-:B-1----:R-:W-:Y:S02]  /*de90*/  FFMA.FTZ R32, R23, c[0x0][0x2d0], -R205.reuse ;  /* 0x0000b40017207a23 */ /* 0x102fe400000108cd */
[----:B------:R-:W-:Y:S01]  /*dea0*/  LDSM.16.MT88.4 R20, [R228+0x3880] ;  /* 0x00388000e414783b */ /* 0x000fe20000004200 */
[C---:B------:R-:W-:Y:S01]  /*deb0*/  FMUL.FTZ R98, R165.reuse, R98 ;  /* 0x00000062a5627220 */ /* 0x040fe20000410000 */
[C---:B------:R-:W-:Y:S01]  /*dec0*/  HMMA.16816.F32.BF16 R64, R172.reuse, R186, R64 ;  /* 0x000000baac40723c */ /* 0x040fe20000041840 */
[----:B------:R1:W1:Y:S03]  /*ded0*/  MUFU.EX2 R212, R32 ;  /* 0x0000002000d47308 */ /* 0x0002660000000800 */
[C---:B------:R-:W-:Y:S02]  /*dee0*/  FMUL.FTZ R99, R165.reuse, R99 ;  /* 0x00000063a5637220 */ /* 0x040fe40000410000 */
[----:B------:R-:W3:Y:S01]  /*def0*/  LDSM.16.MT88.4 R184, [R226+0x3880] ;  /* 0x00388000e2b8783b */ /* 0x000ee20000004200 */
[C---:B------:R-:W-:Y:S01]  /*df00*/  FMUL.FTZ R100, R166.reuse, R100 ;  /* 0x00000064a6647220 */ /* 0x040fe20000410000 */
[-C--:B--2---:R-:W-:Y:S04]  /*df10*/  HMMA.16816.F32.BF16 R68, R172, R180.reuse, R68 ;  /* 0x000000b4ac44723c */ /* 0x084fe80000041844 */
[C---:B------:R-:W-:Y:S02]  /*df20*/  FMUL.FTZ R101, R166.reuse, R101 ;  /* 0x00000065a6657220 */ /* 0x040fe40000410000 */
[C---:B------:R-:W-:Y:S02]  /*df30*/  FMUL.FTZ R102, R165.reuse, R102 ;  /* 0x00000066a5667220 */ /* 0x040fe40000410000 */
[C---:B------:R-:W-:Y:S01]  /*df40*/  FMUL.FTZ R103, R165.reuse, R103 ;  /* 0x00000067a5677220 */ /* 0x040fe20000410000 */
[C---:B------:R-:W-:Y:S04]  /*df50*/  HMMA.16816.F32.BF16 R72, R176.reuse, R180, R72 ;  /* 0x000000b4b048723c */ /* 0x040fe80000041848 */
[C---:B------:R-:W-:Y:S02]  /*df60*/  FMUL.FTZ R112, R166.reuse, R112 ;  /* 0x00000070a6707220 */ /* 0x040fe40000410000 */
[C---:B------:R-:W-:Y:S02]  /*df70*/  FMUL.FTZ R113, R166.reuse, R113 ;  /* 0x00000071a6717220 */ /* 0x040fe40000410000 */
[-C--:B------:R-:W-:Y:S01]  /*df80*/  HMMA.16816.F32.BF16 R76, R176, R182.reuse, R76 ;  /* 0x000000b6b04c723c */ /* 0x080fe2000004184c */
[----:B-1----:R-:W1:Y:S03]  /*df90*/  LDSM.16.MT88.4 R32, [R227+0x3880] ;  /* 0x00388000e320783b */ /* 0x002e660000004200 */
[C---:B------:R-:W-:Y:S02]  /*dfa0*/  FMUL.FTZ R114, R165.reuse, R114 ;  /* 0x00000072a5727220 */ /* 0x040fe40000410000 */
[C---:B------:R-:W-:Y:S02]  /*dfb0*/  FMUL.FTZ R115, R165.reuse, R115 ;  /* 0x00000073a5737220 */ /* 0x040fe40000410000 */
[C---:B------:R-:W-:Y:S01]  /*dfc0*/  HMMA.16816.F32.BF16 R80, R172.reuse, R182, R80 ;  /* 0x000000b6ac50723c */ /* 0x040fe20000041850 */
[----:B------:R-:W2:Y:S03]  /*dfd0*/  LDSM.16.MT88.4 R180, [R226+0x2880] ;  /* 0x00288000e2b4783b */ /* 0x000ea60000004200 */
[C---:B------:R-:W-:Y:S02]  /*dfe0*/  FMUL.FTZ R116, R166.reuse, R116 ;  /* 0x00000074a6747220 */ /* 0x040fe40000410000 */
[----:B------:R-:W-:Y:S02]  /*dff0*/  FMUL.FTZ R117, R166, R117 ;  /* 0x00000075a6757220 */ /* 0x000fe40000410000 */
[C---:B------:R-:W-:Y:S04]  /*e000*/  FMUL.FTZ R118, R165.reuse, R118 ;  /* 0x00000076a5767220 */ /* 0x040fe80000410000 */
[----:B------:R-:W-:Y:S01]  /*e010*/  FMUL.FTZ R119, R165, R119 ;  /* 0x00000077a5777220 */ /* 0x000fe20000410000 */
[-C--:B---3--:R-:W-:Y:S03]  /*e020*/  HMMA.16816.F32.BF16 R84, R172, R184.reuse, R84 ;  /* 0x000000b8ac54723c */ /* 0x088fe60000041854 */
        /* <DEDUP_REMOVED lines=11> */
[----:B------:R-:W1:Y:S03]  /*e0e0*/  LDSM.16.MT88.4 R184, [R228+0x2880] ;  /* 0x00288000e4b8783b */ /* 0x000e660000004200 */
[----:B------:R-:W-:Y:S01]  /*e0f0*/  FFMA.FTZ R31, R31, c[0x0][0x2d0], -R2 ;  /* 0x0000b4001f1f7a23 */ /* 0x000fe20000010802 */
[----:B------:R2:W2:Y:S01]  /*e100*/  MUFU.EX2 R199, R29 ;  /* 0x0000001d00c77308 */ /* 0x0004a20000000800 */
[C---:B------:R-:W-:Y:S02]  /*e110*/  FMUL.FTZ R124, R164.reuse, R124 ;  /* 0x0000007ca47c7220 */ /* 0x040fe40000410000 */
[-C--:B------:R-:W-:Y:S04]  /*e120*/  HMMA.16816.F32.BF16 R100, R172, R20.reuse, R100 ;  /* 0x00000014ac64723c */ /* 0x080fe80000041864 */
[C---:B------:R-:W-:Y:S02]  /*e130*/  FMUL.FTZ R104, R164.reuse, R104 ;  /* 0x00000068a4687220 */ /* 0x040fe40000410000 */
[----:B------:R-:W-:Y:S01]  /*e140*/  FMUL.FTZ R105, R164, R105 ;  /* 0x00000069a4697220 */ /* 0x000fe20000410000 */
[----:B------:R4:W-:Y:S01]  /*e150*/  MUFU.EX2 R171, R30 ;  /* 0x0000001e00ab7308 */ /* 0x0009e20000000800 */
[C---:B------:R-:W-:Y:S04]  /*e160*/  FMUL.FTZ R106, R0.reuse, R106 ;  /* 0x0000006a006a7220 */ /* 0x040fe80000410000 */
[----:B------:R-:W-:Y:S01]  /*e170*/  FMUL.FTZ R107, R0, R107 ;  /* 0x0000006b006b7220 */ /* 0x000fe20000410000 */
[----:B---3--:R-:W-:Y:S01]  /*e180*/  F2FP.BF16.PACK_AB R28, R208, R209 ;  /* 0x000000d1d01c723e */ /* 0x008fe200000010ff */
[----:B------:R-:W-:Y:S02]  /*e190*/  FMUL.FTZ R125, R164, R125 ;  /* 0x0000007da47d7220 */ /* 0x000fe40000410000 */
[C---:B------:R-:W-:Y:S01]  /*e1a0*/  FMUL.FTZ R126, R0.reuse, R126 ;  /* 0x0000007e007e7220 */ /* 0x040fe20000410000 */
[----:B------:R-:W3:Y:S01]  /*e1b0*/  MUFU.EX2 R170, R31 ;  /* 0x0000001f00aa7308 */ /* 0x000ee20000000800 */
[----:B------:R-:W-:Y:S01]  /*e1c0*/  FMUL.FTZ R127, R0, R127 ;  /* 0x0000007f007f7220 */ /* 0x000fe20000410000 */
[C---:B------:R-:W-:Y:S04]  /*e1d0*/  HMMA.16816.F32.BF16 R104, R176.reuse, R20, R104 ;  /* 0x00000014b068723c */ /* 0x040fe80000041868 */
[----:B------:R-:W-:Y:S01]  /*e1e0*/  FMUL.FTZ R108, R164, R108 ;  /* 0x0000006ca46c7220 */ /* 0x000fe20000410000 */
[----:B--2---:R-:W-:Y:S01]  /*e1f0*/  F2FP.BF16.PACK_AB R29, R192, R193 ;  /* 0x000000c1c01d723e */ /* 0x004fe200000010ff */
[----:B------:R-:W-:Y:S01]  /*e200*/  FMUL.FTZ R109, R164, R109 ;  /* 0x0000006da46d7220 */ /* 0x000fe20000410000 */
[----:B------:R-:W-:Y:S01]  /*e210*/  F2FP.BF16.PACK_AB R20, R216, R217 ;  /* 0x000000d9d814723e */ /* 0x000fe200000010ff */
[----:B------:R-:W-:Y:S01]  /*e220*/  FMUL.FTZ R110, R0, R110 ;  /* 0x0000006e006e7220 */ /* 0x000fe20000410000 */
[----:B------:R-:W-:Y:S03]  /*e230*/  F2FP.BF16.PACK_AB R21, R212, R213 ;  /* 0x000000d5d415723e */ /* 0x000fe600000010ff */
[----:B------:R-:W-:Y:S01]  /*e240*/  FMUL.FTZ R111, R0, R111 ;  /* 0x0000006f006f7220 */ /* 0x000fe20000410000 */
[----:B----4-:R-:W-:Y:S01]  /*e250*/  F2FP.BF16.PACK_AB R30, R199, R207 ;  /* 0x000000cfc71e723e */ /* 0x010fe200000010ff */
[C---:B------:R-:W-:Y:S02]  /*e260*/  FMUL.FTZ R128, R166.reuse, R128 ;  /* 0x00000080a6807220 */ /* 0x040fe40000410000 */
[----:B------:R-:W-:Y:S02]  /*e270*/  FMUL.FTZ R129, R166, R129 ;  /* 0x00000081a6817220 */ /* 0x000fe40000410000 */
[C---:B------:R-:W-:Y:S01]  /*e280*/  FMUL.FTZ R130, R165.reuse, R130 ;  /* 0x00000082a5827220 */ /* 0x040fe20000410000 */
[-C--:B------:R-:W-:Y:S03]  /*e290*/  HMMA.16816.F32.BF16 R108, R176, R22.reuse, R108 ;  /* 0x00000016b06c723c */ /* 0x080fe6000004186c */
[----:B---3--:R-:W-:Y:S01]  /*e2a0*/  F2FP.BF16.PACK_AB R31, R170, R171 ;  /* 0x000000abaa1f723e */ /* 0x008fe200000010ff */
[----:B------:R-:W-:Y:S02]  /*e2b0*/  FMUL.FTZ R131, R165, R131 ;  /* 0x00000083a5837220 */ /* 0x000fe40000410000 */
[----:B------:R-:W-:Y:S02]  /*e2c0*/  FFMA.FTZ R49, R49, c[0x0][0x2d0], -R204 ;  /* 0x0000b40031317a23 */ /* 0x000fe400000108cc */
[C---:B------:R-:W-:Y:S02]  /*e2d0*/  HMMA.16816.F32.BF16 R112, R172.reuse, R22, R112 ;  /* 0x00000016ac70723c */ /* 0x040fe40000041870 */
[----:B------:R-:W-:Y:S02]  /*e2e0*/  MUFU.EX2 R195, R49 ;  /* 0x0000003100c37308 */ /* 0x000fe40000000800 */
[--C-:B------:R-:W-:Y:S02]  /*e2f0*/  FFMA.FTZ R51, R51, c[0x0][0x2d0], -R205.reuse ;  /* 0x0000b40033337a23 */ /* 0x100fe400000108cd */
[--C-:B------:R-:W-:Y:S01]  /*e300*/  FFMA.FTZ R40, R40, c[0x0][0x2d0], -R206.reuse ;  /* 0x0000b40028287a23 */ /* 0x100fe200000108ce */
[----:B------:R-:W-:Y:S01]  /*e310*/  F2FP.BF16.PACK_AB R22, R214, R215 ;  /* 0x000000d7d616723e */ /* 0x000fe200000010ff */
[-C--:B-1----:R-:W-:Y:S04]  /*e320*/  HMMA.16816.F32.BF16 R116, R172, R32.reuse, R116 ;  /* 0x00000020ac74723c */ /* 0x082fe80000041874 */
[----:B------:R1:W-:Y:S01]  /*e330*/  MUFU.EX2 R49, R39 ;  /* 0x0000002700317308 */ /* 0x0003e20000000800 */
[----:B------:R-:W-:Y:S01]  /*e340*/  F2FP.BF16.PACK_AB R23, R210, R211 ;  /* 0x000000d3d217723e */ /* 0x000fe200000010ff */
[----:B------:R-:W-:Y:S02]  /*e350*/  FFMA.FTZ R45, R45, c[0x0][0x2d0], -R206 ;  /* 0x0000b4002d2d7a23 */ /* 0x000fe400000108ce */
[C---:B------:R-:W-:Y:S04]  /*e360*/  HMMA.16816.F32.BF16 R120, R176.reuse, R32, R120 ;  /* 0x00000020b078723c */ /* 0x040fe80000041878 */
[----:B------:R-:W-:Y:S02]  /*e370*/  FFMA.FTZ R50, R50, c[0x0][0x2d0], -R205 ;  /* 0x0000b40032327a23 */ /* 0x000fe400000108cd */
[----:B------:R-:W-:Y:S01]  /*e380*/  MUFU.EX2 R51, R51 ;  /* 0x0000003300337308 */ /* 0x000fe20000000800 */
[----:B------:R-:W-:Y:S01]  /*e390*/  FFMA.FTZ R48, R48, c[0x0][0x2d0], -R204 ;  /* 0x0000b40030307a23 */ /* 0x000fe200000108cc */
[-C--:B------:R-:W-:Y:S04]  /*e3a0*/  HMMA.16816.F32.BF16 R124, R176, R34.reuse, R124 ;  /* 0x00000022b07c723c */ /* 0x080fe8000004187c */
[--C-:B------:R-:W-:Y:S02]  /*e3b0*/  FFMA.FTZ R41, R41, c[0x0][0x2d0], -R206.reuse ;  /* 0x0000b40029297a23 */ /* 0x100fe400000108ce */
[----:B------:R-:W-:Y:S02]  /*e3c0*/  FFMA.FTZ R44, R44, c[0x0][0x2d0], -R206 ;  /* 0x0000b4002c2c7a23 */ /* 0x000fe400000108ce */
[----:B------:R-:W-:Y:S01]  /*e3d0*/  HMMA.16816.F32.BF16 R128, R172, R34, R128 ;  /* 0x00000022ac80723c */ /* 0x000fe20000041880 */
[----:B------:R-:W2:Y:S01]  /*e3e0*/  LDSM.16.MT88.4 R32, [R227+0x2880] ;  /* 0x00288000e320783b */ /* 0x000ea20000004200 */
[----:B------:R-:W-:Y:S02]  /*e3f0*/  MUFU.EX2 R45, R45 ;  /* 0x0000002d002d7308 */ /* 0x000fe40000000800 */
[--C-:B------:R-:W-:Y:S02]  /*e400*/  FFMA.FTZ R42, R42, c[0x0][0x2d0], -R2.reuse ;  /* 0x0000b4002a2a7a23 */ /* 0x100fe40000010802 */
[--C-:B------:R-:W-:Y:S02]  /*e410*/  FFMA.FTZ R43, R43, c[0x0][0x2d0], -R2.reuse ;  /* 0x0000b4002b2b7a23 */ /* 0x100fe40000010802 */
[-C--:B------:R-:W-:Y:S01]  /*e420*/  HMMA.16816.F32.BF16 R4, R20, R24.reuse, R4 ;  /* 0x000000181404723c */ /* 0x080fe20000041804 */
[----:B------:R-:W-:Y:S03]  /*e430*/  LDSM.16.MT88.4 R172, [R226+0x4080] ;  /* 0x00408000e2ac783b */ /* 0x000fe60000004200 */
[----:B------:R-:W-:Y:S01]  /*e440*/  MUFU.EX2 R196, R48 ;  /* 0x0000003000c47308 */ /* 0x000fe20000000800 */
[--C-:B------:R-:W-:Y:S02]  /*e450*/  FFMA.FTZ R46, R46, c[0x0][0x2d0], -R2.reuse ;  /* 0x0000b4002e2e7a23 */ /* 0x100fe40000010802 */
[----:B------:R-:W-:Y:S01]  /*e460*/  FFMA.FTZ R2, R47, c[0x0][0x2d0], -R2 ;  /* 0x0000b4002f027a23 */ /* 0x000fe20000010802 */
[C---:B------:R-:W-:Y:S01]  /*e470*/  HMMA.16816.F32.BF16 R8, R28.reuse, R24, R8 ;  /* 0x000000181c08723c */ /* 0x040fe20000041808 */
[----:B-1----:R-:W-:Y:S03]  /*e480*/  LDSM.16.MT88.4 R36, [R227+0x3080] ;  /* 0x00308000e324783b */ /* 0x002fe60000004200 */
[----:B------:R-:W-:Y:S02]  /*e490*/  FFMA.FTZ R166, R166, R252, R245 ;  /* 0x000000fca6a67223 */ /* 0x000fe400000100f5 */
[----:B------:R-:W-:Y:S01]  /*e4a0*/  MUFU.EX2 R50, R50 ;  /* 0x0000003200327308 */ /* 0x000fe20000000800 */
[----:B------:R-:W-:Y:S01]  /*e4b0*/  FFMA.FTZ R165, R165, R251, R222 ;  /* 0x000000fba5a57223 */ /* 0x000fe200000100de */
[-C--:B------:R-:W-:Y:S04]  /*e4c0*/  HMMA.16816.F32.BF16 R12, R28, R26.reuse, R12 ;  /* 0x0000001a1c0c723c */ /* 0x080fe8000004180c */
[----:B------:R-:W-:Y:S04]  /*e4d0*/  FFMA.FTZ R164, R164, R250, R221 ;  /* 0x000000faa4a47223 */ /* 0x000fe800000100dd */
[C---:B------:R-:W-:Y:S01]  /*e4e0*/  HMMA.16816.F32.BF16 R16, R20.reuse, R26, R16 ;  /* 0x0000001a1410723c */ /* 0x040fe20000041810 */
[----:B------:R-:W1:Y:S01]  /*e4f0*/  LDSM.16.MT88.4 R24, [R225+0x4080] ;  /* 0x00408000e118783b */ /* 0x000e620000004200 */
[----:B------:R-:W-:Y:S06]  /*e500*/  MUFU.EX2 R48, R40 ;  /* 0x0000002800307308 */ /* 0x000fec0000000800 */
[-C--:B------:R-:W-:Y:S04]  /*e510*/  HMMA.16816.F32.BF16 R132, R20, R180.reuse, R132 ;  /* 0x000000b41484723c */ /* 0x080fe80000041884 */
[----:B------:R3:W-:Y:S04]  /*e520*/  MUFU.EX2 R40, R2 ;  /* 0x0000000200287308 */ /* 0x0007e80000000800 */
[C---:B------:R-:W-:Y:S06]  /*e530*/  HMMA.16816.F32.BF16 R136, R28.reuse, R180, R136 ;  /* 0x000000b41c88723c */ /* 0x040fec0000041888 */
[----:B------:R-:W4:Y:S02]  /*e540*/  MUFU.EX2 R41, R41 ;  /* 0x0000002900297308 */ /* 0x000f240000000800 */
[-C--:B------:R-:W-:Y:S08]  /*e550*/  HMMA.16816.F32.BF16 R140, R28, R182.reuse, R140 ;  /* 0x000000b61c8c723c */ /* 0x080ff0000004188c */
[C---:B------:R-:W-:Y:S01]  /*e560*/  HMMA.16816.F32.BF16 R144, R20.reuse, R182, R144 ;  /* 0x000000b61490723c */ /* 0x040fe20000041890 */
[----:B------:R-:W-:Y:S03]  /*e570*/  MUFU.EX2 R44, R44 ;  /* 0x0000002c002c7308 */ /* 0x000fe60000000800 */
[----:B---3--:R-:W-:Y:S04]  /*e580*/  FADD.FTZ R2, R246, R166 ;  /* 0x000000a6f6027221 */ /* 0x008fe80000010000 */
[-C--:B------:R-:W-:Y:S03]  /*e590*/  HMMA.16816.F32.BF16 R148, R20, R184.reuse, R148 ;  /* 0x000000b81494723c */ /* 0x080fe60000041894 */
[----:B------:R-:W-:Y:S01]  /*e5a0*/  MUFU.EX2 R42, R42 ;  /* 0x0000002a002a7308 */ /* 0x000fe20000000800 */
[----:B------:R-:W-:Y:S04]  /*e5b0*/  FADD.FTZ R2, R248, R2 ;  /* 0x00000002f8027221 */ /* 0x000fe80000010000 */
[C---:B------:R-:W-:Y:S04]  /*e5c0*/  HMMA.16816.F32.BF16 R152, R28.reuse, R184, R152 ;  /* 0x000000b81c98723c */ /* 0x040fe80000041898 */
[----:B------:R-:W-:Y:S01]  /*e5d0*/  FADD.FTZ R2, R247, R2 ;  /* 0x00000002f7027221 */ /* 0x000fe20000010000 */
[----:B------:R-:W3:Y:S03]  /*e5e0*/  MUFU.EX2 R43, R43 ;  /* 0x0000002b002b7308 */ /* 0x000ee60000000800 */
[-C--:B------:R-:W-:Y:S07]  /*e5f0*/  HMMA.16816.F32.BF16 R156, R28, R186.reuse, R156 ;  /* 0x000000ba1c9c723c */ /* 0x080fee000004189c */
[----:B------:R-:W1:Y:S01]  /*e600*/  MUFU.EX2 R46, R46 ;  /* 0x0000002e002e7308 */ /* 0x000e620000000800 */
[C---:B------:R-:W-:Y:S08]  /*e610*/  HMMA.16816.F32.BF16 R160, R20.reuse, R186, R160 ;  /* 0x000000ba14a0723c */ /* 0x040ff000000418a0 */
[-C--:B--2---:R-:W-:Y:S08]  /*e620*/  HMMA.16816.F32.BF16 R52, R20, R32.reuse, R52 ;  /* 0x000000201434723c */ /* 0x084ff00000041834 */
        /* <DEDUP_REMOVED lines=12> */
[C---:B------:R-:W-:Y:S08]  /*e6f0*/  HMMA.16816.F32.BF16 R96, R20.reuse, R174, R96 ;  /* 0x000000ae1460723c */ /* 0x040ff00000041860 */
[-C--:B--2---:R-:W-:Y:S08]  /*e700*/  HMMA.16816.F32.BF16 R100, R20, R32.reuse, R100 ;  /* 0x000000201464723c */ /* 0x084ff00000041864 */
[C---:B------:R-:W-:Y:S08]  /*e710*/  HMMA.16816.F32.BF16 R104, R28.reuse, R32, R104 ;  /* 0x000000201c68723c */ /* 0x040ff00000041868 */
[-C--:B------:R-:W-:Y:S08]  /*e720*/  HMMA.16816.F32.BF16 R108, R28, R34.reuse, R108 ;  /* 0x000000221c6c723c */ /* 0x080ff0000004186c */
[C---:B------:R-:W-:Y:S01]  /*e730*/  HMMA.16816.F32.BF16 R112, R20.reuse, R34, R112 ;  /* 0x000000221470723c */ /* 0x040fe20000041870 */
[----:B------:R-:W-:Y:S07]  /*e740*/  LDSM.16.MT88.4 R32, [R228+0x3080] ;  /* 0x00308000e420783b */ /* 0x000fee0000004200 */
[-C--:B-1----:R-:W-:Y:S08]  /*e750*/  HMMA.16816.F32.BF16 R116, R20, R24.reuse, R116 ;  /* 0x000000181474723c */ /* 0x082ff00000041874 */
[C---:B------:R-:W-:Y:S07]  /*e760*/  HMMA.16816.F32.BF16 R120, R28.reuse, R24, R120 ;  /* 0x000000181c78723c */ /* 0x040fee0000041878 */
[----:B----4-:R-:W-:Y:S01]  /*e770*/  F2FP.BF16.PACK_AB R24, R41, R48 ;  /* 0x000000302918723e */ /* 0x010fe200000010ff */
[-C--:B------:R-:W-:Y:S01]  /*e780*/  HMMA.16816.F32.BF16 R124, R28, R26.reuse, R124 ;  /* 0x0000001a1c7c723c */ /* 0x080fe2000004187c */
[----:B------:R-:W1:Y:S03]  /*e790*/  LDSM.16.MT88.4 R28, [R226+0x3080] ;  /* 0x00308000e21c783b */ /* 0x000e660000004200 */
[----:B---3--:R-:W-:Y:S04]  /*e7a0*/  F2FP.BF16.PACK_AB R25, R43, R42 ;  /* 0x0000002a2b19723e */ /* 0x008fe800000010ff */
[----:B------:R-:W-:Y:S07]  /*e7b0*/  HMMA.16816.F32.BF16 R128, R20, R26, R128 ;  /* 0x0000001a1480723c */ /* 0x000fee0000041880 */
[----:B------:R-:W-:Y:S02]  /*e7c0*/  F2FP.BF16.PACK_AB R20, R197, R198 ;  /* 0x000000c6c514723e */ /* 0x000fe400000010ff */
[----:B------:R-:W-:Y:S03]  /*e7d0*/  F2FP.BF16.PACK_AB R22, R195, R196 ;  /* 0x000000c4c316723e */ /* 0x000fe600000010ff */
[----:B------:R-:W-:Y:S02]  /*e7e0*/  F2FP.BF16.PACK_AB R21, R49, R194 ;  /* 0x000000c23115723e */ /* 0x000fe400000010ff */
[----:B------:R-:W-:Y:S02]  /*e7f0*/  F2FP.BF16.PACK_AB R23, R51, R50 ;  /* 0x000000323317723e */ /* 0x000fe400000010ff */
[----:B------:R-:W-:Y:S02]  /*e800*/  F2FP.BF16.PACK_AB R26, R45, R44 ;  /* 0x0000002c2d1a723e */ /* 0x000fe400000010ff */
[----:B------:R-:W-:Y:S03]  /*e810*/  F2FP.BF16.PACK_AB R27, R40, R46 ;  /* 0x0000002e281b723e */ /* 0x000fe600000010ff */
        /* <DEDUP_REMOVED lines=8> */
[-C--:B-1----:R-:W-:Y:S08]  /*e8a0*/  HMMA.16816.F32.BF16 R132, R20, R28.reuse, R132 ;  /* 0x0000001c1484723c */ /* 0x082ff00000041884 */
        /* <DEDUP_REMOVED lines=11> */
[-C--:B--2---:R-:W-:Y:S08]  /*e960*/  HMMA.16816.F32.BF16 R68, R20, R4.reuse, R68 ;  /* 0x000000041444723c */ /* 0x084ff00000041844 */
[C---:B------:R-:W-:Y:S07]  /*e970*/  HMMA.16816.F32.BF16 R72, R24.reuse, R4, R72 ;  /* 0x000000041848723c */ /* 0x040fee0000041848 */
[----:B------:R-:W-:Y:S01]  /*e980*/  FFMA.FTZ R4, R0, R249, R201 ;  /* 0x000000f900047223 */ /* 0x000fe200000100c9 */
[-C--:B------:R-:W-:Y:S04]  /*e990*/  HMMA.16816.F32.BF16 R76, R24, R6.reuse, R76 ;  /* 0x00000006184c723c */ /* 0x080fe8000004184c */
[----:B------:R-:W-:Y:S02]  /*e9a0*/  FADD.FTZ R4, R200, R4 ;  /* 0x00000004c8047221 */ /* 0x000fe40000010000 */
[----:B------:R-:W-:Y:S02]  /*e9b0*/  FADD.FTZ R0, R223, R165 ;  /* 0x000000a5df007221 */ /* 0x000fe40000010000 */
[C---:B------:R-:W-:Y:S04]  /*e9c0*/  HMMA.16816.F32.BF16 R80, R20.reuse, R6, R80 ;  /* 0x000000061450723c */ /* 0x040fe80000041850 */
[----:B------:R-:W-:Y:S02]  /*e9d0*/  FADD.FTZ R4, R202, R4 ;  /* 0x00000004ca047221 */ /* 0x000fe40000010000 */
[----:B------:R-:W-:Y:S02]  /*e9e0*/  FADD.FTZ R0, R244, R0 ;  /* 0x00000000f4007221 */ /* 0x000fe40000010000 */
[-C--:B---3--:R-:W-:Y:S04]  /*e9f0*/  HMMA.16816.F32.BF16 R84, R20, R8.reuse, R84 ;  /* 0x000000081454723c */ /* 0x088fe80000041854 */
[----:B------:R-:W-:Y:S02]  /*ea00*/  FADD.FTZ R0, R242, R0 ;  /* 0x00000000f2007221 */ /* 0x000fe40000010000 */
[----:B------:R-:W-:Y:S02]  /*ea10*/  FADD.FTZ R6, R217, R2 ;  /* 0x00000002d9067221 */ /* 0x000fe40000010000 */
[C---:B------:R-:W-:Y:S04]  /*ea20*/  HMMA.16816.F32.BF16 R88, R24.reuse, R8, R88 ;  /* 0x000000081858723c */ /* 0x040fe80000041858 */
[----:B------:R-:W-:Y:S02]  /*ea30*/  FADD.FTZ R5, R213, R0 ;  /* 0x00000000d5057221 */ /* 0x000fe40000010000 */
[----:B------:R-:W-:Y:S02]  /*ea40*/  FADD.FTZ R0, R216, R6 ;  /* 0x00000006d8007221 */ /* 0x000fe40000010000 */
[-C--:B------:R-:W-:Y:S04]  /*ea50*/  HMMA.16816.F32.BF16 R92, R24, R10.reuse, R92 ;  /* 0x0000000a185c723c */ /* 0x080fe8000004185c */
[----:B------:R-:W-:Y:S02]  /*ea60*/  FADD.FTZ R7, R203, R4 ;  /* 0x00000004cb077221 */ /* 0x000fe40000010000 */
[----:B------:R-:W-:Y:S01]  /*ea70*/  FADD.FTZ R8, R220, R164 ;  /* 0x000000a4dc087221 */ /* 0x000fe20000010000 */
[----:B------:R-:W-:Y:S01]  /*ea80*/  MOV R164, R167 ;  /* 0x000000a700a47202 */ /* 0x000fe20000000f00 */
        /* <DEDUP_REMOVED lines=23> */
[----:B------:R-:W-:Y:S01]  /*ec00*/  FADD.FTZ R2, R194, R7 ;  /* 0x00000007c2027221 */ /* 0x000fe20000010000 */
[----:B------:R-:W-:Y:S01]  /*ec10*/  MOV R170, R3 ;  /* 0x0000000300aa7202 */ /* 0x000fe20000000f00 */
        /* <DEDUP_REMOVED lines=9> */
[----:B------:R-:W-:Y:S03]  /*ecb0*/  FADD.FTZ R4, R50, R4 ;  /* 0x0000000432047221 */ /* 0x000fe60000010000 */
[----:B------:R-:W-:Y:S01]  /*ecc0*/  STL [R1+0x18], R5 ;  /* 0x0000180501007387 */ /* 0x000fe20000100800 */
[----:B------:R-:W-:Y:S02]  /*ecd0*/  FADD.FTZ R4, R51, R4 ;  /* 0x0000000433047221 */ /* 0x000fe40000010000 */
[----:B------:R-:W-:Y:S02]  /*ece0*/  FADD.FTZ R2, R44, R2 ;  /* 0x000000022c027221 */ /* 0x000fe40000010000 */
[----:B------:R-:W-:Y:S01]  /*ecf0*/  FADD.FTZ R0, R43, R6 ;  /* 0x000000062b007221 */ /* 0x000fe20000010000 */
[----:B------:R-:W-:Y:S01]  /*ed00*/  STL [R1+0x14], R4 ;  /* 0x0000140401007387 */ /* 0x000fe20000100800 */
[----:B------:R-:W-:Y:S02]  /*ed10*/  FADD.FTZ R2, R45, R2 ;  /* 0x000000022d027221 */ /* 0x000fe40000010000 */
[----:B------:R-:W-:Y:S03]  /*ed20*/  FADD.FTZ R0, R46, R0 ;  /* 0x000000002e007221 */ /* 0x000fe60000010000 */
[----:B------:R1:W-:Y:S01]  /*ed30*/  STL [R1+0x1c], R2 ;  /* 0x00001c0201007387 */ /* 0x0003e20000100800 */
[----:B------:R-:W-:Y:S05]  /*ed40*/  FADD.FTZ R0, R40, R0 ;  /* 0x0000000028007221 */ /* 0x000fea0000010000 */
[----:B------:R2:W-:Y:S01]  /*ed50*/  STL [R1+0x20], R0 ;  /* 0x0000200001007387 */ /* 0x0005e20000100800 */
[----:B-1----:R-:W-:Y:S02]  /*ed60*/  MOV R2, R168 ;  /* 0x000000a800027202 */ /* 0x002fe40000000f00 */
[----:B--2---:R-:W-:Y:S01]  /*ed70*/  MOV R0, R169 ;  /* 0x000000a900007202 */ /* 0x004fe20000000f00 */
[----:B------:R-:W-:-:S05]  /*ed80*/  @P0 BRA `(.L_x_1048) ;  /* 0xffffd2c000000947 */ /* 0x000fca000383ffff */
.L_x_1047:
[----:B------:R-:W-:-:S06]  /*ed90*/  UISETP.GE.AND UP0, UPT, UR13, UR8, UPT ;  /* 0x000000080d00728c */ /* 0x000fcc000bf06270 */
[----:B------:R-:W-:-:S13]  /*eda0*/  PLOP3.LUT P0, PT, PT, PT, UP0, 0x80, 0x0 ;  /* 0x000000000000781c */ /* 0x000fda0003f0f008 */
[----:B------:R-:W-:Y:S05]  /*edb0*/  @!P0 BRA `(.L_x_1049) ;  /* 0x000048e000008947 */ /* 0x000fea0003800000 */
[----:B-1----:R-:W2:Y:S04]  /*edc0*/  LDL.64 R4, [R1+0x48] ;  /* 0x0000480001047983 */ /* 0x002ea80000100a00 */
        /* <DEDUP_REMOVED lines=23> */
.L_x_1066:
[----:B------:R-:W2:Y:S01]  /*ef40*/  LDL.64 R40, [R1+0x8] ;  /* 0x0000080001287983 */ /* 0x000ea20000100a00 */
[----:B------:R-:W-:Y:S04]  /*ef50*/  DEPBAR.LE SB0, 0x0 ;  /* 0x000080000000791a */ /* 0x000fe80000000000 */
[----:B------:R-:W-:Y:S01]  /*ef60*/  USHF.R.S32.HI UR5, URZ, 0x1f, UR13 ;  /* 0x0000001f3f057899 */ /* 0x000fe2000801140d */
[----:B------:R-:W3:Y:S01]  /*ef70*/  LDL.64 R168, [R1] ;  /* 0x0000000001a87983 */ /* 0x000ee20000100a00 */
[----:B-1----:R-:W-:Y:S01]  /*ef80*/  IMAD.U32 R2, RZ, RZ, UR22 ;  /* 0x00000016ff027e24 */ /* 0x002fe2000f8e00ff */
[----:B------:R-:W-:Y:S01]  /*ef90*/  UIMAD UR4, UR25, UR13, URZ ;  /* 0x0000000d190472a4 */ /* 0x000fe2000f8e023f */
[----:B------:R-:W-:Y:S01]  /*efa0*/  IMAD.U32 R3, RZ, RZ, UR23 ;  /* 0x00000017ff037e24 */ /* 0x000fe2000f8e00ff */
[----:B------:R-:W-:Y:S02]  /*efb0*/  UISETP.GT.AND UP0, UPT, UR13, UR8, UPT ;  /* 0x000000080d00728c */ /* 0x000fe4000bf04270 */
[----:B------:R-:W-:Y:S01]  /*efc0*/  BAR.SYNC.DEFER_BLOCKING 0x0 ;  /* 0x0000000000007b1d */ /* 0x000fe20000010000 */
[----:B------:R-:W-:Y:S02]  /*efd0*/  UIMAD UR4, UR5, UR22, UR4 ;  /* 0x00000016050472a4 */ /* 0x000fe4000f8e0204 */
[----:B------:R-:W-:Y:S06]  /*efe0*/  UISETP.NE.AND UP1, UPT, UR17, URZ, UPT ;  /* 0x0000003f1100728c */ /* 0x000fec000bf25270 */
[----:B------:R-:W-:Y:S01]  /*eff0*/  PLOP3.LUT P2, PT, PT, PT, UP1, 0x80, 0x0 ;  /* 0x000000000000781c */ /* 0x000fe20003f4f018 */
[----:B------:R-:W-:Y:S04]  /*f000*/  @UP0 UIADD3 UR27, UR13, -0x1, URZ ;  /* 0xffffffff0d1b0890 */ /* 0x000fe8000fffe03f */
[----:B------:R-:W-:Y:S01]  /*f010*/  @UP0 USHF.R.S32.HI UR26, URZ, 0x1f, UR27 ;  /* 0x0000001f3f1a0899 */ /* 0x000fe2000801141b */
[----:B-----5:R-:W-:Y:S06]  /*f020*/  LDSM.16.M88.4 R48, [R231+0x8080] ;  /* 0x00808000e730783b */ /* 0x020fec0000000200 */
[----:B------:R-:W1:Y:S06]  /*f030*/  LDSM.16.M88.4 R16, [R224+0x5080] ;  /* 0x00508000e010783b */ /* 0x000e6c0000000200 */
[----:B------:R-:W4:Y:S06]  /*f040*/  LDSM.16.M88.4 R44, [R231+0xa080] ;  /* 0x00a08000e72c783b */ /* 0x000f2c0000000200 */
[----:B------:R-:W4:Y:S06]  /*f050*/  LDSM.16.M88.4 R32, [R224+0x5880] ;  /* 0x00588000e020783b */ /* 0x000f2c0000000200 */
[----:B------:R-:W3:Y:S06]  /*f060*/  LDL.64 R246, [R1+0x30] ;  /* 0x0000300001f67983 */ /* 0x000eec0000100a00 */
[----:B------:R-:W4:Y:S06]  /*f070*/  LDSM.16.M88.4 R172, [R224+0x6080] ;  /* 0x00608000e0ac783b */ /* 0x000f2c0000000200 */
[----:B------:R-:W3:Y:S06]  /*f080*/  LDL.64 R244, [R1+0x40] ;  /* 0x0000400001f47983 */ /* 0x000eec0000100a00 */
[----:B------:R-:W-:Y:S01]  /*f090*/  LDSM.16.M88.4 R192, [R233+0x8080] ;  /* 0x00808000e9c0783b */ /* 0x000fe20000000200 */
[-C--:B-1----:R-:W-:Y:S05]  /*f0a0*/  HMMA.16816.F32.BF16 R4, R48, R16.reuse, RZ ;  /* 0x000000103004723c */ /* 0x082fea00000418ff */
[----:B------:R-:W3:Y:S03]  /*f0b0*/  LDL R171, [R1+0x24] ;  /* 0x0000240001ab7983 */ /* 0x000ee60000100800 */
[C---:B----4-:R-:W-:Y:S03]  /*f0c0*/  HMMA.16816.F32.BF16 R8, R44.reuse, R16, RZ ;  /* 0x000000102c08723c */ /* 0x050fe600000418ff */
[----:B------:R-:W1:Y:S06]  /*f0d0*/  LDSM.16.M88.4 R196, [R235] ;  /* 0x00000000ebc4783b */ /* 0x000e6c0000000200 */
[----:B------:R-:W4:Y:S01]  /*f0e0*/  LDL R167, [R1+0x10] ;  /* 0x0000100001a77983 */ /* 0x000f220000100800 */
[-C--:B------:R-:W-:Y:S05]  /*f0f0*/  HMMA.16816.F32.BF16 R12, R44, R18.reuse, RZ ;  /* 0x000000122c0c723c */ /* 0x080fea00000418ff */
[----:B------:R-:W1:Y:S03]  /*f100*/  LDSM.16.M88.4 R200, [R233+0xa080] ;  /* 0x00a08000e9c8783b */ /* 0x000e660000000200 */
[C---:B------:R-:W-:Y:S03]  /*f110*/  HMMA.16816.F32.BF16 R16, R48.reuse, R18, RZ ;  /* 0x000000123010723c */ /* 0x040fe600000418ff */
[----:B------:R-:W1:Y:S05]  /*f120*/  LDSM.16.M88.4 R204, [R241] ;  /* 0x00000000f1cc783b */ /* 0x000e6a0000000200 */
[-C--:B------:R-:W-:Y:S08]  /*f130*/  HMMA.16816.F32.BF16 R20, R48, R32.reuse, RZ ;  /* 0x000000203014723c */ /* 0x080ff000000418ff */
[C---:B------:R-:W-:Y:S08]  /*f140*/  HMMA.16816.F32.BF16 R24, R44.reuse, R32, RZ ;  /* 0x000000202c18723c */ /* 0x040ff000000418ff */
[-C--:B------:R-:W-:Y:S08]  /*f150*/  HMMA.16816.F32.BF16 R28, R44, R34.reuse, RZ ;  /* 0x000000222c1c723c */ /* 0x080ff000000418ff */
[C---:B------:R-:W-:Y:S08]  /*f160*/  HMMA.16816.F32.BF16 R32, R48.reuse, R34, RZ ;  /* 0x000000223020723c */ /* 0x040ff000000418ff */
[-C--:B------:R-:W-:Y:S01]  /*f170*/  HMMA.16816.F32.BF16 R36, R48, R172.reuse, RZ ;  /* 0x000000ac3024723c */ /* 0x080fe200000418ff */
[C---:B--2---:R-:W-:Y:S07]  /*f180*/  IMAD.WIDE.U32 R208, R2.reuse, UR13, R40 ;  /* 0x0000000d02d07c25 */ /* 0x044fee000f8e0028 */
[C---:B------:R-:W-:Y:S04]  /*f190*/  HMMA.16816.F32.BF16 R40, R44.reuse, R172, RZ ;  /* 0x000000ac2c28723c */ /* 0x040fe800000418ff */
[----:B------:R-:W-:Y:S01]  /*f1a0*/  IADD3 R0, R209, UR4, RZ ;  /* 0x00000004d1007c10 */ /* 0x000fe2000fffe0ff */
[----:B---3--:R-:W-:Y:S01]  /*f1b0*/  IMAD.WIDE.U32 R2, R2, UR13, R168 ;  /* 0x0000000d02027c25 */ /* 0x008fe2000f8e00a8 */
[C---:B------:R-:W-:Y:S02]  /*f1c0*/  LEA R168, P1, R208.reuse, c[0x0][0x1f8], 0x1 ;  /* 0x00007e00d0a87a11 */ /* 0x040fe400078208ff */
[-C--:B------:R-:W-:Y:S04]  /*f1d0*/  HMMA.16816.F32.BF16 R44, R44, R174.reuse, RZ ;  /* 0x000000ae2c2c723c */ /* 0x080fe800000418ff */
[----:B------:R-:W-:Y:S02]  /*f1e0*/  LEA.HI.X R169, R208, c[0x0][0x1fc], R0, 0x1, P1 ;  /* 0x00007f00d0a97a11 */ /* 0x000fe400008f0c00 */
[----:B------:R-:W2:Y:S01]  /*f1f0*/  LDSM.16.M88.4 R208, [R240] ;  /* 0x00000000f0d0783b */ /* 0x000ea20000000200 */
[----:B------:R-:W-:Y:S01]  /*f200*/  IADD3 R3, R3, UR4, RZ ;  /* 0x0000000403037c10 */ /* 0x000fe2000fffe0ff */
[----:B------:R-:W-:Y:S01]  /*f210*/  ULDC.64 UR4, c[0x0][0x1e0] ;  /* 0x0000780000047ab9 */ /* 0x000fe20000000a00 */
[C---:B------:R-:W-:Y:S01]  /*f220*/  LEA R212, P0, R2.reuse, c[0x0][0x1f8], 0x1 ;  /* 0x00007e0002d47a11 */ /* 0x040fe200078008ff */
[----:B------:R-:W-:Y:S01]  /*f230*/  @UP0 UIMAD.WIDE.U32 UR28, UR27, UR4, URZ ;  /* 0x000000041b1c02a5 */ /* 0x000fe2000f8e003f */
[----:B------:R-:W-:Y:S01]  /*f240*/  HMMA.16816.F32.BF16 R48, R48, R174, RZ ;  /* 0x000000ae3030723c */ /* 0x000fe200000418ff */
[----:B------:R-:W-:Y:S01]  /*f250*/  @!PT LDS RZ, [RZ] ;  /* 0x00000000fffff984 */ /* 0x000fe20000000800 */
[----:B------:R-:W-:Y:S01]  /*f260*/  @!PT LDS RZ, [RZ] ;  /* 0x00000000fffff984 */ /* 0x000fe20000000800 */
[----:B------:R-:W-:Y:S01]  /*f270*/  @!PT LDS RZ, [RZ] ;  /* 0x00000000fffff984 */ /* 0x000fe20000000800 */
[----:B------:R3:W-:Y:S01]  /*f280*/  LDGSTS.E.BYPASS.LTC128B.128 [R243+0x2080], [R168.64], !P4 ;  /* 0x02080000a8f37fae */ /* 0x0007e2000e101d54 */
[----:B------:R-:W-:Y:S01]  /*f290*/  @UP0 UIMAD UR26, UR26, UR4, URZ ;  /* 0x000000041a1a02a4 */ /* 0x000fe2000f8e023f */
[----:B------:R-:W-:Y:S02]  /*f2a0*/  LEA.HI.X R213, R2, c[0x0][0x1fc], R3, 0x1, P0 ;  /* 0x00007f0002d57a11 */ /* 0x000fe400000f0c03 */
[----:B------:R-:W-:Y:S01]  /*f2b0*/  IMAD.U32 R0, RZ, RZ, UR28 ;  /* 0x0000001cff007e24 */ /* 0x000fe2000f8e00ff */
[----:B------:R-:W-:Y:S01]  /*f2c0*/  IADD3 R2, P0, R168, UR12, RZ ;  /* 0x0000000ca8027c10 */ /* 0x000fe2000ff1e0ff */
[----:B------:R-:W-:Y:S01]  /*f2d0*/  @UP0 UIMAD UR26, UR27, UR5, UR26 ;  /* 0x000000051b1a02a4 */ /* 0x000fe2000f8e021a */
[-C--:B-1----:R-:W-:Y:S01]  /*f2e0*/  HMMA.16816.F32.BF16 R4, R192, R196.reuse, R4 ;  /* 0x000000c4c004723c */ /* 0x082fe20000041804 */
[----:B------:R1:W-:Y:S02]  /*f2f0*/  LDGSTS.E.BYPASS.LTC128B.128 [R243+0x3880], [R212.64], !P3 ;  /* 0x03880000d4f37fae */ /* 0x0003e4000d901d54 */
[----:B------:R-:W-:Y:S02]  /*f300*/  @UP0 UIADD3 UR4, UR29, UR26, URZ ;  /* 0x0000001a1d040290 */ /* 0x000fe4000fffe03f */
[----:B------:R-:W-:Y:S01]  /*f310*/  IADD3.X R3, R169, UR11, RZ, P0, !PT ;  /* 0x0000000ba9037c10 */ /* 0x000fe200087fe4ff */
[----:B------:R-:W-:Y:S01]  /*f320*/  UIMAD UR29, UR13, -0x30, URZ ;  /* 0xffffffd00d1d78a4 */ /* 0x000fe2000f8e023f */
[C---:B------:R-:W-:Y:S01]  /*f330*/  IADD3 R172, P1, R2.reuse, UR12, RZ ;  /* 0x0000000c02ac7c10 */ /* 0x040fe2000ff3e0ff */
[C---:B------:R-:W-:Y:S01]  /*f340*/  HMMA.16816.F32.BF16 R8, R200.reuse, R196, R8 ;  /* 0x000000c4c808723c */ /* 0x040fe20000041808 */
[----:B------:R-:W-:Y:S01]  /*f350*/  @UP0 UIMAD UR4, UR4, 0x30, URZ ;  /* 0x00000030040408a4 */ /* 0x000fe2000f8e023f */
[----:B------:R1:W-:Y:S02]  /*f360*/  LDGSTS.E.BYPASS.LTC128B.128 [R243+0x2880], [R2.64], !P4 ;  /* 0x0288000002f37fae */ /* 0x0003e4000e101d54 */
[C---:B------:R-:W-:Y:S02]  /*f370*/  IADD3.X R173, R3.reuse, UR11, RZ, P1, !PT ;  /* 0x0000000b03ad7c10 */ /* 0x040fe40008ffe4ff */
[----:B------:R-:W-:Y:S01]  /*f380*/  PLOP3.LUT P1, PT, PT, PT, UP0, 0x80, 0x0 ;  /* 0x000000000000781c */ /* 0x000fe20003f2f008 */
[----:B------:R-:W-:Y:S01]  /*f390*/  UISETP.NE.AND UP0, UPT, UR16, URZ, UPT ;  /* 0x0000003f1000728c */ /* 0x000fe2000bf05270 */
[-C--:B------:R-:W-:Y:S01]  /*f3a0*/  HMMA.16816.F32.BF16 R12, R200, R198.reuse, R12 ;  /* 0x000000c6c80c723c */ /* 0x080fe2000004180c */
[----:B------:R2:W-:Y:S03]  /*f3b0*/  LDGSTS.E.BYPASS.LTC128B.128 [R243+0x4080], [R2.64+0x80], !P3 ;  /* 0x0408008002f37fae */ /* 0x0005e6000d901d54 */
[----:B---3--:R-:W-:Y:S03]  /*f3c0*/  IADD3 R168, P0, R2, UR19, RZ ;  /* 0x0000001302a87c10 */ /* 0x008fe6000ff1e0ff */
[----:B------:R3:W-:Y:S01]  /*f3d0*/  LDGSTS.E.BYPASS.LTC128B.128 [R243+0x3080], [R172.64], !P4 ;  /* 0x03080000acf37fae */ /* 0x0007e2000e101d54 */
[C---:B------:R-:W-:Y:S04]  /*f3e0*/  HMMA.16816.F32.BF16 R16, R192.reuse, R198, R16 ;  /* 0x000000c6c010723c */ /* 0x040fe80000041810 */
[----:B------:R-:W-:Y:S02]  /*f3f0*/  IADD3.X R169, R3, UR24, RZ, P0, !PT ;  /* 0x0000001803a97c10 */ /* 0x000fe400087fe4ff */
[----:B------:R-:W-:Y:S02]  /*f400*/  PLOP3.LUT P0, PT, PT, PT, UP1, 0x80, 0x0 ;  /* 0x000000000000781c */ /* 0x000fe40003f0f018 */
[-C--:B------:R-:W-:Y:S01]  /*f410*/  HMMA.16816.F32.BF16 R20, R192, R204.reuse, R20 ;  /* 0x000000ccc014723c */ /* 0x080fe20000041814 */
[----:B------:R4:W-:Y:S06]  /*f420*/  LDGSTS.E.BYPASS.LTC128B.128 [R243+0x4880], [R168.64], !P3 ;  /* 0x04880000a8f37fae */ /* 0x0009ec000d901d54 */
[----:B-1----:R-:W-:Y:S01]  /*f430*/  LDSM.16.M88.4 R212, [R230+0x5080] ;  /* 0x00508000e6d4783b */ /* 0x002fe20000000200 */
[C---:B------:R-:W-:Y:S04]  /*f440*/  HMMA.16816.F32.BF16 R24, R200.reuse, R204, R24 ;  /* 0x000000ccc818723c */ /* 0x040fe80000041818 */
[----:B--2---:R-:W-:Y:S01]  /*f450*/  @P1 IMAD.MOV.U32 R3, RZ, RZ, R247 ;  /* 0x000000ffff031224 */ /* 0x004fe200078e00f7 */
[----:B------:R-:W0:Y:S01]  /*f460*/  LDGDEPBAR ;  /* 0x00000000000079af */ /* 0x000e220000000000 */
[----:B------:R-:W-:Y:S02]  /*f470*/  @P1 IMAD.MOV.U32 R2, RZ, RZ, R244 ;  /* 0x000000ffff021224 */ /* 0x000fe400078e00f4 */
[-C--:B------:R-:W-:Y:S03]  /*f480*/  HMMA.16816.F32.BF16 R28, R200, R206.reuse, R28 ;  /* 0x000000cec81c723c */ /* 0x080fe6000004181c */
[----:B---3--:R-:W1:Y:S01]  /*f490*/  LDSM.16.M88.4 R172, [R232+0x8080] ;  /* 0x00808000e8ac783b */ /* 0x008e620000000200 */
[----:B------:R-:W-:Y:S04]  /*f4a0*/  @P1 IMAD.WIDE.U32 R2, R0, 0x30, R2 ;  /* 0x0000003000021825 */ /* 0x000fe800078e0002 */
[C---:B------:R-:W-:Y:S01]  /*f4b0*/  HMMA.16816.F32.BF16 R32, R192.reuse, R206, R32 ;  /* 0x000000cec020723c */ /* 0x040fe20000041820 */
[----:B------:R-:W2:Y:S03]  /*f4c0*/  LDSM.16.M88.4 R216, [R232+0xa080] ;  /* 0x00a08000e8d8783b */ /* 0x000ea60000000200 */
[----:B------:R-:W-:Y:S01]  /*f4d0*/  @P2 IMAD.HI.U32 R0, R171, c[0x0][0x2c8], RZ ;  /* 0x0000b200ab002a27 */ /* 0x000fe200078e00ff */
[----:B------:R-:W-:Y:S02]  /*f4e0*/  @P1 IADD3 R3, R3, UR4, RZ ;  /* 0x0000000403031c10 */ /* 0x000fe4000fffe0ff */
[----:B------:R-:W3:Y:S01]  /*f4f0*/  LDSM.16.M88.4 R196, [R230+0x5880] ;  /* 0x00588000e6c4783b */ /* 0x000ee20000000200 */
[-C--:B------:R-:W-:Y:S04]  /*f500*/  HMMA.16816.F32.BF16 R36, R192, R208.reuse, R36 ;  /* 0x000000d0c024723c */ /* 0x080fe80000041824 */
[C---:B------:R-:W-:Y:S01]  /*f510*/  @P1 SHF.L.U64.HI R3, R2.reuse, 0x1, R3 ;  /* 0x0000000102031819 */ /* 0x040fe20000010203 */
[----:B------:R-:W-:Y:S01]  /*f520*/  LDSM.16.M88.4 R204, [R229] ;  /* 0x00000000e5cc783b */ /* 0x000fe20000000200 */
[----:B----4-:R-:W-:Y:S01]  /*f530*/  IMAD.MOV.U32 R169, RZ, RZ, R171 ;  /* 0x000000ffffa97224 */ /* 0x010fe200078e00ab */
[----:B------:R-:W-:Y:S01]  /*f540*/  @P0 SHF.R.U32.HI R169, RZ, c[0x0][0x2cc], R0 ;  /* 0x0000b300ffa90a19 */ /* 0x000fe20000011600 */
[C---:B------:R-:W-:Y:S01]  /*f550*/  HMMA.16816.F32.BF16 R40, R200.reuse, R208, R40 ;  /* 0x000000d0c828723c */ /* 0x040fe20000041828 */
[----:B------:R-:W-:Y:S02]  /*f560*/  IMAD.U32 R0, RZ, RZ, UR29 ;  /* 0x0000001dff007e24 */ /* 0x000fe4000f8e00ff */
[----:B------:R-:W-:Y:S03]  /*f570*/  LDSM.16.M88.4 R220, [R229+0x800] ;  /* 0x00080000e5dc783b */ /* 0x000fe60000000200 */
[----:B------:R-:W-:Y:S02]  /*f580*/  IADD3 R0, -R167, 0x1, R0 ;  /* 0x00000001a7007810 */ /* 0x000fe40007ffe100 */
[-C--:B------:R-:W-:Y:S01]  /*f590*/  HMMA.16816.F32.BF16 R44, R200, R210.reuse, R44 ;  /* 0x000000d2c82c723c */ /* 0x080fe2000004182c */
[----:B------:R-:W4:Y:S07]  /*f5a0*/  LDSM.16.M88.4 R200, [R230+0x6080] ;  /* 0x00608000e6c8783b */ /* 0x000f2e0000000200 */
[----:B------:R-:W-:Y:S01]  /*f5b0*/  HMMA.16816.F32.BF16 R48, R192, R210, R48 ;  /* 0x000000d2c030723c */ /* 0x000fe20000041830 */
[----:B------:R-:W4:Y:S06]  /*f5c0*/  LDSM.16.M88.4 R192, [R234+0x8080] ;  /* 0x00808000eac0783b */ /* 0x000f2c0000000200 */
[----:B------:R-:W4:Y:S01]  /*f5d0*/  LDSM.16.M88.4 R208, [R234+0xa080] ;  /* 0x00a08000ead0783b */ /* 0x000f220000000200 */
[-C--:B-1----:R-:W-:Y:S08]  /*f5e0*/  HMMA.16816.F32.BF16 R4, R172, R212.reuse, R4 ;  /* 0x000000d4ac04723c */ /* 0x082ff00000041804 */
[C---:B--2---:R-:W-:Y:S08]  /*f5f0*/  HMMA.16816.F32.BF16 R8, R216.reuse, R212, R8 ;  /* 0x000000d4d808723c */ /* 0x044ff00000041808 */
[-C--:B------:R-:W-:Y:S08]  /*f600*/  HMMA.16816.F32.BF16 R12, R216, R214.reuse, R12 ;  /* 0x000000d6d80c723c */ /* 0x080ff0000004180c */
[C---:B------:R-:W-:Y:S01]  /*f610*/  HMMA.16816.F32.BF16 R16, R172.reuse, R214, R16 ;  /* 0x000000d6ac10723c */ /* 0x040fe20000041810 */
[----:B------:R-:W1:Y:S07]  /*f620*/  LDSM.16.M88.4 R212, [R229+0x1000] ;  /* 0x00100000e5d4783b */ /* 0x000e6e0000000200 */
[-C--:B---3--:R-:W-:Y:S08]  /*f630*/  HMMA.16816.F32.BF16 R20, R172, R196.reuse, R20 ;  /* 0x000000c4ac14723c */ /* 0x088ff00000041814 */
        /* <DEDUP_REMOVED lines=9> */
[----:B------:R-:W2:Y:S06]  /*f6d0*/  LDSM.16.M88.4 R172, [R231+0xc080] ;  /* 0x00c08000e7ac783b */ /* 0x000eac0000000200 */
[----:B------:R-:W3:Y:S01]  /*f6e0*/  LDSM.16.M88.4 R200, [R231+0xe080] ;  /* 0x00e08000e7c8783b */ /* 0x000ee20000000200 */
        /* <DEDUP_REMOVED lines=15> */
[----:B------:R-:W-:Y:S06]  /*f7e0*/  LDSM.16.M88.4 R192, [R233+0xc080] ;  /* 0x00c08000e9c0783b */ /* 0x000fec0000000200 */
[----:B------:R-:W1:Y:S01]  /*f7f0*/  LDSM.16.M88.4 R212, [R239] ;  /* 0x00000000efd4783b */ /* 0x000e620000000200 */
[-C--:B--2---:R-:W-:Y:S08]  /*f800*/  HMMA.16816.F32.BF16 R4, R172, R196.reuse, R4 ;  /* 0x000000c4ac04723c */ /* 0x084ff00000041804 */
[C---:B---3--:R-:W-:Y:S08]  /*f810*/  HMMA.16816.F32.BF16 R8, R200.reuse, R196, R8 ;  /* 0x000000c4c808723c */ /* 0x048ff00000041808 */
[-C--:B------:R-:W-:Y:S08]  /*f820*/  HMMA.16816.F32.BF16 R12, R200, R198.reuse, R12 ;  /* 0x000000c6c80c723c */ /* 0x080ff0000004180c */
[C---:B------:R-:W-:Y:S01]  /*f830*/  HMMA.16816.F32.BF16 R16, R172.reuse, R198, R16 ;  /* 0x000000c6ac10723c */ /* 0x040fe20000041810 */
[----:B------:R-:W2:Y:S07]  /*f840*/  LDSM.16.M88.4 R196, [R237] ;  /* 0x00000000edc4783b */ /* 0x000eae0000000200 */
[-C--:B----4-:R-:W-:Y:S08]  /*f850*/  HMMA.16816.F32.BF16 R20, R172, R204.reuse, R20 ;  /* 0x000000ccac14723c */ /* 0x090ff00000041814 */
        /* <DEDUP_REMOVED lines=9> */
[----:B------:R-:W1:Y:S06]  /*f8f0*/  LDSM.16.M88.4 R172, [R232+0xc080] ;  /* 0x00c08000e8ac783b */ /* 0x000e6c0000000200 */
        /* <DEDUP_REMOVED lines=16> */
[----:B------:R-:W-:Y:S06]  /*fa00*/  LDSM.16.M88.4 R192, [R234+0xc080] ;  /* 0x00c08000eac0783b */ /* 0x000fec0000000200 */
[----:B------:R-:W2:Y:S01]  /*fa10*/  LDSM.16.M88.4 R196, [R229+0x1800] ;  /* 0x00180000e5c4783b */ /* 0x000ea20000000200 */
[-C--:B-1----:R-:W-:Y:S08]  /*fa20*/  HMMA.16816.F32.BF16 R4, R172, R200.reuse, R4 ;  /* 0x000000c8ac04723c */ /* 0x082ff00000041804 */
        /* <DEDUP_REMOVED lines=10> */
[----:B------:R-:W-:Y:S01]  /*fad0*/  HMMA.16816.F32.BF16 R48, R172, R214, R48 ;  /* 0x000000d6ac30723c */ /* 0x000fe20000041830 */
[----:B------:R-:W1:Y:S01]  /*fae0*/  LDSM.16.M88.4 R172, [R229+0x2800] ;  /* 0x00280000e5ac783b */ /* 0x000e620000000200 */
[----:B------:R-:W-:Y:S05]  /*faf0*/  DEPBAR.LE SB0, 0x0 ;  /* 0x000080000000791a */ /* 0x000fea0000000000 */
[----:B------:R-:W-:Y:S01]  /*fb00*/  BAR.SYNC.DEFER_BLOCKING 0x0 ;  /* 0x0000000000007b1d */ /* 0x000fe20000010000 */
[-C--:B--2---:R-:W-:Y:S08]  /*fb10*/  HMMA.16816.F32.BF16 R4, R192, R196.reuse, R4 ;  /* 0x000000c4c004723c */ /* 0x084ff00000041804 */
[C---:B------:R-:W-:Y:S07]  /*fb20*/  HMMA.16816.F32.BF16 R8, R216.reuse, R196, R8 ;  /* 0x000000c4d808723c */ /* 0x040fee0000041808 */
[----:B------:R-:W-:Y:S01]  /*fb30*/  @P1 IMAD.SHL.U32 R196, R2, 0x2, RZ ;  /* 0x0000000202c41824 */ /* 0x000fe200078e00ff */
[-C--:B------:R-:W-:Y:S08]  /*fb40*/  HMMA.16816.F32.BF16 R12, R216, R198.reuse, R12 ;  /* 0x000000c6d80c723c */ /* 0x080ff0000004180c */
        /* <DEDUP_REMOVED lines=8> */
[-C--:B------:R-:W-:Y:S01]  /*fbd0*/  HMMA.16816.F32.BF16 R28, R216, R222.reuse, R28 ;  /* 0x000000ded81c723c */ /* 0x080fe2000004181c */
[----:B------:R-:W-:Y:S01]  /*fbe0*/  @!PT LDS RZ, [RZ] ;  /* 0x00000000fffff984 */ /* 0x000fe20000000800 */
[----:B------:R-:W-:Y:S01]  /*fbf0*/  @!PT LDS RZ, [RZ] ;  /* 0x00000000fffff984 */ /* 0x000fe20000000800 */
[----:B------:R-:W-:Y:S01]  /*fc00*/  @!PT LDS RZ, [RZ] ;  /* 0x00000000fffff984 */ /* 0x000fe20000000800 */
[----:B------:R2:W-:Y:S03]  /*fc10*/  @P1 LDGSTS.E.BYPASS.LTC128B.128 [R243+0x5080], [R196.64], !P4 ;  /* 0x05080000c4f31fae */ /* 0x0005e6000e101d54 */
[----:B------:R-:W-:Y:S03]  /*fc20*/  @P1 IADD3 R2, P0, R196, UR7, RZ ;  /* 0x00000007c4021c10 */ /* 0x000fe6000ff1e0ff */
[----:B------:R3:W-:Y:S01]  /*fc30*/  @P1 LDGSTS.E.BYPASS.LTC128B.128 [R243+0x6880], [R198.64], !P3 ;  /* 0x06880000c6f31fae */ /* 0x0007e2000d901d54 */
[C---:B------:R-:W-:Y:S04]  /*fc40*/  HMMA.16816.F32.BF16 R32, R192.reuse, R222, R32 ;  /* 0x000000dec020723c */ /* 0x040fe80000041820 */
[----:B------:R-:W-:Y:S04]  /*fc50*/  @P1 IADD3.X R3, R197, UR6, RZ, P0, !PT ;  /* 0x00000006c5031c10 */ /* 0x000fe800087fe4ff */
[-C--:B-1----:R-:W-:Y:S01]  /*fc60*/  HMMA.16816.F32.BF16 R36, R192, R172.reuse, R36 ;  /* 0x000000acc024723c */ /* 0x082fe20000041824 */
[----:B------:R1:W-:Y:S06]  /*fc70*/  @P1 LDGSTS.E.BYPASS.LTC128B.128 [R243+0x5880], [R2.64], !P4 ;  /* 0x0588000002f31fae */ /* 0x0003ec000e101d54 */
[----:B------:R1:W-:Y:S01]  /*fc80*/  @P1 LDGSTS.E.BYPASS.LTC128B.128 [R243+0x7080], [R2.64+0x80], !P3 ;  /* 0x0708008002f31fae */ /* 0x0003e2000d901d54 */
[C---:B------:R-:W-:Y:S04]  /*fc90*/  HMMA.16816.F32.BF16 R40, R216.reuse, R172, R40 ;  /* 0x000000acd828723c */ /* 0x040fe80000041828 */
[C---:B--2---:R-:W-:Y:S03]  /*fca0*/  @P1 IADD3 R196, P2, R2.reuse, UR7, RZ ;  /* 0x0000000702c41c10 */ /* 0x044fe6000ff5e0ff */
[----:B------:R-:W-:Y:S01]  /*fcb0*/  @P1 IADD3 R172, P0, R2, UR18, RZ ;  /* 0x0000001202ac1c10 */ /* 0x000fe2000ff1e0ff */
[-C--:B------:R-:W-:Y:S04]  /*fcc0*/  HMMA.16816.F32.BF16 R44, R216, R174.reuse, R44 ;  /* 0x000000aed82c723c */ /* 0x080fe8000004182c */
[C---:B------:R-:W-:Y:S02]  /*fcd0*/  @P1 IADD3.X R197, R3.reuse, UR6, RZ, P2, !PT ;  /* 0x0000000603c51c10 */ /* 0x040fe400097fe4ff */
[----:B------:R-:W-:Y:S02]  /*fce0*/  @P1 IADD3.X R173, R3, UR10, RZ, P0, !PT ;  /* 0x0000000a03ad1c10 */ /* 0x000fe400087fe4ff */
[----:B------:R-:W-:Y:S01]  /*fcf0*/  HMMA.16816.F32.BF16 R48, R192, R174, R48 ;  /* 0x000000aec030723c */ /* 0x000fe20000041830 */
[----:B------:R3:W-:Y:S01]  /*fd00*/  @P1 LDGSTS.E.BYPASS.LTC128B.128 [R243+0x6080], [R196.64], !P4 ;  /* 0x06080000c4f31fae */ /* 0x0007e2000e101d54 */
[----:B------:R-:W-:Y:S05]  /*fd10*/  PLOP3.LUT P0, PT, PT, PT, UP0, 0x40, 0x0 ;  /* 0x000000000000781c */ /* 0x000fea0003f0e808 */
[----:B------:R2:W-:Y:S06]  /*fd20*/  @P1 LDGSTS.E.BYPASS.LTC128B.128 [R243+0x7880], [R172.64], !P3 ;  /* 0x07880000acf31fae */ /* 0x0005ec000d901d54 */
[----:B-1----:R-:W1:Y:S06]  /*fd30*/  SHFL.IDX PT, R3, R169, RZ, 0x1c1f ;  /* 0x001c1fffa9037589 */ /* 0x002e6c00000e0000 */
[----:B------:R-:W0:Y:S01]  /*fd40*/  LDGDEPBAR ;  /* 0x00000000000079af */ /* 0x000e220000000000 */
[----:B--2---:R-:W-:Y:S01]  /*fd50*/  IADD3 R173, -R167, UR29, RZ ;  /* 0x0000001da7ad7c10 */ /* 0x004fe2000fffe1ff */
[----:B------:R-:W-:Y:S05]  /*fd60*/  IMAD.U32 R172, RZ, RZ, UR15 ;  /* 0x0000000fffac7e24 */ /* 0x000fea000f8e00ff */
[----:B------:R-:W-:Y:S04]  /*fd70*/  IADD3 R172, -R172, UR9, R0 ;  /* 0x00000009acac7c10 */ /* 0x000fe8000fffe100 */
[C---:B------:R-:W-:Y:S02]  /*fd80*/  IADD3 R171, R172.reuse, c[0x0][0x328], RZ ;  /* 0x0000ca00acab7a10 */ /* 0x040fe40007ffe0ff */
[----:B------:R-:W-:Y:S03]  /*fd90*/  IADD3 R172, R172, UR14, RZ ;  /* 0x0000000eacac7c10 */ /* 0x000fe6000fffe0ff */
[--C-:B-1----:R-:W-:Y:S02]  /*fda0*/  IMAD.IADD R2, R171, 0x1, R3.reuse ;  /* 0x00000001ab027824 */ /* 0x102fe400078e0203 */
[----:B------:R-:W-:Y:S01]  /*fdb0*/  IMAD.IADD R0, R172, 0x1, R3 ;  /* 0x00000001ac007824 */ /* 0x000fe200078e0203 */
        /* <DEDUP_REMOVED lines=15> */
.L_x_1052:
[----:B------:R-:W-:Y:S04]  /*feb0*/  MOV R167, c[0x0][0x32c] ;  /* 0x0000cb0000a77a02 */ /* 0x000fe80000000f00 */
[----:B------:R-:W-:Y:S11]  /*fec0*/  ISETP.NE.AND P0, PT, R167, 0x1, PT ;  /* 0x00000001a700780c */ /* 0x000ff60003f05270 */
[----:B------:R-:W-:Y:S02]  /*fed0*/  @!UPT UIADD3 URZ, URZ, URZ, URZ ;  /* 0x0000003f3f3ff290 */ /* 0x000fe4000fffe03f */
[----:B------:R-:W-:Y:S05]  /*fee0*/  @P0 IMAD.HI.U32 R167, R3, c[0x0][0x330], RZ ;  /* 0x0000cc0003a70a27 */ /* 0x000fea00078e00ff */
[----:B------:R-:W-:Y:S02]  /*fef0*/  @P0 SHF.R.U32.HI R3, RZ, c[0x0][0x334], R167 ;  /* 0x0000cd00ff030a19 */ /* 0x000fe400000116a7 */
.L_x_1053:
[----:B------:R-:W-:Y:S05]  /*ff00*/  BSYNC B0 ;  /* 0x0000000000007941 */ /* 0x000fea0003800000 */
.L_x_1051:
[----:B------:R-:W-:Y:S05]  /*ff10*/  IMAD R3, R3, c[0x0][0x32c], R173 ;  /* 0x0000cb0003037a24 */ /* 0x000fea00078e02ad */
[----:B------:R-:W-:Y:S02]  /*ff20*/  IADD3 R167, R3, c[0x0][0x32c], RZ ;  /* 0x0000cb0003a77a10 */ /* 0x000fe40007ffe0ff */
[----:B------:R-:W-:Y:S02]  /*ff30*/  IMNMX R0, R0, R3, !PT ;  /* 0x0000000300007217 */ /* 0x000fe40007800200 */
[----:B------:R-:W-:Y:S02]  /*ff40*/  IMNMX R2, R2, R167, PT ;  /* 0x000000a702027217 */ /* 0x000fe40003800200 */
.L_x_1050:
        /* <DEDUP_REMOVED lines=20> */
.L_x_1056:
[----:B------:R-:W-:Y:S04]  /*10090*/  MOV R174, c[0x0][0x32c] ;  /* 0x0000cb0000ae7a02 */ /* 0x000fe80000000f00 */
[----:B------:R-:W-:Y:S11]  /*100a0*/  ISETP.NE.AND P0, PT, R174, 0x1, PT ;  /* 0x00000001ae00780c */ /* 0x000ff60003f05270 */
[----:B------:R-:W-:Y:S02]  /*100b0*/  @!UPT UIADD3 URZ, URZ, URZ, URZ ;  /* 0x0000003f3f3ff290 */ /* 0x000fe4000fffe03f */
[----:B------:R-:W-:Y:S05]  /*100c0*/  @P0 IMAD.HI.U32 R174, R168, c[0x0][0x330], RZ ;  /* 0x0000cc00a8ae0a27 */ /* 0x000fea00078e00ff */
[----:B------:R-:W-:Y:S02]  /*100d0*/  @P0 SHF.R.U32.HI R168, RZ, c[0x0][0x334], R174 ;  /* 0x0000cd00ffa80a19 */ /* 0x000fe400000116ae */
.L_x_1057:
[----:B------:R-:W-:Y:S05]  /*100e0*/  BSYNC B0 ;  /* 0x0000000000007941 */ /* 0x000fea0003800000 */
.L_x_1055:
[----:B------:R-:W-:Y:S05]  /*100f0*/  IMAD R168, R168, c[0x0][0x32c], R173 ;  /* 0x0000cb00a8a87a24 */ /* 0x000fea00078e02ad */
[----:B------:R-:W-:Y:S02]  /*10100*/  IADD3 R174, R168, c[0x0][0x32c], RZ ;  /* 0x0000cb00a8ae7a10 */ /* 0x000fe40007ffe0ff */
[----:B------:R-:W-:Y:S02]  /*10110*/  IMNMX R3, R3, R168, !PT ;  /* 0x000000a803037217 */ /* 0x000fe40007800200 */
[----:B------:R-:W-:Y:S02]  /*10120*/  IMNMX R167, R167, R174, PT ;  /* 0x000000aea7a77217 */ /* 0x000fe40003800200 */
.L_x_1054:
[----:B------:R-:W-:Y:S01]  /*10130*/  UISETP.GE.AND UP2, UPT, UR29, 0x9, UPT ;  /* 0x000000091d00788c */ /* 0x000fe2000bf46270 */
[----:B------:R-:W1:Y:S01]  /*10140*/  SHFL.IDX PT, R168, R169, 0x2, 0x1c1f ;  /* 0x005c1f00a9a87f89 */ /* 0x000e6200000e0000 */
[----:B------:R-:W-:Y:S02]  /*10150*/  UISETP.GE.AND UP0, UPT, UR29, 0x1, UPT ;  /* 0x000000011d00788c */ /* 0x000fe4000bf06270 */
[----:B------:R-:W-:Y:S02]  /*10160*/  UISETP.GE.AND UP3, UPT, UR29, 0x2, UPT ;  /* 0x000000021d00788c */ /* 0x000fe4000bf66270 */
[----:B------:R-:W-:Y:S01]  /*10170*/  PLOP3.LUT P0, PT, PT, PT, UP2, 0x40, 0x0 ;  /* 0x000000000000781c */ /* 0x000fe20003f0e828 */
[----:B------:R-:W-:Y:S01]  /*10180*/  UISETP.GE.AND UP4, UPT, UR29, 0x1a, UPT ;  /* 0x0000001a1d00788c */ /* 0x000fe2000bf86270 */
[----:B------:R-:W-:Y:S01]  /*10190*/  PLOP3.LUT P2, PT, PT, PT, UP0, 0x40, 0x0 ;  /* 0x000000000000781c */ /* 0x000fe20003f4e808 */
[----:B------:R-:W-:Y:S01]  /*101a0*/  UISETP.GE.AND UP1, UPT, UR29, 0xa, UPT ;  /* 0x0000000a1d00788c */ /* 0x000fe2000bf26270 */
[----:B------:R-:W-:Y:S01]  /*101b0*/  PLOP3.LUT P1, PT, PT, PT, UP3, 0x40, 0x0 ;  /* 0x000000000000781c */ /* 0x000fe20003f2e838 */
[----:B------:R-:W-:Y:S01]  /*101c0*/  UP2UR UR28, UPR, URZ, 0x1 ;  /* 0x000000013f1c7883 */ /* 0x000fe20008000000 */
        /* <DEDUP_REMOVED lines=14> */
[----:B------:R-:W-:Y:S01]  /*102b0*/  PLOP3.LUT P0, PT, PT, PT, UP4, 0x40, 0x0 ;  /* 0x000000000000781c */ /* 0x000fe20003f0e848 */
[----:B------:R-:W-:Y:S01]  /*102c0*/  UP2UR UR4, UPR, URZ, 0x1 ;  /* 0x000000013f047883 */ /* 0x000fe20008000000 */
[----:B------:R-:W-:Y:S01]  /*102d0*/  PLOP3.LUT P6, PT, PT, PT, UP1, 0x40, 0x0 ;  /* 0x000000000000781c */ /* 0x000fe20003fce818 */
[----:B------:R-:W-:Y:S01]  /*102e0*/  UISETP.GE.AND UP3, UPT, UR29, 0x21, UPT ;  /* 0x000000211d00788c */ /* 0x000fe2000bf66270 */
[----:B------:R-:W-:Y:S01]  /*102f0*/  PLOP3.LUT P5, PT, PT, PT, UP0, 0x40, 0x0 ;  /* 0x000000000000781c */ /* 0x000fe20003fae808 */
[----:B------:R-:W-:Y:S01]  /*10300*/  UISETP.GE.AND UP2, UPT, UR29, 0x22, UPT ;  /* 0x000000221d00788c */ /* 0x000fe2000bf46270 */
[----:B------:R-:W-:Y:S01]  /*10310*/  FSEL R174, R4, -INF , !P2 ;  /* 0xff80000004ae7808 */ /* 0x000fe20005000000 */
[----:B------:R-:W-:Y:S01]  /*10320*/  UISETP.GE.AND UP1, UPT, UR29, 0x29, UPT ;  /* 0x000000291d00788c */ /* 0x000fe2000bf26270 */
[----:B------:R-:W-:Y:S01]  /*10330*/  PLOP3.LUT P2, PT, PT, PT, UP6, 0x40, 0x0 ;  /* 0x000000000000781c */ /* 0x000fe20003f4e868 */
[----:B------:R-:W-:Y:S01]  /*10340*/  UISETP.NE.AND UP6, UPT, UR16, URZ, UPT ;  /* 0x0000003f1000728c */ /* 0x000fe2000bfc5270 */
[----:B------:R-:W-:Y:S01]  /*10350*/  FSEL R175, R5, -INF , !P1 ;  /* 0xff80000005af7808 */ /* 0x000fe20004800000 */
[----:B------:R-:W-:Y:S01]  /*10360*/  UISETP.GE.AND UP0, UPT, UR29, 0x2a, UPT ;  /* 0x0000002a1d00788c */ /* 0x000fe2000bf06270 */
        /* <DEDUP_REMOVED lines=51> */
.L_x_1060:
[----:B------:R-:W-:Y:S04]  /*106a0*/  MOV R5, c[0x0][0x32c] ;  /* 0x0000cb0000057a02 */ /* 0x000fe80000000f00 */
[----:B------:R-:W-:Y:S11]  /*106b0*/  ISETP.NE.AND P0, PT, R5, 0x1, PT ;  /* 0x000000010500780c */ /* 0x000ff60003f05270 */
[----:B------:R-:W-:Y:S02]  /*106c0*/  @!UPT UIADD3 URZ, URZ, URZ, URZ ;  /* 0x0000003f3f3ff290 */ /* 0x000fe4000fffe03f */
[----:B------:R-:W-:Y:S05]  /*106d0*/  @P0 IMAD.HI.U32 R5, R4, c[0x0][0x330], RZ ;  /* 0x0000cc0004050a27 */ /* 0x000fea00078e00ff */
[----:B------:R-:W-:Y:S02]  /*106e0*/  @P0 SHF.R.U32.HI R4, RZ, c[0x0][0x334], R5 ;  /* 0x0000cd00ff040a19 */ /* 0x000fe40000011605 */
.L_x_1061:
[----:B------:R-:W-:Y:S05]  /*106f0*/  BSYNC B0 ;  /* 0x0000000000007941 */ /* 0x000fea0003800000 */
.L_x_1059:
[----:B------:R-:W-:Y:S05]  /*10700*/  IMAD R4, R4, c[0x0][0x32c], R173 ;  /* 0x0000cb0004047a24 */ /* 0x000fea00078e02ad */
[----:B------:R-:W-:Y:S02]  /*10710*/  IADD3 R5, R4, c[0x0][0x32c], RZ ;  /* 0x0000cb0004057a10 */ /* 0x000fe40007ffe0ff */
[----:B------:R-:W-:Y:S02]  /*10720*/  IMNMX R0, R0, R4, !PT ;  /* 0x0000000400007217 */ /* 0x000fe40007800200 */
[----:B------:R-:W-:Y:S02]  /*10730*/  IMNMX R2, R2, R5, PT ;  /* 0x0000000502027217 */ /* 0x000fe40003800200 */
.L_x_1058:
[----:B------:R-:W-:Y:S02]  /*10740*/  UP2UR UR33, UPR, URZ, 0x10 ;  /* 0x000000103f217883 */ /* 0x000fe40008000000 */
[----:B------:R-:W-:Y:S02]  /*10750*/  UISETP.NE.AND UP4, UPT, UR28, URZ, UPT ;  /* 0x0000003f1c00728c */ /* 0x000fe4000bf85270 */
[----:B------:R-:W-:Y:S02]  /*10760*/  UP2UR UR32, UPR, URZ, 0x8 ;  /* 0x000000083f207883 */ /* 0x000fe40008000000 */
[----:B------:R-:W-:Y:S02]  /*10770*/  UISETP.NE.AND UP3, UPT, UR27, URZ, UPT ;  /* 0x0000003f1b00728c */ /* 0x000fe4000bf65270 */
[----:B------:R-:W-:Y:S01]  /*10780*/  PLOP3.LUT P1, PT, PT, PT, UP4, 0x40, 0x0 ;  /* 0x000000000000781c */ /* 0x000fe20003f2e848 */
[----:B------:R-:W-:Y:S02]  /*10790*/  UP2UR UR29, UPR, URZ, 0x1 ;  /* 0x000000013f1d7883 */ /* 0x000fe40008000000 */
[----:B------:R-:W-:Y:S01]  /*107a0*/  UISETP.NE.AND UP0, UPT, UR4, URZ, UPT ;  /* 0x0000003f0400728c */ /* 0x000fe2000bf05270 */
[----:B------:R-:W-:Y:S01]  /*107b0*/  ISETP.GT.AND P1, PT, R3, RZ, P1 ;  /* 0x000000ff0300720c */ /* 0x000fe20000f24270 */
[----:B------:R-:W-:Y:S01]  /*107c0*/  UP2UR UR31, UPR, URZ, 0x4 ;  /* 0x000000043f1f7883 */ /* 0x000fe20008000000 */
[----:B------:R-:W-:Y:S01]  /*107d0*/  PLOP3.LUT P0, PT, PT, PT, UP3, 0x40, 0x0 ;  /* 0x000000000000781c */ /* 0x000fe20003f0e838 */
[----:B------:R-:W-:Y:S01]  /*107e0*/  UISETP.NE.AND UP2, UPT, UR26, URZ, UPT ;  /* 0x0000003f1a00728c */ /* 0x000fe2000bf45270 */
[----:B------:R-:W-:Y:S01]  /*107f0*/  ISETP.LT.OR P1, PT, R167, 0x1, P1 ;  /* 0x00000001a700780c */ /* 0x000fe20000f21670 */
[----:B------:R-:W-:Y:S01]  /*10800*/  UP2UR UR30, UPR, URZ, 0x2 ;  /* 0x000000023f1e7883 */ /* 0x000fe20008000000 */
[----:B------:R-:W-:Y:S01]  /*10810*/  PLOP3.LUT P2, PT, PT, PT, UP0, 0x40, 0x0 ;  /* 0x000000000000781c */ /* 0x000fe20003f4e808 */
[----:B------:R-:W-:Y:S01]  /*10820*/  UISETP.NE.AND UP1, UPT, UR5, URZ, UPT ;  /* 0x0000003f0500728c */ /* 0x000fe2000bf25270 */
[----:B------:R-:W-:Y:S01]  /*10830*/  FSEL R6, R6, -INF , !P1 ;  /* 0xff80000006067808 */ /* 0x000fe20004800000 */
[----:B------:R-:W-:Y:S01]  /*10840*/  UISETP.NE.AND UP0, UPT, UR29, URZ, UPT ;  /* 0x0000003f1d00728c */ /* 0x000fe2000bf05270 */
[----:B------:R-:W-:Y:S01]  /*10850*/  PLOP3.LUT P1, PT, PT, PT, UP6, 0x40, 0x0 ;  /* 0x000000000000781c */ /* 0x000fe20003f2e868 */
[----:B------:R-:W-:Y:S01]  /*10860*/  UP2UR UR29, UPR, URZ, 0x40 ;  /* 0x000000403f1d7883 */ /* 0x000fe20008000000 */
[C---:B------:R-:W-:Y:S01]  /*10870*/  ISETP.GT.AND P0, PT, R3.reuse, 0x1, P0 ;  /* 0x000000010300780c */ /* 0x040fe20000704270 */
[----:B------:R-:W-:Y:S01]  /*10880*/  UISETP.NE.AND UP6, UPT, UR4, URZ, UPT ;  /* 0x0000003f0400728c */ /* 0x000fe2000bfc5270 */
[----:B------:R-:W-:Y:S01]  /*10890*/  ISETP.GT.AND P2, PT, R3, 0x10, P2 ;  /* 0x000000100300780c */ /* 0x000fe20001744270 */
[----:B------:R-:W-:Y:S01]  /*108a0*/  UISETP.NE.AND UP3, UPT, UR32, URZ, UPT ;  /* 0x0000003f2000728c */ /* 0x000fe2000bf65270 */
[----:B------:R-:W-:Y:S01]  /*108b0*/  PLOP3.LUT P6, PT, PT, PT, UP2, 0x40, 0x0 ;  /* 0x000000000000781c */ /* 0x000fe20003fce828 */
[----:B------:R-:W-:Y:S01]  /*108c0*/  UISETP.NE.AND UP2, UPT, UR31, URZ, UPT ;  /* 0x0000003f1f00728c */ /* 0x000fe2000bf45270 */
[----:B------:R-:W-:Y:S01]  /*108d0*/  PLOP3.LUT P5, PT, PT, PT, UP1, 0x40, 0x0 ;  /* 0x000000000000781c */ /* 0x000fe20003fae818 */
[----:B------:R-:W-:Y:S01]  /*108e0*/  UISETP.NE.AND UP1, UPT, UR30, URZ, UPT ;  /* 0x0000003f1e00728c */ /* 0x000fe2000bf25270 */
[C---:B------:R-:W-:Y:S01]  /*108f0*/  ISETP.LT.OR P0, PT, R167.reuse, 0x2, P0 ;  /* 0x00000002a700780c */ /* 0x040fe20000701670 */
[----:B------:R-:W-:Y:S01]  /*10900*/  UP2UR UR30, UPR, URZ, 0x40 ;  /* 0x000000403f1e7883 */ /* 0x000fe20008000000 */
[----:B------:R-:W-:Y:S01]  /*10910*/  ISETP.LT.OR P2, PT, R167, 0x11, P2 ;  /* 0x00000011a700780c */ /* 0x000fe20001741670 */
[----:B------:R-:W-:Y:S01]  /*10920*/  UISETP.NE.AND UP6, UPT, UR5, URZ, UPT ;  /* 0x0000003f0500728c */ /* 0x000fe2000bfc5270 */
[----:B------:R-:W-:Y:S01]  /*10930*/  ISETP.GT.AND P1, PT, R3, 0x11, P1 ;  /* 0x000000110300780c */ /* 0x000fe20000f24270 */
[----:B------:R-:W-:Y:S01]  /*10940*/  UISETP.NE.AND UP4, UPT, UR33, URZ, UPT ;  /* 0x0000003f2100728c */ /* 0x000fe2000bf85270 */
[----:B------:R-:W-:Y:S01]  /*10950*/  FSEL R16, R7, -INF , !P0 ;  /* 0xff80000007107808 */ /* 0x000fe20004000000 */
[----:B------:R-:W-:Y:S01]  /*10960*/  UP2UR UR31, UPR, URZ, 0x40 ;  /* 0x000000403f1f7883 */ /* 0x000fe20008000000 */
[----:B------:R-:W-:Y:S01]  /*10970*/  PLOP3.LUT P0, PT, PT, PT, UP5, 0x40, 0x0 ;  /* 0x000000000000781c */ /* 0x000fe20003f0e858 */
[----:B------:R-:W-:Y:S01]  /*10980*/  UISETP.NE.AND UP6, UPT, UR26, URZ, UPT ;  /* 0x0000003f1a00728c */ /* 0x000fe2000bfc5270 */
[----:B------:R-:W-:Y:S02]  /*10990*/  FSEL R193, R22, -INF , !P2 ;  /* 0xff80000016c17808 */ /* 0x000fe40005000000 */
[----:B------:R-:W-:Y:S01]  /*109a0*/  PLOP3.LUT P2, PT, PT, PT, UP2, 0x40, 0x0 ;  /* 0x000000000000781c */ /* 0x000fe20003f4e828 */
[----:B------:R-:W-:Y:S01]  /*109b0*/  UP2UR UR32, UPR, URZ, 0x40 ;  /* 0x000000403f207883 */ /* 0x000fe20008000000 */
[----:B------:R-:W-:Y:S01]  /*109c0*/  ISETP.LT.OR P1, PT, R167, 0x12, P1 ;  /* 0x00000012a700780c */ /* 0x000fe20000f21670 */
[----:B------:R-:W-:Y:S01]  /*109d0*/  UISETP.NE.AND UP6, UPT, UR27, URZ, UPT ;  /* 0x0000003f1b00728c */ /* 0x000fe2000bfc5270 */
[C---:B------:R-:W-:Y:S02]  /*109e0*/  ISETP.GT.AND P0, PT, R3.reuse, 0x18, P0 ;  /* 0x000000180300780c */ /* 0x040fe40000704270 */
[----:B------:R-:W-:Y:S01]  /*109f0*/  ISETP.GT.AND P2, PT, R3, 0x21, P2 ;  /* 0x000000210300780c */ /* 0x000fe20001744270 */
[----:B------:R-:W-:Y:S01]  /*10a00*/  UP2UR UR33, UPR, URZ, 0x40 ;  /* 0x000000403f217883 */ /* 0x000fe20008000000 */
[----:B------:R-:W-:Y:S01]  /*10a10*/  FSEL R195, R23, -INF , !P1 ;  /* 0xff80000017c37808 */ /* 0x000fe20004800000 */
[----:B------:R-:W-:Y:S01]  /*10a20*/  UISETP.NE.AND UP6, UPT, UR28, URZ, UPT ;  /* 0x0000003f1c00728c */ /* 0x000fe2000bfc5270 */
[----:B------:R-:W-:Y:S02]  /*10a30*/  PLOP3.LUT P1, PT, PT, PT, UP1, 0x40, 0x0 ;  /* 0x000000000000781c */ /* 0x000fe40003f2e818 */
[C---:B------:R-:W-:Y:S02]  /*10a40*/  ISETP.LT.OR P0, PT, R167.reuse, 0x19, P0 ;  /* 0x00000019a700780c */ /* 0x040fe40000701670 */
[----:B------:R-:W-:Y:S02]  /*10a50*/  ISETP.LT.OR P2, PT, R167, 0x22, P2 ;  /* 0x00000022a700780c */ /* 0x000fe40001741670 */
[C---:B------:R-:W-:Y:S02]  /*10a60*/  ISETP.GT.AND P6, PT, R3.reuse, 0x8, P6 ;  /* 0x000000080300780c */ /* 0x040fe400037c4270 */
[----:B------:R-:W-:Y:S02]  /*10a70*/  ISETP.GT.AND P1, PT, R3, 0x28, P1 ;  /* 0x000000280300780c */ /* 0x000fe40000f24270 */
[----:B------:R-:W-:Y:S02]  /*10a80*/  FSEL R197, R34, -INF , !P0 ;  /* 0xff80000022c57808 */ /* 0x000fe40004000000 */
[----:B------:R-:W-:Y:S02]  /*10a90*/  PLOP3.LUT P0, PT, PT, PT, UP0, 0x40, 0x0 ;  /* 0x000000000000781c */ /* 0x000fe40003f0e808 */
[----:B------:R-:W-:Y:S02]  /*10aa0*/  FSEL R205, R39, -INF , !P2 ;  /* 0xff80000027cd7808 */ /* 0x000fe40005000000 */
[----:B------:R-:W-:Y:S01]  /*10ab0*/  PLOP3.LUT P2, PT, PT, PT, UP6, 0x40, 0x0 ;  /* 0x000000000000781c */ /* 0x000fe20003f4e868 */
[----:B------:R-:W-:Y:S01]  /*10ac0*/  UISETP.NE.AND UP6, UPT, UR33, URZ, UPT ;  /* 0x0000003f2100728c */ /* 0x000fe2000bfc5270 */
        /* <DEDUP_REMOVED lines=11> */
[----:B------:R-:W-:Y:S02]  /*10b80*/  ISETP.GT.AND P6, PT, R3, 0x19, P6 ;  /* 0x000000190300780c */ /* 0x000fe400037c4270 */
[----:B------:R-:W-:Y:S02]  /*10b90*/  FSEL R19, R19, -INF , !P5 ;  /* 0xff80000013137808 */ /* 0x000fe40006800000 */
[----:B------:R-:W-:Y:S02]  /*10ba0*/  PLOP3.LUT P5, PT, PT, PT, UP3, 0x40, 0x0 ;  /* 0x000000000000781c */ /* 0x000fe40003fae838 */
[----:B------:R-:W-:Y:S02]  /*10bb0*/  FSEL R214, R51, -INF , !P0 ;  /* 0xff80000033d67808 */ /* 0x000fe40004000000 */
[----:B------:R-:W-:Y:S01]  /*10bc0*/  PLOP3.LUT P0, PT, PT, PT, UP6, 0x40, 0x0 ;  /* 0x000000000000781c */ /* 0x000fe20003f0e868 */
[----:B------:R-:W-:Y:S01]  /*10bd0*/  UISETP.NE.AND UP6, UPT, UR31, URZ, UPT ;  /* 0x0000003f1f00728c */ /* 0x000fe2000bfc5270 */
[----:B------:R-:W-:Y:S02]  /*10be0*/  ISETP.LT.OR P6, PT, R167, 0x1a, P6 ;  /* 0x0000001aa700780c */ /* 0x000fe400037c1670 */
[----:B------:R-:W-:Y:S02]  /*10bf0*/  ISETP.GT.AND P5, PT, R3, 0x20, P5 ;  /* 0x000000200300780c */ /* 0x000fe40002fa4270 */
[----:B------:R-:W-:Y:S01]  /*10c00*/  FSEL R199, R35, -INF , !P6 ;  /* 0xff80000023c77808 */ /* 0x000fe20007000000 */
[----:B------:R-:W1:Y:S01]  /*10c10*/  SHFL.IDX PT, R3, R169, 0x3, 0x1c1f ;  /* 0x007c1f00a9037f89 */ /* 0x000e6200000e0000 */
[----:B------:R-:W-:Y:S01]  /*10c20*/  PLOP3.LUT P6, PT, PT, PT, UP6, 0x40, 0x0 ;  /* 0x000000000000781c */ /* 0x000fe20003fce868 */
[----:B------:R-:W-:Y:S01]  /*10c30*/  UISETP.NE.AND UP6, UPT, UR30, URZ, UPT ;  /* 0x0000003f1e00728c */ /* 0x000fe2000bfc5270 */
[C---:B------:R-:W-:Y:S02]  /*10c40*/  ISETP.GT.AND P0, PT, R0.reuse, 0x8, P0 ;  /* 0x000000080000780c */ /* 0x040fe40000704270 */
[----:B------:R-:W-:Y:S02]  /*10c50*/  ISETP.LT.OR P5, PT, R167, 0x21, P5 ;  /* 0x00000021a700780c */ /* 0x000fe40002fa1670 */
[C---:B------:R-:W-:Y:S02]  /*10c60*/  ISETP.GT.AND P2, PT, R0.reuse, RZ, P2 ;  /* 0x000000ff0000720c */ /* 0x040fe40001744270 */
[----:B------:R-:W-:Y:S02]  /*10c70*/  ISETP.GT.AND P1, PT, R0, 0x1, P1 ;  /* 0x000000010000780c */ /* 0x000fe40000f24270 */
[----:B------:R-:W-:Y:S02]  /*10c80*/  ISETP.LT.OR P0, PT, R2, 0x9, P0 ;  /* 0x000000090200780c */ /* 0x000fe40000701670 */
        /* <DEDUP_REMOVED lines=63> */
.L_x_1064:
[----:B------:R-:W-:Y:S04]  /*11080*/  MOV R4, c[0x0][0x32c] ;  /* 0x0000cb0000047a02 */ /* 0x000fe80000000f00 */
[----:B------:R-:W-:Y:S11]  /*11090*/  ISETP.NE.AND P0, PT, R4, 0x1, PT ;  /* 0x000000010400780c */ /* 0x000ff60003f05270 */
[----:B------:R-:W-:Y:S02]  /*110a0*/  @!UPT UIADD3 URZ, URZ, URZ, URZ ;  /* 0x0000003f3f3ff290 */ /* 0x000fe4000fffe03f */
[----:B------:R-:W-:Y:S05]  /*110b0*/  @P0 IMAD.HI.U32 R4, R3, c[0x0][0x330], RZ ;  /* 0x0000cc0003040a27 */ /* 0x000fea00078e00ff */
[----:B------:R-:W-:Y:S02]  /*110c0*/  @P0 SHF.R.U32.HI R3, RZ, c[0x0][0x334], R4 ;  /* 0x0000cd00ff030a19 */ /* 0x000fe40000011604 */
.L_x_1065:
[----:B------:R-:W-:Y:S05]  /*110d0*/  BSYNC B0 ;  /* 0x0000000000007941 */ /* 0x000fea0003800000 */
.L_x_1063:
[----:B------:R-:W-:Y:S05]  /*110e0*/  IMAD R173, R3, c[0x0][0x32c], R173 ;  /* 0x0000cb0003ad7a24 */ /* 0x000fea00078e02ad */
[----:B------:R-:W-:Y:S02]  /*110f0*/  IADD3 R3, R173, c[0x0][0x32c], RZ ;  /* 0x0000cb00ad037a10 */ /* 0x000fe40007ffe0ff */
[----:B------:R-:W-:Y:S02]  /*11100*/  IMNMX R0, R0, R173, !PT ;  /* 0x000000ad00007217 */ /* 0x000fe40007800200 */
[----:B------:R-:W-:Y:S02]  /*11110*/  IMNMX R2, R2, R3, PT ;  /* 0x0000000302027217 */ /* 0x000fe40003800200 */
.L_x_1062:
        /* <DEDUP_REMOVED lines=48> */
[----:B------:R-:W-:Y:S02]  /*11420*/  FMNMX.FTZ R168, R211, R168, !PT ;  /* 0x000000a8d3a87209 */ /* 0x000fe40007810000 */
[----:B------:R-:W-:Y:S02]  /*11430*/  FMNMX.FTZ R3, R212, R3, !PT ;  /* 0x00000003d4037209 */ /* 0x000fe40007810000 */
[----:B-1----:R-:W-:Y:S02]  /*11440*/  FMNMX.FTZ R169, R169, R5, !PT ;  /* 0x00000005a9a97209 */ /* 0x002fe40007810000 */
[----:B------:R-:W-:Y:S02]  /*11450*/  FMNMX.FTZ R167, R213, R3, !PT ;  /* 0x00000003d5a77209 */ /* 0x000fe40007810000 */
[----:B------:R-:W-:Y:S01]  /*11460*/  FMNMX.FTZ R168, R214, R168, !PT ;  /* 0x000000a8d6a87209 */ /* 0x000fe20007810000 */
[----:B------:R-:W1:Y:S01]  /*11470*/  SHFL.BFLY PT, R4, R169, 0x1, 0x1f ;  /* 0x0c201f00a9047f89 */ /* 0x000e6200000e0000 */
[----:B------:R-:W-:Y:S01]  /*11480*/  PLOP3.LUT P1, PT, PT, PT, UP4, 0x40, 0x0 ;  /* 0x000000000000781c */ /* 0x000fe20003f2e848 */
[----:B------:R-:W-:Y:S01]  /*11490*/  UISETP.NE.AND UP4, UPT, UR29, URZ, UPT ;  /* 0x0000003f1d00728c */ /* 0x000fe2000bf85270 */
[----:B------:R-:W-:Y:S01]  /*114a0*/  PLOP3.LUT P0, PT, PT, PT, UP3, 0x40, 0x0 ;  /* 0x000000000000781c */ /* 0x000fe20003f0e838 */
[----:B------:R-:W-:Y:S01]  /*114b0*/  UISETP.NE.AND UP3, UPT, UR28, URZ, UPT ;  /* 0x0000003f1c00728c */ /* 0x000fe2000bf65270 */
[C---:B------:R-:W-:Y:S02]  /*114c0*/  ISETP.GT.AND P1, PT, R0.reuse, RZ, P1 ;  /* 0x000000ff0000720c */ /* 0x040fe40000f24270 */
[----:B------:R-:W-:Y:S01]  /*114d0*/  ISETP.GT.AND P0, PT, R0, 0x1, P0 ;  /* 0x000000010000780c */ /* 0x000fe20000704270 */
[----:B------:R-:W2:Y:S01]  /*114e0*/  SHFL.BFLY PT, R5, R168, 0x2, 0x1f ;  /* 0x0c401f00a8057f89 */ /* 0x000ea200000e0000 */
[C---:B------:R-:W-:Y:S02]  /*114f0*/  ISETP.LT.OR P1, PT, R2.reuse, 0x1, P1 ;  /* 0x000000010200780c */ /* 0x040fe40000f21670 */
[----:B------:R-:W-:Y:S02]  /*11500*/  ISETP.LT.OR P0, PT, R2, 0x2, P0 ;  /* 0x000000020200780c */ /* 0x000fe40000701670 */
[----:B------:R-:W-:Y:S02]  /*11510*/  FSEL R10, R10, -INF , !P1 ;  /* 0xff8000000a0a7808 */ /* 0x000fe40004800000 */
[----:B------:R-:W-:Y:S02]  /*11520*/  FSEL R11, R11, -INF , !P0 ;  /* 0xff8000000b0b7808 */ /* 0x000fe40004000000 */
[----:B------:R-:W-:Y:S01]  /*11530*/  PLOP3.LUT P6, PT, PT, PT, UP1, 0x40, 0x0 ;  /* 0x000000000000781c */ /* 0x000fe20003fce818 */
[----:B------:R-:W-:Y:S01]  /*11540*/  UISETP.NE.AND UP1, UPT, UR26, URZ, UPT ;  /* 0x0000003f1a00728c */ /* 0x000fe2000bf25270 */
[----:B------:R-:W-:Y:S01]  /*11550*/  PLOP3.LUT P5, PT, PT, PT, UP0, 0x40, 0x0 ;  /* 0x000000000000781c */ /* 0x000fe20003fae808 */
[----:B------:R-:W-:Y:S01]  /*11560*/  UISETP.NE.AND UP0, UPT, UR5, URZ, UPT ;  /* 0x0000003f0500728c */ /* 0x000fe2000bf05270 */
[C---:B------:R-:W-:Y:S02]  /*11570*/  ISETP.GT.AND P6, PT, R0.reuse, 0x9, P6 ;  /* 0x000000090000780c */ /* 0x040fe400037c4270 */
[----:B------:R-:W-:Y:S02]  /*11580*/  ISETP.GT.AND P5, PT, R0, 0x10, P5 ;  /* 0x000000100000780c */ /* 0x000fe40002fa4270 */
[----:B-1----:R-:W-:Y:S02]  /*11590*/  FMNMX.FTZ R169, R169, R4, !PT ;  /* 0x00000004a9a97209 */ /* 0x002fe40007810000 */
[----:B------:R-:W-:Y:S02]  /*115a0*/  FMNMX.FTZ R4, R10, R170, !PT ;  /* 0x000000aa0a047209 */ /* 0x000fe40007810000 */
[C---:B------:R-:W-:Y:S01]  /*115b0*/  FSETP.NEU.FTZ.AND P2, PT, R169.reuse, -INF , PT ;  /* 0xff800000a900780b */ /* 0x040fe20003f5d000 */
[----:B------:R-:W-:Y:S01]  /*115c0*/  FMUL.FTZ R23, R169, c[0x0][0x2d0] ;  /* 0x0000b400a9177a20 */ /* 0x000fe20000410000 */
[----:B------:R-:W-:Y:S02]  /*115d0*/  ISETP.LT.OR P6, PT, R2, 0xa, P6 ;  /* 0x0000000a0200780c */ /* 0x000fe400037c1670 */
[----:B--2---:R-:W-:Y:S02]  /*115e0*/  FMNMX.FTZ R168, R168, R5, !PT ;  /* 0x00000005a8a87209 */ /* 0x004fe40007810000 */
[----:B------:R-:W-:Y:S02]  /*115f0*/  FSEL R23, R23, RZ, P2 ;  /* 0x000000ff17177208 */ /* 0x000fe40001000000 */
[----:B------:R-:W-:Y:S01]  /*11600*/  ISETP.LT.OR P5, PT, R2, 0x11, P5 ;  /* 0x000000110200780c */ /* 0x000fe20002fa1670 */
[----:B------:R-:W1:Y:S01]  /*11610*/  SHFL.BFLY PT, R7, R168, 0x1, 0x1f ;  /* 0x0c201f00a8077f89 */ /* 0x000e6200000e0000 */
[----:B------:R-:W-:Y:S01]  /*11620*/  FSEL R15, R15, -INF , !P6 ;  /* 0xff8000000f0f7808 */ /* 0x000fe20007000000 */
[--C-:B------:R-:W-:Y:S01]  /*11630*/  FFMA.FTZ R3, R174, c[0x0][0x2d0], -R23.reuse ;  /* 0x0000b400ae037a23 */ /* 0x100fe20000010817 */
[----:B------:R-:W-:Y:S01]  /*11640*/  FMNMX.FTZ R167, R216, R167, !PT ;  /* 0x000000a7d8a77209 */ /* 0x000fe20007810000 */
[--C-:B------:R-:W-:Y:S01]  /*11650*/  FFMA.FTZ R40, R196, c[0x0][0x2d0], -R23.reuse ;  /* 0x0000b400c4287a23 */ /* 0x100fe20000010817 */
[----:B------:R-:W-:Y:S01]  /*11660*/  FSEL R41, R26, -INF , !P5 ;  /* 0xff8000001a297808 */ /* 0x000fe20006800000 */
[----:B------:R2:W-:Y:S01]  /*11670*/  MUFU.EX2 R24, R3 ;  /* 0x0000000300187308 */ /* 0x0005e20000000800 */
[----:B------:R-:W-:Y:S01]  /*11680*/  PLOP3.LUT P1, PT, PT, PT, UP6, 0x40, 0x0 ;  /* 0x000000000000781c */ /* 0x000fe20003f2e868 */
[----:B------:R-:W3:Y:S01]  /*11690*/  SHFL.BFLY PT, R5, R167, 0x2, 0x1f ;  /* 0x0c401f00a7057f89 */ /* 0x000ee200000e0000 */
[----:B------:R-:W-:Y:S02]  /*116a0*/  PLOP3.LUT P0, PT, PT, PT, UP5, 0x40, 0x0 ;  /* 0x000000000000781c */ /* 0x000fe40003f0e858 */
[C---:B------:R-:W-:Y:S02]  /*116b0*/  ISETP.GT.AND P6, PT, R0.reuse, 0x11, P1 ;  /* 0x000000110000780c */ /* 0x040fe40000fc4270 */
[----:B------:R-:W-:Y:S02]  /*116c0*/  ISETP.GT.AND P0, PT, R0, 0x18, P0 ;  /* 0x000000180000780c */ /* 0x000fe40000704270 */
[C---:B------:R-:W-:Y:S01]  /*116d0*/  ISETP.LT.OR P6, PT, R2.reuse, 0x12, P6 ;  /* 0x000000120200780c */ /* 0x040fe200037c1670 */
[----:B------:R-:W-:Y:S01]  /*116e0*/  MUFU.EX2 R244, R40 ;  /* 0x0000002800f47308 */ /* 0x000fe20000000800 */
[----:B------:R-:W-:Y:S02]  /*116f0*/  PLOP3.LUT P1, PT, PT, PT, UP4, 0x40, 0x0 ;  /* 0x000000000000781c */ /* 0x000fe40003f2e848 */
[----:B------:R-:W-:Y:S02]  /*11700*/  FSEL R44, R27, -INF , !P6 ;  /* 0xff8000001b2c7808 */ /* 0x000fe40007000000 */
[----:B------:R-:W-:Y:S02]  /*11710*/  ISETP.LT.OR P0, PT, R2, 0x19, P0 ;  /* 0x000000190200780c */ /* 0x000fe40000701670 */
[----:B------:R-:W-:Y:S02]  /*11720*/  ISETP.GT.AND P1, PT, R0, 0x19, P1 ;  /* 0x000000190000780c */ /* 0x000fe40000f24270 */
[----:B-1----:R-:W-:Y:S02]  /*11730*/  FMNMX.FTZ R168, R168, R7, !PT ;  /* 0x00000007a8a87209 */ /* 0x002fe40007810000 */
[----:B------:R-:W-:Y:S02]  /*11740*/  PLOP3.LUT P5, PT, PT, PT, UP3, 0x40, 0x0 ;  /* 0x000000000000781c */ /* 0x000fe40003fae838 */
[----:B------:R-:W-:Y:S01]  /*11750*/  FSEL R45, R30, -INF , !P0 ;  /* 0xff8000001e2d7808 */ /* 0x000fe20004000000 */
[--C-:B--2---:R-:W-:Y:S01]  /*11760*/  FFMA.FTZ R3, R175, c[0x0][0x2d0], -R23.reuse ;  /* 0x0000b400af037a23 */ /* 0x104fe20000010817 */
[----:B------:R-:W-:Y:S01]  /*11770*/  ISETP.LT.OR P1, PT, R2, 0x1a, P1 ;  /* 0x0000001a0200780c */ /* 0x000fe20000f21670 */
[----:B------:R-:W-:Y:S01]  /*11780*/  FMUL.FTZ R48, R168, c[0x0][0x2d0] ;  /* 0x0000b400a8307a20 */ /* 0x000fe20000410000 */
[----:B------:R-:W-:Y:S01]  /*11790*/  ISETP.GT.AND P0, PT, R0, 0x20, P5 ;  /* 0x000000200000780c */ /* 0x000fe20002f04270 */
[----:B------:R1:W2:Y:S01]  /*117a0*/  MUFU.EX2 R21, R3 ;  /* 0x0000000300157308 */ /* 0x0002a20000000800 */
[----:B---3--:R-:W-:Y:S02]  /*117b0*/  FMNMX.FTZ R167, R167, R5, !PT ;  /* 0x00000005a7a77209 */ /* 0x008fe40007810000 */
[----:B------:R-:W-:Y:S02]  /*117c0*/  PLOP3.LUT P6, PT, PT, PT, UP2, 0x40, 0x0 ;  /* 0x000000000000781c */ /* 0x000fe40003fce828 */
[----:B------:R-:W-:Y:S01]  /*117d0*/  FSEL R171, R31, -INF , !P1 ;  /* 0xff8000001fab7808 */ /* 0x000fe20004800000 */
[----:B------:R-:W3:Y:S01]  /*117e0*/  SHFL.BFLY PT, R5, R167, 0x1, 0x1f ;  /* 0x0c201f00a7057f89 */ /* 0x000ee200000e0000 */
[----:B------:R-:W-:Y:S02]  /*117f0*/  ISETP.LT.OR P0, PT, R2, 0x21, P0 ;  /* 0x000000210200780c */ /* 0x000fe40000701670 */
[----:B------:R-:W-:Y:S02]  /*11800*/  ISETP.GT.AND P6, PT, R0, 0x21, P6 ;  /* 0x000000210000780c */ /* 0x000fe400037c4270 */
[----:B------:R-:W-:Y:S02]  /*11810*/  FSETP.NEU.FTZ.AND P1, PT, R168, -INF , PT ;  /* 0xff800000a800780b */ /* 0x000fe40003f3d000 */
[----:B------:R-:W-:Y:S01]  /*11820*/  FSEL R173, R42, -INF , !P0 ;  /* 0xff8000002aad7808 */ /* 0x000fe20004000000 */
[----:B------:R-:W-:Y:S01]  /*11830*/  LDSM.16.MT88.4 R28, [R225+0x2080] ;  /* 0x00208000e11c783b */ /* 0x000fe20000004200 */
[----:B------:R-:W-:Y:S02]  /*11840*/  ISETP.LT.OR P6, PT, R2, 0x22, P6 ;  /* 0x000000220200780c */ /* 0x000fe400037c1670 */
[----:B------:R-:W-:Y:S02]  /*11850*/  PLOP3.LUT P5, PT, PT, PT, UP1, 0x40, 0x0 ;  /* 0x000000000000781c */ /* 0x000fe40003fae818 */
[----:B------:R-:W-:Y:S01]  /*11860*/  PLOP3.LUT P0, PT, PT, PT, UP0, 0x40, 0x0 ;  /* 0x000000000000781c */ /* 0x000fe20003f0e808 */
[----:B------:R-:W-:Y:S01]  /*11870*/  UISETP.GT.AND UP0, UPT, UR13, UR8, UPT ;  /* 0x000000080d00728c */ /* 0x000fe2000bf04270 */
[----:B------:R-:W-:Y:S01]  /*11880*/  FSEL R48, R48, RZ, P1 ;  /* 0x000000ff30307208 */ /* 0x000fe20000800000 */
[----:B------:R-:W-:Y:S01]  /*11890*/  UIADD3 UR13, UR13, -0x1, URZ ;  /* 0xffffffff0d0d7890 */ /* 0x000fe2000fffe03f */
[----:B------:R-:W-:Y:S02]  /*118a0*/  FSEL R172, R43, -INF , !P6 ;  /* 0xff8000002bac7808 */ /* 0x000fe40007000000 */
[----:B-1----:R-:W-:Y:S01]  /*118b0*/  FMNMX.FTZ R3, R11, R4, !PT ;  /* 0x000000040b037209 */ /* 0x002fe20007810000 */
[--C-:B------:R-:W-:Y:S01]  /*118c0*/  FFMA.FTZ R4, R192, c[0x0][0x2d0], -R23.reuse ;  /* 0x0000b400c0047a23 */ /* 0x100fe20000010817 */
[----:B------:R-:W-:Y:S01]  /*118d0*/  ISETP.GT.AND P5, PT, R0, 0x28, P5 ;  /* 0x000000280000780c */ /* 0x000fe20002fa4270 */
[--C-:B------:R-:W-:Y:S01]  /*118e0*/  FFMA.FTZ R40, R193, c[0x0][0x2d0], -R48.reuse ;  /* 0x0000b400c1287a23 */ /* 0x100fe20000010830 */
[----:B------:R-:W-:Y:S01]  /*118f0*/  FMNMX.FTZ R3, R14, R3, !PT ;  /* 0x000000030e037209 */ /* 0x000fe20007810000 */
[----:B------:R1:W4:Y:S01]  /*11900*/  MUFU.EX2 R20, R4 ;  /* 0x0000000400147308 */ /* 0x0003220000000800 */
[----:B------:R-:W-:Y:S01]  /*11910*/  ISETP.GT.AND P0, PT, R0, 0x29, P0 ;  /* 0x000000290000780c */ /* 0x000fe20000704270 */
[--C-:B------:R-:W-:Y:S01]  /*11920*/  FFMA.FTZ R0, R16, c[0x0][0x2d0], -R48.reuse ;  /* 0x0000b40010007a23 */ /* 0x100fe20000010830 */
[----:B------:R-:W-:Y:S02]  /*11930*/  FMNMX.FTZ R3, R15, R3, !PT ;  /* 0x000000030f037209 */ /* 0x000fe40007810000 */
[C---:B------:R-:W-:Y:S02]  /*11940*/  ISETP.LT.OR P5, PT, R2.reuse, 0x29, P5 ;  /* 0x000000290200780c */ /* 0x040fe40002fa1670 */
[----:B------:R-:W-:Y:S02]  /*11950*/  ISETP.LT.OR P0, PT, R2, 0x2a, P0 ;  /* 0x0000002a0200780c */ /* 0x000fe40000701670 */
[----:B---3--:R-:W-:Y:S01]  /*11960*/  FMNMX.FTZ R167, R167, R5, !PT ;  /* 0x00000005a7a77209 */ /* 0x008fe20007810000 */
[----:B------:R-:W-:Y:S01]  /*11970*/  MUFU.EX2 R252, R0 ;  /* 0x0000000000fc7308 */ /* 0x000fe20000000800 */
[----:B------:R-:W-:Y:S02]  /*11980*/  FSEL R22, R47, -INF , !P0 ;  /* 0xff8000002f167808 */ /* 0x000fe40004000000 */
[C---:B------:R-:W-:Y:S01]  /*11990*/  FSETP.NEU.FTZ.AND P0, PT, R167.reuse, -INF , PT ;  /* 0xff800000a700780b */ /* 0x040fe20003f1d000 */
[----:B------:R-:W-:Y:S01]  /*119a0*/  FMUL.FTZ R49, R167, c[0x0][0x2d0] ;  /* 0x0000b400a7317a20 */ /* 0x000fe20000410000 */
[----:B------:R-:W-:Y:S02]  /*119b0*/  FSEL R174, R46, -INF , !P5 ;  /* 0xff8000002eae7808 */ /* 0x000fe40006800000 */
[----:B--2---:R-:W-:Y:S02]  /*119c0*/  MOV R43, R21 ;  /* 0x00000015002b7202 */ /* 0x004fe40000000f00 */
[----:B------:R-:W-:Y:S01]  /*119d0*/  FSEL R49, R49, RZ, P0 ;  /* 0x000000ff31317208 */ /* 0x000fe20000000000 */
[----:B------:R2:W-:Y:S01]  /*119e0*/  MUFU.EX2 R242, R40 ;  /* 0x0000002800f27308 */ /* 0x0005e20000000800 */
[----:B-1----:R-:W-:Y:S01]  /*119f0*/  FMNMX.FTZ R4, R41, R3, !PT ;  /* 0x0000000329047209 */ /* 0x002fe20007810000 */
[--C-:B------:R-:W-:Y:S01]  /*11a00*/  FFMA.FTZ R3, R17, c[0x0][0x2d0], -R23.reuse ;  /* 0x0000b40011037a23 */ /* 0x100fe20000010817 */
[----:B----4-:R-:W-:Y:S02]  /*11a10*/  MOV R42, R20 ;  /* 0x00000014002a7202 */ /* 0x010fe40000000f00 */
[----:B------:R-:W-:Y:S05]  /*11a20*/  FMNMX.FTZ R4, R44, R4, !PT ;  /* 0x000000042c047209 */ /* 0x000fea0007810000 */
[----:B------:R1:W3:Y:S01]  /*11a30*/  MUFU.EX2 R7, R3 ;  /* 0x0000000300077308 */ /* 0x0002e20000000800 */
[----:B--2---:R-:W-:Y:S09]  /*11a40*/  FFMA.FTZ R40, R200, c[0x0][0x2d0], -R23 ;  /* 0x0000b400c8287a23 */ /* 0x004ff20000010817 */
[----:B------:R2:W-:Y:S01]  /*11a50*/  MUFU.EX2 R221, R40 ;  /* 0x0000002800dd7308 */ /* 0x0005e20000000800 */
[----:B-1----:R-:W-:Y:S01]  /*11a60*/  FMNMX.FTZ R3, R45, R4, !PT ;  /* 0x000000042d037209 */ /* 0x002fe20007810000 */
[--C-:B------:R-:W-:Y:S01]  /*11a70*/  FFMA.FTZ R4, R6, c[0x0][0x2d0], -R48.reuse ;  /* 0x0000b40006047a23 */ /* 0x100fe20000010830 */
[----:B---3--:R-:W-:Y:S02]  /*11a80*/  MOV R47, R7 ;  /* 0x00000007002f7202 */ /* 0x008fe40000000f00 */
[----:B------:R-:W-:Y:S05]  /*11a90*/  FMNMX.FTZ R3, R171, R3, !PT ;  /* 0x00000003ab037209 */ /* 0x000fea0007810000 */
[----:B------:R1:W3:Y:S01]  /*11aa0*/  MUFU.EX2 R20, R4 ;  /* 0x0000000400147308 */ /* 0x0002e20000000800 */
[----:B------:R-:W-:Y:S02]  /*11ab0*/  F2FP.BF16.PACK_AB R26, R47, R42 ;  /* 0x0000002a2f1a723e */ /* 0x000fe400000010ff */
[----:B------:R-:W-:Y:S04]  /*11ac0*/  FMNMX.FTZ R3, R173, R3, !PT ;  /* 0x00000003ad037209 */ /* 0x000fe80007810000 */
[----:B------:R-:W-:Y:S01]  /*11ad0*/  FMNMX.FTZ R2, R172, R3, !PT ;  /* 0x00000003ac027209 */ /* 0x000fe20007810000 */
[--C-:B------:R-:W-:Y:S03]  /*11ae0*/  FFMA.FTZ R3, R19, c[0x0][0x2d0], -R48.reuse ;  /* 0x0000b40013037a23 */ /* 0x100fe60000010830 */
[----:B------:R-:W-:Y:S01]  /*11af0*/  FMNMX.FTZ R0, R174, R2, !PT ;  /* 0x00000002ae007209 */ /* 0x000fe20007810000 */
[----:B------:R4:W-:Y:S01]  /*11b00*/  MUFU.EX2 R251, R3 ;  /* 0x0000000300fb7308 */ /* 0x0009e20000000800 */
[--C-:B------:R-:W-:Y:S02]  /*11b10*/  FFMA.FTZ R2, R18, c[0x0][0x2d0], -R48.reuse ;  /* 0x0000b40012027a23 */ /* 0x100fe40000010830 */
[----:B------:R-:W-:Y:S01]  /*11b20*/  FMNMX.FTZ R0, R22, R0, !PT ;  /* 0x0000000016007209 */ /* 0x000fe20007810000 */
[----:B--2---:R-:W-:Y:S06]  /*11b30*/  FFMA.FTZ R40, R197, c[0x0][0x2d0], -R48 ;  /* 0x0000b400c5287a23 */ /* 0x004fec0000010830 */
[----:B------:R2:W5:Y:S01]  /*11b40*/  MUFU.EX2 R250, R2 ;  /* 0x0000000200fa7308 */ /* 0x0005620000000800 */
[--C-:B-1----:R-:W-:Y:S01]  /*11b50*/  FFMA.FTZ R4, R12, c[0x0][0x2d0], -R49.reuse ;  /* 0x0000b4000c047a23 */ /* 0x102fe20000010831 */
[----:B---3--:R-:W-:Y:S04]  /*11b60*/  MOV R46, R20 ;  /* 0x00000014002e7202 */ /* 0x008fe80000000f00 */
[----:B------:R-:W-:Y:S04]  /*11b70*/  F2FP.BF16.PACK_AB R25, R252, R46 ;  /* 0x0000002efc19723e */ /* 0x000fe800000010ff */
[----:B------:R-:W-:Y:S01]  /*11b80*/  MUFU.EX2 R246, R4 ;  /* 0x0000000400f67308 */ /* 0x000fe20000000800 */
[--C-:B----4-:R-:W-:Y:S09]  /*11b90*/  FFMA.FTZ R3, R8, c[0x0][0x2d0], -R49.reuse ;  /* 0x0000b40008037a23 */ /* 0x110ff20000010831 */
[----:B------:R1:W-:Y:S01]  /*11ba0*/  MUFU.EX2 R247, R3 ;  /* 0x0000000300f77308 */ /* 0x0003e20000000800 */
[----:B--2---:R-:W2:Y:S01]  /*11bb0*/  SHFL.BFLY PT, R2, R0, 0x2, 0x1f ;  /* 0x0c401f0000027f89 */ /* 0x004ea200000e0000 */
[----:B-----5:R-:W-:Y:S08]  /*11bc0*/  F2FP.BF16.PACK_AB R27, R251, R250 ;  /* 0x000000fafb1b723e */ /* 0x020ff000000010ff */
[----:B------:R3:W-:Y:S01]  /*11bd0*/  MUFU.EX2 R220, R40 ;  /* 0x0000002800dc7308 */ /* 0x0007e20000000800 */
[--C-:B-1----:R-:W-:Y:S09]  /*11be0*/  FFMA.FTZ R3, R9, c[0x0][0x2d0], -R49.reuse ;  /* 0x0000b40009037a23 */ /* 0x102ff20000010831 */
[----:B------:R2:W1:Y:S01]  /*11bf0*/  MUFU.EX2 R248, R3 ;  /* 0x0000000300f87308 */ /* 0x0004620000000800 */
[--C-:B---3--:R-:W-:Y:S09]  /*11c00*/  FFMA.FTZ R40, R201, c[0x0][0x2d0], -R49.reuse ;  /* 0x0000b400c9287a23 */ /* 0x108ff20000010831 */
[----:B------:R3:W-:Y:S01]  /*11c10*/  MUFU.EX2 R201, R40 ;  /* 0x0000002800c97308 */ /* 0x0007e20000000800 */
[----:B--2---:R-:W-:Y:S01]  /*11c20*/  FMNMX.FTZ R3, R0, R2, !PT ;  /* 0x0000000200037209 */ /* 0x004fe20007810000 */
[--C-:B------:R-:W-:Y:S01]  /*11c30*/  FFMA.FTZ R2, R13, c[0x0][0x2d0], -R49.reuse ;  /* 0x0000b4000d027a23 */ /* 0x100fe20000010831 */
[----:B------:R-:W-:Y:S02]  /*11c40*/  FSEL R0, R169, RZ, P2 ;  /* 0x000000ffa9007208 */ /* 0x000fe40001000000 */
[----:B-1----:R-:W-:Y:S05]  /*11c50*/  F2FP.BF16.PACK_AB R32, R248, R247 ;  /* 0x000000f7f820723e */ /* 0x002fea00000010ff */
[----:B------:R1:W2:Y:S01]  /*11c60*/  MUFU.EX2 R249, R2 ;  /* 0x0000000200f97308 */ /* 0x0002a20000000800 */
[----:B------:R-:W4:Y:S01]  /*11c70*/  SHFL.BFLY PT, R4, R3, 0x1, 0x1f ;  /* 0x0c201f0003047f89 */ /* 0x000f2200000e0000 */
[----:B------:R-:W-:Y:S02]  /*11c80*/  FADD.FTZ R0, -R0, R164 ;  /* 0x000000a400007221 */ /* 0x000fe40000010100 */
[----:B---3--:R-:W-:Y:S01]  /*11c90*/  FFMA.FTZ R40, R202, c[0x0][0x2d0], -R49 ;  /* 0x0000b400ca287a23 */ /* 0x008fe20000010831 */
[----:B------:R-:W-:Y:S01]  /*11ca0*/  MOV R202, R47 ;  /* 0x0000002f00ca7202 */ /* 0x000fe20000000f00 */
[----:B------:R-:W-:Y:S04]  /*11cb0*/  FMUL.FTZ R0, R0, c[0x0][0x2d0] ;  /* 0x0000b40000007a20 */ /* 0x000fe80000410000 */
[----:B------:R-:W-:Y:S10]  /*11cc0*/  MUFU.EX2 R200, R40 ;  /* 0x0000002800c87308 */ /* 0x000ff40000000800 */
[----:B------:R3:W5:Y:S01]  /*11cd0*/  MUFU.EX2 R21, R0 ;  /* 0x0000000000157308 */ /* 0x0007620000000800 */
[----:B-1----:R-:W-:Y:S02]  /*11ce0*/  FSEL R2, R168, RZ, P1 ;  /* 0x000000ffa8027208 */ /* 0x002fe40000800000 */
[----:B----4-:R-:W-:Y:S02]  /*11cf0*/  FMNMX.FTZ R3, R3, R4, !PT ;  /* 0x0000000403037209 */ /* 0x010fe40007810000 */
[----:B--2---:R-:W-:Y:S01]  /*11d00*/  F2FP.BF16.PACK_AB R34, R249, R246 ;  /* 0x000000f6f922723e */ /* 0x004fe200000010ff */
[----:B------:R-:W-:Y:S02]  /*11d10*/  FADD.FTZ R2, -R2, R165 ;  /* 0x000000a502027221 */ /* 0x000fe40000010100 */
[----:B------:R-:W-:Y:S02]  /*11d20*/  FMUL.FTZ R50, R3, c[0x0][0x2d0] ;  /* 0x0000b40003327a20 */ /* 0x000fe40000410000 */
[----:B------:R-:W-:Y:S04]  /*11d30*/  FMUL.FTZ R2, R2, c[0x0][0x2d0] ;  /* 0x0000b40002027a20 */ /* 0x000fe80000410000 */
[----:B------:R-:W1:Y:S01]  /*11d40*/  MUFU.EX2 R20, R2 ;  /* 0x0000000200147308 */ /* 0x000e620000000800 */
[----:B---3--:R-:W-:Y:S01]  /*11d50*/  FSEL R0, R167, RZ, P0 ;  /* 0x000000ffa7007208 */ /* 0x008fe20000000000 */
[----:B-----5:R-:W-:Y:S01]  /*11d60*/  FMUL.FTZ R4, R21, R176 ;  /* 0x000000b015047220 */ /* 0x020fe20000410000 */
[----:B------:R-:W-:Y:S01]  /*11d70*/  FSETP.NEU.FTZ.AND P0, PT, R3, -INF , PT ;  /* 0xff8000000300780b */ /* 0x000fe20003f1d000 */
[C---:B------:R-:W-:Y:S01]  /*11d80*/  FMUL.FTZ R5, R21.reuse, R177 ;  /* 0x000000b115057220 */ /* 0x040fe20000410000 */
[----:B------:R-:W-:Y:S01]  /*11d90*/  MOV R177, R43 ;  /* 0x0000002b00b17202 */ /* 0x000fe20000000f00 */
[----:B------:R-:W-:Y:S01]  /*11da0*/  FADD.FTZ R0, -R0, R166 ;  /* 0x000000a600007221 */ /* 0x000fe20000010100 */
[----:B------:R-:W-:Y:S01]  /*11db0*/  FSEL R50, R50, RZ, P0 ;  /* 0x000000ff32327208 */ /* 0x000fe20000000000 */
[----:B------:R-:W-:Y:S01]  /*11dc0*/  FMUL.FTZ R16, R21, R188 ;  /* 0x000000bc15107220 */ /* 0x000fe20000410000 */
[----:B------:R-:W-:Y:S01]  /*11dd0*/  MOV R176, R46 ;  /* 0x0000002e00b07202 */ /* 0x000fe20000000f00 */
[----:B------:R-:W-:Y:S02]  /*11de0*/  FMUL.FTZ R0, R0, c[0x0][0x2d0] ;  /* 0x0000b40000007a20 */ /* 0x000fe40000410000 */
[--C-:B------:R-:W-:Y:S02]  /*11df0*/  FFMA.FTZ R10, R10, c[0x0][0x2d0], -R50.reuse ;  /* 0x0000b4000a0a7a23 */ /* 0x100fe40000010832 */
[----:B------:R2:W3:Y:S01]  /*11e00*/  MUFU.EX2 R2, R0 ;  /* 0x0000000000027308 */ /* 0x0004e20000000800 */
[--C-:B------:R-:W-:Y:S02]  /*11e10*/  FFMA.FTZ R14, R14, c[0x0][0x2d0], -R50.reuse ;  /* 0x0000b4000e0e7a23 */ /* 0x100fe40000010832 */
[--C-:B------:R-:W-:Y:S02]  /*11e20*/  FFMA.FTZ R15, R15, c[0x0][0x2d0], -R50.reuse ;  /* 0x0000b4000f0f7a23 */ /* 0x100fe40000010832 */
[C---:B-1----:R-:W-:Y:S01]  /*11e30*/  FMUL.FTZ R6, R20.reuse, R178 ;  /* 0x000000b214067220 */ /* 0x042fe20000410000 */
[----:B------:R-:W-:Y:S01]  /*11e40*/  MOV R178, R42 ;  /* 0x0000002a00b27202 */ /* 0x000fe20000000f00 */
[C---:B------:R-:W-:Y:S02]  /*11e50*/  FMUL.FTZ R7, R20.reuse, R179 ;  /* 0x000000b314077220 */ /* 0x040fe40000410000 */
[C---:B------:R-:W-:Y:S01]  /*11e60*/  FMUL.FTZ R17, R21.reuse, R189 ;  /* 0x000000bd15117220 */ /* 0x040fe20000410000 */
[----:B------:R-:W-:Y:S01]  /*11e70*/  MUFU.EX2 R175, R10 ;  /* 0x0000000a00af7308 */ /* 0x000fe20000000800 */
[C---:B------:R-:W-:Y:S02]  /*11e80*/  FMUL.FTZ R18, R20.reuse, R190 ;  /* 0x000000be14127220 */ /* 0x040fe40000410000 */
[C---:B------:R-:W-:Y:S02]  /*11e90*/  FMUL.FTZ R19, R20.reuse, R191 ;  /* 0x000000bf14137220 */ /* 0x040fe40000410000 */
[C---:B------:R-:W-:Y:S01]  /*11ea0*/  FMUL.FTZ R132, R21.reuse, R132 ;  /* 0x0000008415847220 */ /* 0x040fe20000410000 */
[----:B------:R-:W-:Y:S01]  /*11eb0*/  LDSM.16.MT88.4 R188, [R225+0x3080] ;  /* 0x00308000e1bc783b */ /* 0x000fe20000004200 */
[C---:B------:R-:W-:Y:S02]  /*11ec0*/  FMUL.FTZ R133, R21.reuse, R133 ;  /* 0x0000008515857220 */ /* 0x040fe40000410000 */
[C---:B------:R-:W-:Y:S01]  /*11ed0*/  FMUL.FTZ R134, R20.reuse, R134 ;  /* 0x0000008614867220 */ /* 0x040fe20000410000 */
[----:B------:R-:W-:Y:S01]  /*11ee0*/  MUFU.EX2 R206, R14 ;  /* 0x0000000e00ce7308 */ /* 0x000fe20000000800 */
[----:B------:R-:W-:Y:S02]  /*11ef0*/  FMUL.FTZ R135, R20, R135 ;  /* 0x0000008714877220 */ /* 0x000fe40000410000 */
[----:B------:R-:W-:Y:S02]  /*11f00*/  FMUL.FTZ R144, R21, R144 ;  /* 0x0000009015907220 */ /* 0x000fe40000410000 */
[----:B--2---:R-:W-:Y:S02]  /*11f10*/  FFMA.FTZ R0, R11, c[0x0][0x2d0], -R50 ;  /* 0x0000b4000b007a23 */ /* 0x004fe40000010832 */
[C---:B---3--:R-:W-:Y:S02]  /*11f20*/  FMUL.FTZ R8, R2.reuse, R180 ;  /* 0x000000b402087220 */ /* 0x048fe40000410000 */
[C---:B------:R-:W-:Y:S01]  /*11f30*/  FMUL.FTZ R9, R2.reuse, R181 ;  /* 0x000000b502097220 */ /* 0x040fe20000410000 */
[----:B------:R1:W2:Y:S01]  /*11f40*/  MUFU.EX2 R192, R0 ;  /* 0x0000000000c07308 */ /* 0x0002a20000000800 */
[C---:B------:R-:W-:Y:S02]  /*11f50*/  FMUL.FTZ R12, R2.reuse, R184 ;  /* 0x000000b8020c7220 */ /* 0x040fe40000410000 */
[C---:B------:R-:W-:Y:S02]  /*11f60*/  FMUL.FTZ R13, R2.reuse, R185 ;  /* 0x000000b9020d7220 */ /* 0x040fe40000410000 */
[C---:B------:R-:W-:Y:S02]  /*11f70*/  FMUL.FTZ R136, R2.reuse, R136 ;  /* 0x0000008802887220 */ /* 0x040fe40000410000 */
[C---:B------:R-:W-:Y:S02]  /*11f80*/  FMUL.FTZ R137, R2.reuse, R137 ;  /* 0x0000008902897220 */ /* 0x040fe40000410000 */
[C---:B------:R-:W-:Y:S01]  /*11f90*/  FMUL.FTZ R140, R2.reuse, R140 ;  /* 0x0000008c028c7220 */ /* 0x040fe20000410000 */
[----:B------:R-:W3:Y:S01]  /*11fa0*/  MUFU.EX2 R207, R15 ;  /* 0x0000000f00cf7308 */ /* 0x000ee20000000800 */
[----:B------:R-:W-:Y:S02]  /*11fb0*/  FMUL.FTZ R141, R2, R141 ;  /* 0x0000008d028d7220 */ /* 0x000fe40000410000 */
[C---:B------:R-:W-:Y:S02]  /*11fc0*/  FMUL.FTZ R145, R21.reuse, R145 ;  /* 0x0000009115917220 */ /* 0x040fe40000410000 */
[C---:B------:R-:W-:Y:S02]  /*11fd0*/  FMUL.FTZ R146, R20.reuse, R146 ;  /* 0x0000009214927220 */ /* 0x040fe40000410000 */
[C---:B------:R-:W-:Y:S02]  /*11fe0*/  FMUL.FTZ R147, R20.reuse, R147 ;  /* 0x0000009314937220 */ /* 0x040fe40000410000 */
[C---:B------:R-:W-:Y:S02]  /*11ff0*/  FMUL.FTZ R148, R21.reuse, R148 ;  /* 0x0000009415947220 */ /* 0x040fe40000410000 */
[----:B------:R-:W-:Y:S02]  /*12000*/  FMUL.FTZ R149, R21, R149 ;  /* 0x0000009515957220 */ /* 0x000fe40000410000 */
[C---:B------:R-:W-:Y:S01]  /*12010*/  FMUL.FTZ R150, R20.reuse, R150 ;  /* 0x0000009614967220 */ /* 0x040fe20000410000 */
[----:B-1----:R-:W-:Y:S01]  /*12020*/  FSEL R0, R3, RZ, P0 ;  /* 0x000000ff03007208 */ /* 0x002fe20000000000 */
[----:B------:R-:W-:Y:S01]  /*12030*/  FMUL.FTZ R151, R20, R151 ;  /* 0x0000009714977220 */ /* 0x000fe20000410000 */
[----:B--2---:R-:W-:Y:S01]  /*12040*/  F2FP.BF16.PACK_AB R33, R192, R175 ;  /* 0x000000afc021723e */ /* 0x004fe200000010ff */
[----:B------:R-:W-:Y:S01]  /*12050*/  FMUL.FTZ R152, R2, R152 ;  /* 0x0000009802987220 */ /* 0x000fe20000410000 */
[----:B------:R-:W-:Y:S01]  /*12060*/  PLOP3.LUT P0, PT, PT, PT, UP0, 0x80, 0x0 ;  /* 0x000000000000781c */ /* 0x000fe20003f0f008 */
[----:B------:R-:W-:Y:S01]  /*12070*/  FADD.FTZ R0, -R0, R170 ;  /* 0x000000aa00007221 */ /* 0x000fe20000010100 */
[----:B------:R-:W-:Y:S01]  /*12080*/  MOV R170, R24 ;  /* 0x0000001800aa7202 */ /* 0x000fe20000000f00 */
[----:B------:R-:W-:Y:S02]  /*12090*/  FMUL.FTZ R153, R2, R153 ;  /* 0x0000009902997220 */ /* 0x000fe40000410000 */
[----:B------:R-:W-:Y:S01]  /*120a0*/  FMUL.FTZ R0, R0, c[0x0][0x2d0] ;  /* 0x0000b40000007a20 */ /* 0x000fe20000410000 */
[----:B------:R-:W-:Y:S01]  /*120b0*/  F2FP.BF16.PACK_AB R24, R43, R170 ;  /* 0x000000aa2b18723e */ /* 0x000fe200000010ff */
[----:B------:R-:W-:Y:S01]  /*120c0*/  FFMA.FTZ R40, R45, c[0x0][0x2d0], -R50 ;  /* 0x0000b4002d287a23 */ /* 0x000fe20000010832 */
[----:B---3--:R-:W-:Y:S01]  /*120d0*/  F2FP.BF16.PACK_AB R35, R207, R206 ;  /* 0x000000cecf23723e */ /* 0x008fe200000010ff */
[C---:B------:R-:W-:Y:S02]  /*120e0*/  FMUL.FTZ R156, R2.reuse, R156 ;  /* 0x0000009c029c7220 */ /* 0x040fe40000410000 */
[----:B------:R-:W1:Y:S01]  /*120f0*/  MUFU.EX2 R0, R0 ;  /* 0x0000000000007308 */ /* 0x000e620000000800 */
[----:B------:R-:W-:Y:S01]  /*12100*/  FMUL.FTZ R157, R2, R157 ;  /* 0x0000009d029d7220 */ /* 0x000fe20000410000 */
[-C--:B------:R-:W-:Y:S05]  /*12110*/  HMMA.16816.F32.BF16 R4, R24, R28.reuse, R4 ;  /* 0x0000001c1804723c */ /* 0x080fea0000041804 */
[C---:B------:R-:W-:Y:S02]  /*12120*/  FMUL.FTZ R160, R21.reuse, R160 ;  /* 0x000000a015a07220 */ /* 0x040fe40000410000 */
[C---:B------:R-:W-:Y:S01]  /*12130*/  FMUL.FTZ R161, R21.reuse, R161 ;  /* 0x000000a115a17220 */ /* 0x040fe20000410000 */
[----:B------:R-:W-:Y:S01]  /*12140*/  MUFU.EX2 R164, R40 ;  /* 0x0000002800a47308 */ /* 0x000fe20000000800 */
[C---:B------:R-:W-:Y:S03]  /*12150*/  FMUL.FTZ R162, R20.reuse, R162 ;  /* 0x000000a214a27220 */ /* 0x040fe60000410000 */
[C---:B------:R-:W-:Y:S02]  /*12160*/  FMUL.FTZ R163, R20.reuse, R163 ;  /* 0x000000a314a37220 */ /* 0x040fe40000410000 */
[C---:B------:R-:W-:Y:S02]  /*12170*/  FMUL.FTZ R52, R21.reuse, R52 ;  /* 0x0000003415347220 */ /* 0x040fe40000410000 */
[C---:B------:R-:W-:Y:S02]  /*12180*/  FMUL.FTZ R53, R21.reuse, R53 ;  /* 0x0000003515357220 */ /* 0x040fe40000410000 */
[C---:B------:R-:W-:Y:S02]  /*12190*/  FMUL.FTZ R54, R20.reuse, R54 ;  /* 0x0000003614367220 */ /* 0x040fe40000410000 */
        /* <DEDUP_REMOVED lines=17> */
[----:B------:R-:W-:Y:S02]  /*122b0*/  FMUL.FTZ R159, R0, R159 ;  /* 0x0000009f009f7220 */ /* 0x000fe40000410000 */
[C---:B------:R-:W-:Y:S02]  /*122c0*/  FMUL.FTZ R56, R2.reuse, R56 ;  /* 0x0000003802387220 */ /* 0x040fe40000410000 */
        /* <DEDUP_REMOVED lines=9> */
[C---:B------:R-:W-:Y:S02]  /*12360*/  FMUL.FTZ R62, R0.reuse, R62 ;  /* 0x0000003e003e7220 */ /* 0x040fe40000410000 */
[----:B------:R-:W-:Y:S01]  /*12370*/  FMUL.FTZ R63, R0, R63 ;  /* 0x0000003f003f7220 */ /* 0x000fe20000410000 */
[-C--:B-1----:R-:W-:Y:S03]  /*12380*/  HMMA.16816.F32.BF16 R148, R24, R28.reuse, R148 ;  /* 0x0000001c1894723c */ /* 0x082fe60000041894 */
        /* <DEDUP_REMOVED lines=11> */
[----:B------:R-:W-:Y:S02]  /*12440*/  FMUL.FTZ R71, R20, R71 ;  /* 0x0000004714477220 */ /* 0x000fe40000410000 */
[C---:B------:R-:W-:Y:S02]  /*12450*/  FMUL.FTZ R72, R2.reuse, R72 ;  /* 0x0000004802487220 */ /* 0x040fe40000410000 */
[-C--:B--2---:R-:W-:Y:S04]  /*12460*/  HMMA.16816.F32.BF16 R52, R24, R36.reuse, R52 ;  /* 0x000000241834723c */ /* 0x084fe80000041834 */
[----:B------:R-:W-:Y:S02]  /*12470*/  FMUL.FTZ R73, R2, R73 ;  /* 0x0000004902497220 */ /* 0x000fe40000410000 */
[C---:B------:R-:W-:Y:S02]  /*12480*/  FMUL.FTZ R74, R0.reuse, R74 ;  /* 0x0000004a004a7220 */ /* 0x040fe40000410000 */
[C---:B------:R-:W-:Y:S04]  /*12490*/  HMMA.16816.F32.BF16 R56, R32.reuse, R36, R56 ;  /* 0x000000242038723c */ /* 0x040fe80000041838 */
[----:B------:R-:W-:Y:S02]  /*124a0*/  FMUL.FTZ R75, R0, R75 ;  /* 0x0000004b004b7220 */ /* 0x000fe40000410000 */
[----:B------:R-:W-:Y:S02]  /*124b0*/  FMUL.FTZ R76, R2, R76 ;  /* 0x0000004c024c7220 */ /* 0x000fe40000410000 */
[-C--:B------:R-:W-:Y:S04]  /*124c0*/  HMMA.16816.F32.BF16 R60, R32, R38.reuse, R60 ;  /* 0x00000026203c723c */ /* 0x080fe8000004183c */
[--C-:B------:R-:W-:Y:S02]  /*124d0*/  FFMA.FTZ R36, R194, c[0x0][0x2d0], -R23.reuse ;  /* 0x0000b400c2247a23 */ /* 0x100fe40000010817 */
[----:B------:R-:W-:Y:S02]  /*124e0*/  FMUL.FTZ R77, R2, R77 ;  /* 0x0000004d024d7220 */ /* 0x000fe40000410000 */
[C---:B------:R-:W-:Y:S01]  /*124f0*/  HMMA.16816.F32.BF16 R64, R24.reuse, R38, R64 ;  /* 0x000000261840723c */ /* 0x040fe20000041840 */
[----:B------:R2:W-:Y:S03]  /*12500*/  MUFU.EX2 R245, R36 ;  /* 0x0000002400f57308 */ /* 0x0005e60000000800 */
[C---:B------:R-:W-:Y:S02]  /*12510*/  FMUL.FTZ R78, R0.reuse, R78 ;  /* 0x0000004e004e7220 */ /* 0x040fe40000410000 */
[----:B------:R-:W-:Y:S02]  /*12520*/  FMUL.FTZ R79, R0, R79 ;  /* 0x0000004f004f7220 */ /* 0x000fe40000410000 */
[C---:B------:R-:W-:Y:S01]  /*12530*/  FMUL.FTZ R80, R21.reuse, R80 ;  /* 0x0000005015507220 */ /* 0x040fe20000410000 */
[-C--:B-1----:R-:W-:Y:S03]  /*12540*/  HMMA.16816.F32.BF16 R68, R24, R28.reuse, R68 ;  /* 0x0000001c1844723c */ /* 0x082fe60000041844 */
[C---:B------:R-:W-:Y:S02]  /*12550*/  FMUL.FTZ R81, R21.reuse, R81 ;  /* 0x0000005115517220 */ /* 0x040fe40000410000 */
[C---:B------:R-:W-:Y:S02]  /*12560*/  FMUL.FTZ R82, R20.reuse, R82 ;  /* 0x0000005214527220 */ /* 0x040fe40000410000 */
[C---:B------:R-:W-:Y:S01]  /*12570*/  FMUL.FTZ R83, R20.reuse, R83 ;  /* 0x0000005314537220 */ /* 0x040fe20000410000 */
[C---:B------:R-:W-:Y:S04]  /*12580*/  HMMA.16816.F32.BF16 R72, R32.reuse, R28, R72 ;  /* 0x0000001c2048723c */ /* 0x040fe80000041848 */
[C---:B------:R-:W-:Y:S02]  /*12590*/  FMUL.FTZ R84, R21.reuse, R84 ;  /* 0x0000005415547220 */ /* 0x040fe40000410000 */
[----:B------:R-:W-:Y:S02]  /*125a0*/  FMUL.FTZ R85, R21, R85 ;  /* 0x0000005515557220 */ /* 0x000fe40000410000 */
[-C--:B------:R-:W-:Y:S01]  /*125b0*/  HMMA.16816.F32.BF16 R76, R32, R30.reuse, R76 ;  /* 0x0000001e204c723c */ /* 0x080fe2000004184c */
[----:B--2---:R-:W1:Y:S03]  /*125c0*/  LDSM.16.MT88.4 R36, [R226+0x3880] ;  /* 0x00388000e224783b */ /* 0x004e660000004200 */
[--C-:B------:R-:W-:Y:S02]  /*125d0*/  FFMA.FTZ R28, R195, c[0x0][0x2d0], -R48.reuse ;  /* 0x0000b400c31c7a23 */ /* 0x100fe40000010830 */
[C---:B------:R-:W-:Y:S02]  /*125e0*/  FMUL.FTZ R86, R20.reuse, R86 ;  /* 0x0000005614567220 */ /* 0x040fe40000410000 */
[C---:B------:R-:W-:Y:S01]  /*125f0*/  HMMA.16816.F32.BF16 R80, R24.reuse, R30, R80 ;  /* 0x0000001e1850723c */ /* 0x040fe20000041850 */
[----:B------:R2:W-:Y:S03]  /*12600*/  MUFU.EX2 R223, R28 ;  /* 0x0000001c00df7308 */ /* 0x0005e60000000800 */
        /* <DEDUP_REMOVED lines=10> */
[----:B--2---:R-:W-:Y:S02]  /*126b0*/  FFMA.FTZ R28, R198, c[0x0][0x2d0], -R23 ;  /* 0x0000b400c61c7a23 */ /* 0x004fe40000010817 */
[C---:B------:R-:W-:Y:S02]  /*126c0*/  FMUL.FTZ R97, R21.reuse, R97 ;  /* 0x0000006115617220 */ /* 0x040fe40000410000 */
[----:B------:R2:W-:Y:S01]  /*126d0*/  MUFU.EX2 R222, R28 ;  /* 0x0000001c00de7308 */ /* 0x0005e20000000800 */
[C---:B------:R-:W-:Y:S01]  /*126e0*/  FMUL.FTZ R98, R20.reuse, R98 ;  /* 0x0000006214627220 */ /* 0x040fe20000410000 */
[-C--:B-1----:R-:W-:Y:S03]  /*126f0*/  HMMA.16816.F32.BF16 R84, R24, R36.reuse, R84 ;  /* 0x000000241854723c */ /* 0x082fe60000041854 */
[C---:B------:R-:W-:Y:S02]  /*12700*/  FMUL.FTZ R99, R20.reuse, R99 ;  /* 0x0000006314637220 */ /* 0x040fe40000410000 */
[C---:B------:R-:W-:Y:S02]  /*12710*/  FMUL.FTZ R100, R21.reuse, R100 ;  /* 0x0000006415647220 */ /* 0x040fe40000410000 */
[----:B------:R-:W-:Y:S01]  /*12720*/  FMUL.FTZ R101, R21, R101 ;  /* 0x0000006515657220 */ /* 0x000fe20000410000 */
[C---:B------:R-:W-:Y:S04]  /*12730*/  HMMA.16816.F32.BF16 R88, R32.reuse, R36, R88 ;  /* 0x000000242058723c */ /* 0x040fe80000041858 */
[C---:B------:R-:W-:Y:S02]  /*12740*/  FMUL.FTZ R102, R20.reuse, R102 ;  /* 0x0000006614667220 */ /* 0x040fe40000410000 */
[----:B------:R-:W-:Y:S02]  /*12750*/  FMUL.FTZ R103, R20, R103 ;  /* 0x0000006714677220 */ /* 0x000fe40000410000 */
[-C--:B------:R-:W-:Y:S04]  /*12760*/  HMMA.16816.F32.BF16 R92, R32, R38.reuse, R92 ;  /* 0x00000026205c723c */ /* 0x080fe8000004185c */
[----:B------:R-:W-:Y:S01]  /*12770*/  FFMA.FTZ R36, R199, c[0x0][0x2d0], -R48 ;  /* 0x0000b400c7247a23 */ /* 0x000fe20000010830 */
[----:B--2---:R-:W1:Y:S01]  /*12780*/  LDSM.16.MT88.4 R28, [R228+0x3880] ;  /* 0x00388000e41c783b */ /* 0x004e620000004200 */
        /* <DEDUP_REMOVED lines=13> */
[--C-:B--2---:R-:W-:Y:S02]  /*12860*/  FFMA.FTZ R36, R51, c[0x0][0x2d0], -R49.reuse ;  /* 0x0000b40033247a23 */ /* 0x104fe40000010831 */
[C---:B------:R-:W-:Y:S02]  /*12870*/  FMUL.FTZ R115, R20.reuse, R115 ;  /* 0x0000007314737220 */ /* 0x040fe40000410000 */
[----:B------:R2:W3:Y:S01]  /*12880*/  MUFU.EX2 R218, R36 ;  /* 0x0000002400da7308 */ /* 0x0004e20000000800 */
        /* <DEDUP_REMOVED lines=10> */
[-C--:B------:R-:W-:Y:S01]  /*12930*/  HMMA.16816.F32.BF16 R108, R32, R30.reuse, R108 ;  /* 0x0000001e206c723c */ /* 0x080fe2000004186c */
[----:B--2---:R-:W1:Y:S03]  /*12940*/  LDSM.16.MT88.4 R36, [R227+0x3880] ;  /* 0x00388000e324783b */ /* 0x004e660000004200 */
[----:B------:R-:W-:Y:S02]  /*12950*/  FFMA.FTZ R28, R203, c[0x0][0x2d0], -R49 ;  /* 0x0000b400cb1c7a23 */ /* 0x000fe40000010831 */
[C---:B------:R-:W-:Y:S02]  /*12960*/  FMUL.FTZ R124, R2.reuse, R124 ;  /* 0x0000007c027c7220 */ /* 0x040fe40000410000 */
[C---:B------:R-:W-:Y:S01]  /*12970*/  HMMA.16816.F32.BF16 R112, R24.reuse, R30, R112 ;  /* 0x0000001e1870723c */ /* 0x040fe20000041870 */
[----:B------:R2:W4:Y:S01]  /*12980*/  MUFU.EX2 R199, R28 ;  /* 0x0000001c00c77308 */ /* 0x0005220000000800 */
[----:B------:R-:W5:Y:S02]  /*12990*/  LDL.LU R203, [R1+0x20] ;  /* 0x0000200001cb7983 */ /* 0x000f640000300800 */
[----:B------:R-:W-:Y:S02]  /*129a0*/  FMUL.FTZ R125, R2, R125 ;  /* 0x0000007d027d7220 */ /* 0x000fe40000410000 */
[C---:B------:R-:W-:Y:S02]  /*129b0*/  FMUL.FTZ R126, R0.reuse, R126 ;  /* 0x0000007e007e7220 */ /* 0x040fe40000410000 */
[----:B------:R-:W-:Y:S04]  /*129c0*/  FMUL.FTZ R127, R0, R127 ;  /* 0x0000007f007f7220 */ /* 0x000fe80000410000 */
[C---:B------:R-:W-:Y:S02]  /*129d0*/  FMUL.FTZ R128, R21.reuse, R128 ;  /* 0x0000008015807220 */ /* 0x040fe40000410000 */
[----:B------:R-:W-:Y:S02]  /*129e0*/  FMUL.FTZ R129, R21, R129 ;  /* 0x0000008115817220 */ /* 0x000fe40000410000 */
[C---:B------:R-:W-:Y:S02]  /*129f0*/  FMUL.FTZ R130, R20.reuse, R130 ;  /* 0x0000008214827220 */ /* 0x040fe40000410000 */
[----:B------:R-:W-:Y:S02]  /*12a00*/  FMUL.FTZ R131, R20, R131 ;  /* 0x0000008314837220 */ /* 0x000fe40000410000 */
[--C-:B--2---:R-:W-:Y:S02]  /*12a10*/  FFMA.FTZ R28, R41, c[0x0][0x2d0], -R50.reuse ;  /* 0x0000b400291c7a23 */ /* 0x104fe40000010832 */
[----:B------:R-:W-:Y:S02]  /*12a20*/  LDSM.16.MT88.4 R40, [R226+0x2880] ;  /* 0x00288000e228783b */ /* 0x000fe40000004200 */
[----:B------:R2:W-:Y:S01]  /*12a30*/  MUFU.EX2 R166, R28 ;  /* 0x0000001c00a67308 */ /* 0x0005e20000000800 */
[-C--:B-1----:R-:W-:Y:S08]  /*12a40*/  HMMA.16816.F32.BF16 R116, R24, R36.reuse, R116 ;  /* 0x000000241874723c */ /* 0x082ff00000041874 */
[C---:B------:R-:W-:Y:S07]  /*12a50*/  HMMA.16816.F32.BF16 R120, R32.reuse, R36, R120 ;  /* 0x000000242078723c */ /* 0x040fee0000041878 */
[--C-:B------:R-:W-:Y:S01]  /*12a60*/  FFMA.FTZ R36, R171, c[0x0][0x2d0], -R50.reuse ;  /* 0x0000b400ab247a23 */ /* 0x100fe20000010832 */
[-C--:B------:R-:W-:Y:S03]  /*12a70*/  HMMA.16816.F32.BF16 R124, R32, R38.reuse, R124 ;  /* 0x00000026207c723c */ /* 0x080fe6000004187c */
[----:B------:R-:W1:Y:S01]  /*12a80*/  MUFU.EX2 R51, R36 ;  /* 0x0000002400337308 */ /* 0x000e620000000800 */
[----:B--2---:R-:W-:Y:S02]  /*12a90*/  FFMA.FTZ R28, R44, c[0x0][0x2d0], -R50 ;  /* 0x0000b4002c1c7a23 */ /* 0x004fe40000010832 */
[----:B------:R-:W-:Y:S01]  /*12aa0*/  LDSM.16.MT88.4 R44, [R228+0x2880] ;  /* 0x00288000e42c783b */ /* 0x000fe20000004200 */
[----:B---3--:R-:W-:Y:S01]  /*12ab0*/  F2FP.BF16.PACK_AB R32, R201, R218 ;  /* 0x000000dac920723e */ /* 0x008fe200000010ff */
[----:B------:R-:W-:Y:S04]  /*12ac0*/  HMMA.16816.F32.BF16 R128, R24, R38, R128 ;  /* 0x000000261880723c */ /* 0x000fe80000041880 */
[----:B----4-:R-:W-:Y:S01]  /*12ad0*/  F2FP.BF16.PACK_AB R34, R199, R200 ;  /* 0x000000c8c722723e */ /* 0x010fe200000010ff */
[----:B------:R2:W3:Y:S02]  /*12ae0*/  MUFU.EX2 R165, R28 ;  /* 0x0000001c00a57308 */ /* 0x0004e40000000800 */
[----:B------:R-:W-:Y:S02]  /*12af0*/  F2FP.BF16.PACK_AB R24, R244, R245 ;  /* 0x000000f5f418723e */ /* 0x000fe400000010ff */
[----:B------:R-:W-:Y:S03]  /*12b00*/  F2FP.BF16.PACK_AB R25, R223, R242 ;  /* 0x000000f2df19723e */ /* 0x000fe600000010ff */
[----:B------:R-:W-:Y:S02]  /*12b10*/  F2FP.BF16.PACK_AB R26, R221, R222 ;  /* 0x000000dedd1a723e */ /* 0x000fe400000010ff */
[----:B------:R-:W-:Y:S02]  /*12b20*/  F2FP.BF16.PACK_AB R27, R219, R220 ;  /* 0x000000dcdb1b723e */ /* 0x000fe400000010ff */
[----:B-1----:R-:W-:Y:S01]  /*12b30*/  F2FP.BF16.PACK_AB R35, R51, R164 ;  /* 0x000000a43323723e */ /* 0x002fe200000010ff */
[----:B------:R-:W-:Y:S08]  /*12b40*/  LDSM.16.MT88.4 R36, [R227+0x2880] ;  /* 0x00288000e324783b */ /* 0x000ff00000004200 */
[----:B--2---:R-:W1:Y:S01]  /*12b50*/  LDSM.16.MT88.4 R28, [R225+0x2880] ;  /* 0x00288000e11c783b */ /* 0x004e620000004200 */
[----:B---3--:R-:W-:Y:S01]  /*12b60*/  F2FP.BF16.PACK_AB R33, R165, R166 ;  /* 0x000000a6a521723e */ /* 0x008fe200000010ff */
        /* <DEDUP_REMOVED lines=14> */
[--C-:B--2---:R-:W-:Y:S01]  /*12c50*/  FFMA.FTZ R40, R209, c[0x0][0x2d0], -R23.reuse ;  /* 0x0000b400d1287a23 */ /* 0x104fe20000010817 */
[----:B------:R-:W-:Y:S03]  /*12c60*/  MOV R209, R177 ;  /* 0x000000b100d17202 */ /* 0x000fe60000000f00 */
[-C--:B------:R-:W-:Y:S01]  /*12c70*/  HMMA.16816.F32.BF16 R156, R32, R46.reuse, R156 ;  /* 0x0000002e209c723c */ /* 0x080fe2000004189c */
[----:B------:R2:W-:Y:S07]  /*12c80*/  MUFU.EX2 R198, R40 ;  /* 0x0000002800c67308 */ /* 0x0005ee0000000800 */
[C---:B------:R-:W-:Y:S08]  /*12c90*/  HMMA.16816.F32.BF16 R160, R24.reuse, R46, R160 ;  /* 0x0000002e18a0723c */ /* 0x040ff000000418a0 */
[-C--:B------:R-:W-:Y:S08]  /*12ca0*/  HMMA.16816.F32.BF16 R52, R24, R36.reuse, R52 ;  /* 0x000000241834723c */ /* 0x080ff00000041834 */
[C---:B------:R-:W-:Y:S01]  /*12cb0*/  HMMA.16816.F32.BF16 R56, R32.reuse, R36, R56 ;  /* 0x000000242038723c */ /* 0x040fe20000041838 */
[----:B--2---:R-:W2:Y:S06]  /*12cc0*/  LDSM.16.MT88.4 R40, [R226+0x4080] ;  /* 0x00408000e228783b */ /* 0x004eac0000004200 */
[--C-:B------:R-:W-:Y:S01]  /*12cd0*/  FFMA.FTZ R36, R204, c[0x0][0x2d0], -R48.reuse ;  /* 0x0000b400cc247a23 */ /* 0x100fe20000010830 */
[-C--:B------:R-:W-:Y:S01]  /*12ce0*/  HMMA.16816.F32.BF16 R60, R32, R38.reuse, R60 ;  /* 0x00000026203c723c */ /* 0x080fe2000004183c */
[----:B------:R-:W3:Y:S02]  /*12cf0*/  LDL.LU R204, [R1+0x1c] ;  /* 0x00001c0001cc7983 */ /* 0x000ee40000300800 */
[----:B------:R4:W-:Y:S05]  /*12d00*/  MUFU.EX2 R196, R36 ;  /* 0x0000002400c47308 */ /* 0x0009ea0000000800 */
[C---:B------:R-:W-:Y:S08]  /*12d10*/  HMMA.16816.F32.BF16 R64, R24.reuse, R38, R64 ;  /* 0x000000261840723c */ /* 0x040ff00000041840 */
[-C--:B-1----:R-:W-:Y:S08]  /*12d20*/  HMMA.16816.F32.BF16 R68, R24, R28.reuse, R68 ;  /* 0x0000001c1844723c */ /* 0x082ff00000041844 */
[C---:B------:R-:W-:Y:S04]  /*12d30*/  HMMA.16816.F32.BF16 R72, R32.reuse, R28, R72 ;  /* 0x0000001c2048723c */ /* 0x040fe80000041848 */
[--C-:B----4-:R-:W-:Y:S02]  /*12d40*/  FFMA.FTZ R36, R205, c[0x0][0x2d0], -R48.reuse ;  /* 0x0000b400cd247a23 */ /* 0x110fe40000010830 */
[----:B------:R-:W4:Y:S02]  /*12d50*/  LDL.LU R205, [R1+0x14] ;  /* 0x0000140001cd7983 */ /* 0x000f240000300800 */
[-C--:B------:R-:W-:Y:S01]  /*12d60*/  HMMA.16816.F32.BF16 R76, R32, R30.reuse, R76 ;  /* 0x0000001e204c723c */ /* 0x080fe2000004184c */
[----:B------:R1:W-:Y:S07]  /*12d70*/  MUFU.EX2 R195, R36 ;  /* 0x0000002400c37308 */ /* 0x0003ee0000000800 */
[C---:B------:R-:W-:Y:S01]  /*12d80*/  HMMA.16816.F32.BF16 R80, R24.reuse, R30, R80 ;  /* 0x0000001e1850723c */ /* 0x040fe20000041850 */
[----:B------:R-:W-:Y:S07]  /*12d90*/  LDSM.16.MT88.4 R28, [R227+0x4080] ;  /* 0x00408000e31c783b */ /* 0x000fee0000004200 */
[-C--:B--2---:R-:W-:Y:S08]  /*12da0*/  HMMA.16816.F32.BF16 R84, R24, R40.reuse, R84 ;  /* 0x000000281854723c */ /* 0x084ff00000041854 */
[C---:B------:R-:W-:Y:S04]  /*12db0*/  HMMA.16816.F32.BF16 R88, R32.reuse, R40, R88 ;  /* 0x000000282058723c */ /* 0x040fe80000041858 */
[--C-:B-1----:R-:W-:Y:S01]  /*12dc0*/  FFMA.FTZ R36, R215, c[0x0][0x2d0], -R23.reuse ;  /* 0x0000b400d7247a23 */ /* 0x102fe20000010817 */
[----:B------:R-:W-:Y:S01]  /*12dd0*/  MOV R215, R176 ;  /* 0x000000b000d77202 */ /* 0x000fe20000000f00 */
[----:B------:R-:W-:Y:S02]  /*12de0*/  FFMA.FTZ R23, R217, c[0x0][0x2d0], -R23 ;  /* 0x0000b400d9177a23 */ /* 0x000fe40000010817 */
[-C--:B------:R-:W-:Y:S01]  /*12df0*/  HMMA.16816.F32.BF16 R92, R32, R42.reuse, R92 ;  /* 0x0000002a205c723c */ /* 0x080fe2000004185c */
[----:B------:R1:W-:Y:S01]  /*12e00*/  MUFU.EX2 R194, R36 ;  /* 0x0000002400c27308 */ /* 0x0003e20000000800 */
[----:B------:R-:W2:Y:S06]  /*12e10*/  LDL.LU R217, [R1+0x18] ;  /* 0x0000180001d97983 */ /* 0x000eac0000300800 */
[C---:B------:R-:W-:Y:S01]  /*12e20*/  HMMA.16816.F32.BF16 R96, R24.reuse, R42, R96 ;  /* 0x0000002a1860723c */ /* 0x040fe20000041860 */
[----:B------:R-:W-:Y:S02]  /*12e30*/  LDSM.16.MT88.4 R40, [R227+0x3080] ;  /* 0x00308000e328783b */ /* 0x000fe40000004200 */
[----:B------:R5:W-:Y:S06]  /*12e40*/  MUFU.EX2 R193, R23 ;  /* 0x0000001700c17308 */ /* 0x000bec0000000800 */
[----:B-1----:R-:W1:Y:S03]  /*12e50*/  LDSM.16.MT88.4 R36, [R228+0x4080] ;  /* 0x00408000e424783b */ /* 0x002e660000004200 */
[--C-:B-----5:R-:W-:Y:S01]  /*12e60*/  FFMA.FTZ R23, R211, c[0x0][0x2d0], -R48.reuse ;  /* 0x0000b400d3177a23 */ /* 0x120fe20000010830 */
[----:B------:R-:W-:Y:S01]  /*12e70*/  MOV R211, R170 ;  /* 0x000000aa00d37202 */ /* 0x000fe20000000f00 */
[----:B------:R-:W-:Y:S02]  /*12e80*/  FFMA.FTZ R48, R214, c[0x0][0x2d0], -R48 ;  /* 0x0000b400d6307a23 */ /* 0x000fe40000010830 */
[----:B------:R5:W-:Y:S10]  /*12e90*/  MUFU.EX2 R171, R23 ;  /* 0x0000001700ab7308 */ /* 0x000bf40000000800 */
        /* <DEDUP_REMOVED lines=13> */
[----:B------:R-:W3:Y:S07]  /*12f70*/  LDSM.16.MT88.4 R32, [R226+0x3080] ;  /* 0x00308000e220783b */ /* 0x000eee0000004200 */
        /* <DEDUP_REMOVED lines=26> */
[----:B------:R-:W5:Y:S03]  /*13120*/  LDSM.16.MT88.4 R12, [R228+0x4880] ;  /* 0x00488000e40c783b */ /* 0x000f660000004200 */
[----:B----4-:R-:W-:Y:S04]  /*13130*/  FFMA.FTZ R20, R20, R205, R215 ;  /* 0x000000cd14147223 */ /* 0x010fe800000100d7 */
[C---:B------:R-:W-:Y:S01]  /*13140*/  HMMA.16816.F32.BF16 R188, R24.reuse, R190, R16 ;  /* 0x000000be18bc723c */ /* 0x040fe20000041810 */
[----:B------:R-:W4:Y:S03]  /*13150*/  LDSM.16.MT88.4 R16, [R227+0x4880] ;  /* 0x00488000e310783b */ /* 0x000f260000004200 */
[----:B------:R-:W-:Y:S04]  /*13160*/  FADD.FTZ R20, R252, R20 ;  /* 0x00000014fc147221 */ /* 0x000fe80000010000 */
[-C--:B---3--:R-:W-:Y:S04]  /*13170*/  HMMA.16816.F32.BF16 R132, R24, R32.reuse, R132 ;  /* 0x000000201884723c */ /* 0x088fe80000041884 */
[----:B------:R-:W-:Y:S04]  /*13180*/  FADD.FTZ R20, R250, R20 ;  /* 0x00000014fa147221 */ /* 0x000fe80000010000 */
[C---:B------:R-:W-:Y:S08]  /*13190*/  HMMA.16816.F32.BF16 R136, R28.reuse, R32, R136 ;  /* 0x000000201c88723c */ /* 0x040ff00000041888 */
[-C--:B------:R-:W-:Y:S04]  /*131a0*/  HMMA.16816.F32.BF16 R140, R28, R34.reuse, R140 ;  /* 0x000000221c8c723c */ /* 0x080fe8000004188c */
[----:B--2---:R-:W-:Y:S04]  /*131b0*/  FFMA.FTZ R21, R21, R217, R211 ;  /* 0x000000d915157223 */ /* 0x004fe800000100d3 */
        /* <DEDUP_REMOVED lines=26> */
[----:B------:R-:W-:Y:S02]  /*13360*/  FFMA.FTZ R4, R0, R203, R175 ;  /* 0x000000cb00047223 */ /* 0x000fe400000100af */
        /* <DEDUP_REMOVED lines=17> */
[----:B------:R-:W-:Y:S01]  /*13480*/  FADD.FTZ R0, R221, R7 ;  /* 0x00000007dd007221 */ /* 0x000fe20000010000 */
[----:B------:R-:W-:Y:S01]  /*13490*/  MOV R165, R168 ;  /* 0x000000a800a57202 */ /* 0x000fe20000000f00 */
[----:B------:R-:W-:Y:S02]  /*134a0*/  FADD.FTZ R2, R200, R5 ;  /* 0x00000005c8027221 */ /* 0x000fe40000010000 */
[----:B------:R-:W-:Y:S01]  /*134b0*/  FADD.FTZ R6, R219, R6 ;  /* 0x00000006db067221 */ /* 0x000fe20000010000 */
[-C--:B----4-:R-:W-:Y:S03]  /*134c0*/  HMMA.16816.F32.BF16 R116, R24, R16.reuse, R116 ;  /* 0x000000101874723c */ /* 0x090fe60000041874 */
        /* <DEDUP_REMOVED lines=16> */
[----:B------:R-:W-:Y:S01]  /*135d0*/  FADD.FTZ R0, R45, R4 ;  /* 0x000000042d007221 */ /* 0x000fe20000010000 */
[----:B------:R1:W-:Y:S01]  /*135e0*/  STL [R1+0x18], R5 ;  /* 0x0000180501007387 */ /* 0x0003e20000100800 */
[----:B------:R-:W-:Y:S02]  /*135f0*/  FADD.FTZ R4, R171, R6 ;  /* 0x00000006ab047221 */ /* 0x000fe40000010000 */
[----:B------:R-:W-:Y:S02]  /*13600*/  FADD.FTZ R2, R46, R2 ;  /* 0x000000022e027221 */ /* 0x000fe40000010000 */
[----:B------:R-:W-:Y:S01]  /*13610*/  FADD.FTZ R4, R170, R4 ;  /* 0x00000004aa047221 */ /* 0x000fe20000010000 */
[----:B------:R-:W-:Y:S01]  /*13620*/  MOV R170, R3 ;  /* 0x0000000300aa7202 */ /* 0x000fe20000000f00 */
[----:B------:R-:W-:Y:S02]  /*13630*/  FADD.FTZ R2, R49, R2 ;  /* 0x0000000231027221 */ /* 0x000fe40000010000 */
[----:B------:R-:W-:Y:S01]  /*13640*/  FADD.FTZ R0, R23, R0 ;  /* 0x0000000017007221 */ /* 0x000fe20000010000 */
[----:B------:R1:W-:Y:S03]  /*13650*/  STL [R1+0x14], R4 ;  /* 0x0000140401007387 */ /* 0x0003e60000100800 */
[----:B------:R-:W-:Y:S01]  /*13660*/  FADD.FTZ R0, R50, R0 ;  /* 0x0000000032007221 */ /* 0x000fe20000010000 */
[----:B------:R1:W-:Y:S04]  /*13670*/  STL [R1+0x1c], R2 ;  /* 0x00001c0201007387 */ /* 0x0003e80000100800 */
[----:B------:R1:W-:Y:S01]  /*13680*/  STL [R1+0x20], R0 ;  /* 0x0000200001007387 */ /* 0x0003e20000100800 */
[----:B------:R-:W-:-:S05]  /*13690*/  @P0 BRA `(.L_x_1066) ;  /* 0xffffb8a000000947 */ /* 0x000fca000383ffff */
.L_x_1049:
[----:B-1----:R-:W2:Y:S04]  /*136a0*/  LDL.LU R0, [R1+0x18] ;  /* 0x0000180001007983 */ /* 0x002ea80000300800 */
[----:B------:R-:W3:Y:S04]  /*136b0*/  LDL.LU R4, [R1+0x14] ;  /* 0x0000140001047983 */ /* 0x000ee80000300800 */
[----:B------:R-:W4:Y:S04]  /*136c0*/  LDL.LU R5, [R1+0x1c] ;  /* 0x00001c0001057983 */ /* 0x000f280000300800 */
[----:B------:R-:W4:Y:S01]  /*136d0*/  LDL.LU R2, [R1+0x20] ;  /* 0x0000200001027983 */ /* 0x000f220000300800 */
[----:B------:R-:W-:-:S03]  /*136e0*/  PLOP3.LUT P0, PT, PT, PT, PT, 0x8, 0x0 ;  /* 0x000000000000781c */ /* 0x000fc60003f0e170 */
        /* <DEDUP_REMOVED lines=18> */
[----:B------:R-:W-:Y:S02]  /*13810*/  FSETP.NE.FTZ.AND P3, PT, R9, RZ, PT ;  /* 0x000000ff0900720b */ /* 0x000fe40003f75000 */
[----:B------:R-:W-:Y:S01]  /*13820*/  MOV R2, RZ ;  /* 0x000000ff00027202 */ /* 0x000fe20000000f00 */
[----:B----4-:R-:W-:Y:S01]  /*13830*/  FADD.FTZ R6, R5, R6 ;  /* 0x0000000605067221 */ /* 0x010fe20000010000 */
[----:B------:R-:W-:-:S05]  /*13840*/  FSETP.NE.FTZ.AND P2, PT, R7, RZ, PT ;  /* 0x000000ff0700720b */ /* 0x000fca0003f55000 */
[----:B------:R-:W1:Y:S01]  /*13850*/  @P4 MUFU.RCP R0, R11 ;  /* 0x0000000b00004308 */ /* 0x000e620000001000 */
[----:B------:R-:W-:-:S07]  /*13860*/  FSETP.NE.FTZ.AND P1, PT, R6, RZ, PT ;  /* 0x000000ff0600720b */ /* 0x000fce0003f35000 */
[----:B------:R-:W2:Y:S06]  /*13870*/  @P3 MUFU.RCP R4, R9 ;  /* 0x0000000900043308 */ /* 0x000eac0000001000 */
[----:B------:R-:W-:Y:S01]  /*13880*/  @P1 MOV R8, 0x3f317218 ;  /* 0x3f31721800081802 */ /* 0x000fe20000000f00 */
[C---:B-1----:R-:W-:Y:S01]  /*13890*/  FMUL.FTZ R176, R0.reuse, R176 ;  /* 0x000000b000b07220 */ /* 0x042fe20000410000 */
[----:B------:R-:W1:Y:S01]  /*138a0*/  @P2 MUFU.RCP R2, R7 ;  /* 0x0000000700022308 */ /* 0x000e620000001000 */
        /* <DEDUP_REMOVED lines=16> */
[C---:B------:R-:W-:Y:S01]  /*139b0*/  FMUL.FTZ R24, R0.reuse, R64 ;  /* 0x0000004000187220 */ /* 0x040fe20000410000 */
[----:B------:R-:W-:Y:S01]  /*139c0*/  MOV R64, 0xff800000 ;  /* 0xff80000000407802 */ /* 0x000fe20000000f00 */
[C---:B------:R-:W-:Y:S01]  /*139d0*/  FMUL.FTZ R42, R0.reuse, R65 ;  /* 0x00000041002a7220 */ /* 0x040fe20000410000 */
[----:B------:R-:W-:Y:S01]  /*139e0*/  MOV R65, 0xff800000 ;  /* 0xff80000000417802 */ /* 0x000fe20000000f00 */
[C---:B------:R-:W-:Y:S01]  /*139f0*/  FMUL.FTZ R28, R0.reuse, R68 ;  /* 0x00000044001c7220 */ /* 0x040fe20000410000 */
[----:B------:R-:W-:Y:S01]  /*13a00*/  MOV R68, 0xff800000 ;  /* 0xff80000000447802 */ /* 0x000fe20000000f00 */
        /* <DEDUP_REMOVED lines=15> */
[----:B------:R-:W-:Y:S01]  /*13b00*/  MOV R0, RZ ;  /* 0x000000ff00007202 */ /* 0x000fe20000000f00 */
[C---:B--2---:R-:W-:Y:S02]  /*13b10*/  FMUL.FTZ R15, R4.reuse, R54 ;  /* 0x00000036040f7220 */ /* 0x044fe40000410000 */
[----:B------:R-:W-:Y:S02]  /*13b20*/  FMUL.FTZ R44, R4, R55 ;  /* 0x00000037042c7220 */ /* 0x000fe40000410000 */
[C---:B-1----:R-:W-:Y:S01]  /*13b30*/  FMUL.FTZ R180, R2.reuse, R180 ;  /* 0x000000b402b47220 */ /* 0x042fe20000410000 */
[----:B------:R-:W1:Y:S01]  /*13b40*/  @P1 MUFU.RCP R0, R6 ;  /* 0x0000000600001308 */ /* 0x000e620000001000 */
[----:B------:R-:W-:-:S02]  /*13b50*/  FMUL.FTZ R181, R2, R181 ;  /* 0x000000b502b57220 */ /* 0x000fc40000410000 */
[C---:B------:R-:W-:Y:S02]  /*13b60*/  FMUL.FTZ R184, R2.reuse, R184 ;  /* 0x000000b802b87220 */ /* 0x040fe40000410000 */
[C---:B------:R-:W-:Y:S02]  /*13b70*/  FMUL.FTZ R185, R2.reuse, R185 ;  /* 0x000000b902b97220 */ /* 0x040fe40000410000 */
[C---:B------:R-:W-:Y:S01]  /*13b80*/  FMUL.FTZ R136, R2.reuse, R136 ;  /* 0x0000008802887220 */ /* 0x040fe20000410000 */
[----:B------:R-:W2:Y:S01]  /*13b90*/  @P1 MUFU.LG2 R6, R6 ;  /* 0x0000000600061308 */ /* 0x000ea20000000c00 */
        /* <DEDUP_REMOVED lines=41> */
[C---:B------:R-:W-:Y:S01]  /*13e30*/  FMUL.FTZ R41, R4.reuse, R67 ;  /* 0x0000004304297220 */ /* 0x040fe20000410000 */
[----:B------:R-:W-:Y:S01]  /*13e40*/  MOV R67, 0xff800000 ;  /* 0xff80000000437802 */ /* 0x000fe20000000f00 */
        /* <DEDUP_REMOVED lines=51> */
[----:B------:R-:W-:Y:S02]  /*14180*/  @P4 FMUL.FTZ R10, R4, c[0x0][0x2d0] ;  /* 0x0000b400040a4a20 */ /* 0x000fe40000410000 */
[----:B------:R-:W-:Y:S02]  /*14190*/  @P2 FMUL.FTZ R2, R0, c[0x0][0x2d0] ;  /* 0x0000b40000022a20 */ /* 0x000fe40000410000 */
[----:B------:R-:W-:Y:S02]  /*141a0*/  @P4 FMUL.FTZ R11, R11, 0.69314718246459960938 ;  /* 0x3f3172180b0b4820 */ /* 0x000fe40000410000 */
[----:B------:R-:W-:-:S02]  /*141b0*/  @P3 FMUL.FTZ R9, R9, 0.69314718246459960938 ;  /* 0x3f31721809093820 */ /* 0x000fc40000410000 */
[----:B------:R-:W-:Y:S02]  /*141c0*/  @P2 FMUL.FTZ R7, R7, 0.69314718246459960938 ;  /* 0x3f31721807072820 */ /* 0x000fe40000410000 */
[----:B--2---:R-:W-:Y:S02]  /*141d0*/  @P1 FMUL.FTZ R4, R6, 0.69314718246459960938 ;  /* 0x3f31721806041820 */ /* 0x004fe40000410000 */
[----:B------:R-:W-:Y:S02]  /*141e0*/  @P1 FMUL.FTZ R0, R8, c[0x0][0x2d0] ;  /* 0x0000b40008001a20 */ /* 0x000fe40000410000 */
[----:B------:R-:W-:Y:S02]  /*141f0*/  @P4 FFMA.FTZ R64, R10, R169, R11 ;  /* 0x000000a90a404223 */ /* 0x000fe4000001000b */
[----:B------:R-:W-:Y:S02]  /*14200*/  @P3 FFMA.FTZ R65, R5, R168, R9 ;  /* 0x000000a805413223 */ /* 0x000fe40000010009 */
[----:B------:R-:W-:-:S02]  /*14210*/  @P2 FFMA.FTZ R67, R2, R167, R7 ;  /* 0x000000a702432223 */ /* 0x000fc40000010007 */
[----:B------:R-:W-:Y:S02]  /*14220*/  @P1 FFMA.FTZ R68, R0, R3, R4 ;  /* 0x0000000300441223 */ /* 0x000fe40000010004 */
.L_x_991:
[----:B------:R-:W-:Y:S05]  /*14230*/  @P0 BRA `(.L_x_1067) ;  /* 0x00001c6000000947 */ /* 0x000fea0003800000 */
[----:B------:R-:W2:Y:S01]  /*14240*/  LDL R71, [R1+0x50] ;  /* 0x0000500001477983 */ /* 0x000ea20000100800 */
[----:B------:R-:W-:Y:S02]  /*14250*/  F2FP.BF16.PACK_AB R41, R41, R66 ;  /* 0x000000422929723e */ /* 0x000fe400000010ff */
[----:B------:R-:W-:Y:S01]  /*14260*/  F2FP.BF16.PACK_AB R62, R63, R62 ;  /* 0x0000003e3f3e723e */ /* 0x000fe200000010ff */
[----:B------:R-:W1:Y:S01]  /*14270*/  S2R R69, SR_TID.X ;  /* 0x0000000000457919 */ /* 0x000e620000002100 */
        /* <DEDUP_REMOVED lines=12> */
[----:B-1----:R-:W-:Y:S02]  /*14340*/  SHF.R.S32.HI R66, RZ, 0x1f, R69 ;  /* 0x0000001fff427819 */ /* 0x002fe40000011445 */
[----:B------:R-:W-:Y:S02]  /*14350*/  F2FP.BF16.PACK_AB R8, R145, R144 ;  /* 0x000000909108723e */ /* 0x000fe400000010ff */
[CC--:B------:R-:W-:Y:S02]  /*14360*/  LEA.HI R2, R66.reuse, R69.reuse, RZ, 0x2 ;  /* 0x0000004542027211 */ /* 0x0c0fe400078f10ff */
[----:B------:R-:W-:-:S02]  /*14370*/  LEA.HI R63, R66, R69, RZ, 0x5 ;  /* 0x00000045423f7211 */ /* 0x000fc400078f28ff */
[--C-:B------:R-:W-:Y:S02]  /*14380*/  SHF.R.S32.HI R4, RZ, 0x2, R2.reuse ;  /* 0x00000002ff047819 */ /* 0x100fe40000011402 */
[----:B------:R-:W-:Y:S02]  /*14390*/  SHF.R.S32.HI R0, RZ, 0x1f, R2 ;  /* 0x0000001fff007819 */ /* 0x000fe40000011402 */
[----:B------:R-:W-:Y:S02]  /*143a0*/  SHF.R.S32.HI R59, RZ, 0x5, R63 ;  /* 0x00000005ff3b7819 */ /* 0x000fe4000001143f */
[----:B------:R-:W-:Y:S02]  /*143b0*/  LEA.HI R0, R0, R4, RZ, 0x3 ;  /* 0x0000000400007211 */ /* 0x000fe400078f18ff */
[----:B------:R-:W-:Y:S02]  /*143c0*/  F2FP.BF16.PACK_AB R55, R55, R136 ;  /* 0x000000883737723e */ /* 0x000fe400000010ff */
[----:B------:R-:W-:-:S02]  /*143d0*/  LOP3.LUT R0, R0, 0xfffffff8, RZ, 0xc0, !PT ;  /* 0xfffffff800007812 */ /* 0x000fc400078ec0ff */
        /* <DEDUP_REMOVED lines=157> */
.L_x_1068:
        /* <DEDUP_REMOVED lines=151> */
.L_x_1070:
[----:B--234-:R-:W-:Y:S05]  /*15720*/  BSYNC B0 ;  /* 0x0000000000007941 */ /* 0x01cfea0003800000 */
.L_x_1069:
        /* <DEDUP_REMOVED lines=16> */
.L_x_1072:
[----:B------:R-:W-:Y:S05]  /*15830*/  BSYNC B0 ;  /* 0x0000000000007941 */ /* 0x000fea0003800000 */
.L_x_1071:
        /* <DEDUP_REMOVED lines=16> */
.L_x_1074:
[----:B------:R-:W-:Y:S05]  /*15940*/  BSYNC B0 ;  /* 0x0000000000007941 */ /* 0x000fea0003800000 */
.L_x_1073:
        /* <DEDUP_REMOVED lines=16> */
.L_x_1076:
[----:B------:R-:W-:Y:S05]  /*15a50*/  BSYNC B0 ;  /* 0x0000000000007941 */ /* 0x000fea0003800000 */
.L_x_1075:
        /* <DEDUP_REMOVED lines=16> */
.L_x_1078:
[----:B------:R-:W-:Y:S05]  /*15b60*/  BSYNC B0 ;  /* 0x0000000000007941 */ /* 0x000fea0003800000 */
.L_x_1077:
        /* <DEDUP_REMOVED lines=16> */
.L_x_1080:
[----:B------:R-:W-:Y:S05]  /*15c70*/  BSYNC B0 ;  /* 0x0000000000007941 */ /* 0x000fea0003800000 */
.L_x_1079:
        /* <DEDUP_REMOVED lines=16> */
.L_x_1082:
[----:B------:R-:W-:Y:S05]  /*15d80*/  BSYNC B0 ;  /* 0x0000000000007941 */ /* 0x000fea0003800000 */
.L_x_1081:
        /* <DEDUP_REMOVED lines=17> */
.L_x_1067:
        /* <DEDUP_REMOVED lines=19> */
.L_x_1083:
        /* <DEDUP_REMOVED lines=42> */
.L_x_1085:
[----:B------:R-:W-:Y:S05]  /*16270*/  BSYNC B0 ;  /* 0x0000000000007941 */ /* 0x000fea0003800000 */
.L_x_1084:
        /* <DEDUP_REMOVED lines=59> */
.L_x_1087:
[----:B------:R-:W-:Y:S05]  /*16630*/  BSYNC B0 ;  /* 0x0000000000007941 */ /* 0x000fea0003800000 */
.L_x_1086:
        /* <DEDUP_REMOVED lines=15> */
.L_x_1089:
[----:B------:R-:W-:Y:S05]  /*16730*/  BSYNC B0 ;  /* 0x0000000000007941 */ /* 0x000fea0003800000 */
.L_x_1088:
        /* <DEDUP_REMOVED lines=15> */
.L_x_1091:
[----:B------:R-:W-:Y:S05]  /*16830*/  BSYNC B0 ;  /* 0x0000000000007941 */ /* 0x000fea0003800000 */
.L_x_1090:
        /* <DEDUP_REMOVED lines=15> */
.L_x_1093:
[----:B------:R-:W-:Y:S05]  /*16930*/  BSYNC B0 ;  /* 0x0000000000007941 */ /* 0x000fea0003800000 */
.L_x_1092:
        /* <DEDUP_REMOVED lines=15> */
.L_x_1095:
[----:B------:R-:W-:Y:S05]  /*16a30*/  BSYNC B0 ;  /* 0x0000000000007941 */ /* 0x000fea0003800000 */
.L_x_1094:
        /* <DEDUP_REMOVED lines=15> */
.L_x_1097:
[----:B------:R-:W-:Y:S05]  /*16b30*/  BSYNC B0 ;  /* 0x0000000000007941 */ /* 0x000fea0003800000 */
.L_x_1096:
        /* <DEDUP_REMOVED lines=15> */
.L_x_1099:
[----:B------:R-:W-:Y:S05]  /*16c30*/  BSYNC B0 ;  /* 0x0000000000007941 */ /* 0x000fea0003800000 */
.L_x_1098:
        /* <DEDUP_REMOVED lines=16> */
.L_x_1100:
        /* <DEDUP_REMOVED lines=12> */
.L_x_1839:


//--------------------- .text._ZN7cutlass13device_kernelIN5flash19enable_sm80_to_sm89INS1_16FlashAttnFwdSm80INS1_25CollectiveMainloopFwdSm80ILi4ELi1ELb0EN4cute5tupleIJNS5_1CILi128EEENS7_ILi48EEES8_EEELi128ENS_10bfloat16_tEfNS_4arch4Sm80ELb0ELb1ELb0ELb1ELb0ELb1ELb1ELb0EEENS1_21CollectiveEpilogueFwdINS6_IJS8_S8_S9_EEENS6_IJNS7_ILi1EEESH_SH_EEESB_SD_Li128ELb1ELb1ELb0ELb0EEENS1_19SingleTileSchedulerILb1ELb0ELb1ELi128EEEEEEEEEvNT_6ParamsE --------------------------
	.section	.text._ZN7cutlass13device_kernelIN5flash19enable_sm80_to_sm89INS1_16FlashAttnFwdSm80INS1_25CollectiveMainloopFwdSm80ILi4ELi1ELb0EN4cute5tupleIJNS5_1CILi128EEENS7_ILi48EEES8_EEELi128ENS_10bfloat16_tEfNS_4arch4Sm80ELb0ELb1ELb0ELb1ELb0ELb1ELb1ELb0EEENS1_21CollectiveEpilogueFwdINS6_IJS8_S8_S9_EEENS6_IJNS7_ILi1EEESH_SH_EEESB_SD_Li128ELb1ELb1ELb0ELb0EEENS1_19SingleTileSchedulerILb1ELb0ELb1ELi128EEEEEEEEEvNT_6ParamsE,"ax",@progbits
	.sectioninfo	@"SHI_REGISTERS=255"
	.align	128
.text._ZN7cutlass13device_kernelIN5flash19enable_sm80_to_sm89INS1_16FlashAttnFwdSm80INS1_25CollectiveMainloopFwdSm80ILi4ELi1ELb0EN4cute5tupleIJNS5_1CILi128EEENS7_ILi48EEES8_EEELi128ENS_10bfloat16_tEfNS_4arch4Sm80ELb0ELb1ELb0ELb1ELb0ELb1ELb1ELb0EEENS1_21CollectiveEpilogueFwdINS6_IJS8_S8_S9_EEENS6_IJNS7_ILi1EEESH_SH_EEESB_SD_Li128ELb1ELb1ELb0ELb0EEENS1_19SingleTileSchedulerILb1ELb0ELb1ELi128EEEEEEEEEvNT_6ParamsE:
        .type           _ZN7cutlass13device_kernelIN5flash19enable_sm80_to_sm89INS1_16FlashAttnFwdSm80INS1_25CollectiveMainloopFwdSm80ILi4ELi1ELb0EN4cute5tupleIJNS5_1CILi128EEENS7_ILi48EEES8_EEELi128ENS_10bfloat16_tEfNS_4arch4Sm80ELb0ELb1ELb0ELb1ELb0ELb1ELb1ELb0EEENS1_21CollectiveEpilogueFwdINS6_IJS8_S8_S9_EEENS6_IJNS7_ILi1EEESH_SH_EEESB_SD_Li128ELb1ELb1ELb0ELb0EEENS1_19SingleTileSchedulerILb1ELb0ELb1ELi128EEEEEEEEEvNT_6ParamsE,@function
        .size           _ZN7cutlass13device_kernelIN5flash19enable_sm80_to_sm89INS1_16FlashAttnFwdSm80INS1_25CollectiveMainloopFwdSm80ILi4ELi1ELb0EN4cute5tupleIJNS5_1CILi128EEENS7_ILi48EEES8_EEELi128ENS_10bfloat16_tEfNS_4arch4Sm80ELb0ELb1ELb0ELb1ELb0ELb1ELb1ELb0EEENS1_21CollectiveEpilogueFwdINS6_IJS8_S8_S9_EEENS6_IJNS7_ILi1EEESH_SH_EEESB_SD_Li128ELb1ELb1ELb0ELb0EEENS1_19SingleTileSchedulerILb1ELb0ELb1ELi128EEEEEEEEEvNT_6ParamsE,(.L_x_1840 - _ZN7cutlass13device_kernelIN5flash19enable_sm80_to_sm89INS1_16FlashAttnFwdSm80INS1_25CollectiveMainloopFwdSm80ILi4ELi1ELb0EN4cute5tupleIJNS5_1CILi128EEENS7_ILi48EEES8_EEELi128ENS_10bfloat16_tEfNS_4arch4Sm80ELb0ELb1ELb0ELb1ELb0ELb1ELb1ELb0EEENS1_21CollectiveEpilogueFwdINS6_IJS8_S8_S9_EEENS6_IJNS7_ILi1EEESH_SH_EEESB_SD_Li128ELb1ELb1ELb0ELb0EEENS1_19SingleTileSchedulerILb1ELb0ELb1ELi128EEEEEEEEEvNT_6ParamsE)
        .other          _ZN7cutlass13device_kernelIN5flash19enable_sm80_to_sm89INS1_16FlashAttnFwdSm80INS1_25CollectiveMainloopFwdSm80ILi4ELi1ELb0EN4cute5tupleIJNS5_1CILi128EEENS7_ILi48EEES8_EEELi128ENS_10bfloat16_tEfNS_4arch4Sm80ELb0ELb1ELb0ELb1ELb0ELb1ELb1ELb0EEENS1_21CollectiveEpilogueFwdINS6_IJS8_S8_S9_EEENS6_IJNS7_ILi1EEESH_SH_EEESB_SD_Li128ELb1ELb1ELb0ELb0EEENS1_19SingleTileSchedulerILb1ELb0ELb1ELi128EEEEEEEEEvNT_6ParamsE,@"STO_CUDA_ENTRY STV_DEFAULT"
_ZN7cutlass13device_kernelIN5flash19enable_sm80_to_sm89INS1_16FlashAttnFwdSm80INS1_25CollectiveMainloopFwdSm80ILi4ELi1ELb0EN4cute5tupleIJNS5_1CILi128EEENS7_ILi48EEES8_EEELi128ENS_10bfloat16_tEfNS_4arch4Sm80ELb0ELb1ELb0ELb1ELb0ELb1ELb1ELb0EEENS1_21CollectiveEpilogueFwdINS6_IJS8_S8_S9_EEENS6_IJNS7_ILi1EEESH_SH_EEESB_SD_Li128ELb1ELb1ELb0ELb0EEENS1_19SingleTileSchedulerILb1ELb0ELb1ELi128EEEEEEEEEvNT_6ParamsE:
        /* <DEDUP_REMOVED lines=17> */
.L_x_1102:
        /* <DEDUP_REMOVED lines=8> */
.L_x_1104:
[----:B------:R-:W-:-:S05]  /*0190*/  MOV R0, c[0x0][0x54c] ;  /* 0x0001530000007a02 */ /* 0x000fca0000000f00 */
.L_x_1103:
[----:B-----5:R-:W-:Y:S01]  /*01a0*/  IMAD R0, R0, c[0x0][0x548], RZ ;  /* 0x0001520000007a24 */ /* 0x020fe200078e02ff */
[----:B------:R-:W-:-:S04]  /*01b0*/  SHF.L.U32 R141, R179, 0x7, RZ ;  /* 0x00000007b38d7819 */ /* 0x000fc800000006ff */
[----:B------:R-:W-:-:S04]  /*01c0*/  ISETP.GE.AND P0, PT, R141, R0, PT ;  /* 0x000000008d00720c */ /* 0x000fc80003f06270 */
[----:B------:R-:W-:-:S05]  /*01d0*/  SEL R0, R5, 0xffffffff, !P0 ;  /* 0xffffffff05007807 */ /* 0x000fca0004000000 */
[----:B------:R2:W-:Y:S01]  /*01e0*/  STL [R1+0xe0], R0 ;  /* 0x0000e00001007387 */ /* 0x0005e20000100800 */
[----:B------:R-:W-:Y:S05]  /*01f0*/  BRA `(.L_x_1105) ;  /* 0x0000013000007947 */ /* 0x000fea0003800000 */
.L_x_1101:
[----:B---3--:R-:W-:-:S04]  /*0200*/  ISETP.NE.U32.AND P0, PT, RZ, c[0x0][0x568], PT ;  /* 0x00015a00ff007a0c */ /* 0x008fc80003f05070 */
[----:B------:R-:W-:-:S13]  /*0210*/  ISETP.NE.AND.EX P0, PT, RZ, c[0x0][0x56c], PT, P0 ;  /* 0x00015b00ff007a0c */ /* 0x000fda0003f05300 */
[----:B------:R-:W-:Y:S05]  /*0220*/  @!P0 BRA `(.L_x_1106) ;  /* 0x0000002000008947 */ /* 0x000fea0003800000 */
[----:B------:R1:W5:Y:S01]  /*0230*/  LDG.E R0, [R2.64] ;  /* 0x0000000602007981 */ /* 0x000362000c1e1900 */
[----:B------:R-:W-:Y:S05]  /*0240*/  BRA `(.L_x_1107) ;  /* 0x0000009000007947 */ /* 0x000fea0003800000 */
.L_x_1106:
        /* <DEDUP_REMOVED lines=8> */
.L_x_1108:
[----:B------:R-:W-:-:S05]  /*02d0*/  MOV R0, c[0x0][0x54c] ;  /* 0x0001530000007a02 */ /* 0x000fca0000000f00 */
.L_x_1107:
[----:B-----5:R-:W-:Y:S01]  /*02e0*/  IMAD R0, R0, c[0x0][0x548], RZ ;  /* 0x0001520000007a24 */ /* 0x020fe200078e02ff */
[----:B------:R-:W-:-:S04]  /*02f0*/  SHF.L.U32 R141, R179, 0x7, RZ ;  /* 0x00000007b38d7819 */ /* 0x000fc800000006ff */
[----:B------:R-:W-:-:S04]  /*0300*/  ISETP.GE.AND P0, PT, R141, R0, PT ;  /* 0x000000008d00720c */ /* 0x000fc80003f06270 */
[----:B------:R-:W-:-:S05]  /*0310*/  SEL R0, R5, 0xffffffff, !P0 ;  /* 0xffffffff05007807 */ /* 0x000fca0004000000 */
[----:B------:R2:W-:Y:S04]  /*0320*/  STL [R1+0xe0], R0 ;  /* 0x0000e00001007387 */ /* 0x0005e80000100800 */
.L_x_1105:
[----:B------:R-:W3:Y:S02]  /*0330*/  LDL R38, [R1+0xe0] ;  /* 0x0000e00001267983 */ /* 0x000ee40000100800 */
[----:B---3--:R-:W-:-:S13]  /*0340*/  ISETP.GE.AND P0, PT, R38, RZ, PT ;  /* 0x000000ff2600720c */ /* 0x008fda0003f06270 */
[----:B------:R-:W-:Y:S05]  /*0350*/  @!P0 EXIT ;  /* 0x000000000000894d */ /* 0x000fea0003800000 */
[----:B------:R-:W-:Y:S01]  /*0360*/  ISETP.NE.U32.AND P0, PT, RZ, c[0x0][0x370], PT ;  /* 0x0000dc00ff007a0c */ /* 0x000fe20003f05070 */
[----:B------:R-:W-:Y:S01]  /*0370*/  IMAD.MOV.U32 R10, RZ, RZ, RZ ;  /* 0x000000ffff0a7224 */ /* 0x000fe200078e00ff */
[----:B------:R-:W-:Y:S01]  /*0380*/  ISETP.NE.U32.AND P1, PT, RZ, c[0x0][0x350], PT ;  /* 0x0000d400ff007a0c */ /* 0x000fe20003f25070 */
[----:B------:R-:W-:Y:S01]  /*0390*/  IMAD.MOV.U32 R12, RZ, RZ, RZ ;  /* 0x000000ffff0c7224 */ /* 0x000fe200078e00ff */
[----:B------:R-:W-:Y:S01]  /*03a0*/  ISETP.NE.AND.EX P0, PT, RZ, c[0x0][0x374], PT, P0 ;  /* 0x0000dd00ff007a0c */ /* 0x000fe20003f05300 */
[----:B------:R-:W-:Y:S01]  /*03b0*/  IMAD.WIDE R6, R38, R35, c[0x0][0x350] ;  /* 0x0000d40026067625 */ /* 0x000fe200078e0223 */
[----:B------:R-:W-:Y:S02]  /*03c0*/  ISETP.NE.U32.AND P2, PT, RZ, c[0x0][0x348], PT ;  /* 0x0000d200ff007a0c */ /* 0x000fe40003f45070 */
[----:B------:R-:W-:Y:S02]  /*03d0*/  ISETP.NE.U32.AND P4, PT, RZ, c[0x0][0x358], PT ;  /* 0x0000d600ff007a0c */ /* 0x000fe40003f85070 */
[----:B------:R-:W-:-:S02]  /*03e0*/  ISETP.NE.AND.EX P5, PT, RZ, c[0x0][0x354], PT, P1 ;  /* 0x0000d500ff007a0c */ /* 0x000fc40003fa5310 */
[----:B------:R-:W-:Y:S02]  /*03f0*/  ISETP.NE.AND.EX P1, PT, RZ, c[0x0][0x34c], PT, P2 ;  /* 0x0000d300ff007a0c */ /* 0x000fe40003f25320 */
[----:B------:R-:W-:-:S03]  /*0400*/  ISETP.NE.AND.EX P4, PT, RZ, c[0x0][0x35c], PT, P4 ;  /* 0x0000d700ff007a0c */ /* 0x000fc60003f85340 */
[----:B-1----:R-:W-:-:S04]  /*0410*/  @P0 IMAD.WIDE R2, R38, R35, c[0x0][0x370] ;  /* 0x0000dc0026020625 */ /* 0x002fc800078e0223 */
[----:B--2---:R-:W-:Y:S01]  /*0420*/  IMAD.MOV.U32 R0, RZ, RZ, RZ ;  /* 0x000000ffff007224 */ /* 0x004fe200078e00ff */
[----:B------:R1:W2:Y:S01]  /*0430*/  @P0 LDG.E R10, [R2.64] ;  /* 0x00000006020a0981 */ /* 0x0002a2000c1e1900 */
[----:B------:R-:W-:Y:S02]  /*0440*/  IMAD.MOV.U32 R14, RZ, RZ, RZ ;  /* 0x000000ffff0e7224 */ /* 0x000fe400078e00ff */
[CC--:B------:R-:W-:Y:S01]  /*0450*/  IMAD.WIDE R8, R38.reuse, R35.reuse, c[0x0][0x348] ;  /* 0x0000d20026087625 */ /* 0x0c0fe200078e0223 */
[----:B------:R-:W3:Y:S04]  /*0460*/  @P5 LDG.E R12, [R6.64] ;  /* 0x00000006060c5981 */ /* 0x000ee8000c1e1900 */
[----:B------:R-:W4:Y:S01]  /*0470*/  @P1 LDG.E R0, [R8.64] ;  /* 0x0000000608001981 */ /* 0x000f22000c1e1900 */
[----:B-1----:R-:W-:-:S05]  /*0480*/  IMAD.WIDE R2, R38, R35, c[0x0][0x358] ;  /* 0x0000d60026027625 */ /* 0x002fca00078e0223 */
[----:B------:R-:W3:Y:S01]  /*0490*/  @P4 LDG.E R14, [R2.64] ;  /* 0x00000006020e4981 */ /* 0x000ee2000c1e1900 */
[----:B------:R-:W-:-:S03]  /*04a0*/  ISETP.NE.U32.AND P0, PT, RZ, c[0x0][0x360], PT ;  /* 0x0000d800ff007a0c */ /* 0x000fc60003f05070 */
[----:B------:R-:W1:Y:S01]  /*04b0*/  S2R R15, SR_CTAID.Y ;  /* 0x00000000000f7919 */ /* 0x000e620000002600 */
[----:B------:R-:W-:Y:S02]  /*04c0*/  ISETP.NE.AND.EX P0, PT, RZ, c[0x0][0x364], PT, P0 ;  /* 0x0000d900ff007a0c */ /* 0x000fe40003f05300 */
[----:B------:R-:W-:-:S11]  /*04d0*/  MOV R18, c[0x0][0x168] ;  /* 0x00005a0000127a02 */ /* 0x000fd60000000f00 */
[----:B------:R-:W-:-:S05]  /*04e0*/  @P0 IMAD.WIDE R4, R38, R35, c[0x0][0x360] ;  /* 0x0000d80026040625 */ /* 0x000fca00078e0223 */
[----:B------:R3:W5:Y:S01]  /*04f0*/  @P0 LDG.E R18, [R4.64] ;  /* 0x0000000604120981 */ /* 0x000762000c1e1900 */
[----:B------:R-:W-:Y:S01]  /*0500*/  IMAD.MOV.U32 R11, RZ, RZ, c[0x0][0x1d0] ;  /* 0x00007400ff0b7624 */ /* 0x000fe200078e00ff */
[----:B-1----:R-:W-:Y:S02]  /*0510*/  SHF.R.S32.HI R13, RZ, 0x1f, R15 ;  /* 0x0000001fff0d7819 */ /* 0x002fe4000001140f */
[----:B--2---:R-:W-:Y:S04]  /*0520*/  STL [R1+0x48], R10 ;  /* 0x0000480a01007387 */ /* 0x004fe80000100800 */
[----:B----4-:R-:W-:Y:S01]  /*0530*/  STL [R1+0x4c], R0 ;  /* 0x00004c0001007387 */ /* 0x010fe20000100800 */
[----:B---3--:R-:W-:-:S03]  /*0540*/  IMAD.IADD R4, R12, 0x1, R10 ;  /* 0x000000010c047824 */ /* 0x008fc600078e020a */
[----:B------:R-:W-:Y:S04]  /*0550*/  STL [R1+0x54], R14 ;  /* 0x0000540e01007387 */ /* 0x000fe80000100800 */
[----:B------:R1:W-:Y:S02]  /*0560*/  STL [R1+0x50], R4 ;  /* 0x0000500401007387 */ /* 0x0003e40000100800 */
[----:B-1----:R-:W-:Y:S01]  /*0570*/  MOV R4, c[0x0][0x228] ;  /* 0x00008a0000047a02 */ /* 0x002fe20000000f00 */
[----:B------:R-:W-:Y:S05]  /*0580*/  @P0 BRA `(.L_x_1109) ;  /* 0x0000004000000947 */ /* 0x000fea0003800000 */
[----:B------:R-:W-:Y:S05]  /*0590*/  @!P1 BRA `(.L_x_1109) ;  /* 0x0000003000009947 */ /* 0x000fea0003800000 */
[----:B------:R1:W2:Y:S04]  /*05a0*/  LDG.E R0, [R8.64] ;  /* 0x0000000608007981 */ /* 0x0002a8000c1e1900 */
[----:B-1----:R-:W2:Y:S02]  /*05b0*/  LDG.E R8, [R8.64+0x4] ;  /* 0x0000040608087981 */ /* 0x002ea4000c1e1900 */
[----:B--2--5:R-:W-:-:S05]  /*05c0*/  IADD3 R18, -R0, R8, RZ ;  /* 0x0000000800127210 */ /* 0x024fca0007ffe1ff */
.L_x_1109:
[----:B-----5:R1:W-:Y:S01]  /*05d0*/  STL [R1+0x58], R18 ;  /* 0x0000581201007387 */ /* 0x0203e20000100800 */
[----:B------:R-:W-:-:S04]  /*05e0*/  ISETP.NE.U32.AND P0, PT, RZ, c[0x0][0x368], PT ;  /* 0x0000da00ff007a0c */ /* 0x000fc80003f05070 */
[----:B------:R-:W-:-:S13]  /*05f0*/  ISETP.NE.AND.EX P0, PT, RZ, c[0x0][0x36c], PT, P0 ;  /* 0x0000db00ff007a0c */ /* 0x000fda0003f05300 */
[----:B------:R-:W-:Y:S05]  /*0600*/  @!P0 BRA `(.L_x_1110) ;  /* 0x0000003000008947 */ /* 0x000fea0003800000 */
[----:B------:R-:W-:-:S05]  /*0610*/  IMAD.WIDE R6, R38, R35, c[0x0][0x368] ;  /* 0x0000da0026067625 */ /* 0x000fca00078e0223 */
[----:B------:R2:W5:Y:S01]  /*0620*/  LDG.E R11, [R6.64] ;  /* 0x00000006060b7981 */ /* 0x000562000c1e1900 */
[----:B------:R-:W-:Y:S05]  /*0630*/  BRA `(.L_x_1111) ;  /* 0x0000004000007947 */ /* 0x000fea0003800000 */
.L_x_1110:
[----:B------:R-:W-:Y:S05]  /*0640*/  @!P5 BRA `(.L_x_1111) ;  /* 0x000000300000d947 */ /* 0x000fea0003800000 */
[----:B------:R2:W3:Y:S04]  /*0650*/  LDG.E R0, [R6.64] ;  /* 0x0000000606007981 */ /* 0x0004e8000c1e1900 */
[----:B--2---:R-:W3:Y:S02]  /*0660*/  LDG.E R6, [R6.64+0x4] ;  /* 0x0000040606067981 */ /* 0x004ee4000c1e1900 */
[----:B---3--:R-:W-:Y:S02]  /*0670*/  IADD3 R11, -R0, R6, RZ ;  /* 0x00000006000b7210 */ /* 0x008fe40007ffe1ff */
.L_x_1111:
[----:B------:R-:W-:Y:S01]  /*0680*/  ISETP.NE.U32.AND P0, PT, RZ, c[0x0][0x378], PT ;  /* 0x0000de00ff007a0c */ /* 0x000fe20003f05070 */
[----:B------:R3:W4:Y:S03]  /*0690*/  @P4 LDG.E R5, [R2.64] ;  /* 0x0000000602054981 */ /* 0x000726000c1e1900 */
[----:B------:R-:W-:Y:S01]  /*06a0*/  ISETP.NE.AND.EX P0, PT, RZ, c[0x0][0x37c], PT, P0 ;  /* 0x0000df00ff007a0c */ /* 0x000fe20003f05300 */
[----:B------:R3:W4:Y:S01]  /*06b0*/  @P4 LDG.E R0, [R2.64+0x4] ;  /* 0x0000040602004981 */ /* 0x000722000c1e1900 */
[----:B-----5:R-:W-:-:S11]  /*06c0*/  IMAD.MOV.U32 R24, RZ, RZ, R11 ;  /* 0x000000ffff187224 */ /* 0x020fd600078e000b */
[----:B---3--:R-:W-:-:S05]  /*06d0*/  @P0 IMAD.WIDE R2, R38, R35, c[0x0][0x378] ;  /* 0x0000de0026020625 */ /* 0x008fca00078e0223 */
[----:B--2---:R3:W2:Y:S01]  /*06e0*/  @P0 LDG.E R24, [R2.64] ;  /* 0x0000000602180981 */ /* 0x0046a2000c1e1900 */
[----:B------:R-:W-:Y:S02]  /*06f0*/  IMAD.IADD R10, R11, 0x1, -R10 ;  /* 0x000000010b0a7824 */ /* 0x000fe400078e0a0a */
[----:B------:R-:W-:-:S03]  /*0700*/  IMAD.MOV.U32 R8, RZ, RZ, c[0x0][0x32c] ;  /* 0x0000cb00ff087624 */ /* 0x000fc600078e00ff */
[----:B------:R1:W-:Y:S01]  /*0710*/  STL [R1+0x5c], R10 ;  /* 0x00005c0a01007387 */ /* 0x0003e20000100800 */
[----:B---3--:R-:W-:-:S05]  /*0720*/  IMAD.MOV.U32 R2, RZ, RZ, c[0x0][0x2c4] ;  /* 0x0000b100ff027624 */ /* 0x008fca00078e00ff */
[----:B------:R-:W-:Y:S02]  /*0730*/  ISETP.NE.AND P1, PT, R2, 0x1, PT ;  /* 0x000000010200780c */ /* 0x000fe40003f25270 */
[----:B------:R-:W-:Y:S01]  /*0740*/  ISETP.GE.AND P2, PT, R8, 0x1, PT ;  /* 0x000000010800780c */ /* 0x000fe20003f46270 */
[----:B----4-:R-:W-:Y:S01]  /*0750*/  @P4 IMAD.IADD R4, R0, 0x1, -R5 ;  /* 0x0000000100044824 */ /* 0x010fe200078e0a05 */
[----:B------:R-:W-:-:S03]  /*0760*/  IADD3 R0, R141, 0x7f, RZ ;  /* 0x0000007f8d007810 */ /* 0x000fc60007ffe0ff */
[----:B------:R-:W-:-:S06]  /*0770*/  IMAD.IADD R5, R10, 0x1, R4 ;  /* 0x000000010a057824 */ /* 0x000fcc00078e0204 */
[----:B------:R-:W-:Y:S01]  /*0780*/  @P1 IMAD.HI.U32 R2, R0, c[0x0][0x2c8], RZ ;  /* 0x0000b20000021a27 */ /* 0x000fe200078e00ff */
[----:B------:R1:W-:Y:S01]  /*0790*/  STL.64 [R1+0x60], R4 ;  /* 0x0000600401007387 */ /* 0x0003e20000100a00 */
[----:B------:R-:W-:-:S03]  /*07a0*/  IADD3 R3, R5, 0x2f, RZ ;  /* 0x0000002f05037810 */ /* 0x000fc60007ffe0ff */
[----:B------:R-:W-:Y:S02]  /*07b0*/  @P1 SHF.R.U32.HI R0, RZ, c[0x0][0x2cc], R2 ;  /* 0x0000b300ff001a19 */ /* 0x000fe40000011602 */
[----:B------:R-:W-:Y:S02]  /*07c0*/  IMAD.HI R3, R3, 0x2aaaaaab, RZ ;  /* 0x2aaaaaab03037827 */ /* 0x000fe400078e02ff */
[----:B------:R-:W-:Y:S01]  /*07d0*/  IADD3 R0, R0, 0x1, R5 ;  /* 0x0000000100007810 */ /* 0x000fe20007ffe005 */
[----:B--2---:R1:W-:Y:S02]  /*07e0*/  STL [R1+0x68], R24 ;  /* 0x0000681801007387 */ /* 0x0043e40000100800 */
[----:B------:R-:W-:Y:S02]  /*07f0*/  SHF.R.U32.HI R6, RZ, 0x1f, R3 ;  /* 0x0000001fff067819 */ /* 0x000fe40000011603 */
[----:B------:R-:W-:Y:S02]  /*0800*/  IMAD.IADD R2, R0, 0x1, -R18 ;  /* 0x0000000100027824 */ /* 0x000fe400078e0a12 */
[----:B------:R-:W-:-:S03]  /*0810*/  LEA.HI.SX32 R7, R3, R6, 0x1d ;  /* 0x0000000603077211 */ /* 0x000fc600078feaff */
        /* <DEDUP_REMOVED lines=11> */
.L_x_1113:
[----:B------:R-:W-:-:S13]  /*08d0*/  ISETP.NE.AND P0, PT, R8, 0x1, PT ;  /* 0x000000010800780c */ /* 0x000fda0003f05270 */
[----:B------:R-:W-:-:S05]  /*08e0*/  @P0 IMAD.HI.U32 R2, R0, c[0x0][0x330], RZ ;  /* 0x0000cc0000020a27 */ /* 0x000fca00078e00ff */
[----:B------:R-:W-:-:S05]  /*08f0*/  @P0 SHF.R.U32.HI R0, RZ, c[0x0][0x334], R2 ;  /* 0x0000cd00ff000a19 */ /* 0x000fca0000011602 */
.L_x_1114:
[----:B------:R-:W-:-:S05]  /*0900*/  IMAD R0, R0, R8, c[0x0][0x32c] ;  /* 0x0000cb0000007624 */ /* 0x000fca00078e0208 */
[----:B------:R-:W-:Y:S02]  /*0910*/  IMNMX R6, R6, R0, PT ;  /* 0x0000000006067217 */ /* 0x000fe40003800200 */
.L_x_1112:
[----:B------:R-:W-:-:S04]  /*0920*/  @P1 IMAD.HI.U32 R2, R141, c[0x0][0x2c8], RZ ;  /* 0x0000b2008d021a27 */ /* 0x000fc800078e00ff */
[----:B------:R-:W-:Y:S01]  /*0930*/  IMAD.MOV.U32 R0, RZ, RZ, R141 ;  /* 0x000000ffff007224 */ /* 0x000fe200078e008d */
[----:B------:R-:W-:-:S04]  /*0940*/  @P1 SHF.R.U32.HI R0, RZ, c[0x0][0x2cc], R2 ;  /* 0x0000b300ff001a19 */ /* 0x000fc80000011602 */
[----:B------:R-:W-:-:S04]  /*0950*/  IADD3 R0, R0, R5, -R18 ;  /* 0x0000000500007210 */ /* 0x000fc80007ffe812 */
        /* <DEDUP_REMOVED lines=10> */
.L_x_1116:
[----:B------:R-:W-:-:S13]  /*0a00*/  ISETP.NE.AND P0, PT, R8, 0x1, PT ;  /* 0x000000010800780c */ /* 0x000fda0003f05270 */
[----:B------:R-:W-:-:S05]  /*0a10*/  @P0 IMAD.HI.U32 R2, R0, c[0x0][0x330], RZ ;  /* 0x0000cc0000020a27 */ /* 0x000fca00078e00ff */
[----:B------:R-:W-:-:S05]  /*0a20*/  @P0 SHF.R.U32.HI R0, RZ, c[0x0][0x334], R2 ;  /* 0x0000cd00ff000a19 */ /* 0x000fca0000011602 */
.L_x_1117:
[----:B------:R-:W-:-:S05]  /*0a30*/  IMAD R0, R0, c[0x0][0x32c], RZ ;  /* 0x0000cb0000007a24 */ /* 0x000fca00078e02ff */
[----:B------:R-:W-:-:S04]  /*0a40*/  IMNMX R3, R3, R0, !PT ;  /* 0x0000000003037217 */ /* 0x000fc80007800200 */
.L_x_1115:
        /* <DEDUP_REMOVED lines=15> */
[----:B------:R-:W-:-:S07]  /*0b40*/  SHF.R.U32.HI R131, RZ, 0x5, R3 ;  /* 0x00000005ff837819 */ /* 0x000fce0000011603 */
[----:B------:R-:W-:Y:S01]  /*0b50*/  @P0 IADD3 R2, R0, 0x2f, RZ ;  /* 0x0000002f00020810 */ /* 0x000fe20007ffe0ff */
[----:B------:R-:W-:-:S04]  /*0b60*/  IMAD.MOV.U32 R0, RZ, RZ, R131 ;  /* 0x000000ffff007224 */ /* 0x000fc800078e0083 */
[----:B------:R-:W-:-:S05]  /*0b70*/  @P0 IMAD.HI R2, R2, 0x2aaaaaab, RZ ;  /* 0x2aaaaaab02020827 */ /* 0x000fca00078e02ff */
[----:B------:R-:W-:-:S04]  /*0b80*/  @P0 SHF.R.U32.HI R3, RZ, 0x1f, R2 ;  /* 0x0000001fff030819 */ /* 0x000fc80000011602 */
[----:B------:R-:W-:-:S04]  /*0b90*/  @P0 LEA.HI.SX32 R0, R2, R3, 0x1d ;  /* 0x0000000302000211 */ /* 0x000fc800078feaff */
[----:B------:R-:W-:-:S13]  /*0ba0*/  ISETP.GT.AND P0, PT, R0, R131, PT ;  /* 0x000000830000720c */ /* 0x000fda0003f04270 */
[----:B------:R-:W-:Y:S05]  /*0bb0*/  @!P0 BRA `(.L_x_1118) ;  /* 0x0000578000008947 */ /* 0x000fea0003800000 */
[----:B------:R-:W-:-:S04]  /*0bc0*/  ISETP.NE.U32.AND P0, PT, RZ, c[0x0][0x340], PT ;  /* 0x0000d000ff007a0c */ /* 0x000fc80003f05070 */
[----:B------:R-:W-:-:S13]  /*0bd0*/  ISETP.NE.AND.EX P1, PT, RZ, c[0x0][0x344], PT, P0 ;  /* 0x0000d100ff007a0c */ /* 0x000fda0003f25300 */
[----:B------:R-:W-:-:S05]  /*0be0*/  @P1 IMAD.WIDE R2, R38, R35, c[0x0][0x340] ;  /* 0x0000d00026021625 */ /* 0x000fca00078e0223 */
[----:B------:R2:W3:Y:S01]  /*0bf0*/  @P1 LDG.E R25, [R2.64] ;  /* 0x0000000602191981 */ /* 0x0004e2000c1e1900 */
[----:B------:R-:W-:Y:S01]  /*0c00*/  IMAD.MOV.U32 R146, RZ, RZ, 0x30 ;  /* 0x00000030ff927424 */ /* 0x000fe200078e00ff */
[----:B------:R-:W-:Y:S01]  /*0c10*/  SHF.R.S32.HI R34, RZ, 0x1f, R178 ;  /* 0x0000001fff227819 */ /* 0x000fe200000114b2 */
[----:B------:R-:W-:Y:S01]  /*0c20*/  IMAD.WIDE.U32 R28, R15, c[0x0][0x1e8], RZ ;  /* 0x00007a000f1c7a25 */ /* 0x000fe200078e00ff */
[----:B------:R-:W-:Y:S01]  /*0c30*/  IADD3 R40, R0, -0x1, RZ ;  /* 0xffffffff00287810 */ /* 0x000fe20007ffe0ff */
[----:B------:R-:W-:Y:S01]  /*0c40*/  ULDC.U8 UR4, c[0x0][0x298] ;  /* 0x0000a60000047ab9 */ /* 0x000fe20000000000 */
[----:B------:R-:W-:Y:S01]  /*0c50*/  SEL R96, R38, RZ, !P4 ;  /* 0x000000ff26607207 */ /* 0x000fe20006000000 */
[----:B------:R-:W-:Y:S01]  /*0c60*/  IMAD.WIDE.U32 R150, R146, c[0x0][0x238], RZ ;  /* 0x00008e0092967a25 */ /* 0x000fe200078e00ff */
[----:B------:R-:W-:-:S03]  /*0c70*/  MOV R172, c[0x0][0x290] ;  /* 0x0000a40000ac7a02 */ /* 0x000fc60000000f00 */
[----:B------:R-:W-:Y:S01]  /*0c80*/  IMAD.IADD R30, R12, 0x1, R11 ;  /* 0x000000010c1e7824 */ /* 0x000fe200078e020b */
[----:B------:R-:W-:Y:S01]  /*0c90*/  SHF.R.S32.HI R12, RZ, 0x1f, R38 ;  /* 0x0000001fff0c7819 */ /* 0x000fe20000011426 */
[C---:B-1----:R-:W-:Y:S01]  /*0ca0*/  IMAD R5, R13.reuse, c[0x0][0x240], RZ ;  /* 0x000090000d057a24 */ /* 0x042fe200078e02ff */
[----:B------:R-:W-:Y:S01]  /*0cb0*/  SHF.L.U64.HI R143, R172, R35, c[0x0][0x294] ;  /* 0x0000a500ac8f7619 */ /* 0x000fe20000010223 */
[----:B------:R-:W-:Y:S01]  /*0cc0*/  IMAD R20, R13, c[0x0][0x260], RZ ;  /* 0x000098000d147a24 */ /* 0x000fe200078e02ff */
[----:B------:R-:W-:Y:S01]  /*0cd0*/  SEL R26, R12, RZ, !P4 ;  /* 0x000000ff0c1a7207 */ /* 0x000fe20006000000 */
[C---:B------:R-:W-:Y:S02]  /*0ce0*/  IMAD R5, R15.reuse, c[0x0][0x244], R5 ;  /* 0x000091000f057a24 */ /* 0x040fe400078e0205 */
[----:B------:R-:W-:Y:S02]  /*0cf0*/  IMAD R20, R15, c[0x0][0x264], R20 ;  /* 0x000099000f147a24 */ /* 0x000fe400078e0214 */
[----:B------:R-:W-:-:S02]  /*0d00*/  IMAD R22, R13, c[0x0][0x210], RZ ;  /* 0x000084000d167a24 */ /* 0x000fc400078e02ff */
[----:B------:R-:W-:Y:S02]  /*0d10*/  IMAD.MOV.U32 R142, RZ, RZ, c[0x0][0x238] ;  /* 0x00008e00ff8e7624 */ /* 0x000fe400078e00ff */
[----:B--2---:R-:W-:Y:S02]  /*0d20*/  IMAD R3, R146, c[0x0][0x23c], RZ ;  /* 0x00008f0092037a24 */ /* 0x004fe400078e02ff */
[----:B------:R-:W-:Y:S01]  /*0d30*/  IMAD R2, R13, c[0x0][0x1e8], RZ ;  /* 0x00007a000d027a24 */ /* 0x000fe200078e02ff */
[----:B------:R-:W-:Y:S01]  /*0d40*/  SHF.L.U32 R155, R142, 0x5, RZ ;  /* 0x000000058e9b7819 */ /* 0x000fe200000006ff */
[----:B------:R-:W-:Y:S01]  /*0d50*/  IMAD.IADD R169, R151, 0x1, R3 ;  /* 0x0000000197a97824 */ /* 0x000fe200078e0203 */
[----:B------:R-:W-:Y:S01]  /*0d60*/  LEA.HI R3, R34, R178, RZ, 0x3 ;  /* 0x000000b222037211 */ /* 0x000fe200078f18ff */
[----:B------:R-:W-:Y:S02]  /*0d70*/  IMAD R2, R15, c[0x0][0x1ec], R2 ;  /* 0x00007b000f027a24 */ /* 0x000fe400078e0202 */
[----:B------:R-:W-:Y:S01]  /*0d80*/  IMAD R0, R169, R40, RZ ;  /* 0x00000028a9007224 */ /* 0x000fe200078e02ff */
[----:B------:R-:W-:Y:S01]  /*0d90*/  LOP3.LUT R32, R3, 0xfffffff8, RZ, 0xc0, !PT ;  /* 0xfffffff803207812 */ /* 0x000fe200078ec0ff */
[----:B------:R-:W-:Y:S01]  /*0da0*/  IMAD R22, R15, c[0x0][0x214], R22 ;  /* 0x000085000f167a24 */ /* 0x000fe200078e0216 */
[----:B------:R-:W-:Y:S01]  /*0db0*/  IADD3 R29, R29, R2, RZ ;  /* 0x000000021d1d7210 */ /* 0x000fe20007ffe0ff */
[----:B------:R-:W-:Y:S01]  /*0dc0*/  IMAD.MOV.U32 R153, RZ, RZ, 0x5 ;  /* 0x00000005ff997424 */ /* 0x000fe200078e00ff */
[----:B------:R-:W-:Y:S01]  /*0dd0*/  SHF.R.S32.HI R2, RZ, 0x1f, R40 ;  /* 0x0000001fff027819 */ /* 0x000fe20000011428 */
[----:B------:R-:W-:Y:S01]  /*0de0*/  IMAD.IADD R32, R178, 0x1, -R32 ;  /* 0x00000001b2207824 */ /* 0x000fe200078e0a20 */
[----:B------:R-:W-:Y:S01]  /*0df0*/  SHF.R.S32.HI R89, RZ, 0x3, R3 ;  /* 0x00000003ff597819 */ /* 0x000fe20000011403 */
[----:B------:R-:W-:-:S02]  /*0e00*/  IMAD.MOV.U32 R71, RZ, RZ, c[0x0][0x27c] ;  /* 0x00009f00ff477624 */ /* 0x000fc400078e00ff */
[----:B------:R-:W-:Y:S01]  /*0e10*/  IMAD R27, R2, R150, R0 ;  /* 0x00000096021b7224 */ /* 0x000fe200078e0200 */
[----:B------:R-:W-:Y:S01]  /*0e20*/  SHF.L.U32 R36, R32, 0x3, RZ ;  /* 0x0000000320247819 */ /* 0x000fe200000006ff */
[--C-:B------:R-:W-:Y:S01]  /*0e30*/  IMAD R0, R40, -0x30, -R89.reuse ;  /* 0xffffffd028007824 */ /* 0x100fe200078e0a59 */
[----:B------:R-:W-:Y:S01]  /*0e40*/  SHF.R.S32.HI R31, RZ, 0x1f, R89 ;  /* 0x0000001fff1f7819 */ /* 0x000fe20000011459 */
[----:B------:R-:W-:Y:S01]  /*0e50*/  IMAD.SHL.U32 R32, R32, 0x4, RZ ;  /* 0x0000000420207824 */ /* 0x000fe200078e00ff */
[----:B------:R-:W-:Y:S01]  /*0e60*/  SHF.R.S32.HI R37, RZ, 0x1f, R36 ;  /* 0x0000001fff257819 */ /* 0x000fe20000011424 */
[----:B------:R-:W-:Y:S01]  /*0e70*/  IMAD.IADD R0, R0, 0x1, R4 ;  /* 0x0000000100007824 */ /* 0x000fe200078e0204 */
[----:B------:R-:W-:Y:S01]  /*0e80*/  IADD3 R125, P4, R89, R14, RZ ;  /* 0x0000000e597d7210 */ /* 0x000fe20007f9e0ff */
[----:B------:R-:W-:Y:S01]  /*0e90*/  IMAD R16, R31, c[0x0][0x280], RZ ;  /* 0x0000a0001f107a24 */ /* 0x000fe200078e02ff */
[----:B------:R-:W-:Y:S01]  /*0ea0*/  SHF.R.S32.HI R33, RZ, 0x1f, R32 ;  /* 0x0000001fff217819 */ /* 0x000fe20000011420 */
[----:B------:R-:W-:Y:S01]  /*0eb0*/  IMAD.WIDE.U32 R2, R15, c[0x0][0x240], R36 ;  /* 0x000090000f027a25 */ /* 0x000fe200078e0024 */
[----:B------:R-:W-:-:S02]  /*0ec0*/  ISETP.GE.AND P3, PT, R0, 0x1, PT ;  /* 0x000000010000780c */ /* 0x000fc40003f66270 */
[C---:B------:R-:W-:Y:S01]  /*0ed0*/  ISETP.GE.AND P2, PT, R0.reuse, 0x11, PT ;  /* 0x000000110000780c */ /* 0x040fe20003f46270 */
[----:B------:R-:W-:Y:S01]  /*0ee0*/  IMAD R16, R89, c[0x0][0x284], R16 ;  /* 0x0000a10059107a24 */ /* 0x000fe200078e0210 */
[----:B------:R-:W-:Y:S01]  /*0ef0*/  IADD3 R3, R3, R5, RZ ;  /* 0x0000000503037210 */ /* 0x000fe20007ffe0ff */
[----:B------:R-:W-:Y:S01]  /*0f00*/  IMAD.WIDE.U32 R8, R89, c[0x0][0x280], R32 ;  /* 0x0000a00059087a25 */ /* 0x000fe200078e0020 */
[----:B------:R-:W-:Y:S02]  /*0f10*/  ISETP.GT.AND P0, PT, R0, 0x20, PT ;  /* 0x000000200000780c */ /* 0x000fe40003f04270 */
[----:B------:R-:W-:Y:S01]  /*0f20*/  LEA.HI.X.SX32 R136, R14, R31, 0x1, P4 ;  /* 0x0000001f0e887211 */ /* 0x000fe200020f0eff */
[----:B------:R-:W-:Y:S01]  /*0f30*/  IMAD R0, R26, c[0x0][0x248], RZ ;  /* 0x000092001a007a24 */ /* 0x000fe200078e02ff */
[----:B------:R-:W-:Y:S01]  /*0f40*/  IADD3 R19, R9, R16, RZ ;  /* 0x0000001009137210 */ /* 0x000fe20007ffe0ff */
[----:B------:R-:W-:Y:S01]  /*0f50*/  IMAD.WIDE.U32 R2, R96, c[0x0][0x248], R2 ;  /* 0x0000920060027a25 */ /* 0x000fe200078e0002 */
[----:B------:R-:W-:-:S02]  /*0f60*/  ISETP.GE.AND P4, PT, R36, c[0x0][0x1d4], PT ;  /* 0x0000750024007a0c */ /* 0x000fc40003f86270 */
[----:B------:R-:W-:Y:S01]  /*0f70*/  IADD3 R88, R36, 0x40, RZ ;  /* 0x0000004024587810 */ /* 0x000fe20007ffe0ff */
[----:B------:R-:W-:Y:S01]  /*0f80*/  IMAD R0, R96, c[0x0][0x24c], R0 ;  /* 0x0000930060007a24 */ /* 0x000fe200078e0200 */
[----:B------:R-:W-:Y:S01]  /*0f90*/  P2R R124, PR, RZ, 0x10 ;  /* 0x00000010ff7c7803 */ /* 0x000fe20000000000 */
[----:B------:R-:W-:Y:S01]  /*0fa0*/  IMAD.MOV.U32 R18, RZ, RZ, R8 ;  /* 0x000000ffff127224 */ /* 0x000fe200078e0008 */
[----:B------:R-:W-:Y:S01]  /*0fb0*/  ISETP.GE.AND P6, PT, R88, c[0x0][0x1d4], PT ;  /* 0x0000750058007a0c */ /* 0x000fe20003fc6270 */
[C---:B------:R-:W-:Y:S01]  /*0fc0*/  IMAD.WIDE.U32 R8, R89.reuse, c[0x0][0x280], R36 ;  /* 0x0000a00059087a25 */ /* 0x040fe200078e0024 */
[C---:B------:R-:W-:Y:S02]  /*0fd0*/  IADD3 R139, R89.reuse, 0x20, RZ ;  /* 0x00000020598b7810 */ /* 0x040fe40007ffe0ff */
[----:B------:R-:W-:Y:S01]  /*0fe0*/  IADD3 R140, R89, 0x10, RZ ;  /* 0x00000010598c7810 */ /* 0x000fe20007ffe0ff */
[----:B------:R-:W-:Y:S01]  /*0ff0*/  IMAD.IADD R3, R3, 0x1, R0 ;  /* 0x0000000103037824 */ /* 0x000fe200078e0200 */
[----:B------:R-:W-:Y:S01]  /*1000*/  P2R R138, PR, RZ, 0x40 ;  /* 0x00000040ff8a7803 */ /* 0x000fe20000000000 */
[----:B------:R-:W-:Y:S01]  /*1010*/  IMAD.WIDE.U32 R6, R15, c[0x0][0x260], R36 ;  /* 0x000098000f067a25 */ /* 0x000fe200078e0024 */
[----:B------:R-:W-:-:S03]  /*1020*/  IADD3 R133, -R89, R4, RZ ;  /* 0x0000000459857210 */ /* 0x000fc60007ffe1ff */
[----:B------:R-:W-:Y:S02]  /*1030*/  IMAD R0, R136, c[0x0][0x238], RZ ;  /* 0x00008e0088007a24 */ /* 0x000fe400078e02ff */
[----:B------:R-:W-:Y:S01]  /*1040*/  IMAD.IADD R17, R16, 0x1, R9 ;  /* 0x0000000110117824 */ /* 0x000fe200078e0209 */
[----:B------:R-:W-:Y:S01]  /*1050*/  MOV R16, R8 ;  /* 0x0000000800107202 */ /* 0x000fe20000000f00 */
[----:B------:R-:W-:-:S04]  /*1060*/  IMAD.WIDE.U32 R122, R125, c[0x0][0x238], R2 ;  /* 0x00008e007d7a7a25 */ /* 0x000fc800078e0002 */
[----:B------:R-:W-:Y:S01]  /*1070*/  IMAD R13, R31, c[0x0][0x290], RZ ;  /* 0x0000a4001f0d7a24 */ /* 0x000fe200078e02ff */
[----:B------:R-:W-:Y:S01]  /*1080*/  MOV R120, R122 ;  /* 0x0000007a00787202 */ /* 0x000fe20000000f00 */
[----:B------:R-:W-:Y:S02]  /*1090*/  IMAD.IADD R21, R7, 0x1, R20 ;  /* 0x0000000107157824 */ /* 0x000fe400078e0214 */
[----:B------:R-:W-:Y:S02]  /*10a0*/  IMAD R0, R125, c[0x0][0x23c], R0 ;  /* 0x00008f007d007a24 */ /* 0x000fe400078e0200 */
[----:B------:R-:W-:Y:S02]  /*10b0*/  IMAD.MOV.U32 R20, RZ, RZ, R6 ;  /* 0x000000ffff147224 */ /* 0x000fe400078e0006 */
[----:B------:R-:W-:-:S04]  /*10c0*/  IMAD.WIDE.U32 R6, R15, c[0x0][0x210], R36 ;  /* 0x000084000f067a25 */ /* 0x000fc800078e0024 */
[----:B------:R-:W-:Y:S01]  /*10d0*/  IMAD R13, R89, c[0x0][0x294], R13 ;  /* 0x0000a500590d7a24 */ /* 0x000fe200078e020d */
[----:B------:R-:W-:Y:S01]  /*10e0*/  IADD3 R23, R7, R22, RZ ;  /* 0x0000001607177210 */ /* 0x000fe20007ffe0ff */
[----:B------:R-:W-:-:S04]  /*10f0*/  IMAD.WIDE.U32 R10, R89, c[0x0][0x290], R32 ;  /* 0x0000a400590a7a25 */ /* 0x000fc800078e0020 */
[----:B------:R-:W-:Y:S02]  /*1100*/  IMAD.IADD R121, R123, 0x1, R0 ;  /* 0x000000017b797824 */ /* 0x000fe400078e0200 */
[----:B------:R-:W-:Y:S02]  /*1110*/  IMAD.SHL.U32 R2, R89, 0x40, RZ ;  /* 0x0000004059027824 */ /* 0x000fe400078e00ff */
[----:B------:R-:W-:Y:S02]  /*1120*/  IMAD.IADD R15, R11, 0x1, R13 ;  /* 0x000000010b0f7824 */ /* 0x000fe400078e020d */
[----:B------:R-:W-:Y:S01]  /*1130*/  IMAD.MOV.U32 R14, RZ, RZ, R10 ;  /* 0x000000ffff0e7224 */ /* 0x000fe200078e000a */
[----:B------:R-:W-:Y:S01]  /*1140*/  LOP3.LUT R118, R2, 0x1c0, RZ, 0xc0, !PT ;  /* 0x000001c002767812 */ /* 0x000fe200078ec0ff */
[----:B------:R-:W-:Y:S01]  /*1150*/  IMAD.MOV.U32 R22, RZ, RZ, R6 ;  /* 0x000000ffff167224 */ /* 0x000fe200078e0006 */
[----:B------:R-:W-:Y:S01]  /*1160*/  LEA.HI R6, R34, R178, RZ, 0x6 ;  /* 0x000000b222067211 */ /* 0x000fe200078f30ff */
[----:B------:R-:W-:Y:S01]  /*1170*/  IMAD.WIDE.U32 R10, R40, R150, R120 ;  /* 0x00000096280a7225 */ /* 0x000fe200078e0078 */
[----:B------:R-:W-:-:S02]  /*1180*/  LOP3.LUT R72, R118, 0x38, R36, 0xf8, !PT ;  /* 0x0000003876487812 */ /* 0x000fc400078ef824 */
[----:B------:R-:W-:Y:S01]  /*1190*/  SHF.L.U32 R6, R6, 0x3, RZ ;  /* 0x0000000306067819 */ /* 0x000fe200000006ff */
[----:B------:R-:W-:Y:S01]  /*11a0*/  IMAD.WIDE.U32 R2, R89, c[0x0][0x290], R36 ;  /* 0x0000a40059027a25 */ /* 0x000fe200078e0024 */
[----:B------:R-:W-:Y:S02]  /*11b0*/  SHF.R.U32.HI R170, RZ, 0x3, R118 ;  /* 0x00000003ffaa7819 */ /* 0x000fe40000011676 */
[----:B------:R-:W-:Y:S01]  /*11c0*/  LOP3.LUT R6, R6, 0xfffffe00, RZ, 0xc0, !PT ;  /* 0xfffffe0006067812 */ /* 0x000fe200078ec0ff */
[----:B------:R-:W-:Y:S01]  /*11d0*/  IMAD.WIDE.U32 R102, R24, c[0x0][0x280], R16 ;  /* 0x0000a00018667a25 */ /* 0x000fe200078e0010 */
[----:B------:R-:W-:Y:S02]  /*11e0*/  IADD3 R3, R13, R3, RZ ;  /* 0x000000030d037210 */ /* 0x000fe40007ffe0ff */
[----:B------:R-:W-:Y:S01]  /*11f0*/  LOP3.LUT R72, R6, R72, R170, 0xf6, !PT ;  /* 0x0000004806487212 */ /* 0x000fe200078ef6aa */
[----:B------:R-:W-:Y:S01]  /*1200*/  IMAD.WIDE.U32 R100, R24, c[0x0][0x290], R14 ;  /* 0x0000a40018647a25 */ /* 0x000fe200078e000e */
[----:B------:R-:W-:-:S03]  /*1210*/  IADD3 R34, R32, 0x20, RZ ;  /* 0x0000002020227810 */ /* 0x000fc60007ffe0ff */
[----:B------:R-:W-:Y:S02]  /*1220*/  IMAD.SHL.U32 R72, R72, 0x2, RZ ;  /* 0x0000000248487824 */ /* 0x000fe400078e00ff */
[----:B------:R-:W-:-:S04]  /*1230*/  IMAD.WIDE.U32 R98, R24, c[0x0][0x290], R2 ;  /* 0x0000a40018627a25 */ /* 0x000fc800078e0002 */
[----:B------:R-:W-:-:S04]  /*1240*/  IMAD.WIDE.U32 R2, R142, 0x20, RZ ;  /* 0x000000208e027825 */ /* 0x000fc800078e00ff */
[----:B------:R-:W-:-:S04]  /*1250*/  IMAD.WIDE.U32 R104, R24, c[0x0][0x280], R18 ;  /* 0x0000a00018687a25 */ /* 0x000fc800078e0012 */
[----:B------:R-:W-:-:S04]  /*1260*/  IMAD.WIDE.U32 R156, R89, c[0x0][0x1e0], RZ ;  /* 0x00007800599c7a25 */ /* 0x000fc800078e00ff */
[C---:B------:R-:W-:Y:S02]  /*1270*/  IMAD R162, R146.reuse, c[0x0][0x294], RZ ;  /* 0x0000a50092a27a24 */ /* 0x040fe400078e02ff */
[C---:B------:R-:W-:Y:S02]  /*1280*/  IMAD R163, R146.reuse, c[0x0][0x284], RZ ;  /* 0x0000a10092a37a24 */ /* 0x040fe400078e02ff */
[C---:B------:R-:W-:Y:S02]  /*1290*/  IMAD R164, R146.reuse, c[0x0][0x1e4], RZ ;  /* 0x0000790092a47a24 */ /* 0x040fe400078e02ff */
[----:B------:R-:W-:-:S04]  /*12a0*/  IMAD.WIDE.U32 R148, R146, c[0x0][0x290], RZ ;  /* 0x0000a40092947a25 */ /* 0x000fc800078e00ff */
[----:B------:R-:W-:Y:S01]  /*12b0*/  IMAD.WIDE.U32 R158, R139, c[0x0][0x1e0], RZ ;  /* 0x000078008b9e7a25 */ /* 0x000fe200078e00ff */
[----:B------:R-:W-:-:S03]  /*12c0*/  IADD3 R162, R149, R162, RZ ;  /* 0x000000a295a27210 */ /* 0x000fc60007ffe0ff */
[----:B------:R-:W-:-:S04]  /*12d0*/  IMAD.WIDE.U32 R146, R146, c[0x0][0x280], RZ ;  /* 0x0000a00092927a25 */ /* 0x000fc800078e00ff */
[----:B------:R-:W-:-:S04]  /*12e0*/  IMAD.WIDE.U32 R160, R140, c[0x0][0x1e0], RZ ;  /* 0x000078008ca07a25 */ /* 0x000fc800078e00ff */
[----:B------:R-:W-:Y:S02]  /*12f0*/  IMAD.SHL.U32 R171, R172, 0x20, RZ ;  /* 0x00000020acab7824 */ /* 0x000fe400078e00ff */
[----:B------:R-:W-:Y:S02]  /*1300*/  IMAD.SHL.U32 R70, R71, 0x2, RZ ;  /* 0x0000000247467824 */ /* 0x000fe400078e00ff */
[----:B------:R-:W-:Y:S01]  /*1310*/  IMAD.IADD R163, R147, 0x1, R163 ;  /* 0x0000000193a37824 */ /* 0x000fe200078e02a3 */
[--C-:B---3--:R-:W-:Y:S01]  /*1320*/  @P1 SHF.R.S32.HI R9, RZ, 0x1f, R25.reuse ;  /* 0x0000001fff091819 */ /* 0x108fe20000011419 */
[----:B------:R-:W-:Y:S01]  /*1330*/  @P1 IMAD.MOV.U32 R8, RZ, RZ, R25 ;  /* 0x000000ffff081224 */ /* 0x000fe200078e0019 */
[----:B------:R-:W-:Y:S01]  /*1340*/  @!P1 MOV R8, R38 ;  /* 0x0000002600089202 */ /* 0x000fe20000000f00 */
[----:B------:R-:W-:Y:S01]  /*1350*/  @!P1 IMAD.MOV.U32 R9, RZ, RZ, R12 ;  /* 0x000000ffff099224 */ /* 0x000fe200078e000c */
[----:B------:R-:W-:Y:S01]  /*1360*/  ISETP.GE.AND P1, PT, R36, c[0x0][0x27c], PT ;  /* 0x00009f0024007a0c */ /* 0x000fe20003f26270 */
[----:B------:R-:W-:Y:S01]  /*1370*/  IMAD.IADD R25, R11, 0x1, R27 ;  /* 0x000000010b197824 */ /* 0x000fe200078e021b */
[----:B------:R-:W-:Y:S01]  /*1380*/  @P3 LEA R12, P4, R10, c[0x0][0x220], 0x1 ;  /* 0x000088000a0c3a11 */ /* 0x000fe200078808ff */
[----:B------:R-:W-:Y:S01]  /*1390*/  IMAD R11, R26, c[0x0][0x268], RZ ;  /* 0x00009a001a0b7a24 */ /* 0x000fe200078e02ff */
[----:B------:R-:W-:-:S02]  /*13a0*/  SEL R5, RZ, c[0x0][0x27c], !P1 ;  /* 0x00009f00ff057a07 */ /* 0x000fc40004800000 */
[----:B------:R-:W-:Y:S01]  /*13b0*/  @P3 LEA.HI.X R13, R10, c[0x0][0x224], R25, 0x1, P4 ;  /* 0x000089000a0d3a11 */ /* 0x000fe200020f0c19 */
[----:B------:R-:W-:Y:S01]  /*13c0*/  IMAD R107, R96, c[0x0][0x26c], R11 ;  /* 0x00009b00606b7a24 */ /* 0x000fe200078e020b */
[----:B------:R-:W-:Y:S01]  /*13d0*/  ISETP.NE.AND P4, PT, R124, RZ, PT ;  /* 0x000000ff7c00720c */ /* 0x000fe20003f85270 */
[----:B------:R-:W-:Y:S01]  /*13e0*/  IMAD.IADD R5, R36, 0x1, R5 ;  /* 0x0000000124057824 */ /* 0x000fe200078e0205 */
[----:B------:R-:W-:Y:S01]  /*13f0*/  SEL R14, R8, RZ, !P5 ;  /* 0x000000ff080e7207 */ /* 0x000fe20006800000 */
[----:B------:R-:W-:Y:S01]  /*1400*/  IMAD.WIDE.U32 R96, R96, c[0x0][0x268], R20 ;  /* 0x00009a0060607a25 */ /* 0x000fe200078e0014 */
[----:B------:R-:W-:Y:S02]  /*1410*/  MOV R21, c[0x0][0x23c] ;  /* 0x00008f0000157a02 */ /* 0x000fe40000000f00 */
[----:B------:R-:W-:Y:S01]  /*1420*/  SHF.R.S32.HI R7, RZ, 0x1f, R5 ;  /* 0x0000001fff077819 */ /* 0x000fe20000011405 */
[----:B------:R-:W-:-:S03]  /*1430*/  IMAD.WIDE.U32 R94, R14, c[0x0][0x218], R22 ;  /* 0x000086000e5e7a25 */ /* 0x000fc600078e0016 */
[-C--:B------:R-:W-:Y:S01]  /*1440*/  LEA.HI R0, R7, R5.reuse, RZ, 0x3 ;  /* 0x0000000507007211 */ /* 0x080fe200078f18ff */
[----:B------:R-:W-:Y:S01]  /*1450*/  IMAD.SHL.U32 R15, R21, 0x20, RZ ;  /* 0x00000020150f7824 */ /* 0x000fe200078e00ff */
[----:B------:R-:W-:Y:S01]  /*1460*/  LEA.HI R26, R7, R5, RZ, 0x6 ;  /* 0x00000005071a7211 */ /* 0x000fe200078f30ff */
[----:B------:R-:W-:Y:S01]  /*1470*/  @!PT LDS RZ, [RZ] ;  /* 0x00000000fffff984 */ /* 0x000fe20000000800 */
[----:B------:R-:W-:Y:S01]  /*1480*/  @!PT LDS RZ, [RZ] ;  /* 0x00000000fffff984 */ /* 0x000fe20000000800 */
[----:B------:R-:W-:Y:S01]  /*1490*/  @!PT LDS RZ, [RZ] ;  /* 0x00000000fffff984 */ /* 0x000fe20000000800 */
[----:B------:R1:W-:Y:S01]  /*14a0*/  @P3 LDGSTS.E.BYPASS.LTC128B.128 [R72+0x5080], [R12.64], !P4 ;  /* 0x050800000c483fae */ /* 0x0003e2000e101d46 */
[----:B------:R-:W-:Y:S01]  /*14b0*/  SHF.R.S32.HI R5, RZ, 0x1f, R24 ;  /* 0x0000001fff057819 */ /* 0x000fe20000011418 */
[----:B------:R-:W-:Y:S01]  /*14c0*/  IMAD.IADD R107, R97, 0x1, R107 ;  /* 0x00000001616b7824 */ /* 0x000fe200078e026b */
[----:B------:R-:W-:Y:S01]  /*14d0*/  LOP3.LUT R11, R118, 0x38, R0, 0xf8, !PT ;  /* 0x00000038760b7812 */ /* 0x000fe200078ef800 */
[----:B------:R1:W-:Y:S01]  /*14e0*/  @P3 LDGSTS.E.BYPASS.LTC128B.128 [R72+0x6880], [R12.64+0x80], !P6 ;  /* 0x068800800c483fae */ /* 0x0003e2000f101d46 */
[----:B------:R-:W-:Y:S01]  /*14f0*/  IADD3 R15, R3, R15, RZ ;  /* 0x0000000f030f7210 */ /* 0x000fe20007ffe0ff */
[C---:B------:R-:W-:Y:S01]  /*1500*/  IMAD R7, R5.reuse, c[0x0][0x280], RZ ;  /* 0x0000a00005077a24 */ /* 0x040fe200078e02ff */
[----:B------:R-:W-:Y:S01]  /*1510*/  IADD3 R137, P4, R2, 0x80, RZ ;  /* 0x0000008002897810 */ /* 0x000fe20007f9e0ff */
[----:B------:R-:W-:Y:S01]  /*1520*/  IMAD R5, R5, c[0x0][0x290], RZ ;  /* 0x0000a40005057a24 */ /* 0x000fe200078e02ff */
[----:B------:R-:W-:Y:S01]  /*1530*/  LOP3.LUT R108, R0, 0xfffffff8, RZ, 0xc0, !PT ;  /* 0xfffffff8006c7812 */ /* 0x000fe200078ec0ff */
[----:B------:R-:W-:Y:S01]  /*1540*/  IMAD R112, R24, c[0x0][0x284], R7 ;  /* 0x0000a10018707a24 */ /* 0x000fe200078e0207 */
[----:B------:R-:W-:Y:S01]  /*1550*/  @P2 LEA R7, P3, R142, R10, 0x4 ;  /* 0x0000000a8e072211 */ /* 0x000fe200078620ff */
[----:B------:R-:W-:Y:S01]  /*1560*/  IMAD R111, R24, c[0x0][0x294], R5 ;  /* 0x0000a500186f7a24 */ /* 0x000fe200078e0205 */
[----:B------:R-:W-:Y:S01]  /*1570*/  SHF.R.S32.HI R5, RZ, 0x6, R26 ;  /* 0x00000006ff057819 */ /* 0x000fe2000001141a */
[----:B------:R-:W-:Y:S01]  /*1580*/  IMAD.SHL.U32 R3, R140, 0x40, RZ ;  /* 0x000000408c037824 */ /* 0x000fe200078e00ff */
[----:B------:R-:W-:Y:S01]  /*1590*/  IADD3 R114, R105, R112, RZ ;  /* 0x0000007069727210 */ /* 0x000fe20007ffe0ff */
[----:B------:R-:W-:Y:S01]  /*15a0*/  IMAD.X R134, RZ, RZ, R15, P4 ;  /* 0x000000ffff867224 */ /* 0x000fe200020e060f */
[----:B------:R-:W-:Y:S01]  /*15b0*/  IADD3 R113, R101, R111, RZ ;  /* 0x0000006f65717210 */ /* 0x000fe20007ffe0ff */
[----:B------:R-:W-:Y:S01]  /*15c0*/  IMAD.IADD R112, R112, 0x1, R103 ;  /* 0x0000000170707824 */ /* 0x000fe200078e0267 */
[----:B------:R-:W-:Y:S01]  /*15d0*/  LOP3.LUT R117, R3, 0x1c0, RZ, 0xc0, !PT ;  /* 0x000001c003757812 */ /* 0x000fe200078ec0ff */
[----:B------:R-:W-:Y:S01]  /*15e0*/  IMAD.IADD R111, R111, 0x1, R99 ;  /* 0x000000016f6f7824 */ /* 0x000fe200078e0263 */
[----:B------:R-:W-:-:S02]  /*15f0*/  SHF.R.S32.HI R68, RZ, 0x3, R0 ;  /* 0x00000003ff447819 */ /* 0x000fc40000011400 */
[----:B------:R-:W-:Y:S02]  /*1600*/  SHF.R.U32.HI R168, RZ, 0x3, R117 ;  /* 0x00000003ffa87819 */ /* 0x000fe40000011675 */
[----:B------:R-:W-:Y:S02]  /*1610*/  LOP3.LUT R3, R117, 0x38, R0, 0xf8, !PT ;  /* 0x0000003875037812 */ /* 0x000fe400078ef800 */
[----:B------:R-:W-:Y:S02]  /*1620*/  SHF.R.S32.HI R115, RZ, 0x1f, R108 ;  /* 0x0000001fff737819 */ /* 0x000fe4000001146c */
[----:B-1----:R-:W-:Y:S01]  /*1630*/  LOP3.LUT R12, R11, R170, RZ, 0x3c, !PT ;  /* 0x000000aa0b0c7212 */ /* 0x002fe200078e3cff */
[----:B------:R-:W-:Y:S01]  /*1640*/  IMAD R13, R5, 0xc00, R6 ;  /* 0x00000c00050d7824 */ /* 0x000fe200078e0206 */
[----:B------:R-:W-:Y:S02]  /*1650*/  @P2 LEA.HI.X R11, R142, R25, R21, 0x4, P3 ;  /* 0x000000198e0b2211 */ /* 0x000fe400018f2415 */
[----:B------:R-:W-:Y:S01]  /*1660*/  @P2 LEA R16, P3, R7, c[0x0][0x220], 0x1 ;  /* 0x0000880007102a11 */ /* 0x000fe200078608ff */
[----:B------:R-:W-:Y:S01]  /*1670*/  IMAD.IADD R20, R13, 0x1, R12 ;  /* 0x000000010d147824 */ /* 0x000fe200078e020c */
[----:B------:R-:W-:-:S02]  /*1680*/  SHF.R.S32.HI R12, RZ, 0x1f, R139 ;  /* 0x0000001fff0c7819 */ /* 0x000fc4000001148b */
[----:B------:R-:W-:Y:S02]  /*1690*/  @P2 LEA.HI.X R17, R7, c[0x0][0x224], R11, 0x1, P3 ;  /* 0x0000890007112a11 */ /* 0x000fe400018f0c0b */
[----:B------:R-:W-:Y:S02]  /*16a0*/  SHF.R.S32.HI R11, RZ, 0x1f, R140 ;  /* 0x0000001fff0b7819 */ /* 0x000fe4000001148c */
[----:B------:R-:W-:Y:S02]  /*16b0*/  LEA.HI R12, R12, R139, RZ, 0x3 ;  /* 0x0000008b0c0c7211 */ /* 0x000fe400078f18ff */
[----:B------:R-:W-:Y:S01]  /*16c0*/  @P0 IADD3 R10, P3, R10, R2, RZ ;  /* 0x000000020a0a0210 */ /* 0x000fe20007f7e0ff */
[----:B------:R-:W-:Y:S01]  /*16d0*/  IMAD.SHL.U32 R2, R139, 0x40, RZ ;  /* 0x000000408b027824 */ /* 0x000fe200078e00ff */
[----:B------:R-:W-:Y:S01]  /*16e0*/  LEA.HI R11, R11, R140, RZ, 0x3 ;  /* 0x0000008c0b0b7211 */ /* 0x000fe200078f18ff */
[----:B------:R-:W-:Y:S01]  /*16f0*/  IMAD.SHL.U32 R12, R12, 0x40, RZ ;  /* 0x000000400c0c7824 */ /* 0x000fe200078e00ff */
[----:B------:R-:W-:-:S02]  /*1700*/  SEL R7, R9, RZ, !P5 ;  /* 0x000000ff09077207 */ /* 0x000fc40006800000 */
[----:B------:R-:W-:Y:S02]  /*1710*/  SHF.L.U32 R11, R11, 0x6, RZ ;  /* 0x000000060b0b7819 */ /* 0x000fe400000006ff */
[----:B------:R-:W-:Y:S02]  /*1720*/  LOP3.LUT R116, R2, 0x1c0, RZ, 0xc0, !PT ;  /* 0x000001c002747812 */ /* 0x000fe400078ec0ff */
[----:B------:R-:W-:Y:S02]  /*1730*/  LOP3.LUT R11, R11, 0xfffffe00, RZ, 0xc0, !PT ;  /* 0xfffffe000b0b7812 */ /* 0x000fe400078ec0ff */
[----:B------:R-:W-:Y:S02]  /*1740*/  LOP3.LUT R12, R12, 0xfffffe00, RZ, 0xc0, !PT ;  /* 0xfffffe000c0c7812 */ /* 0x000fe400078ec0ff */
[----:B------:R-:W-:Y:S01]  /*1750*/  ISETP.NE.AND P5, PT, R124, RZ, PT ;  /* 0x000000ff7c00720c */ /* 0x000fe20003fa5270 */
[C---:B------:R-:W-:Y:S01]  /*1760*/  IMAD R13, R5.reuse, 0xc00, R11 ;  /* 0x00000c00050d7824 */ /* 0x040fe200078e020b */
[----:B------:R-:W-:Y:S01]  /*1770*/  SHF.R.U32.HI R167, RZ, 0x3, R116 ;  /* 0x00000003ffa77819 */ /* 0x000fe20000011674 */
[----:B------:R-:W-:Y:S01]  /*1780*/  IMAD R8, R5, 0xc00, R12 ;  /* 0x00000c0005087824 */ /* 0x000fe200078e020c */
[----:B------:R-:W-:-:S02]  /*1790*/  LOP3.LUT R2, R116, 0x38, R0, 0xf8, !PT ;  /* 0x0000003874027812 */ /* 0x000fc400078ef800 */
[----:B------:R-:W-:Y:S01]  /*17a0*/  LOP3.LUT R9, R3, R168, RZ, 0x3c, !PT ;  /* 0x000000a803097212 */ /* 0x000fe200078e3cff */
[----:B------:R-:W-:Y:S01]  /*17b0*/  @P0 IMAD.X R3, R15, 0x1, R25, P3 ;  /* 0x000000010f030824 */ /* 0x000fe200018e0619 */
[----:B------:R-:W-:Y:S02]  /*17c0*/  LOP3.LUT R5, R2, R167, RZ, 0x3c, !PT ;  /* 0x000000a702057212 */ /* 0x000fe400078e3cff */
[C---:B------:R-:W-:Y:S02]  /*17d0*/  @P0 LEA R2, P3, R10.reuse, c[0x0][0x220], 0x1 ;  /* 0x000088000a020a11 */ /* 0x040fe400078608ff */
[----:B------:R-:W-:Y:S01]  /*17e0*/  IADD3 R19, R13, R9, RZ ;  /* 0x000000090d137210 */ /* 0x000fe20007ffe0ff */
[----:B------:R1:W-:Y:S01]  /*17f0*/  @P2 LDGSTS.E.BYPASS.LTC128B.128 [R72+0x5880], [R16.64], !P5 ;  /* 0x0588000010482fae */ /* 0x0003e2000e901d46 */
[----:B------:R-:W-:Y:S01]  /*1800*/  @P0 LEA.HI.X R3, R10, c[0x0][0x224], R3, 0x1, P3 ;  /* 0x000089000a030a11 */ /* 0x000fe200018f0c03 */
[----:B------:R-:W-:Y:S01]  /*1810*/  IMAD R13, R7, c[0x0][0x1f0], RZ ;  /* 0x00007c00070d7a24 */ /* 0x000fe200078e02ff */
[----:B------:R-:W-:Y:S01]  /*1820*/  SHF.L.U64.HI R142, R142, R153, c[0x0][0x23c] ;  /* 0x00008f008e8e7619 */ /* 0x000fe20000010299 */
[----:B------:R1:W-:Y:S01]  /*1830*/  @P2 LDGSTS.E.BYPASS.LTC128B.128 [R72+0x7080], [R16.64+0x80], !P6 ;  /* 0x0708008010482fae */ /* 0x0003e2000f101d46 */
[----:B------:R-:W-:Y:S01]  /*1840*/  IMAD.IADD R18, R8, 0x1, R5 ;  /* 0x0000000108127824 */ /* 0x000fe200078e0205 */
[----:B------:R-:W-:Y:S01]  /*1850*/  SHF.L.U32 R128, R20, 0x1, RZ ;  /* 0x0000000114807819 */ /* 0x000fe200000006ff */
[----:B------:R-:W-:Y:S01]  /*1860*/  IMAD.WIDE.U32 R8, R14, c[0x0][0x1f0], R28 ;  /* 0x00007c000e087a25 */ /* 0x000fe200078e001c */
[----:B------:R2:W-:Y:S01]  /*1870*/  @P0 LDGSTS.E.BYPASS.LTC128B.128 [R72+0x6080], [R2.64], !P5 ;  /* 0x0608000002480fae */ /* 0x0005e2000e901d46 */
[----:B------:R-:W-:-:S02]  /*1880*/  ISETP.GE.AND P5, PT, R36, c[0x0][0x1d4], PT ;  /* 0x0000750024007a0c */ /* 0x000fc40003fa6270 */
[----:B------:R-:W-:Y:S01]  /*1890*/  IMAD R5, R14, c[0x0][0x1f4], R13 ;  /* 0x00007d000e057a24 */ /* 0x000fe200078e020d */
[----:B------:R2:W-:Y:S01]  /*18a0*/  @P0 LDGSTS.E.BYPASS.LTC128B.128 [R72+0x7880], [R2.64+0x80], !P6 ;  /* 0x0788008002480fae */ /* 0x0005e2000f101d46 */
[----:B------:R-:W-:Y:S01]  /*18b0*/  ISETP.GE.AND P0, PT, R71, 0x1, PT ;  /* 0x000000014700780c */ /* 0x000fe20003f06270 */
[----:B------:R-:W-:Y:S01]  /*18c0*/  IMAD R7, R7, c[0x0][0x218], RZ ;  /* 0x0000860007077a24 */ /* 0x000fe200078e02ff */
[----:B------:R-:W-:Y:S01]  /*18d0*/  IADD3 R135, P0, R30, R89, RZ ;  /* 0x000000591e877210 */ /* 0x000fe20007f1e0ff */
[----:B------:R-:W0:Y:S01]  /*18e0*/  LDGDEPBAR ;  /* 0x00000000000079af */ /* 0x000e220000000000 */
[----:B------:R-:W-:Y:S01]  /*18f0*/  IADD3 R9, R9, R5, RZ ;  /* 0x0000000509097210 */ /* 0x000fe20007ffe0ff */
[----:B------:R-:W-:Y:S01]  /*1900*/  IMAD.MOV.U32 R5, RZ, RZ, c[0x0][0x1e0] ;  /* 0x00007800ff057624 */ /* 0x000fe200078e00ff */
[----:B------:R-:W-:Y:S01]  /*1910*/  SHF.L.U32 R126, R18, 0x1, RZ ;  /* 0x00000001127e7819 */ /* 0x000fe200000006ff */
[----:B------:R-:W-:Y:S02]  /*1920*/  IMAD R7, R14, c[0x0][0x21c], R7 ;  /* 0x000087000e077a24 */ /* 0x000fe400078e0207 */
[----:B------:R-:W-:Y:S01]  /*1930*/  IMAD.WIDE.U32 R90, R30, c[0x0][0x1e0], R8 ;  /* 0x000078001e5a7a25 */ /* 0x000fe200078e0008 */
[----:B------:R-:W-:-:S02]  /*1940*/  SHF.R.S32.HI R8, RZ, 0x1f, R139 ;  /* 0x0000001fff087819 */ /* 0x000fc4000001148b */
[C---:B------:R-:W-:Y:S01]  /*1950*/  SHF.L.U64.HI R165, R5.reuse, R153, c[0x0][0x1e4] ;  /* 0x0000790005a57619 */ /* 0x040fe20000010299 */
[C---:B------:R-:W-:Y:S01]  /*1960*/  IMAD.WIDE.U32 R144, R5.reuse, 0x30, RZ ;  /* 0x0000003005907825 */ /* 0x040fe200078e00ff */
[C---:B------:R-:W-:Y:S02]  /*1970*/  SHF.L.U64.HI R166, R5.reuse, R35, c[0x0][0x1e4] ;  /* 0x0000790005a67619 */ /* 0x040fe40000010223 */
[C---:B------:R-:W-:Y:S01]  /*1980*/  SHF.L.U32 R176, R5.reuse, 0x5, RZ ;  /* 0x0000000505b07819 */ /* 0x040fe200000006ff */
[----:B------:R-:W-:Y:S01]  /*1990*/  IMAD.SHL.U32 R175, R5, 0x10, RZ ;  /* 0x0000001005af7824 */ /* 0x000fe200078e00ff */
[----:B------:R-:W-:Y:S01]  /*19a0*/  IADD3 R164, R145, R164, RZ ;  /* 0x000000a491a47210 */ /* 0x000fe20007ffe0ff */
[----:B------:R-:W-:Y:S01]  /*19b0*/  IMAD.SHL.U32 R127, R19, 0x2, RZ ;  /* 0x00000002137f7824 */ /* 0x000fe200078e00ff */
[----:B------:R-:W-:Y:S02]  /*19c0*/  IADD3 R106, R95, R7, RZ ;  /* 0x000000075f6a7210 */ /* 0x000fe40007ffe0ff */
[----:B--2---:R-:W-:-:S04]  /*19d0*/  MOV R2, c[0x0][0x280] ;  /* 0x0000a00000027a02 */ /* 0x004fc80000000f00 */
[C---:B------:R-:W-:Y:S01]  /*19e0*/  SHF.L.U64.HI R152, R2.reuse, R153, c[0x0][0x284] ;  /* 0x0000a10002987619 */ /* 0x040fe20000010299 */
[C---:B------:R-:W-:Y:S01]  /*19f0*/  IMAD.SHL.U32 R174, R2.reuse, 0x20, RZ ;  /* 0x0000002002ae7824 */ /* 0x040fe200078e00ff */
[C---:B------:R-:W-:Y:S02]  /*1a00*/  SHF.L.U64.HI R154, R2.reuse, R35, c[0x0][0x284] ;  /* 0x0000a100029a7619 */ /* 0x040fe40000010223 */
[----:B------:R-:W-:Y:S02]  /*1a10*/  SHF.L.U32 R173, R2, 0x4, RZ ;  /* 0x0000000402ad7819 */ /* 0x000fe400000006ff */
[----:B------:R-:W-:Y:S02]  /*1a20*/  SHF.R.S32.HI R2, RZ, 0x1f, R30 ;  /* 0x0000001fff027819 */ /* 0x000fe4000001141e */
[C---:B------:R-:W-:Y:S02]  /*1a30*/  SHF.L.U64.HI R153, R172.reuse, R153, c[0x0][0x294] ;  /* 0x0000a500ac997619 */ /* 0x040fe40000010299 */
[----:B------:R-:W-:Y:S01]  /*1a40*/  SHF.L.U32 R172, R172, 0x4, RZ ;  /* 0x00000004acac7819 */ /* 0x000fe200000006ff */
[----:B------:R-:W-:-:S02]  /*1a50*/  IMAD R3, R2, c[0x0][0x1e0], RZ ;  /* 0x0000780002037a24 */ /* 0x000fc400078e02ff */
[----:B------:R-:W-:Y:S01]  /*1a60*/  IMAD.X R132, R2, 0x1, R31, P0 ;  /* 0x0000000102847824 */ /* 0x000fe200000e061f */
[----:B------:R-:W-:Y:S01]  /*1a70*/  BAR.SYNC.DEFER_BLOCKING 0x0 ;  /* 0x0000000000007b1d */ /* 0x000fe20000010000 */
[----:B------:R-:W-:Y:S01]  /*1a80*/  IMAD R92, R30, c[0x0][0x1e4], R3 ;  /* 0x000079001e5c7a24 */ /* 0x000fe200078e0203 */
[----:B------:R-:W-:Y:S01]  /*1a90*/  SHF.R.S32.HI R3, RZ, 0x1f, R140 ;  /* 0x0000001fff037819 */ /* 0x000fe2000001148c */
[----:B------:R-:W-:Y:S01]  /*1aa0*/  IMAD R2, R31, c[0x0][0x1e0], RZ ;  /* 0x000078001f027a24 */ /* 0x000fe200078e02ff */
[----:B------:R-:W-:Y:S01]  /*1ab0*/  IADD3 R110, P2, P0, R90, R156, R36 ;  /* 0x0000009c5a6e7210 */ /* 0x000fe2000785e024 */
[----:B------:R-:W-:Y:S02]  /*1ac0*/  IMAD.IADD R92, R91, 0x1, R92 ;  /* 0x000000015b5c7824 */ /* 0x000fe400078e025c */
[----:B------:R-:W-:Y:S02]  /*1ad0*/  IMAD R5, R89, c[0x0][0x1e4], R2 ;  /* 0x0000790059057a24 */ /* 0x000fe400078e0202 */
[----:B------:R-:W-:-:S02]  /*1ae0*/  IMAD R2, R8, c[0x0][0x1e0], RZ ;  /* 0x0000780008027a24 */ /* 0x000fc400078e02ff */
[----:B------:R-:W-:Y:S01]  /*1af0*/  IMAD R3, R3, c[0x0][0x1e0], RZ ;  /* 0x0000780003037a24 */ /* 0x000fe200078e02ff */
[----:B------:R-:W-:Y:S01]  /*1b00*/  IADD3 R119, R157, R5, RZ ;  /* 0x000000059d777210 */ /* 0x000fe20007ffe0ff */
[----:B------:R-:W-:Y:S02]  /*1b10*/  IMAD R2, R139, c[0x0][0x1e4], R2 ;  /* 0x000079008b027a24 */ /* 0x000fe400078e0202 */
[----:B------:R-:W-:Y:S01]  /*1b20*/  IMAD R3, R140, c[0x0][0x1e4], R3 ;  /* 0x000079008c037a24 */ /* 0x000fe200078e0203 */
[----:B------:R-:W-:Y:S02]  /*1b30*/  IADD3.X R109, R92, R119, R37, P2, P0 ;  /* 0x000000775c6d7210 */ /* 0x000fe400017e0425 */
[----:B------:R-:W-:Y:S01]  /*1b40*/  IADD3 R129, R159, R2, RZ ;  /* 0x000000029f817210 */ /* 0x000fe20007ffe0ff */
[----:B-1----:R-:W-:Y:S02]  /*1b50*/  IMAD.IADD R130, R161, 0x1, R3 ;  /* 0x00000001a1827824 */ /* 0x002fe400078e0203 */
.L_x_1153:
[----:B------:R-:W-:Y:S01]  /*1b60*/  SHF.R.S32.HI R93, RZ, 0x1f, R40 ;  /* 0x0000001fff5d7819 */ /* 0x000fe20000011428 */
[-C--:B------:R-:W-:Y:S01]  /*1b70*/  IMAD R0, R164, R40.reuse, RZ ;  /* 0x00000028a4007224 */ /* 0x080fe200078e02ff */
[----:B------:R-:W-:Y:S01]  /*1b80*/  ISETP.GE.AND P3, PT, R71, 0x1, PT ;  /* 0x000000014700780c */ /* 0x000fe20003f66270 */
[----:B------:R-:W-:Y:S01]  /*1b90*/  IMAD.WIDE.U32 R74, R144, R40, RZ ;  /* 0x00000028904a7225 */ /* 0x000fe200078e00ff */
[----:B------:R-:W-:Y:S04]  /*1ba0*/  DEPBAR.LE SB0, 0x0 ;  /* 0x000080000000791a */ /* 0x000fe80000000000 */
[----:B------:R-:W-:Y:S01]  /*1bb0*/  BAR.SYNC.DEFER_BLOCKING 0x0 ;  /* 0x0000000000007b1d */ /* 0x000fe20000010000 */
[C---:B-1----:R-:W-:Y:S01]  /*1bc0*/  IADD3 R2, P2, P0, R110.reuse, R74, R175 ;  /* 0x0000004a6e027210 */ /* 0x042fe2000785e0af */
[----:B------:R-:W-:Y:S04]  /*1bd0*/  IMAD R0, R93, R144, R0 ;  /* 0x000000905d007224 */ /* 0x000fe800078e0200 */
[----:B------:R-:W-:Y:S05]  /*1be0*/  IMAD.IADD R82, R75, 0x1, R0 ;  /* 0x000000014b527824 */ /* 0x000fea00078e0200 */
[C---:B------:R-:W-:Y:S02]  /*1bf0*/  IADD3.X R5, R109.reuse, R82, R166, P2, P0 ;  /* 0x000000526d057210 */ /* 0x040fe400017e04a6 */
[-C--:B------:R-:W-:Y:S04]  /*1c00*/  IADD3 R0, P2, R110, R74.reuse, RZ ;  /* 0x0000004a6e007210 */ /* 0x080fe80007f5e0ff */
[----:B------:R-:W-:Y:S01]  /*1c10*/  LEA R58, P0, R0, c[0x0][0x1c8], 0x1 ;  /* 0x00007200003a7a11 */ /* 0x000fe200078008ff */
[----:B------:R-:W-:Y:S05]  /*1c20*/  IMAD.X R3, R82, 0x1, R109, P2 ;  /* 0x0000000152037824 */ /* 0x000fea00010e066d */
[----:B------:R-:W-:Y:S01]  /*1c30*/  LEA.HI.X R59, R0, c[0x0][0x1cc], R3, 0x1, P0 ;  /* 0x00007300003b7a11 */ /* 0x000fe200000f0c03 */
[----:B------:R-:W-:Y:S01]  /*1c40*/  BSSY B2, `(.L_x_1119) ;  /* 0x00003d7000027945 */ /* 0x000fe20003800000 */
[----:B------:R-:W-:Y:S04]  /*1c50*/  IADD3 R0, P2, P0, R110, R74, R176 ;  /* 0x0000004a6e007210 */ /* 0x000fe8000785e0b0 */
[----:B------:R-:W-:Y:S02]  /*1c60*/  IADD3.X R3, R109, R82, R165, P2, P0 ;  /* 0x000000526d037210 */ /* 0x000fe400017e04a5 */
[----:B------:R-:W-:Y:S02]  /*1c70*/  LEA R66, P2, R2, c[0x0][0x1c8], 0x1 ;  /* 0x0000720002427a11 */ /* 0x000fe400078408ff */
[----:B------:R-:W-:Y:S02]  /*1c80*/  LEA R76, P0, R0, c[0x0][0x1c8], 0x1 ;  /* 0x00007200004c7a11 */ /* 0x000fe400078008ff */
[----:B------:R-:W-:Y:S02]  /*1c90*/  LEA.HI.X R67, R2, c[0x0][0x1cc], R5, 0x1, P2 ;  /* 0x0000730002437a11 */ /* 0x000fe400010f0c05 */
[----:B------:R-:W-:Y:S01]  /*1ca0*/  LEA.HI.X R77, R0, c[0x0][0x1cc], R3, 0x1, P0 ;  /* 0x00007300004d7a11 */ /* 0x000fe200000f0c03 */
[----:B------:R-:W-:-:S05]  /*1cb0*/  @!P3 BRA `(.L_x_1120) ;  /* 0x00003ae00000b947 */ /* 0x000fca0003800000 */
[-C--:B------:R-:W-:Y:S01]  /*1cc0*/  IMAD R3, R163, R40.reuse, RZ ;  /* 0x00000028a3037224 */ /* 0x080fe200078e02ff */
[----:B------:R-:W-:Y:S01]  /*1cd0*/  ISETP.NE.AND P0, PT, RZ, UR4, PT ;  /* 0x00000004ff007c0c */ /* 0x000fe2000bf05270 */
        /* <DEDUP_REMOVED lines=38> */
.L_x_1123:
[----:B------:R-:W-:Y:S05]  /*1f40*/  BSYNC B0 ;  /* 0x0000000000007941 */ /* 0x000fea0003800000 */
.L_x_1122:
[----:B------:R-:W-:Y:S01]  /*1f50*/  ISETP.GE.AND P4, PT, R140, R73, PT ;  /* 0x000000498c00720c */ /* 0x000fe20003f86270 */
[----:B-----5:R-:W-:Y:S01]  /*1f60*/  IMAD.MOV.U32 R0, RZ, RZ, R8 ;  /* 0x000000ffff007224 */ /* 0x020fe200078e0008 */
[----:B------:R-:W-:Y:S01]  /*1f70*/  MOV R10, R42 ;  /* 0x0000002a000a7202 */ /* 0x000fe20000000f00 */
[----:B------:R-:W-:Y:S01]  /*1f80*/  IMAD.MOV.U32 R7, RZ, RZ, R9 ;  /* 0x000000ffff077224 */ /* 0x000fe200078e0009 */
[----:B------:R-:W-:Y:S01]  /*1f90*/  BSSY B0, `(.L_x_1124) ;  /* 0x0000023000007945 */ /* 0x000fe20003800000 */
[----:B------:R-:W-:Y:S01]  /*1fa0*/  IMAD.MOV.U32 R5, RZ, RZ, R2 ;  /* 0x000000ffff057224 */ /* 0x000fe200078e0002 */
[----:B------:R-:W-:Y:S01]  /*1fb0*/  PRMT R52, R10, 0x7610, R52 ;  /* 0x000076100a347816 */ /* 0x000fe20000000034 */
[----:B-1----:R-:W-:Y:S01]  /*1fc0*/  CS2R R14, SRZ ;  /* 0x00000000000e7805 */ /* 0x002fe2000001ff00 */
        /* <DEDUP_REMOVED lines=31> */
.L_x_1125:
[----:B------:R-:W-:Y:S05]  /*21c0*/  BSYNC B0 ;  /* 0x0000000000007941 */ /* 0x000fea0003800000 */
.L_x_1124:
[----:B------:R-:W-:Y:S01]  /*21d0*/  ISETP.GE.AND P3, PT, R139, R73, PT ;  /* 0x000000498b00720c */ /* 0x000fe20003f66270 */
[----:B-----5:R-:W-:Y:S01]  /*21e0*/  IMAD.MOV.U32 R10, RZ, RZ, R20 ;  /* 0x000000ffff0a7224 */ /* 0x020fe200078e0014 */
[----:B------:R-:W-:Y:S01]  /*21f0*/  MOV R5, R14 ;  /* 0x0000000e00057202 */ /* 0x000fe20000000f00 */
        /* <DEDUP_REMOVED lines=13> */
[----:B------:R-:W-:Y:S02]  /*22d0*/  PRMT R54, R10, 0x5410, R7 ;  /* 0x000054100a367816 */ /* 0x000fe40000000007 */
[----:B------:R-:W-:Y:S01]  /*22e0*/  PRMT R53, R5, 0x5410, R0 ;  /* 0x0000541005357816 */ /* 0x000fe20000000000 */
[----:B------:R-:W-:-:S05]  /*22f0*/  @P3 BRA `(.L_x_1127) ;  /* 0x0000012000003947 */ /* 0x000fca0003800000 */
[----:B------:R-:W-:Y:S01]  /*2300*/  IADD3 R56, P2, P0, R104, R174, R56 ;  /* 0x000000ae68387210 */ /* 0x000fe2000785e038 */
[----:B------:R-:W-:Y:S01]  /*2310*/  CS2R R24, SRZ ;  /* 0x0000000000187805 */ /* 0x000fe2000001ff00 */
[----:B------:R-:W-:Y:S02]  /*2320*/  CS2R R50, SRZ ;  /* 0x0000000000327805 */ /* 0x000fe4000001ff00 */
[----:B------:R-:W-:Y:S02]  /*2330*/  IADD3.X R29, R114, R152, R29, P2, P0 ;  /* 0x00000098721d7210 */ /* 0x000fe400017e041d */
[----:B------:R-:W-:Y:S04]  /*2340*/  IADD3 R64, P2, P0, R100, R171, R64 ;  /* 0x000000ab64407210 */ /* 0x000fe8000785e040 */
[----:B------:R-:W-:Y:S02]  /*2350*/  IADD3.X R35, R113, R153, R35, P2, P0 ;  /* 0x0000009971237210 */ /* 0x000fe400017e0423 */
[C---:B-1----:R-:W-:Y:S04]  /*2360*/  LEA R18, P0, R56.reuse, c[0x0][0x270], 0x1 ;  /* 0x00009c0038127a11 */ /* 0x042fe800078008ff */
        /* <DEDUP_REMOVED lines=11> */
.L_x_1127:
[----:B------:R-:W-:Y:S05]  /*2420*/  BSYNC B0 ;  /* 0x0000000000007941 */ /* 0x000fea0003800000 */
.L_x_1126:
[----:B-----5:R-:W-:Y:S01]  /*2430*/  MOV R5, R22 ;  /* 0x0000001600057202 */ /* 0x020fe20000000f00 */
        /* <DEDUP_REMOVED lines=21> */
[C---:B------:R-:W-:Y:S02]  /*2590*/  @!P0 PRMT R0, R13.reuse, 0x5432, R0 ;  /* 0x000054320d008816 */ /* 0x040fe40000000000 */
[----:B------:R-:W-:Y:S02]  /*25a0*/  @!P0 SHF.R.U32.HI R7, RZ, 0x10, R3 ;  /* 0x00000010ff078819 */ /* 0x000fe40000011603 */
[----:B------:R-:W-:Y:S01]  /*25b0*/  @!P0 SHF.R.U32.HI R39, RZ, 0x10, R39 ;  /* 0x00000010ff278819 */ /* 0x000fe20000011627 */
[C---:B------:R-:W-:Y:S01]  /*25c0*/  @!P0 IMAD.U32 R10, R0.reuse, 0x10000, RZ ;  /* 0x00010000000a8824 */ /* 0x040fe200078e00ff */
[----:B------:R-:W-:Y:S01]  /*25d0*/  @!P0 PRMT R7, R13, 0x5410, R7 ;  /* 0x000054100d078816 */ /* 0x000fe20000000007 */
[C---:B------:R-:W-:Y:S01]  /*25e0*/  @!P0 IMAD.U32 R13, R35.reuse, 0x10000, RZ ;  /* 0x00010000230d8824 */ /* 0x040fe200078e00ff */
[----:B------:R-:W-:Y:S02]  /*25f0*/  @!P0 LOP3.LUT R35, R35, 0xffff0000, RZ, 0xc0, !PT ;  /* 0xffff000023238812 */ /* 0x000fe400078ec0ff */
[----:B------:R-:W-:Y:S02]  /*2600*/  @!P0 LOP3.LUT R5, R0, 0xffff0000, RZ, 0xc0, !PT ;  /* 0xffff000000058812 */ /* 0x000fe400078ec0ff */
[----:B------:R-:W-:Y:S01]  /*2610*/  @!P0 PRMT R39, R31, 0x5432, R39 ;  /* 0x000054321f278816 */ /* 0x000fe20000000027 */
[C---:B-1----:R-:W-:Y:S01]  /*2620*/  @!P0 IMAD.U32 R38, R17.reuse, 0x10000, RZ ;  /* 0x0001000011268824 */ /* 0x042fe200078e00ff */
[C---:B------:R-:W-:Y:S02]  /*2630*/  @!P0 LOP3.LUT R2, R16.reuse, 0xffff0000, RZ, 0xc0, !PT ;  /* 0xffff000010028812 */ /* 0x040fe400078ec0ff */
[----:B------:R-:W-:Y:S02]  /*2640*/  @!P0 LOP3.LUT R3, R17, 0xffff0000, RZ, 0xc0, !PT ;  /* 0xffff000011038812 */ /* 0x000fe400078ec0ff */
[----:B------:R-:W-:Y:S01]  /*2650*/  @!P0 SHF.L.U32 R31, R16, 0x10, RZ ;  /* 0x00000010101f8819 */ /* 0x000fe200000006ff */
[C---:B------:R-:W-:Y:S02]  /*2660*/  @!P0 FMUL.FTZ R41, R2.reuse, R13 ;  /* 0x0000000d02298220 */ /* 0x040fe40000410000 */
[-C--:B------:R-:W-:Y:S02]  /*2670*/  @!P0 FMUL.FTZ R0, R2, R10.reuse ;  /* 0x0000000a02008220 */ /* 0x080fe40000410000 */
[C---:B------:R-:W-:Y:S02]  /*2680*/  @!P0 FMUL.FTZ R57, R3.reuse, R35 ;  /* 0x0000002303398220 */ /* 0x040fe40000410000 */
[----:B------:R-:W-:Y:S01]  /*2690*/  @!P0 FMUL.FTZ R2, R3, R5 ;  /* 0x0000000503028220 */ /* 0x000fe20000410000 */
[C---:B------:R-:W-:Y:S01]  /*26a0*/  @!P0 LOP3.LUT R3, R18.reuse, 0xffff0000, RZ, 0xc0, !PT ;  /* 0xffff000012038812 */ /* 0x040fe200078ec0ff */
[----:B------:R-:W-:Y:S01]  /*26b0*/  @!P0 FFMA.FTZ R62, R31, R10, -R41 ;  /* 0x0000000a1f3e8223 */ /* 0x000fe20000010829 */
[----:B------:R-:W-:Y:S01]  /*26c0*/  @!P0 SHF.L.U32 R41, R19, 0x10, RZ ;  /* 0x0000001013298819 */ /* 0x000fe200000006ff */
        /* <DEDUP_REMOVED lines=26> */
.L_x_1131:
[----:B------:R-:W-:Y:S05]  /*2870*/  BSYNC B0 ;  /* 0x0000000000007941 */ /* 0x000fea0003800000 */
.L_x_1130:
        /* <DEDUP_REMOVED lines=10> */
[----:B------:R-:W-:Y:S01]  /*2920*/  @!P0 SHF.R.U32.HI R8, RZ, 0x10, R9 ;  /* 0x00000010ff088819 */ /* 0x000fe20000011609 */
[C---:B------:R-:W-:Y:S01]  /*2930*/  @!P0 IMAD.U32 R9, R13.reuse, 0x10000, RZ ;  /* 0x000100000d098824 */ /* 0x040fe200078e00ff */
[----:B------:R-:W-:Y:S01]  /*2940*/  @!P0 SHF.R.U32.HI R31, RZ, 0x10, R43 ;  /* 0x00000010ff1f8819 */ /* 0x000fe2000001162b */
[C---:B------:R-:W-:Y:S01]  /*2950*/  @!P0 IMAD.U32 R7, R0.reuse, 0x10000, RZ ;  /* 0x0001000000078824 */ /* 0x040fe200078e00ff */
[----:B------:R-:W-:Y:S02]  /*2960*/  @!P0 LOP3.LUT R13, R13, 0xffff0000, RZ, 0xc0, !PT ;  /* 0xffff00000d0d8812 */ /* 0x000fe400078ec0ff */
[----:B------:R-:W-:Y:S02]  /*2970*/  @!P0 LOP3.LUT R5, R0, 0xffff0000, RZ, 0xc0, !PT ;  /* 0xffff000000058812 */ /* 0x000fe400078ec0ff */
[----:B------:R-:W-:Y:S02]  /*2980*/  @!P0 PRMT R8, R26, 0x5410, R8 ;  /* 0x000054101a088816 */ /* 0x000fe40000000008 */
[----:B------:R-:W-:Y:S01]  /*2990*/  @!P0 PRMT R31, R52, 0x5432, R31 ;  /* 0x00005432341f8816 */ /* 0x000fe2000000001f */
[C---:B-1----:R-:W-:Y:S01]  /*29a0*/  @!P0 IMAD.U32 R26, R17.reuse, 0x10000, RZ ;  /* 0x00010000111a8824 */ /* 0x042fe200078e00ff */
[C---:B------:R-:W-:Y:S02]  /*29b0*/  @!P0 LOP3.LUT R2, R16.reuse, 0xffff0000, RZ, 0xc0, !PT ;  /* 0xffff000010028812 */ /* 0x040fe400078ec0ff */
[----:B------:R-:W-:Y:S02]  /*29c0*/  @!P0 LOP3.LUT R3, R17, 0xffff0000, RZ, 0xc0, !PT ;  /* 0xffff000011038812 */ /* 0x000fe400078ec0ff */
[----:B------:R-:W-:Y:S01]  /*29d0*/  @!P0 SHF.L.U32 R10, R16, 0x10, RZ ;  /* 0x00000010100a8819 */ /* 0x000fe200000006ff */
[C---:B------:R-:W-:Y:S02]  /*29e0*/  @!P0 FMUL.FTZ R35, R2.reuse, R9 ;  /* 0x0000000902238220 */ /* 0x040fe40000410000 */
[----:B------:R-:W-:Y:S02]  /*29f0*/  @!P0 FMUL.FTZ R0, R2, R7 ;  /* 0x0000000702008220 */ /* 0x000fe40000410000 */
[C---:B------:R-:W-:Y:S02]  /*2a00*/  @!P0 FMUL.FTZ R38, R3.reuse, R13 ;  /* 0x0000000d03268220 */ /* 0x040fe40000410000 */
[----:B------:R-:W-:Y:S01]  /*2a10*/  @!P0 FMUL.FTZ R2, R3, R5 ;  /* 0x0000000503028220 */ /* 0x000fe20000410000 */
[----:B------:R-:W-:Y:S01]  /*2a20*/  @!P0 LOP3.LUT R3, R18, 0xffff0000, RZ, 0xc0, !PT ;  /* 0xffff000012038812 */ /* 0x000fe200078ec0ff */
        /* <DEDUP_REMOVED lines=10> */
[C---:B------:R-:W-:Y:S01]  /*2ad0*/  @!P0 FMUL.FTZ R38, R3.reuse, R9 ;  /* 0x0000000903268220 */ /* 0x040fe20000410000 */
        /* <DEDUP_REMOVED lines=17> */
.L_x_1129:
[----:B------:R-:W-:Y:S05]  /*2bf0*/  BSYNC B1 ;  /* 0x0000000000017941 */ /* 0x000fea0003800000 */
.L_x_1128:
        /* <DEDUP_REMOVED lines=8> */
[--C-:B------:R-:W-:Y:S02]  /*2c80*/  @!P0 SHF.R.U64 R0, R14, 0x10, R15.reuse ;  /* 0x000000100e008819 */ /* 0x100fe4000000120f */
[----:B------:R-:W-:Y:S02]  /*2c90*/  @!P0 PRMT R10, R53, 0x5410, R10 ;  /* 0x00005410350a8816 */ /* 0x000fe4000000000a */
[C---:B------:R-:W-:Y:S02]  /*2ca0*/  @!P0 PRMT R0, R27.reuse, 0x5432, R0 ;  /* 0x000054321b008816 */ /* 0x040fe40000000000 */
[----:B------:R-:W-:Y:S01]  /*2cb0*/  @!P0 SHF.R.U32.HI R14, RZ, 0x10, R15 ;  /* 0x00000010ff0e8819 */ /* 0x000fe2000001160f */
[----:B------:R-:W-:Y:S01]  /*2cc0*/  @!P0 IMAD.U32 R8, R10, 0x10000, RZ ;  /* 0x000100000a088824 */ /* 0x000fe200078e00ff */
[----:B------:R-:W-:Y:S01]  /*2cd0*/  @!P0 SHF.R.U32.HI R44, RZ, 0x10, R45 ;  /* 0x00000010ff2c8819 */ /* 0x000fe2000001162d */
[----:B------:R-:W-:Y:S01]  /*2ce0*/  @!P0 IMAD.U32 R7, R0, 0x10000, RZ ;  /* 0x0001000000078824 */ /* 0x000fe200078e00ff */
        /* <DEDUP_REMOVED lines=41> */
.L_x_1135:
[----:B------:R-:W-:Y:S05]  /*2f80*/  BSYNC B0 ;  /* 0x0000000000007941 */ /* 0x000fea0003800000 */
.L_x_1134:
        /* <DEDUP_REMOVED lines=25> */
[-C--:B------:R-:W-:Y:S01]  /*3120*/  @!P0 FMUL.FTZ R2, R3, R5.reuse ;  /* 0x0000000503028220 */ /* 0x080fe20000410000 */
        /* <DEDUP_REMOVED lines=29> */
.L_x_1133:
[----:B------:R-:W-:Y:S05]  /*3300*/  BSYNC B1 ;  /* 0x0000000000017941 */ /* 0x000fea0003800000 */
.L_x_1132:
        /* <DEDUP_REMOVED lines=55> */
.L_x_1138:
[----:B------:R-:W-:Y:S05]  /*3680*/  BSYNC B0 ;  /* 0x0000000000007941 */ /* 0x000fea0003800000 */
.L_x_1137:
        /* <DEDUP_REMOVED lines=56> */
.L_x_1121:
[----:B------:R-:W-:Y:S01]  /*3a10*/  ISETP.GE.AND P2, PT, R140, R73, PT ;  /* 0x000000498c00720c */ /* 0x000fe20003f46270 */
[----:B------:R-:W-:Y:S01]  /*3a20*/  CS2R R26, SRZ ;  /* 0x00000000001a7805 */ /* 0x000fe2000001ff00 */
[----:B------:R-:W-:Y:S01]  /*3a30*/  IADD3 R69, -R70, c[0x0][0x1d4], RZ ;  /* 0x0000750046457a10 */ /* 0x000fe20007ffe1ff */
        /* <DEDUP_REMOVED lines=9> */
[----:B------:R-:W-:Y:S05]  /*3ad0*/  BSSY B0, `(.L_x_1139) ;  /* 0x00000c7000007945 */ /* 0x000fea0003800000 */
        /* <DEDUP_REMOVED lines=17> */
[----:B------:R-:W-:Y:S02]  /*3bf0*/  @!P0 LEA.HI.X R15, R7, c[0x0][0x274], R13, 0x1, P3 ;  /* 0x00009d00070f8a11 */ /* 0x000fe400018f0c0d */
[C---:B------:R-:W-:Y:S04]  /*3c00*/  @!P0 LEA R16, P3, R10.reuse, c[0x0][0x288], 0x1 ;  /* 0x0000a2000a108a11 */ /* 0x040fe800078608ff */
[----:B------:R-:W-:Y:S02]  /*3c10*/  @!P0 LEA.HI.X R17, R10, c[0x0][0x28c], R17, 0x1, P3 ;  /* 0x0000a3000a118a11 */ /* 0x000fe400018f0c11 */
[-C--:B------:R-:W-:Y:S03]  /*3c20*/  ISETP.GE.AND P3, PT, R89, R73.reuse, PT ;  /* 0x000000495900720c */ /* 0x080fe60003f66270 */
[----:B------:R3:W4:Y:S01]  /*3c30*/  @!P0 LDG.E.128 R60, [R16.64] ;  /* 0x00000006103c8981 */ /* 0x000722000c1e1d00 */
[----:B------:R-:W-:Y:S11]  /*3c40*/  ISETP.GE.OR P3, PT, R36, c[0x0][0x27c], P3 ;  /* 0x00009f0024007a0c */ /* 0x000ff60001f66670 */
[----:B------:R-:W-:Y:S02]  /*3c50*/  @!UPT UIADD3 URZ, URZ, URZ, URZ ;  /* 0x0000003f3f3ff290 */ /* 0x000fe4000fffe03f */
[----:B------:R-:W-:Y:S02]  /*3c60*/  @!P3 IADD3 R0, P4, R102, R56, RZ ;  /* 0x000000386600b210 */ /* 0x000fe40007f9e0ff */
[----:B------:R-:W-:Y:S03]  /*3c70*/  CS2R R56, SRZ ;  /* 0x0000000000387805 */ /* 0x000fe6000001ff00 */
[----:B------:R-:W-:Y:S01]  /*3c80*/  @!P3 IMAD.X R5, R29, 0x1, R112, P4 ;  /* 0x000000011d05b824 */ /* 0x000fe200020e0670 */
[C---:B------:R-:W-:Y:S01]  /*3c90*/  @!P3 LEA R20, P4, R0.reuse, c[0x0][0x270], 0x1 ;  /* 0x00009c000014ba11 */ /* 0x040fe200078808ff */
[----:B------:R-:W-:Y:S01]  /*3ca0*/  CS2R R28, SRZ ;  /* 0x00000000001c7805 */ /* 0x000fe2000001ff00 */
[----:B------:R-:W4:Y:S01]  /*3cb0*/  @!P2 LDG.E.128 R56, [R8.64] ;  /* 0x000000060838a981 */ /* 0x000f22000c1e1d00 */
[----:B------:R-:W-:Y:S02]  /*3cc0*/  ISETP.GE.OR P2, PT, R89, R73, P5 ;  /* 0x000000495900720c */ /* 0x000fe40002f46670 */
[----:B------:R-:W-:Y:S01]  /*3cd0*/  @!P3 LEA.HI.X R21, R0, c[0x0][0x274], R5, 0x1, P4 ;  /* 0x00009d000015ba11 */ /* 0x000fe200020f0c05 */
[----:B---3--:R-:W-:Y:S04]  /*3ce0*/  CS2R R16, SRZ ;  /* 0x0000000000107805 */ /* 0x008fe8000001ff00 */
[----:B------:R3:W4:Y:S01]  /*3cf0*/  @!P0 LDG.E.128 R28, [R14.64] ;  /* 0x000000060e1c8981 */ /* 0x000722000c1e1d00 */
[----:B------:R-:W-:Y:S05]  /*3d00*/  @!P3 IADD3 R64, P0, R98, R64, RZ ;  /* 0x000000406240b210 */ /* 0x000fea0007f1e0ff */
[----:B------:R-:W-:Y:S01]  /*3d10*/  @!P3 IMAD.X R0, R35, 0x1, R111, P0 ;  /* 0x000000012300b824 */ /* 0x000fe200000e066f */
[C---:B-1----:R-:W-:Y:S01]  /*3d20*/  @!P3 LEA R2, P0, R64.reuse, c[0x0][0x288], 0x1 ;  /* 0x0000a2004002ba11 */ /* 0x042fe200078008ff */
[----:B------:R1:W5:Y:S03]  /*3d30*/  @!P3 LDG.E.128 R16, [R20.64] ;  /* 0x000000061410b981 */ /* 0x000366000c1e1d00 */
[----:B------:R-:W-:Y:S02]  /*3d40*/  @!P3 LEA.HI.X R3, R64, c[0x0][0x28c], R0, 0x1, P0 ;  /* 0x0000a3004003ba11 */ /* 0x000fe400000f0c00 */
[----:B------:R-:W-:Y:S03]  /*3d50*/  ISETP.GE.AND P0, PT, R36, c[0x0][0x27c], PT ;  /* 0x00009f0024007a0c */ /* 0x000fe60003f06270 */
[----:B------:R1:W5:Y:S01]  /*3d60*/  @!P3 LDG.E.128 R44, [R2.64] ;  /* 0x00000006022cb981 */ /* 0x000362000c1e1d00 */
[----:B--2---:R-:W-:Y:S02]  /*3d70*/  IMAD.MOV.U32 R5, RZ, RZ, R26 ;  /* 0x000000ffff057224 */ /* 0x004fe400078e001a */
[----:B-1----:R-:W-:Y:S02]  /*3d80*/  IMAD.MOV.U32 R3, RZ, RZ, R27 ;  /* 0x000000ffff037224 */ /* 0x002fe400078e001b */
[----:B------:R-:W-:Y:S02]  /*3d90*/  IMAD.MOV.U32 R2, RZ, RZ, R24 ;  /* 0x000000ffff027224 */ /* 0x000fe400078e0018 */
[----:B------:R-:W-:Y:S01]  /*3da0*/  IMAD.MOV.U32 R0, RZ, RZ, R25 ;  /* 0x000000ffff007224 */ /* 0x000fe200078e0019 */
[----:B------:R-:W-:Y:S04]  /*3db0*/  PRMT R35, R3, 0x5410, R5 ;  /* 0x0000541003237816 */ /* 0x000fe80000000005 */
[----:B---3--:R-:W-:Y:S01]  /*3dc0*/  PRMT R15, R0, 0x5410, R2 ;  /* 0x00005410000f7816 */ /* 0x008fe20000000002 */
[----:B----4-:R-:W-:Y:S02]  /*3dd0*/  IMAD.MOV.U32 R5, RZ, RZ, R58 ;  /* 0x000000ffff057224 */ /* 0x010fe400078e003a */
[----:B------:R-:W-:Y:S02]  /*3de0*/  IMAD.MOV.U32 R3, RZ, RZ, R59 ;  /* 0x000000ffff037224 */ /* 0x000fe400078e003b */
        /* <DEDUP_REMOVED lines=17> */
[----:B------:R-:W-:Y:S01]  /*3f00*/  SEL R0, R70, R69, !P1 ;  /* 0x0000004546007207 */ /* 0x000fe20004800000 */
[----:B------:R-:W1:Y:S01]  /*3f10*/  LDS.128 R52, [R128+0x5080] ;  /* 0x0050800080347984 */ /* 0x000e620000000c00 */
[----:B------:R-:W-:Y:S01]  /*3f20*/  IADD3 R5, P2, R156, R74, RZ ;  /* 0x0000004a9c057210 */ /* 0x000fe20007f5e0ff */
[----:B-----5:R-:W-:Y:S01]  /*3f30*/  IMAD.MOV.U32 R13, RZ, RZ, R46 ;  /* 0x000000ffff0d7224 */ /* 0x020fe200078e002e */
[----:B------:R-:W-:Y:S02]  /*3f40*/  SHF.R.S32.HI R2, RZ, 0x1f, R0 ;  /* 0x0000001fff027819 */ /* 0x000fe40000011400 */
[----:B------:R-:W-:Y:S01]  /*3f50*/  @!P0 SHF.R.U64 R14, R44, 0x10, R45 ;  /* 0x000000102c0e8819 */ /* 0x000fe2000000122d */
[----:B------:R-:W-:Y:S01]  /*3f60*/  IMAD.X R7, R82, 0x1, R119, P2 ;  /* 0x0000000152077824 */ /* 0x000fe200010e0677 */
[----:B------:R-:W-:Y:S02]  /*3f70*/  LEA.HI R0, R2, R0, RZ, 0x4 ;  /* 0x0000000002007211 */ /* 0x000fe400078f20ff */
[----:B------:R-:W-:Y:S02]  /*3f80*/  IADD3 R8, P3, P2, R90, R5, R108 ;  /* 0x000000055a087210 */ /* 0x000fe40007a7e06c */
[----:B------:R-:W-:Y:S02]  /*3f90*/  LEA.HI.SX32 R0, R0, R68, 0x1c ;  /* 0x0000004400007211 */ /* 0x000fe400078fe2ff */
[----:B------:R-:W-:Y:S02]  /*3fa0*/  IADD3.X R10, R92, R7, R115, P3, P2 ;  /* 0x000000075c0a7210 */ /* 0x000fe40001fe4473 */
[----:B------:R-:W-:Y:S01]  /*3fb0*/  @!P0 SHF.R.U32.HI R41, RZ, 0x10, R45 ;  /* 0x00000010ff298819 */ /* 0x000fe2000001162d */
[----:B------:R-:W-:Y:S01]  /*3fc0*/  IMAD.SHL.U32 R3, R0, 0x8, RZ ;  /* 0x0000000800037824 */ /* 0x000fe200078e00ff */
[--C-:B------:R-:W-:Y:S01]  /*3fd0*/  @!P0 SHF.R.U64 R42, R46, 0x10, R47.reuse ;  /* 0x000000102e2a8819 */ /* 0x100fe2000000122f */
[--C-:B------:R-:W-:Y:S01]  /*3fe0*/  IMAD.MOV.U32 R46, RZ, RZ, R47.reuse ;  /* 0x000000ffff2e7224 */ /* 0x100fe200078e002f */
[----:B------:R-:W-:Y:S02]  /*3ff0*/  @!P0 SHF.R.U32.HI R43, RZ, 0x10, R47 ;  /* 0x00000010ff2b8819 */ /* 0x000fe4000001162f */
[----:B------:R-:W-:Y:S02]  /*4000*/  ISETP.GE.AND P2, PT, R3, c[0x0][0x1d4], PT ;  /* 0x0000750003007a0c */ /* 0x000fe40003f46270 */
[----:B------:R-:W-:Y:S11]  /*4010*/  @!P0 PRMT R49, R46, 0x5410, R43 ;  /* 0x000054102e318816 */ /* 0x000ff6000000002b */
[--C-:B------:R-:W-:Y:S02]  /*4020*/  @!P2 IADD3 R2, P4, P3, R90, R5, R3.reuse ;  /* 0x000000055a02a210 */ /* 0x100fe40007b9e003 */
[----:B------:R-:W-:Y:S02]  /*4030*/  @!P2 SHF.R.S32.HI R9, RZ, 0x1f, R3 ;  /* 0x0000001fff09a819 */ /* 0x000fe40000011403 */
[----:B------:R-:W-:Y:S01]  /*4040*/  @!P0 SHF.R.U64 R5, R16, 0x10, R17 ;  /* 0x0000001010058819 */ /* 0x000fe20000001211 */
[C---:B-1----:R-:W-:Y:S01]  /*4050*/  @!P0 IMAD.U32 R48, R55.reuse, 0x10000, RZ ;  /* 0x0001000037308824 */ /* 0x042fe200078e00ff */
[----:B------:R-:W-:Y:S01]  /*4060*/  @!P2 IADD3.X R7, R92, R7, R9, P4, P3 ;  /* 0x000000075c07a210 */ /* 0x000fe200027e6409 */
[----:B------:R-:W-:Y:S01]  /*4070*/  IMAD.MOV.U32 R9, RZ, RZ, R44 ;  /* 0x000000ffff097224 */ /* 0x000fe200078e002c */
[----:B------:R-:W-:Y:S01]  /*4080*/  LEA R84, P3, R8, c[0x0][0x1c8], 0x1 ;  /* 0x0000720008547a11 */ /* 0x000fe200078608ff */
[----:B------:R-:W-:Y:S01]  /*4090*/  IMAD.MOV.U32 R44, RZ, RZ, R45 ;  /* 0x000000ffff2c7224 */ /* 0x000fe200078e002d */
[----:B------:R-:W-:Y:S02]  /*40a0*/  @!P0 LOP3.LUT R46, R54, 0xffff0000, RZ, 0xc0, !PT ;  /* 0xffff0000362e8812 */ /* 0x000fe400078ec0ff */
[----:B------:R-:W-:Y:S01]  /*40b0*/  LEA.HI.X R85, R8, c[0x0][0x1cc], R10, 0x1, P3 ;  /* 0x0000730008557a11 */ /* 0x000fe200018f0c0a */
[----:B------:R-:W-:Y:S01]  /*40c0*/  IMAD.MOV.U32 R8, RZ, RZ, R19 ;  /* 0x000000ffff087224 */ /* 0x000fe200078e0013 */
[C---:B------:R-:W-:Y:S02]  /*40d0*/  @!P2 LEA R80, P3, R2.reuse, c[0x0][0x1c8], 0x1 ;  /* 0x000072000250aa11 */ /* 0x040fe400078608ff */
[----:B------:R-:W-:Y:S02]  /*40e0*/  @!P0 LOP3.LUT R50, R55, 0xffff0000, RZ, 0xc0, !PT ;  /* 0xffff000037328812 */ /* 0x000fe400078ec0ff */
[----:B------:R-:W-:Y:S02]  /*40f0*/  @!P2 LEA.HI.X R81, R2, c[0x0][0x1cc], R7, 0x1, P3 ;  /* 0x000073000251aa11 */ /* 0x000fe400018f0c07 */
[----:B------:R-:W-:Y:S02]  /*4100*/  SHF.R.S32.HI R2, RZ, 0x1f, R0 ;  /* 0x0000001fff027819 */ /* 0x000fe40000011400 */
[----:B------:R-:W-:Y:S02]  /*4110*/  @!P0 SHF.R.U64 R10, R18, 0x10, R19 ;  /* 0x00000010120a8819 */ /* 0x000fe40000001213 */
[----:B------:R-:W-:Y:S02]  /*4120*/  LEA.HI R0, R2, R0, RZ, 0x3 ;  /* 0x0000000002007211 */ /* 0x000fe400078f18ff */
[----:B------:R-:W-:Y:S01]  /*4130*/  LOP3.LUT R2, R118, 0x38, R3, 0xf8, !PT ;  /* 0x0000003876027812 */ /* 0x000fe200078ef803 */
[----:B------:R-:W-:Y:S01]  /*4140*/  IMAD.MOV.U32 R3, RZ, RZ, R16 ;  /* 0x000000ffff037224 */ /* 0x000fe200078e0010 */
[----:B------:R-:W-:Y:S02]  /*4150*/  SHF.R.S32.HI R0, RZ, 0x3, R0 ;  /* 0x00000003ff007819 */ /* 0x000fe40000011400 */
[----:B------:R-:W-:Y:S02]  /*4160*/  LOP3.LUT R2, R2, R170, RZ, 0x3c, !PT ;  /* 0x000000aa02027212 */ /* 0x000fe400078e3cff */
[----:B------:R-:W-:Y:S01]  /*4170*/  @!P0 PRMT R16, R44, 0x5410, R41 ;  /* 0x000054102c108816 */ /* 0x000fe20000000029 */
[----:B------:R-:W-:Y:S01]  /*4180*/  IMAD R0, R0, 0xc00, R6 ;  /* 0x00000c0000007824 */ /* 0x000fe200078e0206 */
[----:B------:R-:W-:Y:S02]  /*4190*/  @!P0 SHF.L.U32 R44, R54, 0x10, RZ ;  /* 0x00000010362c8819 */ /* 0x000fe400000006ff */
[----:B------:R-:W-:Y:S01]  /*41a0*/  @!P0 PRMT R45, R13, 0x5410, R42 ;  /* 0x000054100d2d8816 */ /* 0x000fe2000000002a */
[----:B------:R-:W-:Y:S01]  /*41b0*/  IMAD.IADD R0, R0, 0x1, R2 ;  /* 0x0000000100007824 */ /* 0x000fe200078e0202 */
[----:B------:R-:W-:Y:S01]  /*41c0*/  MOV R7, R17 ;  /* 0x0000001100077202 */ /* 0x000fe20000000f00 */
[----:B------:R-:W-:Y:S01]  /*41d0*/  @!P0 IMAD.U32 R13, R52, 0x10000, RZ ;  /* 0x00010000340d8824 */ /* 0x000fe200078e00ff */
[----:B------:R-:W-:Y:S01]  /*41e0*/  @!P0 SHF.R.U32.HI R2, RZ, 0x10, R17 ;  /* 0x00000010ff028819 */ /* 0x000fe20000011611 */
[----:B------:R-:W-:Y:S01]  /*41f0*/  IMAD.SHL.U32 R0, R0, 0x2, RZ ;  /* 0x0000000200007824 */ /* 0x000fe200078e00ff */
[----:B------:R-:W-:Y:S02]  /*4200*/  @!P0 PRMT R17, R9, 0x5410, R14 ;  /* 0x0000541009118816 */ /* 0x000fe4000000000e */
[----:B------:R-:W-:Y:S02]  /*4210*/  @!P0 PRMT R9, R3, 0x5410, R5 ;  /* 0x0000541003098816 */ /* 0x000fe40000000005 */
[----:B------:R1:W2:Y:S01]  /*4220*/  LDS.128 R20, [R0+0x5080] ;  /* 0x0050800000147984 */ /* 0x0002a20000000c00 */
[----:B------:R-:W-:Y:S02]  /*4230*/  @!P0 PRMT R7, R7, 0x5410, R2 ;  /* 0x0000541007078816 */ /* 0x000fe40000000002 */
[C---:B------:R-:W-:Y:S01]  /*4240*/  @!P0 IMAD.U32 R2, R9.reuse, 0x10000, RZ ;  /* 0x0001000009028824 */ /* 0x040fe200078e00ff */
[----:B------:R-:W-:Y:S02]  /*4250*/  @!P0 LOP3.LUT R9, R9, 0xffff0000, RZ, 0xc0, !PT ;  /* 0xffff000009098812 */ /* 0x000fe400078ec0ff */
[C---:B------:R-:W-:Y:S01]  /*4260*/  @!P0 IMAD.U32 R5, R7.reuse, 0x10000, RZ ;  /* 0x0001000007058824 */ /* 0x040fe200078e00ff */
[----:B------:R-:W-:Y:S02]  /*4270*/  @!P0 LOP3.LUT R7, R7, 0xffff0000, RZ, 0xc0, !PT ;  /* 0xffff000007078812 */ /* 0x000fe400078ec0ff */
[----:B------:R-:W-:Y:S01]  /*4280*/  @!P0 PRMT R10, R18, 0x5410, R10 ;  /* 0x00005410120a8816 */ /* 0x000fe2000000000a */
[----:B------:R-:W-:Y:S01]  /*4290*/  @!P0 IMAD.U32 R18, R16, 0x10000, RZ ;  /* 0x0001000010128824 */ /* 0x000fe200078e00ff */
[----:B-1----:R-:W-:Y:S01]  /*42a0*/  @!P0 SHF.R.U32.HI R0, RZ, 0x10, R19 ;  /* 0x00000010ff008819 */ /* 0x002fe20000011613 */
[----:B------:R-:W-:Y:S03]  /*42b0*/  @!P0 IMAD.U32 R19, R53, 0x10000, RZ ;  /* 0x0001000035138824 */ /* 0x000fe600078e00ff */
[----:B------:R-:W-:Y:S01]  /*42c0*/  @!P0 PRMT R14, R8, 0x5410, R0 ;  /* 0x00005410080e8816 */ /* 0x000fe20000000000 */
[----:B------:R-:W-:Y:S02]  /*42d0*/  @!P0 IMAD.U32 R8, R17, 0x10000, RZ ;  /* 0x0001000011088824 */ /* 0x000fe400078e00ff */
[----:B--2---:R-:W-:Y:S01]  /*42e0*/  @!P0 IMAD.U32 R3, R21, 0x10000, RZ ;  /* 0x0001000015038824 */ /* 0x004fe200078e00ff */
[----:B------:R-:W-:Y:S03]  /*42f0*/  @!P0 SHF.L.U32 R0, R20, 0x10, RZ ;  /* 0x0000001014008819 */ /* 0x000fe600000006ff */
[----:B------:R-:W-:Y:S02]  /*4300*/  @!P0 FMUL.FTZ R42, R3, R18 ;  /* 0x00000012032a8220 */ /* 0x000fe40000410000 */
[C---:B------:R-:W-:Y:S02]  /*4310*/  @!P0 FMUL.FTZ R41, R0.reuse, R8 ;  /* 0x0000000800298220 */ /* 0x040fe40000410000 */
[-C--:B------:R-:W-:Y:S02]  /*4320*/  @!P0 FMUL.FTZ R0, R0, R2.reuse ;  /* 0x0000000200008220 */ /* 0x080fe40000410000 */
[----:B------:R-:W-:Y:S01]  /*4330*/  @!P0 FFMA.FTZ R87, R13, R2, -R41 ;  /* 0x000000020d578223 */ /* 0x000fe20000010829 */
[----:B------:R-:W-:Y:S01]  /*4340*/  @!P0 LOP3.LUT R2, R21, 0xffff0000, RZ, 0xc0, !PT ;  /* 0xffff000015028812 */ /* 0x000fe200078ec0ff */
[----:B------:R-:W-:Y:S01]  /*4350*/  @!P0 FFMA.FTZ R0, R8, R13, R0 ;  /* 0x0000000d08008223 */ /* 0x000fe20000010000 */
[----:B------:R-:W-:Y:S01]  /*4360*/  @!P0 LOP3.LUT R8, R20, 0xffff0000, RZ, 0xc0, !PT ;  /* 0xffff000014088812 */ /* 0x000fe200078ec0ff */
[-C--:B------:R-:W-:Y:S01]  /*4370*/  @!P0 FFMA.FTZ R86, R19, R5.reuse, -R42 ;  /* 0x0000000513568223 */ /* 0x080fe2000001082a */
[----:B------:R-:W-:Y:S01]  /*4380*/  @!P0 LOP3.LUT R42, R53, 0xffff0000, RZ, 0xc0, !PT ;  /* 0xffff0000352a8812 */ /* 0x000fe200078ec0ff */
[----:B------:R-:W-:Y:S01]  /*4390*/  @!P0 FMUL.FTZ R3, R3, R5 ;  /* 0x0000000503038220 */ /* 0x000fe20000410000 */
[----:B------:R-:W-:Y:S01]  /*43a0*/  @!P0 LOP3.LUT R41, R16, 0xffff0000, RZ, 0xc0, !PT ;  /* 0xffff000010298812 */ /* 0x000fe200078ec0ff */
[----:B------:R-:W-:Y:S01]  /*43b0*/  @!P0 FMUL.FTZ R5, R2, R7 ;  /* 0x0000000702058220 */ /* 0x000fe20000410000 */
[----:B------:R-:W-:Y:S02]  /*43c0*/  @!P0 LOP3.LUT R16, R17, 0xffff0000, RZ, 0xc0, !PT ;  /* 0xffff000011108812 */ /* 0x000fe400078ec0ff */
        /* <DEDUP_REMOVED lines=14> */
[-C--:B------:R-:W-:Y:S02]  /*44b0*/  @!P0 FMUL.FTZ R7, R7, R8.reuse ;  /* 0x0000000807078220 */ /* 0x080fe40000410000 */
[----:B------:R-:W-:Y:S01]  /*44c0*/  @!P0 FFMA.FTZ R78, R44, R8, -R13 ;  /* 0x000000082c4e8223 */ /* 0x000fe2000001080d */
[----:B------:R-:W-:Y:S01]  /*44d0*/  @!P0 LOP3.LUT R13, R23, 0xffff0000, RZ, 0xc0, !PT ;  /* 0xffff0000170d8812 */ /* 0x000fe200078ec0ff */
[-C--:B------:R-:W-:Y:S01]  /*44e0*/  @!P0 FMUL.FTZ R8, R9, R10.reuse ;  /* 0x0000000a09088220 */ /* 0x080fe20000410000 */
[----:B------:R-:W-:Y:S01]  /*44f0*/  @!P0 SHF.L.U32 R9, R23, 0x10, RZ ;  /* 0x0000001017098819 */ /* 0x000fe200000006ff */
[----:B------:R-:W-:Y:S02]  /*4500*/  @!P0 FFMA.FTZ R77, R46, R10, -R47 ;  /* 0x0000000a2e4d8223 */ /* 0x000fe4000001082f */
[C---:B------:R-:W-:Y:S01]  /*4510*/  @!P0 IMAD.U32 R47, R49.reuse, 0x10000, RZ ;  /* 0x00010000312f8824 */ /* 0x040fe200078e00ff */
[----:B------:R-:W-:Y:S01]  /*4520*/  @!P0 LOP3.LUT R49, R49, 0xffff0000, RZ, 0xc0, !PT ;  /* 0xffff000031318812 */ /* 0x000fe200078ec0ff */
[C---:B------:R-:W-:Y:S01]  /*4530*/  @!P0 IMAD.U32 R10, R14.reuse, 0x10000, RZ ;  /* 0x000100000e0a8824 */ /* 0x040fe200078e00ff */
[----:B------:R-:W-:Y:S01]  /*4540*/  @!P0 LOP3.LUT R14, R14, 0xffff0000, RZ, 0xc0, !PT ;  /* 0xffff00000e0e8812 */ /* 0x000fe200078ec0ff */
[----:B------:R-:W-:Y:S02]  /*4550*/  @!P0 FMUL.FTZ R51, R9, R47 ;  /* 0x0000002f09338220 */ /* 0x000fe40000410000 */
[----:B------:R-:W-:Y:S02]  /*4560*/  @!P0 FMUL.FTZ R76, R13, R49 ;  /* 0x000000310d4c8220 */ /* 0x000fe40000410000 */
[----:B------:R-:W-:Y:S01]  /*4570*/  @!P0 FFMA.FTZ R2, R16, R17, R2 ;  /* 0x0000001110028223 */ /* 0x000fe20000010002 */
[----:B------:R-:W-:Y:S01]  /*4580*/  @!P0 F2FP.BF16.PACK_AB R16, R77, R78 ;  /* 0x0000004e4d10823e */ /* 0x000fe200000010ff */
[----:B------:R-:W-:Y:S02]  /*4590*/  @!P0 FFMA.FTZ R3, R18, R19, R3 ;  /* 0x0000001312038223 */ /* 0x000fe40000010003 */
[----:B------:R-:W-:Y:S01]  /*45a0*/  @!P0 FFMA.FTZ R51, R48, R10, -R51 ;  /* 0x0000000a30338223 */ /* 0x000fe20000010833 */
[----:B------:R-:W-:Y:S01]  /*45b0*/  @!P0 F2FP.BF16.PACK_AB R0, R2, R0 ;  /* 0x000000000200823e */ /* 0x000fe200000010ff */
[----:B------:R-:W-:Y:S02]  /*45c0*/  @!P0 FFMA.FTZ R76, R50, R14, -R76 ;  /* 0x0000000e324c8223 */ /* 0x000fe4000001084c */
[----:B------:R-:W-:Y:S01]  /*45d0*/  @!P0 FFMA.FTZ R5, R41, R42, R5 ;  /* 0x0000002a29058223 */ /* 0x000fe20000010005 */
[----:B------:R-:W-:Y:S01]  /*45e0*/  @!P0 MOV R20, R0 ;  /* 0x0000000000148202 */ /* 0x000fe20000000f00 */
[----:B------:R-:W-:Y:S01]  /*45f0*/  @!P0 FMUL.FTZ R9, R9, R10 ;  /* 0x0000000a09098220 */ /* 0x000fe20000410000 */
[----:B------:R-:W-:Y:S01]  /*4600*/  @!P0 F2FP.BF16.PACK_AB R17, R76, R51 ;  /* 0x000000334c11823e */ /* 0x000fe200000010ff */
[----:B------:R-:W-:Y:S01]  /*4610*/  @!P0 FFMA.FTZ R7, R43, R44, R7 ;  /* 0x0000002c2b078223 */ /* 0x000fe20000010007 */
[----:B------:R-:W-:Y:S01]  /*4620*/  @!P0 F2FP.BF16.PACK_AB R3, R5, R3 ;  /* 0x000000030503823e */ /* 0x000fe200000010ff */
[----:B------:R-:W-:Y:S01]  /*4630*/  @!P0 FMUL.FTZ R10, R13, R14 ;  /* 0x0000000e0d0a8220 */ /* 0x000fe20000410000 */
[----:B------:R-:W-:Y:S01]  /*4640*/  @!P0 F2FP.BF16.PACK_AB R14, R83, R86 ;  /* 0x00000056530e823e */ /* 0x000fe200000010ff */
[----:B------:R-:W-:Y:S01]  /*4650*/  @!P0 FFMA.FTZ R8, R45, R46, R8 ;  /* 0x0000002e2d088223 */ /* 0x000fe20000010008 */
[----:B------:R-:W-:Y:S01]  /*4660*/  @!P0 F2FP.BF16.PACK_AB R13, R79, R87 ;  /* 0x000000574f0d823e */ /* 0x000fe200000010ff */
[----:B------:R-:W-:Y:S02]  /*4670*/  @!P0 FFMA.FTZ R9, R47, R48, R9 ;  /* 0x000000302f098223 */ /* 0x000fe40000010009 */
[----:B------:R-:W-:Y:S01]  /*4680*/  @!P0 FFMA.FTZ R10, R49, R50, R10 ;  /* 0x00000032310a8223 */ /* 0x000fe2000001000a */
[----:B------:R-:W-:Y:S01]  /*4690*/  @!P0 F2FP.BF16.PACK_AB R7, R8, R7 ;  /* 0x000000070807823e */ /* 0x000fe200000010ff */
[----:B------:R-:W-:Y:S02]  /*46a0*/  @!P0 IMAD.MOV.U32 R52, RZ, RZ, R13 ;  /* 0x000000ffff348224 */ /* 0x000fe400078e000d */
[----:B------:R-:W-:Y:S01]  /*46b0*/  @!P0 IMAD.MOV.U32 R53, RZ, RZ, R14 ;  /* 0x000000ffff358224 */ /* 0x000fe200078e000e */
[----:B------:R-:W-:Y:S01]  /*46c0*/  @!P0 F2FP.BF16.PACK_AB R9, R10, R9 ;  /* 0x000000090a09823e */ /* 0x000fe200000010ff */
[----:B------:R-:W-:Y:S02]  /*46d0*/  @!P0 IMAD.MOV.U32 R54, RZ, RZ, R16 ;  /* 0x000000ffff368224 */ /* 0x000fe400078e0010 */
[----:B------:R-:W-:Y:S02]  /*46e0*/  @!P0 IMAD.MOV.U32 R55, RZ, RZ, R17 ;  /* 0x000000ffff378224 */ /* 0x000fe400078e0011 */
[----:B------:R-:W-:Y:S02]  /*46f0*/  @!P0 IMAD.MOV.U32 R21, RZ, RZ, R3 ;  /* 0x000000ffff158224 */ /* 0x000fe400078e0003 */
[----:B------:R-:W-:Y:S01]  /*4700*/  @!P0 IMAD.MOV.U32 R22, RZ, RZ, R7 ;  /* 0x000000ffff168224 */ /* 0x000fe200078e0007 */
[----:B------:R1:W-:Y:S01]  /*4710*/  STG.E.128 [R84.64], R52 ;  /* 0x0000003454007986 */ /* 0x0003e2000c101d06 */
[----:B------:R-:W-:Y:S07]  /*4720*/  @!P0 IMAD.MOV.U32 R23, RZ, RZ, R9 ;  /* 0x000000ffff178224 */ /* 0x000fee00078e0009 */
[----:B------:R1:W-:Y:S02]  /*4730*/  @!P2 STG.E.128 [R80.64], R20 ;  /* 0x000000145000a986 */ /* 0x0003e4000c101d06 */
.L_x_1140:
[----:B------:R-:W-:Y:S05]  /*4740*/  BSYNC B0 ;  /* 0x0000000000007941 */ /* 0x000fea0003800000 */
.L_x_1139:
[----:B------:R-:W-:Y:S01]  /*4750*/  ISETP.GE.OR P2, PT, R140, R73, P5 ;  /* 0x000000498c00720c */ /* 0x000fe20002f46670 */
[----:B------:R-:W-:Y:S01]  /*4760*/  @!UPT UIADD3 URZ, URZ, URZ, URZ ;  /* 0x0000003f3f3ff290 */ /* 0x000fe2000fffe03f */
[----:B------:R-:W-:Y:S11]  /*4770*/  BSSY B0, `(.L_x_1141) ;  /* 0x0000080000007945 */ /* 0x000ff60003800000 */
[----:B------:R-:W-:-:S05]  /*4780*/  @P2 BRA `(.L_x_1142) ;  /* 0x000007e000002947 */ /* 0x000fca0003800000 */
[----:B------:R-:W-:Y:S01]  /*4790*/  SEL R0, R70, R69, !P1 ;  /* 0x0000004546007207 */ /* 0x000fe20004800000 */
[----:B------:R-:W2:Y:S01]  /*47a0*/  LDS.128 R48, [R127+0x5080] ;  /* 0x005080007f307984 */ /* 0x000ea20000000c00 */
[----:B------:R-:W-:Y:S02]  /*47b0*/  IADD3 R5, P2, R160, R74, RZ ;  /* 0x0000004aa0057210 */ /* 0x000fe40007f5e0ff */
[----:B------:R-:W-:Y:S02]  /*47c0*/  SHF.R.S32.HI R2, RZ, 0x1f, R0 ;  /* 0x0000001fff027819 */ /* 0x000fe40000011400 */
[----:B------:R-:W-:Y:S01]  /*47d0*/  @!P0 SHF.R.U32.HI R13, RZ, 0x10, R59 ;  /* 0x00000010ff0d8819 */ /* 0x000fe2000001163b */
[----:B------:R-:W-:Y:S01]  /*47e0*/  IMAD.X R7, R82, 0x1, R130, P2 ;  /* 0x0000000152077824 */ /* 0x000fe200010e0682 */
[----:B------:R-:W-:Y:S02]  /*47f0*/  LEA.HI R0, R2, R0, RZ, 0x4 ;  /* 0x0000000002007211 */ /* 0x000fe400078f20ff */
[----:B------:R-:W-:Y:S02]  /*4800*/  IADD3 R8, P3, P2, R90, R5, R108 ;  /* 0x000000055a087210 */ /* 0x000fe40007a7e06c */
[----:B------:R-:W-:Y:S02]  /*4810*/  LEA.HI.SX32 R0, R0, R68, 0x1c ;  /* 0x0000004400007211 */ /* 0x000fe400078fe2ff */
[----:B------:R-:W-:Y:S03]  /*4820*/  IADD3.X R10, R92, R7, R115, P3, P2 ;  /* 0x000000075c0a7210 */ /* 0x000fe60001fe4473 */
[----:B------:R-:W-:Y:S05]  /*4830*/  IMAD.SHL.U32 R3, R0, 0x8, RZ ;  /* 0x0000000800037824 */ /* 0x000fea00078e00ff */
[----:B------:R-:W-:Y:S11]  /*4840*/  ISETP.GE.AND P2, PT, R3, c[0x0][0x1d4], PT ;  /* 0x0000750003007a0c */ /* 0x000ff60003f46270 */
[----:B------:R-:W-:Y:S02]  /*4850*/  @!UPT UIADD3 URZ, URZ, URZ, URZ ;  /* 0x0000003f3f3ff290 */ /* 0x000fe4000fffe03f */
[--C-:B------:R-:W-:Y:S02]  /*4860*/  @!P2 IADD3 R2, P4, P3, R90, R5, R3.reuse ;  /* 0x000000055a02a210 */ /* 0x100fe40007b9e003 */
[----:B------:R-:W-:Y:S02]  /*4870*/  @!P2 SHF.R.S32.HI R9, RZ, 0x1f, R3 ;  /* 0x0000001fff09a819 */ /* 0x000fe40000011403 */
[----:B------:R-:W-:Y:S01]  /*4880*/  @!P0 SHF.R.U32.HI R5, RZ, 0x10, R27 ;  /* 0x00000010ff058819 */ /* 0x000fe2000001161b */
[----:B-12---:R-:W-:Y:S01]  /*4890*/  @!P0 IMAD.U32 R22, R49, 0x10000, RZ ;  /* 0x0001000031168824 */ /* 0x006fe200078e00ff */
[----:B------:R-:W-:Y:S01]  /*48a0*/  @!P2 IADD3.X R7, R92, R7, R9, P4, P3 ;  /* 0x000000075c07a210 */ /* 0x000fe200027e6409 */
[C---:B------:R-:W-:Y:S01]  /*48b0*/  @!P0 IMAD.U32 R42, R51.reuse, 0x10000, RZ ;  /* 0x00010000332a8824 */ /* 0x040fe200078e00ff */
[C---:B------:R-:W-:Y:S02]  /*48c0*/  LEA R78, P3, R8.reuse, c[0x0][0x1c8], 0x1 ;  /* 0x00007200084e7a11 */ /* 0x040fe400078608ff */
[----:B-----5:R-:W-:Y:S02]  /*48d0*/  @!P0 LOP3.LUT R44, R51, 0xffff0000, RZ, 0xc0, !PT ;  /* 0xffff0000332c8812 */ /* 0x020fe400078ec0ff */
[----:B------:R-:W-:Y:S02]  /*48e0*/  LEA.HI.X R79, R8, c[0x0][0x1cc], R10, 0x1, P3 ;  /* 0x00007300084f7a11 */ /* 0x000fe400018f0c0a */
[----:B------:R-:W-:Y:S02]  /*48f0*/  @!P2 LEA R76, P3, R2, c[0x0][0x1c8], 0x1 ;  /* 0x00007200024caa11 */ /* 0x000fe400078608ff */
[----:B------:R-:W-:Y:S02]  /*4900*/  @!P0 SHF.R.U64 R10, R58, 0x10, R59 ;  /* 0x000000103a0a8819 */ /* 0x000fe4000000123b */
[----:B------:R-:W-:Y:S02]  /*4910*/  @!P2 LEA.HI.X R77, R2, c[0x0][0x1cc], R7, 0x1, P3 ;  /* 0x00007300024daa11 */ /* 0x000fe400018f0c07 */
[----:B------:R-:W-:Y:S02]  /*4920*/  SHF.R.S32.HI R2, RZ, 0x1f, R0 ;  /* 0x0000001fff027819 */ /* 0x000fe40000011400 */
[----:B------:R-:W-:Y:S02]  /*4930*/  @!P0 SHF.R.U64 R7, R56, 0x10, R57 ;  /* 0x0000001038078819 */ /* 0x000fe40000001239 */
[----:B------:R-:W-:Y:S02]  /*4940*/  LEA.HI R0, R2, R0, RZ, 0x3 ;  /* 0x0000000002007211 */ /* 0x000fe400078f18ff */
[----:B------:R-:W-:Y:S02]  /*4950*/  LOP3.LUT R2, R117, 0x38, R3, 0xf8, !PT ;  /* 0x0000003875027812 */ /* 0x000fe400078ef803 */
[----:B------:R-:W-:Y:S02]  /*4960*/  SHF.R.S32.HI R0, RZ, 0x3, R0 ;  /* 0x00000003ff007819 */ /* 0x000fe40000011400 */
[----:B------:R-:W-:Y:S02]  /*4970*/  LOP3.LUT R2, R2, R168, RZ, 0x3c, !PT ;  /* 0x000000a802027212 */ /* 0x000fe400078e3cff */
[----:B------:R-:W-:Y:S01]  /*4980*/  @!P0 SHF.R.U64 R3, R24, 0x10, R25 ;  /* 0x0000001018038819 */ /* 0x000fe20000001219 */
[----:B------:R-:W-:Y:S01]  /*4990*/  IMAD R0, R0, 0xc00, R11 ;  /* 0x00000c0000007824 */ /* 0x000fe200078e020b */
[----:B------:R-:W-:Y:S02]  /*49a0*/  @!P0 PRMT R20, R64, 0x5410, R7 ;  /* 0x0000541040148816 */ /* 0x000fe40000000007 */
[C---:B------:R-:W-:Y:S01]  /*49b0*/  @!P0 PRMT R9, R15.reuse, 0x5432, R3 ;  /* 0x000054320f098816 */ /* 0x040fe20000000003 */
[----:B------:R-:W-:Y:S01]  /*49c0*/  IMAD.IADD R0, R0, 0x1, R2 ;  /* 0x0000000100007824 */ /* 0x000fe200078e0202 */
[----:B------:R-:W-:Y:S02]  /*49d0*/  @!P0 SHF.R.U32.HI R8, RZ, 0x10, R57 ;  /* 0x00000010ff088819 */ /* 0x000fe40000011639 */
[----:B------:R-:W-:Y:S01]  /*49e0*/  @!P0 SHF.R.U32.HI R2, RZ, 0x10, R25 ;  /* 0x00000010ff028819 */ /* 0x000fe20000011619 */
[----:B------:R-:W-:Y:S01]  /*49f0*/  IMAD.SHL.U32 R0, R0, 0x2, RZ ;  /* 0x0000000200007824 */ /* 0x000fe200078e00ff */
[----:B------:R-:W-:Y:S01]  /*4a00*/  @!P0 PRMT R23, R64, 0x5432, R8 ;  /* 0x0000543240178816 */ /* 0x000fe20000000008 */
[----:B------:R-:W-:Y:S01]  /*4a10*/  @!P0 IMAD.U32 R8, R20, 0x10000, RZ ;  /* 0x0001000014088824 */ /* 0x000fe200078e00ff */
[----:B------:R-:W-:Y:S01]  /*4a20*/  @!P0 PRMT R7, R15, 0x5410, R2 ;  /* 0x000054100f078816 */ /* 0x000fe20000000002 */
[----:B------:R-:W-:Y:S01]  /*4a30*/  @!P0 IMAD.U32 R2, R9, 0x10000, RZ ;  /* 0x0001000009028824 */ /* 0x000fe200078e00ff */
[----:B------:R1:W2:Y:S01]  /*4a40*/  LDS.128 R16, [R0+0x5080] ;  /* 0x0050800000107984 */ /* 0x0002a20000000c00 */
[----:B------:R-:W-:Y:S01]  /*4a50*/  @!P0 IMAD.U32 R21, R23, 0x10000, RZ ;  /* 0x0001000017158824 */ /* 0x000fe200078e00ff */
[----:B------:R-:W-:Y:S02]  /*4a60*/  @!P0 PRMT R25, R65, 0x5410, R13 ;  /* 0x0000541041198816 */ /* 0x000fe4000000000d */
[----:B------:R-:W-:Y:S01]  /*4a70*/  @!P0 PRMT R13, R35, 0x5410, R5 ;  /* 0x00005410230d8816 */ /* 0x000fe20000000005 */
[C---:B------:R-:W-:Y:S01]  /*4a80*/  @!P0 IMAD.U32 R5, R7.reuse, 0x10000, RZ ;  /* 0x0001000007058824 */ /* 0x040fe200078e00ff */
[----:B------:R-:W-:Y:S01]  /*4a90*/  @!P0 LOP3.LUT R7, R7, 0xffff0000, RZ, 0xc0, !PT ;  /* 0xffff000007078812 */ /* 0x000fe200078ec0ff */
[----:B------:R-:W-:Y:S01]  /*4aa0*/  @!P0 IMAD.U32 R41, R25, 0x10000, RZ ;  /* 0x0001000019298824 */ /* 0x000fe200078e00ff */
[----:B------:R-:W-:Y:S02]  /*4ab0*/  @!P0 LOP3.LUT R23, R23, 0xffff0000, RZ, 0xc0, !PT ;  /* 0xffff000017178812 */ /* 0x000fe400078ec0ff */
[----:B------:R-:W-:Y:S02]  /*4ac0*/  @!P0 LOP3.LUT R9, R9, 0xffff0000, RZ, 0xc0, !PT ;  /* 0xffff000009098812 */ /* 0x000fe400078ec0ff */
[----:B------:R-:W-:Y:S02]  /*4ad0*/  @!P0 LOP3.LUT R43, R25, 0xffff0000, RZ, 0xc0, !PT ;  /* 0xffff0000192b8812 */ /* 0x000fe400078ec0ff */
[----:B-1----:R-:W-:Y:S02]  /*4ae0*/  @!P0 SHF.R.U64 R0, R26, 0x10, R27 ;  /* 0x000000101a008819 */ /* 0x002fe4000000121b */
[----:B------:R-:W-:Y:S01]  /*4af0*/  @!P0 PRMT R27, R65, 0x5432, R10 ;  /* 0x00005432411b8816 */ /* 0x000fe2000000000a */
[----:B------:R-:W-:Y:S01]  /*4b00*/  @!P0 IMAD.U32 R10, R48, 0x10000, RZ ;  /* 0x00010000300a8824 */ /* 0x000fe200078e00ff */
[----:B------:R-:W-:Y:S02]  /*4b10*/  @!P0 PRMT R14, R35, 0x5432, R0 ;  /* 0x00005432230e8816 */ /* 0x000fe40000000000 */
[----:B------:R-:W-:Y:S01]  /*4b20*/  @!P0 LOP3.LUT R35, R50, 0xffff0000, RZ, 0xc0, !PT ;  /* 0xffff000032238812 */ /* 0x000fe200078ec0ff */
[----:B--2---:R-:W-:Y:S02]  /*4b30*/  @!P0 IMAD.U32 R0, R16, 0x10000, RZ ;  /* 0x0001000010008824 */ /* 0x004fe400078e00ff */
[----:B------:R-:W-:Y:S02]  /*4b40*/  @!P0 IMAD.U32 R3, R17, 0x10000, RZ ;  /* 0x0001000011038824 */ /* 0x000fe400078e00ff */
[C---:B------:R-:W-:Y:S02]  /*4b50*/  @!P0 FMUL.FTZ R15, R0.reuse, R8 ;  /* 0x00000008000f8220 */ /* 0x040fe40000410000 */
[-C--:B------:R-:W-:Y:S02]  /*4b60*/  @!P0 FMUL.FTZ R0, R0, R2.reuse ;  /* 0x0000000200008220 */ /* 0x080fe40000410000 */
[----:B------:R-:W-:Y:S02]  /*4b70*/  @!P0 FMUL.FTZ R24, R3, R21 ;  /* 0x0000001503188220 */ /* 0x000fe40000410000 */
[----:B------:R-:W-:Y:S01]  /*4b80*/  @!P0 FFMA.FTZ R56, R10, R2, -R15 ;  /* 0x000000020a388223 */ /* 0x000fe2000001080f */
[----:B------:R-:W-:Y:S01]  /*4b90*/  @!P0 LOP3.LUT R2, R17, 0xffff0000, RZ, 0xc0, !PT ;  /* 0xffff000011028812 */ /* 0x000fe200078ec0ff */
[----:B------:R-:W-:Y:S01]  /*4ba0*/  @!P0 FFMA.FTZ R55, R22, R5, -R24 ;  /* 0x0000000516378223 */ /* 0x000fe20000010818 */
[----:B------:R-:W-:Y:S01]  /*4bb0*/  @!P0 LOP3.LUT R24, R49, 0xffff0000, RZ, 0xc0, !PT ;  /* 0xffff000031188812 */ /* 0x000fe200078ec0ff */
[----:B------:R-:W-:Y:S01]  /*4bc0*/  @!P0 FFMA.FTZ R0, R8, R10, R0 ;  /* 0x0000000a08008223 */ /* 0x000fe20000010000 */
[----:B------:R-:W-:Y:S01]  /*4bd0*/  @!P0 LOP3.LUT R8, R16, 0xffff0000, RZ, 0xc0, !PT ;  /* 0xffff000010088812 */ /* 0x000fe200078ec0ff */
[----:B------:R-:W-:Y:S01]  /*4be0*/  @!P0 FMUL.FTZ R10, R2, R23 ;  /* 0x00000017020a8220 */ /* 0x000fe20000410000 */
[----:B------:R-:W-:Y:S01]  /*4bf0*/  @!P0 LOP3.LUT R15, R20, 0xffff0000, RZ, 0xc0, !PT ;  /* 0xffff0000140f8812 */ /* 0x000fe200078ec0ff */
[----:B------:R-:W-:Y:S01]  /*4c00*/  @!P0 FMUL.FTZ R3, R3, R5 ;  /* 0x0000000503038220 */ /* 0x000fe20000410000 */
[----:B------:R-:W-:Y:S01]  /*4c10*/  @!P0 LOP3.LUT R20, R48, 0xffff0000, RZ, 0xc0, !PT ;  /* 0xffff000030148812 */ /* 0x000fe200078ec0ff */
[-C--:B------:R-:W-:Y:S02]  /*4c20*/  @!P0 FMUL.FTZ R5, R2, R7.reuse ;  /* 0x0000000702058220 */ /* 0x080fe40000410000 */
[----:B------:R-:W-:Y:S01]  /*4c30*/  @!P0 FFMA.FTZ R54, R24, R7, -R10 ;  /* 0x0000000718368223 */ /* 0x000fe2000001080a */
[C---:B------:R-:W-:Y:S01]  /*4c40*/  @!P0 SHF.L.U32 R7, R19.reuse, 0x10, RZ ;  /* 0x0000001013078819 */ /* 0x040fe200000006ff */
[C---:B------:R-:W-:Y:S01]  /*4c50*/  @!P0 FMUL.FTZ R26, R8.reuse, R15 ;  /* 0x0000000f081a8220 */ /* 0x040fe20000410000 */
[----:B------:R-:W-:Y:S01]  /*4c60*/  @!P0 LOP3.LUT R10, R19, 0xffff0000, RZ, 0xc0, !PT ;  /* 0xffff0000130a8812 */ /* 0x000fe200078ec0ff */
[-C--:B------:R-:W-:Y:S02]  /*4c70*/  @!P0 FMUL.FTZ R2, R8, R9.reuse ;  /* 0x0000000908028220 */ /* 0x080fe40000410000 */
[C---:B------:R-:W-:Y:S01]  /*4c80*/  @!P0 IMAD.U32 R8, R13.reuse, 0x10000, RZ ;  /* 0x000100000d088824 */ /* 0x040fe200078e00ff */
[----:B------:R-:W-:Y:S01]  /*4c90*/  @!P0 LOP3.LUT R13, R13, 0xffff0000, RZ, 0xc0, !PT ;  /* 0xffff00000d0d8812 */ /* 0x000fe200078ec0ff */
[----:B------:R-:W-:Y:S02]  /*4ca0*/  @!P0 FFMA.FTZ R53, R20, R9, -R26 ;  /* 0x0000000914358223 */ /* 0x000fe4000001081a */
[C---:B------:R-:W-:Y:S02]  /*4cb0*/  @!P0 FMUL.FTZ R25, R7.reuse, R41 ;  /* 0x0000002907198220 */ /* 0x040fe40000410000 */
[----:B------:R-:W-:Y:S02]  /*4cc0*/  @!P0 FMUL.FTZ R26, R10, R43 ;  /* 0x0000002b0a1a8220 */ /* 0x000fe40000410000 */
[-C--:B------:R-:W-:Y:S02]  /*4cd0*/  @!P0 FMUL.FTZ R9, R7, R8.reuse ;  /* 0x0000000807098220 */ /* 0x080fe40000410000 */
[----:B------:R-:W-:Y:S02]  /*4ce0*/  @!P0 FFMA.FTZ R52, R42, R8, -R25 ;  /* 0x000000082a348223 */ /* 0x000fe40000010819 */
[-C--:B------:R-:W-:Y:S02]  /*4cf0*/  @!P0 FMUL.FTZ R10, R10, R13.reuse ;  /* 0x0000000d0a0a8220 */ /* 0x080fe40000410000 */
[----:B------:R-:W-:Y:S01]  /*4d00*/  @!P0 FFMA.FTZ R47, R44, R13, -R26 ;  /* 0x0000000d2c2f8223 */ /* 0x000fe2000001081a */
[C---:B------:R-:W-:Y:S01]  /*4d10*/  @!P0 LOP3.LUT R13, R18.reuse, 0xffff0000, RZ, 0xc0, !PT ;  /* 0xffff0000120d8812 */ /* 0x040fe200078ec0ff */
[C---:B------:R-:W-:Y:S01]  /*4d20*/  @!P0 IMAD.U32 R25, R27.reuse, 0x10000, RZ ;  /* 0x000100001b198824 */ /* 0x040fe200078e00ff */
[----:B------:R-:W-:Y:S01]  /*4d30*/  @!P0 LOP3.LUT R27, R27, 0xffff0000, RZ, 0xc0, !PT ;  /* 0xffff00001b1b8812 */ /* 0x000fe200078ec0ff */
[----:B------:R-:W-:Y:S02]  /*4d40*/  @!P0 IMAD.U32 R7, R18, 0x10000, RZ ;  /* 0x0001000012078824 */ /* 0x000fe400078e00ff */
[C---:B------:R-:W-:Y:S01]  /*4d50*/  @!P0 IMAD.U32 R8, R14.reuse, 0x10000, RZ ;  /* 0x000100000e088824 */ /* 0x040fe200078e00ff */
[----:B------:R-:W-:Y:S01]  /*4d60*/  @!P0 LOP3.LUT R14, R14, 0xffff0000, RZ, 0xc0, !PT ;  /* 0xffff00000e0e8812 */ /* 0x000fe200078ec0ff */
[----:B------:R-:W-:Y:S02]  /*4d70*/  @!P0 IMAD.U32 R26, R50, 0x10000, RZ ;  /* 0x00010000321a8824 */ /* 0x000fe400078e00ff */
[----:B------:R-:W-:Y:S02]  /*4d80*/  @!P0 FMUL.FTZ R45, R7, R25 ;  /* 0x00000019072d8220 */ /* 0x000fe40000410000 */
[----:B------:R-:W-:Y:S01]  /*4d90*/  @!P0 FFMA.FTZ R2, R15, R20, R2 ;  /* 0x000000140f028223 */ /* 0x000fe20000010002 */
[----:B------:R-:W-:Y:S01]  /*4da0*/  @!P0 F2FP.BF16.PACK_AB R20, R47, R52 ;  /* 0x000000342f14823e */ /* 0x000fe200000010ff */
[----:B------:R-:W-:Y:S02]  /*4db0*/  @!P0 FMUL.FTZ R46, R13, R27 ;  /* 0x0000001b0d2e8220 */ /* 0x000fe40000410000 */
[----:B------:R-:W-:Y:S01]  /*4dc0*/  @!P0 FMUL.FTZ R7, R7, R8 ;  /* 0x0000000807078220 */ /* 0x000fe20000410000 */
[----:B------:R-:W-:Y:S01]  /*4dd0*/  @!P0 F2FP.BF16.PACK_AB R0, R2, R0 ;  /* 0x000000000200823e */ /* 0x000fe200000010ff */
[----:B------:R-:W-:Y:S02]  /*4de0*/  @!P0 FFMA.FTZ R3, R21, R22, R3 ;  /* 0x0000001615038223 */ /* 0x000fe40000010003 */
[----:B------:R-:W-:Y:S02]  /*4df0*/  @!P0 FFMA.FTZ R45, R26, R8, -R45 ;  /* 0x000000081a2d8223 */ /* 0x000fe4000001082d */
[----:B------:R-:W-:Y:S01]  /*4e00*/  @!P0 FMUL.FTZ R8, R13, R14 ;  /* 0x0000000e0d088220 */ /* 0x000fe20000410000 */
[----:B------:R-:W-:Y:S01]  /*4e10*/  @!P0 F2FP.BF16.PACK_AB R13, R53, R56 ;  /* 0x00000038350d823e */ /* 0x000fe200000010ff */
[----:B------:R-:W-:Y:S02]  /*4e20*/  @!P0 FFMA.FTZ R5, R23, R24, R5 ;  /* 0x0000001817058223 */ /* 0x000fe40000010005 */
[----:B------:R-:W-:Y:S01]  /*4e30*/  @!P0 FFMA.FTZ R46, R35, R14, -R46 ;  /* 0x0000000e232e8223 */ /* 0x000fe2000001082e */
[----:B------:R-:W-:Y:S01]  /*4e40*/  @!P0 F2FP.BF16.PACK_AB R14, R54, R55 ;  /* 0x00000037360e823e */ /* 0x000fe200000010ff */
[----:B------:R-:W-:Y:S01]  /*4e50*/  @!P0 FFMA.FTZ R7, R25, R26, R7 ;  /* 0x0000001a19078223 */ /* 0x000fe20000010007 */
[----:B------:R-:W-:Y:S01]  /*4e60*/  @!P0 F2FP.BF16.PACK_AB R3, R5, R3 ;  /* 0x000000030503823e */ /* 0x000fe200000010ff */
[----:B------:R-:W-:Y:S01]  /*4e70*/  @!P0 FFMA.FTZ R8, R27, R35, R8 ;  /* 0x000000231b088223 */ /* 0x000fe20000010008 */
[----:B------:R-:W-:Y:S01]  /*4e80*/  @!P0 F2FP.BF16.PACK_AB R15, R46, R45 ;  /* 0x0000002d2e0f823e */ /* 0x000fe200000010ff */
[----:B------:R-:W-:Y:S02]  /*4e90*/  @!P0 FFMA.FTZ R9, R41, R42, R9 ;  /* 0x0000002a29098223 */ /* 0x000fe40000010009 */
[----:B------:R-:W-:Y:S01]  /*4ea0*/  @!P0 FFMA.FTZ R10, R43, R44, R10 ;  /* 0x0000002c2b0a8223 */ /* 0x000fe2000001000a */
[----:B------:R-:W-:Y:S01]  /*4eb0*/  @!P0 MOV R50, R15 ;  /* 0x0000000f00328202 */ /* 0x000fe20000000f00 */
[----:B------:R-:W-:Y:S01]  /*4ec0*/  @!P0 IMAD.MOV.U32 R48, RZ, RZ, R13 ;  /* 0x000000ffff308224 */ /* 0x000fe200078e000d */
[----:B------:R-:W-:Y:S01]  /*4ed0*/  @!P0 F2FP.BF16.PACK_AB R7, R8, R7 ;  /* 0x000000070807823e */ /* 0x000fe200000010ff */
[----:B------:R-:W-:Y:S01]  /*4ee0*/  @!P0 IMAD.MOV.U32 R49, RZ, RZ, R14 ;  /* 0x000000ffff318224 */ /* 0x000fe200078e000e */
[----:B------:R-:W-:Y:S01]  /*4ef0*/  @!P0 F2FP.BF16.PACK_AB R9, R10, R9 ;  /* 0x000000090a09823e */ /* 0x000fe200000010ff */
[----:B------:R-:W-:Y:S02]  /*4f00*/  @!P0 IMAD.MOV.U32 R51, RZ, RZ, R20 ;  /* 0x000000ffff338224 */ /* 0x000fe400078e0014 */
[----:B------:R-:W-:Y:S02]  /*4f10*/  @!P0 IMAD.MOV.U32 R16, RZ, RZ, R0 ;  /* 0x000000ffff108224 */ /* 0x000fe400078e0000 */
[----:B------:R-:W-:Y:S01]  /*4f20*/  @!P0 IMAD.MOV.U32 R17, RZ, RZ, R3 ;  /* 0x000000ffff118224 */ /* 0x000fe200078e0003 */
[----:B------:R1:W-:Y:S01]  /*4f30*/  STG.E.128 [R78.64], R48 ;  /* 0x000000304e007986 */ /* 0x0003e2000c101d06 */
[----:B------:R-:W-:Y:S02]  /*4f40*/  @!P0 IMAD.MOV.U32 R18, RZ, RZ, R7 ;  /* 0x000000ffff128224 */ /* 0x000fe400078e0007 */
[----:B------:R-:W-:Y:S05]  /*4f50*/  @!P0 IMAD.MOV.U32 R19, RZ, RZ, R9 ;  /* 0x000000ffff138224 */ /* 0x000fea00078e0009 */
[----:B------:R1:W-:Y:S02]  /*4f60*/  @!P2 STG.E.128 [R76.64], R16 ;  /* 0x000000104c00a986 */ /* 0x0003e4000c101d06 */
.L_x_1142:
[----:B------:R-:W-:Y:S05]  /*4f70*/  BSYNC B0 ;  /* 0x0000000000007941 */ /* 0x000fea0003800000 */
.L_x_1141:
[----:B------:R-:W-:Y:S05]  /*4f80*/  IADD3 R74, P2, R158, R74, RZ ;  /* 0x0000004a9e4a7210 */ /* 0x000fea0007f5e0ff */
[----:B------:R-:W-:Y:S01]  /*4f90*/  IMAD.X R64, R82, 0x1, R129, P2 ;  /* 0x0000000152407824 */ /* 0x000fe200010e0681 */
[----:B------:R-:W-:Y:S11]  /*4fa0*/  ISETP.GE.OR P2, PT, R139, R73, P5 ;  /* 0x000000498b00720c */ /* 0x000ff60002f46670 */
[----:B------:R-:W-:Y:S02]  /*4fb0*/  @!UPT UIADD3 URZ, URZ, URZ, URZ ;  /* 0x0000003f3f3ff290 */ /* 0x000fe4000fffe03f */
[----:B------:R-:W-:-:S05]  /*4fc0*/  @P2 BRA `(.L_x_1136) ;  /* 0x000009e000002947 */ /* 0x000fca0003800000 */
[----:B------:R-:W-:Y:S01]  /*4fd0*/  SEL R0, R70, R69, !P1 ;  /* 0x0000004546007207 */ /* 0x000fe20004800000 */
[----:B-----5:R-:W2:Y:S01]  /*4fe0*/  LDS.128 R44, [R126+0x5080] ;  /* 0x005080007e2c7984 */ /* 0x020ea20000000c00 */
[----:B------:R-:W-:Y:S02]  /*4ff0*/  @!P0 SHF.R.U32.HI R3, RZ, 0x10, R61 ;  /* 0x00000010ff038819 */ /* 0x000fe4000001163d */
[----:B------:R-:W-:Y:S02]  /*5000*/  SHF.R.S32.HI R2, RZ, 0x1f, R0 ;  /* 0x0000001fff027819 */ /* 0x000fe40000011400 */
[----:B------:R-:W-:Y:S02]  /*5010*/  IADD3 R13, P3, P2, R90, R74, R108 ;  /* 0x0000004a5a0d7210 */ /* 0x000fe40007a7e06c */
[----:B------:R-:W-:Y:S02]  /*5020*/  LEA.HI R0, R2, R0, RZ, 0x4 ;  /* 0x0000000002007211 */ /* 0x000fe400078f20ff */
[----:B------:R-:W-:Y:S02]  /*5030*/  IADD3.X R14, R92, R64, R115, P3, P2 ;  /* 0x000000405c0e7210 */ /* 0x000fe40001fe4473 */
[----:B------:R-:W-:Y:S02]  /*5040*/  LEA.HI.SX32 R0, R0, R68, 0x1c ;  /* 0x0000004400007211 */ /* 0x000fe400078fe2ff */
[C---:B-1----:R-:W-:Y:S02]  /*5050*/  LEA R52, P2, R13.reuse, c[0x0][0x1c8], 0x1 ;  /* 0x000072000d347a11 */ /* 0x042fe400078408ff */
[----:B------:R-:W-:Y:S01]  /*5060*/  SHF.R.S32.HI R2, RZ, 0x1f, R0 ;  /* 0x0000001fff027819 */ /* 0x000fe20000011400 */
[----:B------:R-:W-:Y:S01]  /*5070*/  IMAD.SHL.U32 R54, R0, 0x8, RZ ;  /* 0x0000000800367824 */ /* 0x000fe200078e00ff */
[----:B------:R-:W-:Y:S02]  /*5080*/  LEA.HI.X R53, R13, c[0x0][0x1cc], R14, 0x1, P2 ;  /* 0x000073000d357a11 */ /* 0x000fe400010f0c0e */
[----:B------:R-:W-:Y:S02]  /*5090*/  LEA.HI R2, R2, R0, RZ, 0x3 ;  /* 0x0000000002027211 */ /* 0x000fe400078f18ff */
[--C-:B------:R-:W-:Y:S02]  /*50a0*/  @!P0 SHF.R.U32.HI R7, RZ, 0x10, R31.reuse ;  /* 0x00000010ff078819 */ /* 0x100fe4000001161f */
[----:B------:R-:W-:Y:S02]  /*50b0*/  SHF.R.S32.HI R0, RZ, 0x3, R2 ;  /* 0x00000003ff007819 */ /* 0x000fe40000011402 */
[----:B------:R-:W-:Y:S02]  /*50c0*/  LOP3.LUT R2, R116, 0x38, R54, 0xf8, !PT ;  /* 0x0000003874027812 */ /* 0x000fe400078ef836 */
[----:B------:R-:W-:Y:S01]  /*50d0*/  @!P0 SHF.R.U64 R10, R30, 0x10, R31 ;  /* 0x000000101e0a8819 */ /* 0x000fe2000000121f */
[----:B------:R-:W-:Y:S01]  /*50e0*/  IMAD R0, R0, 0xc00, R12 ;  /* 0x00000c0000007824 */ /* 0x000fe200078e020c */
[----:B------:R-:W-:Y:S02]  /*50f0*/  LOP3.LUT R2, R2, R167, RZ, 0x3c, !PT ;  /* 0x000000a702027212 */ /* 0x000fe400078e3cff */
[----:B------:R-:W-:Y:S02]  /*5100*/  @!P0 SHF.R.U64 R24, R60, 0x10, R61 ;  /* 0x000000103c188819 */ /* 0x000fe4000000123d */
[----:B------:R-:W-:Y:S01]  /*5110*/  @!P0 PRMT R8, R39, 0x5410, R7 ;  /* 0x0000541027088816 */ /* 0x000fe20000000007 */
[----:B------:R-:W-:Y:S01]  /*5120*/  IMAD.IADD R0, R0, 0x1, R2 ;  /* 0x0000000100007824 */ /* 0x000fe200078e0202 */
[--C-:B------:R-:W-:Y:S02]  /*5130*/  @!P0 SHF.R.U32.HI R2, RZ, 0x10, R29.reuse ;  /* 0x00000010ff028819 */ /* 0x100fe4000001161d */
[----:B------:R-:W-:Y:S01]  /*5140*/  @!P0 LOP3.LUT R20, R8, 0xffff0000, RZ, 0xc0, !PT ;  /* 0xffff000008148812 */ /* 0x000fe200078ec0ff */
[----:B------:R-:W-:Y:S01]  /*5150*/  IMAD.SHL.U32 R16, R0, 0x2, RZ ;  /* 0x0000000200107824 */ /* 0x000fe200078e00ff */
[----:B------:R-:W-:Y:S01]  /*5160*/  @!P0 SHF.R.U64 R0, R28, 0x10, R29 ;  /* 0x000000101c008819 */ /* 0x000fe2000000121d */
[----:B--2---:R-:W-:Y:S01]  /*5170*/  @!P0 IMAD.U32 R23, R44, 0x10000, RZ ;  /* 0x000100002c178824 */ /* 0x004fe200078e00ff */
[----:B------:R-:W-:Y:S01]  /*5180*/  @!P0 SHF.L.U32 R27, R45, 0x10, RZ ;  /* 0x000000102d1b8819 */ /* 0x000fe200000006ff */
[----:B------:R-:W-:Y:S01]  /*5190*/  @!P0 IMAD.U32 R21, R8, 0x10000, RZ ;  /* 0x0001000008158824 */ /* 0x000fe200078e00ff */
[----:B------:R-:W-:Y:S01]  /*51a0*/  @!P0 LOP3.LUT R25, R44, 0xffff0000, RZ, 0xc0, !PT ;  /* 0xffff00002c198812 */ /* 0x000fe200078ec0ff */
[----:B------:R-:W-:Y:S01]  /*51b0*/  @!P0 IMAD.U32 R41, R47, 0x10000, RZ ;  /* 0x000100002f298824 */ /* 0x000fe200078e00ff */
[----:B------:R-:W1:Y:S01]  /*51c0*/  LDS.128 R16, [R16+0x5080] ;  /* 0x0050800010107984 */ /* 0x000e620000000c00 */
[----:B------:R-:W-:Y:S02]  /*51d0*/  @!P0 LOP3.LUT R29, R45, 0xffff0000, RZ, 0xc0, !PT ;  /* 0xffff00002d1d8812 */ /* 0x000fe400078ec0ff */
[----:B------:R-:W-:Y:S02]  /*51e0*/  @!P0 LOP3.LUT R43, R47, 0xffff0000, RZ, 0xc0, !PT ;  /* 0xffff00002f2b8812 */ /* 0x000fe400078ec0ff */
[----:B------:R-:W-:Y:S02]  /*51f0*/  @!P0 SHF.L.U32 R31, R46, 0x10, RZ ;  /* 0x000000102e1f8819 */ /* 0x000fe400000006ff */
[C---:B------:R-:W-:Y:S02]  /*5200*/  @!P0 PRMT R9, R38.reuse, 0x5410, R2 ;  /* 0x0000541026098816 */ /* 0x040fe40000000002 */
[----:B------:R-:W-:Y:S02]  /*5210*/  @!P0 PRMT R5, R38, 0x5432, R0 ;  /* 0x0000543226058816 */ /* 0x000fe40000000000 */
[----:B------:R-:W-:Y:S01]  /*5220*/  @!P0 LOP3.LUT R38, R46, 0xffff0000, RZ, 0xc0, !PT ;  /* 0xffff00002e268812 */ /* 0x000fe200078ec0ff */
[----:B------:R-:W-:Y:S01]  /*5230*/  @!P0 IMAD.U32 R0, R9, 0x10000, RZ ;  /* 0x0001000009008824 */ /* 0x000fe200078e00ff */
[----:B------:R-:W-:Y:S02]  /*5240*/  @!P0 PRMT R10, R39, 0x5432, R10 ;  /* 0x00005432270a8816 */ /* 0x000fe4000000000a */
[C---:B------:R-:W-:Y:S02]  /*5250*/  @!P0 PRMT R28, R66.reuse, 0x5410, R3 ;  /* 0x00005410421c8816 */ /* 0x040fe40000000003 */
[----:B------:R-:W-:Y:S01]  /*5260*/  @!P0 PRMT R24, R66, 0x5432, R24 ;  /* 0x0000543242188816 */ /* 0x000fe20000000018 */
[C---:B------:R-:W-:Y:S01]  /*5270*/  @!P0 IMAD.U32 R8, R10.reuse, 0x10000, RZ ;  /* 0x000100000a088824 */ /* 0x040fe200078e00ff */
[----:B------:R-:W-:Y:S01]  /*5280*/  @!P0 LOP3.LUT R10, R10, 0xffff0000, RZ, 0xc0, !PT ;  /* 0xffff00000a0a8812 */ /* 0x000fe200078ec0ff */
[C---:B------:R-:W-:Y:S01]  /*5290*/  @!P0 IMAD.U32 R26, R28.reuse, 0x10000, RZ ;  /* 0x000100001c1a8824 */ /* 0x040fe200078e00ff */
[----:B------:R-:W-:Y:S01]  /*52a0*/  @!P0 LOP3.LUT R28, R28, 0xffff0000, RZ, 0xc0, !PT ;  /* 0xffff00001c1c8812 */ /* 0x000fe200078ec0ff */
[C---:B------:R-:W-:Y:S01]  /*52b0*/  @!P0 IMAD.U32 R22, R24.reuse, 0x10000, RZ ;  /* 0x0001000018168824 */ /* 0x040fe200078e00ff */
[----:B------:R-:W-:Y:S02]  /*52c0*/  @!P0 LOP3.LUT R24, R24, 0xffff0000, RZ, 0xc0, !PT ;  /* 0xffff000018188812 */ /* 0x000fe400078ec0ff */
[--C-:B------:R-:W-:Y:S02]  /*52d0*/  @!P0 SHF.R.U64 R35, R62, 0x10, R63.reuse ;  /* 0x000000103e238819 */ /* 0x100fe4000000123f */
[----:B------:R-:W-:Y:S02]  /*52e0*/  @!P0 SHF.R.U32.HI R42, RZ, 0x10, R63 ;  /* 0x00000010ff2a8819 */ /* 0x000fe4000001163f */
[C---:B------:R-:W-:Y:S02]  /*52f0*/  @!P0 PRMT R35, R67.reuse, 0x5432, R35 ;  /* 0x0000543243238816 */ /* 0x040fe40000000023 */
[----:B------:R-:W-:Y:S02]  /*5300*/  @!P0 PRMT R42, R67, 0x5410, R42 ;  /* 0x00005410432a8816 */ /* 0x000fe4000000002a */
[----:B------:R-:W-:Y:S01]  /*5310*/  ISETP.GE.AND P2, PT, R54, c[0x0][0x1d4], PT ;  /* 0x0000750036007a0c */ /* 0x000fe20003f46270 */
[C---:B------:R-:W-:Y:S01]  /*5320*/  @!P0 IMAD.U32 R30, R35.reuse, 0x10000, RZ ;  /* 0x00010000231e8824 */ /* 0x040fe200078e00ff */
[----:B------:R-:W-:Y:S01]  /*5330*/  @!P0 LOP3.LUT R35, R35, 0xffff0000, RZ, 0xc0, !PT ;  /* 0xffff000023238812 */ /* 0x000fe200078ec0ff */
[C---:B------:R-:W-:Y:S01]  /*5340*/  @!P0 IMAD.U32 R39, R42.reuse, 0x10000, RZ ;  /* 0x000100002a278824 */ /* 0x040fe200078e00ff */
[----:B------:R-:W-:Y:S01]  /*5350*/  @!P0 LOP3.LUT R42, R42, 0xffff0000, RZ, 0xc0, !PT ;  /* 0xffff00002a2a8812 */ /* 0x000fe200078ec0ff */
[----:B-1----:R-:W-:Y:S01]  /*5360*/  @!P0 IMAD.U32 R3, R17, 0x10000, RZ ;  /* 0x0001000011038824 */ /* 0x002fe200078e00ff */
[C---:B------:R-:W-:Y:S02]  /*5370*/  @!P0 LOP3.LUT R7, R16.reuse, 0xffff0000, RZ, 0xc0, !PT ;  /* 0xffff000010078812 */ /* 0x040fe400078ec0ff */
[----:B------:R-:W-:Y:S01]  /*5380*/  @!P0 LOP3.LUT R15, R19, 0xffff0000, RZ, 0xc0, !PT ;  /* 0xffff0000130f8812 */ /* 0x000fe200078ec0ff */
[C---:B------:R-:W-:Y:S02]  /*5390*/  @!P0 FMUL.FTZ R2, R3.reuse, R26 ;  /* 0x0000001a03028220 */ /* 0x040fe40000410000 */
[-C--:B------:R-:W-:Y:S02]  /*53a0*/  @!P0 FMUL.FTZ R3, R3, R0.reuse ;  /* 0x0000000003038220 */ /* 0x080fe40000410000 */
[----:B------:R-:W-:Y:S02]  /*53b0*/  @!P0 FFMA.FTZ R60, R27, R0, -R2 ;  /* 0x000000001b3c8223 */ /* 0x000fe40000010802 */
[----:B------:R-:W-:Y:S02]  /*53c0*/  @!P0 IMAD.U32 R0, R16, 0x10000, RZ ;  /* 0x0001000010008824 */ /* 0x000fe400078e00ff */
[C---:B------:R-:W-:Y:S01]  /*53d0*/  @!P0 IMAD.U32 R2, R5.reuse, 0x10000, RZ ;  /* 0x0001000005028824 */ /* 0x040fe200078e00ff */
[----:B------:R-:W-:Y:S01]  /*53e0*/  @!P0 LOP3.LUT R5, R5, 0xffff0000, RZ, 0xc0, !PT ;  /* 0xffff000005058812 */ /* 0x000fe200078ec0ff */
[C---:B------:R-:W-:Y:S02]  /*53f0*/  @!P0 FMUL.FTZ R13, R0.reuse, R22 ;  /* 0x00000016000d8220 */ /* 0x040fe40000410000 */
[----:B------:R-:W-:Y:S02]  /*5400*/  @!P0 FMUL.FTZ R14, R7, R24 ;  /* 0x00000018070e8220 */ /* 0x000fe40000410000 */
[-C--:B------:R-:W-:Y:S02]  /*5410*/  @!P0 FMUL.FTZ R0, R0, R2.reuse ;  /* 0x0000000200008220 */ /* 0x080fe40000410000 */
[----:B------:R-:W-:Y:S01]  /*5420*/  @!P0 FFMA.FTZ R59, R23, R2, -R13 ;  /* 0x00000002173b8223 */ /* 0x000fe2000001080d */
[C---:B------:R-:W-:Y:S01]  /*5430*/  @!P0 LOP3.LUT R13, R18.reuse, 0xffff0000, RZ, 0xc0, !PT ;  /* 0xffff0000120d8812 */ /* 0x040fe200078ec0ff */
[-C--:B------:R-:W-:Y:S01]  /*5440*/  @!P0 FMUL.FTZ R2, R7, R5.reuse ;  /* 0x0000000507028220 */ /* 0x080fe20000410000 */
[----:B------:R-:W-:Y:S01]  /*5450*/  @!P0 LOP3.LUT R7, R17, 0xffff0000, RZ, 0xc0, !PT ;  /* 0xffff000011078812 */ /* 0x000fe200078ec0ff */
[----:B------:R-:W-:Y:S01]  /*5460*/  @!P0 FFMA.FTZ R58, R25, R5, -R14 ;  /* 0x00000005193a8223 */ /* 0x000fe2000001080e */
[----:B------:R-:W-:Y:S01]  /*5470*/  @!P0 LOP3.LUT R5, R9, 0xffff0000, RZ, 0xc0, !PT ;  /* 0xffff000009058812 */ /* 0x000fe200078ec0ff */
[----:B------:R-:W-:Y:S01]  /*5480*/  @!P0 IMAD.U32 R14, R19, 0x10000, RZ ;  /* 0x00010000130e8824 */ /* 0x000fe200078e00ff */
[----:B------:R-:W-:Y:S01]  /*5490*/  @!P0 SHF.L.U32 R9, R18, 0x10, RZ ;  /* 0x0000001012098819 */ /* 0x000fe200000006ff */
[----:B------:R-:W-:Y:S02]  /*54a0*/  @!P0 FMUL.FTZ R55, R7, R28 ;  /* 0x0000001c07378220 */ /* 0x000fe40000410000 */
[----:B------:R-:W-:Y:S02]  /*54b0*/  @!P0 FMUL.FTZ R49, R14, R39 ;  /* 0x000000270e318220 */ /* 0x000fe40000410000 */
[----:B------:R-:W-:Y:S02]  /*54c0*/  @!P0 FMUL.FTZ R48, R15, R42 ;  /* 0x0000002a0f308220 */ /* 0x000fe40000410000 */
[----:B------:R-:W-:Y:S02]  /*54d0*/  @!P0 FMUL.FTZ R51, R9, R30 ;  /* 0x0000001e09338220 */ /* 0x000fe40000410000 */
[----:B------:R-:W-:Y:S02]  /*54e0*/  @!P0 FMUL.FTZ R50, R13, R35 ;  /* 0x000000230d328220 */ /* 0x000fe40000410000 */
[----:B------:R-:W-:Y:S02]  /*54f0*/  @!P0 FFMA.FTZ R57, R29, R5, -R55 ;  /* 0x000000051d398223 */ /* 0x000fe40000010837 */
        /* <DEDUP_REMOVED lines=10> */
[----:B------:R-:W-:Y:S02]  /*55a0*/  @!P0 IMAD.MOV.U32 R44, RZ, RZ, R50 ;  /* 0x000000ffff2c8224 */ /* 0x000fe400078e0032 */
[----:B------:R-:W-:Y:S02]  /*55b0*/  @!P0 IMAD.MOV.U32 R47, RZ, RZ, R49 ;  /* 0x000000ffff2f8224 */ /* 0x000fe400078e0031 */
[----:B------:R-:W-:Y:S02]  /*55c0*/  @!P0 IMAD.MOV.U32 R46, RZ, RZ, R48 ;  /* 0x000000ffff2e8224 */ /* 0x000fe400078e0030 */
[----:B------:R-:W-:Y:S02]  /*55d0*/  @!P0 FMUL.FTZ R5, R7, R5 ;  /* 0x0000000507058220 */ /* 0x000fe40000410000 */
[----:B------:R-:W-:Y:S01]  /*55e0*/  @!P0 FFMA.FTZ R2, R24, R25, R2 ;  /* 0x0000001918028223 */ /* 0x000fe20000010002 */
[----:B------:R1:W-:Y:S01]  /*55f0*/  STG.E.128 [R52.64], R44 ;  /* 0x0000002c34007986 */ /* 0x0003e2000c101d06 */
[----:B------:R-:W-:Y:S02]  /*5600*/  @!P0 FMUL.FTZ R7, R9, R8 ;  /* 0x0000000809078220 */ /* 0x000fe40000410000 */
[----:B------:R-:W-:Y:S01]  /*5610*/  @!P0 FFMA.FTZ R3, R26, R27, R3 ;  /* 0x0000001b1a038223 */ /* 0x000fe20000010003 */
[----:B------:R-:W-:Y:S01]  /*5620*/  @!P0 F2FP.BF16.PACK_AB R0, R2, R0 ;  /* 0x000000000200823e */ /* 0x000fe200000010ff */
[----:B------:R-:W-:Y:S02]  /*5630*/  @!P0 FMUL.FTZ R8, R13, R10 ;  /* 0x0000000a0d088220 */ /* 0x000fe40000410000 */
[----:B------:R-:W-:Y:S01]  /*5640*/  @!P0 FFMA.FTZ R5, R28, R29, R5 ;  /* 0x0000001d1c058223 */ /* 0x000fe20000010005 */
[----:B------:R-:W-:Y:S01]  /*5650*/  @!P0 MOV R16, R0 ;  /* 0x0000000000108202 */ /* 0x000fe20000000f00 */
        /* <DEDUP_REMOVED lines=8> */
[----:B------:R-:W-:Y:S03]  /*56e0*/  @!P0 IMAD.MOV.U32 R17, RZ, RZ, R3 ;  /* 0x000000ffff118224 */ /* 0x000fe600078e0003 */
[----:B------:R-:W-:Y:S01]  /*56f0*/  @!P0 F2FP.BF16.PACK_AB R9, R10, R9 ;  /* 0x000000090a09823e */ /* 0x000fe200000010ff */
[----:B------:R-:W-:Y:S04]  /*5700*/  @!P0 IMAD.MOV.U32 R18, RZ, RZ, R7 ;  /* 0x000000ffff128224 */ /* 0x000fe800078e0007 */
[----:B------:R-:W-:Y:S01]  /*5710*/  @!P0 IMAD.MOV.U32 R19, RZ, RZ, R9 ;  /* 0x000000ffff138224 */ /* 0x000fe200078e0009 */
[----:B------:R-:W-:-:S05]  /*5720*/  @P2 BRA `(.L_x_1136) ;  /* 0x0000028000002947 */ /* 0x000fca0003800000 */
[--C-:B------:R-:W-:Y:S02]  /*5730*/  IADD3 R0, P2, P0, R90, R74, R54.reuse ;  /* 0x0000004a5a007210 */ /* 0x100fe4000785e036 */
[----:B------:R-:W-:Y:S04]  /*5740*/  SHF.R.S32.HI R2, RZ, 0x1f, R54 ;  /* 0x0000001fff027819 */ /* 0x000fe80000011436 */
[----:B------:R-:W-:Y:S02]  /*5750*/  IADD3.X R3, R92, R64, R2, P2, P0 ;  /* 0x000000405c037210 */ /* 0x000fe400017e0402 */
[C---:B------:R-:W-:Y:S04]  /*5760*/  LEA R2, P0, R0.reuse, c[0x0][0x1c8], 0x1 ;  /* 0x0000720000027a11 */ /* 0x040fe800078008ff */
[----:B------:R-:W-:Y:S05]  /*5770*/  LEA.HI.X R3, R0, c[0x0][0x1cc], R3, 0x1, P0 ;  /* 0x0000730000037a11 */ /* 0x000fea00000f0c03 */
[----:B------:R2:W-:Y:S01]  /*5780*/  STG.E.128 [R2.64], R16 ;  /* 0x0000001002007986 */ /* 0x0005e2000c101d06 */
[----:B------:R-:W-:-:S05]  /*5790*/  BRA `(.L_x_1136) ;  /* 0x0000021000007947 */ /* 0x000fca0003800000 */
.L_x_1120:
        /* <DEDUP_REMOVED lines=12> */
.L_x_1144:
[----:B------:R-:W-:Y:S05]  /*5860*/  BSYNC B0 ;  /* 0x0000000000007941 */ /* 0x000fea0003800000 */
.L_x_1143:
        /* <DEDUP_REMOVED lines=10> */
.L_x_1146:
[----:B------:R-:W-:Y:S05]  /*5910*/  BSYNC B0 ;  /* 0x0000000000007941 */ /* 0x000fea0003800000 */
.L_x_1145:
        /* <DEDUP_REMOVED lines=9> */
.L_x_1136:
[----:B------:R-:W-:Y:S05]  /*59b0*/  BSYNC B2 ;  /* 0x0000000000027941 */ /* 0x000fea0003800000 */
.L_x_1119:
[----:B------:R-:W-:Y:S01]  /*59c0*/  IMAD R10, R40, -0x30, RZ ;  /* 0xffffffd0280a7824 */ /* 0x000fe200078e02ff */
[----:B------:R-:W-:Y:S01]  /*59d0*/  ISETP.NE.AND P6, PT, R138, RZ, PT ;  /* 0x000000ff8a00720c */ /* 0x000fe20003fc5270 */
[----:B------:R-:W-:Y:S01]  /*59e0*/  IMAD R0, R93, 0x30, RZ ;  /* 0x000000305d007824 */ /* 0x000fe200078e02ff */
[----:B------:R-:W-:Y:S01]  /*59f0*/  BSSY B0, `(.L_x_1147) ;  /* 0x0000047000007945 */ /* 0x000fe20003800000 */
[----:B--2---:R-:W-:Y:S02]  /*5a00*/  IMAD.IADD R3, R133, 0x1, R10 ;  /* 0x0000000185037824 */ /* 0x004fe400078e020a */
[----:B-1---5:R-:W-:Y:S03]  /*5a10*/  IMAD.WIDE.U32 R18, R40, 0x30, RZ ;  /* 0x0000003028127825 */ /* 0x022fe600078e00ff */
[----:B------:R-:W-:Y:S01]  /*5a20*/  ISETP.GE.AND P2, PT, R3, 0x11, PT ;  /* 0x000000110300780c */ /* 0x000fe20003f46270 */
[----:B------:R-:W-:Y:S01]  /*5a30*/  IMAD.IADD R19, R19, 0x1, R0 ;  /* 0x0000000113137824 */ /* 0x000fe200078e0200 */
[----:B------:R-:W-:Y:S04]  /*5a40*/  IADD3 R0, P0, R125, R18, RZ ;  /* 0x000000127d007210 */ /* 0x000fe80007f1e0ff */
[----:B------:R-:W-:Y:S07]  /*5a50*/  IADD3.X R2, R19, R136, RZ, P0, !PT ;  /* 0x0000008813027210 */ /* 0x000fee00007fe4ff */
[C---:B------:R-:W-:Y:S05]  /*5a60*/  @P2 IADD3 R7, P0, R0.reuse, 0x10, RZ ;  /* 0x0000001000072810 */ /* 0x040fea0007f1e0ff */
[--C-:B------:R-:W-:Y:S01]  /*5a70*/  @P2 IMAD.X R9, RZ, RZ, R2.reuse, P0 ;  /* 0x000000ffff092224 */ /* 0x100fe200000e0602 */
[C---:B------:R-:W-:Y:S11]  /*5a80*/  ISETP.GE.AND P0, PT, R3.reuse, 0x21, PT ;  /* 0x000000210300780c */ /* 0x040ff60003f06270 */
[----:B------:R-:W-:Y:S02]  /*5a90*/  @!UPT UIADD3 URZ, URZ, URZ, URZ ;  /* 0x0000003f3f3ff290 */ /* 0x000fe4000fffe03f */
[----:B------:R-:W-:Y:S05]  /*5aa0*/  @P0 IADD3 R8, P3, R0, 0x20, RZ ;  /* 0x0000002000080810 */ /* 0x000fea0007f7e0ff */
[----:B------:R-:W-:Y:S01]  /*5ab0*/  @P0 IMAD.X R13, RZ, RZ, R2, P3 ;  /* 0x000000ffff0d0224 */ /* 0x000fe200018e0602 */
[----:B------:R-:W-:Y:S11]  /*5ac0*/  ISETP.GE.AND P3, PT, R3, 0x1, PT ;  /* 0x000000010300780c */ /* 0x000ff60003f66270 */
[----:B------:R-:W-:Y:S02]  /*5ad0*/  @!UPT UIADD3 URZ, URZ, URZ, URZ ;  /* 0x0000003f3f3ff290 */ /* 0x000fe4000fffe03f */
[----:B------:R-:W-:Y:S01]  /*5ae0*/  @P3 IMAD R5, R2, c[0x0][0x258], RZ ;  /* 0x0000960002053a24 */ /* 0x000fe200078e02ff */
[----:B------:R-:W-:Y:S01]  /*5af0*/  @P3 MOV R2, R96 ;  /* 0x0000006000023202 */ /* 0x000fe20000000f00 */
[----:B------:R-:W-:Y:S04]  /*5b00*/  @P3 IMAD.MOV.U32 R3, RZ, RZ, R107 ;  /* 0x000000ffff033224 */ /* 0x000fe800078e006b */
[C---:B------:R-:W-:Y:S04]  /*5b10*/  @P3 IMAD.WIDE.U32 R2, R0.reuse, c[0x0][0x258], R2 ;  /* 0x0000960000023a25 */ /* 0x040fe800078e0002 */
[----:B------:R-:W-:Y:S01]  /*5b20*/  @P3 IMAD R0, R0, c[0x0][0x25c], R5 ;  /* 0x0000970000003a24 */ /* 0x000fe200078e0205 */
[C---:B------:R-:W-:Y:S04]  /*5b30*/  @P3 LEA R16, P4, R2.reuse, c[0x0][0x250], 0x1 ;  /* 0x0000940002103a11 */ /* 0x040fe800078808ff */
[----:B------:R-:W-:Y:S02]  /*5b40*/  @P3 IADD3 R0, R3, R0, RZ ;  /* 0x0000000003003210 */ /* 0x000fe40007ffe0ff */
[----:B------:R-:W-:Y:S02]  /*5b50*/  @P2 MOV R3, R107 ;  /* 0x0000006b00032202 */ /* 0x000fe40000000f00 */
        /* <DEDUP_REMOVED lines=8> */
[----:B------:R-:W-:Y:S01]  /*5be0*/  @P2 LEA.HI.X R15, R2, c[0x0][0x254], R0, 0x1, P4 ;  /* 0x00009500020f2a11 */ /* 0x000fe200020f0c00 */
[----:B------:R-:W-:Y:S01]  /*5bf0*/  @P0 IMAD R0, R13, c[0x0][0x258], RZ ;  /* 0x000096000d000a24 */ /* 0x000fe200078e02ff */
[----:B------:R-:W-:Y:S03]  /*5c00*/  @P0 MOV R2, R96 ;  /* 0x0000006000020202 */ /* 0x000fe60000000f00 */
[C---:B------:R-:W-:Y:S02]  /*5c10*/  @P0 IMAD R0, R8.reuse, c[0x0][0x25c], R0 ;  /* 0x0000970008000a24 */ /* 0x040fe400078e0200 */
[----:B------:R-:W-:Y:S05]  /*5c20*/  @P0 IMAD.WIDE.U32 R2, R8, c[0x0][0x258], R2 ;  /* 0x0000960008020a25 */ /* 0x000fea00078e0002 */
[C---:B------:R-:W-:Y:S02]  /*5c30*/  @P0 LEA R8, P4, R2.reuse, c[0x0][0x250], 0x1 ;  /* 0x0000940002080a11 */ /* 0x040fe400078808ff */
[----:B------:R-:W-:Y:S04]  /*5c40*/  @P0 IADD3 R0, R3, R0, RZ ;  /* 0x0000000003000210 */ /* 0x000fe80007ffe0ff */
[----:B------:R-:W-:Y:S01]  /*5c50*/  @P0 LEA.HI.X R9, R2, c[0x0][0x254], R0, 0x1, P4 ;  /* 0x0000950002090a11 */ /* 0x000fe200020f0c00 */
[----:B------:R-:W-:Y:S01]  /*5c60*/  IMAD.IADD R0, R10, 0x1, R4 ;  /* 0x000000010a007824 */ /* 0x000fe200078e0204 */
[----:B------:R-:W-:Y:S04]  /*5c70*/  ISETP.NE.AND P4, PT, R124, RZ, PT ;  /* 0x000000ff7c00720c */ /* 0x000fe80003f85270 */
[----:B------:R-:W-:Y:S09]  /*5c80*/  IMNMX R7, R0, 0x30, PT ;  /* 0x0000003000077817 */ /* 0x000ff20003800200 */
[----:B------:R-:W-:Y:S01]  /*5c90*/  @!PT LDS RZ, [RZ] ;  /* 0x00000000fffff984 */ /* 0x000fe20000000800 */
[----:B------:R-:W-:Y:S01]  /*5ca0*/  @!PT LDS RZ, [RZ] ;  /* 0x00000000fffff984 */ /* 0x000fe20000000800 */
[----:B------:R-:W-:Y:S01]  /*5cb0*/  @!PT LDS RZ, [RZ] ;  /* 0x00000000fffff984 */ /* 0x000fe20000000800 */
[----:B------:R1:W-:Y:S05]  /*5cc0*/  @P3 LDGSTS.E.BYPASS.LTC128B.128 [R72+0x2080], [R16.64], !P4 ;  /* 0x0208000010483fae */ /* 0x0003ea000e101d46 */
[----:B------:R1:W-:Y:S05]  /*5cd0*/  @P3 LDGSTS.E.BYPASS.LTC128B.128 [R72+0x3880], [R16.64+0x80], !P6 ;  /* 0x0388008010483fae */ /* 0x0003ea000f101d46 */
[----:B------:R1:W-:Y:S05]  /*5ce0*/  @P2 LDGSTS.E.BYPASS.LTC128B.128 [R72+0x2880], [R14.64], !P4 ;  /* 0x028800000e482fae */ /* 0x0003ea000e101d46 */
[----:B------:R1:W-:Y:S01]  /*5cf0*/  @P2 LDGSTS.E.BYPASS.LTC128B.128 [R72+0x4080], [R14.64+0x80], !P6 ;  /* 0x040800800e482fae */ /* 0x0003e2000f101d46 */
[----:B------:R-:W-:Y:S04]  /*5d00*/  ISETP.GE.AND P2, PT, R89, R7, PT ;  /* 0x000000075900720c */ /* 0x000fe80003f46270 */
[----:B------:R1:W-:Y:S05]  /*5d10*/  @P0 LDGSTS.E.BYPASS.LTC128B.128 [R72+0x3080], [R8.64], !P4 ;  /* 0x0308000008480fae */ /* 0x0003ea000e101d46 */
[----:B------:R1:W-:Y:S01]  /*5d20*/  @P0 LDGSTS.E.BYPASS.LTC128B.128 [R72+0x4880], [R8.64+0x80], !P6 ;  /* 0x0488008008480fae */ /* 0x0003e2000f101d46 */
[----:B------:R-:W-:Y:S04]  /*5d30*/  IADD3 R5, P0, R135, R18, RZ ;  /* 0x0000001287057210 */ /* 0x000fe80007f1e0ff */
[----:B------:R-:W0:Y:S01]  /*5d40*/  LDGDEPBAR ;  /* 0x00000000000079af */ /* 0x000e220000000000 */
[----:B------:R-:W-:Y:S01]  /*5d50*/  IADD3.X R10, R19, R132, RZ, P0, !PT ;  /* 0x00000084130a7210 */ /* 0x000fe200007fe4ff */
        /* <DEDUP_REMOVED lines=16> */
.L_x_1148:
[----:B-1----:R-:W-:Y:S05]  /*5e60*/  BSYNC B0 ;  /* 0x0000000000007941 */ /* 0x002fea0003800000 */
.L_x_1147:
        /* <DEDUP_REMOVED lines=19> */
.L_x_1150:
[----:B------:R-:W-:Y:S05]  /*5fa0*/  BSYNC B0 ;  /* 0x0000000000007941 */ /* 0x000fea0003800000 */
.L_x_1149:
        /* <DEDUP_REMOVED lines=19> */
.L_x_1152:
[----:B------:R-:W-:Y:S05]  /*60e0*/  BSYNC B0 ;  /* 0x0000000000007941 */ /* 0x000fea0003800000 */
.L_x_1151:
        /* <DEDUP_REMOVED lines=26> */
[----:B------:R1:W-:Y:S04]  /*6290*/  @P0 LDGSTS.E.BYPASS.LTC128B.128 [R72+0x6080], [R16.64], !P4 ;  /* 0x0608000010480fae */ /* 0x0003e8000e101d46 */
[----:B------:R1:W-:Y:S04]  /*62a0*/  @P0 LDGSTS.E.BYPASS.LTC128B.128 [R72+0x7880], [R14.64], !P6 ;  /* 0x078800000e480fae */ /* 0x0003e8000f101d46 */
[----:B------:R-:W0:Y:S01]  /*62b0*/  LDGDEPBAR ;  /* 0x00000000000079af */ /* 0x000e220000000000 */
[----:B------:R-:W-:-:S05]  /*62c0*/  @P0 BRA `(.L_x_1153) ;  /* 0xffffb89000000947 */ /* 0x000fca000383ffff */
[----:B------:R-:W2:Y:S04]  /*62d0*/  LDL R5, [R1+0x64] ;  /* 0x0000640001057983 */ /* 0x000ea80000100800 */
[----:B-1----:R1:W5:Y:S04]  /*62e0*/  LDL R18, [R1+0x58] ;  /* 0x0000580001127983 */ /* 0x0023680000100800 */
[----:B------:R-:W-:Y:S01]  /*62f0*/  BAR.SYNC.DEFER_BLOCKING 0x0 ;  /* 0x0000000000007b1d */ /* 0x000fe20000010000 */
[----:B--2---:R-:W-:-:S05]  /*6300*/  IADD3 R0, R5, 0x2f, RZ ;  /* 0x0000002f05007810 */ /* 0x004fca0007ffe0ff */
[----:B------:R-:W-:-:S05]  /*6310*/  IMAD.HI R0, R0, 0x2aaaaaab, RZ ;  /* 0x2aaaaaab00007827 */ /* 0x000fca00078e02ff */
[----:B------:R-:W-:-:S04]  /*6320*/  SHF.R.U32.HI R2, RZ, 0x1f, R0 ;  /* 0x0000001fff027819 */ /* 0x000fc80000011600 */
[----:B------:R-:W-:Y:S02]  /*6330*/  LEA.HI.SX32 R7, R0, R2, 0x1d ;  /* 0x0000000200077211 */ /* 0x000fe400078feaff */
.L_x_1118:
[----:B-1----:R-:W-:Y:S01]  /*6340*/  IMAD.MOV.U32 R0, RZ, RZ, c[0x0][0x2c4] ;  /* 0x0000b100ff007624 */ /* 0x002fe200078e00ff */
[----:B------:R1:W-:Y:S01]  /*6350*/  STL.64 [R1], R178 ;  /* 0x000000b201007387 */ /* 0x0003e20000100a00 */
[----:B------:R-:W-:-:S03]  /*6360*/  IMAD.MOV.U32 R4, RZ, RZ, c[0x0][0x32c] ;  /* 0x0000cb00ff047624 */ /* 0x000fc600078e00ff */
[----:B------:R-:W-:Y:S02]  /*6370*/  ISETP.NE.AND P2, PT, R0, 0x1, PT ;  /* 0x000000010000780c */ /* 0x000fe40003f45270 */
[----:B------:R-:W-:Y:S02]  /*6380*/  IADD3 R0, R141, 0x7f, RZ ;  /* 0x0000007f8d007810 */ /* 0x000fe40007ffe0ff */
[----:B------:R-:W-:-:S09]  /*6390*/  ISETP.GE.AND P1, PT, R4, 0x1, PT ;  /* 0x000000010400780c */ /* 0x000fd20003f26270 */
[----:B------:R-:W-:-:S05]  /*63a0*/  @P2 IMAD.HI.U32 R2, R0, c[0x0][0x2c8], RZ ;  /* 0x0000b20000022a27 */ /* 0x000fca00078e00ff */
[----:B------:R-:W-:-:S04]  /*63b0*/  @P2 SHF.R.U32.HI R0, RZ, c[0x0][0x2cc], R2 ;  /* 0x0000b300ff002a19 */ /* 0x000fc80000011602 */
[----:B------:R-:W-:-:S05]  /*63c0*/  IADD3 R0, R0, 0x1, R5 ;  /* 0x0000000100007810 */ /* 0x000fca0007ffe005 */
[----:B-----5:R-:W-:-:S05]  /*63d0*/  IMAD.IADD R2, R0, 0x1, -R18 ;  /* 0x0000000100027824 */ /* 0x020fca00078e0a12 */
[----:B------:R-:W-:Y:S01]  /*63e0*/  IADD3 R3, R2, c[0x0][0x328], RZ ;  /* 0x0000ca0002037a10 */ /* 0x000fe20007ffe0ff */
[----:B------:R-:W-:Y:S05]  /*63f0*/  @!P1 BRA `(.L_x_1154) ;  /* 0x0000010000009947 */ /* 0x000fea0003800000 */
[C---:B-1----:R-:W-:Y:S01]  /*6400*/  ISETP.GT.AND P0, PT, R2.reuse, RZ, PT ;  /* 0x000000ff0200720c */ /* 0x042fe20003f04270 */
[----:B------:R-:W-:Y:S01]  /*6410*/  BSSY B0, `(.L_x_1155) ;  /* 0x000000c000007945 */ /* 0x000fe20003800000 */
        /* <DEDUP_REMOVED lines=8> */
.L_x_1156:
[----:B------:R-:W-:-:S13]  /*64a0*/  ISETP.NE.AND P0, PT, R4, 0x1, PT ;  /* 0x000000010400780c */ /* 0x000fda0003f05270 */
[----:B------:R-:W-:-:S05]  /*64b0*/  @P0 IMAD.HI.U32 R2, R0, c[0x0][0x330], RZ ;  /* 0x0000cc0000020a27 */ /* 0x000fca00078e00ff */
[----:B------:R-:W-:Y:S02]  /*64c0*/  @P0 SHF.R.U32.HI R0, RZ, c[0x0][0x334], R2 ;  /* 0x0000cd00ff000a19 */ /* 0x000fe40000011602 */
.L_x_1157:
[----:B------:R-:W-:Y:S05]  /*64d0*/  BSYNC B0 ;  /* 0x0000000000007941 */ /* 0x000fea0003800000 */
.L_x_1155:
[----:B------:R-:W-:-:S05]  /*64e0*/  IMAD R0, R0, R4, c[0x0][0x32c] ;  /* 0x0000cb0000007624 */ /* 0x000fca00078e0204 */
[----:B------:R-:W-:-:S04]  /*64f0*/  IMNMX R3, R3, R0, PT ;  /* 0x0000000003037217 */ /* 0x000fc80003800200 */
.L_x_1154:
[----:B-1----:R-:W-:Y:S01]  /*6500*/  IADD3 R3, R3, 0x2f, RZ ;  /* 0x0000002f03037810 */ /* 0x002fe20007ffe0ff */
[----:B------:R-:W-:-:S04]  /*6510*/  @P2 IMAD.HI.U32 R2, R141, c[0x0][0x2c8], RZ ;  /* 0x0000b2008d022a27 */ /* 0x000fc800078e00ff */
[----:B------:R-:W-:-:S04]  /*6520*/  IMAD.HI R3, R3, 0x2aaaaaab, RZ ;  /* 0x2aaaaaab03037827 */ /* 0x000fc800078e02ff */
[----:B------:R-:W-:Y:S01]  /*6530*/  IMAD.MOV.U32 R0, RZ, RZ, R141 ;  /* 0x000000ffff007224 */ /* 0x000fe200078e008d */
[----:B------:R-:W-:Y:S02]  /*6540*/  @P2 SHF.R.U32.HI R0, RZ, c[0x0][0x2cc], R2 ;  /* 0x0000b300ff002a19 */ /* 0x000fe40000011602 */
[----:B------:R-:W-:Y:S02]  /*6550*/  SHF.R.U32.HI R2, RZ, 0x1f, R3 ;  /* 0x0000001fff027819 */ /* 0x000fe40000011603 */
[----:B------:R-:W-:Y:S02]  /*6560*/  IADD3 R0, R0, R5, -R18 ;  /* 0x0000000500007210 */ /* 0x000fe40007ffe812 */
[----:B------:R-:W-:Y:S02]  /*6570*/  LEA.HI.SX32 R2, R3, R2, 0x1d ;  /* 0x0000000203027211 */ /* 0x000fe400078feaff */
[----:B------:R-:W-:Y:S02]  /*6580*/  IADD3 R3, R0, -c[0x0][0x324], RZ ;  /* 0x8000c90000037a10 */ /* 0x000fe40007ffe0ff */
[----:B------:R-:W-:-:S05]  /*6590*/  IMNMX R57, R2, R7, PT ;  /* 0x0000000702397217 */ /* 0x000fca0003800200 */
[----:B------:R1:W-:Y:S01]  /*65a0*/  STL [R1+0xe4], R57 ;  /* 0x0000e43901007387 */ /* 0x0003e20000100800 */
[----:B------:R-:W-:Y:S05]  /*65b0*/  @!P1 BRA `(.L_x_1158) ;  /* 0x000000f000009947 */ /* 0x000fea0003800000 */
[----:B------:R-:W-:Y:S01]  /*65c0*/  ISETP.GT.AND P0, PT, R0, -0x1, PT ;  /* 0xffffffff0000780c */ /* 0x000fe20003f04270 */
[----:B------:R-:W-:-:S12]  /*65d0*/  BSSY B0, `(.L_x_1159) ;  /* 0x000000b000007945 */ /* 0x000fd80003800000 */
[----:B------:R-:W-:Y:S05]  /*65e0*/  @P0 BRA `(.L_x_1160) ;  /* 0x0000006000000947 */ /* 0x000fea0003800000 */
[----:B------:R-:W-:Y:S02]  /*65f0*/  ISETP.NE.AND P0, PT, R4, 0x1, PT ;  /* 0x000000010400780c */ /* 0x000fe40003f05270 */
[----:B------:R-:W-:-:S11]  /*6600*/  LOP3.LUT R0, RZ, R0, RZ, 0x33, !PT ;  /* 0x00000000ff007212 */ /* 0x000fd600078e33ff */
[----:B------:R-:W-:-:S05]  /*6610*/  @P0 IMAD.HI.U32 R2, R0, c[0x0][0x330], RZ ;  /* 0x0000cc0000020a27 */ /* 0x000fca00078e00ff */
[----:B------:R-:W-:-:S04]  /*6620*/  @P0 SHF.R.U32.HI R0, RZ, c[0x0][0x334], R2 ;  /* 0x0000cd00ff000a19 */ /* 0x000fc80000011602 */
[----:B------:R-:W-:Y:S01]  /*6630*/  LOP3.LUT R0, RZ, R0, RZ, 0x33, !PT ;  /* 0x00000000ff007212 */ /* 0x000fe200078e33ff */
[----:B------:R-:W-:Y:S05]  /*6640*/  BRA `(.L_x_1161) ;  /* 0x0000003000007947 */ /* 0x000fea0003800000 */
.L_x_1160:
[----:B------:R-:W-:-:S13]  /*6650*/  ISETP.NE.AND P0, PT, R4, 0x1, PT ;  /* 0x000000010400780c */ /* 0x000fda0003f05270 */
[----:B------:R-:W-:-:S05]  /*6660*/  @P0 IMAD.HI.U32 R2, R0, c[0x0][0x330], RZ ;  /* 0x0000cc0000020a27 */ /* 0x000fca00078e00ff */
[----:B------:R-:W-:Y:S02]  /*6670*/  @P0 SHF.R.U32.HI R0, RZ, c[0x0][0x334], R2 ;  /* 0x0000cd00ff000a19 */ /* 0x000fe40000011602 */
.L_x_1161:
[----:B------:R-:W-:Y:S05]  /*6680*/  BSYNC B0 ;  /* 0x0000000000007941 */ /* 0x000fea0003800000 */
.L_x_1159:
[----:B------:R-:W-:-:S05]  /*6690*/  IMAD R0, R0, c[0x0][0x32c], RZ ;  /* 0x0000cb0000007a24 */ /* 0x000fca00078e02ff */
[----:B------:R-:W-:-:S05]  /*66a0*/  IMNMX R3, R3, R0, !PT ;  /* 0x0000000003037217 */ /* 0x000fca0007800200 */
.L_x_1158:
        /* <DEDUP_REMOVED lines=11> */
[----:B------:R-:W-:Y:S01]  /*6760*/  MOV R126, RZ ;  /* 0x000000ff007e7202 */ /* 0x000fe20000000f00 */
[----:B------:R-:W-:Y:S01]  /*6770*/  CS2R R12, SRZ ;  /* 0x00000000000c7805 */ /* 0x000fe2000001ff00 */
[----:B------:R-:W-:Y:S01]  /*6780*/  IMNMX R4, RZ, R0, !PT ;  /* 0x00000000ff047217 */ /* 0x000fe20007800200 */
[----:B------:R-:W-:Y:S01]  /*6790*/  IMAD.MOV.U32 R124, RZ, RZ, RZ ;  /* 0x000000ffff7c7224 */ /* 0x000fe200078e00ff */
[----:B------:R-:W-:Y:S01]  /*67a0*/  MOV R120, RZ ;  /* 0x000000ff00787202 */ /* 0x000fe20000000f00 */
[----:B------:R-:W-:Y:S01]  /*67b0*/  IMAD.MOV.U32 R122, RZ, RZ, RZ ;  /* 0x000000ffff7a7224 */ /* 0x000fe200078e00ff */
[----:B------:R-:W-:Y:S01]  /*67c0*/  ISETP.GT.AND P1, PT, R57, R4, PT ;  /* 0x000000043900720c */ /* 0x000fe20003f24270 */
[----:B------:R2:W-:Y:S01]  /*67d0*/  STL [R1+0x9c], R4 ;  /* 0x00009c0401007387 */ /* 0x0005e20000100800 */
        /* <DEDUP_REMOVED lines=69> */
[----:B------:R-:W-:Y:S01]  /*6c30*/  CS2R R186, SRZ ;  /* 0x0000000000ba7805 */ /* 0x000fe2000001ff00 */
[----:B------:R-:W-:Y:S01]  /*6c40*/  IMAD.MOV.U32 R185, RZ, RZ, RZ ;  /* 0x000000ffffb97224 */ /* 0x000fe200078e00ff */
[----:B------:R-:W-:Y:S01]  /*6c50*/  MOV R56, RZ ;  /* 0x000000ff00387202 */ /* 0x000fe20000000f00 */
[----:B------:R-:W-:Y:S01]  /*6c60*/  CS2R R54, SRZ ;  /* 0x0000000000367805 */ /* 0x000fe2000001ff00 */
[----:B------:R-:W-:Y:S01]  /*6c70*/  IMAD.MOV.U32 R182, RZ, RZ, RZ ;  /* 0x000000ffffb67224 */ /* 0x000fe200078e00ff */
[----:B------:R-:W-:Y:S01]  /*6c80*/  MOV R180, RZ ;  /* 0x000000ff00b47202 */ /* 0x000fe20000000f00 */
[----:B------:R-:W-:Y:S05]  /*6c90*/  @!P1 BRA `(.L_x_1162) ;  /* 0x00012bb000009947 */ /* 0x000fea0003800000 */
[----:B--2---:R-:W2:Y:S04]  /*6ca0*/  LDL R61, [R1+0xe0] ;  /* 0x0000e000013d7983 */ /* 0x004ea80000100800 */
[----:B------:R-:W3:Y:S01]  /*6cb0*/  LDL R0, [R1+0x4c] ;  /* 0x00004c0001007983 */ /* 0x000ee20000100800 */
[----:B------:R-:W-:Y:S01]  /*6cc0*/  ISETP.NE.U32.AND P1, PT, RZ, c[0x0][0x340], PT ;  /* 0x0000d000ff007a0c */ /* 0x000fe20003f25070 */
[----:B------:R-:W-:-:S02]  /*6cd0*/  ULDC.64 UR4, c[0x0][0x18] ;  /* 0x0000060000047ab9 */ /* 0x000fc40000000a00 */
[----:B------:R-:W4:Y:S01]  /*6ce0*/  LDL R21, [R1+0x50] ;  /* 0x0000500001157983 */ /* 0x000f220000100800 */
[----:B------:R-:W-:-:S03]  /*6cf0*/  ISETP.NE.AND.EX P1, PT, RZ, c[0x0][0x344], PT, P1 ;  /* 0x0000d100ff007a0c */ /* 0x000fc60003f25310 */
[----:B------:R-:W5:Y:S10]  /*6d00*/  S2R R4, SR_CTAID.Y ;  /* 0x0000000000047919 */ /* 0x000f740000002600 */
[----:B------:R-:W-:Y:S01]  /*6d10*/  @P1 IMAD.MOV.U32 R2, RZ, RZ, 0x4 ;  /* 0x00000004ff021424 */ /* 0x000fe200078e00ff */
[----:B------:R-:W1:Y:S01]  /*6d20*/  S2R R9, SR_CTAID.Y ;  /* 0x0000000000097919 */ /* 0x000e620000002600 */
[----:B------:R-:W-:-:S02]  /*6d30*/  SHF.R.S32.HI R142, RZ, 0x1f, R178 ;  /* 0x0000001fff8e7819 */ /* 0x000fc400000114b2 */
[----:B-----5:R-:W-:-:S05]  /*6d40*/  SHF.R.S32.HI R7, RZ, 0x1f, R4 ;  /* 0x0000001fff077819 */ /* 0x020fca0000011404 */
[----:B------:R-:W-:Y:S02]  /*6d50*/  IMAD R6, R7, c[0x0][0x1e8], RZ ;  /* 0x00007a0007067a24 */ /* 0x000fe400078e02ff */
[----:B--2---:R-:W-:-:S05]  /*6d60*/  @P1 IMAD.WIDE R2, R61, R2, c[0x0][0x340] ;  /* 0x0000d0003d021625 */ /* 0x004fca00078e0202 */
[----:B------:R3:W2:Y:S01]  /*6d70*/  @P1 LDG.E R19, [R2.64] ;  /* 0x0000000602131981 */ /* 0x0006a2000c1e1900 */
[----:B-1----:R-:W-:-:S04]  /*6d80*/  IMAD.WIDE.U32 R14, R9, c[0x0][0x1e8], RZ ;  /* 0x00007a00090e7a25 */ /* 0x002fc800078e00ff */
[----:B------:R-:W-:Y:S01]  /*6d90*/  IMAD R6, R9, c[0x0][0x1ec], R6 ;  /* 0x00007b0009067a24 */ /* 0x000fe200078e0206 */
[----:B---3--:R-:W-:-:S05]  /*6da0*/  SHF.R.S32.HI R2, RZ, 0x1f, R0 ;  /* 0x0000001fff027819 */ /* 0x008fca0000011400 */
[----:B------:R-:W-:-:S04]  /*6db0*/  IMAD R2, R2, c[0x0][0x178], RZ ;  /* 0x00005e0002027a24 */ /* 0x000fc800078e02ff */
[C---:B------:R-:W-:Y:S02]  /*6dc0*/  IMAD R4, R0.reuse, c[0x0][0x17c], R2 ;  /* 0x00005f0000047a24 */ /* 0x040fe400078e0202 */
[----:B------:R-:W-:Y:S01]  /*6dd0*/  IMAD.WIDE.U32 R2, R0, c[0x0][0x178], RZ ;  /* 0x00005e0000027a25 */ /* 0x000fe200078e00ff */
[----:B------:R-:W-:-:S04]  /*6de0*/  LEA.HI R0, R142, R178, RZ, 0x3 ;  /* 0x000000b28e007211 */ /* 0x000fc800078f18ff */
[----:B------:R-:W-:Y:S02]  /*6df0*/  SHF.R.S32.HI R117, RZ, 0x3, R0 ;  /* 0x00000003ff757819 */ /* 0x000fe40000011400 */
[----:B------:R-:W-:Y:S01]  /*6e00*/  LOP3.LUT R0, R0, 0xfffffff8, RZ, 0xc0, !PT ;  /* 0xfffffff800007812 */ /* 0x000fe200078ec0ff */
[----:B------:R-:W-:Y:S02]  /*6e10*/  IMAD.IADD R15, R15, 0x1, R6 ;  /* 0x000000010f0f7824 */ /* 0x000fe400078e0206 */
[----:B------:R-:W-:Y:S01]  /*6e20*/  IMAD.IADD R3, R3, 0x1, R4 ;  /* 0x0000000103037824 */ /* 0x000fe200078e0204 */
[----:B------:R-:W-:Y:S01]  /*6e30*/  IADD3 R108, -R0, R178, RZ ;  /* 0x000000b2006c7210 */ /* 0x000fe20007ffe1ff */
[----:B------:R-:W-:Y:S02]  /*6e40*/  IMAD R4, R7, c[0x0][0x210], RZ ;  /* 0x0000840007047a24 */ /* 0x000fe400078e02ff */
[----:B------:R-:W-:Y:S01]  /*6e50*/  IMAD.SHL.U32 R6, R117, 0x40, RZ ;  /* 0x0000004075067824 */ /* 0x000fe200078e00ff */
[----:B------:R-:W-:Y:S01]  /*6e60*/  ISETP.NE.U32.AND P0, PT, RZ, c[0x0][0x348], PT ;  /* 0x0000d200ff007a0c */ /* 0x000fe20003f05070 */
[----:B------:R-:W-:Y:S01]  /*6e70*/  IMAD.WIDE.U32 R12, R9, c[0x0][0x210], RZ ;  /* 0x00008400090c7a25 */ /* 0x000fe200078e00ff */
[----:B------:R-:W-:-:S02]  /*6e80*/  SHF.R.S32.HI R17, RZ, 0x1f, R61 ;  /* 0x0000001fff117819 */ /* 0x000fc4000001143d */
[----:B------:R-:W-:Y:S01]  /*6e90*/  LOP3.LUT R0, R6, 0x1c0, RZ, 0xc0, !PT ;  /* 0x000001c006007812 */ /* 0x000fe200078ec0ff */
[----:B------:R-:W-:Y:S02]  /*6ea0*/  IMAD R4, R9, c[0x0][0x214], R4 ;  /* 0x0000850009047a24 */ /* 0x000fe400078e0204 */
[----:B------:R-:W-:Y:S01]  /*6eb0*/  IMAD.SHL.U32 R25, R108, 0x8, RZ ;  /* 0x000000086c197824 */ /* 0x000fe200078e00ff */
[----:B------:R-:W-:Y:S01]  /*6ec0*/  ISETP.NE.AND.EX P0, PT, RZ, c[0x0][0x34c], PT, P0 ;  /* 0x0000d300ff007a0c */ /* 0x000fe20003f05300 */
[----:B------:R-:W-:Y:S02]  /*6ed0*/  IMAD R8, R7, c[0x0][0x1b8], RZ ;  /* 0x00006e0007087a24 */ /* 0x000fe400078e02ff */
[----:B------:R-:W-:Y:S01]  /*6ee0*/  IMAD.IADD R13, R4, 0x1, R13 ;  /* 0x00000001040d7824 */ /* 0x000fe200078e020d */
[----:B------:R-:W-:Y:S01]  /*6ef0*/  LOP3.LUT R4, R0, 0x38, R25, 0xf8, !PT ;  /* 0x0000003800047812 */ /* 0x000fe200078ef819 */
[----:B------:R-:W-:Y:S01]  /*6f00*/  IMAD R7, R108, 0x10, R117 ;  /* 0x000000106c077824 */ /* 0x000fe200078e0275 */
[----:B------:R-:W-:Y:S01]  /*6f10*/  SHF.R.U32.HI R0, RZ, 0x3, R0 ;  /* 0x00000003ff007819 */ /* 0x000fe20000011600 */
[----:B------:R-:W-:Y:S01]  /*6f20*/  IMAD R8, R9, c[0x0][0x1bc], R8 ;  /* 0x00006f0009087a24 */ /* 0x000fe200078e0208 */
[----:B------:R-:W-:Y:S01]  /*6f30*/  SEL R6, R17, RZ, !P0 ;  /* 0x000000ff11067207 */ /* 0x000fe20004000000 */
[----:B------:R-:W-:Y:S01]  /*6f40*/  IMAD.WIDE.U32 R2, R9, c[0x0][0x1b8], R2 ;  /* 0x00006e0009027a25 */ /* 0x000fe200078e0002 */
[----:B------:R-:W-:-:S03]  /*6f50*/  LOP3.LUT R16, R4, R0, RZ, 0x3c, !PT ;  /* 0x0000000004107212 */ /* 0x000fc600078e3cff */
[----:B------:R-:W-:Y:S01]  /*6f60*/  IMAD.IADD R10, R141, 0x1, R7 ;  /* 0x000000018d0a7824 */ /* 0x000fe200078e0207 */
[----:B------:R-:W-:Y:S01]  /*6f70*/  IADD3 R3, R3, R8, RZ ;  /* 0x0000000803037210 */ /* 0x000fe20007ffe0ff */
[----:B------:R-:W-:Y:S01]  /*6f80*/  IMAD R6, R6, c[0x0][0x1c0], RZ ;  /* 0x0000700006067a24 */ /* 0x000fe200078e02ff */
[----:B------:R-:W-:Y:S01]  /*6f90*/  SEL R0, R61, RZ, !P0 ;  /* 0x000000ff3d007207 */ /* 0x000fe20004000000 */
[----:B------:R-:W-:Y:S01]  /*6fa0*/  @P2 IMAD.HI.U32 R7, R10, c[0x0][0x2c8], RZ ;  /* 0x0000b2000a072a27 */ /* 0x000fe200078e00ff */
[----:B------:R-:W-:-:S03]  /*6fb0*/  LEA.HI R23, R142, R178, RZ, 0x4 ;  /* 0x000000b28e177211 */ /* 0x000fc600078f20ff */
[----:B------:R-:W-:Y:S01]  /*6fc0*/  IMAD.MOV.U32 R4, RZ, RZ, R10 ;  /* 0x000000ffff047224 */ /* 0x000fe200078e000a */
[----:B------:R-:W-:Y:S01]  /*6fd0*/  @P2 SHF.R.U32.HI R4, RZ, c[0x0][0x2cc], R7 ;  /* 0x0000b300ff042a19 */ /* 0x000fe20000011607 */
[C---:B------:R-:W-:Y:S02]  /*6fe0*/  IMAD R6, R0.reuse, c[0x0][0x1c4], R6 ;  /* 0x0000710000067a24 */ /* 0x040fe400078e0206 */
[----:B------:R-:W-:Y:S01]  /*6ff0*/  IMAD.WIDE.U32 R2, R0, c[0x0][0x1c0], R2 ;  /* 0x0000700000027a25 */ /* 0x000fe200078e0002 */
[----:B------:R-:W-:Y:S01]  /*7000*/  UIADD3 UR4, UP0, UR4, 0x8080, URZ ;  /* 0x0000808004047890 */ /* 0x000fe2000ff1e03f */
[----:B------:R-:W-:Y:S02]  /*7010*/  LOP3.LUT R0, R23, 0xfffffff0, RZ, 0xc0, !PT ;  /* 0xfffffff017007812 */ /* 0x000fe400078ec0ff */
[----:B------:R-:W-:Y:S01]  /*7020*/  IMAD.IADD R3, R3, 0x1, R6 ;  /* 0x0000000103037824 */ /* 0x000fe200078e0206 */
[----:B------:R-:W-:Y:S01]  /*7030*/  SHF.R.S32.HI R6, RZ, 0x1f, R4 ;  /* 0x0000001fff067819 */ /* 0x000fe20000011404 */
[----:B------:R-:W-:Y:S01]  /*7040*/  UIADD3.X UR5, URZ, UR5, URZ, UP0, !UPT ;  /* 0x000000053f057290 */ /* 0x000fe200087fe43f */
[----:B------:R-:W-:-:S03]  /*7050*/  IADD3 R8, -R0, R178, RZ ;  /* 0x000000b200087210 */ /* 0x000fc60007ffe1ff */
[----:B------:R-:W-:Y:S01]  /*7060*/  IMAD R0, R6, c[0x0][0x1b0], RZ ;  /* 0x00006c0006007a24 */ /* 0x000fe200078e02ff */
[----:B------:R-:W-:Y:S01]  /*7070*/  SHF.R.S32.HI R20, RZ, 0x1f, R8 ;  /* 0x0000001fff147819 */ /* 0x000fe20000011408 */
[----:B------:R-:W-:Y:S02]  /*7080*/  IMAD.U32 R6, RZ, RZ, UR4 ;  /* 0x00000004ff067e24 */ /* 0x000fe4000f8e00ff */
[----:B------:R-:W-:Y:S02]  /*7090*/  IMAD.U32 R7, RZ, RZ, UR5 ;  /* 0x00000005ff077e24 */ /* 0x000fe4000f8e00ff */
[----:B------:R-:W-:Y:S01]  /*70a0*/  IMAD R9, R4, c[0x0][0x1b4], R0 ;  /* 0x00006d0004097a24 */ /* 0x000fe200078e0200 */
[----:B------:R-:W-:Y:S01]  /*70b0*/  LEA.HI R22, R20, R8, RZ, 0x3 ;  /* 0x0000000814167211 */ /* 0x000fe200078f18ff */
[----:B------:R-:W-:Y:S01]  /*70c0*/  IMAD.MOV R0, RZ, RZ, -R4 ;  /* 0x000000ffff007224 */ /* 0x000fe200078e0a04 */
[----:B------:R1:W-:Y:S01]  /*70d0*/  STL.64 [R1+0x8], R6 ;  /* 0x0000080601007387 */ /* 0x0003e20000100a00 */
[----:B------:R-:W-:-:S04]  /*70e0*/  IMAD.WIDE.U32 R2, R4, c[0x0][0x1b0], R2 ;  /* 0x00006c0004027a25 */ /* 0x000fc800078e0002 */
[----:B------:R-:W-:Y:S01]  /*70f0*/  IMAD R0, R0, c[0x0][0x2c4], R10 ;  /* 0x0000b10000007a24 */ /* 0x000fe200078e020a */
[----:B------:R-:W-:-:S04]  /*7100*/  ISETP.NE.U32.AND P0, PT, RZ, c[0x0][0x350], PT ;  /* 0x0000d400ff007a0c */ /* 0x000fc80003f05070 */
[----:B------:R-:W-:Y:S02]  /*7110*/  SHF.R.S32.HI R4, RZ, 0x1f, R0 ;  /* 0x0000001fff047819 */ /* 0x000fe40000011400 */
[----:B------:R-:W-:Y:S02]  /*7120*/  LEA.HI R11, R142, R178, RZ, 0x6 ;  /* 0x000000b28e0b7211 */ /* 0x000fe400078f30ff */
[----:B------:R-:W-:Y:S02]  /*7130*/  ISETP.NE.AND.EX P0, PT, RZ, c[0x0][0x354], PT, P0 ;  /* 0x0000d500ff007a0c */ /* 0x000fe40003f05300 */
[----:B-1----:R-:W-:Y:S02]  /*7140*/  LOP3.LUT R6, R22, 0xfffffff8, RZ, 0xc0, !PT ;  /* 0xfffffff816067812 */ /* 0x002fe400078ec0ff */
[----:B------:R-:W-:-:S03]  /*7150*/  IADD3 R7, R3, R9, RZ ;  /* 0x0000000903077210 */ /* 0x000fc60007ffe0ff */
[----:B------:R-:W-:Y:S02]  /*7160*/  IMAD.IADD R20, R8, 0x1, -R6 ;  /* 0x0000000108147824 */ /* 0x000fe400078e0a06 */
[----:B------:R-:W-:Y:S02]  /*7170*/  IMAD.MOV.U32 R6, RZ, RZ, R2 ;  /* 0x000000ffff067224 */ /* 0x000fe400078e0002 */
[----:B------:R-:W-:Y:S02]  /*7180*/  IMAD R8, R4, c[0x0][0x1a8], RZ ;  /* 0x00006a0004087a24 */ /* 0x000fe400078e02ff */
[----:B------:R-:W-:Y:S02]  /*7190*/  IMAD.SHL.U32 R11, R11, 0x8, RZ ;  /* 0x000000080b0b7824 */ /* 0x000fe400078e00ff */
[----:B------:R-:W-:-:S03]  /*71a0*/  IMAD R8, R0, c[0x0][0x1ac], R8 ;  /* 0x00006b0000087a24 */ /* 0x000fc600078e0208 */
[----:B------:R-:W-:Y:S02]  /*71b0*/  LOP3.LUT R234, R16, 0xfffffe00, R11, 0xf8, !PT ;  /* 0xfffffe0010ea7812 */ /* 0x000fe400078ef80b */
[----:B------:R-:W-:Y:S02]  /*71c0*/  LOP3.LUT R236, R236, 0xffffff7f, RZ, 0xc0, !PT ;  /* 0xffffff7fecec7812 */ /* 0x000fe400078ec0ff */
[C---:B------:R-:W-:Y:S02]  /*71d0*/  IADD3 R24, R25.reuse, 0x40, RZ ;  /* 0x0000004019187810 */ /* 0x040fe40007ffe0ff */
[----:B------:R-:W-:Y:S02]  /*71e0*/  ISETP.GE.AND P4, PT, R25, c[0x0][0x198], PT ;  /* 0x0000660019007a0c */ /* 0x000fe40003f86270 */
[----:B------:R-:W-:Y:S01]  /*71f0*/  ISETP.GE.AND P3, PT, R24, c[0x0][0x198], PT ;  /* 0x0000660018007a0c */ /* 0x000fe20003f66270 */
[----:B------:R-:W-:Y:S01]  /*7200*/  IMAD.MOV.U32 R11, RZ, RZ, 0x10 ;  /* 0x00000010ff0b7424 */ /* 0x000fe200078e00ff */
[----:B------:R1:W-:Y:S04]  /*7210*/  STL [R1+0xa8], R25 ;  /* 0x0000a81901007387 */ /* 0x0003e80000100800 */
[----:B------:R1:W-:Y:S04]  /*7220*/  STL [R1+0x10], R18 ;  /* 0x0000101201007387 */ /* 0x0003e80000100800 */
[----:B------:R1:W-:Y:S01]  /*7230*/  STL [R1+0xe8], R24 ;  /* 0x0000e81801007387 */ /* 0x0003e20000100800 */
[----:B------:R-:W-:-:S02]  /*7240*/  IADD3 R127, R57, -0x1, RZ ;  /* 0xffffffff397f7810 */ /* 0x000fc40007ffe0ff */
[--C-:B--2---:R-:W-:Y:S01]  /*7250*/  @P1 SHF.R.S32.HI R3, RZ, 0x1f, R19.reuse ;  /* 0x0000001fff031819 */ /* 0x104fe20000011413 */
[----:B------:R-:W-:Y:S01]  /*7260*/  @P1 IMAD.MOV.U32 R2, RZ, RZ, R19 ;  /* 0x000000ffff021224 */ /* 0x000fe200078e0013 */
[----:B------:R-:W-:Y:S01]  /*7270*/  @!P1 MOV R2, R61 ;  /* 0x0000003d00029202 */ /* 0x000fe20000000f00 */
[----:B------:R-:W-:-:S03]  /*7280*/  @!P1 IMAD.MOV.U32 R3, RZ, RZ, R17 ;  /* 0x000000ffff039224 */ /* 0x000fc600078e0011 */
[----:B------:R-:W-:Y:S02]  /*7290*/  SEL R10, R2, RZ, !P0 ;  /* 0x000000ff020a7207 */ /* 0x000fe40004000000 */
[----:B------:R-:W-:Y:S01]  /*72a0*/  SEL R4, R3, RZ, !P0 ;  /* 0x000000ff03047207 */ /* 0x000fe20004000000 */
[----:B------:R-:W-:-:S04]  /*72b0*/  IMAD.WIDE.U32 R2, R0, c[0x0][0x1a8], R6 ;  /* 0x00006a0000027a25 */ /* 0x000fc800078e0006 */
[----:B------:R-:W-:Y:S01]  /*72c0*/  IMAD.IADD R3, R3, 0x1, R8 ;  /* 0x0000000103037824 */ /* 0x000fe200078e0208 */
[----:B------:R-:W-:Y:S01]  /*72d0*/  LEA R16, P0, R2, c[0x0][0x160], 0x1 ;  /* 0x0000580002107a11 */ /* 0x000fe200078008ff */
[C---:B------:R-:W-:Y:S02]  /*72e0*/  IMAD R0, R4.reuse, c[0x0][0x1f0], RZ ;  /* 0x00007c0004007a24 */ /* 0x040fe400078e02ff */
[----:B------:R-:W-:Y:S02]  /*72f0*/  IMAD R4, R4, c[0x0][0x218], RZ ;  /* 0x0000860004047a24 */ /* 0x000fe400078e02ff */
[----:B------:R-:W-:Y:S01]  /*7300*/  IMAD.WIDE.U32 R8, R10, c[0x0][0x218], R12 ;  /* 0x000086000a087a25 */ /* 0x000fe200078e000c */
[----:B------:R-:W-:Y:S02]  /*7310*/  LEA.HI.X R17, R2, c[0x0][0x164], R3, 0x1, P0 ;  /* 0x0000590002117a11 */ /* 0x000fe400000f0c03 */
[----:B------:R-:W-:Y:S01]  /*7320*/  SHF.R.S32.HI R19, RZ, 0x1f, R25 ;  /* 0x0000001fff137819 */ /* 0x000fe20000011419 */
[C---:B------:R-:W-:Y:S01]  /*7330*/  IMAD R3, R10.reuse, c[0x0][0x21c], R4 ;  /* 0x000087000a037a24 */ /* 0x040fe200078e0204 */
[----:B------:R-:W-:Y:S01]  /*7340*/  IADD3 R2, P0, R25, R8, RZ ;  /* 0x0000000819027210 */ /* 0x000fe20007f1e0ff */
[----:B------:R-:W-:-:S03]  /*7350*/  IMAD.WIDE.U32 R6, R10, c[0x0][0x1f0], R14 ;  /* 0x00007c000a067a25 */ /* 0x000fc600078e000e */
[----:B------:R-:W-:Y:S01]  /*7360*/  IADD3.X R3, R19, R9, R3, P0, !PT ;  /* 0x0000000913037210 */ /* 0x000fe200007fe403 */
[----:B------:R-:W-:Y:S01]  /*7370*/  IMAD R0, R10, c[0x0][0x1f4], R0 ;  /* 0x00007d000a007a24 */ /* 0x000fe200078e0200 */
[C---:B------:R-:W-:Y:S02]  /*7380*/  ISETP.GE.AND P0, PT, R25.reuse, c[0x0][0x1d4], PT ;  /* 0x0000750019007a0c */ /* 0x040fe40003f06270 */
[----:B------:R-:W-:Y:S02]  /*7390*/  IADD3 R6, P1, R25, R6, RZ ;  /* 0x0000000619067210 */ /* 0x000fe40007f3e0ff */
[----:B----4-:R-:W-:Y:S02]  /*73a0*/  SHF.R.S32.HI R4, RZ, 0x1f, R21 ;  /* 0x0000001fff047819 */ /* 0x010fe40000011415 */
[----:B------:R-:W-:Y:S02]  /*73b0*/  IADD3.X R7, R19, R7, R0, P1, !PT ;  /* 0x0000000713077210 */ /* 0x000fe40000ffe400 */
[----:B------:R-:W-:-:S04]  /*73c0*/  IADD3 R0, P1, R117, R21, RZ ;  /* 0x0000001575007210 */ /* 0x000fc80007f3e0ff */
[----:B------:R-:W-:Y:S02]  /*73d0*/  LEA.HI.X.SX32 R4, R117, R4, 0x1, P1 ;  /* 0x0000000475047211 */ /* 0x000fe400008f0eff */
[----:B------:R-:W-:Y:S02]  /*73e0*/  @P0 LOP3.LUT R236, R236, 0x80, RZ, 0xfc, !PT ;  /* 0x00000080ecec0812 */ /* 0x000fe400078efcff */
[----:B------:R-:W-:Y:S01]  /*73f0*/  ISETP.GE.AND P0, PT, R24, c[0x0][0x1d4], PT ;  /* 0x0000750018007a0c */ /* 0x000fe20003f06270 */
[C---:B------:R-:W-:Y:S02]  /*7400*/  IMAD R8, R4.reuse, c[0x0][0x1e0], RZ ;  /* 0x0000780004087a24 */ /* 0x040fe400078e02ff */
[----:B------:R-:W-:Y:S01]  /*7410*/  IMAD R4, R4, c[0x0][0x208], RZ ;  /* 0x0000820004047a24 */ /* 0x000fe200078e02ff */
[----:B------:R-:W-:Y:S01]  /*7420*/  R2P PR, R20, 0x6 ;  /* 0x0000000614007804 */ /* 0x000fe20000000000 */
[C---:B------:R-:W-:Y:S02]  /*7430*/  IMAD R9, R0.reuse, c[0x0][0x1e4], R8 ;  /* 0x0000790000097a24 */ /* 0x040fe400078e0208 */
[----:B------:R-:W-:-:S02]  /*7440*/  IMAD R8, R0, c[0x0][0x20c], R4 ;  /* 0x0000830000087a24 */ /* 0x000fc400078e0204 */
[----:B------:R-:W-:Y:S01]  /*7450*/  IMAD.WIDE.U32 R14, R0, c[0x0][0x1e0], R6 ;  /* 0x00007800000e7a25 */ /* 0x000fe200078e0006 */
[----:B------:R-:W-:-:S03]  /*7460*/  SEL R6, R11, 0xfffffff0, !P1 ;  /* 0xfffffff00b067807 */ /* 0x000fc60004800000 */
[----:B------:R-:W-:-:S04]  /*7470*/  IMAD.WIDE.U32 R12, R0, c[0x0][0x208], R2 ;  /* 0x00008200000c7a25 */ /* 0x000fc800078e0002 */
[----:B------:R-:W-:Y:S02]  /*7480*/  IMAD.IADD R11, R15, 0x1, R9 ;  /* 0x000000010f0b7824 */ /* 0x000fe400078e0209 */
[----:B------:R-:W-:Y:S01]  /*7490*/  IMAD.IADD R3, R13, 0x1, R8 ;  /* 0x000000010d037824 */ /* 0x000fe200078e0208 */
[----:B------:R1:W-:Y:S04]  /*74a0*/  STL.64 [R1+0xc0], R14 ;  /* 0x0000c00e01007387 */ /* 0x0003e80000100a00 */
[----:B------:R1:W-:Y:S04]  /*74b0*/  STL.64 [R1+0xc8], R12 ;  /* 0x0000c80c01007387 */ /* 0x0003e80000100a00 */
[----:B------:R1:W-:Y:S04]  /*74c0*/  STL [R1+0xbc], R3 ;  /* 0x0000bc0301007387 */ /* 0x0003e80000100800 */
[----:B------:R1:W-:Y:S01]  /*74d0*/  STL [R1+0xb4], R11 ;  /* 0x0000b40b01007387 */ /* 0x0003e20000100800 */
[----:B------:R-:W-:-:S02]  /*74e0*/  MOV R10, 0x20 ;  /* 0x00000020000a7802 */ /* 0x000fc40000000f00 */
[----:B------:R-:W-:Y:S02]  /*74f0*/  LOP3.LUT R236, R236, 0xffffffbf, RZ, 0xc0, !PT ;  /* 0xffffffbfecec7812 */ /* 0x000fe400078ec0ff */
[----:B------:R-:W-:Y:S02]  /*7500*/  SEL R4, R10, 0xffffffe0, !P2 ;  /* 0xffffffe00a047807 */ /* 0x000fe40005000000 */
[----:B------:R-:W-:Y:S01]  /*7510*/  @P0 LOP3.LUT R236, R236, 0x40, RZ, 0xfc, !PT ;  /* 0x00000040ecec0812 */ /* 0x000fe200078efcff */
[----:B------:R-:W-:Y:S05]  /*7520*/  BRA.DIV ~URZ, `(.L_x_1163) ;  /* 0x00014f627f007947 */ /* 0x000fea000b800000 */
[----:B------:R2:W3:Y:S02]  /*7530*/  SHFL.IDX PT, R7, R17, RZ, 0x181f ;  /* 0x00181fff11077589 */ /* 0x0004e400000e0000 */
.L_x_1301:
[----:B------:R-:W-:Y:S05]  /*7540*/  BRA.DIV ~URZ, `(.L_x_1164) ;  /* 0x00014fc27f007947 */ /* 0x000fea000b800000 */
[----:B------:R4:W1:Y:S02]  /*7550*/  SHFL.IDX PT, R0, R16, RZ, 0x181f ;  /* 0x00181fff10007589 */ /* 0x00086400000e0000 */
.L_x_1302:
[----:B-1----:R-:W-:Y:S01]  /*7560*/  IMAD R12, R18, c[0x0][0x2c4], RZ ;  /* 0x0000b100120c7a24 */ /* 0x002fe200078e02ff */
[----:B------:R-:W-:Y:S01]  /*7570*/  IADD3 R11, R141, R117, RZ ;  /* 0x000000758d0b7210 */ /* 0x000fe20007ffe0ff */
[----:B------:R-:W-:Y:S03]  /*7580*/  BSSY B0, `(.L_x_1165) ;  /* 0x0000014000007945 */ /* 0x000fe60003800000 */
[----:B------:R-:W-:-:S13]  /*7590*/  ISETP.GE.AND P0, PT, R11, R12, PT ;  /* 0x0000000c0b00720c */ /* 0x000fda0003f06270 */
[----:B------:R-:W-:Y:S05]  /*75a0*/  @P0 BRA `(.L_x_1166) ;  /* 0x0000011000000947 */ /* 0x000fea0003800000 */
[C---:B------:R-:W-:Y:S02]  /*75b0*/  IMAD.SHL.U32 R2, R108.reuse, 0x8, RZ ;  /* 0x000000086c027824 */ /* 0x040fe400078e00ff */
[----:B------:R-:W-:Y:S02]  /*75c0*/  IMAD.SHL.U32 R13, R108, 0x8, RZ ;  /* 0x000000086c0d7824 */ /* 0x000fe400078e00ff */
[----:B------:R-:W-:Y:S01]  /*75d0*/  IMAD.MOV.U32 R8, RZ, RZ, R0 ;  /* 0x000000ffff087224 */ /* 0x000fe200078e0000 */
[----:B------:R-:W-:Y:S01]  /*75e0*/  IADD3 R2, R2, 0x40, RZ ;  /* 0x0000004002027810 */ /* 0x000fe20007ffe0ff */
[----:B---3--:R-:W-:-:S03]  /*75f0*/  IMAD.MOV.U32 R9, RZ, RZ, R7 ;  /* 0x000000ffff097224 */ /* 0x008fc600078e0007 */
[----:B------:R-:W-:-:S04]  /*7600*/  SHF.R.S32.HI R3, RZ, 0x1f, R2 ;  /* 0x0000001fff037819 */ /* 0x000fc80000011402 */
[----:B------:R-:W-:Y:S02]  /*7610*/  LEA.HI R3, R3, R2, RZ, 0x3 ;  /* 0x0000000203037211 */ /* 0x000fe400078f18ff */
[----:B------:R-:W-:Y:S01]  /*7620*/  LEA R2, P0, R13, R0, 0x1 ;  /* 0x000000000d027211 */ /* 0x000fe200078008ff */
[----:B------:R-:W-:Y:S01]  /*7630*/  IMAD.SHL.U32 R0, R234, 0x2, RZ ;  /* 0x00000002ea007824 */ /* 0x000fe200078e00ff */
[----:B------:R-:W-:Y:S02]  /*7640*/  LOP3.LUT R10, R3, 0xfffffff8, RZ, 0xc0, !PT ;  /* 0xfffffff8030a7812 */ /* 0x000fe400078ec0ff */
[----:B------:R-:W-:-:S03]  /*7650*/  LEA.HI.X R3, R13, R7, R19, 0x1, P0 ;  /* 0x000000070d037211 */ /* 0x000fc600000f0c13 */
[----:B------:R-:W-:Y:S02]  /*7660*/  IMAD.WIDE R8, R10, 0x2, R8 ;  /* 0x000000020a087825 */ /* 0x000fe400078e0208 */
[----:B------:R-:W-:Y:S01]  /*7670*/  @!PT LDS RZ, [RZ] ;  /* 0x00000000fffff984 */ /* 0x000fe20000000800 */
[----:B------:R-:W-:Y:S01]  /*7680*/  @!PT LDS RZ, [RZ] ;  /* 0x00000000fffff984 */ /* 0x000fe20000000800 */
[----:B------:R-:W-:Y:S01]  /*7690*/  @!PT LDS RZ, [RZ] ;  /* 0x00000000fffff984 */ /* 0x000fe20000000800 */
[----:B------:R1:W-:Y:S04]  /*76a0*/  LDGSTS.E.BYPASS.LTC128B.128 [R0+0x8080], [R2.64], !P4 ;  /* 0x0808000002007fae */ /* 0x0003e8000e101d46 */
[----:B------:R1:W-:Y:S02]  /*76b0*/  LDGSTS.E.BYPASS.LTC128B.128 [R0+0xc080], [R8.64], !P3 ;  /* 0x0c08000008007fae */ /* 0x0003e4000d901d46 */
.L_x_1166:
[----:B------:R-:W-:Y:S05]  /*76c0*/  BSYNC B0 ;  /* 0x0000000000007941 */ /* 0x000fea0003800000 */
.L_x_1165:
[----:B------:R-:W-:Y:S05]  /*76d0*/  BRA.DIV ~URZ, `(.L_x_1167) ;  /* 0x00014eb27f007947 */ /* 0x000fea000b800000 */
[----:B---3--:R3:W1:Y:S04]  /*76e0*/  SHFL.IDX PT, R7, R17, 0x1, 0x181f ;  /* 0x00381f0011077f89 */ /* 0x00866800000e0000 */
[----:B-1----:R3:W1:Y:S02]  /*76f0*/  SHFL.IDX PT, R0, R16, 0x1, 0x181f ;  /* 0x00381f0010007f89 */ /* 0x00266400000e0000 */
.L_x_1303:
[----:B------:R-:W-:Y:S01]  /*7700*/  IADD3 R2, R11, 0x10, RZ ;  /* 0x000000100b027810 */ /* 0x000fe20007ffe0ff */
[----:B------:R-:W-:Y:S03]  /*7710*/  BSSY B0, `(.L_x_1168) ;  /* 0x0000014000007945 */ /* 0x000fe60003800000 */
[----:B------:R-:W-:-:S13]  /*7720*/  ISETP.GE.AND P0, PT, R2, R12, PT ;  /* 0x0000000c0200720c */ /* 0x000fda0003f06270 */
[----:B------:R-:W-:Y:S05]  /*7730*/  @P0 BRA `(.L_x_1169) ;  /* 0x0000011000000947 */ /* 0x000fea0003800000 */
[C---:B------:R-:W-:Y:S02]  /*7740*/  IMAD.SHL.U32 R8, R108.reuse, 0x8, RZ ;  /* 0x000000086c087824 */ /* 0x040fe400078e00ff */
[----:B------:R-:W-:Y:S02]  /*7750*/  IMAD.SHL.U32 R13, R108, 0x8, RZ ;  /* 0x000000086c0d7824 */ /* 0x000fe400078e00ff */
[----:B------:R-:W-:Y:S01]  /*7760*/  IMAD.MOV.U32 R9, RZ, RZ, R7 ;  /* 0x000000ffff097224 */ /* 0x000fe200078e0007 */
[----:B------:R-:W-:Y:S02]  /*7770*/  IADD3 R8, R8, 0x40, RZ ;  /* 0x0000004008087810 */ /* 0x000fe40007ffe0ff */
[----:B-1----:R-:W-:Y:S02]  /*7780*/  LEA R2, P0, R13, R0, 0x1 ;  /* 0x000000000d027211 */ /* 0x002fe400078008ff */
[----:B------:R-:W-:-:S04]  /*7790*/  SHF.R.S32.HI R3, RZ, 0x1f, R8 ;  /* 0x0000001fff037819 */ /* 0x000fc80000011408 */
[----:B------:R-:W-:Y:S01]  /*77a0*/  LEA.HI R3, R3, R8, RZ, 0x3 ;  /* 0x0000000803037211 */ /* 0x000fe200078f18ff */
[----:B------:R-:W-:Y:S02]  /*77b0*/  IMAD.MOV.U32 R8, RZ, RZ, R0 ;  /* 0x000000ffff087224 */ /* 0x000fe400078e0000 */
        /* <DEDUP_REMOVED lines=9> */
.L_x_1169:
[----:B------:R-:W-:Y:S05]  /*7850*/  BSYNC B0 ;  /* 0x0000000000007941 */ /* 0x000fea0003800000 */
.L_x_1168:
[----:B------:R-:W-:Y:S05]  /*7860*/  BRA.DIV ~URZ, `(.L_x_1170) ;  /* 0x00014e127f007947 */ /* 0x000fea000b800000 */
[----:B------:R2:W3:Y:S02]  /*7870*/  SHFL.IDX PT, R7, R17, 0x2, 0x181f ;  /* 0x00581f0011077f89 */ /* 0x0004e400000e0000 */
.L_x_1304:
[----:B------:R-:W-:Y:S05]  /*7880*/  BRA.DIV ~URZ, `(.L_x_1171) ;  /* 0x00014e727f007947 */ /* 0x000fea000b800000 */
[----:B-1----:R1:W2:Y:S02]  /*7890*/  SHFL.IDX PT, R0, R16, 0x2, 0x181f ;  /* 0x00581f0010007f89 */ /* 0x0022a400000e0000 */
.L_x_1305:
[----:B------:R-:W-:Y:S01]  /*78a0*/  IADD3 R2, R11, 0x20, RZ ;  /* 0x000000200b027810 */ /* 0x000fe20007ffe0ff */
[----:B------:R-:W-:Y:S03]  /*78b0*/  BSSY B0, `(.L_x_1172) ;  /* 0x0000014000007945 */ /* 0x000fe60003800000 */
[----:B------:R-:W-:-:S13]  /*78c0*/  ISETP.GE.AND P0, PT, R2, R12, PT ;  /* 0x0000000c0200720c */ /* 0x000fda0003f06270 */
[----:B------:R-:W-:Y:S05]  /*78d0*/  @P0 BRA `(.L_x_1173) ;  /* 0x0000011000000947 */ /* 0x000fea0003800000 */
[C---:B------:R-:W-:Y:S02]  /*78e0*/  IMAD.SHL.U32 R8, R108.reuse, 0x8, RZ ;  /* 0x000000086c087824 */ /* 0x040fe400078e00ff */
[----:B------:R-:W-:Y:S02]  /*78f0*/  IMAD.SHL.U32 R13, R108, 0x8, RZ ;  /* 0x000000086c0d7824 */ /* 0x000fe400078e00ff */
[----:B---3--:R-:W-:Y:S01]  /*7900*/  IMAD.MOV.U32 R9, RZ, RZ, R7 ;  /* 0x000000ffff097224 */ /* 0x008fe200078e0007 */
[----:B------:R-:W-:Y:S02]  /*7910*/  IADD3 R8, R8, 0x40, RZ ;  /* 0x0000004008087810 */ /* 0x000fe40007ffe0ff */
[----:B--2---:R-:W-:Y:S02]  /*7920*/  LEA R2, P0, R13, R0, 0x1 ;  /* 0x000000000d027211 */ /* 0x004fe400078008ff */
        /* <DEDUP_REMOVED lines=12> */
.L_x_1173:
[----:B------:R-:W-:Y:S05]  /*79f0*/  BSYNC B0 ;  /* 0x0000000000007941 */ /* 0x000fea0003800000 */
.L_x_1172:
[----:B------:R-:W-:Y:S05]  /*7a00*/  BRA.DIV ~URZ, `(.L_x_1174) ;  /* 0x00014d727f007947 */ /* 0x000fea000b800000 */
[----:B---3--:R3:W1:Y:S04]  /*7a10*/  SHFL.IDX PT, R7, R17, 0x3, 0x181f ;  /* 0x00781f0011077f89 */ /* 0x00866800000e0000 */
[----:B--2---:R3:W2:Y:S02]  /*7a20*/  SHFL.IDX PT, R0, R16, 0x3, 0x181f ;  /* 0x00781f0010007f89 */ /* 0x0046a400000e0000 */
.L_x_1306:
[----:B------:R-:W-:Y:S01]  /*7a30*/  IADD3 R2, R11, 0x30, RZ ;  /* 0x000000300b027810 */ /* 0x000fe20007ffe0ff */
[----:B------:R-:W-:Y:S03]  /*7a40*/  BSSY B0, `(.L_x_1175) ;  /* 0x0000014000007945 */ /* 0x000fe60003800000 */
[----:B------:R-:W-:-:S13]  /*7a50*/  ISETP.GE.AND P0, PT, R2, R12, PT ;  /* 0x0000000c0200720c */ /* 0x000fda0003f06270 */
[----:B------:R-:W-:Y:S05]  /*7a60*/  @P0 BRA `(.L_x_1176) ;  /* 0x0000011000000947 */ /* 0x000fea0003800000 */
[C---:B------:R-:W-:Y:S02]  /*7a70*/  IMAD.SHL.U32 R8, R108.reuse, 0x8, RZ ;  /* 0x000000086c087824 */ /* 0x040fe400078e00ff */
[----:B------:R-:W-:Y:S02]  /*7a80*/  IMAD.SHL.U32 R13, R108, 0x8, RZ ;  /* 0x000000086c0d7824 */ /* 0x000fe400078e00ff */
[----:B-1----:R-:W-:Y:S01]  /*7a90*/  IMAD.MOV.U32 R9, RZ, RZ, R7 ;  /* 0x000000ffff097224 */ /* 0x002fe200078e0007 */
        /* <DEDUP_REMOVED lines=14> */
.L_x_1176:
[----:B------:R-:W-:Y:S05]  /*7b80*/  BSYNC B0 ;  /* 0x0000000000007941 */ /* 0x000fea0003800000 */
.L_x_1175:
[----:B------:R-:W-:Y:S05]  /*7b90*/  BRA.DIV ~URZ, `(.L_x_1177) ;  /* 0x00014cd27f007947 */ /* 0x000fea000b800000 */
[----:B-1----:R1:W3:Y:S02]  /*7ba0*/  SHFL.IDX PT, R7, R17, 0x4, 0x181f ;  /* 0x00981f0011077f89 */ /* 0x0022e400000e0000 */
.L_x_1307:
[----:B------:R-:W-:Y:S05]  /*7bb0*/  BRA.DIV ~URZ, `(.L_x_1178) ;  /* 0x00014d327f007947 */ /* 0x000fea000b800000 */
[----:B--2---:R2:W1:Y:S02]  /*7bc0*/  SHFL.IDX PT, R0, R16, 0x4, 0x181f ;  /* 0x00981f0010007f89 */ /* 0x00446400000e0000 */
.L_x_1308:
        /* <DEDUP_REMOVED lines=21> */
.L_x_1180:
[----:B------:R-:W-:Y:S05]  /*7d20*/  BSYNC B0 ;  /* 0x0000000000007941 */ /* 0x000fea0003800000 */
.L_x_1179:
[----:B------:R-:W-:Y:S05]  /*7d30*/  BRA.DIV ~URZ, `(.L_x_1181) ;  /* 0x00014c327f007947 */ /* 0x000fea000b800000 */
[----:B---3--:R3:W2:Y:S04]  /*7d40*/  SHFL.IDX PT, R7, R17, 0x5, 0x181f ;  /* 0x00b81f0011077f89 */ /* 0x0086a800000e0000 */
[----:B-1----:R3:W1:Y:S02]  /*7d50*/  SHFL.IDX PT, R0, R16, 0x5, 0x181f ;  /* 0x00b81f0010007f89 */ /* 0x00266400000e0000 */
.L_x_1309:
[----:B------:R-:W-:Y:S01]  /*7d60*/  IADD3 R2, R11, 0x50, RZ ;  /* 0x000000500b027810 */ /* 0x000fe20007ffe0ff */
[----:B------:R-:W-:Y:S03]  /*7d70*/  BSSY B0, `(.L_x_1182) ;  /* 0x0000014000007945 */ /* 0x000fe60003800000 */
[----:B------:R-:W-:-:S13]  /*7d80*/  ISETP.GE.AND P0, PT, R2, R12, PT ;  /* 0x0000000c0200720c */ /* 0x000fda0003f06270 */
[----:B------:R-:W-:Y:S05]  /*7d90*/  @P0 BRA `(.L_x_1183) ;  /* 0x0000011000000947 */ /* 0x000fea0003800000 */
[C---:B------:R-:W-:Y:S02]  /*7da0*/  IMAD.SHL.U32 R8, R108.reuse, 0x8, RZ ;  /* 0x000000086c087824 */ /* 0x040fe400078e00ff */
[----:B------:R-:W-:Y:S02]  /*7db0*/  IMAD.SHL.U32 R13, R108, 0x8, RZ ;  /* 0x000000086c0d7824 */ /* 0x000fe400078e00ff */
[----:B--2---:R-:W-:Y:S01]  /*7dc0*/  IMAD.MOV.U32 R9, RZ, RZ, R7 ;  /* 0x000000ffff097224 */ /* 0x004fe200078e0007 */
        /* <DEDUP_REMOVED lines=14> */
.L_x_1183:
[----:B------:R-:W-:Y:S05]  /*7eb0*/  BSYNC B0 ;  /* 0x0000000000007941 */ /* 0x000fea0003800000 */
.L_x_1182:
[----:B------:R-:W-:Y:S05]  /*7ec0*/  BRA.DIV ~URZ, `(.L_x_1184) ;  /* 0x00014b927f007947 */ /* 0x000fea000b800000 */
[----:B--2---:R2:W3:Y:S02]  /*7ed0*/  SHFL.IDX PT, R7, R17, 0x6, 0x181f ;  /* 0x00d81f0011077f89 */ /* 0x0044e400000e0000 */
.L_x_1310:
[----:B------:R-:W-:Y:S05]  /*7ee0*/  BRA.DIV ~URZ, `(.L_x_1185) ;  /* 0x00014bf27f007947 */ /* 0x000fea000b800000 */
[----:B-1----:R1:W2:Y:S02]  /*7ef0*/  SHFL.IDX PT, R0, R16, 0x6, 0x181f ;  /* 0x00d81f0010007f89 */ /* 0x0022a400000e0000 */
.L_x_1311:
        /* <DEDUP_REMOVED lines=21> */
.L_x_1187:
[----:B------:R-:W-:Y:S05]  /*8050*/  BSYNC B0 ;  /* 0x0000000000007941 */ /* 0x000fea0003800000 */
.L_x_1186:
[----:B------:R-:W-:Y:S05]  /*8060*/  BRA.DIV ~URZ, `(.L_x_1188) ;  /* 0x00014af27f007947 */ /* 0x000fea000b800000 */
[----:B--23--:R-:W2:Y:S04]  /*8070*/  SHFL.IDX PT, R17, R17, 0x7, 0x181f ;  /* 0x00f81f0011117f89 */ /* 0x00cea800000e0000 */
[----:B-1--4-:R-:W1:Y:S02]  /*8080*/  SHFL.IDX PT, R16, R16, 0x7, 0x181f ;  /* 0x00f81f0010107f89 */ /* 0x012e6400000e0000 */
.L_x_1312:
[----:B------:R-:W-:Y:S01]  /*8090*/  IADD3 R0, R11, 0x70, RZ ;  /* 0x000000700b007810 */ /* 0x000fe20007ffe0ff */
[----:B------:R-:W-:Y:S01]  /*80a0*/  IMAD.SHL.U32 R21, R108, 0x8, RZ ;  /* 0x000000086c157824 */ /* 0x000fe200078e00ff */
[----:B------:R-:W-:Y:S01]  /*80b0*/  IADD3 R2, P1, R1, c[0x0][0x20], RZ ;  /* 0x0000080001027a10 */ /* 0x000fe20007f3e0ff */
[----:B------:R-:W-:Y:S01]  /*80c0*/  ULDC.64 UR4, c[0x0][0x40] ;  /* 0x0000100000047ab9 */ /* 0x000fe20000000a00 */
[----:B------:R-:W-:Y:S01]  /*80d0*/  ISETP.GE.AND P0, PT, R0, R12, PT ;  /* 0x0000000c0000720c */ /* 0x000fe20003f06270 */
[----:B------:R-:W-:Y:S01]  /*80e0*/  UIADD3 UR4, UP0, UR4, 0x160, URZ ;  /* 0x0000016004047890 */ /* 0x000fe2000ff1e03f */
[----:B------:R-:W-:Y:S01]  /*80f0*/  IADD3 R8, P2, R2, 0x4, RZ ;  /* 0x0000000402087810 */ /* 0x000fe20007f5e0ff */
[----:B------:R-:W-:Y:S01]  /*8100*/  IMAD.X R3, RZ, RZ, c[0x0][0x24], P1 ;  /* 0x00000900ff037624 */ /* 0x000fe200008e06ff */
[----:B------:R-:W-:Y:S01]  /*8110*/  MOV R121, 0x30 ;  /* 0x0000003000797802 */ /* 0x000fe20000000f00 */
[----:B------:R-:W-:Y:S01]  /*8120*/  IMAD.SHL.U32 R18, R108, 0x8, RZ ;  /* 0x000000086c127824 */ /* 0x000fe200078e00ff */
[----:B------:R-:W-:Y:S01]  /*8130*/  UIADD3.X UR5, URZ, UR5, URZ, UP0, !UPT ;  /* 0x000000053f057290 */ /* 0x000fe200087fe43f */
[----:B------:R-:W-:Y:S01]  /*8140*/  IMAD.X R9, RZ, RZ, R3, P2 ;  /* 0x000000ffff097224 */ /* 0x000fe200010e0603 */
[----:B------:R-:W-:Y:S01]  /*8150*/  STL.64 [R1+0x20], R2 ;  /* 0x0000200201007387 */ /* 0x000fe20000100a00 */
[----:B------:R-:W-:Y:S01]  /*8160*/  IMAD.WIDE.U32 R144, R121, c[0x0][0x1e0], RZ ;  /* 0x0000780079907a25 */ /* 0x000fe200078e00ff */
[----:B------:R-:W-:-:S02]  /*8170*/  IADD3 R18, R18, 0x40, RZ ;  /* 0x0000004012127810 */ /* 0x000fc40007ffe0ff */
[----:B------:R3:W-:Y:S01]  /*8180*/  STL.64 [R1+0x38], R8 ;  /* 0x0000380801007387 */ /* 0x0007e20000100a00 */
[C---:B-1----:R-:W-:Y:S02]  /*8190*/  @!P0 LEA R14, P1, R21.reuse, R16, 0x1 ;  /* 0x00000010150e8211 */ /* 0x042fe400078208ff */
[----:B------:R-:W-:Y:S02]  /*81a0*/  @!P0 SHF.R.S32.HI R0, RZ, 0x1f, R18 ;  /* 0x0000001fff008819 */ /* 0x000fe40000011412 */
[----:B--2---:R-:W-:Y:S02]  /*81b0*/  @!P0 LEA.HI.X R15, R21, R17, R19, 0x1, P1 ;  /* 0x00000011150f8211 */ /* 0x004fe400008f0c13 */
[----:B------:R-:W-:Y:S02]  /*81c0*/  IADD3 R12, P1, R2, 0x48, RZ ;  /* 0x00000048020c7810 */ /* 0x000fe40007f3e0ff */
[----:B------:R-:W-:Y:S02]  /*81d0*/  @!P0 LEA.HI R0, R0, R18, RZ, 0x3 ;  /* 0x0000001200008211 */ /* 0x000fe400078f18ff */
[----:B------:R-:W-:-:S02]  /*81e0*/  IADD3.X R13, RZ, R3, RZ, P1, !PT ;  /* 0x00000003ff0d7210 */ /* 0x000fc40000ffe4ff */
[----:B------:R-:W-:Y:S02]  /*81f0*/  IADD3 R10, P1, R2, 0x10, RZ ;  /* 0x00000010020a7810 */ /* 0x000fe40007f3e0ff */
[----:B------:R-:W-:Y:S01]  /*8200*/  @!P0 LOP3.LUT R7, R0, 0xfffffff8, RZ, 0xc0, !PT ;  /* 0xfffffff800078812 */ /* 0x000fe200078ec0ff */
[----:B------:R-:W-:Y:S01]  /*8210*/  STL.64 [R1+0x30], R12 ;  /* 0x0000300c01007387 */ /* 0x000fe20000100a00 */
[----:B------:R-:W-:Y:S02]  /*8220*/  @!P0 IMAD.SHL.U32 R0, R234, 0x2, RZ ;  /* 0x00000002ea008824 */ /* 0x000fe400078e00ff */
[----:B------:R-:W-:-:S03]  /*8230*/  IMAD.X R11, RZ, RZ, R3, P1 ;  /* 0x000000ffff0b7224 */ /* 0x000fc600008e0603 */
[----:B------:R-:W-:Y:S01]  /*8240*/  @!PT LDS RZ, [RZ] ;  /* 0x00000000fffff984 */ /* 0x000fe20000000800 */
[----:B------:R-:W-:Y:S01]  /*8250*/  @!PT LDS RZ, [RZ] ;  /* 0x00000000fffff984 */ /* 0x000fe20000000800 */
[----:B------:R-:W-:Y:S01]  /*8260*/  @!PT LDS RZ, [RZ] ;  /* 0x00000000fffff984 */ /* 0x000fe20000000800 */
[----:B------:R1:W-:Y:S04]  /*8270*/  @!P0 LDGSTS.E.BYPASS.LTC128B.128 [R0+0xb880], [R14.64], !P4 ;  /* 0x0b8800000e008fae */ /* 0x0003e8000e101d46 */
[----:B------:R2:W-:Y:S01]  /*8280*/  STL.64 [R1+0x28], R10 ;  /* 0x0000280a01007387 */ /* 0x0005e20000100a00 */
[----:B---3--:R-:W-:-:S05]  /*8290*/  IADD3 R8, P2, R2, 0x8, RZ ;  /* 0x0000000802087810 */ /* 0x008fca0007f5e0ff */
[----:B------:R-:W-:-:S05]  /*82a0*/  IMAD.X R9, RZ, RZ, R3, P2 ;  /* 0x000000ffff097224 */ /* 0x000fca00010e0603 */
[----:B------:R3:W-:Y:S01]  /*82b0*/  STL.64 [R1+0x40], R8 ;  /* 0x0000400801007387 */ /* 0x0007e20000100a00 */
[----:B--2---:R-:W-:Y:S02]  /*82c0*/  IMAD.MOV.U32 R10, RZ, RZ, R16 ;  /* 0x000000ffff0a7224 */ /* 0x004fe400078e0010 */
[----:B------:R-:W-:-:S04]  /*82d0*/  IMAD.MOV.U32 R11, RZ, RZ, R17 ;  /* 0x000000ffff0b7224 */ /* 0x000fc800078e0011 */
[----:B------:R-:W-:Y:S01]  /*82e0*/  @!P0 IMAD.WIDE R10, R7, 0x2, R10 ;  /* 0x00000002070a8825 */ /* 0x000fe200078e020a */
[----:B---3--:R-:W-:-:S03]  /*82f0*/  MOV R8, UR4 ;  /* 0x0000000400087c02 */ /* 0x008fc60008000f00 */
[----:B------:R-:W-:Y:S01]  /*8300*/  IMAD.U32 R9, RZ, RZ, UR5 ;  /* 0x00000005ff097e24 */ /* 0x000fe2000f8e00ff */
[----:B------:R1:W-:Y:S04]  /*8310*/  @!P0 LDGSTS.E.BYPASS.LTC128B.128 [R0+0xf880], [R10.64], !P3 ;  /* 0x0f8800000a008fae */ /* 0x0003e8000d901d46 */
[----:B------:R2:W-:Y:S04]  /*8320*/  STL.64 [R1+0x18], R8 ;  /* 0x0000180801007387 */ /* 0x0005e80000100a00 */
[----:B------:R-:W0:Y:S01]  /*8330*/  LDGDEPBAR ;  /* 0x00000000000079af */ /* 0x000e220000000000 */
[----:B------:R-:W-:Y:S01]  /*8340*/  WARPSYNC 0xffffffff ;  /* 0xffffffff00007948 */ /* 0x000fe20003800000 */
[----:B-1----:R-:W-:-:S04]  /*8350*/  IMAD R0, R121, c[0x0][0x1e4], RZ ;  /* 0x0000790079007a24 */ /* 0x002fc800078e02ff */
[----:B------:R-:W-:Y:S02]  /*8360*/  IMAD.IADD R141, R0, 0x1, R145 ;  /* 0x00000001008d7824 */ /* 0x000fe400078e0291 */
[----:B--2---:R-:W2:Y:S04]  /*8370*/  LDL R28, [R1+0xe4] ;  /* 0x0000e400011c7983 */ /* 0x004ea80000100800 */
[----:B------:R-:W3:Y:S04]  /*8380*/  LDL R0, [R1+0x64] ;  /* 0x0000640001007983 */ /* 0x000ee80000100800 */
[----:B------:R-:W4:Y:S04]  /*8390*/  LDL.64 R26, [R1+0xc0] ;  /* 0x0000c000011a7983 */ /* 0x000f280000100a00 */
[----:B------:R-:W4:Y:S01]  /*83a0*/  LDL.LU.64 R24, [R1+0xb0] ;  /* 0x0000b00001187983 */ /* 0x000f220000300a00 */
[----:B------:R-:W-:Y:S01]  /*83b0*/  SHF.R.S32.HI R137, RZ, 0x1f, R127 ;  /* 0x0000001fff897819 */ /* 0x000fe2000001147f */
[----:B------:R-:W-:Y:S01]  /*83c0*/  ULDC.64 UR4, c[0x0][0x1e0] ;  /* 0x0000780000047ab9 */ /* 0x000fe20000000a00 */
[----:B------:R-:W-:Y:S01]  /*83d0*/  IMAD.MOV.U32 R7, RZ, RZ, c[0x0][0x1e0] ;  /* 0x00007800ff077624 */ /* 0x000fe200078e00ff */
[----:B------:R-:W-:-:S02]  /*83e0*/  UIMAD.WIDE.U32 UR12, UR4, 0x20, URZ ;  /* 0x00000020040c78a5 */ /* 0x000fc4000f8e003f */
[----:B------:R-:W-:Y:S01]  /*83f0*/  USHF.L.U32 UR5, UR5, 0x5, URZ ;  /* 0x0000000505057899 */ /* 0x000fe2000800063f */
[----:B------:R-:W-:-:S03]  /*8400*/  IMAD.MOV.U32 R10, RZ, RZ, c[0x0][0x1e4] ;  /* 0x00007900ff0a7624 */ /* 0x000fc600078e00ff */
[----:B------:R-:W-:Y:S01]  /*8410*/  UIADD3 UR9, UR13, UR5, URZ ;  /* 0x000000050d097290 */ /* 0x000fe2000fffe03f */
[----:B------:R-:W-:Y:S01]  /*8420*/  ISETP.GE.AND P6, PT, R21, c[0x0][0x1d4], PT ;  /* 0x0000750015007a0c */ /* 0x000fe20003fc6270 */
[----:B------:R-:W-:Y:S01]  /*8430*/  BAR.SYNC.DEFER_BLOCKING 0x0 ;  /* 0x0000000000007b1d */ /* 0x000fe20000010000 */
[----:B------:R-:W-:Y:S02]  /*8440*/  ISETP.GE.AND P5, PT, R18, c[0x0][0x1d4], PT ;  /* 0x0000750012007a0c */ /* 0x000fe40003fa6270 */
[----:B------:R-:W-:-:S03]  /*8450*/  SHF.R.S32.HI R14, RZ, 0x4, R23 ;  /* 0x00000004ff0e7819 */ /* 0x000fc60000011417 */
[----:B------:R-:W-:Y:S01]  /*8460*/  BSSY B2, `(.L_x_1189) ;  /* 0x0000035000027945 */ /* 0x000fe20003800000 */
[----:B------:R-:W-:Y:S02]  /*8470*/  IADD3 R94, R2, 0x18, RZ ;  /* 0x00000018025e7810 */ /* 0x000fe40007ffe0ff */
[----:B------:R-:W-:Y:S01]  /*8480*/  MOV R143, 0x87b0 ;  /* 0x000087b0008f7802 */ /* 0x000fe20000000f00 */
[----:B--2---:R-:W-:-:S04]  /*8490*/  IMAD R121, R28, -0x30, R121 ;  /* 0xffffffd01c797824 */ /* 0x004fc800078e0279 */
[----:B------:R-:W-:-:S04]  /*84a0*/  IMAD.IADD R138, R121, 0x1, -R117 ;  /* 0x00000001798a7824 */ /* 0x000fc800078e0a75 */
[----:B---3--:R-:W-:-:S05]  /*84b0*/  IMAD.IADD R0, R138, 0x1, R0 ;  /* 0x000000018a007824 */ /* 0x008fca00078e0200 */
[C---:B------:R-:W-:Y:S01]  /*84c0*/  ISETP.GE.AND P2, PT, R0.reuse, 0x1, PT ;  /* 0x000000010000780c */ /* 0x040fe20003f46270 */
[----:B----4-:R-:W-:Y:S01]  /*84d0*/  IMAD.MOV.U32 R24, RZ, RZ, R26 ;  /* 0x000000ffff187224 */ /* 0x010fe200078e001a */
[C---:B------:R-:W-:Y:S02]  /*84e0*/  ISETP.GE.AND P1, PT, R0.reuse, 0x11, PT ;  /* 0x000000110000780c */ /* 0x040fe40003f26270 */
[----:B------:R-:W-:Y:S01]  /*84f0*/  ISETP.GE.AND P0, PT, R0, 0x21, PT ;  /* 0x000000210000780c */ /* 0x000fe20003f06270 */
[----:B------:R-:W-:Y:S02]  /*8500*/  IMAD R0, R141, R127, RZ ;  /* 0x0000007f8d007224 */ /* 0x000fe400078e02ff */
[----:B------:R-:W-:-:S04]  /*8510*/  IMAD.WIDE.U32 R8, R127, R144, R24 ;  /* 0x000000907f087225 */ /* 0x000fc800078e0018 */
[----:B------:R-:W-:Y:S02]  /*8520*/  IMAD R0, R137, R144, R0 ;  /* 0x0000009089007224 */ /* 0x000fe400078e0200 */
[----:B------:R-:W-:Y:S02]  /*8530*/  @P2 LEA R12, P3, R8, c[0x0][0x1c8], 0x1 ;  /* 0x00007200080c2a11 */ /* 0x000fe400078608ff */
[----:B------:R-:W-:Y:S01]  /*8540*/  IMAD.IADD R0, R9, 0x1, R0 ;  /* 0x0000000109007824 */ /* 0x000fe200078e0200 */
[----:B------:R-:W-:-:S04]  /*8550*/  @P1 LEA R3, P4, R7, R8, 0x4 ;  /* 0x0000000807031211 */ /* 0x000fc800078820ff */
[C---:B------:R-:W-:Y:S02]  /*8560*/  @P2 LEA.HI.X R13, R8.reuse, c[0x0][0x1cc], R0, 0x1, P3 ;  /* 0x00007300080d2a11 */ /* 0x040fe400018f0c00 */
[----:B------:R-:W-:Y:S02]  /*8570*/  @P0 IADD3 R9, P3, R8, UR12, RZ ;  /* 0x0000000c08090c10 */ /* 0x000fe4000ff7e0ff */
[----:B------:R-:W-:Y:S02]  /*8580*/  @P1 LEA.HI.X R7, R7, R0, R10, 0x4, P4 ;  /* 0x0000000007071211 */ /* 0x000fe400020f240a */
[----:B------:R-:W-:Y:S02]  /*8590*/  @P0 IADD3.X R0, R0, UR9, RZ, P3, !PT ;  /* 0x0000000900000c10 */ /* 0x000fe40009ffe4ff */
[----:B------:R-:W-:Y:S02]  /*85a0*/  @P0 LEA R8, P3, R9, c[0x0][0x1c8], 0x1 ;  /* 0x0000720009080a11 */ /* 0x000fe400078608ff */
[----:B------:R-:W-:-:S02]  /*85b0*/  @P1 LEA R10, P4, R3, c[0x0][0x1c8], 0x1 ;  /* 0x00007200030a1a11 */ /* 0x000fc400078808ff */
[----:B------:R-:W-:Y:S01]  /*85c0*/  @P0 LEA.HI.X R9, R9, c[0x0][0x1cc], R0, 0x1, P3 ;  /* 0x0000730009090a11 */ /* 0x000fe200018f0c00 */
[C---:B------:R-:W-:Y:S01]  /*85d0*/  @P2 IMAD.SHL.U32 R0, R234.reuse, 0x2, RZ ;  /* 0x00000002ea002824 */ /* 0x040fe200078e00ff */
[----:B------:R-:W-:Y:S01]  /*85e0*/  @P1 LEA.HI.X R11, R3, c[0x0][0x1cc], R7, 0x1, P4 ;  /* 0x00007300030b1a11 */ /* 0x000fe200020f0c07 */
[----:B------:R-:W-:-:S03]  /*85f0*/  @P1 IMAD.SHL.U32 R3, R234, 0x2, RZ ;  /* 0x00000002ea031824 */ /* 0x000fc600078e00ff */
[----:B------:R-:W-:Y:S01]  /*8600*/  @!PT LDS RZ, [RZ] ;  /* 0x00000000fffff984 */ /* 0x000fe20000000800 */
[----:B------:R-:W-:Y:S01]  /*8610*/  @!PT LDS RZ, [RZ] ;  /* 0x00000000fffff984 */ /* 0x000fe20000000800 */
[----:B------:R-:W-:Y:S01]  /*8620*/  @!PT LDS RZ, [RZ] ;  /* 0x00000000fffff984 */ /* 0x000fe20000000800 */
[----:B------:R1:W-:Y:S04]  /*8630*/  @P2 LDGSTS.E.BYPASS.LTC128B.128 [R0+0x5080], [R12.64], !P6 ;  /* 0x050800000c002fae */ /* 0x0003e8000f101d46 */
[----:B------:R1:W-:Y:S01]  /*8640*/  @P2 LDGSTS.E.BYPASS.LTC128B.128 [R0+0x6880], [R12.64+0x80], !P5 ;  /* 0x068800800c002fae */ /* 0x0003e2000e901d46 */
[----:B------:R-:W-:-:S03]  /*8650*/  LEA.HI R7, R23, R14, RZ, 0x1 ;  /* 0x0000000e17077211 */ /* 0x000fc600078f08ff */
[----:B------:R2:W-:Y:S04]  /*8660*/  @P1 LDGSTS.E.BYPASS.LTC128B.128 [R3+0x5880], [R10.64], !P6 ;  /* 0x058800000a031fae */ /* 0x0005e8000f101d46 */
[----:B------:R2:W-:Y:S04]  /*8670*/  @P1 LDGSTS.E.BYPASS.LTC128B.128 [R3+0x7080], [R10.64+0x80], !P5 ;  /* 0x070800800a031fae */ /* 0x0005e8000e901d46 */
[----:B------:R3:W-:Y:S01]  /*8680*/  STL.64 [R1+0xb0], R24 ;  /* 0x0000b01801007387 */ /* 0x0007e20000100a00 */
[----:B-1----:R-:W-:-:S05]  /*8690*/  @P0 IMAD.SHL.U32 R0, R234, 0x2, RZ ;  /* 0x00000002ea000824 */ /* 0x002fca00078e00ff */
[----:B------:R1:W-:Y:S01]  /*86a0*/  @P0 LDGSTS.E.BYPASS.LTC128B.128 [R0+0x6080], [R8.64], !P6 ;  /* 0x0608000008000fae */ /* 0x0003e2000f101d46 */
[----:B--2---:R-:W-:-:S03]  /*86b0*/  LOP3.LUT R3, R7, 0xfffffffe, RZ, 0xc0, !PT ;  /* 0xfffffffe07037812 */ /* 0x004fc600078ec0ff */
[----:B------:R1:W-:Y:S04]  /*86c0*/  @P0 LDGSTS.E.BYPASS.LTC128B.128 [R0+0x7880], [R8.64+0x80], !P5 ;  /* 0x0788008008000fae */ /* 0x0003e8000e901d46 */
[----:B------:R-:W0:Y:S01]  /*86d0*/  LDGDEPBAR ;  /* 0x00000000000079af */ /* 0x000e220000000000 */
[----:B------:R-:W-:-:S04]  /*86e0*/  IMAD.IADD R136, R14, 0x1, -R3 ;  /* 0x000000010e887824 */ /* 0x000fc800078e0a03 */
[----:B------:R-:W-:Y:S01]  /*86f0*/  IMAD.SHL.U32 R3, R136, 0x8, RZ ;  /* 0x0000000888037824 */ /* 0x000fe200078e00ff */
[----:B------:R-:W-:Y:S01]  /*8700*/  LOP3.LUT P5, RZ, R108, 0x4, RZ, 0xc0, !PT ;  /* 0x000000046cff7812 */ /* 0x000fe200078ac0ff */
[----:B-1----:R-:W-:-:S05]  /*8710*/  IMAD.SHL.U32 R0, R20, 0x40, RZ ;  /* 0x0000004014007824 */ /* 0x002fca00078e00ff */
[----:B------:R-:W-:Y:S01]  /*8720*/  LOP3.LUT R0, R0, 0x1c0, RZ, 0xc0, !PT ;  /* 0x000001c000007812 */ /* 0x000fe200078ec0ff */
[----:B------:R-:W-:-:S03]  /*8730*/  IMAD.SHL.U32 R8, R108, 0x40, RZ ;  /* 0x000000406c087824 */ /* 0x000fc600078e00ff */
[----:B------:R-:W-:Y:S02]  /*8740*/  SHF.R.U32.HI R7, RZ, 0x3, R0 ;  /* 0x00000003ff077819 */ /* 0x000fe40000011600 */
[----:B------:R-:W-:Y:S01]  /*8750*/  LOP3.LUT R0, R0, 0x8, R3, 0xf8, !PT ;  /* 0x0000000800007812 */ /* 0x000fe200078ef803 */
[----:B------:R-:W-:Y:S01]  /*8760*/  IMAD.SHL.U32 R3, R22, 0x40, RZ ;  /* 0x0000004016037824 */ /* 0x000fe200078e00ff */
[----:B------:R-:W-:Y:S02]  /*8770*/  LOP3.LUT R135, R8, 0x1c0, RZ, 0xc0, !PT ;  /* 0x000001c008877812 */ /* 0x000fe400078ec0ff */
[----:B------:R-:W-:Y:S02]  /*8780*/  LOP3.LUT R140, R0, R7, RZ, 0x3c, !PT ;  /* 0x00000007008c7212 */ /* 0x000fe400078e3cff */
[----:B------:R-:W-:Y:S02]  /*8790*/  LOP3.LUT R139, R3, 0xfffffe00, RZ, 0xc0, !PT ;  /* 0xfffffe00038b7812 */ /* 0x000fe400078ec0ff */
[----:B---3--:R-:W-:Y:S05]  /*87a0*/  CALL.REL.NOINC `($_ZN7cutlass13device_kernelIN5flash19enable_sm80_to_sm89INS1_16FlashAttnFwdSm80INS1_25CollectiveMainloopFwdSm80ILi4ELi1ELb0EN4cute5tupleIJNS5_1CILi128EEENS7_ILi48EEES8_EEELi128ENS_10bfloat16_tEfNS_4arch4Sm80ELb0ELb1ELb0ELb1ELb0ELb1ELb1ELb0EEENS1_21CollectiveEpilogueFwdINS6_IJS8_S8_S9_EEENS6_IJNS7_ILi1EEESH_SH_EEESB_SD_Li128ELb1ELb1ELb0ELb0EEENS1_19SingleTileSchedulerILb1ELb0ELb1ELi128EEEEEEEEEvNT_6ParamsE$_ZZN5flash25CollectiveMainloopFwdSm80ILi4ELi1ELb0EN4cute5tupleIJNS1_1CILi128EEENS3_ILi48EEES4_EEELi128EN7cutlass10bfloat16_tEfNS7_4arch4Sm80ELb0ELb1ELb0ELb1ELb0ELb1ELb1ELb0EE3mmaINS_16FlashAttnFwdSm80ISB_NS_21CollectiveEpilogueFwdINS2_IJS4_S4_S5_EEENS2_IJNS3_ILi1EEESG_SG_EEES8_SA_Li128ELb1ELb1ELb0ELb0EEENS_19SingleTileSchedulerILb1ELb0ELb1ELi128EEEE13SharedStorageENS1_6TensorINS1_11ArrayEngineIfLm128EEENS1_6LayoutINS2_IJNS2_IJNS3_ILi2EEESR_EEESR_NS3_ILi16EEEEEENS2_IJNS2_IJSG_SR_EEENS3_ILi4EEENS3_ILi8EEEEEEEEEENS_7SoftmaxILi4ELi0EEEEEbRKNSB_6ParamsERT0_RT1_iRKNS_16SeqlenInfoQKNewKILb1ELb1EEENS2_IJiiiiEEERT_ENKUlvE_clEv) ;  /* 0x00014f2000007944 */ /* 0x008fea0003c00000 */
[----:B------:R-:W-:Y:S05]  /*87b0*/  BSYNC B2 ;  /* 0x0000000000027941 */ /* 0x000fea0003800000 */
.L_x_1189:
[----:B------:R-:W2:Y:S01]  /*87c0*/  LDL R122, [R1+0x10] ;  /* 0x00001000017a7983 */ /* 0x000ea20000100800 */
[----:B------:R-:W-:-:S04]  /*87d0*/  DEPBAR.LE SB0, 0x0 ;  /* 0x000080000000791a */ /* 0x000fc80000000000 */
[----:B------:R3:W5:Y:S01]  /*87e0*/  LDL R120, [R1] ;  /* 0x0000000001787983 */ /* 0x0007620000100800 */
[----:B------:R-:W-:Y:S03]  /*87f0*/  WARPSYNC 0xffffffff ;  /* 0xffffffff00007948 */ /* 0x000fe60003800000 */
[----:B--2---:R3:W-:Y:S02]  /*8800*/  STL [R1+0x74], R122 ;  /* 0x0000747a01007387 */ /* 0x0047e40000100800 */
[----:B------:R-:W2:Y:S04]  /*8810*/  LDL.64 R64, [R1+0xc8] ;  /* 0x0000c80001407983 */ /* 0x000ea80000100a00 */
[----:B------:R-:W2:Y:S04]  /*8820*/  LDL.LU.64 R82, [R1+0xb8] ;  /* 0x0000b80001527983 */ /* 0x000ea80000300a00 */
[----:B------:R-:W4:Y:S04]  /*8830*/  LDL R7, [R1+0x64] ;  /* 0x0000640001077983 */ /* 0x000f280000100800 */
[----:B---3--:R-:W3:Y:S04]  /*8840*/  LDL R123, [R1+0xa8] ;  /* 0x0000a800017b7983 */ /* 0x008ee80000100800 */
[----:B------:R-:W3:Y:S01]  /*8850*/  LDL R80, [R1+0xe8] ;  /* 0x0000e80001507983 */ /* 0x000ee20000100800 */
[----:B------:R-:W-:Y:S01]  /*8860*/  LEA.HI R2, R142, R178, RZ, 0x5 ;  /* 0x000000b28e027211 */ /* 0x000fe200078f28ff */
[----:B------:R-:W-:Y:S01]  /*8870*/  IMAD.SHL.U32 R0, R117, 0x8, RZ ;  /* 0x0000000875007824 */ /* 0x000fe200078e00ff */
[----:B------:R-:W-:Y:S01]  /*8880*/  SHF.R.U32.HI R3, RZ, 0x3, R135 ;  /* 0x00000003ff037819 */ /* 0x000fe20000011687 */
[----:B------:R-:W3:Y:S01]  /*8890*/  LDL R124, [R1+0x9c] ;  /* 0x00009c00017c7983 */ /* 0x000ee20000100800 */
[----:B------:R-:W-:Y:S01]  /*88a0*/  LOP3.LUT P0, RZ, R108, 0x2, RZ, 0xc0, !PT ;  /* 0x000000026cff7812 */ /* 0x000fe2000780c0ff */
[----:B------:R-:W-:Y:S01]  /*88b0*/  IMAD.SHL.U32 R2, R2, 0x20, RZ ;  /* 0x0000002002027824 */ /* 0x000fe200078e00ff */
[----:B------:R-:W-:Y:S01]  /*88c0*/  LOP3.LUT R0, R135, 0x8, R0, 0xf8, !PT ;  /* 0x0000000887007812 */ /* 0x000fe200078ef800 */
[----:B------:R-:W-:-:S03]  /*88d0*/  ULDC.64 UR4, c[0x0][0x208] ;  /* 0x0000820000047ab9 */ /* 0x000fc60000000a00 */
[----:B------:R-:W-:Y:S02]  /*88e0*/  LOP3.LUT R2, R2, 0x7ffffc00, RZ, 0xc0, !PT ;  /* 0x7ffffc0002027812 */ /* 0x000fe400078ec0ff */
[----:B------:R-:W-:Y:S02]  /*88f0*/  LOP3.LUT R0, R0, R3, RZ, 0x3c, !PT ;  /* 0x0000000300007212 */ /* 0x000fe400078e3cff */
[----:B------:R-:W-:-:S03]  /*8900*/  IADD3 R2, R140, R139, R2 ;  /* 0x0000008b8c027210 */ /* 0x000fc60007ffe002 */
[----:B------:R-:W-:Y:S02]  /*8910*/  IMAD R0, R136, 0x200, R0 ;  /* 0x0000020088007824 */ /* 0x000fe400078e0200 */
[----:B------:R-:W-:Y:S01]  /*8920*/  IMAD.SHL.U32 R223, R2, 0x2, RZ ;  /* 0x0000000202df7824 */ /* 0x000fe200078e00ff */
[----:B------:R-:W-:Y:S01]  /*8930*/  BAR.SYNC.DEFER_BLOCKING 0x0 ;  /* 0x0000000000007b1d */ /* 0x000fe20000010000 */
[----:B------:R-:W-:-:S05]  /*8940*/  IMAD.SHL.U32 R216, R0, 0x2, RZ ;  /* 0x0000000200d87824 */ /* 0x000fca00078e00ff */
[----:B-1----:R-:W-:Y:S04]  /*8950*/  LDSM.16.M88.4 R8, [R223+0xa080] ;  /* 0x00a08000df08783b */ /* 0x002fe80000000200 */
[----:B------:R-:W1:Y:S04]  /*8960*/  LDSM.16.M88.4 R16, [R216+0x5080] ;  /* 0x00508000d810783b */ /* 0x000e680000000200 */
[----:B------:R-:W1:Y:S04]  /*8970*/  LDSM.16.M88.4 R12, [R223+0x8080] ;  /* 0x00808000df0c783b */ /* 0x000e680000000200 */
[----:B------:R-:W1:Y:S04]  /*8980*/  LDSM.16.M88.4 R20, [R216+0x5880] ;  /* 0x00588000d814783b */ /* 0x000e680000000200 */
[----:B------:R-:W1:Y:S01]  /*8990*/  LDSM.16.M88.4 R24, [R216+0x6080] ;  /* 0x00608000d818783b */ /* 0x000e620000000200 */
[----:B------:R-:W-:-:S02]  /*89a0*/  IADD3 R0, R216, 0x5080, RZ ;  /* 0x00005080d8007810 */ /* 0x000fc40007ffe0ff */
[----:B------:R-:W-:Y:S02]  /*89b0*/  IADD3 R227, R216, 0x50a0, RZ ;  /* 0x000050a0d8e37810 */ /* 0x000fe40007ffe0ff */
[----:B------:R-:W-:Y:S01]  /*89c0*/  @P0 IADD3 R227, R0, -0x20, RZ ;  /* 0xffffffe000e30810 */ /* 0x000fe20007ffe0ff */
[----:B------:R-:W-:Y:S02]  /*89d0*/  IMAD R0, R137, c[0x0][0x208], RZ ;  /* 0x0000820089007a24 */ /* 0x000fe400078e02ff */
[C---:B------:R-:W-:Y:S02]  /*89e0*/  IMAD.WIDE.U32 R2, R127.reuse, c[0x0][0x208], RZ ;  /* 0x000082007f027a25 */ /* 0x040fe400078e00ff */
[----:B------:R-:W-:Y:S02]  /*89f0*/  LDSM.16.M88.4 R40, [R227+0x800] ;  /* 0x00080000e328783b */ /* 0x000fe40000000200 */
[----:B------:R-:W-:Y:S02]  /*8a00*/  IMAD R0, R127, c[0x0][0x20c], R0 ;  /* 0x000083007f007a24 */ /* 0x000fe400078e0200 */
[----:B------:R-:W-:Y:S01]  /*8a10*/  IMAD R225, R6, 0x2, R223 ;  /* 0x0000000206e17824 */ /* 0x000fe200078e02df */
[----:B------:R-:W-:Y:S01]  /*8a20*/  LDSM.16.M88.4 R44, [R227] ;  /* 0x00000000e32c783b */ /* 0x000fe20000000200 */
[----:B------:R-:W-:-:S03]  /*8a30*/  IMAD.IADD R0, R3, 0x1, R0 ;  /* 0x0000000103007824 */ /* 0x000fc600078e0200 */
[----:B------:R-:W-:Y:S01]  /*8a40*/  LDSM.16.M88.4 R48, [R227+0x1000] ;  /* 0x00100000e330783b */ /* 0x000fe20000000200 */
[----:B------:R-:W-:Y:S01]  /*8a50*/  IMAD R3, R0, 0x30, RZ ;  /* 0x0000003000037824 */ /* 0x000fe200078e02ff */
[C---:B-1----:R-:W-:Y:S08]  /*8a60*/  HMMA.16816.F32.BF16 R28, R8.reuse, R16, RZ ;  /* 0x00000010081c723c */ /* 0x042ff000000418ff */
[----:B------:R-:W-:Y:S08]  /*8a70*/  HMMA.16816.F32.BF16 R52, R8, R18, RZ ;  /* 0x000000120834723c */ /* 0x000ff000000418ff */
[C---:B------:R-:W-:Y:S08]  /*8a80*/  HMMA.16816.F32.BF16 R72, R12.reuse, R16, RZ ;  /* 0x000000100c48723c */ /* 0x040ff000000418ff */
[----:B------:R-:W-:Y:S01]  /*8a90*/  HMMA.16816.F32.BF16 R68, R12, R18, RZ ;  /* 0x000000120c44723c */ /* 0x000fe200000418ff */
[----:B------:R-:W1:Y:S01]  /*8aa0*/  LDSM.16.M88.4 R16, [R225+0xa080] ;  /* 0x00a08000e110783b */ /* 0x000e620000000200 */
[----:B------:R-:W-:-:S06]  /*8ab0*/  USHF.L.U32 UR10, UR4, 0x5, URZ ;  /* 0x00000005040a7899 */ /* 0x000fcc000800063f */
[----:B------:R-:W-:Y:S01]  /*8ac0*/  HMMA.16816.F32.BF16 R36, R8, R20, RZ ;  /* 0x000000140824723c */ /* 0x000fe200000418ff */
[----:B------:R-:W-:-:S07]  /*8ad0*/  UMOV UR8, 0x5 ;  /* 0x0000000500087882 */ /* 0x000fce0000000000 */
[C---:B------:R-:W-:Y:S08]  /*8ae0*/  HMMA.16816.F32.BF16 R32, R8.reuse, R24, RZ ;  /* 0x000000180820723c */ /* 0x040ff000000418ff */
[C---:B------:R-:W-:Y:S08]  /*8af0*/  HMMA.16816.F32.BF16 R56, R8.reuse, R22, RZ ;  /* 0x000000160838723c */ /* 0x040ff000000418ff */
[----:B------:R-:W-:Y:S01]  /*8b00*/  HMMA.16816.F32.BF16 R76, R8, R26, RZ ;  /* 0x0000001a084c723c */ /* 0x000fe200000418ff */
[----:B------:R-:W-:Y:S01]  /*8b10*/  USHF.L.U64.HI UR5, UR4, UR8, UR5 ;  /* 0x0000000804057299 */ /* 0x000fe20008010205 */
[----:B------:R-:W-:-:S06]  /*8b20*/  IMAD.SHL.U32 R234, R234, 0x2, RZ ;  /* 0x00000002eaea7824 */ /* 0x000fcc00078e00ff */
[C---:B------:R-:W-:Y:S08]  /*8b30*/  HMMA.16816.F32.BF16 R60, R12.reuse, R20, RZ ;  /* 0x000000140c3c723c */ /* 0x040ff000000418ff */
[----:B------:R-:W-:Y:S01]  /*8b40*/  HMMA.16816.F32.BF16 R84, R12, R22, RZ ;  /* 0x000000160c54723c */ /* 0x000fe200000418ff */
[----:B------:R-:W1:Y:S01]  /*8b50*/  LDSM.16.M88.4 R20, [R225+0x8080] ;  /* 0x00808000e114783b */ /* 0x000e620000000200 */
[----:B------:R-:W-:-:S06]  /*8b60*/  IMAD R224, R4, 0x2, R223 ;  /* 0x0000000204e07824 */ /* 0x000fcc00078e02df */
[C---:B-1----:R-:W-:Y:S08]  /*8b70*/  HMMA.16816.F32.BF16 R96, R16.reuse, R40, R36 ;  /* 0x000000281060723c */ /* 0x042ff00000041824 */
[C---:B------:R-:W-:Y:S08]  /*8b80*/  HMMA.16816.F32.BF16 R100, R16.reuse, R44, R28 ;  /* 0x0000002c1064723c */ /* 0x040ff0000004181c */
[C---:B------:R-:W-:Y:S08]  /*8b90*/  HMMA.16816.F32.BF16 R92, R16.reuse, R48, R32 ;  /* 0x00000030105c723c */ /* 0x040ff00000041820 */
[C---:B------:R-:W-:Y:S08]  /*8ba0*/  HMMA.16816.F32.BF16 R88, R16.reuse, R46, R52 ;  /* 0x0000002e1058723c */ /* 0x040ff00000041834 */
[----:B------:R-:W-:Y:S01]  /*8bb0*/  HMMA.16816.F32.BF16 R76, R16, R50, R76 ;  /* 0x00000032104c723c */ /* 0x000fe2000004184c */
[----:B------:R-:W-:-:S07]  /*8bc0*/  IMAD R226, R4, 0x2, R225 ;  /* 0x0000000204e27824 */ /* 0x000fce00078e02e1 */
[C---:B------:R-:W-:Y:S08]  /*8bd0*/  HMMA.16816.F32.BF16 R72, R20.reuse, R44, R72 ;  /* 0x0000002c1448723c */ /* 0x040ff00000041848 */
[----:B------:R-:W-:Y:S01]  /*8be0*/  HMMA.16816.F32.BF16 R52, R20, R46, R68 ;  /* 0x0000002e1434723c */ /* 0x000fe20000041844 */
[----:B--2---:R-:W-:Y:S02]  /*8bf0*/  IMAD.MOV.U32 R82, RZ, RZ, R64 ;  /* 0x000000ffff527224 */ /* 0x004fe400078e0040 */
[----:B----4-:R-:W-:Y:S01]  /*8c00*/  IMAD.IADD R0, R138, 0x1, R7 ;  /* 0x000000018a007824 */ /* 0x010fe200078e0207 */
[----:B---3--:R-:W-:Y:S01]  /*8c10*/  ISETP.GE.AND P3, PT, R123, c[0x0][0x1d4], PT ;  /* 0x000075007b007a0c */ /* 0x008fe20003f66270 */
[----:B------:R-:W-:Y:S01]  /*8c20*/  IMAD.WIDE.U32 R8, R2, 0x30, R82 ;  /* 0x0000003002087825 */ /* 0x000fe200078e0052 */
[----:B------:R-:W-:-:S02]  /*8c30*/  ISETP.GE.AND P6, PT, R80, c[0x0][0x1d4], PT ;  /* 0x0000750050007a0c */ /* 0x000fc40003fc6270 */
[C---:B------:R-:W-:Y:S02]  /*8c40*/  ISETP.LT.OR P1, PT, R0.reuse, 0x1, P3 ;  /* 0x000000010000780c */ /* 0x040fe40001f21670 */
[----:B------:R-:W-:Y:S01]  /*8c50*/  ISETP.LT.OR P2, PT, R0, 0x1, P6 ;  /* 0x000000010000780c */ /* 0x000fe20003741670 */
[----:B------:R-:W-:Y:S01]  /*8c60*/  IMAD.IADD R3, R9, 0x1, R3 ;  /* 0x0000000109037824 */ /* 0x000fe200078e0203 */
[----:B------:R-:W-:Y:S01]  /*8c70*/  LEA R2, P0, R8, c[0x0][0x1f8], 0x1 ;  /* 0x00007e0008027a11 */ /* 0x000fe200078008ff */
[----:B------:R-:W-:-:S03]  /*8c80*/  IMAD.U32 R7, RZ, RZ, UR10 ;  /* 0x0000000aff077e24 */ /* 0x000fc6000f8e00ff */
[----:B------:R-:W-:Y:S02]  /*8c90*/  LEA.HI.X R3, R8, c[0x0][0x1fc], R3, 0x1, P0 ;  /* 0x00007f0008037a11 */ /* 0x000fe400000f0c03 */
[----:B------:R-:W-:-:S03]  /*8ca0*/  IADD3 R8, P0, R2, UR10, RZ ;  /* 0x0000000a02087c10 */ /* 0x000fc6000ff1e0ff */
[----:B------:R-:W-:Y:S01]  /*8cb0*/  @!PT LDS RZ, [RZ] ;  /* 0x00000000fffff984 */ /* 0x000fe20000000800 */
[----:B------:R-:W-:Y:S01]  /*8cc0*/  @!PT LDS RZ, [RZ] ;  /* 0x00000000fffff984 */ /* 0x000fe20000000800 */
[----:B------:R-:W-:Y:S01]  /*8cd0*/  @!PT LDS RZ, [RZ] ;  /* 0x00000000fffff984 */ /* 0x000fe20000000800 */
[----:B------:R1:W-:Y:S01]  /*8ce0*/  LDGSTS.E.BYPASS.LTC128B.128 [R234+0x2080], [R2.64], !P1 ;  /* 0x0208000002ea7fae */ /* 0x0003e2000c901d46 */
[----:B------:R-:W-:Y:S02]  /*8cf0*/  IADD3.X R9, R3, UR5, RZ, P0, !PT ;  /* 0x0000000503097c10 */ /* 0x000fe400087fe4ff */
[----:B------:R-:W-:Y:S01]  /*8d00*/  IADD3 R10, P1, P0, R7, 0x80, R2 ;  /* 0x00000080070a7810 */ /* 0x000fe2000783e002 */
[----:B------:R1:W-:Y:S01]  /*8d10*/  LDGSTS.E.BYPASS.LTC128B.128 [R234+0x3880], [R2.64+0x80], !P2 ;  /* 0x0388008002ea7fae */ /* 0x0003e2000d101d46 */
[----:B------:R-:W-:Y:S02]  /*8d20*/  ISETP.GE.AND P2, PT, R123, c[0x0][0x1d4], PT ;  /* 0x000075007b007a0c */ /* 0x000fe40003f46270 */
[C---:B------:R-:W-:Y:S02]  /*8d30*/  ISETP.LT.OR P4, PT, R0.reuse, 0x11, P3 ;  /* 0x000000110000780c */ /* 0x040fe40001f81670 */
[----:B------:R-:W-:Y:S02]  /*8d40*/  IADD3.X R11, RZ, UR5, R3, P1, P0 ;  /* 0x00000005ff0b7c10 */ /* 0x000fe40008fe0403 */
[----:B------:R-:W-:-:S02]  /*8d50*/  ISETP.LT.OR P3, PT, R0, 0x11, P6 ;  /* 0x000000110000780c */ /* 0x000fc40003761670 */
[C---:B------:R-:W-:Y:S02]  /*8d60*/  ISETP.LT.OR P2, PT, R0.reuse, 0x21, P2 ;  /* 0x000000210000780c */ /* 0x040fe40001741670 */
[----:B------:R-:W-:Y:S01]  /*8d70*/  ISETP.LT.OR P1, PT, R0, 0x21, P6 ;  /* 0x000000210000780c */ /* 0x000fe20003721670 */
[----:B------:R-:W-:Y:S01]  /*8d80*/  IMAD.MOV.U32 R0, RZ, RZ, 0x40 ;  /* 0x00000040ff007424 */ /* 0x000fe200078e00ff */
[----:B------:R-:W-:Y:S03]  /*8d90*/  HMMA.16816.F32.BF16 R64, R12, R24, RZ ;  /* 0x000000180c40723c */ /* 0x000fe600000418ff */
[----:B------:R2:W-:Y:S01]  /*8da0*/  LDGSTS.E.BYPASS.LTC128B.128 [R234+0x2880], [R8.64], !P4 ;  /* 0x0288000008ea7fae */ /* 0x0005e2000e101d46 */
[----:B------:R-:W-:-:S03]  /*8db0*/  SEL R0, R0, 0xffffffc0, !P5 ;  /* 0xffffffc000007807 */ /* 0x000fc60006800000 */
[----:B------:R2:W-:Y:S01]  /*8dc0*/  LDGSTS.E.BYPASS.LTC128B.128 [R234+0x4080], [R10.64], !P3 ;  /* 0x040800000aea7fae */ /* 0x0005e2000d901d46 */
[----:B-1----:R-:W-:Y:S01]  /*8dd0*/  IADD3 R2, P0, R8, UR10, RZ ;  /* 0x0000000a08027c10 */ /* 0x002fe2000ff1e0ff */
[----:B------:R-:W-:-:S03]  /*8de0*/  IMAD.IADD R222, R216, 0x1, R0 ;  /* 0x00000001d8de7824 */ /* 0x000fc600078e0200 */
[----:B------:R-:W-:Y:S01]  /*8df0*/  IADD3.X R3, R9, UR5, RZ, P0, !PT ;  /* 0x0000000509037c10 */ /* 0x000fe200087fe4ff */
[----:B------:R-:W-:Y:S01]  /*8e00*/  HMMA.16816.F32.BF16 R24, R12, R26, RZ ;  /* 0x0000001a0c18723c */ /* 0x000fe200000418ff */
[----:B------:R1:W-:Y:S04]  /*8e10*/  STL.64 [R1+0xb8], R82 ;  /* 0x0000b85201007387 */ /* 0x0003e80000100a00 */
[----:B------:R3:W-:Y:S04]  /*8e20*/  LDGSTS.E.BYPASS.LTC128B.128 [R234+0x3080], [R2.64], !P2 ;  /* 0x0308000002ea7fae */ /* 0x0007e8000d101d46 */
[----:B------:R3:W-:Y:S04]  /*8e30*/  LDGSTS.E.BYPASS.LTC128B.128 [R234+0x4880], [R2.64+0x80], !P1 ;  /* 0x0488008002ea7fae */ /* 0x0007e8000c901d46 */
[----:B------:R-:W-:Y:S04]  /*8e40*/  LDSM.16.M88.4 R12, [R224+0xa080] ;  /* 0x00a08000e00c783b */ /* 0x000fe80000000200 */
[----:B------:R-:W4:Y:S04]  /*8e50*/  LDSM.16.M88.4 R36, [R222+0x6080] ;  /* 0x00608000de24783b */ /* 0x000f280000000200 */
[----:B------:R-:W3:Y:S04]  /*8e60*/  LDSM.16.M88.4 R28, [R222+0x5880] ;  /* 0x00588000de1c783b */ /* 0x000ee80000000200 */
[----:B------:R-:W3:Y:S01]  /*8e70*/  LDSM.16.M88.4 R32, [R222+0x5080] ;  /* 0x00508000de20783b */ /* 0x000ee20000000200 */
[----:B-1----:R-:W-:Y:S03]  /*8e80*/  HMMA.16816.F32.BF16 R80, R16, R42, R56 ;  /* 0x0000002a1050723c */ /* 0x002fe60000041838 */
[----:B------:R-:W1:Y:S01]  /*8e90*/  LDSM.16.M88.4 R16, [R224+0x8080] ;  /* 0x00808000e010783b */ /* 0x000e620000000200 */
[----:B------:R-:W-:-:S03]  /*8ea0*/  IMAD.IADD R221, R0, 0x1, R227 ;  /* 0x0000000100dd7824 */ /* 0x000fc600078e02e3 */
[----:B--2---:R-:W-:Y:S01]  /*8eb0*/  LDSM.16.M88.4 R8, [R226+0xa080] ;  /* 0x00a08000e208783b */ /* 0x004fe20000000200 */
[----:B------:R-:W-:Y:S03]  /*8ec0*/  HMMA.16816.F32.BF16 R60, R20, R40, R60 ;  /* 0x00000028143c723c */ /* 0x000fe6000004183c */
[----:B------:R-:W-:Y:S01]  /*8ed0*/  LDSM.16.M88.4 R68, [R221+0x1000] ;  /* 0x00100000dd44783b */ /* 0x000fe20000000200 */
[----:B------:R-:W-:-:S03]  /*8ee0*/  IMAD R228, R6, 0x2, R224 ;  /* 0x0000000206e47824 */ /* 0x000fc600078e02e0 */
[----:B------:R-:W0:Y:S01]  /*8ef0*/  LDGDEPBAR ;  /* 0x00000000000079af */ /* 0x000e220000000000 */
[C---:B------:R-:W-:Y:S03]  /*8f00*/  HMMA.16816.F32.BF16 R56, R20.reuse, R48, R64 ;  /* 0x000000301438723c */ /* 0x040fe60000041840 */
[----:B------:R-:W-:Y:S05]  /*8f10*/  LDSM.16.M88.4 R64, [R221+0x800] ;  /* 0x00080000dd40783b */ /* 0x000fea0000000200 */
[C---:B------:R-:W-:Y:S01]  /*8f20*/  HMMA.16816.F32.BF16 R44, R20.reuse, R42, R84 ;  /* 0x0000002a142c723c */ /* 0x040fe20000041854 */
[----:B------:R-:W2:Y:S07]  /*8f30*/  LDSM.16.M88.4 R40, [R221] ;  /* 0x00000000dd28783b */ /* 0x000eae0000000200 */
[----:B------:R-:W-:Y:S01]  /*8f40*/  HMMA.16816.F32.BF16 R48, R20, R50, R24 ;  /* 0x000000321430723c */ /* 0x000fe20000041818 */
[----:B------:R-:W1:Y:S04]  /*8f50*/  LDSM.16.M88.4 R24, [R226+0x8080] ;  /* 0x00808000e218783b */ /* 0x000e680000000200 */
[----:B------:R-:W-:Y:S03]  /*8f60*/  LDSM.16.M88.4 R20, [R223+0xe080] ;  /* 0x00e08000df14783b */ /* 0x000fe60000000200 */
[C---:B----4-:R-:W-:Y:S08]  /*8f70*/  HMMA.16816.F32.BF16 R104, R12.reuse, R36, R92 ;  /* 0x000000240c68723c */ /* 0x050ff0000004185c */
[C---:B---3--:R-:W-:Y:S08]  /*8f80*/  HMMA.16816.F32.BF16 R92, R12.reuse, R30, R80 ;  /* 0x0000001e0c5c723c */ /* 0x048ff00000041850 */
[C---:B------:R-:W-:Y:S08]  /*8f90*/  HMMA.16816.F32.BF16 R84, R12.reuse, R32, R100 ;  /* 0x000000200c54723c */ /* 0x040ff00000041864 */
[C---:B------:R-:W-:Y:S08]  /*8fa0*/  HMMA.16816.F32.BF16 R96, R12.reuse, R28, R96 ;  /* 0x0000001c0c60723c */ /* 0x040ff00000041860 */
[C---:B------:R-:W-:Y:S08]  /*8fb0*/  HMMA.16816.F32.BF16 R88, R12.reuse, R34, R88 ;  /* 0x000000220c58723c */ /* 0x040ff00000041858 */
[----:B------:R-:W-:Y:S08]  /*8fc0*/  HMMA.16816.F32.BF16 R80, R12, R38, R76 ;  /* 0x000000260c50723c */ /* 0x000ff0000004184c */
[C---:B-1----:R-:W-:Y:S08]  /*8fd0*/  HMMA.16816.F32.BF16 R12, R16.reuse, R32, R72 ;  /* 0x00000020100c723c */ /* 0x042ff00000041848 */
[C---:B------:R-:W-:Y:S01]  /*8fe0*/  HMMA.16816.F32.BF16 R52, R16.reuse, R34, R52 ;  /* 0x000000221034723c */ /* 0x040fe20000041834 */
[----:B------:R-:W1:Y:S07]  /*8ff0*/  LDSM.16.M88.4 R32, [R216+0x6880] ;  /* 0x00688000d820783b */ /* 0x000e6e0000000200 */
[C---:B------:R-:W-:Y:S08]  /*9000*/  HMMA.16816.F32.BF16 R60, R16.reuse, R28, R60 ;  /* 0x0000001c103c723c */ /* 0x040ff0000004183c */
[C---:B------:R-:W-:Y:S01]  /*9010*/  HMMA.16816.F32.BF16 R108, R16.reuse, R30, R44 ;  /* 0x0000001e106c723c */ /* 0x040fe2000004182c */
[----:B------:R-:W3:Y:S07]  /*9020*/  LDSM.16.M88.4 R28, [R216+0x7080] ;  /* 0x00708000d81c783b */ /* 0x000eee0000000200 */
[C---:B------:R-:W-:Y:S08]  /*9030*/  HMMA.16816.F32.BF16 R112, R16.reuse, R36, R56 ;  /* 0x000000241070723c */ /* 0x040ff00000041838 */
[----:B------:R-:W-:Y:S01]  /*9040*/  HMMA.16816.F32.BF16 R56, R16, R38, R48 ;  /* 0x000000261038723c */ /* 0x000fe20000041830 */
[----:B------:R-:W4:Y:S04]  /*9050*/  LDSM.16.M88.4 R16, [R216+0x7880] ;  /* 0x00788000d810783b */ /* 0x000f280000000200 */
[----:B------:R-:W-:Y:S03]  /*9060*/  LDSM.16.M88.4 R48, [R227+0x2000] ;  /* 0x00200000e330783b */ /* 0x000fe60000000200 */
[C---:B--2---:R-:W-:Y:S08]  /*9070*/  HMMA.16816.F32.BF16 R44, R8.reuse, R40, R84 ;  /* 0x00000028082c723c */ /* 0x044ff00000041854 */
[C---:B------:R-:W-:Y:S08]  /*9080*/  HMMA.16816.F32.BF16 R72, R8.reuse, R64, R96 ;  /* 0x000000400848723c */ /* 0x040ff00000041860 */
[----:B------:R-:W-:Y:S08]  /*9090*/  HMMA.16816.F32.BF16 R36, R8, R42, R88 ;  /* 0x0000002a0824723c */ /* 0x000ff00000041858 */
[----:B------:R-:W-:Y:S01]  /*90a0*/  HMMA.16816.F32.BF16 R96, R24, R40, R12 ;  /* 0x000000281860723c */ /* 0x000fe2000004180c */
[----:B------:R-:W2:Y:S07]  /*90b0*/  LDSM.16.M88.4 R12, [R223+0xc080] ;  /* 0x00c08000df0c783b */ /* 0x000eae0000000200 */
[C---:B------:R-:W-:Y:S08]  /*90c0*/  HMMA.16816.F32.BF16 R76, R8.reuse, R66, R92 ;  /* 0x00000042084c723c */ /* 0x040ff0000004185c */
[C---:B------:R-:W-:Y:S08]  /*90d0*/  HMMA.16816.F32.BF16 R104, R8.reuse, R68, R104 ;  /* 0x000000440868723c */ /* 0x040ff00000041868 */
[----:B------:R-:W-:Y:S01]  /*90e0*/  HMMA.16816.F32.BF16 R100, R8, R70, R80 ;  /* 0x000000460864723c */ /* 0x000fe20000041850 */
[----:B------:R-:W1:Y:S07]  /*90f0*/  LDSM.16.M88.4 R8, [R225+0xe080] ;  /* 0x00e08000e108783b */ /* 0x000e6e0000000200 */
[C---:B------:R-:W-:Y:S01]  /*9100*/  HMMA.16816.F32.BF16 R92, R24.reuse, R64, R60 ;  /* 0x00000040185c723c */ /* 0x040fe2000004183c */
[----:B------:R-:W2:Y:S07]  /*9110*/  LDSM.16.M88.4 R60, [R227+0x2800] ;  /* 0x00280000e33c783b */ /* 0x000eae0000000200 */
[C---:B------:R-:W-:Y:S01]  /*9120*/  HMMA.16816.F32.BF16 R88, R24.reuse, R42, R52 ;  /* 0x0000002a1858723c */ /* 0x040fe20000041834 */
[----:B------:R-:W2:Y:S07]  /*9130*/  LDSM.16.M88.4 R52, [R227+0x1800] ;  /* 0x00180000e334783b */ /* 0x000eae0000000200 */
[C---:B------:R-:W-:Y:S08]  /*9140*/  HMMA.16816.F32.BF16 R108, R24.reuse, R66, R108 ;  /* 0x00000042186c723c */ /* 0x040ff0000004186c */
[C---:B------:R-:W-:Y:S08]  /*9150*/  HMMA.16816.F32.BF16 R112, R24.reuse, R68, R112 ;  /* 0x000000441870723c */ /* 0x040ff00000041870 */
[----:B------:R-:W-:Y:S01]  /*9160*/  HMMA.16816.F32.BF16 R84, R24, R70, R56 ;  /* 0x000000461854723c */ /* 0x000fe20000041838 */
[----:B------:R-:W2:Y:S07]  /*9170*/  LDSM.16.M88.4 R24, [R225+0xc080] ;  /* 0x00c08000e118783b */ /* 0x000eae0000000200 */
[C---:B-1----:R-:W-:Y:S08]  /*9180*/  HMMA.16816.F32.BF16 R80, R20.reuse, R32, R44 ;  /* 0x000000201450723c */ /* 0x042ff0000004182c */
[C---:B------:R-:W-:Y:S08]  /*9190*/  HMMA.16816.F32.BF16 R56, R20.reuse, R34, R36 ;  /* 0x000000221438723c */ /* 0x040ff00000041824 */
[C---:B---3--:R-:W-:Y:S08]  /*91a0*/  HMMA.16816.F32.BF16 R44, R20.reuse, R28, R72 ;  /* 0x0000001c142c723c */ /* 0x048ff00000041848 */
[C---:B------:R-:W-:Y:S08]  /*91b0*/  HMMA.16816.F32.BF16 R40, R20.reuse, R30, R76 ;  /* 0x0000001e1428723c */ /* 0x040ff0000004184c */
[----:B----4-:R-:W-:Y:S08]  /*91c0*/  HMMA.16816.F32.BF16 R36, R20, R16, R104 ;  /* 0x000000101424723c */ /* 0x010ff00000041868 */
[C---:B--2---:R-:W-:Y:S08]  /*91d0*/  HMMA.16816.F32.BF16 R76, R12.reuse, R32, R96 ;  /* 0x000000200c4c723c */ /* 0x044ff00000041860 */
        /* <DEDUP_REMOVED lines=23> */
[----:B------:R-:W4:Y:S07]  /*9350*/  LDSM.16.M88.4 R32, [R221+0x1800] ;  /* 0x00180000dd20783b */ /* 0x000f2e0000000200 */
[C---:B------:R-:W-:Y:S01]  /*9360*/  HMMA.16816.F32.BF16 R64, R24.reuse, R60, R28 ;  /* 0x0000003c1840723c */ /* 0x040fe2000004181c */
[----:B------:R-:W2:Y:S07]  /*9370*/  LDSM.16.M88.4 R28, [R221+0x2000] ;  /* 0x00200000dd1c783b */ /* 0x000eae0000000200 */
[----:B------:R-:W-:Y:S01]  /*9380*/  HMMA.16816.F32.BF16 R60, R24, R62, R84 ;  /* 0x0000003e183c723c */ /* 0x000fe20000041854 */
[----:B------:R-:W3:Y:S01]  /*9390*/  LDSM.16.M88.4 R24, [R221+0x2800] ;  /* 0x00280000dd18783b */ /* 0x000ee20000000200 */
[----:B------:R-:W-:Y:S01]  /*93a0*/  ISETP.GT.AND P0, PT, R127, R124, PT ;  /* 0x0000007c7f00720c */ /* 0x000fe20003f04270 */
[----:B------:R-:W-:-:S05]  /*93b0*/  DEPBAR.LE SB0, 0x0 ;  /* 0x000080000000791a */ /* 0x000fca0000000000 */
        /* <DEDUP_REMOVED lines=11> */
[----:B------:R-:W-:Y:S01]  /*9470*/  HMMA.16816.F32.BF16 R16, R16, R38, R60 ;  /* 0x000000261010723c */ /* 0x000fe2000004183c */
[----:B------:R-:W-:Y:S01]  /*9480*/  BSSY B0, `(.L_x_1190) ;  /* 0x0000036000007945 */ /* 0x000fe20003800000 */
[----:B------:R-:W-:-:S06]  /*9490*/  IADD3 R233, R227, 0x800, RZ ;  /* 0x00000800e3e97810 */ /* 0x000fcc0007ffe0ff */
[----:B----4-:R-:W-:Y:S01]  /*94a0*/  HMMA.16816.F32.BF16 R84, R8, R32, R84 ;  /* 0x000000200854723c */ /* 0x010fe20000041854 */
[C---:B------:R-:W-:Y:S02]  /*94b0*/  IADD3 R232, R227.reuse, 0x1000, RZ ;  /* 0x00001000e3e87810 */ /* 0x040fe40007ffe0ff */
[----:B------:R-:W-:-:S05]  /*94c0*/  IADD3 R231, R227, 0x1800, RZ ;  /* 0x00001800e3e77810 */ /* 0x000fca0007ffe0ff */
[----:B------:R-:W-:Y:S01]  /*94d0*/  HMMA.16816.F32.BF16 R80, R8, R34, R80 ;  /* 0x000000220850723c */ /* 0x000fe20000041850 */
[C---:B------:R-:W-:Y:S02]  /*94e0*/  IADD3 R230, R227.reuse, 0x2000, RZ ;  /* 0x00002000e3e67810 */ /* 0x040fe40007ffe0ff */
[----:B------:R-:W-:-:S05]  /*94f0*/  IADD3 R229, R227, 0x2800, RZ ;  /* 0x00002800e3e57810 */ /* 0x000fca0007ffe0ff */
        /* <DEDUP_REMOVED lines=9> */
[----:B------:R-:W-:Y:S01]  /*9590*/  HMMA.16816.F32.BF16 R40, R12, R26, R16 ;  /* 0x0000001a0c28723c */ /* 0x000fe20000041810 */
[----:B------:R-:W-:Y:S06]  /*95a0*/  BAR.SYNC.DEFER_BLOCKING 0x0 ;  /* 0x0000000000007b1d */ /* 0x000fec0000010000 */
[----:B------:R-:W-:Y:S01]  /*95b0*/  @!UPT UIADD3 URZ, URZ, URZ, URZ ;  /* 0x0000003f3f3ff290 */ /* 0x000fe2000fffe03f */
[----:B------:R-:W-:Y:S11]  /*95c0*/  @!P0 BRA `(.L_x_1191) ;  /* 0x0000021000008947 */ /* 0x000ff60003800000 */
[----:B------:R-:W2:Y:S04]  /*95d0*/  LDL R126, [R1+0xe4] ;  /* 0x0000e400017e7983 */ /* 0x000ea80000100800 */
[----:B------:R-:W3:Y:S04]  /*95e0*/  LDL.64 R128, [R1+0xb0] ;  /* 0x0000b00001807983 */ /* 0x000ee80000100a00 */
[----:B------:R-:W4:Y:S01]  /*95f0*/  LDL.64 R124, [R1+0xc0] ;  /* 0x0000c000017c7983 */ /* 0x000f220000100a00 */
[----:B------:R-:W-:-:S02]  /*9600*/  ISETP.GE.AND P4, PT, R123, c[0x0][0x1d4], PT ;  /* 0x000075007b007a0c */ /* 0x000fc40003f86270 */
[----:B--2---:R-:W-:-:S04]  /*9610*/  IADD3 R0, R126, -0x2, RZ ;  /* 0xfffffffe7e007810 */ /* 0x004fc80007ffe0ff */
[----:B------:R-:W-:Y:S01]  /*9620*/  SHF.R.S32.HI R8, RZ, 0x1f, R0 ;  /* 0x0000001fff087819 */ /* 0x000fe20000011400 */
[----:B---3--:R-:W-:Y:S02]  /*9630*/  IMAD.MOV.U32 R3, RZ, RZ, R129 ;  /* 0x000000ffff037224 */ /* 0x008fe400078e0081 */
[----:B------:R-:W-:Y:S02]  /*9640*/  IMAD R7, R141, R0, RZ ;  /* 0x000000008d077224 */ /* 0x000fe400078e02ff */
[----:B----4-:R-:W-:-:S04]  /*9650*/  IMAD.MOV.U32 R2, RZ, RZ, R124 ;  /* 0x000000ffff027224 */ /* 0x010fc800078e007c */
[----:B------:R-:W-:-:S04]  /*9660*/  IMAD.WIDE.U32 R10, R0, R144, R2 ;  /* 0x00000090000a7225 */ /* 0x000fc800078e0002 */
[----:B------:R-:W-:Y:S01]  /*9670*/  IMAD.MOV.U32 R3, RZ, RZ, c[0x0][0x1e0] ;  /* 0x00007800ff037624 */ /* 0x000fe200078e00ff */
[----:B------:R-:W-:Y:S01]  /*9680*/  LEA R2, P0, R10, c[0x0][0x1c8], 0x1 ;  /* 0x000072000a027a11 */ /* 0x000fe200078008ff */
[----:B------:R-:W-:Y:S02]  /*9690*/  IMAD R0, R8, R144, R7 ;  /* 0x0000009008007224 */ /* 0x000fe400078e0207 */
[----:B------:R-:W-:Y:S01]  /*96a0*/  IMAD.MOV.U32 R7, RZ, RZ, c[0x0][0x1e4] ;  /* 0x00007900ff077624 */ /* 0x000fe200078e00ff */
[----:B------:R-:W-:Y:S01]  /*96b0*/  SHF.L.U32 R9, R3, 0x5, RZ ;  /* 0x0000000503097819 */ /* 0x000fe200000006ff */
[----:B------:R-:W-:-:S03]  /*96c0*/  IMAD.IADD R0, R11, 0x1, R0 ;  /* 0x000000010b007824 */ /* 0x000fc600078e0200 */
[----:B------:R-:W-:Y:S02]  /*96d0*/  SHF.L.U64.HI R7, R3, 0x5, R7 ;  /* 0x0000000503077819 */ /* 0x000fe40000010207 */
[-C--:B------:R-:W-:Y:S02]  /*96e0*/  IADD3 R8, P3, R2, R9.reuse, RZ ;  /* 0x0000000902087210 */ /* 0x080fe40007f7e0ff */
[----:B------:R-:W-:Y:S02]  /*96f0*/  LEA.HI.X R3, R10, c[0x0][0x1cc], R0, 0x1, P0 ;  /* 0x000073000a037a11 */ /* 0x000fe400000f0c00 */
[----:B------:R-:W-:Y:S02]  /*9700*/  IADD3 R12, P2, P1, R9, 0x80, R2 ;  /* 0x00000080090c7810 */ /* 0x000fe4000795e002 */
[----:B------:R-:W-:Y:S01]  /*9710*/  IADD3 R10, P0, R8, R9, RZ ;  /* 0x00000009080a7210 */ /* 0x000fe20007f1e0ff */
[C-C-:B------:R-:W-:Y:S01]  /*9720*/  IMAD.X R9, R7.reuse, 0x1, R3.reuse, P3 ;  /* 0x0000000107097824 */ /* 0x140fe200018e0603 */
[----:B------:R-:W-:Y:S01]  /*9730*/  IADD3.X R13, R7, RZ, R3, P2, P1 ;  /* 0x000000ff070d7210 */ /* 0x000fe200017e2403 */
[----:B------:R-:W-:Y:S01]  /*9740*/  @!PT LDS RZ, [RZ] ;  /* 0x00000000fffff984 */ /* 0x000fe20000000800 */
[----:B------:R-:W-:Y:S01]  /*9750*/  @!PT LDS RZ, [RZ] ;  /* 0x00000000fffff984 */ /* 0x000fe20000000800 */
[----:B------:R-:W-:Y:S01]  /*9760*/  @!PT LDS RZ, [RZ] ;  /* 0x00000000fffff984 */ /* 0x000fe20000000800 */
[----:B------:R1:W-:Y:S03]  /*9770*/  LDGSTS.E.BYPASS.LTC128B.128 [R234+0x5080], [R2.64], !P4 ;  /* 0x0508000002ea7fae */ /* 0x0003e6000e101d46 */
[----:B------:R-:W-:Y:S01]  /*9780*/  IADD3.X R11, R9, R7, RZ, P0, !PT ;  /* 0x00000007090b7210 */ /* 0x000fe200007fe4ff */
[----:B------:R1:W-:Y:S04]  /*9790*/  LDGSTS.E.BYPASS.LTC128B.128 [R234+0x6880], [R2.64+0x80], !P6 ;  /* 0x0688008002ea7fae */ /* 0x0003e8000f101d46 */
[----:B------:R1:W-:Y:S04]  /*97a0*/  LDGSTS.E.BYPASS.LTC128B.128 [R234+0x5880], [R8.64], !P4 ;  /* 0x0588000008ea7fae */ /* 0x0003e8000e101d46 */
[----:B------:R1:W-:Y:S04]  /*97b0*/  LDGSTS.E.BYPASS.LTC128B.128 [R234+0x7080], [R12.64], !P6 ;  /* 0x070800000cea7fae */ /* 0x0003e8000f101d46 */
[----:B------:R1:W-:Y:S04]  /*97c0*/  LDGSTS.E.BYPASS.LTC128B.128 [R234+0x6080], [R10.64], !P4 ;  /* 0x060800000aea7fae */ /* 0x0003e8000e101d46 */
[----:B------:R1:W-:Y:S02]  /*97d0*/  LDGSTS.E.BYPASS.LTC128B.128 [R234+0x7880], [R10.64+0x80], !P6 ;  /* 0x078800800aea7fae */ /* 0x0003e4000f101d46 */
.L_x_1191:
[----:B------:R-:W-:Y:S05]  /*97e0*/  BSYNC B0 ;  /* 0x0000000000007941 */ /* 0x000fea0003800000 */
.L_x_1190:
[----:B------:R-:W2:Y:S01]  /*97f0*/  LDL R211, [R1+0x4] ;  /* 0x0000040001d37983 */ /* 0x000ea20000100800 */
[----:B-----5:R-:W-:Y:S01]  /*9800*/  SHF.R.S32.HI R0, RZ, 0x1f, R120 ;  /* 0x0000001fff007819 */ /* 0x020fe20000011478 */
[----:B-1----:R-:W-:Y:S01]  /*9810*/  IMAD.MOV.U32 R11, RZ, RZ, c[0x0][0x2c4] ;  /* 0x0000b100ff0b7624 */ /* 0x002fe200078e00ff */
[----:B------:R-:W-:Y:S01]  /*9820*/  ULDC UR4, c[0x0][0x324] ;  /* 0x0000c90000047ab9 */ /* 0x000fe20000000800 */
[----:B------:R-:W-:Y:S01]  /*9830*/  IMAD.MOV.U32 R24, RZ, RZ, c[0x0][0x32c] ;  /* 0x0000cb00ff187624 */ /* 0x000fe200078e00ff */
[CC--:B------:R-:W-:Y:S01]  /*9840*/  LEA.HI R2, R0.reuse, R120.reuse, RZ, 0x2 ;  /* 0x0000007800027211 */ /* 0x0c0fe200078f10ff */
[----:B------:R-:W-:Y:S01]  /*9850*/  ULOP3.LUT UR4, URZ, UR4, URZ, 0x33, !UPT ;  /* 0x000000043f047292 */ /* 0x000fe2000f8e333f */
[----:B------:R-:W-:Y:S01]  /*9860*/  LEA.HI R0, R0, R120, RZ, 0x5 ;  /* 0x0000007800007211 */ /* 0x000fe200078f28ff */
[----:B------:R-:W0:Y:S01]  /*9870*/  LDGDEPBAR ;  /* 0x00000000000079af */ /* 0x000e220000000000 */
[----:B------:R-:W-:-:S02]  /*9880*/  LOP3.LUT R3, R2, 0xfffffffc, RZ, 0xc0, !PT ;  /* 0xfffffffc02037812 */ /* 0x000fc400078ec0ff */
[----:B------:R-:W-:Y:S02]  /*9890*/  LOP3.LUT R2, R0, 0xffffffe0, RZ, 0xc0, !PT ;  /* 0xffffffe000027812 */ /* 0x000fe400078ec0ff */
[--C-:B------:R-:W-:Y:S01]  /*98a0*/  SHF.R.S32.HI R8, RZ, 0x5, R0.reuse ;  /* 0x00000005ff087819 */ /* 0x100fe20000011400 */
[C---:B------:R-:W-:Y:S01]  /*98b0*/  IMAD.IADD R3, R120.reuse, 0x1, -R3 ;  /* 0x0000000178037824 */ /* 0x040fe200078e0a03 */
[----:B------:R-:W-:Y:S01]  /*98c0*/  SHF.R.S32.HI R7, RZ, 0x1f, R0 ;  /* 0x0000001fff077819 */ /* 0x000fe20000011400 */
[----:B------:R-:W-:Y:S01]  /*98d0*/  IMAD.IADD R0, R120, 0x1, -R2 ;  /* 0x0000000178007824 */ /* 0x000fe200078e0a02 */
[----:B------:R-:W-:Y:S02]  /*98e0*/  ISETP.NE.AND P0, PT, R11, 0x1, PT ;  /* 0x000000010b00780c */ /* 0x000fe40003f05270 */
[----:B------:R-:W-:Y:S02]  /*98f0*/  LEA.HI R7, R7, R8, RZ, 0x2 ;  /* 0x0000000807077211 */ /* 0x000fe400078f10ff */
[----:B------:R-:W-:-:S02]  /*9900*/  SHF.R.S32.HI R10, RZ, 0x1f, R0 ;  /* 0x0000001fff0a7819 */ /* 0x000fc40000011400 */
[----:B------:R-:W-:Y:S02]  /*9910*/  LEA.HI R2, R3, R3, RZ, 0x1 ;  /* 0x0000000303027211 */ /* 0x000fe400078f08ff */
[----:B------:R-:W-:Y:S02]  /*9920*/  LOP3.LUT R9, R7, 0xffffffc, RZ, 0xc0, !PT ;  /* 0x0ffffffc07097812 */ /* 0x000fe400078ec0ff */
[----:B------:R-:W-:Y:S02]  /*9930*/  LEA.HI R7, R10, R0, RZ, 0x2 ;  /* 0x000000000a077211 */ /* 0x000fe400078f10ff */
[C---:B------:R-:W-:Y:S01]  /*9940*/  LOP3.LUT R10, R2.reuse, 0x1ffffffe, RZ, 0xc0, !PT ;  /* 0x1ffffffe020a7812 */ /* 0x040fe200078ec0ff */
[----:B------:R-:W-:Y:S01]  /*9950*/  IMAD.SHL.U32 R2, R2, 0x20, RZ ;  /* 0x0000002002027824 */ /* 0x000fe200078e00ff */
[----:B------:R-:W-:Y:S01]  /*9960*/  SHF.R.S32.HI R12, RZ, 0x2, R7 ;  /* 0x00000002ff0c7819 */ /* 0x000fe20000011407 */
[----:B------:R-:W-:Y:S01]  /*9970*/  IMAD.IADD R9, R8, 0x1, -R9 ;  /* 0x0000000108097824 */ /* 0x000fe200078e0a09 */
[----:B------:R-:W-:Y:S01]  /*9980*/  ISETP.GE.AND P1, PT, R24, 0x1, PT ;  /* 0x000000011800780c */ /* 0x000fe20003f26270 */
[----:B------:R-:W-:Y:S01]  /*9990*/  IMAD.IADD R3, R3, 0x1, -R10 ;  /* 0x0000000103037824 */ /* 0x000fe200078e0a0a */
[----:B------:R-:W-:Y:S01]  /*99a0*/  LOP3.LUT R8, R2, 0xffffffc0, RZ, 0xc0, !PT ;  /* 0xffffffc002087812 */ /* 0x000fe200078ec0ff */
[----:B------:R-:W-:Y:S01]  /*99b0*/  IMAD.SHL.U32 R11, R9, 0x10, RZ ;  /* 0x00000010090b7824 */ /* 0x000fe200078e00ff */
[----:B------:R-:W-:Y:S01]  /*99c0*/  LOP3.LUT R236, R236, 0xfffffdff, RZ, 0xc0, !PT ;  /* 0xfffffdffecec7812 */ /* 0x000fe200078ec0ff */
[----:B------:R-:W-:Y:S01]  /*99d0*/  IMAD.SHL.U32 R3, R3, 0x8, RZ ;  /* 0x0000000803037824 */ /* 0x000fe200078e00ff */
[----:B------:R-:W-:Y:S02]  /*99e0*/  STL [R1+0xdc], R12 ;  /* 0x0000dc0c01007387 */ /* 0x000fe40000100800 */
[----:B------:R-:W-:-:S02]  /*99f0*/  @P0 LOP3.LUT R236, R236, 0x200, RZ, 0xfc, !PT ;  /* 0x00000200ecec0812 */ /* 0x000fc400078efcff */
[----:B------:R1:W-:Y:S02]  /*9a00*/  STL [R1+0xd4], R8 ;  /* 0x0000d40801007387 */ /* 0x0003e40000100800 */
[----:B------:R-:W-:Y:S02]  /*9a10*/  LOP3.LUT R236, R236, 0xfffffeff, RZ, 0xc0, !PT ;  /* 0xfffffeffecec7812 */ /* 0x000fe400078ec0ff */
[----:B------:R3:W-:Y:S02]  /*9a20*/  STL [R1+0xd8], R11 ;  /* 0x0000d80b01007387 */ /* 0x0007e40000100800 */
[----:B------:R-:W-:Y:S02]  /*9a30*/  @P1 LOP3.LUT R236, R236, 0x100, RZ, 0xfc, !PT ;  /* 0x00000100ecec1812 */ /* 0x000fe400078efcff */
[----:B------:R-:W-:Y:S01]  /*9a40*/  STL [R1+0xd0], R3 ;  /* 0x0000d00301007387 */ /* 0x000fe20000100800 */
[----:B--2---:R-:W-:-:S05]  /*9a50*/  IMAD R2, R211, 0x80, R12 ;  /* 0x00000080d3027824 */ /* 0x004fca00078e020c */
[----:B------:R-:W-:-:S05]  /*9a60*/  IADD3 R2, R8, R2, R11 ;  /* 0x0000000208027210 */ /* 0x000fca0007ffe00b */
[----:B------:R-:W-:-:S04]  /*9a70*/  IMAD.IADD R10, R3, 0x1, R2 ;  /* 0x00000001030a7824 */ /* 0x000fc800078e0202 */
[----:B------:R-:W-:-:S05]  /*9a80*/  @P0 IMAD.HI.U32 R2, R10, c[0x0][0x2c8], RZ ;  /* 0x0000b2000a020a27 */ /* 0x000fca00078e00ff */
[----:B------:R-:W-:Y:S02]  /*9a90*/  @P0 SHF.R.U32.HI R10, RZ, c[0x0][0x2cc], R2 ;  /* 0x0000b300ff0a0a19 */ /* 0x000fe40000011602 */
[----:B------:R-:W-:-:S03]  /*9aa0*/  LOP3.LUT R2, R7, 0x7ffffffc, RZ, 0xc0, !PT ;  /* 0x7ffffffc07027812 */ /* 0x000fc600078ec0ff */
[----:B------:R-:W2:Y:S02]  /*9ab0*/  SHFL.IDX PT, R7, R10, RZ, 0x1c1f ;  /* 0x001c1fff0a077589 */ /* 0x000ea400000e0000 */
[----:B------:R-:W-:Y:S02]  /*9ac0*/  IMAD.IADD R2, R0, 0x1, -R2 ;  /* 0x0000000100027824 */ /* 0x000fe400078e0a02 */
[----:B------:R-:W-:Y:S02]  /*9ad0*/  IMAD.IADD R0, R121, 0x1, R5 ;  /* 0x0000000179007824 */ /* 0x000fe400078e0205 */
[----:B-1----:R-:W-:-:S04]  /*9ae0*/  IMAD.SHL.U32 R8, R2, 0x2, RZ ;  /* 0x0000000202087824 */ /* 0x002fc800078e00ff */
[----:B------:R-:W-:Y:S01]  /*9af0*/  IMAD.IADD R12, R0, 0x1, -R8 ;  /* 0x00000001000c7824 */ /* 0x000fe200078e0a08 */
[----:B------:R1:W-:Y:S01]  /*9b00*/  STL [R1+0x88], R8 ;  /* 0x0000880801007387 */ /* 0x0003e20000100800 */
[----:B------:R-:W-:Y:S01]  /*9b10*/  IADD3 R2, -R8, 0x1, R0 ;  /* 0x0000000108027810 */ /* 0x000fe20007ffe100 */
[----:B------:R-:W-:Y:S02]  /*9b20*/  IMAD.IADD R0, R139, 0x1, R140 ;  /* 0x000000018b007824 */ /* 0x000fe400078e028c */
[----:B------:R-:W-:Y:S02]  /*9b30*/  IMAD.IADD R14, R121, 0x1, -R8 ;  /* 0x00000001790e7824 */ /* 0x000fe400078e0a08 */
[----:B------:R-:W-:-:S05]  /*9b40*/  IMAD.IADD R2, R2, 0x1, -R122 ;  /* 0x0000000102027824 */ /* 0x000fca00078e0a7a */
[C---:B---3--:R-:W-:Y:S02]  /*9b50*/  IADD3 R11, R2.reuse, c[0x0][0x328], RZ ;  /* 0x0000ca00020b7a10 */ /* 0x048fe40007ffe0ff */
[----:B------:R-:W-:-:S03]  /*9b60*/  IADD3 R13, R2, UR4, RZ ;  /* 0x00000004020d7c10 */ /* 0x000fc6000fffe0ff */
[--C-:B--2---:R-:W-:Y:S02]  /*9b70*/  IMAD.IADD R3, R11, 0x1, R7.reuse ;  /* 0x000000010b037824 */ /* 0x104fe400078e0207 */
        /* <DEDUP_REMOVED lines=9> */
[----:B-1----:R-:W-:-:S05]  /*9c10*/  @P0 IMAD.HI.U32 R8, R7, c[0x0][0x330], RZ ;  /* 0x0000cc0007080a27 */ /* 0x002fca00078e00ff */
[----:B------:R-:W-:-:S04]  /*9c20*/  @P0 SHF.R.U32.HI R7, RZ, c[0x0][0x334], R8 ;  /* 0x0000cd00ff070a19 */ /* 0x000fc80000011608 */
[----:B------:R-:W-:Y:S01]  /*9c30*/  LOP3.LUT R7, RZ, R7, RZ, 0x33, !PT ;  /* 0x00000007ff077212 */ /* 0x000fe200078e33ff */
[----:B------:R-:W-:Y:S05]  /*9c40*/  BRA `(.L_x_1195) ;  /* 0x0000003000007947 */ /* 0x000fea0003800000 */
.L_x_1194:
[----:B------:R-:W-:-:S13]  /*9c50*/  ISETP.NE.AND P0, PT, R24, 0x1, PT ;  /* 0x000000011800780c */ /* 0x000fda0003f05270 */
[----:B-1----:R-:W-:-:S05]  /*9c60*/  @P0 IMAD.HI.U32 R8, R7, c[0x0][0x330], RZ ;  /* 0x0000cc0007080a27 */ /* 0x002fca00078e00ff */
[----:B------:R-:W-:Y:S02]  /*9c70*/  @P0 SHF.R.U32.HI R7, RZ, c[0x0][0x334], R8 ;  /* 0x0000cd00ff070a19 */ /* 0x000fe40000011608 */
.L_x_1195:
[----:B------:R-:W-:Y:S05]  /*9c80*/  BSYNC B0 ;  /* 0x0000000000007941 */ /* 0x000fea0003800000 */
.L_x_1193:
[----:B------:R-:W-:-:S05]  /*9c90*/  IMAD R7, R7, c[0x0][0x32c], R14 ;  /* 0x0000cb0007077a24 */ /* 0x000fca00078e020e */
[----:B------:R-:W-:Y:S02]  /*9ca0*/  IADD3 R8, R7, c[0x0][0x32c], RZ ;  /* 0x0000cb0007087a10 */ /* 0x000fe40007ffe0ff */
[----:B------:R-:W-:Y:S02]  /*9cb0*/  IMNMX R2, R2, R7, !PT ;  /* 0x0000000702027217 */ /* 0x000fe40007800200 */
[----:B------:R-:W-:Y:S02]  /*9cc0*/  IMNMX R3, R3, R8, PT ;  /* 0x0000000803037217 */ /* 0x000fe40003800200 */
.L_x_1192:
[----:B------:R-:W2:Y:S02]  /*9cd0*/  SHFL.IDX PT, R9, R10, 0x1, 0x1c1f ;  /* 0x003c1f000a097f89 */ /* 0x000ea400000e0000 */
[----:B-12---:R-:W-:Y:S01]  /*9ce0*/  IMAD.IADD R8, R11, 0x1, R9 ;  /* 0x000000010b087824 */ /* 0x006fe200078e0209 */
[----:B------:R-:W-:-:S04]  /*9cf0*/  IADD3 R7, R13, R9, RZ ;  /* 0x000000090d077210 */ /* 0x000fc80007ffe0ff */
        /* <DEDUP_REMOVED lines=12> */
.L_x_1198:
[----:B------:R-:W-:-:S13]  /*9dc0*/  ISETP.NE.AND P0, PT, R24, 0x1, PT ;  /* 0x000000011800780c */ /* 0x000fda0003f05270 */
[----:B------:R-:W-:-:S05]  /*9dd0*/  @P0 IMAD.HI.U32 R15, R9, c[0x0][0x330], RZ ;  /* 0x0000cc00090f0a27 */ /* 0x000fca00078e00ff */
[----:B------:R-:W-:Y:S02]  /*9de0*/  @P0 SHF.R.U32.HI R9, RZ, c[0x0][0x334], R15 ;  /* 0x0000cd00ff090a19 */ /* 0x000fe4000001160f */
.L_x_1199:
[----:B------:R-:W-:Y:S05]  /*9df0*/  BSYNC B0 ;  /* 0x0000000000007941 */ /* 0x000fea0003800000 */
.L_x_1197:
[----:B------:R-:W-:-:S05]  /*9e00*/  IMAD R9, R9, c[0x0][0x32c], R14 ;  /* 0x0000cb0009097a24 */ /* 0x000fca00078e020e */
[----:B------:R-:W-:Y:S02]  /*9e10*/  IADD3 R15, R9, c[0x0][0x32c], RZ ;  /* 0x0000cb00090f7a10 */ /* 0x000fe40007ffe0ff */
[----:B------:R-:W-:Y:S02]  /*9e20*/  IMNMX R7, R7, R9, !PT ;  /* 0x0000000907077217 */ /* 0x000fe40007800200 */
[----:B------:R-:W-:Y:S02]  /*9e30*/  IMNMX R8, R8, R15, PT ;  /* 0x0000000f08087217 */ /* 0x000fe40003800200 */
.L_x_1196:
[C---:B------:R-:W-:Y:S01]  /*9e40*/  ISETP.GE.AND P0, PT, R121.reuse, 0x2, PT ;  /* 0x000000027900780c */ /* 0x040fe20003f06270 */
[----:B------:R-:W1:Y:S01]  /*9e50*/  SHFL.IDX PT, R9, R10, 0x2, 0x1c1f ;  /* 0x005c1f000a097f89 */ /* 0x000e6200000e0000 */
[----:B------:R-:W-:Y:S02]  /*9e60*/  ISETP.GE.AND P1, PT, R121, 0x9, PT ;  /* 0x000000097900780c */ /* 0x000fe40003f26270 */
[----:B------:R-:W-:Y:S02]  /*9e70*/  P2R R21, PR, RZ, 0x1 ;  /* 0x00000001ff157803 */ /* 0x000fe40000000000 */
[----:B------:R-:W-:-:S02]  /*9e80*/  ISETP.GT.AND P0, PT, R2, 0x1, !P0 ;  /* 0x000000010200780c */ /* 0x000fc40004704270 */
[----:B------:R-:W-:Y:S02]  /*9e90*/  ISETP.GE.AND P6, PT, R121, 0xa, PT ;  /* 0x0000000a7900780c */ /* 0x000fe40003fc6270 */
[----:B------:R-:W-:Y:S02]  /*9ea0*/  ISETP.LT.OR P0, PT, R3, 0x2, P0 ;  /* 0x000000020300780c */ /* 0x000fe40000701670 */
[----:B------:R-:W-:Y:S02]  /*9eb0*/  ISETP.GE.AND P5, PT, R121, 0x11, PT ;  /* 0x000000117900780c */ /* 0x000fe40003fa6270 */
[----:B------:R-:W-:Y:S02]  /*9ec0*/  FSEL R23, R53, -INF , !P0 ;  /* 0xff80000035177808 */ /* 0x000fe40004000000 */
[----:B------:R-:W-:Y:S02]  /*9ed0*/  ISETP.GT.AND P0, PT, R2, 0x8, !P1 ;  /* 0x000000080200780c */ /* 0x000fe40004f04270 */
[----:B------:R-:W-:-:S02]  /*9ee0*/  ISETP.GE.AND P4, PT, R121, 0x12, PT ;  /* 0x000000127900780c */ /* 0x000fc40003f86270 */
[----:B------:R-:W-:Y:S02]  /*9ef0*/  ISETP.LT.OR P0, PT, R3, 0x9, P0 ;  /* 0x000000090300780c */ /* 0x000fe40000701670 */
[C---:B------:R-:W-:Y:S02]  /*9f00*/  ISETP.GE.AND P3, PT, R121.reuse, 0x19, PT ;  /* 0x000000197900780c */ /* 0x040fe40003f66270 */
        /* <DEDUP_REMOVED lines=37> */
[----:B------:R-:W-:-:S04]  /*a160*/  ISETP.GE.AND P0, PT, R121, 0x2a, PT ;  /* 0x0000002a7900780c */ /* 0x000fc80003f06270 */
[----:B------:R-:W-:Y:S02]  /*a170*/  P2R R15, PR, RZ, 0x1 ;  /* 0x00000001ff0f7803 */ /* 0x000fe40000000000 */
[----:B------:R-:W-:Y:S01]  /*a180*/  ISETP.GT.AND P0, PT, R2, 0x29, !P0 ;  /* 0x000000290200780c */ /* 0x000fe20004704270 */
[----:B-1----:R-:W-:-:S03]  /*a190*/  IMAD.IADD R2, R13, 0x1, R9 ;  /* 0x000000010d027824 */ /* 0x002fc600078e0209 */
[----:B------:R-:W-:Y:S01]  /*a1a0*/  ISETP.LT.OR P0, PT, R3, 0x2a, P0 ;  /* 0x0000002a0300780c */ /* 0x000fe20000701670 */
[----:B------:R-:W-:-:S03]  /*a1b0*/  IMAD.IADD R3, R11, 0x1, R9 ;  /* 0x000000010b037824 */ /* 0x000fc600078e0209 */
[----:B------:R-:W-:Y:S02]  /*a1c0*/  FSEL R153, R41, -INF , !P0 ;  /* 0xff80000029997808 */ /* 0x000fe40004000000 */
[----:B------:R-:W-:Y:S02]  /*a1d0*/  ISETP.GE.AND P0, PT, R24, 0x1, PT ;  /* 0x000000011800780c */ /* 0x000fe40003f06270 */
[----:B------:R-:W-:-:S11]  /*a1e0*/  IMNMX R3, R12, R3, PT ;  /* 0x000000030c037217 */ /* 0x000fd60003800200 */
        /* <DEDUP_REMOVED lines=11> */
.L_x_1202:
[----:B------:R-:W-:-:S13]  /*a2a0*/  ISETP.NE.AND P0, PT, R24, 0x1, PT ;  /* 0x000000011800780c */ /* 0x000fda0003f05270 */
[----:B------:R-:W-:-:S05]  /*a2b0*/  @P0 IMAD.HI.U32 R20, R9, c[0x0][0x330], RZ ;  /* 0x0000cc0009140a27 */ /* 0x000fca00078e00ff */
[----:B------:R-:W-:Y:S02]  /*a2c0*/  @P0 SHF.R.U32.HI R9, RZ, c[0x0][0x334], R20 ;  /* 0x0000cd00ff090a19 */ /* 0x000fe40000011614 */
.L_x_1203:
[----:B------:R-:W-:Y:S05]  /*a2d0*/  BSYNC B0 ;  /* 0x0000000000007941 */ /* 0x000fea0003800000 */
.L_x_1201:
[----:B------:R-:W-:-:S05]  /*a2e0*/  IMAD R9, R9, c[0x0][0x32c], R14 ;  /* 0x0000cb0009097a24 */ /* 0x000fca00078e020e */
[----:B------:R-:W-:Y:S02]  /*a2f0*/  IADD3 R20, R9, c[0x0][0x32c], RZ ;  /* 0x0000cb0009147a10 */ /* 0x000fe40007ffe0ff */
[----:B------:R-:W-:Y:S02]  /*a300*/  IMNMX R2, R2, R9, !PT ;  /* 0x0000000902027217 */ /* 0x000fe40007800200 */
[----:B------:R-:W-:Y:S02]  /*a310*/  IMNMX R3, R3, R20, PT ;  /* 0x0000001403037217 */ /* 0x000fe40003800200 */
.L_x_1200:
[----:B------:R-:W-:Y:S02]  /*a320*/  ISETP.NE.AND P0, PT, R19, RZ, PT ;  /* 0x000000ff1300720c */ /* 0x000fe40003f05270 */
[----:B------:R-:W-:Y:S02]  /*a330*/  P2R R9, PR, RZ, 0x10 ;  /* 0x00000010ff097803 */ /* 0x000fe40000000000 */
        /* <DEDUP_REMOVED lines=27> */
[----:B------:R-:W-:-:S04]  /*a4f0*/  ISETP.GT.AND P0, PT, R7, 0x1, !P4 ;  /* 0x000000010700780c */ /* 0x000fc80006704270 */
[----:B------:R-:W-:-:S04]  /*a500*/  ISETP.LT.OR P0, PT, R8, 0x2, P0 ;  /* 0x000000020800780c */ /* 0x000fc80000701670 */
[----:B------:R-:W-:Y:S02]  /*a510*/  FSEL R27, R55, -INF , !P0 ;  /* 0xff800000371b7808 */ /* 0x000fe40004000000 */
[----:B------:R-:W-:-:S04]  /*a520*/  ISETP.GT.AND P0, PT, R7, RZ, !P1 ;  /* 0x000000ff0700720c */ /* 0x000fc80004f04270 */
[----:B------:R-:W-:-:S04]  /*a530*/  ISETP.LT.OR P0, PT, R8, 0x1, P0 ;  /* 0x000000010800780c */ /* 0x000fc80000701670 */
[----:B------:R-:W-:Y:S02]  /*a540*/  FSEL R20, R54, -INF , !P0 ;  /* 0xff80000036147808 */ /* 0x000fe40004000000 */
[----:B------:R-:W-:-:S04]  /*a550*/  ISETP.NE.AND P0, PT, R16, RZ, PT ;  /* 0x000000ff1000720c */ /* 0x000fc80003f05270 */
[----:B------:R-:W-:-:S04]  /*a560*/  ISETP.GT.AND P0, PT, R7, 0x28, !P0 ;  /* 0x000000280700780c */ /* 0x000fc80004704270 */
[----:B------:R-:W-:-:S04]  /*a570*/  ISETP.LT.OR P0, PT, R8, 0x29, P0 ;  /* 0x000000290800780c */ /* 0x000fc80000701670 */
[----:B------:R-:W-:Y:S02]  /*a580*/  FSEL R150, R42, -INF , !P0 ;  /* 0xff8000002a967808 */ /* 0x000fe40004000000 */
[----:B------:R-:W-:-:S04]  /*a590*/  ISETP.NE.AND P0, PT, R15, RZ, PT ;  /* 0x000000ff0f00720c */ /* 0x000fc80003f05270 */
[----:B------:R-:W-:Y:S02]  /*a5a0*/  ISETP.GT.AND P0, PT, R7, 0x29, !P0 ;  /* 0x000000290700780c */ /* 0x000fe40004704270 */
[----:B------:R-:W1:Y:S02]  /*a5b0*/  SHFL.IDX PT, R7, R10, 0x3, 0x1c1f ;  /* 0x007c1f000a077f89 */ /* 0x000e6400000e0000 */
[----:B------:R-:W-:-:S04]  /*a5c0*/  ISETP.LT.OR P0, PT, R8, 0x2a, P0 ;  /* 0x0000002a0800780c */ /* 0x000fc80000701670 */
[----:B------:R-:W-:Y:S02]  /*a5d0*/  FSEL R149, R43, -INF , !P0 ;  /* 0xff8000002b957808 */ /* 0x000fe40004000000 */
[----:B------:R-:W-:-:S04]  /*a5e0*/  ISETP.GT.AND P0, PT, R2, RZ, !P1 ;  /* 0x000000ff0200720c */ /* 0x000fc80004f04270 */
[----:B------:R-:W-:-:S04]  /*a5f0*/  ISETP.LT.OR P0, PT, R3, 0x1, P0 ;  /* 0x000000010300780c */ /* 0x000fc80000701670 */
[----:B------:R-:W-:Y:S02]  /*a600*/  FSEL R35, R84, -INF , !P0 ;  /* 0xff80000054237808 */ /* 0x000fe40004000000 */
[----:B------:R-:W-:Y:S02]  /*a610*/  ISETP.GT.AND P0, PT, R2, 0x1, !P4 ;  /* 0x000000010200780c */ /* 0x000fe40006704270 */
[----:B------:R-:W-:Y:S02]  /*a620*/  ISETP.NE.AND P4, PT, R9, RZ, PT ;  /* 0x000000ff0900720c */ /* 0x000fe40003f85270 */
        /* <DEDUP_REMOVED lines=52> */
.L_x_1206:
[----:B------:R-:W-:-:S13]  /*a970*/  ISETP.NE.AND P0, PT, R24, 0x1, PT ;  /* 0x000000011800780c */ /* 0x000fda0003f05270 */
[----:B------:R-:W-:-:S05]  /*a980*/  @P0 IMAD.HI.U32 R8, R7, c[0x0][0x330], RZ ;  /* 0x0000cc0007080a27 */ /* 0x000fca00078e00ff */
[----:B------:R-:W-:Y:S02]  /*a990*/  @P0 SHF.R.U32.HI R7, RZ, c[0x0][0x334], R8 ;  /* 0x0000cd00ff070a19 */ /* 0x000fe40000011608 */
.L_x_1207:
[----:B------:R-:W-:Y:S05]  /*a9a0*/  BSYNC B0 ;  /* 0x0000000000007941 */ /* 0x000fea0003800000 */
.L_x_1205:
[----:B------:R-:W-:-:S05]  /*a9b0*/  IMAD R7, R7, c[0x0][0x32c], R14 ;  /* 0x0000cb0007077a24 */ /* 0x000fca00078e020e */
[----:B------:R-:W-:Y:S02]  /*a9c0*/  IADD3 R8, R7, c[0x0][0x32c], RZ ;  /* 0x0000cb0007087a10 */ /* 0x000fe40007ffe0ff */
[----:B------:R-:W-:Y:S02]  /*a9d0*/  IMNMX R2, R2, R7, !PT ;  /* 0x0000000702027217 */ /* 0x000fe40007800200 */
[----:B------:R-:W-:Y:S02]  /*a9e0*/  IMNMX R3, R3, R8, PT ;  /* 0x0000000803037217 */ /* 0x000fe40003800200 */
.L_x_1204:
[----:B------:R-:W-:Y:S01]  /*a9f0*/  FMNMX.FTZ R172, R22, R23, !PT ;  /* 0x0000001716ac7209 */ /* 0x000fe20007810000 */
[----:B------:R-:W-:Y:S01]  /*aa00*/  STL [R1+0xf4], R221 ;  /* 0x0000f4dd01007387 */ /* 0x000fe20000100800 */
[----:B------:R-:W-:Y:S01]  /*aa10*/  ISETP.NE.AND P0, PT, R19, RZ, PT ;  /* 0x000000ff1300720c */ /* 0x000fe20003f05270 */
[----:B------:R-:W-:Y:S01]  /*aa20*/  IMAD.SHL.U32 R217, R0, 0x2, RZ ;  /* 0x0000000200d97824 */ /* 0x000fe200078e00ff */
[----:B------:R-:W-:Y:S01]  /*aa30*/  FMNMX.FTZ R172, R25, R172, !PT ;  /* 0x000000ac19ac7209 */ /* 0x000fe20007810000 */
[----:B------:R-:W-:Y:S01]  /*aa40*/  STL [R1+0xec], R5 ;  /* 0x0000ec0501007387 */ /* 0x000fe20000100800 */
[----:B------:R-:W-:Y:S01]  /*aa50*/  ISETP.GT.AND P0, PT, R2, 0x8, !P0 ;  /* 0x000000080200780c */ /* 0x000fe20004704270 */
[----:B------:R-:W-:Y:S01]  /*aa60*/  IMAD R218, R6, 0x2, R217 ;  /* 0x0000000206da7824 */ /* 0x000fe200078e02d9 */
[----:B------:R-:W-:Y:S01]  /*aa70*/  FMNMX.FTZ R172, R26, R172, !PT ;  /* 0x000000ac1aac7209 */ /* 0x000fe20007810000 */
[----:B------:R-:W-:Y:S01]  /*aa80*/  LDSM.16.MT88.4 R48, [R217+0x2080] ;  /* 0x00208000d930783b */ /* 0x000fe20000004200 */
[----:B------:R-:W-:Y:S01]  /*aa90*/  ISETP.LT.OR P0, PT, R3, 0x9, P0 ;  /* 0x000000090300780c */ /* 0x000fe20000701670 */
[----:B------:R-:W-:Y:S01]  /*aaa0*/  IMAD R219, R4, 0x2, R218 ;  /* 0x0000000204db7824 */ /* 0x000fe200078e02da */
[----:B------:R-:W-:Y:S01]  /*aab0*/  FMNMX.FTZ R172, R28, R172, !PT ;  /* 0x000000ac1cac7209 */ /* 0x000fe20007810000 */
[----:B------:R-:W-:Y:S01]  /*aac0*/  STL [R1+0xf0], R216 ;  /* 0x0000f0d801007387 */ /* 0x000fe20000100800 */
[----:B------:R-:W-:-:S02]  /*aad0*/  FSEL R14, R82, -INF , !P0 ;  /* 0xff800000520e7808 */ /* 0x000fc40004000000 */
[----:B------:R-:W-:Y:S01]  /*aae0*/  FMNMX.FTZ R172, R29, R172, !PT ;  /* 0x000000ac1dac7209 */ /* 0x000fe20007810000 */
[----:B------:R-:W-:Y:S01]  /*aaf0*/  LDSM.16.MT88.4 R60, [R218+0x2080] ;  /* 0x00208000da3c783b */ /* 0x000fe20000004200 */
[----:B------:R-:W-:Y:S02]  /*ab00*/  ISETP.GT.AND P0, PT, R2, 0x9, !P6 ;  /* 0x000000090200780c */ /* 0x000fe40007704270 */
[----:B------:R-:W-:Y:S01]  /*ab10*/  FMNMX.FTZ R172, R30, R172, !PT ;  /* 0x000000ac1eac7209 */ /* 0x000fe20007810000 */
[----:B------:R-:W-:Y:S01]  /*ab20*/  LDSM.16.MT88.4 R52, [R219+0x2880] ;  /* 0x00288000db34783b */ /* 0x000fe20000004200 */
[----:B------:R-:W-:Y:S02]  /*ab30*/  ISETP.LT.OR P0, PT, R3, 0xa, P0 ;  /* 0x0000000a0300780c */ /* 0x000fe40000701670 */
[----:B------:R-:W-:Y:S02]  /*ab40*/  FMNMX.FTZ R172, R31, R172, !PT ;  /* 0x000000ac1fac7209 */ /* 0x000fe40007810000 */
[----:B------:R-:W-:-:S02]  /*ab50*/  FSEL R13, R83, -INF , !P0 ;  /* 0xff800000530d7808 */ /* 0x000fc40004000000 */
[----:B------:R-:W-:Y:S01]  /*ab60*/  FMNMX.FTZ R172, R156, R172, !PT ;  /* 0x000000ac9cac7209 */ /* 0x000fe20007810000 */
[----:B------:R-:W-:Y:S01]  /*ab70*/  LDSM.16.MT88.4 R80, [R219+0x2080] ;  /* 0x00208000db50783b */ /* 0x000fe20000004200 */
[----:B------:R-:W-:Y:S02]  /*ab80*/  ISETP.GT.AND P0, PT, R2, 0x10, !P5 ;  /* 0x000000100200780c */ /* 0x000fe40006f04270 */
[----:B------:R-:W-:Y:S02]  /*ab90*/  FMNMX.FTZ R172, R155, R172, !PT ;  /* 0x000000ac9bac7209 */ /* 0x000fe40007810000 */
[----:B------:R-:W-:Y:S02]  /*aba0*/  ISETP.LT.OR P0, PT, R3, 0x11, P0 ;  /* 0x000000110300780c */ /* 0x000fe40000701670 */
[----:B------:R-:W-:Y:S02]  /*abb0*/  FMNMX.FTZ R172, R154, R172, !PT ;  /* 0x000000ac9aac7209 */ /* 0x000fe40007810000 */
[----:B------:R-:W-:-:S02]  /*abc0*/  ISETP.NE.AND P6, PT, R18, RZ, PT ;  /* 0x000000ff1200720c */ /* 0x000fc40003fc5270 */
[----:B------:R-:W-:Y:S02]  /*abd0*/  FMNMX.FTZ R172, R153, R172, !PT ;  /* 0x000000ac99ac7209 */ /* 0x000fe40007810000 */
[----:B------:R-:W-:Y:S02]  /*abe0*/  FSEL R18, R78, -INF , !P0 ;  /* 0xff8000004e127808 */ /* 0x000fe40004000000 */
[----:B------:R-:W-:Y:S01]  /*abf0*/  ISETP.GT.AND P0, PT, R2, 0x11, !P4 ;  /* 0x000000110200780c */ /* 0x000fe20006704270 */
[----:B------:R-:W1:Y:S01]  /*ac00*/  SHFL.BFLY PT, R7, R172, 0x2, 0x1f ;  /* 0x0c401f00ac077f89 */ /* 0x000e6200000e0000 */
[----:B------:R-:W-:Y:S02]  /*ac10*/  FMNMX.FTZ R174, R20, R27, !PT ;  /* 0x0000001b14ae7209 */ /* 0x000fe40007810000 */
[----:B------:R-:W-:Y:S02]  /*ac20*/  ISETP.LT.OR P0, PT, R3, 0x12, P0 ;  /* 0x000000120300780c */ /* 0x000fe40000701670 */
[----:B------:R-:W-:-:S02]  /*ac30*/  FMNMX.FTZ R174, R32, R174, !PT ;  /* 0x000000ae20ae7209 */ /* 0x000fc40007810000 */
[----:B------:R-:W-:Y:S02]  /*ac40*/  FSEL R19, R79, -INF , !P0 ;  /* 0xff8000004f137808 */ /* 0x000fe40004000000 */
[----:B------:R-:W-:Y:S02]  /*ac50*/  ISETP.GT.AND P0, PT, R2, 0x18, !P3 ;  /* 0x000000180200780c */ /* 0x000fe40005f04270 */
[----:B------:R-:W-:Y:S02]  /*ac60*/  FMNMX.FTZ R174, R33, R174, !PT ;  /* 0x000000ae21ae7209 */ /* 0x000fe40007810000 */
[----:B------:R-:W-:Y:S02]  /*ac70*/  ISETP.LT.OR P0, PT, R3, 0x19, P0 ;  /* 0x000000190300780c */ /* 0x000fe40000701670 */
[----:B------:R-:W-:Y:S02]  /*ac80*/  FMNMX.FTZ R174, R34, R174, !PT ;  /* 0x000000ae22ae7209 */ /* 0x000fe40007810000 */
[----:B------:R-:W-:-:S02]  /*ac90*/  FSEL R45, R74, -INF , !P0 ;  /* 0xff8000004a2d7808 */ /* 0x000fc40004000000 */
[----:B------:R-:W-:Y:S02]  /*aca0*/  ISETP.GT.AND P0, PT, R2, 0x19, !P2 ;  /* 0x000000190200780c */ /* 0x000fe40005704270 */
[----:B------:R-:W-:Y:S02]  /*acb0*/  FMNMX.FTZ R174, R36, R174, !PT ;  /* 0x000000ae24ae7209 */ /* 0x000fe40007810000 */
[----:B------:R-:W-:Y:S02]  /*acc0*/  ISETP.LT.OR P0, PT, R3, 0x1a, P0 ;  /* 0x0000001a0300780c */ /* 0x000fe40000701670 */
[----:B-1----:R-:W-:Y:S02]  /*acd0*/  FMNMX.FTZ R172, R172, R7, !PT ;  /* 0x00000007acac7209 */ /* 0x002fe40007810000 */
[----:B------:R-:W-:Y:S02]  /*ace0*/  ISETP.NE.AND P5, PT, R21, RZ, PT ;  /* 0x000000ff1500720c */ /* 0x000fe40003fa5270 */
[----:B------:R-:W-:Y:S01]  /*acf0*/  FMNMX.FTZ R174, R38, R174, !PT ;  /* 0x000000ae26ae7209 */ /* 0x000fe20007810000 */
[----:B------:R-:W1:Y:S01]  /*ad00*/  SHFL.BFLY PT, R7, R172, 0x1, 0x1f ;  /* 0x0c201f00ac077f89 */ /* 0x000e6200000e0000 */
[----:B------:R-:W-:-:S02]  /*ad10*/  FSEL R56, R75, -INF , !P0 ;  /* 0xff8000004b387808 */ /* 0x000fc40004000000 */
[----:B------:R-:W-:Y:S01]  /*ad20*/  ISETP.GT.AND P0, PT, R2, 0x1, !P5 ;  /* 0x000000010200780c */ /* 0x000fe20006f04270 */
[----:B------:R-:W-:Y:S01]  /*ad30*/  LDSM.16.MT88.4 R72, [R217+0x3880] ;  /* 0x00388000d948783b */ /* 0x000fe20000004200 */
[----:B------:R-:W-:Y:S02]  /*ad40*/  FMNMX.FTZ R174, R39, R174, !PT ;  /* 0x000000ae27ae7209 */ /* 0x000fe40007810000 */
[----:B------:R-:W-:Y:S02]  /*ad50*/  ISETP.LT.OR P0, PT, R3, 0x2, P0 ;  /* 0x000000020300780c */ /* 0x000fe40000701670 */
[----:B------:R-:W-:Y:S02]  /*ad60*/  FMNMX.FTZ R174, R152, R174, !PT ;  /* 0x000000ae98ae7209 */ /* 0x000fe40007810000 */
[----:B------:R-:W-:Y:S02]  /*ad70*/  FSEL R12, R87, -INF , !P0 ;  /* 0xff800000570c7808 */ /* 0x000fe40004000000 */
[----:B------:R-:W-:-:S02]  /*ad80*/  ISETP.GT.AND P0, PT, R2, RZ, !P1 ;  /* 0x000000ff0200720c */ /* 0x000fc40004f04270 */
[----:B------:R-:W-:Y:S02]  /*ad90*/  FMNMX.FTZ R174, R151, R174, !PT ;  /* 0x000000ae97ae7209 */ /* 0x000fe40007810000 */
[----:B------:R-:W-:Y:S02]  /*ada0*/  ISETP.LT.OR P0, PT, R3, 0x1, P0 ;  /* 0x000000010300780c */ /* 0x000fe40000701670 */
[----:B------:R-:W-:Y:S02]  /*adb0*/  FMNMX.FTZ R174, R150, R174, !PT ;  /* 0x000000ae96ae7209 */ /* 0x000fe40007810000 */
[----:B------:R-:W-:Y:S02]  /*adc0*/  FSEL R11, R86, -INF , !P0 ;  /* 0xff800000560b7808 */ /* 0x000fe40004000000 */
[----:B------:R-:W-:Y:S01]  /*add0*/  FMNMX.FTZ R174, R149, R174, !PT ;  /* 0x000000ae95ae7209 */ /* 0x000fe20007810000 */
[----:B------:R-:W-:Y:S01]  /*ade0*/  LDSM.16.MT88.4 R84, [R217+0x2880] ;  /* 0x00288000d954783b */ /* 0x000fe20000004200 */
[----:B------:R-:W-:-:S02]  /*adf0*/  ISETP.GT.AND P0, PT, R2, 0x20, !P6 ;  /* 0x000000200200780c */ /* 0x000fc40007704270 */
[----:B-1----:R-:W-:Y:S02]  /*ae00*/  FMNMX.FTZ R172, R172, R7, !PT ;  /* 0x00000007acac7209 */ /* 0x002fe40007810000 */
[----:B------:R-:W-:Y:S01]  /*ae10*/  FMNMX.FTZ R173, R35, R37, !PT ;  /* 0x0000002523ad7209 */ /* 0x000fe20007810000 */
[----:B------:R-:W1:Y:S01]  /*ae20*/  SHFL.BFLY PT, R7, R174, 0x2, 0x1f ;  /* 0x0c401f00ae077f89 */ /* 0x000e6200000e0000 */
[----:B------:R-:W-:Y:S01]  /*ae30*/  ISETP.LT.OR P0, PT, R3, 0x21, P0 ;  /* 0x000000210300780c */ /* 0x000fe20000701670 */
[----:B------:R-:W-:Y:S01]  /*ae40*/  FMUL.FTZ R24, R172, c[0x0][0x2d0] ;  /* 0x0000b400ac187a20 */ /* 0x000fe20000410000 */
[----:B------:R-:W-:Y:S02]  /*ae50*/  FMNMX.FTZ R173, R40, R173, !PT ;  /* 0x000000ad28ad7209 */ /* 0x000fe40007810000 */
[----:B------:R-:W-:Y:S02]  /*ae60*/  FSEL R144, R70, -INF , !P0 ;  /* 0xff80000046907808 */ /* 0x000fe40004000000 */
[----:B------:R-:W-:-:S02]  /*ae70*/  FSETP.NEU.FTZ.AND P0, PT, R172, -INF , PT ;  /* 0xff800000ac00780b */ /* 0x000fc40003f1d000 */
[----:B------:R-:W-:Y:S02]  /*ae80*/  FMNMX.FTZ R173, R41, R173, !PT ;  /* 0x000000ad29ad7209 */ /* 0x000fe40007810000 */
[----:B------:R-:W-:Y:S02]  /*ae90*/  FSEL R24, R24, RZ, P0 ;  /* 0x000000ff18187208 */ /* 0x000fe40000000000 */
[----:B------:R-:W-:Y:S02]  /*aea0*/  FMNMX.FTZ R173, R42, R173, !PT ;  /* 0x000000ad2aad7209 */ /* 0x000fe40007810000 */
[----:B------:R-:W-:Y:S01]  /*aeb0*/  ISETP.NE.AND P4, PT, R17, RZ, PT ;  /* 0x000000ff1100720c */ /* 0x000fe20003f85270 */
[--C-:B------:R-:W-:Y:S01]  /*aec0*/  FFMA.FTZ R8, R22, c[0x0][0x2d0], -R24.reuse ;  /* 0x0000b40016087a23 */ /* 0x100fe20000010818 */
[----:B------:R-:W-:Y:S01]  /*aed0*/  FMNMX.FTZ R173, R43, R173, !PT ;  /* 0x000000ad2bad7209 */ /* 0x000fe20007810000 */
[----:B------:R-:W-:Y:S01]  /*aee0*/  FFMA.FTZ R9, R31, c[0x0][0x2d0], -R24 ;  /* 0x0000b4001f097a23 */ /* 0x000fe20000010818 */
[----:B------:R-:W-:Y:S01]  /*aef0*/  ISETP.NE.AND P5, PT, R16, RZ, PT ;  /* 0x000000ff1000720c */ /* 0x000fe20003fa5270 */
[----:B------:R2:W-:Y:S01]  /*af00*/  MUFU.EX2 R176, R8 ;  /* 0x0000000800b07308 */ /* 0x0005e20000000800 */
[----:B------:R-:W-:-:S02]  /*af10*/  FMNMX.FTZ R173, R44, R173, !PT ;  /* 0x000000ad2cad7209 */ /* 0x000fc40007810000 */
[----:B------:R-:W-:Y:S02]  /*af20*/  ISETP.NE.AND P6, PT, R15, RZ, PT ;  /* 0x000000ff0f00720c */ /* 0x000fe40003fc5270 */
[----:B------:R-:W-:Y:S02]  /*af30*/  FMNMX.FTZ R173, R46, R173, !PT ;  /* 0x000000ad2ead7209 */ /* 0x000fe40007810000 */
[----:B-1----:R-:W-:Y:S01]  /*af40*/  FMNMX.FTZ R174, R174, R7, !PT ;  /* 0x00000007aeae7209 */ /* 0x002fe20007810000 */
[----:B------:R-:W-:Y:S01]  /*af50*/  MUFU.EX2 R235, R9 ;  /* 0x0000000900eb7308 */ /* 0x000fe20000000800 */
[----:B------:R-:W-:Y:S02]  /*af60*/  FMNMX.FTZ R173, R147, R173, !PT ;  /* 0x000000ad93ad7209 */ /* 0x000fe40007810000 */
[----:B------:R-:W-:Y:S01]  /*af70*/  ISETP.GT.AND P1, PT, R2, 0x28, !P5 ;  /* 0x000000280200780c */ /* 0x000fe20006f24270 */
[----:B------:R-:W1:Y:S01]  /*af80*/  SHFL.BFLY PT, R7, R174, 0x1, 0x1f ;  /* 0x0c201f00ae077f89 */ /* 0x000e6200000e0000 */
[----:B------:R-:W-:-:S02]  /*af90*/  FMNMX.FTZ R173, R146, R173, !PT ;  /* 0x000000ad92ad7209 */ /* 0x000fc40007810000 */
[----:B------:R-:W-:Y:S01]  /*afa0*/  ISETP.GT.AND P2, PT, R2, 0x29, !P6 ;  /* 0x000000290200780c */ /* 0x000fe20007744270 */
[----:B--2---:R-:W-:Y:S01]  /*afb0*/  FFMA.FTZ R8, R23, c[0x0][0x2d0], -R24 ;  /* 0x0000b40017087a23 */ /* 0x004fe20000010818 */
[----:B------:R-:W-:Y:S02]  /*afc0*/  FMNMX.FTZ R173, R145, R173, !PT ;  /* 0x000000ad91ad7209 */ /* 0x000fe40007810000 */
[----:B------:R-:W-:Y:S01]  /*afd0*/  ISETP.LT.OR P1, PT, R3, 0x29, P1 ;  /* 0x000000290300780c */ /* 0x000fe20000f21670 */
[----:B------:R2:W3:Y:S01]  /*afe0*/  MUFU.EX2 R252, R8 ;  /* 0x0000000800fc7308 */ /* 0x0004e20000000800 */
[----:B------:R-:W-:Y:S02]  /*aff0*/  FMNMX.FTZ R173, R148, R173, !PT ;  /* 0x000000ad94ad7209 */ /* 0x000fe40007810000 */
[----:B------:R-:W-:-:S03]  /*b000*/  LEA R220, R4, R217, 0x1 ;  /* 0x000000d904dc7211 */ /* 0x000fc600078e08ff */
[----:B------:R-:W4:Y:S04]  /*b010*/  SHFL.BFLY PT, R10, R173, 0x2, 0x1f ;  /* 0x0c401f00ad0a7f89 */ /* 0x000f2800000e0000 */
[----:B------:R-:W-:Y:S01]  /*b020*/  LDSM.16.MT88.4 R76, [R220+0x4080] ;  /* 0x00408000dc4c783b */ /* 0x000fe20000004200 */
[----:B--2---:R-:W-:Y:S01]  /*b030*/  FFMA.FTZ R8, R25, c[0x0][0x2d0], -R24 ;  /* 0x0000b40019087a23 */ /* 0x004fe20000010818 */
[----:B-1----:R-:W-:-:S03]  /*b040*/  FMNMX.FTZ R174, R174, R7, !PT ;  /* 0x00000007aeae7209 */ /* 0x002fc60007810000 */
[----:B------:R1:W-:Y:S01]  /*b050*/  MUFU.EX2 R239, R8 ;  /* 0x0000000800ef7308 */ /* 0x0003e20000000800 */
[C---:B------:R-:W-:Y:S01]  /*b060*/  FSETP.NEU.FTZ.AND P0, PT, R174.reuse, -INF , PT ;  /* 0xff800000ae00780b */ /* 0x040fe20003f1d000 */
[----:B------:R-:W-:-:S05]  /*b070*/  FMUL.FTZ R7, R174, c[0x0][0x2d0] ;  /* 0x0000b400ae077a20 */ /* 0x000fca0000410000 */
[----:B------:R-:W-:Y:S02]  /*b080*/  FSEL R7, R7, RZ, P0 ;  /* 0x000000ff07077208 */ /* 0x000fe40000000000 */
[----:B------:R-:W-:Y:S02]  /*b090*/  ISETP.GT.AND P0, PT, R2, 0x21, !P4 ;  /* 0x000000210200780c */ /* 0x000fe40006704270 */
[----:B----4-:R-:W-:Y:S01]  /*b0a0*/  FMNMX.FTZ R173, R173, R10, !PT ;  /* 0x0000000aadad7209 */ /* 0x010fe20007810000 */
[--C-:B------:R-:W-:Y:S01]  /*b0b0*/  FFMA.FTZ R2, R27, c[0x0][0x2d0], -R7.reuse ;  /* 0x0000b4001b027a23 */ /* 0x100fe20000010807 */
[----:B------:R-:W-:Y:S01]  /*b0c0*/  ISETP.LT.OR P0, PT, R3, 0x22, P0 ;  /* 0x000000220300780c */ /* 0x000fe20000701670 */
[----:B------:R-:W-:Y:S01]  /*b0d0*/  FFMA.FTZ R9, R20, c[0x0][0x2d0], -R7 ;  /* 0x0000b40014097a23 */ /* 0x000fe20000010807 */
[----:B------:R-:W-:Y:S01]  /*b0e0*/  FSEL R27, R58, -INF , !P1 ;  /* 0xff8000003a1b7808 */ /* 0x000fe20004800000 */
[----:B-1----:R-:W-:Y:S01]  /*b0f0*/  FFMA.FTZ R8, R26, c[0x0][0x2d0], -R24 ;  /* 0x0000b4001a087a23 */ /* 0x002fe20000010818 */
[----:B------:R-:W-:Y:S01]  /*b100*/  MUFU.EX2 R238, R2 ;  /* 0x0000000200ee7308 */ /* 0x000fe20000000800 */
[----:B------:R-:W1:Y:S01]  /*b110*/  SHFL.BFLY PT, R10, R173, 0x1, 0x1f ;  /* 0x0c201f00ad0a7f89 */ /* 0x000e6200000e0000 */
[----:B------:R-:W-:-:S02]  /*b120*/  FSEL R25, R71, -INF , !P0 ;  /* 0xff80000047197808 */ /* 0x000fc40004000000 */
[----:B------:R-:W-:Y:S01]  /*b130*/  ISETP.LT.OR P0, PT, R3, 0x2a, P2 ;  /* 0x0000002a0300780c */ /* 0x000fe20001701670 */
[----:B------:R-:W-:Y:S01]  /*b140*/  LDSM.16.MT88.4 R68, [R220+0x2080] ;  /* 0x00208000dc44783b */ /* 0x000fe20000004200 */
[----:B---3--:R-:W-:Y:S02]  /*b150*/  F2FP.BF16.PACK_AB R20, R252, R176 ;  /* 0x000000b0fc14723e */ /* 0x008fe400000010ff */
[----:B------:R2:W3:Y:S01]  /*b160*/  MUFU.EX2 R188, R8 ;  /* 0x0000000800bc7308 */ /* 0x0004e20000000800 */
[----:B------:R-:W-:-:S07]  /*b170*/  FSEL R26, R59, -INF , !P0 ;  /* 0xff8000003b1a7808 */ /* 0x000fce0004000000 */
[----:B------:R-:W4:Y:S01]  /*b180*/  MUFU.EX2 R197, R9 ;  /* 0x0000000900c57308 */ /* 0x000f220000000800 */
[----:B--2---:R-:W-:Y:S01]  /*b190*/  FFMA.FTZ R8, R28, c[0x0][0x2d0], -R24 ;  /* 0x0000b4001c087a23 */ /* 0x004fe20000010818 */
[----:B-1----:R-:W-:Y:S02]  /*b1a0*/  FMNMX.FTZ R173, R173, R10, !PT ;  /* 0x0000000aadad7209 */ /* 0x002fe40007810000 */
[----:B---3--:R-:W-:-:S04]  /*b1b0*/  F2FP.BF16.PACK_AB R22, R188, R239 ;  /* 0x000000efbc16723e */ /* 0x008fc800000010ff */
[----:B------:R1:W-:Y:S01]  /*b1c0*/  MUFU.EX2 R177, R8 ;  /* 0x0000000800b17308 */ /* 0x0003e20000000800 */
[----:B------:R-:W-:Y:S02]  /*b1d0*/  FSETP.NEU.FTZ.AND P0, PT, R173, -INF , PT ;  /* 0xff800000ad00780b */ /* 0x000fe40003f1d000 */
[----:B----4-:R-:W-:Y:S01]  /*b1e0*/  F2FP.BF16.PACK_AB R21, R238, R197 ;  /* 0x000000c5ee15723e */ /* 0x010fe200000010ff */
[----:B-1----:R-:W-:-:S04]  /*b1f0*/  FFMA.FTZ R8, R29, c[0x0][0x2d0], -R24 ;  /* 0x0000b4001d087a23 */ /* 0x002fc80000010818 */
[----:B------:R1:W-:Y:S02]  /*b200*/  MUFU.EX2 R159, R8 ;  /* 0x00000008009f7308 */ /* 0x0003e40000000800 */
[----:B-1----:R-:W-:Y:S02]  /*b210*/  FFMA.FTZ R8, R30, c[0x0][0x2d0], -R24 ;  /* 0x0000b4001e087a23 */ /* 0x002fe40000010818 */
[----:B------:R-:W-:Y:S04]  /*b220*/  LDSM.16.MT88.4 R28, [R219+0x3880] ;  /* 0x00388000db1c783b */ /* 0x000fe80000004200 */
[----:B------:R1:W-:Y:S02]  /*b230*/  MUFU.EX2 R191, R8 ;  /* 0x0000000800bf7308 */ /* 0x0003e40000000800 */
[----:B-1----:R-:W-:-:S04]  /*b240*/  FMNMX.FTZ R8, R11, R12, !PT ;  /* 0x0000000c0b087209 */ /* 0x002fc80007810000 */
[----:B------:R-:W-:-:S04]  /*b250*/  FMNMX.FTZ R8, R14, R8, !PT ;  /* 0x000000080e087209 */ /* 0x000fc80007810000 */
[----:B------:R-:W-:-:S04]  /*b260*/  FMNMX.FTZ R8, R13, R8, !PT ;  /* 0x000000080d087209 */ /* 0x000fc80007810000 */
[----:B------:R-:W-:-:S04]  /*b270*/  FMNMX.FTZ R8, R18, R8, !PT ;  /* 0x0000000812087209 */ /* 0x000fc80007810000 */
[----:B------:R-:W-:-:S04]  /*b280*/  FMNMX.FTZ R8, R19, R8, !PT ;  /* 0x0000000813087209 */ /* 0x000fc80007810000 */
[----:B------:R-:W-:-:S04]  /*b290*/  FMNMX.FTZ R8, R45, R8, !PT ;  /* 0x000000082d087209 */ /* 0x000fc80007810000 */
[----:B------:R-:W-:Y:S01]  /*b2a0*/  FMNMX.FTZ R2, R56, R8, !PT ;  /* 0x0000000838027209 */ /* 0x000fe20007810000 */
[----:B------:R-:W-:-:S03]  /*b2b0*/  FFMA.FTZ R8, R32, c[0x0][0x2d0], -R7 ;  /* 0x0000b40020087a23 */ /* 0x000fc60000010807 */
[----:B------:R-:W-:Y:S01]  /*b2c0*/  FMNMX.FTZ R2, R144, R2, !PT ;  /* 0x0000000290027209 */ /* 0x000fe20007810000 */
[----:B------:R1:W-:Y:S03]  /*b2d0*/  MUFU.EX2 R237, R8 ;  /* 0x0000000800ed7308 */ /* 0x0003e60000000800 */
[----:B------:R-:W-:Y:S01]  /*b2e0*/  FMNMX.FTZ R3, R25, R2, !PT ;  /* 0x0000000219037209 */ /* 0x000fe20007810000 */
[----:B------:R-:W-:-:S03]  /*b2f0*/  FFMA.FTZ R2, R33, c[0x0][0x2d0], -R7 ;  /* 0x0000b40021027a23 */ /* 0x000fc60000010807 */
[----:B------:R-:W-:Y:S01]  /*b300*/  FMNMX.FTZ R3, R27, R3, !PT ;  /* 0x000000031b037209 */ /* 0x000fe20007810000 */
[----:B------:R2:W3:Y:S03]  /*b310*/  MUFU.EX2 R221, R2 ;  /* 0x0000000200dd7308 */ /* 0x0004e60000000800 */
[----:B------:R-:W-:-:S05]  /*b320*/  FMNMX.FTZ R3, R26, R3, !PT ;  /* 0x000000031a037209 */ /* 0x000fca0007810000 */
[----:B------:R-:W4:Y:S01]  /*b330*/  SHFL.BFLY PT, R9, R3, 0x2, 0x1f ;  /* 0x0c401f0003097f89 */ /* 0x000f2200000e0000 */
[----:B-1----:R-:W-:-:S04]  /*b340*/  FFMA.FTZ R8, R38, c[0x0][0x2d0], -R7 ;  /* 0x0000b40026087a23 */ /* 0x002fc80000010807 */
[----:B------:R1:W-:Y:S01]  /*b350*/  MUFU.EX2 R190, R8 ;  /* 0x0000000800be7308 */ /* 0x0003e20000000800 */
[----:B--2---:R-:W-:Y:S01]  /*b360*/  FFMA.FTZ R2, R34, c[0x0][0x2d0], -R7 ;  /* 0x0000b40022027a23 */ /* 0x004fe20000010807 */
[----:B---3--:R-:W-:-:S06]  /*b370*/  F2FP.BF16.PACK_AB R23, R221, R237 ;  /* 0x000000eddd17723e */ /* 0x008fcc00000010ff */
[----:B------:R2:W-:Y:S01]  /*b380*/  MUFU.EX2 R121, R2 ;  /* 0x0000000200797308 */ /* 0x0005e20000000800 */
[----:B------:R-:W-:Y:S01]  /*b390*/  HMMA.16816.F32.BF16 R116, R20, R60, RZ ;  /* 0x0000003c1474723c */ /* 0x000fe200000418ff */
[----:B-1----:R-:W-:Y:S01]  /*b3a0*/  FFMA.FTZ R8, R39, c[0x0][0x2d0], -R7 ;  /* 0x0000b40027087a23 */ /* 0x002fe20000010807 */
[----:B----4-:R-:W-:-:S05]  /*b3b0*/  FMNMX.FTZ R3, R3, R9, !PT ;  /* 0x0000000903037209 */ /* 0x010fca0007810000 */
[----:B------:R-:W1:Y:S01]  /*b3c0*/  MUFU.EX2 R47, R8 ;  /* 0x00000008002f7308 */ /* 0x000e620000000800 */
[----:B------:R-:W-:Y:S01]  /*b3d0*/  HMMA.16816.F32.BF16 R108, R20, R80, RZ ;  /* 0x00000050146c723c */ /* 0x000fe200000418ff */
[----:B--2---:R-:W-:-:S06]  /*b3e0*/  FFMA.FTZ R2, R36, c[0x0][0x2d0], -R7 ;  /* 0x0000b40024027a23 */ /* 0x004fcc0000010807 */
[----:B------:R2:W-:Y:S01]  /*b3f0*/  MUFU.EX2 R5, R2 ;  /* 0x0000000200057308 */ /* 0x0005e20000000800 */
[----:B------:R-:W-:Y:S01]  /*b400*/  HMMA.16816.F32.BF16 R104, R20, R72, RZ ;  /* 0x000000481468723c */ /* 0x000fe200000418ff */
[----:B-1----:R-:W-:-:S07]  /*b410*/  IMAD.MOV.U32 R4, RZ, RZ, R47 ;  /* 0x000000ffff047224 */ /* 0x002fce00078e002f */
[----:B------:R-:W-:Y:S01]  /*b420*/  HMMA.16816.F32.BF16 R112, R20, R68, RZ ;  /* 0x000000441470723c */ /* 0x000fe200000418ff */
[----:B------:R-:W-:Y:S01]  /*b430*/  F2FP.BF16.PACK_AB R15, R4, R190 ;  /* 0x000000be040f723e */ /* 0x000fe200000010ff */
[----:B--2---:R-:W-:-:S05]  /*b440*/  FMUL.FTZ R2, R173, c[0x0][0x2d0] ;  /* 0x0000b400ad027a20 */ /* 0x004fca0000410000 */
[----:B------:R-:W-:-:S05]  /*b450*/  FSEL R2, R2, RZ, P0 ;  /* 0x000000ff02027208 */ /* 0x000fca0000000000 */
[--C-:B------:R-:W-:Y:S02]  /*b460*/  FFMA.FTZ R8, R35, c[0x0][0x2d0], -R2.reuse ;  /* 0x0000b40023087a23 */ /* 0x100fe40000010802 */
[--C-:B------:R-:W-:Y:S01]  /*b470*/  FFMA.FTZ R0, R40, c[0x0][0x2d0], -R2.reuse ;  /* 0x0000b40028007a23 */ /* 0x100fe20000010802 */
[----:B------:R-:W-:Y:S01]  /*b480*/  LDSM.16.MT88.4 R32, [R220+0x3880] ;  /* 0x00388000dc20783b */ /* 0x000fe20000004200 */
[----:B------:R1:W-:Y:S08]  /*b490*/  MUFU.EX2 R178, R8 ;  /* 0x0000000800b27308 */ /* 0x0003f00000000800 */
[----:B------:R2:W-:Y:S01]  /*b4a0*/  MUFU.EX2 R195, R0 ;  /* 0x0000000000c37308 */ /* 0x0005e20000000800 */
[----:B-1----:R-:W-:-:S02]  /*b4b0*/  FFMA.FTZ R8, R37, c[0x0][0x2d0], -R2 ;  /* 0x0000b40025087a23 */ /* 0x002fc40000010802 */
[----:B------:R-:W-:Y:S05]  /*b4c0*/  LDSM.16.MT88.4 R36, [R218+0x3880] ;  /* 0x00388000da24783b */ /* 0x000fea0000004200 */
[----:B------:R1:W3:Y:S01]  /*b4d0*/  MUFU.EX2 R179, R8 ;  /* 0x0000000800b37308 */ /* 0x0002e20000000800 */
[----:B--2---:R-:W-:-:S07]  /*b4e0*/  FFMA.FTZ R0, R41, c[0x0][0x2d0], -R2 ;  /* 0x0000b40029007a23 */ /* 0x004fce0000010802 */
[----:B------:R2:W-:Y:S01]  /*b4f0*/  MUFU.EX2 R196, R0 ;  /* 0x0000000000c47308 */ /* 0x0005e20000000800 */
[----:B-1----:R-:W1:Y:S01]  /*b500*/  SHFL.BFLY PT, R8, R3, 0x1, 0x1f ;  /* 0x0c201f0003087f89 */ /* 0x002e6200000e0000 */
[----:B---3--:R-:W-:Y:S01]  /*b510*/  F2FP.BF16.PACK_AB R16, R179, R178 ;  /* 0x000000b2b310723e */ /* 0x008fe200000010ff */
[----:B--2---:R-:W-:-:S05]  /*b520*/  FFMA.FTZ R0, R42, c[0x0][0x2d0], -R2 ;  /* 0x0000b4002a007a23 */ /* 0x004fca0000010802 */
[----:B------:R2:W-:Y:S01]  /*b530*/  MUFU.EX2 R157, R0 ;  /* 0x00000000009d7308 */ /* 0x0005e20000000800 */
[----:B-1----:R-:W-:Y:S01]  /*b540*/  FMNMX.FTZ R168, R3, R8, !PT ;  /* 0x0000000803a87209 */ /* 0x002fe20007810000 */
[--C-:B------:R-:W-:Y:S02]  /*b550*/  FFMA.FTZ R3, R44, c[0x0][0x2d0], -R2.reuse ;  /* 0x0000b4002c037a23 */ /* 0x100fe40000010802 */
[----:B--2---:R-:W-:Y:S01]  /*b560*/  FFMA.FTZ R0, R43, c[0x0][0x2d0], -R2 ;  /* 0x0000b4002b007a23 */ /* 0x004fe20000010802 */
[----:B------:R-:W-:-:S03]  /*b570*/  FSETP.NEU.FTZ.AND P0, PT, R168, -INF , PT ;  /* 0xff800000a800780b */ /* 0x000fc60003f1d000 */
[----:B------:R-:W-:Y:S01]  /*b580*/  MUFU.EX2 R216, R3 ;  /* 0x0000000300d87308 */ /* 0x000fe20000000800 */
[----:B------:R-:W1:Y:S07]  /*b590*/  LDSM.16.MT88.4 R40, [R220+0x2880] ;  /* 0x00288000dc28783b */ /* 0x000e6e0000004200 */
[----:B------:R2:W-:Y:S02]  /*b5a0*/  MUFU.EX2 R120, R0 ;  /* 0x0000000000787308 */ /* 0x0005e40000000800 */
[----:B--2---:R-:W-:-:S05]  /*b5b0*/  FMUL.FTZ R0, R168, c[0x0][0x2d0] ;  /* 0x0000b400a8007a20 */ /* 0x004fca0000410000 */
[----:B------:R-:W-:-:S05]  /*b5c0*/  FSEL R0, R0, RZ, P0 ;  /* 0x000000ff00007208 */ /* 0x000fca0000000000 */
[--C-:B------:R-:W-:Y:S02]  /*b5d0*/  FFMA.FTZ R3, R11, c[0x0][0x2d0], -R0.reuse ;  /* 0x0000b4000b037a23 */ /* 0x100fe40000010800 */
[----:B------:R-:W-:Y:S02]  /*b5e0*/  HMMA.16816.F32.BF16 R8, R20, R48, RZ ;  /* 0x000000301408723c */ /* 0x000fe400000418ff */
[----:B------:R2:W-:Y:S02]  /*b5f0*/  MUFU.EX2 R169, R3 ;  /* 0x0000000300a97308 */ /* 0x0005e40000000800 */
[----:B--2---:R-:W-:Y:S01]  /*b600*/  FFMA.FTZ R3, R12, c[0x0][0x2d0], -R0 ;  /* 0x0000b4000c037a23 */ /* 0x004fe20000010800 */
[----:B------:R-:W-:-:S05]  /*b610*/  F2FP.BF16.PACK_AB R12, R159, R177 ;  /* 0x000000b19f0c723e */ /* 0x000fca00000010ff */
[----:B------:R2:W3:Y:S02]  /*b620*/  MUFU.EX2 R189, R3 ;  /* 0x0000000300bd7308 */ /* 0x0004e40000000800 */
[----:B--2---:R-:W-:Y:S01]  /*b630*/  FFMA.FTZ R3, R14, c[0x0][0x2d0], -R0 ;  /* 0x0000b4000e037a23 */ /* 0x004fe20000010800 */
[----:B---3--:R-:W-:Y:S02]  /*b640*/  F2FP.BF16.PACK_AB R17, R189, R169 ;  /* 0x000000a9bd11723e */ /* 0x008fe400000010ff */
[----:B------:R-:W-:-:S03]  /*b650*/  F2FP.BF16.PACK_AB R14, R235, R191 ;  /* 0x000000bfeb0e723e */ /* 0x000fc600000010ff */
[----:B------:R2:W-:Y:S02]  /*b660*/  MUFU.EX2 R170, R3 ;  /* 0x0000000300aa7308 */ /* 0x0005e40000000800 */
[----:B--2---:R-:W-:Y:S01]  /*b670*/  FFMA.FTZ R3, R13, c[0x0][0x2d0], -R0 ;  /* 0x0000b4000d037a23 */ /* 0x004fe20000010800 */
[----:B------:R-:W-:-:S05]  /*b680*/  F2FP.BF16.PACK_AB R13, R5, R121 ;  /* 0x00000079050d723e */ /* 0x000fca00000010ff */
[----:B------:R2:W-:Y:S02]  /*b690*/  MUFU.EX2 R171, R3 ;  /* 0x0000000300ab7308 */ /* 0x0005e40000000800 */
[C---:B------:R-:W-:Y:S07]  /*b6a0*/  HMMA.16816.F32.BF16 R180, R12.reuse, R84, R8 ;  /* 0x000000540cb4723c */ /* 0x040fee0000041808 */
[----:B------:R-:W-:Y:S01]  /*b6b0*/  F2FP.BF16.PACK_AB R8, R120, R157 ;  /* 0x0000009d7808723e */ /* 0x000fe200000010ff */
[----:B------:R-:W-:Y:S01]  /*b6c0*/  HMMA.16816.F32.BF16 R124, R12, R52, R108 ;  /* 0x000000340c7c723c */ /* 0x000fe2000004186c */
[----:B--2---:R-:W-:-:S04]  /*b6d0*/  FFMA.FTZ R3, R46, c[0x0][0x2d0], -R2 ;  /* 0x0000b4002e037a23 */ /* 0x004fc80000010802 */
[----:B------:R2:W3:Y:S03]  /*b6e0*/  MUFU.EX2 R198, R3 ;  /* 0x0000000300c67308 */ /* 0x0004e60000000800 */
[----:B-1----:R-:W-:Y:S01]  /*b6f0*/  HMMA.16816.F32.BF16 R248, R12, R40, R112 ;  /* 0x000000280cf8723c */ /* 0x002fe20000041870 */
[----:B--2---:R-:W-:Y:S01]  /*b700*/  FFMA.FTZ R3, R18, c[0x0][0x2d0], -R0 ;  /* 0x0000b40012037a23 */ /* 0x004fe20000010800 */
[----:B------:R-:W-:Y:S11]  /*b710*/  F2FP.BF16.PACK_AB R18, R196, R195 ;  /* 0x000000c3c412723e */ /* 0x000ff600000010ff */
[----:B------:R-:W-:Y:S03]  /*b720*/  @!UPT UIADD3 URZ, URZ, URZ, URZ ;  /* 0x0000003f3f3ff290 */ /* 0x000fe6000fffe03f */
[----:B------:R-:W-:Y:S01]  /*b730*/  IMAD.MOV.U32 R193, RZ, RZ, R125 ;  /* 0x000000ffffc17224 */ /* 0x000fe200078e007d */
[----:B---3--:R-:W-:Y:S01]  /*b740*/  F2FP.BF16.PACK_AB R10, R198, R216 ;  /* 0x000000d8c60a723e */ /* 0x008fe200000010ff */
[----:B------:R1:W-:Y:S01]  /*b750*/  MUFU.EX2 R208, R3 ;  /* 0x0000000300d07308 */ /* 0x0003e20000000800 */
[----:B------:R-:W-:Y:S01]  /*b760*/  MOV R194, R124 ;  /* 0x0000007c00c27202 */ /* 0x000fe20000000f00 */
[----:B------:R-:W-:Y:S01]  /*b770*/  IMAD.MOV.U32 R192, RZ, RZ, R126 ;  /* 0x000000ffffc07224 */ /* 0x000fe200078e007e */
[----:B------:R-:W-:Y:S01]  /*b780*/  MOV R6, R127 ;  /* 0x0000007f00067202 */ /* 0x000fe20000000f00 */
[----:B-1----:R-:W-:Y:S01]  /*b790*/  FFMA.FTZ R3, R19, c[0x0][0x2d0], -R0 ;  /* 0x0000b40013037a23 */ /* 0x002fe20000010800 */
[----:B------:R-:W-:-:S03]  /*b7a0*/  F2FP.BF16.PACK_AB R19, R171, R170 ;  /* 0x000000aaab13723e */ /* 0x000fc600000010ff */
[----:B------:R1:W2:Y:S04]  /*b7b0*/  MUFU.EX2 R175, R3 ;  /* 0x0000000300af7308 */ /* 0x0002a80000000800 */
[C---:B------:R-:W-:Y:S08]  /*b7c0*/  HMMA.16816.F32.BF16 R92, R16.reuse, R80, RZ ;  /* 0x00000050105c723c */ /* 0x040ff000000418ff */
[C---:B------:R-:W-:Y:S01]  /*b7d0*/  HMMA.16816.F32.BF16 R64, R16.reuse, R48, RZ ;  /* 0x000000301040723c */ /* 0x040fe200000418ff */
[--C-:B-1----:R-:W-:Y:S01]  /*b7e0*/  FFMA.FTZ R3, R45, c[0x0][0x2d0], -R0.reuse ;  /* 0x0000b4002d037a23 */ /* 0x102fe20000010800 */
[----:B--2---:R-:W-:Y:S01]  /*b7f0*/  F2FP.BF16.PACK_AB R9, R175, R208 ;  /* 0x000000d0af09723e */ /* 0x004fe200000010ff */
[----:B------:R-:W1:Y:S02]  /*b800*/  LDSM.16.MT88.4 R44, [R218+0x2880] ;  /* 0x00288000da2c783b */ /* 0x000e640000004200 */
[----:B------:R2:W-:Y:S03]  /*b810*/  MUFU.EX2 R210, R3 ;  /* 0x0000000300d27308 */ /* 0x0005e60000000800 */
[C---:B------:R-:W-:Y:S08]  /*b820*/  HMMA.16816.F32.BF16 R100, R16.reuse, R60, RZ ;  /* 0x0000003c1064723c */ /* 0x040ff000000418ff */
[----:B------:R-:W-:Y:S01]  /*b830*/  HMMA.16816.F32.BF16 R88, R16, R72, RZ ;  /* 0x000000481058723c */ /* 0x000fe200000418ff */
[----:B--2---:R-:W-:-:S07]  /*b840*/  FFMA.FTZ R3, R56, c[0x0][0x2d0], -R0 ;  /* 0x0000b40038037a23 */ /* 0x004fce0000010800 */
[C---:B------:R-:W-:Y:S01]  /*b850*/  HMMA.16816.F32.BF16 R96, R16.reuse, R68, RZ ;  /* 0x000000441060723c */ /* 0x040fe200000418ff */
[----:B------:R-:W2:Y:S01]  /*b860*/  LDSM.16.MT88.4 R56, [R217+0x4080] ;  /* 0x00408000d938783b */ /* 0x000ea20000004200 */
[----:B------:R-:W3:Y:S06]  /*b870*/  MUFU.EX2 R209, R3 ;  /* 0x0000000300d17308 */ /* 0x000eec0000000800 */
[C---:B------:R-:W-:Y:S08]  /*b880*/  HMMA.16816.F32.BF16 R112, R16.reuse, R36, RZ ;  /* 0x000000241070723c */ /* 0x040ff000000418ff */
[----:B------:R-:W-:Y:S01]  /*b890*/  HMMA.16816.F32.BF16 R108, R16, R50, RZ ;  /* 0x00000032106c723c */ /* 0x000fe200000418ff */
[----:B---3--:R-:W-:-:S07]  /*b8a0*/  F2FP.BF16.PACK_AB R11, R209, R210 ;  /* 0x000000d2d10b723e */ /* 0x008fce00000010ff */
[----:B-1----:R-:W-:Y:S08]  /*b8b0*/  HMMA.16816.F32.BF16 R240, R12, R44, R116 ;  /* 0x0000002c0cf0723c */ /* 0x002ff00000041874 */
[C---:B------:R-:W-:Y:S01]  /*b8c0*/  HMMA.16816.F32.BF16 R92, R8.reuse, R52, R92 ;  /* 0x00000034085c723c */ /* 0x040fe2000004185c */
[----:B------:R-:W3:Y:S04]  /*b8d0*/  LDL R53, [R1+0x64] ;  /* 0x0000640001357983 */ /* 0x000ee80000100800 */
[----:B------:R-:W3:Y:S03]  /*b8e0*/  LDL R52, [R1+0x58] ;  /* 0x0000580001347983 */ /* 0x000ee60000100800 */
[C---:B------:R-:W-:Y:S01]  /*b8f0*/  HMMA.16816.F32.BF16 R184, R8.reuse, R84, R64 ;  /* 0x0000005408b8723c */ /* 0x040fe20000041840 */
[----:B------:R-:W1:Y:S07]  /*b900*/  LDSM.16.MT88.4 R64, [R218+0x4080] ;  /* 0x00408000da40783b */ /* 0x000e6e0000004200 */
[C---:B------:R-:W-:Y:S08]  /*b910*/  HMMA.16816.F32.BF16 R164, R8.reuse, R44, R100 ;  /* 0x0000002c08a4723c */ /* 0x040ff00000041864 */
[----:B------:R-:W-:Y:S01]  /*b920*/  IMAD.MOV.U32 R85, RZ, RZ, R95 ;  /* 0x000000ffff557224 */ /* 0x000fe200078e005f */
[----:B------:R-:W-:Y:S01]  /*b930*/  MOV R45, R94 ;  /* 0x0000005e002d7202 */ /* 0x000fe20000000f00 */
[----:B------:R-:W-:Y:S01]  /*b940*/  IMAD.MOV.U32 R84, RZ, RZ, R93 ;  /* 0x000000ffff547224 */ /* 0x000fe200078e005d */
[----:B--2---:R-:W-:Y:S01]  /*b950*/  HMMA.16816.F32.BF16 R88, R8, R56, R88 ;  /* 0x000000380858723c */ /* 0x004fe20000041858 */
[----:B------:R-:W-:-:S07]  /*b960*/  IMAD.MOV.U32 R158, RZ, RZ, R92 ;  /* 0x000000ffff9e7224 */ /* 0x000fce00078e005c */
[----:B------:R-:W-:Y:S07]  /*b970*/  HMMA.16816.F32.BF16 R92, R12, R56, R104 ;  /* 0x000000380c5c723c */ /* 0x000fee0000041868 */
[----:B------:R-:W-:Y:S01]  /*b980*/  IMAD.MOV.U32 R57, RZ, RZ, R121 ;  /* 0x000000ffff397224 */ /* 0x000fe200078e0079 */
[----:B------:R-:W-:Y:S01]  /*b990*/  HMMA.16816.F32.BF16 R244, R8, R40, R96 ;  /* 0x0000002808f4723c */ /* 0x000fe20000041860 */
[----:B------:R-:W-:-:S07]  /*b9a0*/  IMAD.MOV.U32 R56, RZ, RZ, R120 ;  /* 0x000000ffff387224 */ /* 0x000fce00078e0078 */
[----:B------:R-:W-:Y:S01]  /*b9b0*/  HMMA.16816.F32.BF16 R96, R16, R32, RZ ;  /* 0x000000201060723c */ /* 0x000fe200000418ff */
[----:B------:R-:W-:Y:S01]  /*b9c0*/  MOV R44, R90 ;  /* 0x0000005a002c7202 */ /* 0x000fe20000000f00 */
[----:B------:R-:W-:Y:S01]  /*b9d0*/  IMAD.MOV.U32 R41, RZ, RZ, R91 ;  /* 0x000000ffff297224 */ /* 0x000fe200078e005b */
[----:B------:R-:W-:Y:S01]  /*b9e0*/  MOV R3, R89 ;  /* 0x0000005900037202 */ /* 0x000fe20000000f00 */
[----:B------:R-:W-:-:S04]  /*b9f0*/  IMAD.MOV.U32 R40, RZ, RZ, R88 ;  /* 0x000000ffff287224 */ /* 0x000fc800078e0058 */
[----:B------:R-:W-:Y:S01]  /*ba00*/  IMAD.MOV.U32 R163, RZ, RZ, R93 ;  /* 0x000000ffffa37224 */ /* 0x000fe200078e005d */
[----:B------:R-:W-:Y:S01]  /*ba10*/  MOV R162, R94 ;  /* 0x0000005e00a27202 */ /* 0x000fe20000000f00 */
[----:B------:R-:W-:Y:S01]  /*ba20*/  IMAD.MOV.U32 R161, RZ, RZ, R95 ;  /* 0x000000ffffa17224 */ /* 0x000fe200078e005f */
[----:B------:R-:W-:Y:S01]  /*ba30*/  HMMA.16816.F32.BF16 R116, R16, R62, RZ ;  /* 0x0000003e1074723c */ /* 0x000fe200000418ff */
[----:B------:R-:W-:-:S07]  /*ba40*/  IMAD.MOV.U32 R160, RZ, RZ, R92 ;  /* 0x000000ffffa07224 */ /* 0x000fce00078e005c */
[C---:B------:R-:W-:Y:S08]  /*ba50*/  HMMA.16816.F32.BF16 R92, R16.reuse, R28, RZ ;  /* 0x0000001c105c723c */ /* 0x040ff000000418ff */
[C---:B------:R-:W-:Y:S08]  /*ba60*/  HMMA.16816.F32.BF16 R120, R16.reuse, R70, RZ ;  /* 0x000000461078723c */ /* 0x040ff000000418ff */
[C---:B------:R-:W-:Y:S08]  /*ba70*/  HMMA.16816.F32.BF16 R124, R16.reuse, R82, RZ ;  /* 0x00000052107c723c */ /* 0x040ff000000418ff */
[C---:B------:R-:W-:Y:S08]  /*ba80*/  HMMA.16816.F32.BF16 R128, R16.reuse, R74, RZ ;  /* 0x0000004a1080723c */ /* 0x040ff000000418ff */
[C---:B------:R-:W-:Y:S08]  /*ba90*/  HMMA.16816.F32.BF16 R132, R16.reuse, R38, RZ ;  /* 0x000000261084723c */ /* 0x040ff000000418ff */
[C---:B------:R-:W-:Y:S08]  /*baa0*/  HMMA.16816.F32.BF16 R140, R16.reuse, R34, RZ ;  /* 0x00000022108c723c */ /* 0x040ff000000418ff */
[----:B------:R-:W-:Y:S01]  /*bab0*/  HMMA.16816.F32.BF16 R136, R16, R30, RZ ;  /* 0x0000001e1088723c */ /* 0x000fe200000418ff */
[----:B------:R-:W2:Y:S07]  /*bac0*/  LDSM.16.MT88.4 R16, [R219+0x4080] ;  /* 0x00408000db10783b */ /* 0x000eae0000004200 */
[C---:B------:R-:W-:Y:S08]  /*bad0*/  HMMA.16816.F32.BF16 R104, R20.reuse, R36, RZ ;  /* 0x000000241468723c */ /* 0x040ff000000418ff */
[C---:B------:R-:W-:Y:S08]  /*bae0*/  HMMA.16816.F32.BF16 R100, R20.reuse, R32, RZ ;  /* 0x000000201464723c */ /* 0x040ff000000418ff */
[C---:B------:R-:W-:Y:S08]  /*baf0*/  HMMA.16816.F32.BF16 R72, R20.reuse, R74, RZ ;  /* 0x0000004a1448723c */ /* 0x040ff000000418ff */
[C---:B------:R-:W-:Y:S08]  /*bb00*/  HMMA.16816.F32.BF16 R80, R20.reuse, R82, RZ ;  /* 0x000000521450723c */ /* 0x040ff000000418ff */
[C---:B------:R-:W-:Y:S08]  /*bb10*/  HMMA.16816.F32.BF16 R88, R20.reuse, R50, RZ ;  /* 0x000000321458723c */ /* 0x040ff000000418ff */
[----:B------:R-:W-:Y:S08]  /*bb20*/  HMMA.16816.F32.BF16 R60, R20, R62, RZ ;  /* 0x0000003e143c723c */ /* 0x000ff000000418ff */
[C---:B-1----:R-:W-:Y:S08]  /*bb30*/  HMMA.16816.F32.BF16 R204, R12.reuse, R64, R104 ;  /* 0x000000400ccc723c */ /* 0x042ff00000041868 */
[C---:B------:R-:W-:Y:S08]  /*bb40*/  HMMA.16816.F32.BF16 R104, R12.reuse, R76, R100 ;  /* 0x0000004c0c68723c */ /* 0x040ff00000041864 */
[----:B------:R-:W-:Y:S08]  /*bb50*/  HMMA.16816.F32.BF16 R100, R12, R58, R72 ;  /* 0x0000003a0c64723c */ /* 0x000ff00000041848 */
[----:B--2---:R-:W-:Y:S08]  /*bb60*/  HMMA.16816.F32.BF16 R72, R8, R16, R92 ;  /* 0x000000100848723c */ /* 0x004ff0000004185c */
[C---:B------:R-:W-:Y:S08]  /*bb70*/  HMMA.16816.F32.BF16 R68, R20.reuse, R70, RZ ;  /* 0x000000461444723c */ /* 0x040ff000000418ff */
[C---:B------:R-:W-:Y:S08]  /*bb80*/  HMMA.16816.F32.BF16 R48, R20.reuse, R38, RZ ;  /* 0x000000261430723c */ /* 0x040ff000000418ff */
[C---:B------:R-:W-:Y:S08]  /*bb90*/  HMMA.16816.F32.BF16 R36, R20.reuse, R34, RZ ;  /* 0x000000221424723c */ /* 0x040ff000000418ff */
[C---:B------:R-:W-:Y:S07]  /*bba0*/  HMMA.16816.F32.BF16 R32, R20.reuse, R28, RZ ;  /* 0x0000001c1420723c */ /* 0x040fee00000418ff */
[----:B------:R-:W-:Y:S01]  /*bbb0*/  MOV R28, R179 ;  /* 0x000000b3001c7202 */ /* 0x000fe20000000f00 */
[----:B------:R-:W-:Y:S01]  /*bbc0*/  HMMA.16816.F32.BF16 R20, R20, R30, RZ ;  /* 0x0000001e1414723c */ /* 0x000fe200000418ff */
[----:B------:R-:W-:-:S06]  /*bbd0*/  IMAD.MOV.U32 R29, RZ, RZ, R178 ;  /* 0x000000ffff1d7224 */ /* 0x000fcc00078e00b2 */
[----:B------:R-:W-:Y:S01]  /*bbe0*/  IMAD.MOV.U32 R30, RZ, RZ, R177 ;  /* 0x000000ffff1e7224 */ /* 0x000fe200078e00b1 */
[----:B------:R-:W-:Y:S01]  /*bbf0*/  MOV R31, R176 ;  /* 0x000000b0001f7202 */ /* 0x000fe20000000f00 */
[C---:B------:R-:W-:Y:S08]  /*bc00*/  HMMA.16816.F32.BF16 R88, R12.reuse, R86, R88 ;  /* 0x000000560c58723c */ /* 0x040ff00000041858 */
[C---:B------:R-:W-:Y:S07]  /*bc10*/  HMMA.16816.F32.BF16 R176, R12.reuse, R54, R80 ;  /* 0x000000360cb0723c */ /* 0x040fee0000041850 */
[----:B------:R-:W-:Y:S01]  /*bc20*/  IMAD.MOV.U32 R81, RZ, RZ, R198 ;  /* 0x000000ffff517224 */ /* 0x000fe200078e00c6 */
[----:B------:R-:W-:Y:S01]  /*bc30*/  MOV R83, R196 ;  /* 0x000000c400537202 */ /* 0x000fe20000000f00 */
[----:B------:R-:W-:Y:S01]  /*bc40*/  IMAD.MOV.U32 R82, RZ, RZ, R197 ;  /* 0x000000ffff527224 */ /* 0x000fe200078e00c5 */
[----:B------:R-:W-:Y:S08]  /*bc50*/  HMMA.16816.F32.BF16 R60, R12, R46, R60 ;  /* 0x0000002e0c3c723c */ /* 0x000ff0000004183c */
[----:B------:R-:W-:Y:S07]  /*bc60*/  HMMA.16816.F32.BF16 R196, R8, R64, R112 ;  /* 0x0000004008c4723c */ /* 0x000fee0000041870 */
[----:B------:R-:W-:Y:S01]  /*bc70*/  IMAD.MOV.U32 R115, RZ, RZ, R3 ;  /* 0x000000ffff737224 */ /* 0x000fe200078e0003 */
[----:B------:R-:W-:Y:S01]  /*bc80*/  HMMA.16816.F32.BF16 R68, R12, R42, R68 ;  /* 0x0000002a0c44723c */ /* 0x000fe20000041844 */
[----:B------:R-:W-:-:S02]  /*bc90*/  FFMA.FTZ R3, R156, c[0x0][0x2d0], -R24 ;  /* 0x0000b4009c037a23 */ /* 0x000fc40000010818 */
[----:B------:R-:W-:Y:S02]  /*bca0*/  IMAD.MOV.U32 R113, RZ, RZ, R85 ;  /* 0x000000ffff717224 */ /* 0x000fe400078e0055 */
[----:B------:R-:W-:-:S03]  /*bcb0*/  IMAD.MOV.U32 R65, RZ, RZ, R84 ;  /* 0x000000ffff417224 */ /* 0x000fc600078e0054 */
[----:B------:R-:W-:Y:S01]  /*bcc0*/  HMMA.16816.F32.BF16 R84, R8, R86, R108 ;  /* 0x000000560854723c */ /* 0x000fe2000004186c */
[----:B------:R1:W-:Y:S01]  /*bcd0*/  MUFU.EX2 R109, R3 ;  /* 0x00000003006d7308 */ /* 0x0003e20000000800 */
[----:B------:R-:W-:Y:S01]  /*bce0*/  MOV R112, R45 ;  /* 0x0000002d00707202 */ /* 0x000fe20000000f00 */
[----:B------:R-:W-:Y:S02]  /*bcf0*/  IMAD.MOV.U32 R80, RZ, RZ, R44 ;  /* 0x000000ffff507224 */ /* 0x000fe400078e002c */
[----:B------:R-:W-:-:S03]  /*bd00*/  IMAD.MOV.U32 R92, RZ, RZ, R75 ;  /* 0x000000ffff5c7224 */ /* 0x000fc600078e004b */
[----:B------:R-:W-:Y:S01]  /*bd10*/  HMMA.16816.F32.BF16 R44, R8, R46, R116 ;  /* 0x0000002e082c723c */ /* 0x000fe20000041874 */
[----:B------:R-:W-:Y:S01]  /*bd20*/  IMAD.MOV.U32 R75, RZ, RZ, R81 ;  /* 0x000000ffff4b7224 */ /* 0x000fe200078e0051 */
[----:B------:R-:W-:-:S06]  /*bd30*/  MOV R114, R40 ;  /* 0x0000002800727202 */ /* 0x000fcc0000000f00 */
[----:B------:R-:W-:Y:S01]  /*bd40*/  HMMA.16816.F32.BF16 R212, R8, R76, R96 ;  /* 0x0000004c08d4723c */ /* 0x000fe20000041860 */
[----:B-1----:R-:W-:-:S04]  /*bd50*/  FFMA.FTZ R3, R155, c[0x0][0x2d0], -R24 ;  /* 0x0000b4009b037a23 */ /* 0x002fc80000010818 */
[----:B------:R1:W-:Y:S01]  /*bd60*/  MUFU.EX2 R116, R3 ;  /* 0x0000000300747308 */ /* 0x0003e20000000800 */
[----:B------:R-:W-:Y:S02]  /*bd70*/  IMAD.MOV.U32 R81, RZ, RZ, R41 ;  /* 0x000000ffff517224 */ /* 0x000fe400078e0029 */
[C---:B------:R-:W-:Y:S08]  /*bd80*/  HMMA.16816.F32.BF16 R40, R8.reuse, R42, R120 ;  /* 0x0000002a0828723c */ /* 0x040ff00000041878 */
[----:B------:R-:W-:Y:S01]  /*bd90*/  HMMA.16816.F32.BF16 R124, R8, R54, R124 ;  /* 0x00000036087c723c */ /* 0x000fe2000004187c */
[----:B-1----:R-:W-:Y:S01]  /*bda0*/  FFMA.FTZ R3, R154, c[0x0][0x2d0], -R24 ;  /* 0x0000b4009a037a23 */ /* 0x002fe20000010818 */
[----:B------:R-:W-:Y:S01]  /*bdb0*/  MOV R93, R74 ;  /* 0x0000004a005d7202 */ /* 0x000fe20000000f00 */
[----:B------:R-:W-:-:S05]  /*bdc0*/  IMAD.MOV.U32 R95, RZ, RZ, R72 ;  /* 0x000000ffff5f7224 */ /* 0x000fca00078e0048 */
[C---:B------:R-:W-:Y:S01]  /*bdd0*/  HMMA.16816.F32.BF16 R200, R12.reuse, R16, R32 ;  /* 0x000000100cc8723c */ /* 0x040fe20000041820 */
[----:B------:R1:W-:Y:S01]  /*bde0*/  MUFU.EX2 R122, R3 ;  /* 0x00000003007a7308 */ /* 0x0003e20000000800 */
        /* <DEDUP_REMOVED lines=13> */
[----:B-1----:R-:W-:-:S04]  /*bec0*/  FFMA.FTZ R3, R153, c[0x0][0x2d0], -R24 ;  /* 0x0000b40099037a23 */ /* 0x002fc80000010818 */
[----:B------:R1:W2:Y:S01]  /*bed0*/  MUFU.EX2 R119, R3 ;  /* 0x0000000300777308 */ /* 0x0002a20000000800 */
[----:B------:R-:W-:Y:S02]  /*bee0*/  IMAD.MOV.U32 R99, RZ, RZ, R190 ;  /* 0x000000ffff637224 */ /* 0x000fe400078e00be */
[C---:B------:R-:W-:Y:S08]  /*bef0*/  HMMA.16816.F32.BF16 R36, R12.reuse, R78, R36 ;  /* 0x0000004e0c24723c */ /* 0x040ff00000041824 */
[----:B------:R-:W-:Y:S01]  /*bf00*/  HMMA.16816.F32.BF16 R32, R12, R18, R20 ;  /* 0x000000120c20723c */ /* 0x000fe20000041814 */
[----:B-1----:R-:W-:-:S04]  /*bf10*/  FFMA.FTZ R3, R152, c[0x0][0x2d0], -R7 ;  /* 0x0000b40098037a23 */ /* 0x002fc80000010807 */
[----:B------:R1:W-:Y:S02]  /*bf20*/  MUFU.EX2 R238, R3 ;  /* 0x0000000300ee7308 */ /* 0x0003e40000000800 */
[----:B-1----:R-:W-:-:S06]  /*bf30*/  FFMA.FTZ R3, R151, c[0x0][0x2d0], -R7 ;  /* 0x0000b40097037a23 */ /* 0x002fcc0000010807 */
[----:B------:R1:W4:Y:S02]  /*bf40*/  MUFU.EX2 R239, R3 ;  /* 0x0000000300ef7308 */ /* 0x0003240000000800 */
[----:B-1----:R-:W-:-:S06]  /*bf50*/  FFMA.FTZ R3, R150, c[0x0][0x2d0], -R7 ;  /* 0x0000b40096037a23 */ /* 0x002fcc0000010807 */
[----:B------:R1:W-:Y:S02]  /*bf60*/  MUFU.EX2 R252, R3 ;  /* 0x0000000300fc7308 */ /* 0x0003e40000000800 */
[----:B-1----:R-:W-:-:S06]  /*bf70*/  FFMA.FTZ R3, R149, c[0x0][0x2d0], -R7 ;  /* 0x0000b40095037a23 */ /* 0x002fcc0000010807 */
[----:B------:R1:W1:Y:S02]  /*bf80*/  MUFU.EX2 R237, R3 ;  /* 0x0000000300ed7308 */ /* 0x0002640000000800 */
[----:B-1----:R-:W-:-:S06]  /*bf90*/  FFMA.FTZ R3, R147, c[0x0][0x2d0], -R2 ;  /* 0x0000b40093037a23 */ /* 0x002fcc0000010802 */
[----:B------:R1:W-:Y:S01]  /*bfa0*/  MUFU.EX2 R55, R3 ;  /* 0x0000000300377308 */ /* 0x0003e20000000800 */
[----:B------:R-:W-:Y:S02]  /*bfb0*/  IMAD.MOV.U32 R73, RZ, RZ, R31 ;  /* 0x000000ffff497224 */ /* 0x000fe400078e001f */
[----:B-1----:R-:W-:-:S05]  /*bfc0*/  FFMA.FTZ R3, R146, c[0x0][0x2d0], -R2 ;  /* 0x0000b40092037a23 */ /* 0x002fca0000010802 */
[----:B------:R1:W1:Y:S01]  /*bfd0*/  MUFU.EX2 R235, R3 ;  /* 0x0000000300eb7308 */ /* 0x0002620000000800 */
[----:B------:R-:W-:Y:S01]  /*bfe0*/  MOV R56, R189 ;  /* 0x000000bd00387202 */ /* 0x000fe20000000f00 */
[----:B------:R-:W-:Y:S01]  /*bff0*/  IMAD.MOV.U32 R57, RZ, RZ, R188 ;  /* 0x000000ffff397224 */ /* 0x000fe200078e00bc */
[----:B------:R-:W-:Y:S01]  /*c000*/  MOV R123, R108 ;  /* 0x0000006c007b7202 */ /* 0x000fe20000000f00 */
[----:B------:R-:W2:Y:S01]  /*c010*/  LDSM.16.MT88.4 R188, [R217+0x3080] ;  /* 0x00308000d9bc783b */ /* 0x000ea20000004200 */
[--C-:B-1----:R-:W-:Y:S02]  /*c020*/  FFMA.FTZ R3, R145, c[0x0][0x2d0], -R2.reuse ;  /* 0x0000b40091037a23 */ /* 0x102fe40000010802 */
[----:B------:R-:W-:-:S04]  /*c030*/  FFMA.FTZ R2, R148, c[0x0][0x2d0], -R2 ;  /* 0x0000b40094027a23 */ /* 0x000fc80000010802 */
[----:B------:R1:W-:Y:S01]  /*c040*/  MUFU.EX2 R24, R2 ;  /* 0x0000000200187308 */ /* 0x0003e20000000800 */
[----:B------:R-:W-:Y:S02]  /*c050*/  IMAD.MOV.U32 R117, RZ, RZ, R110 ;  /* 0x000000ffff757224 */ /* 0x000fe400078e006e */
[----:B------:R-:W-:Y:S01]  /*c060*/  IMAD.MOV.U32 R118, RZ, RZ, R111 ;  /* 0x000000ffff767224 */ /* 0x000fe200078e006f */
[----:B------:R-:W-:Y:S01]  /*c070*/  MOV R111, R72 ;  /* 0x00000048006f7202 */ /* 0x000fe20000000f00 */
[----:B------:R-:W-:Y:S02]  /*c080*/  IMAD.MOV.U32 R108, RZ, RZ, R77 ;  /* 0x000000ffff6c7224 */ /* 0x000fe400078e004d */
[----:B------:R-:W-:Y:S01]  /*c090*/  IMAD.MOV.U32 R110, RZ, RZ, R96 ;  /* 0x000000ffff6e7224 */ /* 0x000fe200078e0060 */
[----:B------:R-:W-:Y:S01]  /*c0a0*/  MOV R96, R75 ;  /* 0x0000004b00607202 */ /* 0x000fe20000000f00 */
[----:B-1----:R-:W-:Y:S01]  /*c0b0*/  FFMA.FTZ R2, R144, c[0x0][0x2d0], -R0 ;  /* 0x0000b40090027a23 */ /* 0x002fe20000010800 */
[----:B------:R-:W-:Y:S01]  /*c0c0*/  MOV R75, R161 ;  /* 0x000000a1004b7202 */ /* 0x000fe20000000f00 */
[----:B------:R-:W-:Y:S01]  /*c0d0*/  IMAD.MOV.U32 R77, RZ, RZ, R74 ;  /* 0x000000ffff4d7224 */ /* 0x000fe200078e004a */
[----:B------:R-:W1:Y:S01]  /*c0e0*/  LDSM.16.MT88.4 R144, [R218+0x3080] ;  /* 0x00308000da90783b */ /* 0x000e620000004200 */
[----:B------:R2:W-:Y:S01]  /*c0f0*/  MUFU.EX2 R7, R2 ;  /* 0x0000000200077308 */ /* 0x0005e20000000800 */
[----:B------:R-:W-:-:S02]  /*c100*/  IMAD.MOV.U32 R74, RZ, RZ, R162 ;  /* 0x000000ffff4a7224 */ /* 0x000fc400078e00a2 */
[----:B------:R-:W-:Y:S02]  /*c110*/  IMAD.MOV.U32 R72, RZ, RZ, R160 ;  /* 0x000000ffff487224 */ /* 0x000fe400078e00a0 */
[----:B--2---:R-:W-:Y:S02]  /*c120*/  FFMA.FTZ R2, R25, c[0x0][0x2d0], -R0 ;  /* 0x0000b40019027a23 */ /* 0x004fe40000010800 */
[----:B------:R-:W-:Y:S01]  /*c130*/  IMAD.MOV.U32 R25, RZ, RZ, R119 ;  /* 0x000000ffff197224 */ /* 0x000fe200078e0077 */
[----:B------:R-:W-:Y:S01]  /*c140*/  MOV R119, R76 ;  /* 0x0000004c00777202 */ /* 0x000fe20000000f00 */
[----:B------:R-:W-:Y:S02]  /*c150*/  IMAD.MOV.U32 R76, RZ, RZ, R73 ;  /* 0x000000ffff4c7224 */ /* 0x000fe400078e0049 */
[----:B------:R-:W-:Y:S02]  /*c160*/  IMAD.MOV.U32 R73, RZ, RZ, R163 ;  /* 0x000000ffff497224 */ /* 0x000fe400078e00a3 */
[----:B------:R-:W2:Y:S01]  /*c170*/  LDSM.16.MT88.4 R160, [R220+0x3080] ;  /* 0x00308000dca0783b */ /* 0x000ea20000004200 */
[----:B------:R-:W1:Y:S01]  /*c180*/  MUFU.EX2 R54, R3 ;  /* 0x0000000300367308 */ /* 0x000e620000000800 */
[----:B------:R-:W-:Y:S01]  /*c190*/  MOV R155, R76 ;  /* 0x0000004c009b7202 */ /* 0x000fe20000000f00 */
[----:B------:R-:W-:-:S06]  /*c1a0*/  IMAD.MOV.U32 R76, RZ, RZ, R99 ;  /* 0x000000ffff4c7224 */ /* 0x000fcc00078e0063 */
[----:B------:R1:W1:Y:S01]  /*c1b0*/  MUFU.EX2 R3, R2 ;  /* 0x0000000200037308 */ /* 0x0002620000000800 */
[----:B------:R-:W-:Y:S01]  /*c1c0*/  MOV R99, R6 ;  /* 0x0000000600637202 */ /* 0x000fe20000000f00 */
[--C-:B-1----:R-:W-:Y:S02]  /*c1d0*/  FFMA.FTZ R2, R27, c[0x0][0x2d0], -R0.reuse ;  /* 0x0000b4001b027a23 */ /* 0x102fe40000010800 */
[----:B------:R-:W-:-:S04]  /*c1e0*/  FFMA.FTZ R0, R26, c[0x0][0x2d0], -R0 ;  /* 0x0000b4001a007a23 */ /* 0x000fc80000010800 */
[----:B------:R-:W-:Y:S08]  /*c1f0*/  MUFU.EX2 R2, R2 ;  /* 0x0000000200027308 */ /* 0x000ff00000000800 */
[----:B------:R-:W1:Y:S01]  /*c200*/  MUFU.EX2 R6, R0 ;  /* 0x0000000000067308 */ /* 0x000e620000000800 */
[----:B------:R-:W-:Y:S01]  /*c210*/  IMAD.MOV.U32 R26, RZ, RZ, R122 ;  /* 0x000000ffff1a7224 */ /* 0x000fe200078e007a */
[----:B------:R-:W-:Y:S01]  /*c220*/  HMMA.16816.F32.BF16 R12, R8, R66, R132 ;  /* 0x00000042080c723c */ /* 0x000fe20000041884 */
[----:B------:R-:W-:Y:S01]  /*c230*/  IMAD.MOV.U32 R121, RZ, RZ, R118 ;  /* 0x000000ffff797224 */ /* 0x000fe200078e0076 */
[----:B------:R-:W-:Y:S01]  /*c240*/  MOV R118, R108 ;  /* 0x0000006c00767202 */ /* 0x000fe20000000f00 */
[----:B------:R-:W-:Y:S01]  /*c250*/  IMAD.MOV.U32 R108, RZ, RZ, R111 ;  /* 0x000000ffff6c7224 */ /* 0x000fe200078e006f */
[----:B------:R-:W-:-:S03]  /*c260*/  MOV R122, R117 ;  /* 0x00000075007a7202 */ /* 0x000fc60000000f00 */
[----:B------:R-:W-:Y:S02]  /*c270*/  F2FP.BF16.PACK_AB R132, R116, R109 ;  /* 0x0000006d7484723e */ /* 0x000fe400000010ff */
[----:B----4-:R-:W-:Y:S02]  /*c280*/  F2FP.BF16.PACK_AB R133, R239, R238 ;  /* 0x000000eeef85723e */ /* 0x010fe400000010ff */
[----:B------:R-:W-:Y:S02]  /*c290*/  F2FP.BF16.PACK_AB R134, R25, R26 ;  /* 0x0000001a1986723e */ /* 0x000fe400000010ff */
[----:B------:R-:W-:Y:S01]  /*c2a0*/  F2FP.BF16.PACK_AB R135, R237, R252 ;  /* 0x000000fced87723e */ /* 0x000fe200000010ff */
[----:B------:R-:W-:Y:S01]  /*c2b0*/  HMMA.16816.F32.BF16 R20, R8, R58, R128 ;  /* 0x0000003a0814723c */ /* 0x000fe20000041880 */
[----:B------:R-:W-:Y:S02]  /*c2c0*/  IMAD.MOV.U32 R120, RZ, RZ, R119 ;  /* 0x000000ffff787224 */ /* 0x000fe400078e0077 */
[----:B------:R-:W-:Y:S01]  /*c2d0*/  IMAD.MOV.U32 R117, RZ, RZ, R110 ;  /* 0x000000ffff757224 */ /* 0x000fe200078e006e */
[----:B------:R-:W-:Y:S01]  /*c2e0*/  MOV R110, R97 ;  /* 0x00000061006e7202 */ /* 0x000fe20000000f00 */
[----:B------:R-:W-:-:S02]  /*c2f0*/  IMAD.MOV.U32 R156, RZ, RZ, R77 ;  /* 0x000000ffff9c7224 */ /* 0x000fc400078e004d */
[----:B------:R-:W-:Y:S01]  /*c300*/  F2FP.BF16.PACK_AB R128, R235, R55 ;  /* 0x00000037eb80723e */ /* 0x000fe200000010ff */
[----:B------:R-:W-:Y:S01]  /*c310*/  IMAD.MOV.U32 R111, RZ, RZ, R96 ;  /* 0x000000ffff6f7224 */ /* 0x000fe200078e0060 */
[----:B------:R-:W-:Y:S02]  /*c320*/  F2FP.BF16.PACK_AB R130, R24, R54 ;  /* 0x000000361882723e */ /* 0x000fe400000010ff */
[----:B------:R-:W-:Y:S02]  /*c330*/  F2FP.BF16.PACK_AB R129, R3, R7 ;  /* 0x000000070381723e */ /* 0x000fe400000010ff */
[----:B-1----:R-:W-:Y:S01]  /*c340*/  F2FP.BF16.PACK_AB R131, R6, R2 ;  /* 0x000000020683723e */ /* 0x002fe200000010ff */
[----:B------:R-:W-:Y:S01]  /*c350*/  IMAD.MOV.U32 R119, RZ, RZ, R98 ;  /* 0x000000ffff777224 */ /* 0x000fe200078e0062 */
[----:B------:R-:W-:Y:S01]  /*c360*/  MOV R77, R56 ;  /* 0x00000038004d7202 */ /* 0x000fe20000000f00 */
[----:B------:R-:W-:Y:S01]  /*c370*/  IMAD.MOV.U32 R96, RZ, RZ, R57 ;  /* 0x000000ffff607224 */ /* 0x000fe200078e0039 */
[----:B------:R-:W-:Y:S01]  /*c380*/  MOV R56, R194 ;  /* 0x000000c200387202 */ /* 0x000fe20000000f00 */
[----:B------:R-:W-:-:S02]  /*c390*/  IMAD.MOV.U32 R97, RZ, RZ, R195 ;  /* 0x000000ffff617224 */ /* 0x000fc400078e00c3 */
[----:B------:R-:W-:Y:S02]  /*c3a0*/  IMAD.MOV.U32 R57, RZ, RZ, R193 ;  /* 0x000000ffff397224 */ /* 0x000fe400078e00c1 */
[----:B------:R-:W-:Y:S01]  /*c3b0*/  IMAD.MOV.U32 R98, RZ, RZ, R192 ;  /* 0x000000ffff627224 */ /* 0x000fe200078e00c0 */
[----:B------:R-:W-:Y:S01]  /*c3c0*/  HMMA.16816.F32.BF16 R16, R8, R18, R136 ;  /* 0x000000120810723c */ /* 0x000fe20000041888 */
[----:B------:R-:W-:-:S07]  /*c3d0*/  IMAD.MOV.U32 R82, RZ, RZ, R30 ;  /* 0x000000ffff527224 */ /* 0x000fce00078e001e */
[----:B------:R-:W-:Y:S07]  /*c3e0*/  HMMA.16816.F32.BF16 R192, R132, R190, R88 ;  /* 0x000000be84c0723c */ /* 0x000fee0000041858 */
[----:B------:R-:W-:Y:S01]  /*c3f0*/  IMAD.MOV.U32 R91, RZ, RZ, R155 ;  /* 0x000000ffff5b7224 */ /* 0x000fe200078e009b */
[----:B------:R-:W-:Y:S01]  /*c400*/  HMMA.16816.F32.BF16 R28, R8, R78, R140 ;  /* 0x0000004e081c723c */ /* 0x000fe2000004188c */
[----:B------:R-:W-:Y:S02]  /*c410*/  IMAD.MOV.U32 R90, RZ, RZ, R156 ;  /* 0x000000ffff5a7224 */ /* 0x000fe400078e009c */
[----:B------:R-:W-:Y:S01]  /*c420*/  IMAD.MOV.U32 R88, RZ, RZ, R118 ;  /* 0x000000ffff587224 */ /* 0x000fe200078e0076 */
[----:B------:R-:W-:-:S04]  /*c430*/  MOV R118, R96 ;  /* 0x0000006000767202 */ /* 0x000fc80000000f00 */
[C---:B------:R-:W-:Y:S08]  /*c440*/  HMMA.16816.F32.BF16 R148, R132.reuse, R146, R60 ;  /* 0x000000928494723c */ /* 0x040ff0000004183c */
[-C--:B------:R-:W-:Y:S01]  /*c450*/  HMMA.16816.F32.BF16 R136, R132, R144.reuse, R240 ;  /* 0x000000908488723c */ /* 0x080fe200000418f0 */
[----:B------:R-:W-:Y:S01]  /*c460*/  MOV R63, R157 ;  /* 0x0000009d003f7202 */ /* 0x000fe20000000f00 */
[----:B------:R-:W-:Y:S01]  /*c470*/  IMAD.MOV.U32 R59, RZ, RZ, R99 ;  /* 0x000000ffff3b7224 */ /* 0x000fe200078e0063 */
[----:B------:R-:W-:Y:S01]  /*c480*/  MOV R89, R117 ;  /* 0x0000007500597202 */ /* 0x000fe20000000f00 */
[----:B------:R-:W-:Y:S03]  /*c490*/  LDSM.16.MT88.4 R8, [R219+0x4880] ;  /* 0x00488000db08783b */ /* 0x000fe60000004200 */
[----:B------:R-:W-:Y:S01]  /*c4a0*/  MOV R242, R159 ;  /* 0x0000009f00f27202 */ /* 0x000fe20000000f00 */
[----:B------:R-:W-:Y:S01]  /*c4b0*/  IMAD.MOV.U32 R243, RZ, RZ, R158 ;  /* 0x000000fffff37224 */ /* 0x000fe200078e009e */
[----:B------:R-:W-:Y:S01]  /*c4c0*/  HMMA.16816.F32.BF16 R140, R128, R144, R164 ;  /* 0x00000090808c723c */ /* 0x000fe200000418a4 */
[----:B------:R-:W-:-:S07]  /*c4d0*/  MOV R241, R82 ;  /* 0x0000005200f17202 */ /* 0x000fce0000000f00 */
[-C--:B--2---:R-:W-:Y:S08]  /*c4e0*/  HMMA.16816.F32.BF16 R152, R132, R160.reuse, R248 ;  /* 0x000000a08498723c */ /* 0x084ff000000418f8 */
[----:B------:R-:W-:Y:S01]  /*c4f0*/  HMMA.16816.F32.BF16 R156, R128, R160, R244 ;  /* 0x000000a0809c723c */ /* 0x000fe200000418f4 */
[----:B------:R-:W-:-:S07]  /*c500*/  IMAD.MOV.U32 R249, RZ, RZ, R118 ;  /* 0x000000fffff97224 */ /* 0x000fce00078e0076 */
[----:B------:R-:W-:Y:S01]  /*c510*/  HMMA.16816.F32.BF16 R164, R132, R162, R68 ;  /* 0x000000a284a4723c */ /* 0x000fe20000041844 */
[----:B------:R-:W-:-:S07]  /*c520*/  IMAD.MOV.U32 R246, RZ, RZ, R122 ;  /* 0x000000fffff67224 */ /* 0x000fce00078e007a */
[C---:B------:R-:W-:Y:S07]  /*c530*/  HMMA.16816.F32.BF16 R160, R128.reuse, R162, R40 ;  /* 0x000000a280a0723c */ /* 0x040fee0000041828 */
[----:B------:R-:W-:Y:S01]  /*c540*/  MOV R43, R91 ;  /* 0x0000005b002b7202 */ /* 0x000fe20000000f00 */
[----:B------:R-:W-:Y:S04]  /*c550*/  HMMA.16816.F32.BF16 R144, R128, R146, R44 ;  /* 0x000000928090723c */ /* 0x000fe8000004182c */
[----:B------:R-:W-:-:S03]  /*c560*/  IMAD.MOV.U32 R40, RZ, RZ, R43 ;  /* 0x000000ffff287224 */ /* 0x000fc600078e002b */
[----:B------:R-:W-:Y:S01]  /*c570*/  IMAD.MOV.U32 R44, RZ, RZ, R242 ;  /* 0x000000ffff2c7224 */ /* 0x000fe200078e00f2 */
[----:B------:R-:W-:Y:S01]  /*c580*/  MOV R43, R246 ;  /* 0x000000f6002b7202 */ /* 0x000fe20000000f00 */
[----:B------:R-:W-:-:S03]  /*c590*/  IMAD.MOV.U32 R246, RZ, RZ, R249 ;  /* 0x000000fffff67224 */ /* 0x000fc600078e00f9 */
[----:B------:R-:W-:Y:S01]  /*c5a0*/  MOV R249, R44 ;  /* 0x0000002c00f97202 */ /* 0x000fe20000000f00 */
[----:B------:R-:W-:Y:S01]  /*c5b0*/  IMAD.MOV.U32 R44, RZ, RZ, R241 ;  /* 0x000000ffff2c7224 */ /* 0x000fe200078e00f1 */
[----:B------:R-:W-:Y:S02]  /*c5c0*/  MOV R241, R94 ;  /* 0x0000005e00f17202 */ /* 0x000fe40000000f00 */
[----:B------:R-:W2:Y:S01]  /*c5d0*/  LDL.LU R94, [R1+0xe4] ;  /* 0x0000e400015e7983 */ /* 0x000ea20000300800 */
[----:B------:R-:W-:Y:S01]  /*c5e0*/  IMAD.MOV.U32 R117, RZ, RZ, R97 ;  /* 0x000000ffff757224 */ /* 0x000fe200078e0061 */
[----:B------:R-:W-:Y:S02]  /*c5f0*/  MOV R58, R98 ;  /* 0x00000062003a7202 */ /* 0x000fe40000000f00 */
[----:B------:R-:W1:Y:S01]  /*c600*/  LDSM.16.MT88.4 R96, [R218+0x4880] ;  /* 0x00488000da60783b */ /* 0x000e620000004200 */
[----:B------:R-:W-:Y:S01]  /*c610*/  HMMA.16816.F32.BF16 R180, R132, R188, R180 ;  /* 0x000000bc84b4723c */ /* 0x000fe200000418b4 */
[----:B------:R-:W-:Y:S01]  /*c620*/  IMAD.MOV.U32 R240, RZ, RZ, R83 ;  /* 0x000000fffff07224 */ /* 0x000fe200078e0053 */
[----:B------:R-:W-:Y:S01]  /*c630*/  MOV R245, R121 ;  /* 0x0000007900f57202 */ /* 0x000fe20000000f00 */
[----:B------:R-:W-:-:S05]  /*c640*/  IMAD.MOV.U32 R42, RZ, RZ, R90 ;  /* 0x000000ffff2a7224 */ /* 0x000fca00078e005a */
[----:B------:R-:W-:Y:S01]  /*c650*/  HMMA.16816.F32.BF16 R184, R128, R188, R184 ;  /* 0x000000bc80b8723c */ /* 0x000fe200000418b8 */
[----:B------:R-:W-:Y:S01]  /*c660*/  IMAD.MOV.U32 R244, RZ, RZ, R120 ;  /* 0x000000fffff47224 */ /* 0x000fe200078e0078 */
[----:B------:R-:W-:-:S06]  /*c670*/  MOV R247, R123 ;  /* 0x0000007b00f77202 */ /* 0x000fcc0000000f00 */
[----:B------:R-:W-:Y:S01]  /*c680*/  HMMA.16816.F32.BF16 R188, R128, R190, R84 ;  /* 0x000000be80bc723c */ /* 0x000fe20000041854 */
[----:B------:R-:W-:-:S06]  /*c690*/  MOV R45, R240 ;  /* 0x000000f0002d7202 */ /* 0x000fcc0000000f00 */
        /* <DEDUP_REMOVED lines=9> */
[----:B------:R4:W5:Y:S01]  /*c730*/  LDL.LU R221, [R1+0xf4] ;  /* 0x0000f40001dd7983 */ /* 0x0009620000300800 */
[----:B------:R-:W-:Y:S01]  /*c740*/  MOV R41, R244 ;  /* 0x000000f400297202 */ /* 0x000fe20000000f00 */
[----:B------:R-:W-:Y:S01]  /*c750*/  IMAD.MOV.U32 R244, RZ, RZ, R247 ;  /* 0x000000fffff47224 */ /* 0x000fe200078e00f7 */
[----:B------:R-:W-:Y:S01]  /*c760*/  MOV R247, R250 ;  /* 0x000000fa00f77202 */ /* 0x000fe20000000f00 */
[----:B-1----:R-:W-:Y:S01]  /*c770*/  HMMA.16816.F32.BF16 R88, R132, R96, R204 ;  /* 0x000000608458723c */ /* 0x002fe200000418cc */
[----:B------:R-:W-:Y:S01]  /*c780*/  IMAD.MOV.U32 R250, RZ, RZ, R45 ;  /* 0x000000fffffa7224 */ /* 0x000fe200078e002d */
[----:B------:R-:W-:-:S05]  /*c790*/  MOV R45, R27 ;  /* 0x0000001b002d7202 */ /* 0x000fca0000000f00 */
        /* <DEDUP_REMOVED lines=8> */
[----:B------:R4:W5:Y:S01]  /*c820*/  LDL.LU R216, [R1+0xf0] ;  /* 0x0000f00001d87983 */ /* 0x0009620000300800 */
[----:B------:R-:W-:-:S03]  /*c830*/  IMAD.MOV.U32 R93, RZ, RZ, R5 ;  /* 0x000000ffff5d7224 */ /* 0x000fc600078e0005 */
[----:B------:R4:W5:Y:S01]  /*c840*/  LDL.LU R5, [R1+0xec] ;  /* 0x0000ec0001057983 */ /* 0x0009620000300800 */
[----:B------:R-:W-:Y:S01]  /*c850*/  MOV R78, R80 ;  /* 0x00000050004e7202 */ /* 0x000fe20000000f00 */
[----:B------:R-:W-:Y:S02]  /*c860*/  IMAD.MOV.U32 R79, RZ, RZ, R81 ;  /* 0x000000ffff4f7224 */ /* 0x000fe400078e0051 */
[----:B------:R-:W1:Y:S01]  /*c870*/  LDSM.16.MT88.4 R80, [R217+0x4880] ;  /* 0x00488000d950783b */ /* 0x000e620000004200 */
[----:B------:R-:W-:-:S03]  /*c880*/  IMAD.MOV.U32 R84, RZ, RZ, R65 ;  /* 0x000000ffff547224 */ /* 0x000fc600078e0041 */
[----:B------:R-:W3:Y:S01]  /*c890*/  LDSM.16.MT88.4 R64, [R219+0x3080] ;  /* 0x00308000db40783b */ /* 0x000ee20000004200 */
[----:B------:R-:W-:Y:S01]  /*c8a0*/  MOV R206, R207 ;  /* 0x000000cf00ce7202 */ /* 0x000fe20000000f00 */
[----:B------:R-:W-:Y:S01]  /*c8b0*/  IMAD.MOV.U32 R207, RZ, RZ, R244 ;  /* 0x000000ffffcf7224 */ /* 0x000fe200078e00f4 */
[----:B------:R-:W-:Y:S01]  /*c8c0*/  MOV R244, R250 ;  /* 0x000000fa00f47202 */ /* 0x000fe20000000f00 */
[----:B------:R-:W-:Y:S01]  /*c8d0*/  IMAD.MOV.U32 R250, RZ, RZ, R241 ;  /* 0x000000fffffa7224 */ /* 0x000fe200078e00f1 */
[----:B------:R-:W-:Y:S01]  /*c8e0*/  MOV R0, R76 ;  /* 0x0000004c00007202 */ /* 0x000fe20000000f00 */
[----:B------:R-:W-:Y:S01]  /*c8f0*/  IMAD.MOV.U32 R241, RZ, RZ, c[0x0][0x2c4] ;  /* 0x0000b100fff17624 */ /* 0x000fe200078e00ff */
[----:B------:R-:W-:Y:S01]  /*c900*/  MOV R85, R112 ;  /* 0x0000007000557202 */ /* 0x000fe20000000f00 */
[----:B------:R-:W-:Y:S01]  /*c910*/  IMAD.MOV.U32 R86, RZ, RZ, R113 ;  /* 0x000000ffff567224 */ /* 0x000fe200078e0071 */
[----:B------:R-:W-:Y:S01]  /*c920*/  MOV R76, R114 ;  /* 0x00000072004c7202 */ /* 0x000fe20000000f00 */
[----:B------:R-:W-:-:S02]  /*c930*/  IMAD.MOV.U32 R77, RZ, RZ, R115 ;  /* 0x000000ffff4d7224 */ /* 0x000fc400078e0073 */
[----:B------:R-:W3:Y:S01]  /*c940*/  LDSM.16.MT88.4 R112, [R220+0x4880] ;  /* 0x00488000dc70783b */ /* 0x000ee20000004200 */
[----:B------:R-:W-:Y:S01]  /*c950*/  ISETP.NE.AND P6, PT, R241, 0x1, PT ;  /* 0x00000001f100780c */ /* 0x000fe20003fc5270 */
[----:B------:R-:W-:Y:S01]  /*c960*/  HMMA.16816.F32.BF16 R120, R132, R8, R200 ;  /* 0x000000088478723c */ /* 0x000fe200000418c8 */
        /* <DEDUP_REMOVED lines=19> */
[----:B------:R-:W-:Y:S01]  /*caa0*/  MOV R46, R95 ;  /* 0x0000005f002e7202 */ /* 0x000fe20000000f00 */
[----:B-1----:R-:W-:Y:S01]  /*cab0*/  HMMA.16816.F32.BF16 R84, R132, R82, R100 ;  /* 0x000000528454723c */ /* 0x002fe20000041864 */
[----:B------:R-:W-:Y:S01]  /*cac0*/  MOV R241, R108 ;  /* 0x0000006c00f17202 */ /* 0x000fe20000000f00 */
[----:B------:R-:W-:Y:S01]  /*cad0*/  IMAD.MOV.U32 R108, RZ, RZ, R110 ;  /* 0x000000ffff6c7224 */ /* 0x000fe200078e006e */
[----:B------:R-:W-:Y:S01]  /*cae0*/  MOV R110, R4 ;  /* 0x00000004006e7202 */ /* 0x000fe20000000f00 */
[----:B------:R-:W-:-:S04]  /*caf0*/  IMAD.SHL.U32 R4, R211, 0x80, RZ ;  /* 0x00000080d3047824 */ /* 0x000fc800078e00ff */
[----:B------:R-:W-:Y:S01]  /*cb00*/  HMMA.16816.F32.BF16 R100, R132, R98, R48 ;  /* 0x000000628464723c */ /* 0x000fe20000041830 */
[----:B------:R-:W-:-:S07]  /*cb10*/  MOV R60, R243 ;  /* 0x000000f3003c7202 */ /* 0x000fce0000000f00 */
[C---:B---3--:R-:W-:Y:S08]  /*cb20*/  HMMA.16816.F32.BF16 R56, R132.reuse, R64, R56 ;  /* 0x000000408438723c */ /* 0x048ff00000041838 */
[----:B------:R-:W-:Y:S08]  /*cb30*/  HMMA.16816.F32.BF16 R68, R132, R66, R176 ;  /* 0x000000428444723c */ /* 0x000ff000000418b0 */
[C---:B------:R-:W-:Y:S08]  /*cb40*/  HMMA.16816.F32.BF16 R60, R128.reuse, R64, R60 ;  /* 0x00000040803c723c */ /* 0x040ff0000004183c */
[----:B------:R-:W-:Y:S01]  /*cb50*/  HMMA.16816.F32.BF16 R64, R128, R66, R124 ;  /* 0x000000428040723c */ /* 0x000fe2000004187c */
[----:B------:R-:W-:-:S07]  /*cb60*/  IMAD.MOV.U32 R243, RZ, RZ, R116 ;  /* 0x000000fffff37224 */ /* 0x000fce00078e0074 */
[C---:B------:R-:W-:Y:S08]  /*cb70*/  HMMA.16816.F32.BF16 R72, R132.reuse, R80, R72 ;  /* 0x000000508448723c */ /* 0x040ff00000041848 */
[C---:B------:R-:W-:Y:S08]  /*cb80*/  HMMA.16816.F32.BF16 R104, R132.reuse, R112, R104 ;  /* 0x000000708468723c */ /* 0x040ff00000041868 */
[----:B------:R-:W-:Y:S08]  /*cb90*/  HMMA.16816.F32.BF16 R116, R132, R114, R36 ;  /* 0x000000728474723c */ /* 0x000ff00000041824 */
[C---:B------:R-:W-:Y:S08]  /*cba0*/  HMMA.16816.F32.BF16 R76, R128.reuse, R80, R76 ;  /* 0x00000050804c723c */ /* 0x040ff0000004184c */
[----:B------:R-:W-:Y:S08]  /*cbb0*/  HMMA.16816.F32.BF16 R80, R128, R82, R20 ;  /* 0x000000528050723c */ /* 0x000ff00000041814 */
[----:B------:R-:W-:Y:S01]  /*cbc0*/  HMMA.16816.F32.BF16 R132, R132, R10, R32 ;  /* 0x0000000a8484723c */ /* 0x000fe20000041820 */
[----:B--2---:R-:W-:-:S07]  /*cbd0*/  IMAD.MOV.U32 R27, RZ, RZ, R94 ;  /* 0x000000ffff1b7224 */ /* 0x004fce00078e005e */
[C---:B------:R-:W-:Y:S08]  /*cbe0*/  HMMA.16816.F32.BF16 R92, R128.reuse, R96, R196 ;  /* 0x00000060805c723c */ /* 0x040ff000000418c4 */
[----:B------:R-:W-:Y:S07]  /*cbf0*/  HMMA.16816.F32.BF16 R96, R128, R98, R12 ;  /* 0x000000628060723c */ /* 0x000fee000004180c */
[----:B------:R-:W-:Y:S01]  /*cc00*/  FADD.FTZ R13, R203, R202 ;  /* 0x000000cacb0d7221 */ /* 0x000fe20000010000 */
[----:B------:R-:W-:Y:S01]  /*cc10*/  MOV R203, R204 ;  /* 0x000000cc00cb7202 */ /* 0x000fe20000000f00 */
[----:B------:R-:W-:Y:S01]  /*cc20*/  IMAD.MOV.U32 R204, RZ, RZ, R207 ;  /* 0x000000ffffcc7224 */ /* 0x000fe200078e00cf */
[----:B------:R-:W-:Y:S01]  /*cc30*/  MOV R207, R42 ;  /* 0x0000002a00cf7202 */ /* 0x000fe20000000f00 */
[----:B------:R-:W-:Y:S01]  /*cc40*/  IMAD.MOV.U32 R42, RZ, RZ, R245 ;  /* 0x000000ffff2a7224 */ /* 0x000fe200078e00f5 */
[----:B------:R-:W-:Y:S01]  /*cc50*/  MOV R245, R250 ;  /* 0x000000fa00f57202 */ /* 0x000fe20000000f00 */
[----:B------:R-:W-:-:S04]  /*cc60*/  @P6 IMAD.HI.U32 R12, R4, c[0x0][0x2c8], RZ ;  /* 0x0000b200040c6a27 */ /* 0x000fc800078e00ff */
[----:B------:R-:W-:Y:S01]  /*cc70*/  FADD.FTZ R14, R206, R205 ;  /* 0x000000cdce0e7221 */ /* 0x000fe20000010000 */
[----:B------:R-:W-:Y:S01]  /*cc80*/  MOV R205, R40 ;  /* 0x0000002800cd7202 */ /* 0x000fe20000000f00 */
[----:B------:R-:W-:Y:S01]  /*cc90*/  IMAD.MOV.U32 R250, RZ, RZ, R45 ;  /* 0x000000fffffa7224 */ /* 0x000fe200078e002d */
[----:B------:R-:W-:Y:S01]  /*cca0*/  MOV R45, R0 ;  /* 0x00000000002d7202 */ /* 0x000fe20000000f00 */
[----:B------:R-:W-:Y:S01]  /*ccb0*/  IMAD.MOV.U32 R0, RZ, RZ, R4 ;  /* 0x000000ffff007224 */ /* 0x000fe200078e0004 */
[----:B------:R-:W-:Y:S01]  /*ccc0*/  @P6 SHF.R.U32.HI R0, RZ, c[0x0][0x2cc], R12 ;  /* 0x0000b300ff006a19 */ /* 0x000fe2000001160c */
[----:B------:R-:W-:Y:S02]  /*ccd0*/  FADD.FTZ R15, R242, R241 ;  /* 0x000000f1f20f7221 */ /* 0x000fe40000010000 */
[----:B------:R-:W-:Y:S02]  /*cce0*/  IMAD.MOV.U32 R206, RZ, RZ, R41 ;  /* 0x000000ffffce7224 */ /* 0x000fe400078e0029 */
[----:B------:R-:W-:-:S02]  /*ccf0*/  IMAD.MOV.U32 R40, RZ, RZ, R43 ;  /* 0x000000ffff287224 */ /* 0x000fc400078e002b */
[----:B------:R-:W-:Y:S02]  /*cd00*/  FADD.FTZ R13, R203, R13 ;  /* 0x0000000dcb0d7221 */ /* 0x000fe40000010000 */
[----:B------:R-:W-:Y:S01]  /*cd10*/  FADD.FTZ R14, R204, R14 ;  /* 0x0000000ecc0e7221 */ /* 0x000fe20000010000 */
[----:B------:R-:W-:Y:S01]  /*cd20*/  MOV R41, R244 ;  /* 0x000000f400297202 */ /* 0x000fe20000000f00 */
[----:B------:R-:W-:Y:S01]  /*cd30*/  FADD.FTZ R12, R169, R207 ;  /* 0x000000cfa90c7221 */ /* 0x000fe20000010000 */
[----:B------:R-:W-:Y:S01]  /*cd40*/  MOV R43, R246 ;  /* 0x000000f6002b7202 */ /* 0x000fe20000000f00 */
[----:B------:R-:W-:Y:S01]  /*cd50*/  IMAD.MOV.U32 R244, RZ, RZ, R247 ;  /* 0x000000fffff47224 */ /* 0x000fe200078e00f7 */
[----:B------:R-:W-:Y:S01]  /*cd60*/  MOV R247, R44 ;  /* 0x0000002c00f77202 */ /* 0x000fe20000000f00 */
[----:B------:R-:W-:Y:S02]  /*cd70*/  FADD.FTZ R15, R205, R15 ;  /* 0x0000000fcd0f7221 */ /* 0x000fe40000010000 */
[----:B------:R-:W-:-:S02]  /*cd80*/  IMAD.MOV.U32 R246, RZ, RZ, R251 ;  /* 0x000000fffff67224 */ /* 0x000fc400078e00fb */
[----:B------:R-:W-:Y:S02]  /*cd90*/  FADD.FTZ R13, R206, R13 ;  /* 0x0000000dce0d7221 */ /* 0x000fe40000010000 */
[----:B------:R-:W-:Y:S02]  /*cda0*/  FADD.FTZ R14, R40, R14 ;  /* 0x0000000e280e7221 */ /* 0x000fe40000010000 */
[----:B------:R-:W-:Y:S02]  /*cdb0*/  FADD.FTZ R12, R170, R12 ;  /* 0x0000000caa0c7221 */ /* 0x000fe40000010000 */
[----:B------:R-:W-:Y:S02]  /*cdc0*/  FADD.FTZ R15, R41, R15 ;  /* 0x0000000f290f7221 */ /* 0x000fe40000010000 */
[----:B------:R-:W-:Y:S02]  /*cdd0*/  FADD.FTZ R13, R42, R13 ;  /* 0x0000000d2a0d7221 */ /* 0x000fe40000010000 */
[----:B------:R-:W-:Y:S01]  /*cde0*/  FADD.FTZ R14, R43, R14 ;  /* 0x0000000e2b0e7221 */ /* 0x000fe20000010000 */
[----:B------:R-:W-:Y:S01]  /*cdf0*/  MOV R251, R47 ;  /* 0x0000002f00fb7202 */ /* 0x000fe20000000f00 */
[----:B------:R-:W-:Y:S01]  /*ce00*/  FADD.FTZ R12, R171, R12 ;  /* 0x0000000cab0c7221 */ /* 0x000fe20000010000 */
[----:B------:R-:W-:Y:S01]  /*ce10*/  HMMA.16816.F32.BF16 R124, R128, R8, R244 ;  /* 0x00000008807c723c */ /* 0x000fe200000418f4 */
[----:B------:R-:W-:-:S02]  /*ce20*/  FADD.FTZ R15, R248, R15 ;  /* 0x0000000ff80f7221 */ /* 0x000fc40000010000 */
[----:B------:R-:W-:Y:S02]  /*ce30*/  IMAD.MOV.U32 R44, RZ, RZ, R240 ;  /* 0x000000ffff2c7224 */ /* 0x000fe400078e00f0 */
[----:B------:R-:W-:Y:S02]  /*ce40*/  FADD.FTZ R13, R249, R13 ;  /* 0x0000000df90d7221 */ /* 0x000fe40000010000 */
[----:B------:R-:W-:Y:S02]  /*ce50*/  FADD.FTZ R9, R250, R14 ;  /* 0x0000000efa097221 */ /* 0x000fe40000010000 */
[----:B------:R-:W-:Y:S01]  /*ce60*/  FADD.FTZ R12, R208, R12 ;  /* 0x0000000cd00c7221 */ /* 0x000fe20000010000 */
[----:B------:R-:W-:Y:S01]  /*ce70*/  MOV R47, R108 ;  /* 0x0000006c002f7202 */ /* 0x000fe20000000f00 */
[----:B------:R-:W-:Y:S01]  /*ce80*/  FADD.FTZ R8, R251, R15 ;  /* 0x0000000ffb087221 */ /* 0x000fe20000010000 */
[----:B------:R-:W-:Y:S01]  /*ce90*/  MOV R240, R110 ;  /* 0x0000006e00f07202 */ /* 0x000fe20000000f00 */
[----:B------:R-:W-:-:S02]  /*cea0*/  FADD.FTZ R13, R44, R13 ;  /* 0x0000000d2c0d7221 */ /* 0x000fc40000010000 */
[----:B------:R-:W-:Y:S02]  /*ceb0*/  FADD.FTZ R14, R45, R9 ;  /* 0x000000092d0e7221 */ /* 0x000fe40000010000 */
[----:B------:R-:W-:Y:S02]  /*cec0*/  FADD.FTZ R9, R175, R12 ;  /* 0x0000000caf097221 */ /* 0x000fe40000010000 */
[----:B------:R-:W-:Y:S02]  /*ced0*/  IMAD.MOV.U32 R242, RZ, RZ, R109 ;  /* 0x000000fffff27224 */ /* 0x000fe400078e006d */
[----:B------:R-:W-:Y:S02]  /*cee0*/  IMAD.MOV.U32 R241, RZ, RZ, R111 ;  /* 0x000000fffff17224 */ /* 0x000fe400078e006f */
[----:B------:R-:W-:Y:S01]  /*cef0*/  HMMA.16816.F32.BF16 R108, R128, R112, R212 ;  /* 0x00000070806c723c */ /* 0x000fe200000418d4 */
[----:B------:R-:W-:Y:S02]  /*cf00*/  FADD.FTZ R12, R46, R8 ;  /* 0x000000082e0c7221 */ /* 0x000fe40000010000 */
[----:B------:R-:W-:-:S02]  /*cf10*/  FADD.FTZ R8, R47, R13 ;  /* 0x0000000d2f087221 */ /* 0x000fc40000010000 */
[----:B------:R-:W-:-:S03]  /*cf20*/  FADD.FTZ R9, R210, R9 ;  /* 0x00000009d2097221 */ /* 0x000fc60000010000 */
[C---:B------:R-:W-:Y:S08]  /*cf30*/  HMMA.16816.F32.BF16 R112, R128.reuse, R114, R28 ;  /* 0x000000728070723c */ /* 0x040ff0000004181c */
[----:B------:R-:W-:Y:S07]  /*cf40*/  HMMA.16816.F32.BF16 R128, R128, R10, R16 ;  /* 0x0000000a8080723c */ /* 0x000fee0000041810 */
        /* <DEDUP_REMOVED lines=11> */
[----:B------:R-:W-:-:S03]  /*d000*/  FADD.FTZ R10, R26, R10 ;  /* 0x0000000a1a0a7221 */ /* 0x000fc60000010000 */
[----:B------:R1:W-:Y:S01]  /*d010*/  STL [R1+0x90], R2 ;  /* 0x0000900201007387 */ /* 0x0003e20000100800 */
[----:B------:R-:W-:Y:S02]  /*d020*/  FADD.FTZ R8, R25, R10 ;  /* 0x0000000a19087221 */ /* 0x000fe40000010000 */
[----:B------:R-:W-:Y:S01]  /*d030*/  FADD.FTZ R12, R241, R12 ;  /* 0x0000000cf10c7221 */ /* 0x000fe20000010000 */
[----:B------:R-:W-:Y:S02]  /*d040*/  MOV R25, c[0x0][0x32c] ;  /* 0x0000cb0000197a02 */ /* 0x000fe40000000f00 */
[----:B------:R-:W-:Y:S01]  /*d050*/  STL [R1+0x8c], R8 ;  /* 0x00008c0801007387 */ /* 0x000fe20000100800 */
[----:B------:R-:W-:Y:S01]  /*d060*/  FADD.FTZ R11, R55, R12 ;  /* 0x0000000c370b7221 */ /* 0x000fe20000010000 */
[----:B------:R-:W-:-:S03]  /*d070*/  ISETP.GE.AND P6, PT, R25, 0x1, PT ;  /* 0x000000011900780c */ /* 0x000fc60003fc6270 */
[----:B------:R-:W-:Y:S02]  /*d080*/  FADD.FTZ R9, R235, R11 ;  /* 0x0000000beb097221 */ /* 0x000fe40000010000 */
[----:B-1----:R-:W-:-:S05]  /*d090*/  FADD.FTZ R2, R6, R7 ;  /* 0x0000000706027221 */ /* 0x002fca0000010000 */
[----:B------:R-:W-:Y:S01]  /*d0a0*/  STL [R1+0x98], R2 ;  /* 0x0000980201007387 */ /* 0x000fe20000100800 */
[----:B------:R-:W-:Y:S01]  /*d0b0*/  FADD.FTZ R9, R54, R9 ;  /* 0x0000000936097221 */ /* 0x000fe20000010000 */
[----:B------:R-:W-:-:S03]  /*d0c0*/  IADD3 R0, -R52, R53, R0 ;  /* 0x0000003534007210 */ /* 0x000fc60007ffe100 */
[----:B------:R-:W-:Y:S01]  /*d0d0*/  FADD.FTZ R3, R24, R9 ;  /* 0x0000000918037221 */ /* 0x000fe20000010000 */
[----:B------:R-:W-:-:S04]  /*d0e0*/  IADD3 R235, R27, -0x2, RZ ;  /* 0xfffffffe1beb7810 */ /* 0x000fc80007ffe0ff */
[----:B------:R1:W-:Y:S02]  /*d0f0*/  STL [R1+0x94], R3 ;  /* 0x0000940301007387 */ /* 0x0003e40000100800 */
[----:B-1----:R-:W-:Y:S01]  /*d100*/  IADD3 R3, R0, c[0x0][0x328], RZ ;  /* 0x0000ca0000037a10 */ /* 0x002fe20007ffe0ff */
[----:B------:R-:W-:Y:S05]  /*d110*/  @!P6 BRA `(.L_x_1208) ;  /* 0x000001000000e947 */ /* 0x000fea0003800000 */
[C---:B----4-:R-:W-:Y:S01]  /*d120*/  ISETP.GT.AND P0, PT, R0.reuse, RZ, PT ;  /* 0x000000ff0000720c */ /* 0x050fe20003f04270 */
        /* <DEDUP_REMOVED lines=9> */
.L_x_1210:
[----:B------:R-:W-:-:S13]  /*d1c0*/  ISETP.NE.AND P0, PT, R25, 0x1, PT ;  /* 0x000000011900780c */ /* 0x000fda0003f05270 */
[----:B------:R-:W-:-:S05]  /*d1d0*/  @P0 IMAD.HI.U32 R0, R2, c[0x0][0x330], RZ ;  /* 0x0000cc0002000a27 */ /* 0x000fca00078e00ff */
[----:B------:R-:W-:Y:S02]  /*d1e0*/  @P0 SHF.R.U32.HI R2, RZ, c[0x0][0x334], R0 ;  /* 0x0000cd00ff020a19 */ /* 0x000fe40000011600 */
.L_x_1211:
[----:B------:R-:W-:Y:S05]  /*d1f0*/  BSYNC B0 ;  /* 0x0000000000007941 */ /* 0x000fea0003800000 */
.L_x_1209:
[----:B------:R-:W-:-:S05]  /*d200*/  IMAD R2, R2, R25, c[0x0][0x32c] ;  /* 0x0000cb0002027624 */ /* 0x000fca00078e0219 */
[----:B------:R-:W-:-:S04]  /*d210*/  IMNMX R3, R3, R2, PT ;  /* 0x0000000203037217 */ /* 0x000fc80003800200 */
.L_x_1208:
[----:B----4-:R-:W2:Y:S01]  /*d220*/  LDL R2, [R1+0x9c] ;  /* 0x00009c0001027983 */ /* 0x010ea20000100800 */
[----:B------:R-:W-:-:S05]  /*d230*/  IMAD.HI R3, R3, 0x2aaaaaab, RZ ;  /* 0x2aaaaaab03037827 */ /* 0x000fca00078e02ff */
[----:B------:R-:W-:-:S04]  /*d240*/  SHF.R.U32.HI R0, RZ, 0x1f, R3 ;  /* 0x0000001fff007819 */ /* 0x000fc80000011603 */
[----:B------:R-:W-:-:S04]  /*d250*/  LEA.HI.SX32 R3, R3, R0, 0x1d ;  /* 0x0000000003037211 */ /* 0x000fc800078feaff */
[----:B--2---:R-:W-:-:S04]  /*d260*/  IMNMX R2, R2, R3, !PT ;  /* 0x0000000302027217 */ /* 0x004fc80007800200 */
[----:B------:R-:W-:Y:S01]  /*d270*/  ISETP.GE.AND P0, PT, R235, R2, PT ;  /* 0x00000002eb00720c */ /* 0x000fe20003f06270 */
[----:B------:R1:W-:-:S12]  /*d280*/  STL [R1+0xa4], R2 ;  /* 0x0000a40201007387 */ /* 0x0003d80000100800 */
[----:B------:R-:W-:Y:S05]  /*d290*/  @!P0 BRA `(.L_x_1212) ;  /* 0x000044d000008947 */ /* 0x000fea0003800000 */
.L_x_1229:
[----:B--2---:R-:W2:Y:S01]  /*d2a0*/  LDL R4, [R1+0x9c] ;  /* 0x00009c0001047983 */ /* 0x004ea20000100800 */
[----:B------:R-:W-:Y:S04]  /*d2b0*/  DEPBAR.LE SB0, 0x0 ;  /* 0x000080000000791a */ /* 0x000fe80000000000 */
[----:B------:R-:W3:Y:S01]  /*d2c0*/  LDL.64 R212, [R1+0xb8] ;  /* 0x0000b80001d47983 */ /* 0x000ee20000100a00 */
[----:B------:R-:W-:Y:S04]  /*d2d0*/  WARPSYNC 0xffffffff ;  /* 0xffffffff00007948 */ /* 0x000fe80003800000 */
[----:B------:R-:W3:Y:S05]  /*d2e0*/  LDL.64 R170, [R1+0xc8] ;  /* 0x0000c80001aa7983 */ /* 0x000eea0000100a00 */
[----:B------:R-:W4:Y:S05]  /*d2f0*/  LDL R175, [R1+0xa8] ;  /* 0x0000a80001af7983 */ /* 0x000f2a0000100800 */
[----:B------:R-:W3:Y:S05]  /*d300*/  LDL R169, [R1+0xe8] ;  /* 0x0000e80001a97983 */ /* 0x000eea0000100800 */
[----:B------:R-:W-:Y:S06]  /*d310*/  BAR.SYNC.DEFER_BLOCKING 0x0 ;  /* 0x0000000000007b1d */ /* 0x000fec0000010000 */
[----:B------:R-:W-:Y:S05]  /*d320*/  LDSM.16.M88.4 R52, [R223+0x8080] ;  /* 0x00808000df34783b */ /* 0x000fea0000000200 */
[----:B-----5:R-:W1:Y:S05]  /*d330*/  LDSM.16.M88.4 R20, [R216+0x5080] ;  /* 0x00508000d814783b */ /* 0x020e6a0000000200 */
[----:B------:R-:W1:Y:S05]  /*d340*/  LDSM.16.M88.4 R48, [R223+0xa080] ;  /* 0x00a08000df30783b */ /* 0x000e6a0000000200 */
[----:B------:R-:W1:Y:S05]  /*d350*/  LDSM.16.M88.4 R36, [R216+0x5880] ;  /* 0x00588000d824783b */ /* 0x000e6a0000000200 */
[----:B------:R-:W3:Y:S05]  /*d360*/  LDL R243, [R1+0xdc] ;  /* 0x0000dc0001f37983 */ /* 0x000eea0000100800 */
[----:B------:R-:W1:Y:S05]  /*d370*/  LDSM.16.M88.4 R176, [R216+0x6080] ;  /* 0x00608000d8b0783b */ /* 0x000e6a0000000200 */
[----:B------:R-:W3:Y:S05]  /*d380*/  LDL R242, [R1+0x4] ;  /* 0x0000040001f27983 */ /* 0x000eea0000100800 */
[----:B------:R-:W-:Y:S05]  /*d390*/  LDSM.16.M88.4 R196, [R225+0x8080] ;  /* 0x00808000e1c4783b */ /* 0x000fea0000000200 */
[----:B------:R-:W3:Y:S01]  /*d3a0*/  LDL.64 R240, [R1+0xb0] ;  /* 0x0000b00001f07983 */ /* 0x000ee20000100a00 */
[-C--:B-1----:R-:W-:Y:S04]  /*d3b0*/  HMMA.16816.F32.BF16 R8, R52, R20.reuse, RZ ;  /* 0x000000143408723c */ /* 0x082fe800000418ff */
[----:B------:R-:W1:Y:S05]  /*d3c0*/  LDSM.16.M88.4 R200, [R227] ;  /* 0x00000000e3c8783b */ /* 0x000e6a0000000200 */
[----:B------:R-:W3:Y:S01]  /*d3d0*/  LDL.64 R238, [R1+0xc0] ;  /* 0x0000c00001ee7983 */ /* 0x000ee20000100a00 */
[C---:B------:R-:W-:Y:S04]  /*d3e0*/  HMMA.16816.F32.BF16 R12, R48.reuse, R20, RZ ;  /* 0x00000014300c723c */ /* 0x040fe800000418ff */
[----:B------:R-:W1:Y:S04]  /*d3f0*/  LDSM.16.M88.4 R204, [R225+0xa080] ;  /* 0x00a08000e1cc783b */ /* 0x000e680000000200 */
[-C--:B------:R-:W-:Y:S01]  /*d400*/  HMMA.16816.F32.BF16 R16, R48, R22.reuse, RZ ;  /* 0x000000163010723c */ /* 0x080fe200000418ff */
[----:B------:R-:W3:Y:S05]  /*d410*/  LDL R237, [R1+0xd8] ;  /* 0x0000d80001ed7983 */ /* 0x000eea0000100800 */
[----:B------:R-:W1:Y:S02]  /*d420*/  LDSM.16.M88.4 R208, [R233] ;  /* 0x00000000e9d0783b */ /* 0x000e640000000200 */
[C---:B------:R-:W-:Y:S08]  /*d430*/  HMMA.16816.F32.BF16 R20, R52.reuse, R22, RZ ;  /* 0x000000163414723c */ /* 0x040ff000000418ff */
[-C--:B------:R-:W-:Y:S08]  /*d440*/  HMMA.16816.F32.BF16 R24, R52, R36.reuse, RZ ;  /* 0x000000243418723c */ /* 0x080ff000000418ff */
[C---:B------:R-:W-:Y:S08]  /*d450*/  HMMA.16816.F32.BF16 R28, R48.reuse, R36, RZ ;  /* 0x00000024301c723c */ /* 0x040ff000000418ff */
[-C--:B------:R-:W-:Y:S08]  /*d460*/  HMMA.16816.F32.BF16 R32, R48, R38.reuse, RZ ;  /* 0x000000263020723c */ /* 0x080ff000000418ff */
[C---:B------:R-:W-:Y:S08]  /*d470*/  HMMA.16816.F32.BF16 R36, R52.reuse, R38, RZ ;  /* 0x000000263424723c */ /* 0x040ff000000418ff */
[-C--:B------:R-:W-:Y:S08]  /*d480*/  HMMA.16816.F32.BF16 R40, R52, R176.reuse, RZ ;  /* 0x000000b03428723c */ /* 0x080ff000000418ff */
[C---:B------:R-:W-:Y:S08]  /*d490*/  HMMA.16816.F32.BF16 R44, R48.reuse, R176, RZ ;  /* 0x000000b0302c723c */ /* 0x040ff000000418ff */
[-C--:B------:R-:W-:Y:S08]  /*d4a0*/  HMMA.16816.F32.BF16 R48, R48, R178.reuse, RZ ;  /* 0x000000b23030723c */ /* 0x080ff000000418ff */
[----:B------:R-:W-:Y:S01]  /*d4b0*/  HMMA.16816.F32.BF16 R52, R52, R178, RZ ;  /* 0x000000b23434723c */ /* 0x000fe200000418ff */
[----:B------:R-:W1:Y:S07]  /*d4c0*/  LDSM.16.M88.4 R176, [R232] ;  /* 0x00000000e8b0783b */ /* 0x000e6e0000000200 */
        /* <DEDUP_REMOVED lines=11> */
[----:B------:R-:W-:Y:S04]  /*d580*/  HMMA.16816.F32.BF16 R52, R196, R178, R52 ;  /* 0x000000b2c434723c */ /* 0x000fe80000041834 */
[----:B--2---:R-:W-:Y:S11]  /*d590*/  ISETP.GT.AND P0, PT, R4, R235, PT ;  /* 0x000000eb0400720c */ /* 0x004ff60003f04270 */
[----:B------:R-:W-:Y:S02]  /*d5a0*/  @!UPT UIADD3 URZ, URZ, URZ, URZ ;  /* 0x0000003f3f3ff290 */ /* 0x000fe4000fffe03f */
[----:B------:R-:W-:Y:S01]  /*d5b0*/  @!P0 SHF.R.S32.HI R0, RZ, 0x1f, R235 ;  /* 0x0000001fff008819 */ /* 0x000fe200000114eb */
[----:B------:R-:W-:Y:S01]  /*d5c0*/  @!P0 IMAD.WIDE.U32 R2, R235, c[0x0][0x208], RZ ;  /* 0x00008200eb028a25 */ /* 0x000fe200078e00ff */
[----:B----4-:R-:W-:Y:S02]  /*d5d0*/  ISETP.GE.AND P4, PT, R175, c[0x0][0x1d4], PT ;  /* 0x00007500af007a0c */ /* 0x010fe40003f86270 */
[----:B------:R-:W2:Y:S01]  /*d5e0*/  LDL R175, [R1+0xd4] ;  /* 0x0000d40001af7983 */ /* 0x000ea20000100800 */
[----:B------:R-:W-:Y:S02]  /*d5f0*/  @!P0 IMAD R0, R0, c[0x0][0x208], RZ ;  /* 0x0000820000008a24 */ /* 0x000fe400078e02ff */
[----:B---3--:R-:W-:Y:S01]  /*d600*/  @!P0 IMAD.MOV.U32 R171, RZ, RZ, R213 ;  /* 0x000000ffffab8224 */ /* 0x008fe200078e00d5 */
[----:B------:R-:W-:Y:S01]  /*d610*/  ISETP.GE.AND P3, PT, R169, c[0x0][0x1d4], PT ;  /* 0x00007500a9007a0c */ /* 0x000fe20003f66270 */
[----:B------:R-:W-:Y:S01]  /*d620*/  @!P0 IMAD R0, R235, c[0x0][0x20c], R0 ;  /* 0x00008300eb008a24 */ /* 0x000fe200078e0200 */
[----:B------:R-:W3:Y:S01]  /*d630*/  LDL R169, [R1+0xd0] ;  /* 0x0000d00001a97983 */ /* 0x000ee20000100800 */
[----:B------:R-:W-:Y:S04]  /*d640*/  @!P0 IMAD.WIDE.U32 R170, R2, 0x30, R170 ;  /* 0x0000003002aa8825 */ /* 0x000fe800078e00aa */
[----:B------:R-:W-:Y:S01]  /*d650*/  @!P0 IMAD.IADD R0, R3, 0x1, R0 ;  /* 0x0000000103008824 */ /* 0x000fe200078e0200 */
[----:B------:R-:W-:Y:S03]  /*d660*/  @!P0 LEA R6, P1, R170, c[0x0][0x1f8], 0x1 ;  /* 0x00007e00aa068a11 */ /* 0x000fe600078208ff */
[----:B------:R-:W-:Y:S01]  /*d670*/  @!P0 IMAD R0, R0, 0x30, RZ ;  /* 0x0000003000008824 */ /* 0x000fe200078e02ff */
[----:B------:R-:W-:Y:S03]  /*d680*/  @!P0 IADD3 R2, P2, R6, UR10, RZ ;  /* 0x0000000a06028c10 */ /* 0x000fe6000ff5e0ff */
[----:B------:R-:W-:Y:S05]  /*d690*/  @!P0 IMAD.IADD R0, R171, 0x1, R0 ;  /* 0x00000001ab008824 */ /* 0x000fea00078e0200 */
[----:B------:R-:W-:Y:S02]  /*d6a0*/  @!P0 LEA.HI.X R7, R170, c[0x0][0x1fc], R0, 0x1, P1 ;  /* 0x00007f00aa078a11 */ /* 0x000fe400008f0c00 */
[----:B------:R-:W-:Y:S02]  /*d6b0*/  @!P0 IADD3 R170, P1, R2, UR10, RZ ;  /* 0x0000000a02aa8c10 */ /* 0x000fe4000ff3e0ff */
[----:B------:R-:W-:Y:S01]  /*d6c0*/  @!P0 IADD3.X R3, R7, UR5, RZ, P2, !PT ;  /* 0x0000000507038c10 */ /* 0x000fe200097fe4ff */
[----:B------:R-:W-:Y:S01]  /*d6d0*/  @!PT LDS RZ, [RZ] ;  /* 0x00000000fffff984 */ /* 0x000fe20000000800 */
[----:B------:R-:W-:Y:S01]  /*d6e0*/  @!PT LDS RZ, [RZ] ;  /* 0x00000000fffff984 */ /* 0x000fe20000000800 */
[----:B------:R-:W-:Y:S01]  /*d6f0*/  @!PT LDS RZ, [RZ] ;  /* 0x00000000fffff984 */ /* 0x000fe20000000800 */
[----:B------:R1:W-:Y:S03]  /*d700*/  @!P0 LDGSTS.E.BYPASS.LTC128B.128 [R234+0x2080], [R6.64], !P4 ;  /* 0x0208000006ea8fae */ /* 0x0003e6000e101d46 */
[----:B------:R-:W-:Y:S02]  /*d710*/  @!P0 IADD3.X R171, R3, UR5, RZ, P1, !PT ;  /* 0x0000000503ab8c10 */ /* 0x000fe40008ffe4ff */
[----:B------:R1:W-:Y:S05]  /*d720*/  @!P0 LDGSTS.E.BYPASS.LTC128B.128 [R234+0x3880], [R6.64+0x80], !P3 ;  /* 0x0388008006ea8fae */ /* 0x0003ea000d901d46 */
[----:B------:R4:W-:Y:S05]  /*d730*/  @!P0 LDGSTS.E.BYPASS.LTC128B.128 [R234+0x2880], [R2.64], !P4 ;  /* 0x0288000002ea8fae */ /* 0x0009ea000e101d46 */
[----:B------:R4:W-:Y:S05]  /*d740*/  @!P0 LDGSTS.E.BYPASS.LTC128B.128 [R234+0x4080], [R2.64+0x80], !P3 ;  /* 0x0408008002ea8fae */ /* 0x0009ea000d901d46 */
[----:B------:R4:W-:Y:S05]  /*d750*/  @!P0 LDGSTS.E.BYPASS.LTC128B.128 [R234+0x3080], [R170.64], !P4 ;  /* 0x03080000aaea8fae */ /* 0x0009ea000e101d46 */
[----:B------:R4:W-:Y:S01]  /*d760*/  @!P0 LDGSTS.E.BYPASS.LTC128B.128 [R234+0x4880], [R170.64+0x80], !P3 ;  /* 0x04880080aaea8fae */ /* 0x0009e2000d901d46 */
[C---:B------:R-:W-:Y:S04]  /*d770*/  ISETP.GT.AND P0, PT, R235.reuse, R4, PT ;  /* 0x00000004eb00720c */ /* 0x040fe80003f04270 */
[----:B------:R-:W-:Y:S05]  /*d780*/  LDSM.16.M88.4 R200, [R224+0x8080] ;  /* 0x00808000e0c8783b */ /* 0x000fea0000000200 */
[----:B------:R-:W4:Y:S04]  /*d790*/  LDSM.16.M88.4 R204, [R222+0x5080] ;  /* 0x00508000decc783b */ /* 0x000f280000000200 */
[----:B------:R-:W-:Y:S01]  /*d7a0*/  @P0 IADD3 R0, R235, -0x1, RZ ;  /* 0xffffffffeb000810 */ /* 0x000fe20007ffe0ff */
[----:B------:R-:W4:Y:S01]  /*d7b0*/  LDSM.16.M88.4 R208, [R224+0xa080] ;  /* 0x00a08000e0d0783b */ /* 0x000f220000000200 */
[----:B-1----:R-:W-:Y:S04]  /*d7c0*/  @P0 MOV R7, R241 ;  /* 0x000000f100070202 */ /* 0x002fe80000000f00 */
[----:B------:R-:W1:Y:S01]  /*d7d0*/  LDSM.16.M88.4 R212, [R222+0x5880] ;  /* 0x00588000ded4783b */ /* 0x000e620000000200 */
[----:B----4-:R-:W-:Y:S04]  /*d7e0*/  @P0 SHF.R.S32.HI R2, RZ, 0x1f, R0 ;  /* 0x0000001fff020819 */ /* 0x010fe80000011400 */
[----:B------:R-:W0:Y:S01]  /*d7f0*/  LDGDEPBAR ;  /* 0x00000000000079af */ /* 0x000e220000000000 */
[----:B------:R-:W-:Y:S02]  /*d800*/  @P0 IMAD R2, R2, c[0x0][0x1e0], RZ ;  /* 0x0000780002020a24 */ /* 0x000fe400078e02ff */
[----:B------:R-:W-:Y:S02]  /*d810*/  IMAD.MOV.U32 R170, RZ, RZ, c[0x0][0x1e4] ;  /* 0x00007900ffaa7624 */ /* 0x000fe400078e00ff */
[----:B------:R-:W4:Y:S01]  /*d820*/  LDSM.16.M88.4 R176, [R222+0x6080] ;  /* 0x00608000deb0783b */ /* 0x000f220000000200 */
[C---:B------:R-:W-:Y:S02]  /*d830*/  @P0 IMAD R4, R0.reuse, c[0x0][0x1e4], R2 ;  /* 0x0000790000040a24 */ /* 0x040fe400078e0202 */
[----:B------:R-:W-:Y:S02]  /*d840*/  @P0 IMAD.WIDE.U32 R2, R0, c[0x0][0x1e0], RZ ;  /* 0x0000780000020a25 */ /* 0x000fe400078e00ff */
[----:B------:R-:W-:Y:S02]  /*d850*/  LDSM.16.M88.4 R196, [R226+0x8080] ;  /* 0x00808000e2c4783b */ /* 0x000fe40000000200 */
[----:B------:R-:W-:Y:S02]  /*d860*/  @P0 IMAD.IADD R3, R3, 0x1, R4 ;  /* 0x0000000103030824 */ /* 0x000fe400078e0204 */
[----:B------:R-:W-:Y:S01]  /*d870*/  @P0 IMAD.MOV.U32 R6, RZ, RZ, R238 ;  /* 0x000000ffff060224 */ /* 0x000fe200078e00ee */
[----:B------:R-:W-:Y:S01]  /*d880*/  STL [R1+0xa0], R242 ;  /* 0x0000a0f201007387 */ /* 0x000fe20000100800 */
[----:B------:R-:W-:Y:S01]  /*d890*/  @P0 IMAD R3, R3, 0x30, RZ ;  /* 0x0000003003030824 */ /* 0x000fe200078e02ff */
[----:B------:R-:W-:Y:S01]  /*d8a0*/  MOV R238, c[0x0][0x32c] ;  /* 0x0000cb0000ee7a02 */ /* 0x000fe20000000f00 */
[----:B------:R-:W-:Y:S04]  /*d8b0*/  @P0 IMAD.WIDE.U32 R6, R2, 0x30, R6 ;  /* 0x0000003002060825 */ /* 0x000fe800078e0006 */
[----:B------:R-:W-:Y:S01]  /*d8c0*/  IMAD R0, R242, 0x80, R243 ;  /* 0x00000080f2007824 */ /* 0x000fe200078e02f3 */
[C---:B------:R-:W-:Y:S01]  /*d8d0*/  @P0 LEA R2, P1, R6.reuse, c[0x0][0x1c8], 0x1 ;  /* 0x0000720006020a11 */ /* 0x040fe200078208ff */
[-C--:B------:R-:W-:Y:S08]  /*d8e0*/  HMMA.16816.F32.BF16 R8, R200, R204.reuse, R8 ;  /* 0x000000ccc808723c */ /* 0x080ff00000041808 */
        /* <DEDUP_REMOVED lines=14> */
[----:B------:R-:W4:Y:S05]  /*d9d0*/  LDSM.16.M88.4 R176, [R221+0x1000] ;  /* 0x00100000ddb0783b */ /* 0x000f2a0000000200 */
[----:B------:R-:W-:Y:S02]  /*d9e0*/  LDSM.16.M88.4 R200, [R223+0xc080] ;  /* 0x00c08000dfc8783b */ /* 0x000fe40000000200 */
[-C--:B------:R-:W-:Y:S08]  /*d9f0*/  HMMA.16816.F32.BF16 R8, R196, R204.reuse, R8 ;  /* 0x000000ccc408723c */ /* 0x080ff00000041808 */
[C---:B-1----:R-:W-:Y:S08]  /*da00*/  HMMA.16816.F32.BF16 R12, R208.reuse, R204, R12 ;  /* 0x000000ccd00c723c */ /* 0x042ff0000004180c */
        /* <DEDUP_REMOVED lines=11> */
[----:B------:R-:W4:Y:S03]  /*dac0*/  LDSM.16.M88.4 R208, [R223+0xe080] ;  /* 0x00e08000dfd0783b */ /* 0x000f260000000200 */
[----:B--2---:R-:W-:Y:S01]  /*dad0*/  IADD3 R0, R175, R0, R237 ;  /* 0x00000000af007210 */ /* 0x004fe20007ffe0ed */
[----:B------:R-:W-:Y:S03]  /*dae0*/  IMAD.MOV.U32 R175, RZ, RZ, c[0x0][0x2c4] ;  /* 0x0000b100ffaf7624 */ /* 0x000fe600078e00ff */
[----:B------:R-:W-:Y:S01]  /*daf0*/  HMMA.16816.F32.BF16 R52, R196, R178, R52 ;  /* 0x000000b2c434723c */ /* 0x000fe20000041834 */
[----:B------:R-:W2:Y:S03]  /*db00*/  LDSM.16.M88.4 R176, [R216+0x7880] ;  /* 0x00788000d8b0783b */ /* 0x000ea60000000200 */
[----:B---3--:R-:W-:Y:S01]  /*db10*/  IMAD.IADD R171, R169, 0x1, R0 ;  /* 0x00000001a9ab7824 */ /* 0x008fe200078e0200 */
[----:B------:R-:W-:Y:S01]  /*db20*/  ISETP.NE.AND P5, PT, R175, 0x1, PT ;  /* 0x00000001af00780c */ /* 0x000fe20003fa5270 */
[----:B------:R-:W-:Y:S01]  /*db30*/  LDSM.16.M88.4 R196, [R225+0xc080] ;  /* 0x00c08000e1c4783b */ /* 0x000fe20000000200 */
[----:B------:R-:W-:Y:S01]  /*db40*/  @P0 IMAD.IADD R0, R7, 0x1, R3 ;  /* 0x0000000107000824 */ /* 0x000fe200078e0203 */
[-C--:B-1----:R-:W-:Y:S01]  /*db50*/  HMMA.16816.F32.BF16 R8, R200, R204.reuse, R8 ;  /* 0x000000ccc808723c */ /* 0x082fe20000041808 */
[----:B------:R-:W-:Y:S04]  /*db60*/  IMAD.MOV.U32 R169, RZ, RZ, c[0x0][0x1e0] ;  /* 0x00007800ffa97624 */ /* 0x000fe800078e00ff */
[----:B------:R-:W-:Y:S02]  /*db70*/  @P0 LEA.HI.X R3, R6, c[0x0][0x1cc], R0, 0x1, P1 ;  /* 0x0000730006030a11 */ /* 0x000fe400008f0c00 */
[C---:B------:R-:W-:Y:S02]  /*db80*/  @P0 SHF.L.U32 R7, R169.reuse, 0x5, RZ ;  /* 0x00000005a9070819 */ /* 0x040fe400000006ff */
[----:B------:R-:W-:Y:S03]  /*db90*/  @P0 SHF.L.U64.HI R0, R169, 0x5, R170 ;  /* 0x00000005a9000819 */ /* 0x000fe600000102aa */
[-C--:B------:R-:W-:Y:S01]  /*dba0*/  @P0 IADD3 R6, P2, R2, R7.reuse, RZ ;  /* 0x0000000702060210 */ /* 0x080fe20007f5e0ff */
[----:B------:R-:W-:Y:S05]  /*dbb0*/  @P5 IMAD.HI.U32 R4, R171, c[0x0][0x2c8], RZ ;  /* 0x0000b200ab045a27 */ /* 0x000fea00078e00ff */
[----:B------:R-:W-:Y:S01]  /*dbc0*/  @P5 SHF.R.U32.HI R171, RZ, c[0x0][0x2cc], R4 ;  /* 0x0000b300ffab5a19 */ /* 0x000fe20000011604 */
[C---:B----4-:R-:W-:Y:S08]  /*dbd0*/  HMMA.16816.F32.BF16 R12, R208.reuse, R204, R12 ;  /* 0x000000ccd00c723c */ /* 0x050ff0000004180c */
[-C--:B------:R-:W-:Y:S08]  /*dbe0*/  HMMA.16816.F32.BF16 R16, R208, R206.reuse, R16 ;  /* 0x000000ced010723c */ /* 0x080ff00000041810 */
[C---:B------:R-:W-:Y:S01]  /*dbf0*/  HMMA.16816.F32.BF16 R20, R200.reuse, R206, R20 ;  /* 0x000000cec814723c */ /* 0x040fe20000041814 */
[----:B------:R-:W1:Y:S07]  /*dc00*/  LDSM.16.M88.4 R204, [R231] ;  /* 0x00000000e7cc783b */ /* 0x000e6e0000000200 */
[-C--:B------:R-:W-:Y:S08]  /*dc10*/  HMMA.16816.F32.BF16 R24, R200, R212.reuse, R24 ;  /* 0x000000d4c818723c */ /* 0x080ff00000041818 */
[C---:B------:R-:W-:Y:S08]  /*dc20*/  HMMA.16816.F32.BF16 R28, R208.reuse, R212, R28 ;  /* 0x000000d4d01c723c */ /* 0x040ff0000004181c */
[-C--:B------:R-:W-:Y:S08]  /*dc30*/  HMMA.16816.F32.BF16 R32, R208, R214.reuse, R32 ;  /* 0x000000d6d020723c */ /* 0x080ff00000041820 */
[C---:B------:R-:W-:Y:S01]  /*dc40*/  HMMA.16816.F32.BF16 R36, R200.reuse, R214, R36 ;  /* 0x000000d6c824723c */ /* 0x040fe20000041824 */
[----:B------:R-:W-:Y:S07]  /*dc50*/  LDSM.16.M88.4 R212, [R230] ;  /* 0x00000000e6d4783b */ /* 0x000fee0000000200 */
[-C--:B--2---:R-:W-:Y:S08]  /*dc60*/  HMMA.16816.F32.BF16 R40, R200, R176.reuse, R40 ;  /* 0x000000b0c828723c */ /* 0x084ff00000041828 */
[C---:B------:R-:W-:Y:S08]  /*dc70*/  HMMA.16816.F32.BF16 R44, R208.reuse, R176, R44 ;  /* 0x000000b0d02c723c */ /* 0x040ff0000004182c */
[-C--:B------:R-:W-:Y:S01]  /*dc80*/  HMMA.16816.F32.BF16 R48, R208, R178.reuse, R48 ;  /* 0x000000b2d030723c */ /* 0x080fe20000041830 */
[----:B------:R-:W2:Y:S07]  /*dc90*/  LDSM.16.M88.4 R208, [R225+0xe080] ;  /* 0x00e08000e1d0783b */ /* 0x000eae0000000200 */
[----:B------:R-:W-:Y:S01]  /*dca0*/  HMMA.16816.F32.BF16 R52, R200, R178, R52 ;  /* 0x000000b2c834723c */ /* 0x000fe20000041834 */
[----:B------:R-:W3:Y:S05]  /*dcb0*/  LDSM.16.M88.4 R176, [R229] ;  /* 0x00000000e5b0783b */ /* 0x000eea0000000200 */
[----:B------:R-:W-:Y:S02]  /*dcc0*/  LDSM.16.M88.4 R200, [R224+0xc080] ;  /* 0x00c08000e0c8783b */ /* 0x000fe40000000200 */
[-C--:B-1----:R-:W-:Y:S08]  /*dcd0*/  HMMA.16816.F32.BF16 R8, R196, R204.reuse, R8 ;  /* 0x000000ccc408723c */ /* 0x082ff00000041808 */
[C---:B--2---:R-:W-:Y:S08]  /*dce0*/  HMMA.16816.F32.BF16 R12, R208.reuse, R204, R12 ;  /* 0x000000ccd00c723c */ /* 0x044ff0000004180c */
        /* <DEDUP_REMOVED lines=11> */
[----:B------:R-:W2:Y:S07]  /*dda0*/  LDSM.16.M88.4 R208, [R224+0xe080] ;  /* 0x00e08000e0d0783b */ /* 0x000eae0000000200 */
[----:B------:R-:W-:Y:S01]  /*ddb0*/  HMMA.16816.F32.BF16 R52, R196, R178, R52 ;  /* 0x000000b2c434723c */ /* 0x000fe20000041834 */
[----:B------:R-:W3:Y:S05]  /*ddc0*/  LDSM.16.M88.4 R176, [R222+0x7880] ;  /* 0x00788000deb0783b */ /* 0x000eea0000000200 */
        /* <DEDUP_REMOVED lines=11> */
[-C--:B---3--:R-:W-:Y:S08]  /*de80*/  HMMA.16816.F32.BF16 R40, R200, R176.reuse, R40 ;  /* 0x000000b0c828723c */ /* 0x088ff00000041828 */
[C---:B------:R-:W-:Y:S08]  /*de90*/  HMMA.16816.F32.BF16 R44, R208.reuse, R176, R44 ;  /* 0x000000b0d02c723c */ /* 0x040ff0000004182c */
[-C--:B------:R-:W-:Y:S01]  /*dea0*/  HMMA.16816.F32.BF16 R48, R208, R178.reuse, R48 ;  /* 0x000000b2d030723c */ /* 0x080fe20000041830 */
[----:B------:R-:W3:Y:S07]  /*deb0*/  LDSM.16.M88.4 R208, [R221+0x2000] ;  /* 0x00200000ddd0783b */ /* 0x000eee0000000200 */
[----:B------:R-:W-:Y:S01]  /*dec0*/  HMMA.16816.F32.BF16 R52, R200, R178, R52 ;  /* 0x000000b2c834723c */ /* 0x000fe20000041834 */
[----:B------:R-:W4:Y:S05]  /*ded0*/  LDL R200, [R1+0x88] ;  /* 0x0000880001c87983 */ /* 0x000f2a0000100800 */
[----:B------:R-:W4:Y:S02]  /*dee0*/  LDL R201, [R1+0x74] ;  /* 0x0000740001c97983 */ /* 0x000f240000100800 */
[-C--:B-1----:R-:W-:Y:S03]  /*def0*/  HMMA.16816.F32.BF16 R8, R196, R204.reuse, R8 ;  /* 0x000000ccc408723c */ /* 0x082fe60000041808 */
[----:B------:R-:W1:Y:S01]  /*df00*/  LDSM.16.M88.4 R176, [R221+0x2800] ;  /* 0x00280000ddb0783b */ /* 0x000e620000000200 */
[----:B------:R-:W-:Y:S04]  /*df10*/  DEPBAR.LE SB0, 0x0 ;  /* 0x000080000000791a */ /* 0x000fe80000000000 */
[C---:B--2---:R-:W-:Y:S01]  /*df20*/  HMMA.16816.F32.BF16 R12, R212.reuse, R204, R12 ;  /* 0x000000ccd40c723c */ /* 0x044fe2000004180c */
[----:B------:R-:W-:Y:S07]  /*df30*/  BAR.SYNC.DEFER_BLOCKING 0x0 ;  /* 0x0000000000007b1d */ /* 0x000fee0000010000 */
[-C--:B------:R-:W-:Y:S08]  /*df40*/  HMMA.16816.F32.BF16 R16, R212, R206.reuse, R16 ;  /* 0x000000ced410723c */ /* 0x080ff00000041810 */
[C---:B------:R-:W-:Y:S08]  /*df50*/  HMMA.16816.F32.BF16 R20, R196.reuse, R206, R20 ;  /* 0x000000cec414723c */ /* 0x040ff00000041814 */
[-C--:B---3--:R-:W-:Y:S01]  /*df60*/  HMMA.16816.F32.BF16 R24, R196, R208.reuse, R24 ;  /* 0x000000d0c418723c */ /* 0x088fe20000041818 */
[----:B------:R-:W-:Y:S01]  /*df70*/  @!PT LDS RZ, [RZ] ;  /* 0x00000000fffff984 */ /* 0x000fe20000000800 */
[----:B------:R-:W-:Y:S01]  /*df80*/  @!PT LDS RZ, [RZ] ;  /* 0x00000000fffff984 */ /* 0x000fe20000000800 */
[----:B------:R-:W-:Y:S01]  /*df90*/  @!PT LDS RZ, [RZ] ;  /* 0x00000000fffff984 */ /* 0x000fe20000000800 */
[----:B------:R2:W-:Y:S05]  /*dfa0*/  @P0 LDGSTS.E.BYPASS.LTC128B.128 [R234+0x5080], [R2.64], !P4 ;  /* 0x0508000002ea0fae */ /* 0x0005ea000e101d46 */
[----:B------:R2:W-:Y:S02]  /*dfb0*/  @P0 LDGSTS.E.BYPASS.LTC128B.128 [R234+0x6880], [R2.64+0x80], !P3 ;  /* 0x0688008002ea0fae */ /* 0x0005e4000d901d46 */
[C---:B------:R-:W-:Y:S08]  /*dfc0*/  HMMA.16816.F32.BF16 R28, R212.reuse, R208, R28 ;  /* 0x000000d0d41c723c */ /* 0x040ff0000004181c */
[-C--:B------:R-:W-:Y:S08]  /*dfd0*/  HMMA.16816.F32.BF16 R32, R212, R210.reuse, R32 ;  /* 0x000000d2d420723c */ /* 0x080ff00000041820 */
[C---:B------:R-:W-:Y:S08]  /*dfe0*/  HMMA.16816.F32.BF16 R36, R196.reuse, R210, R36 ;  /* 0x000000d2c424723c */ /* 0x040ff00000041824 */
[-C--:B-1----:R-:W-:Y:S08]  /*dff0*/  HMMA.16816.F32.BF16 R40, R196, R176.reuse, R40 ;  /* 0x000000b0c428723c */ /* 0x082ff00000041828 */
[C---:B------:R-:W-:Y:S07]  /*e000*/  HMMA.16816.F32.BF16 R44, R212.reuse, R176, R44 ;  /* 0x000000b0d42c723c */ /* 0x040fee000004182c */
[----:B------:R-:W-:Y:S01]  /*e010*/  @P0 IADD3 R176, P1, R6, R7, RZ ;  /* 0x0000000706b00210 */ /* 0x000fe20007f3e0ff */
[--C-:B------:R-:W-:Y:S01]  /*e020*/  @P0 IMAD.X R7, R3, 0x1, R0.reuse, P2 ;  /* 0x0000000103070824 */ /* 0x100fe200010e0600 */
[-C--:B------:R-:W-:Y:S01]  /*e030*/  HMMA.16816.F32.BF16 R48, R212, R178.reuse, R48 ;  /* 0x000000b2d430723c */ /* 0x080fe20000041830 */
[----:B--2---:R-:W1:Y:S02]  /*e040*/  SHFL.IDX PT, R3, R171, RZ, 0x1c1f ;  /* 0x001c1fffab037589 */ /* 0x004e6400000e0000 */
[----:B------:R-:W-:Y:S02]  /*e050*/  @P0 IMAD.X R177, R7, 0x1, R0, P1 ;  /* 0x0000000107b10824 */ /* 0x000fe400008e0600 */
[----:B------:R-:W-:Y:S01]  /*e060*/  IMAD R0, R235, -0x30, RZ ;  /* 0xffffffd0eb007824 */ /* 0x000fe200078e02ff */
[----:B------:R1:W-:Y:S02]  /*e070*/  @P0 LDGSTS.E.BYPASS.LTC128B.128 [R234+0x5880], [R6.64], !P4 ;  /* 0x0588000006ea0fae */ /* 0x0003e4000e101d46 */
[----:B------:R-:W-:Y:S03]  /*e080*/  HMMA.16816.F32.BF16 R52, R196, R178, R52 ;  /* 0x000000b2c434723c */ /* 0x000fe60000041834 */
[----:B------:R1:W-:Y:S05]  /*e090*/  @P0 LDGSTS.E.BYPASS.LTC128B.128 [R234+0x7080], [R6.64+0x80], !P3 ;  /* 0x0708008006ea0fae */ /* 0x0003ea000d901d46 */
[----:B------:R2:W-:Y:S05]  /*e0a0*/  @P0 LDGSTS.E.BYPASS.LTC128B.128 [R234+0x6080], [R176.64], !P4 ;  /* 0x06080000b0ea0fae */ /* 0x0005ea000e101d46 */
[----:B------:R2:W-:Y:S01]  /*e0b0*/  @P0 LDGSTS.E.BYPASS.LTC128B.128 [R234+0x7880], [R176.64+0x80], !P3 ;  /* 0x07880080b0ea0fae */ /* 0x0005e2000d901d46 */
[----:B------:R-:W-:Y:S04]  /*e0c0*/  ISETP.GE.AND P3, PT, R238, 0x1, PT ;  /* 0x00000001ee00780c */ /* 0x000fe80003f66270 */
[----:B------:R-:W0:Y:S01]  /*e0d0*/  LDGDEPBAR ;  /* 0x00000000000079af */ /* 0x000e220000000000 */
[----:B----4-:R-:W-:Y:S04]  /*e0e0*/  IADD3 R179, -R200, 0x1, R0 ;  /* 0x00000001c8b37810 */ /* 0x010fe80007ffe100 */
[----:B------:R-:W-:Y:S04]  /*e0f0*/  IADD3 R179, -R201, R179, R5 ;  /* 0x000000b3c9b37210 */ /* 0x000fe80007ffe105 */
[C---:B------:R-:W-:Y:S02]  /*e100*/  IADD3 R178, R179.reuse, c[0x0][0x328], RZ ;  /* 0x0000ca00b3b27a10 */ /* 0x040fe40007ffe0ff */
[----:B------:R-:W-:Y:S03]  /*e110*/  IADD3 R179, R179, UR4, RZ ;  /* 0x00000004b3b37c10 */ /* 0x000fe6000fffe0ff */
[C---:B-1----:R-:W-:Y:S02]  /*e120*/  IMAD.IADD R6, R3.reuse, 0x1, R178 ;  /* 0x0000000103067824 */ /* 0x042fe400078e02b2 */
[----:B------:R-:W-:Y:S01]  /*e130*/  IMAD.IADD R2, R3, 0x1, R179 ;  /* 0x0000000103027824 */ /* 0x000fe200078e02b3 */
[----:B------:R-:W-:-:S05]  /*e140*/  @!P3 BRA `(.L_x_1213) ;  /* 0x000001800000b947 */ /* 0x000fca0003800000 */
[----:B--2---:R-:W-:Y:S01]  /*e150*/  IADD3 R3, -R201, R5, R3 ;  /* 0x00000005c9037210 */ /* 0x004fe20007ffe103 */
        /* <DEDUP_REMOVED lines=12> */
.L_x_1215:
[----:B------:R-:W-:Y:S04]  /*e220*/  MOV R4, c[0x0][0x32c] ;  /* 0x0000cb0000047a02 */ /* 0x000fe80000000f00 */
[----:B------:R-:W-:Y:S11]  /*e230*/  ISETP.NE.AND P0, PT, R4, 0x1, PT ;  /* 0x000000010400780c */ /* 0x000ff60003f05270 */
[----:B------:R-:W-:Y:S02]  /*e240*/  @!UPT UIADD3 URZ, URZ, URZ, URZ ;  /* 0x0000003f3f3ff290 */ /* 0x000fe4000fffe03f */
[----:B------:R-:W-:Y:S05]  /*e250*/  @P0 IMAD.HI.U32 R4, R3, c[0x0][0x330], RZ ;  /* 0x0000cc0003040a27 */ /* 0x000fea00078e00ff */
[----:B------:R-:W-:Y:S02]  /*e260*/  @P0 SHF.R.U32.HI R3, RZ, c[0x0][0x334], R4 ;  /* 0x0000cd00ff030a19 */ /* 0x000fe40000011604 */
.L_x_1216:
[----:B------:R-:W-:Y:S05]  /*e270*/  BSYNC B0 ;  /* 0x0000000000007941 */ /* 0x000fea0003800000 */
.L_x_1214:
[----:B------:R-:W-:Y:S04]  /*e280*/  IMAD.IADD R4, R0, 0x1, -R200 ;  /* 0x0000000100047824 */ /* 0x000fe800078e0ac8 */
[----:B------:R-:W-:Y:S05]  /*e290*/  IMAD R3, R3, c[0x0][0x32c], R4 ;  /* 0x0000cb0003037a24 */ /* 0x000fea00078e0204 */
[----:B------:R-:W-:Y:S02]  /*e2a0*/  IADD3 R4, R3, c[0x0][0x32c], RZ ;  /* 0x0000cb0003047a10 */ /* 0x000fe40007ffe0ff */
[----:B------:R-:W-:Y:S02]  /*e2b0*/  IMNMX R2, R2, R3, !PT ;  /* 0x0000000302027217 */ /* 0x000fe40007800200 */
[----:B------:R-:W-:Y:S02]  /*e2c0*/  IMNMX R6, R6, R4, PT ;  /* 0x0000000406067217 */ /* 0x000fe40003800200 */
.L_x_1213:
[----:B--2---:R-:W1:Y:S02]  /*e2d0*/  SHFL.IDX PT, R4, R171, 0x1, 0x1c1f ;  /* 0x003c1f00ab047f89 */ /* 0x004e6400000e0000 */
[-C--:B-1----:R-:W-:Y:S02]  /*e2e0*/  IADD3 R7, R178, R4.reuse, RZ ;  /* 0x00000004b2077210 */ /* 0x082fe40007ffe0ff */
[----:B------:R-:W-:Y:S01]  /*e2f0*/  IADD3 R3, R179, R4, RZ ;  /* 0x00000004b3037210 */ /* 0x000fe20007ffe0ff */
        /* <DEDUP_REMOVED lines=14> */
.L_x_1219:
[----:B------:R-:W-:Y:S04]  /*e3e0*/  MOV R169, c[0x0][0x32c] ;  /* 0x0000cb0000a97a02 */ /* 0x000fe80000000f00 */
[----:B------:R-:W-:Y:S11]  /*e3f0*/  ISETP.NE.AND P0, PT, R169, 0x1, PT ;  /* 0x00000001a900780c */ /* 0x000ff60003f05270 */
[----:B------:R-:W-:Y:S02]  /*e400*/  @!UPT UIADD3 URZ, URZ, URZ, URZ ;  /* 0x0000003f3f3ff290 */ /* 0x000fe4000fffe03f */
[----:B------:R-:W-:Y:S05]  /*e410*/  @P0 IMAD.HI.U32 R169, R4, c[0x0][0x330], RZ ;  /* 0x0000cc0004a90a27 */ /* 0x000fea00078e00ff */
[----:B------:R-:W-:Y:S02]  /*e420*/  @P0 SHF.R.U32.HI R4, RZ, c[0x0][0x334], R169 ;  /* 0x0000cd00ff040a19 */ /* 0x000fe400000116a9 */
.L_x_1220:
[----:B------:R-:W-:Y:S05]  /*e430*/  BSYNC B0 ;  /* 0x0000000000007941 */ /* 0x000fea0003800000 */
.L_x_1218:
[----:B------:R-:W-:Y:S04]  /*e440*/  IMAD.IADD R169, R0, 0x1, -R200 ;  /* 0x0000000100a97824 */ /* 0x000fe800078e0ac8 */
[----:B------:R-:W-:Y:S05]  /*e450*/  IMAD R4, R4, c[0x0][0x32c], R169 ;  /* 0x0000cb0004047a24 */ /* 0x000fea00078e02a9 */
[----:B------:R-:W-:Y:S02]  /*e460*/  IADD3 R169, R4, c[0x0][0x32c], RZ ;  /* 0x0000cb0004a97a10 */ /* 0x000fe40007ffe0ff */
[----:B------:R-:W-:Y:S02]  /*e470*/  IMNMX R3, R3, R4, !PT ;  /* 0x0000000403037217 */ /* 0x000fe40007800200 */
[----:B------:R-:W-:Y:S02]  /*e480*/  IMNMX R7, R7, R169, PT ;  /* 0x000000a907077217 */ /* 0x000fe40003800200 */
.L_x_1217:
[----:B------:R-:W1:Y:S02]  /*e490*/  SHFL.IDX PT, R170, R171, 0x2, 0x1c1f ;  /* 0x005c1f00abaa7f89 */ /* 0x000e6400000e0000 */
        /* <DEDUP_REMOVED lines=16> */
.L_x_1223:
[----:B------:R-:W-:Y:S04]  /*e5a0*/  MOV R175, c[0x0][0x32c] ;  /* 0x0000cb0000af7a02 */ /* 0x000fe80000000f00 */
[----:B------:R-:W-:Y:S11]  /*e5b0*/  ISETP.NE.AND P0, PT, R175, 0x1, PT ;  /* 0x00000001af00780c */ /* 0x000ff60003f05270 */
[----:B------:R-:W-:Y:S02]  /*e5c0*/  @!UPT UIADD3 URZ, URZ, URZ, URZ ;  /* 0x0000003f3f3ff290 */ /* 0x000fe4000fffe03f */
[----:B------:R-:W-:Y:S05]  /*e5d0*/  @P0 IMAD.HI.U32 R175, R170, c[0x0][0x330], RZ ;  /* 0x0000cc00aaaf0a27 */ /* 0x000fea00078e00ff */
[----:B------:R-:W-:Y:S02]  /*e5e0*/  @P0 SHF.R.U32.HI R170, RZ, c[0x0][0x334], R175 ;  /* 0x0000cd00ffaa0a19 */ /* 0x000fe400000116af */
.L_x_1224:
[----:B------:R-:W-:Y:S05]  /*e5f0*/  BSYNC B0 ;  /* 0x0000000000007941 */ /* 0x000fea0003800000 */
.L_x_1222:
[----:B------:R-:W-:Y:S04]  /*e600*/  IMAD.IADD R175, R0, 0x1, -R200 ;  /* 0x0000000100af7824 */ /* 0x000fe800078e0ac8 */
[----:B------:R-:W-:Y:S05]  /*e610*/  IMAD R170, R170, c[0x0][0x32c], R175 ;  /* 0x0000cb00aaaa7a24 */ /* 0x000fea00078e02af */
[----:B------:R-:W-:Y:S02]  /*e620*/  IADD3 R175, R170, c[0x0][0x32c], RZ ;  /* 0x0000cb00aaaf7a10 */ /* 0x000fe40007ffe0ff */
[----:B------:R-:W-:Y:S02]  /*e630*/  IMNMX R4, R4, R170, !PT ;  /* 0x000000aa04047217 */ /* 0x000fe40007800200 */
[----:B------:R-:W-:Y:S02]  /*e640*/  IMNMX R169, R169, R175, PT ;  /* 0x000000afa9a97217 */ /* 0x000fe40003800200 */
.L_x_1221:
[C---:B------:R-:W-:Y:S02]  /*e650*/  ISETP.GE.AND P2, PT, R0.reuse, 0x9, PT ;  /* 0x000000090000780c */ /* 0x040fe40003f46270 */
[----:B------:R-:W-:Y:S02]  /*e660*/  ISETP.GE.AND P1, PT, R0, 0xa, PT ;  /* 0x0000000a0000780c */ /* 0x000fe40003f26270 */
[----:B------:R-:W-:Y:S02]  /*e670*/  ISETP.GT.AND P0, PT, R2, 0x8, !P2 ;  /* 0x000000080200780c */ /* 0x000fe40005704270 */
[----:B------:R-:W-:Y:S02]  /*e680*/  P2R R196, PR, RZ, 0x4 ;  /* 0x00000004ffc47803 */ /* 0x000fe40000000000 */
[----:B------:R-:W-:Y:S02]  /*e690*/  ISETP.LT.OR P0, PT, R6, 0x9, P0 ;  /* 0x000000090600780c */ /* 0x000fe40000701670 */
[----:B------:R-:W-:Y:S02]  /*e6a0*/  P2R R170, PR, RZ, 0x2 ;  /* 0x00000002ffaa7803 */ /* 0x000fe40000000000 */
[----:B------:R-:W-:Y:S02]  /*e6b0*/  FSEL R197, R20, -INF , !P0 ;  /* 0xff80000014c57808 */ /* 0x000fe40004000000 */
[----:B------:R-:W-:Y:S02]  /*e6c0*/  ISETP.GT.AND P0, PT, R2, 0x9, !P1 ;  /* 0x000000090200780c */ /* 0x000fe40004f04270 */
[----:B------:R-:W-:Y:S02]  /*e6d0*/  ISETP.GE.AND P5, PT, R0, 0x21, PT ;  /* 0x000000210000780c */ /* 0x000fe40003fa6270 */
[----:B------:R-:W-:Y:S02]  /*e6e0*/  ISETP.LT.OR P0, PT, R6, 0xa, P0 ;  /* 0x0000000a0600780c */ /* 0x000fe40000701670 */
[C---:B------:R-:W-:Y:S02]  /*e6f0*/  ISETP.GE.AND P4, PT, R0.reuse, 0x22, PT ;  /* 0x000000220000780c */ /* 0x040fe40003f86270 */
[----:B------:R-:W-:Y:S02]  /*e700*/  FSEL R198, R21, -INF , !P0 ;  /* 0xff80000015c67808 */ /* 0x000fe40004000000 */
[----:B------:R-:W-:Y:S02]  /*e710*/  ISETP.GT.AND P0, PT, R3, 0x8, !P2 ;  /* 0x000000080300780c */ /* 0x000fe40005704270 */
[C---:B------:R-:W-:Y:S02]  /*e720*/  ISETP.GE.AND P2, PT, R0.reuse, 0x11, PT ;  /* 0x000000110000780c */ /* 0x040fe40003f46270 */
[----:B------:R-:W-:Y:S02]  /*e730*/  ISETP.LT.OR P0, PT, R7, 0x9, P0 ;  /* 0x000000090700780c */ /* 0x000fe40000701670 */
[----:B------:R-:W-:Y:S02]  /*e740*/  ISETP.GE.AND P3, PT, R0, 0x29, PT ;  /* 0x000000290000780c */ /* 0x000fe40003f66270 */
[----:B------:R-:W-:Y:S02]  /*e750*/  FSEL R199, R22, -INF , !P0 ;  /* 0xff80000016c77808 */ /* 0x000fe40004000000 */
[----:B------:R-:W-:Y:S02]  /*e760*/  ISETP.GT.AND P0, PT, R3, 0x9, !P1 ;  /* 0x000000090300780c */ /* 0x000fe40004f04270 */
[----:B------:R-:W-:Y:S02]  /*e770*/  ISETP.GE.AND P1, PT, R0, 0x12, PT ;  /* 0x000000120000780c */ /* 0x000fe40003f26270 */
        /* <DEDUP_REMOVED lines=8> */
[----:B------:R-:W-:Y:S04]  /*e800*/  ISETP.GT.AND P0, PT, R2, 0x11, !P1 ;  /* 0x000000110200780c */ /* 0x000fe80004f04270 */
[----:B------:R-:W-:Y:S04]  /*e810*/  ISETP.LT.OR P0, PT, R6, 0x12, P0 ;  /* 0x000000120600780c */ /* 0x000fe80000701670 */
        /* <DEDUP_REMOVED lines=17> */
[----:B------:R-:W-:Y:S02]  /*e930*/  ISETP.GT.AND P0, PT, R3, 0x18, !P2 ;  /* 0x000000180300780c */ /* 0x000fe40005704270 */
[----:B------:R-:W-:Y:S02]  /*e940*/  ISETP.GE.AND P2, PT, R0, 0x1, PT ;  /* 0x000000010000780c */ /* 0x000fe40003f46270 */
[----:B------:R-:W-:Y:S04]  /*e950*/  ISETP.LT.OR P0, PT, R7, 0x19, P0 ;  /* 0x000000190700780c */ /* 0x000fe80000701670 */
[----:B------:R-:W-:Y:S02]  /*e960*/  FSEL R210, R38, -INF , !P0 ;  /* 0xff80000026d27808 */ /* 0x000fe40004000000 */
[----:B------:R-:W-:Y:S02]  /*e970*/  ISETP.GT.AND P0, PT, R3, 0x19, !P1 ;  /* 0x000000190300780c */ /* 0x000fe40004f04270 */
[----:B------:R-:W-:Y:S02]  /*e980*/  ISETP.GE.AND P1, PT, R0, 0x2, PT ;  /* 0x000000020000780c */ /* 0x000fe40003f26270 */
        /* <DEDUP_REMOVED lines=33> */
[----:B------:R-:W-:Y:S04]  /*eba0*/  ISETP.GT.AND P0, PT, R3, 0x28, !P3 ;  /* 0x000000280300780c */ /* 0x000fe80005f04270 */
[----:B------:R-:W-:Y:S04]  /*ebb0*/  ISETP.LT.OR P0, PT, R7, 0x29, P0 ;  /* 0x000000290700780c */ /* 0x000fe80000701670 */
[----:B------:R-:W-:Y:S02]  /*ebc0*/  FSEL R251, R54, -INF , !P0 ;  /* 0xff80000036fb7808 */ /* 0x000fe40004000000 */
[----:B------:R-:W-:Y:S04]  /*ebd0*/  ISETP.GT.AND P0, PT, R3, 0x29, !P6 ;  /* 0x000000290300780c */ /* 0x000fe80007704270 */
[----:B------:R-:W-:Y:S01]  /*ebe0*/  ISETP.LT.OR P0, PT, R7, 0x2a, P0 ;  /* 0x0000002a0700780c */ /* 0x000fe20000701670 */
[--C-:B-1----:R-:W-:Y:S03]  /*ebf0*/  IMAD.IADD R7, R178, 0x1, R2.reuse ;  /* 0x00000001b2077824 */ /* 0x102fe600078e0202 */
[----:B------:R-:W-:Y:S01]  /*ec00*/  FSEL R176, R55, -INF , !P0 ;  /* 0xff80000037b07808 */ /* 0x000fe20004000000 */
[----:B------:R-:W-:Y:S01]  /*ec10*/  IMAD.IADD R6, R179, 0x1, R2 ;  /* 0x00000001b3067824 */ /* 0x000fe200078e0202 */
[----:B------:R-:W-:Y:S04]  /*ec20*/  ISETP.GT.AND P0, PT, R4, 0x1, !P1 ;  /* 0x000000010400780c */ /* 0x000fe80004f04270 */
[----:B------:R-:W-:Y:S04]  /*ec30*/  ISETP.LT.OR P0, PT, R169, 0x2, P0 ;  /* 0x00000002a900780c */ /* 0x000fe80000701670 */
[----:B------:R-:W-:Y:S02]  /*ec40*/  FSEL R13, R13, -INF , !P0 ;  /* 0xff8000000d0d7808 */ /* 0x000fe40004000000 */
[----:B------:R-:W-:Y:S04]  /*ec50*/  ISETP.NE.AND P0, PT, R196, RZ, PT ;  /* 0x000000ffc400720c */ /* 0x000fe80003f05270 */
[----:B------:R-:W-:Y:S04]  /*ec60*/  ISETP.GT.AND P0, PT, R4, 0x8, !P0 ;  /* 0x000000080400780c */ /* 0x000fe80004704270 */
[C---:B------:R-:W-:Y:S04]  /*ec70*/  ISETP.LT.OR P0, PT, R169.reuse, 0x9, P0 ;  /* 0x00000009a900780c */ /* 0x040fe80000701670 */
[----:B------:R-:W-:Y:S02]  /*ec80*/  FSEL R16, R16, -INF , !P0 ;  /* 0xff80000010107808 */ /* 0x000fe40004000000 */
[----:B------:R-:W-:Y:S04]  /*ec90*/  ISETP.NE.AND P0, PT, R170, RZ, PT ;  /* 0x000000ffaa00720c */ /* 0x000fe80003f05270 */
[C---:B------:R-:W-:Y:S04]  /*eca0*/  ISETP.GT.AND P0, PT, R4.reuse, 0x9, !P0 ;  /* 0x000000090400780c */ /* 0x040fe80004704270 */
        /* <DEDUP_REMOVED lines=28> */
[C---:B------:R-:W-:Y:S04]  /*ee70*/  ISETP.LT.OR P0, PT, R169.reuse, 0x1, P0 ;  /* 0x00000001a900780c */ /* 0x040fe80000701670 */
[----:B------:R-:W-:Y:S02]  /*ee80*/  FSEL R12, R12, -INF , !P0 ;  /* 0xff8000000c0c7808 */ /* 0x000fe40004000000 */
        /* <DEDUP_REMOVED lines=19> */
.L_x_1227:
[----:B------:R-:W-:Y:S04]  /*efc0*/  MOV R3, c[0x0][0x32c] ;  /* 0x0000cb0000037a02 */ /* 0x000fe80000000f00 */
[----:B------:R-:W-:Y:S11]  /*efd0*/  ISETP.NE.AND P0, PT, R3, 0x1, PT ;  /* 0x000000010300780c */ /* 0x000ff60003f05270 */
[----:B------:R-:W-:Y:S02]  /*efe0*/  @!UPT UIADD3 URZ, URZ, URZ, URZ ;  /* 0x0000003f3f3ff290 */ /* 0x000fe4000fffe03f */
[----:B------:R-:W-:Y:S05]  /*eff0*/  @P0 IMAD.HI.U32 R3, R2, c[0x0][0x330], RZ ;  /* 0x0000cc0002030a27 */ /* 0x000fea00078e00ff */
[----:B------:R-:W-:Y:S02]  /*f000*/  @P0 SHF.R.U32.HI R2, RZ, c[0x0][0x334], R3 ;  /* 0x0000cd00ff020a19 */ /* 0x000fe40000011603 */
.L_x_1228:
[----:B------:R-:W-:Y:S05]  /*f010*/  BSYNC B0 ;  /* 0x0000000000007941 */ /* 0x000fea0003800000 */
.L_x_1226:
[----:B------:R-:W-:Y:S04]  /*f020*/  IMAD.IADD R0, R0, 0x1, -R200 ;  /* 0x0000000100007824 */ /* 0x000fe800078e0ac8 */
[----:B------:R-:W-:Y:S05]  /*f030*/  IMAD R2, R2, c[0x0][0x32c], R0 ;  /* 0x0000cb0002027a24 */ /* 0x000fea00078e0200 */
[----:B------:R-:W-:Y:S02]  /*f040*/  IADD3 R0, R2, c[0x0][0x32c], RZ ;  /* 0x0000cb0002007a10 */ /* 0x000fe40007ffe0ff */
[----:B------:R-:W-:Y:S02]  /*f050*/  IMNMX R6, R6, R2, !PT ;  /* 0x0000000206067217 */ /* 0x000fe40007800200 */
[----:B------:R-:W-:Y:S02]  /*f060*/  IMNMX R7, R7, R0, PT ;  /* 0x0000000007077217 */ /* 0x000fe40003800200 */
.L_x_1225:
        /* <DEDUP_REMOVED lines=14> */
[----:B------:R-:W-:Y:S02]  /*f150*/  ISETP.GT.AND P0, PT, R6, RZ, !P2 ;  /* 0x000000ff0600720c */ /* 0x000fe40005704270 */
[----:B------:R-:W-:Y:S02]  /*f160*/  FMNMX.FTZ R0, R208, R0, !PT ;  /* 0x00000000d0007209 */ /* 0x000fe40007810000 */
[----:B------:R-:W-:Y:S02]  /*f170*/  FMNMX.FTZ R2, R210, R2, !PT ;  /* 0x00000002d2027209 */ /* 0x000fe40007810000 */
[----:B------:R-:W-:Y:S02]  /*f180*/  FMNMX.FTZ R0, R244, R0, !PT ;  /* 0x00000000f4007209 */ /* 0x000fe40007810000 */
[----:B------:R-:W-:Y:S02]  /*f190*/  ISETP.LT.OR P0, PT, R7, 0x1, P0 ;  /* 0x000000010700780c */ /* 0x000fe40000701670 */
[----:B------:R-:W-:Y:S02]  /*f1a0*/  FMNMX.FTZ R0, R245, R0, !PT ;  /* 0x00000000f5007209 */ /* 0x000fe40007810000 */
[----:B------:R-:W-:Y:S02]  /*f1b0*/  FMNMX.FTZ R2, R212, R2, !PT ;  /* 0x00000002d4027209 */ /* 0x000fe40007810000 */
[----:B------:R-:W-:Y:S02]  /*f1c0*/  FMNMX.FTZ R0, R249, R0, !PT ;  /* 0x00000000f9007209 */ /* 0x000fe40007810000 */
[----:B------:R-:W-:Y:S02]  /*f1d0*/  FSEL R14, R14, -INF , !P0 ;  /* 0xff8000000e0e7808 */ /* 0x000fe40004000000 */
[----:B------:R-:W-:Y:S02]  /*f1e0*/  FMNMX.FTZ R0, R175, R0, !PT ;  /* 0x00000000af007209 */ /* 0x000fe40007810000 */
        /* <DEDUP_REMOVED lines=10> */
[----:B------:R-:W-:Y:S02]  /*f290*/  FMNMX.FTZ R2, R176, R2, !PT ;  /* 0x00000002b0027209 */ /* 0x000fe40007810000 */
[----:B------:R-:W-:Y:S02]  /*f2a0*/  ISETP.LT.OR P0, PT, R7, 0x9, P0 ;  /* 0x000000090700780c */ /* 0x000fe40000701670 */
[----:B------:R-:W-:Y:S02]  /*f2b0*/  FMNMX.FTZ R4, R13, R4, !PT ;  /* 0x000000040d047209 */ /* 0x000fe40007810000 */
[----:B------:R-:W-:Y:S02]  /*f2c0*/  FSEL R18, R18, -INF , !P0 ;  /* 0xff80000012127808 */ /* 0x000fe40004000000 */
[----:B------:R-:W-:Y:S02]  /*f2d0*/  ISETP.NE.AND P0, PT, R170, RZ, PT ;  /* 0x000000ffaa00720c */ /* 0x000fe40003f05270 */
[----:B-1----:R-:W-:Y:S02]  /*f2e0*/  FMNMX.FTZ R0, R0, R3, !PT ;  /* 0x0000000300007209 */ /* 0x002fe40007810000 */
[----:B------:R-:W1:Y:S01]  /*f2f0*/  SHFL.BFLY PT, R3, R2, 0x2, 0x1f ;  /* 0x0c401f0002037f89 */ /* 0x000e6200000e0000 */
[----:B------:R-:W-:Y:S02]  /*f300*/  FMNMX.FTZ R9, R16, R4, !PT ;  /* 0x0000000410097209 */ /* 0x000fe40007810000 */
[----:B------:R-:W-:Y:S02]  /*f310*/  ISETP.GT.AND P0, PT, R6, 0x9, !P0 ;  /* 0x000000090600780c */ /* 0x000fe40004704270 */
[----:B------:R-:W-:Y:S02]  /*f320*/  ISETP.NE.AND P1, PT, R21, RZ, PT ;  /* 0x000000ff1500720c */ /* 0x000fe40003f25270 */
[----:B------:R-:W-:Y:S01]  /*f330*/  ISETP.LT.OR P0, PT, R7, 0xa, P0 ;  /* 0x0000000a0700780c */ /* 0x000fe20000701670 */
[----:B------:R-:W2:Y:S01]  /*f340*/  SHFL.BFLY PT, R4, R0, 0x1, 0x1f ;  /* 0x0c201f0000047f89 */ /* 0x000ea200000e0000 */
[----:B------:R-:W-:Y:S02]  /*f350*/  ISETP.NE.AND P2, PT, R20, RZ, PT ;  /* 0x000000ff1400720c */ /* 0x000fe40003f45270 */
        /* <DEDUP_REMOVED lines=11> */
[----:B--2---:R-:W-:Y:S02]  /*f410*/  FMNMX.FTZ R171, R0, R4, !PT ;  /* 0x0000000400ab7209 */ /* 0x004fe40007810000 */
[----:B------:R-:W1:Y:S01]  /*f420*/  SHFL.BFLY PT, R4, R3, 0x1, 0x1f ;  /* 0x0c201f0003047f89 */ /* 0x000e6200000e0000 */
[----:B------:R-:W-:Y:S02]  /*f430*/  ISETP.LT.OR P0, PT, R7, 0x12, P0 ;  /* 0x000000120700780c */ /* 0x000fe40000701670 */
[----:B------:R-:W-:Y:S01]  /*f440*/  FMUL.FTZ R179, R171, c[0x0][0x2d0] ;  /* 0x0000b400abb37a20 */ /* 0x000fe20000410000 */
[----:B------:R-:W-:Y:S02]  /*f450*/  FMNMX.FTZ R9, R215, R9, !PT ;  /* 0x00000009d7097209 */ /* 0x000fe40007810000 */
[----:B------:R-:W-:Y:S02]  /*f460*/  FSEL R214, R31, -INF , !P0 ;  /* 0xff8000001fd67808 */ /* 0x000fe40004000000 */
[----:B------:R-:W-:Y:S02]  /*f470*/  ISETP.GT.AND P0, PT, R6, 0x18, !P1 ;  /* 0x000000180600780c */ /* 0x000fe40004f04270 */
[----:B------:R-:W-:Y:S02]  /*f480*/  FMNMX.FTZ R9, R237, R9, !PT ;  /* 0x00000009ed097209 */ /* 0x000fe40007810000 */
[----:B------:R-:W-:Y:S02]  /*f490*/  ISETP.LT.OR P0, PT, R7, 0x19, P0 ;  /* 0x000000190700780c */ /* 0x000fe40000701670 */
[----:B------:R-:W-:Y:S02]  /*f4a0*/  FMNMX.FTZ R2, R250, R9, !PT ;  /* 0x00000009fa027209 */ /* 0x000fe40007810000 */
[----:B------:R-:W-:Y:S02]  /*f4b0*/  FSEL R238, R34, -INF , !P0 ;  /* 0xff80000022ee7808 */ /* 0x000fe40004000000 */
[----:B------:R-:W-:Y:S02]  /*f4c0*/  ISETP.GT.AND P0, PT, R6, 0x19, !P2 ;  /* 0x000000190600780c */ /* 0x000fe40005704270 */
[----:B------:R-:W-:Y:S02]  /*f4d0*/  FSETP.NEU.FTZ.AND P2, PT, R171, -INF , PT ;  /* 0xff800000ab00780b */ /* 0x000fe40003f5d000 */
[----:B------:R-:W-:Y:S02]  /*f4e0*/  FMNMX.FTZ R0, R252, R2, !PT ;  /* 0x00000002fc007209 */ /* 0x000fe40007810000 */
[----:B------:R-:W-:Y:S02]  /*f4f0*/  FSEL R179, R179, RZ, P2 ;  /* 0x000000ffb3b37208 */ /* 0x000fe40001000000 */
[----:B-1----:R-:W-:Y:S02]  /*f500*/  FMNMX.FTZ R170, R3, R4, !PT ;  /* 0x0000000403aa7209 */ /* 0x002fe40007810000 */
[----:B------:R-:W-:Y:S01]  /*f510*/  FMNMX.FTZ R0, R36, R0, !PT ;  /* 0x0000000024007209 */ /* 0x000fe20007810000 */
[--C-:B------:R-:W-:Y:S01]  /*f520*/  FFMA.FTZ R3, R197, c[0x0][0x2d0], -R179.reuse ;  /* 0x0000b400c5037a23 */ /* 0x100fe200000108b3 */
[----:B------:R-:W-:Y:S01]  /*f530*/  ISETP.LT.OR P0, PT, R7, 0x1a, P0 ;  /* 0x0000001a0700780c */ /* 0x000fe20000701670 */
[--C-:B------:R-:W-:Y:S01]  /*f540*/  FFMA.FTZ R8, R8, c[0x0][0x2d0], -R179.reuse ;  /* 0x0000b40008087a23 */ /* 0x100fe200000108b3 */
[----:B------:R-:W-:Y:S01]  /*f550*/  FMNMX.FTZ R0, R177, R0, !PT ;  /* 0x00000000b1007209 */ /* 0x000fe20007810000 */
[----:B------:R1:W-:Y:S01]  /*f560*/  MUFU.EX2 R45, R3 ;  /* 0x00000003002d7308 */ /* 0x0003e20000000800 */
[C---:B------:R-:W-:Y:S01]  /*f570*/  FMUL.FTZ R200, R170.reuse, c[0x0][0x2d0] ;  /* 0x0000b400aac87a20 */ /* 0x040fe20000410000 */
[----:B------:R-:W-:Y:S01]  /*f580*/  FSETP.NEU.FTZ.AND P1, PT, R170, -INF , PT ;  /* 0xff800000aa00780b */ /* 0x000fe20003f3d000 */
[--C-:B------:R-:W-:Y:S01]  /*f590*/  FFMA.FTZ R9, R24, c[0x0][0x2d0], -R179.reuse ;  /* 0x0000b40018097a23 */ /* 0x100fe200000108b3 */
[----:B------:R-:W2:Y:S01]  /*f5a0*/  SHFL.BFLY PT, R2, R0, 0x2, 0x1f ;  /* 0x0c401f0000027f89 */ /* 0x000ea200000e0000 */
[----:B------:R-:W-:Y:S02]  /*f5b0*/  FSEL R239, R35, -INF , !P0 ;  /* 0xff80000023ef7808 */ /* 0x000fe40004000000 */
[----:B------:R-:W-:Y:S02]  /*f5c0*/  ISETP.GT.AND P0, PT, R6, 0x20, !P5 ;  /* 0x000000200600780c */ /* 0x000fe40006f04270 */
[----:B------:R-:W-:Y:S01]  /*f5d0*/  FSEL R200, R200, RZ, P1 ;  /* 0x000000ffc8c87208 */ /* 0x000fe20000800000 */
[----:B------:R3:W-:Y:S01]  /*f5e0*/  MUFU.EX2 R49, R8 ;  /* 0x0000000800317308 */ /* 0x0007e20000000800 */
[C---:B------:R-:W-:Y:S04]  /*f5f0*/  ISETP.LT.OR P0, PT, R7.reuse, 0x21, P0 ;  /* 0x000000210700780c */ /* 0x040fe80000701670 */
[----:B------:R-:W-:Y:S02]  /*f600*/  FSEL R247, R46, -INF , !P0 ;  /* 0xff8000002ef77808 */ /* 0x000fe40004000000 */
[----:B------:R-:W-:Y:S03]  /*f610*/  ISETP.GT.AND P0, PT, R6, 0x21, !P4 ;  /* 0x000000210600780c */ /* 0x000fe60006704270 */
[----:B------:R-:W-:Y:S01]  /*f620*/  MUFU.EX2 R29, R9 ;  /* 0x00000009001d7308 */ /* 0x000fe20000000800 */
[----:B------:R-:W-:Y:S01]  /*f630*/  ISETP.LT.OR P0, PT, R7, 0x22, P0 ;  /* 0x000000220700780c */ /* 0x000fe20000701670 */
[----:B-1----:R-:W-:Y:S03]  /*f640*/  FFMA.FTZ R3, R198, c[0x0][0x2d0], -R179 ;  /* 0x0000b400c6037a23 */ /* 0x002fe600000108b3 */
[----:B------:R-:W-:Y:S02]  /*f650*/  FSEL R241, R47, -INF , !P0 ;  /* 0xff8000002ff17808 */ /* 0x000fe40004000000 */
[----:B------:R-:W-:Y:S02]  /*f660*/  ISETP.GT.AND P0, PT, R6, 0x28, !P3 ;  /* 0x000000280600780c */ /* 0x000fe40005f04270 */
[----:B--2---:R-:W-:Y:S01]  /*f670*/  FMNMX.FTZ R0, R0, R2, !PT ;  /* 0x0000000200007209 */ /* 0x004fe20007810000 */
[----:B------:R1:W-:Y:S01]  /*f680*/  MUFU.EX2 R26, R3 ;  /* 0x00000003001a7308 */ /* 0x0003e20000000800 */
[--C-:B------:R-:W-:Y:S01]  /*f690*/  FFMA.FTZ R2, R10, c[0x0][0x2d0], -R200.reuse ;  /* 0x0000b4000a027a23 */ /* 0x100fe200000108c8 */
[----:B------:R-:W-:Y:S02]  /*f6a0*/  ISETP.LT.OR P0, PT, R7, 0x29, P0 ;  /* 0x000000290700780c */ /* 0x000fe40000701670 */
[----:B---3--:R-:W-:Y:S02]  /*f6b0*/  FMNMX.FTZ R8, R14, R168, !PT ;  /* 0x000000a80e087209 */ /* 0x008fe40007810000 */
[----:B------:R-:W-:Y:S02]  /*f6c0*/  FSEL R240, R50, -INF , !P0 ;  /* 0xff80000032f07808 */ /* 0x000fe40004000000 */
[----:B------:R-:W-:Y:S02]  /*f6d0*/  ISETP.GT.AND P0, PT, R6, 0x29, !P6 ;  /* 0x000000290600780c */ /* 0x000fe40007704270 */
[----:B------:R2:W-:Y:S01]  /*f6e0*/  MUFU.EX2 R38, R2 ;  /* 0x0000000200267308 */ /* 0x0005e20000000800 */
[----:B------:R-:W-:Y:S02]  /*f6f0*/  FMNMX.FTZ R8, R15, R8, !PT ;  /* 0x000000080f087209 */ /* 0x000fe40007810000 */
[----:B------:R-:W-:Y:S02]  /*f700*/  ISETP.LT.OR P0, PT, R7, 0x2a, P0 ;  /* 0x0000002a0700780c */ /* 0x000fe40000701670 */
[----:B------:R-:W-:Y:S02]  /*f710*/  FMNMX.FTZ R8, R18, R8, !PT ;  /* 0x0000000812087209 */ /* 0x000fe40007810000 */
[----:B------:R-:W-:Y:S02]  /*f720*/  FSEL R178, R51, -INF , !P0 ;  /* 0xff80000033b27808 */ /* 0x000fe40004000000 */
[----:B------:R-:W-:Y:S04]  /*f730*/  FMNMX.FTZ R4, R19, R8, !PT ;  /* 0x0000000813047209 */ /* 0x000fe80007810000 */
[----:B------:R-:W-:Y:S01]  /*f740*/  FMNMX.FTZ R4, R213, R4, !PT ;  /* 0x00000004d5047209 */ /* 0x000fe20007810000 */
[----:B-1----:R-:W1:Y:S03]  /*f750*/  SHFL.BFLY PT, R3, R0, 0x1, 0x1f ;  /* 0x0c201f0000037f89 */ /* 0x002e6600000e0000 */
[----:B------:R-:W-:Y:S04]  /*f760*/  FMNMX.FTZ R4, R214, R4, !PT ;  /* 0x00000004d6047209 */ /* 0x000fe80007810000 */
[----:B------:R-:W-:Y:S01]  /*f770*/  FMNMX.FTZ R4, R238, R4, !PT ;  /* 0x00000004ee047209 */ /* 0x000fe20007810000 */
[--C-:B--2---:R-:W-:Y:S03]  /*f780*/  FFMA.FTZ R2, R11, c[0x0][0x2d0], -R200.reuse ;  /* 0x0000b4000b027a23 */ /* 0x104fe600000108c8 */
[----:B------:R-:W-:Y:S01]  /*f790*/  FMNMX.FTZ R4, R239, R4, !PT ;  /* 0x00000004ef047209 */ /* 0x000fe20007810000 */
[----:B------:R2:W3:Y:S03]  /*f7a0*/  MUFU.EX2 R39, R2 ;  /* 0x0000000200277308 */ /* 0x0004e60000000800 */
[----:B------:R-:W-:Y:S04]  /*f7b0*/  FMNMX.FTZ R4, R247, R4, !PT ;  /* 0x00000004f7047209 */ /* 0x000fe80007810000 */
[----:B------:R-:W-:Y:S02]  /*f7c0*/  FMNMX.FTZ R4, R241, R4, !PT ;  /* 0x00000004f1047209 */ /* 0x000fe40007810000 */
[----:B-1----:R-:W-:Y:S01]  /*f7d0*/  FMNMX.FTZ R169, R0, R3, !PT ;  /* 0x0000000300a97209 */ /* 0x002fe20007810000 */
[--C-:B------:R-:W-:Y:S01]  /*f7e0*/  FFMA.FTZ R3, R202, c[0x0][0x2d0], -R200.reuse ;  /* 0x0000b400ca037a23 */ /* 0x100fe200000108c8 */
[----:B------:R-:W-:Y:S02]  /*f7f0*/  MOV R202, R36 ;  /* 0x0000002400ca7202 */ /* 0x000fe40000000f00 */
[C---:B------:R-:W-:Y:S01]  /*f800*/  FSETP.NEU.FTZ.AND P0, PT, R169.reuse, -INF , PT ;  /* 0xff800000a900780b */ /* 0x040fe20003f1d000 */
[----:B------:R1:W4:Y:S01]  /*f810*/  MUFU.EX2 R27, R3 ;  /* 0x00000003001b7308 */ /* 0x0003220000000800 */
[----:B------:R-:W-:Y:S05]  /*f820*/  FMUL.FTZ R201, R169, c[0x0][0x2d0] ;  /* 0x0000b400a9c97a20 */ /* 0x000fea0000410000 */
[----:B------:R-:W-:Y:S02]  /*f830*/  FSEL R201, R201, RZ, P0 ;  /* 0x000000ffc9c97208 */ /* 0x000fe40000000000 */
[----:B--2---:R-:W-:Y:S01]  /*f840*/  FMNMX.FTZ R2, R240, R4, !PT ;  /* 0x00000004f0027209 */ /* 0x004fe20007810000 */
[----:B------:R-:W-:Y:S01]  /*f850*/  FFMA.FTZ R4, R199, c[0x0][0x2d0], -R200 ;  /* 0x0000b400c7047a23 */ /* 0x000fe200000108c8 */
[----:B---3--:R-:W-:Y:S02]  /*f860*/  F2FP.BF16.PACK_AB R197, R39, R38 ;  /* 0x0000002627c5723e */ /* 0x008fe400000010ff */
[----:B------:R-:W-:Y:S01]  /*f870*/  FMNMX.FTZ R2, R178, R2, !PT ;  /* 0x00000002b2027209 */ /* 0x000fe20007810000 */
[----:B------:R2:W-:Y:S04]  /*f880*/  MUFU.EX2 R25, R4 ;  /* 0x0000000400197308 */ /* 0x0005e80000000800 */
[----:B------:R-:W3:Y:S01]  /*f890*/  SHFL.BFLY PT, R0, R2, 0x2, 0x1f ;  /* 0x0c401f0002007f89 */ /* 0x000ee200000e0000 */
[--C-:B-1----:R-:W-:Y:S05]  /*f8a0*/  FFMA.FTZ R3, R12, c[0x0][0x2d0], -R201.reuse ;  /* 0x0000b4000c037a23 */ /* 0x102fea00000108c9 */
[----:B------:R1:W-:Y:S01]  /*f8b0*/  MUFU.EX2 R37, R3 ;  /* 0x0000000300257308 */ /* 0x0003e20000000800 */
[--C-:B--2---:R-:W-:Y:S09]  /*f8c0*/  FFMA.FTZ R4, R16, c[0x0][0x2d0], -R201.reuse ;  /* 0x0000b40010047a23 */ /* 0x104ff200000108c9 */
[----:B------:R-:W-:Y:S01]  /*f8d0*/  MUFU.EX2 R48, R4 ;  /* 0x0000000400307308 */ /* 0x000fe20000000800 */
[--C-:B-1----:R-:W-:Y:S09]  /*f8e0*/  FFMA.FTZ R3, R13, c[0x0][0x2d0], -R201.reuse ;  /* 0x0000b4000d037a23 */ /* 0x102ff200000108c9 */
[----:B------:R3:W-:Y:S02]  /*f8f0*/  MUFU.EX2 R44, R3 ;  /* 0x00000003002c7308 */ /* 0x0007e40000000800 */
[----:B---3--:R-:W-:Y:S01]  /*f900*/  FMNMX.FTZ R3, R2, R0, !PT ;  /* 0x0000000002037209 */ /* 0x008fe20007810000 */
[----:B------:R-:W-:Y:S01]  /*f910*/  FFMA.FTZ R2, R17, c[0x0][0x2d0], -R201 ;  /* 0x0000b40011027a23 */ /* 0x000fe200000108c9 */
[----:B------:R-:W-:Y:S06]  /*f920*/  FSEL R0, R171, RZ, P2 ;  /* 0x000000ffab007208 */ /* 0x000fec0001000000 */
[----:B------:R1:W-:Y:S01]  /*f930*/  MUFU.EX2 R28, R2 ;  /* 0x00000002001c7308 */ /* 0x0003e20000000800 */
[----:B------:R-:W2:Y:S01]  /*f940*/  SHFL.BFLY PT, R4, R3, 0x1, 0x1f ;  /* 0x0c201f0003047f89 */ /* 0x000ea200000e0000 */
[----:B------:R-:W-:Y:S01]  /*f950*/  FADD.FTZ R0, -R0, R172 ;  /* 0x000000ac00007221 */ /* 0x000fe20000010100 */
[----:B----4-:R-:W-:Y:S03]  /*f960*/  MOV R172, R27 ;  /* 0x0000001b00ac7202 */ /* 0x010fe60000000f00 */
[----:B------:R-:W-:Y:S04]  /*f970*/  FMUL.FTZ R0, R0, c[0x0][0x2d0] ;  /* 0x0000b40000007a20 */ /* 0x000fe80000410000 */
[----:B------:R3:W4:Y:S01]  /*f980*/  MUFU.EX2 R7, R0 ;  /* 0x0000000000077308 */ /* 0x0007220000000800 */
[----:B-1----:R-:W-:Y:S02]  /*f990*/  FSEL R2, R170, RZ, P1 ;  /* 0x000000ffaa027208 */ /* 0x002fe40000800000 */
[----:B--2---:R-:W-:Y:S03]  /*f9a0*/  FMNMX.FTZ R3, R3, R4, !PT ;  /* 0x0000000403037209 */ /* 0x004fe60007810000 */
[----:B------:R-:W-:Y:S01]  /*f9b0*/  FADD.FTZ R2, -R2, R174 ;  /* 0x000000ae02027221 */ /* 0x000fe20000010100 */
[----:B------:R-:W-:Y:S01]  /*f9c0*/  MOV R174, R26 ;  /* 0x0000001a00ae7202 */ /* 0x000fe20000000f00 */
[----:B------:R-:W-:Y:S02]  /*f9d0*/  FMUL.FTZ R4, R3, c[0x0][0x2d0] ;  /* 0x0000b40003047a20 */ /* 0x000fe40000410000 */
[----:B------:R-:W-:Y:S01]  /*f9e0*/  FMUL.FTZ R2, R2, c[0x0][0x2d0] ;  /* 0x0000b40002027a20 */ /* 0x000fe20000410000 */
[----:B---3--:R-:W-:Y:S01]  /*f9f0*/  FSEL R0, R169, RZ, P0 ;  /* 0x000000ffa9007208 */ /* 0x008fe20000000000 */
[----:B----4-:R-:W-:Y:S01]  /*fa00*/  FMUL.FTZ R9, R7, R181 ;  /* 0x000000b507097220 */ /* 0x010fe20000410000 */
[----:B------:R-:W-:Y:S01]  /*fa10*/  FSETP.NEU.FTZ.AND P0, PT, R3, -INF , PT ;  /* 0xff8000000300780b */ /* 0x000fe20003f1d000 */
[----:B------:R-:W1:Y:S01]  /*fa20*/  MUFU.EX2 R6, R2 ;  /* 0x0000000200067308 */ /* 0x000e620000000800 */
[----:B------:R-:W-:Y:S01]  /*fa30*/  F2FP.BF16.PACK_AB R198, R174, R45 ;  /* 0x0000002daec6723e */ /* 0x000fe200000010ff */
[----:B------:R-:W-:Y:S01]  /*fa40*/  FADD.FTZ R0, -R0, R173 ;  /* 0x000000ad00007221 */ /* 0x000fe20000010100 */
[----:B------:R-:W-:Y:S01]  /*fa50*/  FSEL R4, R4, RZ, P0 ;  /* 0x000000ff04047208 */ /* 0x000fe20000000000 */
[C---:B------:R-:W-:Y:S01]  /*fa60*/  FMUL.FTZ R20, R7.reuse, R192 ;  /* 0x000000c007147220 */ /* 0x040fe20000410000 */
[----:B------:R-:W-:Y:S01]  /*fa70*/  MOV R173, R25 ;  /* 0x0000001900ad7202 */ /* 0x000fe20000000f00 */
[----:B------:R-:W-:Y:S01]  /*fa80*/  FMUL.FTZ R0, R0, c[0x0][0x2d0] ;  /* 0x0000b40000007a20 */ /* 0x000fe20000410000 */
[----:B------:R-:W2:Y:S01]  /*fa90*/  LDSM.16.MT88.4 R24, [R217+0x2080] ;  /* 0x00208000d918783b */ /* 0x000ea20000004200 */
[--C-:B------:R-:W-:Y:S01]  /*faa0*/  FFMA.FTZ R8, R18, c[0x0][0x2d0], -R4.reuse ;  /* 0x0000b40012087a23 */ /* 0x100fe20000010804 */
[----:B------:R-:W-:Y:S01]  /*fab0*/  F2FP.BF16.PACK_AB R199, R172, R173 ;  /* 0x000000adacc7723e */ /* 0x000fe200000010ff */
[----:B------:R3:W4:Y:S01]  /*fac0*/  MUFU.EX2 R2, R0 ;  /* 0x0000000000027308 */ /* 0x0007220000000800 */
[C---:B------:R-:W-:Y:S01]  /*fad0*/  FMUL.FTZ R21, R7.reuse, R193 ;  /* 0x000000c107157220 */ /* 0x040fe20000410000 */
[----:B------:R-:W-:Y:S01]  /*fae0*/  MOV R192, R39 ;  /* 0x0000002700c07202 */ /* 0x000fe20000000f00 */
[C---:B------:R-:W-:Y:S01]  /*faf0*/  FMUL.FTZ R36, R7.reuse, R148 ;  /* 0x0000009407247220 */ /* 0x040fe20000410000 */
[----:B------:R-:W-:Y:S01]  /*fb00*/  MOV R148, R37 ;  /* 0x0000002500947202 */ /* 0x000fe20000000f00 */
[C---:B------:R-:W-:Y:S01]  /*fb10*/  FMUL.FTZ R52, R7.reuse, R164 ;  /* 0x000000a407347220 */ /* 0x040fe20000410000 */
[----:B------:R-:W-:Y:S01]  /*fb20*/  MOV R193, R44 ;  /* 0x0000002c00c17202 */ /* 0x000fe20000000f00 */
[C---:B------:R-:W-:Y:S01]  /*fb30*/  FMUL.FTZ R53, R7.reuse, R165 ;  /* 0x000000a507357220 */ /* 0x040fe20000410000 */
[----:B------:R-:W-:Y:S01]  /*fb40*/  MOV R165, R192 ;  /* 0x000000c000a57202 */ /* 0x000fe20000000f00 */
[C---:B------:R-:W-:Y:S01]  /*fb50*/  FMUL.FTZ R56, R7.reuse, R56 ;  /* 0x0000003807387220 */ /* 0x040fe20000410000 */
[----:B------:R5:W-:Y:S01]  /*fb60*/  MUFU.EX2 R47, R8 ;  /* 0x00000008002f7308 */ /* 0x000be20000000800 */
[C---:B------:R-:W-:Y:S02]  /*fb70*/  FMUL.FTZ R57, R7.reuse, R57 ;  /* 0x0000003907397220 */ /* 0x040fe40000410000 */
[----:B------:R-:W-:Y:S02]  /*fb80*/  FMUL.FTZ R68, R7, R68 ;  /* 0x0000004407447220 */ /* 0x000fe40000410000 */
[----:B-1----:R-:W-:Y:S01]  /*fb90*/  FMUL.FTZ R10, R6, R182 ;  /* 0x000000b6060a7220 */ /* 0x002fe20000410000 */
[----:B------:R-:W-:Y:S01]  /*fba0*/  F2FP.BF16.PACK_AB R182, R28, R48 ;  /* 0x000000301cb6723e */ /* 0x000fe200000010ff */
[C---:B------:R-:W-:Y:S02]  /*fbb0*/  FMUL.FTZ R11, R6.reuse, R183 ;  /* 0x000000b7060b7220 */ /* 0x040fe40000410000 */
[C---:B------:R-:W-:Y:S01]  /*fbc0*/  FMUL.FTZ R22, R6.reuse, R194 ;  /* 0x000000c206167220 */ /* 0x040fe20000410000 */
[----:B------:R-:W-:Y:S01]  /*fbd0*/  MOV R194, R45 ;  /* 0x0000002d00c27202 */ /* 0x000fe20000000f00 */
[C---:B------:R-:W-:Y:S01]  /*fbe0*/  FMUL.FTZ R23, R6.reuse, R195 ;  /* 0x000000c306177220 */ /* 0x040fe20000410000 */
[----:B------:R-:W-:Y:S01]  /*fbf0*/  MOV R195, R48 ;  /* 0x0000003000c37202 */ /* 0x000fe20000000f00 */
[----:B------:R-:W-:Y:S02]  /*fc00*/  FMUL.FTZ R39, R6, R151 ;  /* 0x0000009706277220 */ /* 0x000fe40000410000 */
[--C-:B---3--:R-:W-:Y:S02]  /*fc10*/  FFMA.FTZ R0, R14, c[0x0][0x2d0], -R4.reuse ;  /* 0x0000b4000e007a23 */ /* 0x108fe40000010804 */
[C---:B----4-:R-:W-:Y:S02]  /*fc20*/  FMUL.FTZ R13, R2.reuse, R185 ;  /* 0x000000b9020d7220 */ /* 0x050fe40000410000 */
[----:B------:R1:W-:Y:S01]  /*fc30*/  MUFU.EX2 R242, R0 ;  /* 0x0000000000f27308 */ /* 0x0003e20000000800 */
[C---:B------:R-:W-:Y:S01]  /*fc40*/  FMUL.FTZ R12, R2.reuse, R184 ;  /* 0x000000b8020c7220 */ /* 0x040fe20000410000 */
[----:B------:R-:W-:Y:S01]  /*fc50*/  MOV R184, R28 ;  /* 0x0000001c00b87202 */ /* 0x000fe20000000f00 */
[C---:B------:R-:W-:Y:S02]  /*fc60*/  FMUL.FTZ R16, R2.reuse, R188 ;  /* 0x000000bc02107220 */ /* 0x040fe40000410000 */
[--C-:B-----5:R-:W-:Y:S02]  /*fc70*/  FFMA.FTZ R8, R19, c[0x0][0x2d0], -R4.reuse ;  /* 0x0000b40013087a23 */ /* 0x120fe40000010804 */
[C---:B------:R-:W-:Y:S02]  /*fc80*/  FMUL.FTZ R17, R2.reuse, R189 ;  /* 0x000000bd02117220 */ /* 0x040fe40000410000 */
[C---:B------:R-:W-:Y:S01]  /*fc90*/  FMUL.FTZ R28, R2.reuse, R140 ;  /* 0x0000008c021c7220 */ /* 0x040fe20000410000 */
[----:B------:R3:W4:Y:S01]  /*fca0*/  MUFU.EX2 R46, R8 ;  /* 0x00000008002e7308 */ /* 0x0007220000000800 */
        /* <DEDUP_REMOVED lines=9> */
[----:B------:R1:W5:Y:S01]  /*fd40*/  MUFU.EX2 R243, R0 ;  /* 0x0000000000f37308 */ /* 0x0003620000000800 */
[C---:B------:R-:W-:Y:S02]  /*fd50*/  FMUL.FTZ R60, R2.reuse, R60 ;  /* 0x0000003c023c7220 */ /* 0x040fe40000410000 */
[----:B------:R-:W-:Y:S02]  /*fd60*/  FMUL.FTZ R61, R2, R61 ;  /* 0x0000003d023d7220 */ /* 0x000fe40000410000 */
[C---:B---3--:R-:W-:Y:S01]  /*fd70*/  FMUL.FTZ R8, R7.reuse, R180 ;  /* 0x000000b407087220 */ /* 0x048fe20000410000 */
[----:B------:R-:W-:Y:S01]  /*fd80*/  F2FP.BF16.PACK_AB R180, R44, R37 ;  /* 0x000000252cb4723e */ /* 0x000fe200000010ff */
[C---:B------:R-:W-:Y:S01]  /*fd90*/  FMUL.FTZ R37, R7.reuse, R149 ;  /* 0x0000009507257220 */ /* 0x040fe20000410000 */
[----:B----4-:R-:W-:Y:S01]  /*fda0*/  F2FP.BF16.PACK_AB R183, R46, R47 ;  /* 0x0000002f2eb7723e */ /* 0x010fe200000010ff */
[----:B------:R-:W-:Y:S01]  /*fdb0*/  FMUL.FTZ R44, R2, R156 ;  /* 0x0000009c022c7220 */ /* 0x000fe20000410000 */
[----:B------:R-:W-:Y:S01]  /*fdc0*/  MOV R149, R38 ;  /* 0x0000002600957202 */ /* 0x000fe20000000f00 */
[----:B------:R-:W-:Y:S01]  /*fdd0*/  FMUL.FTZ R38, R6, R150 ;  /* 0x0000009606267220 */ /* 0x000fe20000410000 */
[----:B------:R-:W-:Y:S01]  /*fde0*/  MOV R150, R49 ;  /* 0x0000003100967202 */ /* 0x000fe20000000f00 */
[C---:B------:R-:W-:Y:S01]  /*fdf0*/  FMUL.FTZ R64, R2.reuse, R64 ;  /* 0x0000004002407220 */ /* 0x040fe20000410000 */
[----:B------:R-:W-:Y:S01]  /*fe00*/  MOV R157, R149 ;  /* 0x00000095009d7202 */ /* 0x000fe20000000f00 */
[----:B------:R-:W-:Y:S01]  /*fe10*/  FMUL.FTZ R65, R2, R65 ;  /* 0x0000004102417220 */ /* 0x000fe20000410000 */
[----:B------:R-:W-:Y:S01]  /*fe20*/  MOV R156, R150 ;  /* 0x00000096009c7202 */ /* 0x000fe20000000f00 */
[C---:B------:R-:W-:Y:S01]  /*fe30*/  FMUL.FTZ R69, R7.reuse, R69 ;  /* 0x0000004507457220 */ /* 0x040fe20000410000 */
[----:B------:R-:W-:Y:S01]  /*fe40*/  MOV R167, R157 ;  /* 0x0000009d00a77202 */ /* 0x000fe20000000f00 */
[C---:B------:R-:W-:Y:S01]  /*fe50*/  FMUL.FTZ R70, R6.reuse, R70 ;  /* 0x0000004606467220 */ /* 0x040fe20000410000 */
[----:B------:R-:W-:Y:S01]  /*fe60*/  MOV R157, R193 ;  /* 0x000000c1009d7202 */ /* 0x000fe20000000f00 */
[C---:B------:R-:W-:Y:S02]  /*fe70*/  FMUL.FTZ R71, R6.reuse, R71 ;  /* 0x0000004706477220 */ /* 0x040fe40000410000 */
[----:B------:R-:W-:Y:S01]  /*fe80*/  FMUL.FTZ R72, R7, R72 ;  /* 0x0000004807487220 */ /* 0x000fe20000410000 */
[----:B-1----:R-:W-:Y:S01]  /*fe90*/  FSEL R0, R3, RZ, P0 ;  /* 0x000000ff03007208 */ /* 0x002fe20000000000 */
[----:B------:R-:W-:Y:S01]  /*fea0*/  FMUL.FTZ R73, R7, R73 ;  /* 0x0000004907497220 */ /* 0x000fe20000410000 */
[----:B-----5:R-:W-:Y:S01]  /*feb0*/  F2FP.BF16.PACK_AB R181, R243, R242 ;  /* 0x000000f2f3b5723e */ /* 0x020fe200000010ff */
[----:B------:R-:W-:Y:S02]  /*fec0*/  FMUL.FTZ R74, R6, R74 ;  /* 0x0000004a064a7220 */ /* 0x000fe40000410000 */
[----:B------:R-:W-:Y:S01]  /*fed0*/  FADD.FTZ R0, -R0, R168 ;  /* 0x000000a800007221 */ /* 0x000fe20000010100 */
[----:B------:R-:W-:Y:S01]  /*fee0*/  MOV R168, R29 ;  /* 0x0000001d00a87202 */ /* 0x000fe20000000f00 */
[----:B------:R-:W-:Y:S02]  /*fef0*/  FMUL.FTZ R29, R2, R141 ;  /* 0x0000008d021d7220 */ /* 0x000fe40000410000 */
[----:B------:R-:W-:Y:S01]  /*ff00*/  FMUL.FTZ R0, R0, c[0x0][0x2d0] ;  /* 0x0000b40000007a20 */ /* 0x000fe20000410000 */
[----:B------:R-:W-:Y:S01]  /*ff10*/  F2FP.BF16.PACK_AB R196, R168, R49 ;  /* 0x00000031a8c4723e */ /* 0x000fe200000010ff */
[----:B------:R-:W-:Y:S01]  /*ff20*/  FMUL.FTZ R49, R2, R161 ;  /* 0x000000a102317220 */ /* 0x000fe20000410000 */
[----:B------:R-:W-:Y:S01]  /*ff30*/  MOV R166, R168 ;  /* 0x000000a800a67202 */ /* 0x000fe20000000f00 */
[----:B------:R-:W3:Y:S01]  /*ff40*/  LDL.LU R161, [R1+0x90] ;  /* 0x0000900001a17983 */ /* 0x000ee20000300800 */
[----:B------:R-:W-:Y:S01]  /*ff50*/  FMUL.FTZ R75, R6, R75 ;  /* 0x0000004b064b7220 */ /* 0x000fe20000410000 */
[----:B------:R-:W1:Y:S01]  /*ff60*/  MUFU.EX2 R0, R0 ;  /* 0x0000000000007308 */ /* 0x000e620000000800 */
[C---:B------:R-:W-:Y:S01]  /*ff70*/  FMUL.FTZ R76, R2.reuse, R76 ;  /* 0x0000004c024c7220 */ /* 0x040fe20000410000 */
[-C--:B--2---:R-:W-:Y:S05]  /*ff80*/  HMMA.16816.F32.BF16 R8, R196, R24.reuse, R8 ;  /* 0x00000018c408723c */ /* 0x084fea0000041808 */
[----:B------:R-:W-:Y:S02]  /*ff90*/  FMUL.FTZ R77, R2, R77 ;  /* 0x0000004d024d7220 */ /* 0x000fe40000410000 */
[--C-:B------:R-:W-:Y:S02]  /*ffa0*/  FFMA.FTZ R144, R204, c[0x0][0x2d0], -R179.reuse ;  /* 0x0000b400cc907a23 */ /* 0x100fe400000108b3 */
[C---:B------:R-:W-:Y:S02]  /*ffb0*/  FMUL.FTZ R80, R2.reuse, R80 ;  /* 0x0000005002507220 */ /* 0x040fe40000410000 */
[----:B------:R2:W-:Y:S01]  /*ffc0*/  MUFU.EX2 R189, R144 ;  /* 0x0000009000bd7308 */ /* 0x0005e20000000800 */
[----:B------:R-:W-:Y:S02]  /*ffd0*/  FMUL.FTZ R81, R2, R81 ;  /* 0x0000005102517220 */ /* 0x000fe40000410000 */
[C---:B------:R-:W-:Y:S02]  /*ffe0*/  FMUL.FTZ R84, R7.reuse, R84 ;  /* 0x0000005407547220 */ /* 0x040fe40000410000 */
[C---:B------:R-:W-:Y:S02]  /*fff0*/  FMUL.FTZ R85, R7.reuse, R85 ;  /* 0x0000005507557220 */ /* 0x040fe40000410000 */
[C---:B------:R-:W-:Y:S02]  /*10000*/  FMUL.FTZ R86, R6.reuse, R86 ;  /* 0x0000005606567220 */ /* 0x040fe40000410000 */
[----:B------:R-:W-:Y:S02]  /*10010*/  FMUL.FTZ R87, R6, R87 ;  /* 0x0000005706577220 */ /* 0x000fe40000410000 */
[C---:B-1----:R-:W-:Y:S02]  /*10020*/  FMUL.FTZ R14, R0.reuse, R186 ;  /* 0x000000ba000e7220 */ /* 0x042fe40000410000 */
        /* <DEDUP_REMOVED lines=8> */
[C---:B------:R-:W-:Y:S02]  /*100b0*/  FMUL.FTZ R19, R0.reuse, R191 ;  /* 0x000000bf00137220 */ /* 0x040fe40000410000 */
[C---:B------:R-:W-:Y:S04]  /*100c0*/  FMUL.FTZ R24, R7.reuse, R136 ;  /* 0x0000008807187220 */ /* 0x040fe80000410000 */
[C---:B------:R-:W-:Y:S01]  /*100d0*/  FMUL.FTZ R25, R7.reuse, R137 ;  /* 0x0000008907197220 */ /* 0x040fe20000410000 */
[-C--:B------:R-:W-:Y:S03]  /*100e0*/  HMMA.16816.F32.BF16 R16, R180, R26.reuse, R16 ;  /* 0x0000001ab410723c */ /* 0x080fe60000041810 */
[C---:B------:R-:W-:Y:S02]  /*100f0*/  FMUL.FTZ R34, R0.reuse, R146 ;  /* 0x0000009200227220 */ /* 0x040fe40000410000 */
[C---:B------:R-:W-:Y:S02]  /*10100*/  FMUL.FTZ R35, R0.reuse, R147 ;  /* 0x0000009300237220 */ /* 0x040fe40000410000 */
[C---:B------:R-:W-:Y:S01]  /*10110*/  FMUL.FTZ R46, R0.reuse, R158 ;  /* 0x0000009e002e7220 */ /* 0x040fe20000410000 */
[C---:B------:R-:W-:Y:S04]  /*10120*/  HMMA.16816.F32.BF16 R20, R196.reuse, R26, R20 ;  /* 0x0000001ac414723c */ /* 0x040fe80000041814 */
[C---:B------:R-:W-:Y:S01]  /*10130*/  FMUL.FTZ R47, R0.reuse, R159 ;  /* 0x0000009f002f7220 */ /* 0x040fe20000410000 */
[----:B------:R-:W-:Y:S01]  /*10140*/  MOV R159, R202 ;  /* 0x000000ca009f7202 */ /* 0x000fe20000000f00 */
[----:B------:R-:W-:Y:S01]  /*10150*/  FMUL.FTZ R50, R0, R162 ;  /* 0x000000a200327220 */ /* 0x000fe20000410000 */
[----:B------:R-:W-:Y:S01]  /*10160*/  MOV R158, R148 ;  /* 0x00000094009e7202 */ /* 0x000fe20000000f00 */
[C---:B------:R-:W-:Y:S04]  /*10170*/  FMUL.FTZ R26, R6.reuse, R138 ;  /* 0x0000008a061a7220 */ /* 0x040fe80000410000 */
[----:B------:R-:W-:Y:S01]  /*10180*/  FMUL.FTZ R27, R6, R139 ;  /* 0x0000008b061b7220 */ /* 0x000fe20000410000 */
[----:B------:R-:W-:Y:S01]  /*10190*/  MOV R160, R158 ;  /* 0x0000009e00a07202 */ /* 0x000fe20000000f00 */
[----:B------:R-:W1:Y:S01]  /*101a0*/  LDSM.16.MT88.4 R136, [R220+0x2080] ;  /* 0x00208000dc88783b */ /* 0x000e620000004200 */
[----:B------:R-:W-:Y:S01]  /*101b0*/  MOV R158, R195 ;  /* 0x000000c3009e7202 */ /* 0x000fe20000000f00 */
[C---:B------:R-:W-:Y:S02]  /*101c0*/  FMUL.FTZ R51, R0.reuse, R163 ;  /* 0x000000a300337220 */ /* 0x040fe40000410000 */
[C---:B------:R-:W-:Y:S01]  /*101d0*/  FMUL.FTZ R62, R0.reuse, R62 ;  /* 0x0000003e003e7220 */ /* 0x040fe20000410000 */
        /* <DEDUP_REMOVED lines=9> */
[----:B------:R-:W-:Y:S02]  /*10270*/  FMUL.FTZ R40, R7, R152 ;  /* 0x0000009807287220 */ /* 0x000fe40000410000 */
[C---:B------:R-:W-:Y:S04]  /*10280*/  HMMA.16816.F32.BF16 R36, R196.reuse, R42, R36 ;  /* 0x0000002ac424723c */ /* 0x040fe80000041824 */
[--C-:B--2---:R-:W-:Y:S02]  /*10290*/  FFMA.FTZ R144, R205, c[0x0][0x2d0], -R200.reuse ;  /* 0x0000b400cd907a23 */ /* 0x104fe400000108c8 */
[----:B------:R-:W-:Y:S02]  /*102a0*/  FMUL.FTZ R82, R0, R82 ;  /* 0x0000005200527220 */ /* 0x000fe40000410000 */
[C---:B------:R-:W-:Y:S01]  /*102b0*/  FMUL.FTZ R42, R6.reuse, R154 ;  /* 0x0000009a062a7220 */ /* 0x040fe20000410000 */
[----:B------:R2:W-:Y:S03]  /*102c0*/  MUFU.EX2 R186, R144 ;  /* 0x0000009000ba7308 */ /* 0x0005e60000000800 */
[----:B------:R-:W-:Y:S02]  /*102d0*/  FMUL.FTZ R43, R6, R155 ;  /* 0x0000009b062b7220 */ /* 0x000fe40000410000 */
[----:B------:R-:W-:Y:S02]  /*102e0*/  FMUL.FTZ R83, R0, R83 ;  /* 0x0000005300537220 */ /* 0x000fe40000410000 */
[C---:B------:R-:W-:Y:S02]  /*102f0*/  FMUL.FTZ R88, R7.reuse, R88 ;  /* 0x0000005807587220 */ /* 0x040fe40000410000 */
[C---:B------:R-:W-:Y:S01]  /*10300*/  FMUL.FTZ R89, R7.reuse, R89 ;  /* 0x0000005907597220 */ /* 0x040fe20000410000 */
[-C--:B-1----:R-:W-:Y:S03]  /*10310*/  HMMA.16816.F32.BF16 R40, R196, R136.reuse, R40 ;  /* 0x00000088c428723c */ /* 0x082fe60000041828 */
        /* <DEDUP_REMOVED lines=8> */
[C---:B------:R-:W-:Y:S02]  /*103a0*/  FMUL.FTZ R94, R0.reuse, R94 ;  /* 0x0000005e005e7220 */ /* 0x040fe40000410000 */
[----:B------:R-:W-:Y:S02]  /*103b0*/  FMUL.FTZ R95, R0, R95 ;  /* 0x0000005f005f7220 */ /* 0x000fe40000410000 */
        /* <DEDUP_REMOVED lines=16> */
[--C-:B-1----:R-:W-:Y:S02]  /*104c0*/  FFMA.FTZ R144, R210, c[0x0][0x2d0], -R200.reuse ;  /* 0x0000b400d2907a23 */ /* 0x102fe400000108c8 */
[C---:B------:R-:W-:Y:S01]  /*104d0*/  FMUL.FTZ R106, R6.reuse, R106 ;  /* 0x0000006a066a7220 */ /* 0x040fe20000410000 */
[-C--:B--2---:R-:W-:Y:S02]  /*104e0*/  HMMA.16816.F32.BF16 R72, R196, R136.reuse, R72 ;  /* 0x00000088c448723c */ /* 0x084fe40000041848 */
[----:B------:R1:W-:Y:S01]  /*104f0*/  MUFU.EX2 R164, R144 ;  /* 0x0000009000a47308 */ /* 0x0003e20000000800 */
[C---:B------:R-:W-:Y:S02]  /*10500*/  FMUL.FTZ R107, R6.reuse, R107 ;  /* 0x0000006b066b7220 */ /* 0x040fe40000410000 */
[C---:B------:R-:W-:Y:S02]  /*10510*/  FMUL.FTZ R118, R6.reuse, R118 ;  /* 0x0000007606767220 */ /* 0x040fe40000410000 */
[C---:B------:R-:W-:Y:S01]  /*10520*/  FMUL.FTZ R119, R6.reuse, R119 ;  /* 0x0000007706777220 */ /* 0x040fe20000410000 */
[C---:B------:R-:W-:Y:S04]  /*10530*/  HMMA.16816.F32.BF16 R76, R180.reuse, R136, R76 ;  /* 0x00000088b44c723c */ /* 0x040fe8000004184c */
[C---:B------:R-:W-:Y:S02]  /*10540*/  FMUL.FTZ R122, R6.reuse, R122 ;  /* 0x0000007a067a7220 */ /* 0x040fe40000410000 */
[----:B------:R-:W-:Y:S02]  /*10550*/  FMUL.FTZ R123, R6, R123 ;  /* 0x0000007b067b7220 */ /* 0x000fe40000410000 */
[-C--:B------:R-:W-:Y:S01]  /*10560*/  HMMA.16816.F32.BF16 R80, R180, R138.reuse, R80 ;  /* 0x0000008ab450723c */ /* 0x080fe20000041850 */
[----:B----4-:R-:W2:Y:S03]  /*10570*/  LDSM.16.MT88.4 R140, [R218+0x3880] ;  /* 0x00388000da8c783b */ /* 0x010ea60000004200 */
[--C-:B------:R-:W-:Y:S02]  /*10580*/  FFMA.FTZ R136, R206, c[0x0][0x2d0], -R200.reuse ;  /* 0x0000b400ce887a23 */ /* 0x100fe400000108c8 */
[C---:B------:R-:W-:Y:S02]  /*10590*/  FMUL.FTZ R134, R6.reuse, R134 ;  /* 0x0000008606867220 */ /* 0x040fe40000410000 */
[C---:B------:R-:W-:Y:S01]  /*105a0*/  HMMA.16816.F32.BF16 R84, R196.reuse, R138, R84 ;  /* 0x0000008ac454723c */ /* 0x040fe20000041854 */
[----:B------:R4:W5:Y:S03]  /*105b0*/  MUFU.EX2 R191, R136 ;  /* 0x0000008800bf7308 */ /* 0x0009660000000800 */
[----:B-1----:R-:W-:Y:S02]  /*105c0*/  FFMA.FTZ R144, R211, c[0x0][0x2d0], -R201 ;  /* 0x0000b400d3907a23 */ /* 0x002fe400000108c9 */
[----:B------:R-:W-:Y:S02]  /*105d0*/  FMUL.FTZ R135, R6, R135 ;  /* 0x0000008706877220 */ /* 0x000fe40000410000 */
[C---:B------:R-:W-:Y:S03]  /*105e0*/  FMUL.FTZ R104, R7.reuse, R104 ;  /* 0x0000006807687220 */ /* 0x040fe60000410000 */
[----:B------:R1:W-:Y:S01]  /*105f0*/  MUFU.EX2 R162, R144 ;  /* 0x0000009000a27308 */ /* 0x0003e20000000800 */
[----:B------:R-:W-:Y:S02]  /*10600*/  FMUL.FTZ R105, R7, R105 ;  /* 0x0000006907697220 */ /* 0x000fe40000410000 */
[C---:B------:R-:W-:Y:S02]  /*10610*/  FMUL.FTZ R108, R2.reuse, R108 ;  /* 0x0000006c026c7220 */ /* 0x040fe40000410000 */
[----:B------:R-:W-:Y:S02]  /*10620*/  FMUL.FTZ R109, R2, R109 ;  /* 0x0000006d026d7220 */ /* 0x000fe40000410000 */
[C---:B------:R-:W-:Y:S02]  /*10630*/  FMUL.FTZ R110, R0.reuse, R110 ;  /* 0x0000006e006e7220 */ /* 0x040fe40000410000 */
[----:B------:R-:W-:Y:S02]  /*10640*/  FMUL.FTZ R111, R0, R111 ;  /* 0x0000006f006f7220 */ /* 0x000fe40000410000 */
[C---:B------:R-:W-:Y:S02]  /*10650*/  FMUL.FTZ R112, R2.reuse, R112 ;  /* 0x0000007002707220 */ /* 0x040fe40000410000 */
[----:B------:R-:W-:Y:S02]  /*10660*/  FMUL.FTZ R113, R2, R113 ;  /* 0x0000007102717220 */ /* 0x000fe40000410000 */
[----:B----4-:R-:W-:Y:S02]  /*10670*/  FFMA.FTZ R136, R207, c[0x0][0x2d0], -R179 ;  /* 0x0000b400cf887a23 */ /* 0x010fe400000108b3 */
[C---:B------:R-:W-:Y:S02]  /*10680*/  FMUL.FTZ R114, R0.reuse, R114 ;  /* 0x0000007200727220 */ /* 0x040fe40000410000 */
[----:B------:R4:W-:Y:S01]  /*10690*/  MUFU.EX2 R163, R136 ;  /* 0x0000008800a37308 */ /* 0x0009e20000000800 */
[----:B------:R-:W-:Y:S01]  /*106a0*/  FMUL.FTZ R115, R0, R115 ;  /* 0x0000007300737220 */ /* 0x000fe20000410000 */
[-C--:B--2---:R-:W-:Y:S03]  /*106b0*/  HMMA.16816.F32.BF16 R88, R196, R140.reuse, R88 ;  /* 0x0000008cc458723c */ /* 0x084fe60000041858 */
[--C-:B-1----:R-:W-:Y:S02]  /*106c0*/  FFMA.FTZ R144, R215, c[0x0][0x2d0], -R201.reuse ;  /* 0x0000b400d7907a23 */ /* 0x102fe400000108c9 */
[C---:B------:R-:W-:Y:S03]  /*106d0*/  FMUL.FTZ R116, R7.reuse, R116 ;  /* 0x0000007407747220 */ /* 0x040fe60000410000 */
[----:B------:R-:W-:Y:S01]  /*106e0*/  MUFU.EX2 R151, R144 ;  /* 0x0000009000977308 */ /* 0x000fe20000000800 */
[C---:B------:R-:W-:Y:S04]  /*106f0*/  HMMA.16816.F32.BF16 R92, R180.reuse, R140, R92 ;  /* 0x0000008cb45c723c */ /* 0x040fe8000004185c */
[C---:B------:R-:W-:Y:S02]  /*10700*/  FMUL.FTZ R117, R7.reuse, R117 ;  /* 0x0000007507757220 */ /* 0x040fe40000410000 */
[C---:B------:R-:W-:Y:S02]  /*10710*/  FMUL.FTZ R120, R7.reuse, R120 ;  /* 0x0000007807787220 */ /* 0x040fe40000410000 */
[-C--:B------:R-:W-:Y:S04]  /*10720*/  HMMA.16816.F32.BF16 R96, R180, R142.reuse, R96 ;  /* 0x0000008eb460723c */ /* 0x080fe80000041860 */
[----:B------:R-:W-:Y:S01]  /*10730*/  FFMA.FTZ R140, R212, c[0x0][0x2d0], -R200 ;  /* 0x0000b400d48c7a23 */ /* 0x000fe200000108c8 */
[----:B----4-:R-:W1:Y:S01]  /*10740*/  LDSM.16.MT88.4 R136, [R220+0x3880] ;  /* 0x00388000dc88783b */ /* 0x010e620000004200 */
[C---:B------:R-:W-:Y:S02]  /*10750*/  FMUL.FTZ R121, R7.reuse, R121 ;  /* 0x0000007907797220 */ /* 0x040fe40000410000 */
[C---:B------:R-:W-:Y:S01]  /*10760*/  HMMA.16816.F32.BF16 R100, R196.reuse, R142, R100 ;  /* 0x0000008ec464723c */ /* 0x040fe20000041864 */
[----:B------:R2:W4:Y:S03]  /*10770*/  MUFU.EX2 R145, R140 ;  /* 0x0000008c00917308 */ /* 0x0005260000000800 */
        /* <DEDUP_REMOVED lines=10> */
[----:B--2---:R-:W-:Y:S04]  /*10820*/  FFMA.FTZ R140, R209, c[0x0][0x2d0], -R201 ;  /* 0x0000b400d18c7a23 */ /* 0x004fe800000108c9 */
[----:B------:R2:W2:Y:S01]  /*10830*/  MUFU.EX2 R188, R140 ;  /* 0x0000008c00bc7308 */ /* 0x0004a20000000800 */
[----:B---3--:R-:W-:Y:S01]  /*10840*/  FFMA.FTZ R6, R6, R161, R167 ;  /* 0x000000a106067223 */ /* 0x008fe200000100a7 */
[-C--:B-1----:R-:W-:Y:S03]  /*10850*/  HMMA.16816.F32.BF16 R104, R196, R136.reuse, R104 ;  /* 0x00000088c468723c */ /* 0x082fe60000041868 */
[----:B------:R-:W-:Y:S01]  /*10860*/  FADD.FTZ R6, R165, R6 ;  /* 0x00000006a5067221 */ /* 0x000fe20000010000 */
[----:B------:R-:W-:Y:S04]  /*10870*/  MOV R161, R172 ;  /* 0x000000ac00a17202 */ /* 0x000fe80000000f00 */
[C---:B------:R-:W-:Y:S07]  /*10880*/  HMMA.16816.F32.BF16 R108, R180.reuse, R136, R108 ;  /* 0x00000088b46c723c */ /* 0x040fee000004186c */
[--C-:B------:R-:W-:Y:S01]  /*10890*/  FFMA.FTZ R136, R237, c[0x0][0x2d0], -R201.reuse ;  /* 0x0000b400ed887a23 */ /* 0x100fe200000108c9 */
[-C--:B------:R-:W-:Y:S01]  /*108a0*/  HMMA.16816.F32.BF16 R112, R180, R138.reuse, R112 ;  /* 0x0000008ab470723c */ /* 0x080fe20000041870 */
[----:B--2---:R-:W1:Y:S02]  /*108b0*/  LDSM.16.MT88.4 R140, [R219+0x3880] ;  /* 0x00388000db8c783b */ /* 0x004e640000004200 */
[----:B------:R2:W-:Y:S01]  /*108c0*/  MUFU.EX2 R237, R136 ;  /* 0x0000008800ed7308 */ /* 0x0005e20000000800 */
[----:B-----5:R-:W-:Y:S04]  /*108d0*/  F2FP.BF16.PACK_AB R137, R191, R186 ;  /* 0x000000babf89723e */ /* 0x020fe800000010ff */
[C---:B------:R-:W-:Y:S04]  /*108e0*/  HMMA.16816.F32.BF16 R116, R196.reuse, R138, R116 ;  /* 0x0000008ac474723c */ /* 0x040fe80000041874 */
[--C-:B--2---:R-:W-:Y:S04]  /*108f0*/  FFMA.FTZ R136, R213, c[0x0][0x2d0], -R4.reuse ;  /* 0x0000b400d5887a23 */ /* 0x104fe80000010804 */
[----:B------:R2:W-:Y:S01]  /*10900*/  MUFU.EX2 R215, R136 ;  /* 0x0000008800d77308 */ /* 0x0005e20000000800 */
[-C--:B-1----:R-:W-:Y:S08]  /*10910*/  HMMA.16816.F32.BF16 R120, R196, R140.reuse, R120 ;  /* 0x0000008cc478723c */ /* 0x082ff00000041878 */
[C---:B------:R-:W-:Y:S04]  /*10920*/  HMMA.16816.F32.BF16 R124, R180.reuse, R140, R124 ;  /* 0x0000008cb47c723c */ /* 0x040fe8000004187c */
[--C-:B--2---:R-:W-:Y:S01]  /*10930*/  FFMA.FTZ R136, R214, c[0x0][0x2d0], -R4.reuse ;  /* 0x0000b400d6887a23 */ /* 0x104fe20000010804 */
[----:B----4-:R-:W-:Y:S03]  /*10940*/  MOV R214, R145 ;  /* 0x0000009100d67202 */ /* 0x010fe60000000f00 */
[-C--:B------:R-:W-:Y:S01]  /*10950*/  HMMA.16816.F32.BF16 R128, R180, R142.reuse, R128 ;  /* 0x0000008eb480723c */ /* 0x080fe20000041880 */
[----:B------:R-:W1:Y:S01]  /*10960*/  LDSM.16.MT88.4 R144, [R217+0x2880] ;  /* 0x00288000d990783b */ /* 0x000e620000004200 */
[----:B------:R2:W3:Y:S02]  /*10970*/  MUFU.EX2 R204, R136 ;  /* 0x0000008800cc7308 */ /* 0x0004e40000000800 */
[----:B------:R-:W-:Y:S02]  /*10980*/  F2FP.BF16.PACK_AB R139, R214, R164 ;  /* 0x000000a4d68b723e */ /* 0x000fe400000010ff */
[----:B------:R-:W-:Y:S02]  /*10990*/  F2FP.BF16.PACK_AB R140, R162, R188 ;  /* 0x000000bca28c723e */ /* 0x000fe400000010ff */
[----:B------:R-:W-:Y:S04]  /*109a0*/  HMMA.16816.F32.BF16 R132, R196, R142, R132 ;  /* 0x0000008ec484723c */ /* 0x000fe80000041884 */
[----:B------:R-:W-:Y:S02]  /*109b0*/  MOV R183, R156 ;  /* 0x0000009c00b77202 */ /* 0x000fe40000000f00 */
[----:B------:R-:W-:Y:S02]  /*109c0*/  MOV R156, R194 ;  /* 0x000000c2009c7202 */ /* 0x000fe40000000f00 */
[----:B------:R-:W-:Y:S01]  /*109d0*/  LDSM.16.MT88.4 R192, [R217+0x3080] ;  /* 0x00308000d9c0783b */ /* 0x000fe20000004200 */
[----:B--2---:R-:W-:Y:S03]  /*109e0*/  FFMA.FTZ R136, R238, c[0x0][0x2d0], -R4 ;  /* 0x0000b400ee887a23 */ /* 0x004fe60000010804 */
[----:B------:R-:W-:Y:S01]  /*109f0*/  MOV R238, R152 ;  /* 0x0000009800ee7202 */ /* 0x000fe20000000f00 */
[----:B------:R-:W-:Y:S01]  /*10a00*/  FFMA.FTZ R152, R246, c[0x0][0x2d0], -R200 ;  /* 0x0000b400f6987a23 */ /* 0x000fe200000108c8 */
[----:B---3--:R-:W-:Y:S01]  /*10a10*/  F2FP.BF16.PACK_AB R141, R204, R215 ;  /* 0x000000d7cc8d723e */ /* 0x008fe200000010ff */
[----:B------:R2:W-:Y:S01]  /*10a20*/  MUFU.EX2 R203, R136 ;  /* 0x0000008800cb7308 */ /* 0x0005e20000000800 */
[----:B------:R-:W-:Y:S02]  /*10a30*/  F2FP.BF16.PACK_AB R138, R238, R163 ;  /* 0x000000a3ee8a723e */ /* 0x000fe400000010ff */
[----:B------:R-:W-:Y:S07]  /*10a40*/  MOV R246, R162 ;  /* 0x000000a200f67202 */ /* 0x000fee0000000f00 */
[----:B------:R3:W-:Y:S01]  /*10a50*/  MUFU.EX2 R211, R152 ;  /* 0x0000009800d37308 */ /* 0x0007e20000000800 */
[----:B--2---:R-:W-:Y:S01]  /*10a60*/  FFMA.FTZ R136, R239, c[0x0][0x2d0], -R4 ;  /* 0x0000b400ef887a23 */ /* 0x004fe20000010804 */
[----:B------:R-:W-:Y:S02]  /*10a70*/  MOV R239, R151 ;  /* 0x0000009700ef7202 */ /* 0x000fe40000000f00 */
[----:B------:R-:W2:Y:S06]  /*10a80*/  LDSM.16.MT88.4 R148, [R218+0x2880] ;  /* 0x00288000da94783b */ /* 0x000eac0000004200 */
[----:B------:R4:W5:Y:S01]  /*10a90*/  MUFU.EX2 R202, R136 ;  /* 0x0000008800ca7308 */ /* 0x0009620000000800 */
[----:B------:R-:W-:Y:S01]  /*10aa0*/  F2FP.BF16.PACK_AB R142, R237, R239 ;  /* 0x000000efed8e723e */ /* 0x000fe200000010ff */
[--C-:B---3--:R-:W-:Y:S01]  /*10ab0*/  FFMA.FTZ R152, R248, c[0x0][0x2d0], -R200.reuse ;  /* 0x0000b400f8987a23 */ /* 0x108fe200000108c8 */
[----:B------:R-:W-:Y:S07]  /*10ac0*/  MOV R248, R191 ;  /* 0x000000bf00f87202 */ /* 0x000fee0000000f00 */
[----:B------:R3:W-:Y:S01]  /*10ad0*/  MUFU.EX2 R210, R152 ;  /* 0x0000009800d27308 */ /* 0x0007e20000000800 */
[----:B----4-:R-:W-:Y:S02]  /*10ae0*/  F2FP.BF16.PACK_AB R136, R189, R185 ;  /* 0x000000b9bd88723e */ /* 0x010fe400000010ff */
[----:B-----5:R-:W-:Y:S05]  /*10af0*/  F2FP.BF16.PACK_AB R143, R202, R203 ;  /* 0x000000cbca8f723e */ /* 0x020fea00000010ff */
[-C--:B-1----:R-:W-:Y:S05]  /*10b00*/  HMMA.16816.F32.BF16 R8, R136, R144.reuse, R8 ;  /* 0x000000908808723c */ /* 0x082fea0000041808 */
[--C-:B---3--:R-:W-:Y:S01]  /*10b10*/  FFMA.FTZ R152, R251, c[0x0][0x2d0], -R200.reuse ;  /* 0x0000b400fb987a23 */ /* 0x108fe200000108c8 */
[----:B------:R-:W-:Y:S01]  /*10b20*/  MOV R251, R189 ;  /* 0x000000bd00fb7202 */ /* 0x000fe20000000f00 */
[----:B------:R-:W-:Y:S01]  /*10b30*/  FFMA.FTZ R200, R176, c[0x0][0x2d0], -R200 ;  /* 0x0000b400b0c87a23 */ /* 0x000fe200000108c8 */
[C---:B------:R-:W-:Y:S01]  /*10b40*/  HMMA.16816.F32.BF16 R12, R140.reuse, R144, R12 ;  /* 0x000000908c0c723c */ /* 0x040fe2000004180c */
[----:B------:R1:W-:Y:S07]  /*10b50*/  MUFU.EX2 R206, R152 ;  /* 0x0000009800ce7308 */ /* 0x0003ee0000000800 */
[-C--:B------:R-:W-:Y:S03]  /*10b60*/  HMMA.16816.F32.BF16 R16, R140, R146.reuse, R16 ;  /* 0x000000928c10723c */ /* 0x080fe60000041810 */
[----:B------:R-:W-:Y:S05]  /*10b70*/  MUFU.EX2 R207, R200 ;  /* 0x000000c800cf7308 */ /* 0x000fea0000000800 */
[C---:B------:R-:W-:Y:S01]  /*10b80*/  HMMA.16816.F32.BF16 R20, R136.reuse, R146, R20 ;  /* 0x000000928814723c */ /* 0x040fe20000041814 */
[----:B------:R-:W3:Y:S07]  /*10b90*/  LDSM.16.MT88.4 R144, [R220+0x2880] ;  /* 0x00288000dc90783b */ /* 0x000eee0000004200 */
[-C--:B--2---:R-:W-:Y:S04]  /*10ba0*/  HMMA.16816.F32.BF16 R24, R136, R148.reuse, R24 ;  /* 0x000000948818723c */ /* 0x084fe80000041818 */
[----:B-1----:R-:W-:Y:S01]  /*10bb0*/  FFMA.FTZ R152, R250, c[0x0][0x2d0], -R201 ;  /* 0x0000b400fa987a23 */ /* 0x002fe200000108c9 */
[----:B------:R-:W-:Y:S03]  /*10bc0*/  MOV R250, R188 ;  /* 0x000000bc00fa7202 */ /* 0x000fe60000000f00 */
[C---:B------:R-:W-:Y:S01]  /*10bd0*/  HMMA.16816.F32.BF16 R28, R140.reuse, R148, R28 ;  /* 0x000000948c1c723c */ /* 0x040fe2000004181c */
[----:B------:R1:W-:Y:S07]  /*10be0*/  MUFU.EX2 R205, R152 ;  /* 0x0000009800cd7308 */ /* 0x0003ee0000000800 */
[-C--:B------:R-:W-:Y:S08]  /*10bf0*/  HMMA.16816.F32.BF16 R32, R140, R150.reuse, R32 ;  /* 0x000000968c20723c */ /* 0x080ff00000041820 */
[C---:B------:R-:W-:Y:S01]  /*10c00*/  HMMA.16816.F32.BF16 R36, R136.reuse, R150, R36 ;  /* 0x000000968824723c */ /* 0x040fe20000041824 */
[----:B------:R-:W2:Y:S07]  /*10c10*/  LDSM.16.MT88.4 R148, [R219+0x2880] ;  /* 0x00288000db94783b */ /* 0x000eae0000004200 */
[-C--:B---3--:R-:W-:Y:S01]  /*10c20*/  HMMA.16816.F32.BF16 R40, R136, R144.reuse, R40 ;  /* 0x000000908828723c */ /* 0x088fe20000041828 */
[----:B-1----:R-:W-:Y:S07]  /*10c30*/  LDSM.16.MT88.4 R152, [R219+0x4080] ;  /* 0x00408000db98783b */ /* 0x002fee0000004200 */
[C---:B------:R-:W-:Y:S08]  /*10c40*/  HMMA.16816.F32.BF16 R44, R140.reuse, R144, R44 ;  /* 0x000000908c2c723c */ /* 0x040ff0000004182c */
[-C--:B------:R-:W-:Y:S08]  /*10c50*/  HMMA.16816.F32.BF16 R48, R140, R146.reuse, R48 ;  /* 0x000000928c30723c */ /* 0x080ff00000041830 */
[C---:B------:R-:W-:Y:S01]  /*10c60*/  HMMA.16816.F32.BF16 R52, R136.reuse, R146, R52 ;  /* 0x000000928834723c */ /* 0x040fe20000041834 */
[----:B------:R-:W1:Y:S07]  /*10c70*/  LDSM.16.MT88.4 R144, [R217+0x4080] ;  /* 0x00408000d990783b */ /* 0x000e6e0000004200 */
[-C--:B--2---:R-:W-:Y:S08]  /*10c80*/  HMMA.16816.F32.BF16 R56, R136, R148.reuse, R56 ;  /* 0x000000948838723c */ /* 0x084ff00000041838 */
[C---:B------:R-:W-:Y:S07]  /*10c90*/  HMMA.16816.F32.BF16 R60, R140.reuse, R148, R60 ;  /* 0x000000948c3c723c */ /* 0x040fee000004183c */
[--C-:B------:R-:W-:Y:S01]  /*10ca0*/  FFMA.FTZ R148, R244, c[0x0][0x2d0], -R179.reuse ;  /* 0x0000b400f4947a23 */ /* 0x100fe200000108b3 */
[-C--:B------:R-:W-:Y:S03]  /*10cb0*/  HMMA.16816.F32.BF16 R64, R140, R150.reuse, R64 ;  /* 0x000000968c40723c */ /* 0x080fe60000041840 */
[----:B------:R2:W-:Y:S01]  /*10cc0*/  MUFU.EX2 R213, R148 ;  /* 0x0000009400d57308 */ /* 0x0005e20000000800 */
[----:B------:R-:W-:Y:S04]  /*10cd0*/  MOV R244, R164 ;  /* 0x000000a400f47202 */ /* 0x000fe80000000f00 */
[C---:B------:R-:W-:Y:S08]  /*10ce0*/  HMMA.16816.F32.BF16 R68, R136.reuse, R150, R68 ;  /* 0x000000968844723c */ /* 0x040ff00000041844 */
[-C--:B-1----:R-:W-:Y:S08]  /*10cf0*/  HMMA.16816.F32.BF16 R72, R136, R144.reuse, R72 ;  /* 0x000000908848723c */ /* 0x082ff00000041848 */
[C---:B------:R-:W-:Y:S04]  /*10d00*/  HMMA.16816.F32.BF16 R76, R140.reuse, R144, R76 ;  /* 0x000000908c4c723c */ /* 0x040fe8000004184c */
[--C-:B--2---:R-:W-:Y:S01]  /*10d10*/  FFMA.FTZ R148, R245, c[0x0][0x2d0], -R179.reuse ;  /* 0x0000b400f5947a23 */ /* 0x104fe200000108b3 */
[----:B------:R-:W-:Y:S02]  /*10d20*/  MOV R245, R163 ;  /* 0x000000a300f57202 */ /* 0x000fe40000000f00 */
[--C-:B------:R-:W-:Y:S01]  /*10d30*/  FFMA.FTZ R144, R249, c[0x0][0x2d0], -R179.reuse ;  /* 0x0000b400f9907a23 */ /* 0x100fe200000108b3 */
[-C--:B------:R-:W-:Y:S01]  /*10d40*/  HMMA.16816.F32.BF16 R80, R140, R146.reuse, R80 ;  /* 0x000000928c50723c */ /* 0x080fe20000041850 */
[----:B------:R1:W2:Y:S03]  /*10d50*/  MUFU.EX2 R212, R148 ;  /* 0x0000009400d47308 */ /* 0x0002a60000000800 */
[----:B------:R-:W-:Y:S01]  /*10d60*/  FFMA.FTZ R179, R175, c[0x0][0x2d0], -R179 ;  /* 0x0000b400afb37a23 */ /* 0x000fe200000108b3 */
[----:B------:R-:W-:Y:S01]  /*10d70*/  MOV R249, R190 ;  /* 0x000000be00f97202 */ /* 0x000fe20000000f00 */
[----:B------:R-:W3:Y:S02]  /*10d80*/  LDL.LU R175, [R1+0x8c] ;  /* 0x00008c0001af7983 */ /* 0x000ee40000300800 */
[C---:B------:R-:W-:Y:S03]  /*10d90*/  HMMA.16816.F32.BF16 R84, R136.reuse, R146, R84 ;  /* 0x000000928854723c */ /* 0x040fe60000041854 */
[----:B------:R4:W-:Y:S10]  /*10da0*/  MUFU.EX2 R209, R144 ;  /* 0x0000009000d17308 */ /* 0x0009f40000000800 */
[----:B------:R-:W-:Y:S01]  /*10db0*/  MUFU.EX2 R208, R179 ;  /* 0x000000b300d07308 */ /* 0x000fe20000000800 */
[----:B-1----:R-:W1:Y:S01]  /*10dc0*/  LDSM.16.MT88.4 R148, [R218+0x4080] ;  /* 0x00408000da94783b */ /* 0x002e620000004200 */
[----:B--2---:R-:W-:Y:S07]  /*10dd0*/  F2FP.BF16.PACK_AB R172, R212, R213 ;  /* 0x000000d5d4ac723e */ /* 0x004fee00000010ff */
[----:B----4-:R-:W2:Y:S01]  /*10de0*/  LDSM.16.MT88.4 R144, [R220+0x4080] ;  /* 0x00408000dc90783b */ /* 0x010ea20000004200 */
[-C--:B-1----:R-:W-:Y:S08]  /*10df0*/  HMMA.16816.F32.BF16 R88, R136, R148.reuse, R88 ;  /* 0x000000948858723c */ /* 0x082ff00000041858 */
[C---:B------:R-:W-:Y:S07]  /*10e00*/  HMMA.16816.F32.BF16 R92, R140.reuse, R148, R92 ;  /* 0x000000948c5c723c */ /* 0x040fee000004185c */
[--C-:B------:R-:W-:Y:S01]  /*10e10*/  FFMA.FTZ R148, R252, c[0x0][0x2d0], -R201.reuse ;  /* 0x0000b400fc947a23 */ /* 0x100fe200000108c9 */
[-C--:B------:R-:W-:Y:S03]  /*10e20*/  HMMA.16816.F32.BF16 R96, R140, R150.reuse, R96 ;  /* 0x000000968c60723c */ /* 0x080fe60000041860 */
[----:B------:R1:W4:Y:S01]  /*10e30*/  MUFU.EX2 R200, R148 ;  /* 0x0000009400c87308 */ /* 0x0003220000000800 */
[----:B------:R-:W-:Y:S04]  /*10e40*/  MOV R252, R187 ;  /* 0x000000bb00fc7202 */ /* 0x000fe80000000f00 */
[C---:B------:R-:W-:Y:S08]  /*10e50*/  HMMA.16816.F32.BF16 R100, R136.reuse, R150, R100 ;  /* 0x000000968864723c */ /* 0x040ff00000041864 */
[-C--:B--2---:R-:W-:Y:S08]  /*10e60*/  HMMA.16816.F32.BF16 R104, R136, R144.reuse, R104 ;  /* 0x000000908868723c */ /* 0x084ff00000041868 */
[C---:B------:R-:W-:Y:S04]  /*10e70*/  HMMA.16816.F32.BF16 R108, R140.reuse, R144, R108 ;  /* 0x000000908c6c723c */ /* 0x040fe8000004186c */
[--C-:B-1----:R-:W-:Y:S01]  /*10e80*/  FFMA.FTZ R148, R159, c[0x0][0x2d0], -R201.reuse ;  /* 0x0000b4009f947a23 */ /* 0x102fe200000108c9 */
[----:B----4-:R-:W-:Y:S01]  /*10e90*/  F2FP.BF16.PACK_AB R176, R200, R205 ;  /* 0x000000cdc8b0723e */ /* 0x010fe200000010ff */
[----:B------:R-:W2:Y:S01]  /*10ea0*/  LDL.LU R159, [R1+0x94] ;  /* 0x00009400019f7983 */ /* 0x000ea20000300800 */
[--C-:B------:R-:W-:Y:S01]  /*10eb0*/  FFMA.FTZ R144, R241, c[0x0][0x2d0], -R4.reuse ;  /* 0x0000b400f1907a23 */ /* 0x100fe20000010804 */
[-C--:B------:R-:W-:Y:S01]  /*10ec0*/  HMMA.16816.F32.BF16 R112, R140, R146.reuse, R112 ;  /* 0x000000928c70723c */ /* 0x080fe20000041870 */
[----:B------:R1:W-:Y:S03]  /*10ed0*/  MUFU.EX2 R199, R148 ;  /* 0x0000009400c77308 */ /* 0x0003e60000000800 */
[----:B------:R-:W-:Y:S01]  /*10ee0*/  MOV R241, R185 ;  /* 0x000000b900f17202 */ /* 0x000fe20000000f00 */
[----:B------:R-:W-:Y:S03]  /*10ef0*/  FFMA.FTZ R201, R177, c[0x0][0x2d0], -R201 ;  /* 0x0000b400b1c97a23 */ /* 0x000fe600000108c9 */
[C---:B------:R-:W-:Y:S03]  /*10f00*/  HMMA.16816.F32.BF16 R116, R136.reuse, R146, R116 ;  /* 0x000000928874723c */ /* 0x040fe60000041874 */
[----:B------:R4:W-:Y:S05]  /*10f10*/  MUFU.EX2 R197, R144 ;  /* 0x0000009000c57308 */ /* 0x0009ea0000000800 */
[-C--:B------:R-:W-:Y:S05]  /*10f20*/  HMMA.16816.F32.BF16 R120, R136, R152.reuse, R120 ;  /* 0x000000988878723c */ /* 0x080fea0000041878 */
[----:B------:R-:W5:Y:S03]  /*10f30*/  MUFU.EX2 R201, R201 ;  /* 0x000000c900c97308 */ /* 0x000f660000000800 */
[C---:B------:R-:W-:Y:S04]  /*10f40*/  HMMA.16816.F32.BF16 R124, R140.reuse, R152, R124 ;  /* 0x000000988c7c723c */ /* 0x040fe8000004187c */
[--C-:B-1----:R-:W-:Y:S01]  /*10f50*/  FFMA.FTZ R148, R247, c[0x0][0x2d0], -R4.reuse ;  /* 0x0000b400f7947a23 */ /* 0x102fe20000010804 */
[----:B------:R-:W-:Y:S03]  /*10f60*/  MOV R247, R186 ;  /* 0x000000ba00f77202 */ /* 0x000fe60000000f00 */
[-C--:B------:R-:W-:Y:S01]  /*10f70*/  HMMA.16816.F32.BF16 R128, R140, R154.reuse, R128 ;  /* 0x0000009a8c80723c */ /* 0x080fe20000041880 */
[----:B------:R1:W1:Y:S03]  /*10f80*/  MUFU.EX2 R198, R148 ;  /* 0x0000009400c67308 */ /* 0x0002660000000800 */
[--C-:B----4-:R-:W-:Y:S01]  /*10f90*/  FFMA.FTZ R144, R240, c[0x0][0x2d0], -R4.reuse ;  /* 0x0000b400f0907a23 */ /* 0x110fe20000010804 */
[----:B------:R-:W-:Y:S01]  /*10fa0*/  MOV R240, R184 ;  /* 0x000000b800f07202 */ /* 0x000fe20000000f00 */
[----:B------:R-:W-:Y:S02]  /*10fb0*/  FFMA.FTZ R4, R178, c[0x0][0x2d0], -R4 ;  /* 0x0000b400b2047a23 */ /* 0x000fe40000010804 */
[----:B------:R-:W-:Y:S03]  /*10fc0*/  HMMA.16816.F32.BF16 R132, R136, R154, R132 ;  /* 0x0000009a8884723c */ /* 0x000fe60000041884 */
[----:B------:R-:W-:Y:S01]  /*10fd0*/  MUFU.EX2 R168, R4 ;  /* 0x0000000400a87308 */ /* 0x000fe20000000800 */
[----:B-----5:R-:W-:Y:S09]  /*10fe0*/  F2FP.BF16.PACK_AB R178, R201, R199 ;  /* 0x000000c7c9b2723e */ /* 0x020ff200000010ff */
[----:B------:R-:W4:Y:S01]  /*10ff0*/  MUFU.EX2 R196, R144 ;  /* 0x0000009000c47308 */ /* 0x000f220000000800 */
[----:B-1----:R-:W1:Y:S01]  /*11000*/  LDSM.16.MT88.4 R148, [R218+0x3080] ;  /* 0x00308000da94783b */ /* 0x002e620000004200 */
[----:B------:R-:W-:Y:S02]  /*11010*/  F2FP.BF16.PACK_AB R177, R197, R198 ;  /* 0x000000c6c5b1723e */ /* 0x000fe400000010ff */
[----:B----4-:R-:W-:Y:S01]  /*11020*/  F2FP.BF16.PACK_AB R179, R168, R196 ;  /* 0x000000c4a8b3723e */ /* 0x010fe200000010ff */
[----:B---3--:R-:W-:Y:S01]  /*11030*/  FFMA.FTZ R7, R7, R175, R183 ;  /* 0x000000af07077223 */ /* 0x008fe200000100b7 */
[----:B------:R-:W-:Y:S03]  /*11040*/  F2FP.BF16.PACK_AB R175, R207, R206 ;  /* 0x000000cecfaf723e */ /* 0x000fe600000010ff */
[----:B------:R-:W-:Y:S02]  /*11050*/  FADD.FTZ R4, R166, R7 ;  /* 0x00000007a6047221 */ /* 0x000fe40000010000 */
[----:B------:R-:W3:Y:S01]  /*11060*/  LDSM.16.MT88.4 R164, [R220+0x3080] ;  /* 0x00308000dca4783b */ /* 0x000ee20000004200 */
[----:B--2---:R-:W-:Y:S01]  /*11070*/  FFMA.FTZ R2, R2, R159, R160 ;  /* 0x0000009f02027223 */ /* 0x004fe200000100a0 */
[----:B------:R-:W-:Y:S02]  /*11080*/  MOV R159, R173 ;  /* 0x000000ad009f7202 */ /* 0x000fe40000000f00 */
[----:B------:R-:W-:Y:S02]  /*11090*/  F2FP.BF16.PACK_AB R173, R210, R211 ;  /* 0x000000d3d2ad723e */ /* 0x000fe400000010ff */
[----:B------:R-:W-:Y:S02]  /*110a0*/  MOV R160, R174 ;  /* 0x000000ae00a07202 */ /* 0x000fe40000000f00 */
[----:B------:R-:W-:Y:S02]  /*110b0*/  F2FP.BF16.PACK_AB R174, R208, R209 ;  /* 0x000000d1d0ae723e */ /* 0x000fe400000010ff */
[----:B------:R-:W-:Y:S05]  /*110c0*/  MOV R7, R159 ;  /* 0x0000009f00077202 */ /* 0x000fea0000000f00 */
[-C--:B------:R-:W-:Y:S01]  /*110d0*/  HMMA.16816.F32.BF16 R180, R172, R192.reuse, R8 ;  /* 0x000000c0acb4723c */ /* 0x080fe20000041808 */
[----:B------:R-:W2:Y:S04]  /*110e0*/  LDSM.16.MT88.4 R8, [R219+0x3080] ;  /* 0x00308000db08783b */ /* 0x000ea80000004200 */
[----:B------:R-:W-:Y:S03]  /*110f0*/  FADD.FTZ R7, R7, R6 ;  /* 0x0000000607077221 */ /* 0x000fe60000010000 */
[C---:B------:R-:W-:Y:S01]  /*11100*/  HMMA.16816.F32.BF16 R184, R176.reuse, R192, R12 ;  /* 0x000000c0b0b8723c */ /* 0x040fe2000004180c */
[----:B------:R-:W4:Y:S07]  /*11110*/  LDSM.16.MT88.4 R12, [R217+0x4880] ;  /* 0x00488000d90c783b */ /* 0x000f2e0000004200 */
[-C--:B------:R-:W-:Y:S01]  /*11120*/  HMMA.16816.F32.BF16 R188, R176, R194.reuse, R16 ;  /* 0x000000c2b0bc723c */ /* 0x080fe20000041810 */
[----:B------:R-:W2:Y:S07]  /*11130*/  LDSM.16.MT88.4 R16, [R218+0x4880] ;  /* 0x00488000da10783b */ /* 0x000eae0000004200 */
[C---:B------:R-:W-:Y:S01]  /*11140*/  HMMA.16816.F32.BF16 R192, R172.reuse, R194, R20 ;  /* 0x000000c2acc0723c */ /* 0x040fe20000041814 */
[----:B------:R-:W2:Y:S07]  /*11150*/  LDSM.16.MT88.4 R20, [R220+0x4880] ;  /* 0x00488000dc14783b */ /* 0x000eae0000004200 */
[-C--:B-1----:R-:W-:Y:S01]  /*11160*/  HMMA.16816.F32.BF16 R136, R172, R148.reuse, R24 ;  /* 0x00000094ac88723c */ /* 0x082fe20000041818 */
[----:B------:R-:W1:Y:S07]  /*11170*/  LDSM.16.MT88.4 R24, [R219+0x4880] ;  /* 0x00488000db18783b */ /* 0x000e6e0000004200 */
[C---:B------:R-:W-:Y:S01]  /*11180*/  HMMA.16816.F32.BF16 R140, R176.reuse, R148, R28 ;  /* 0x00000094b08c723c */ /* 0x040fe2000004181c */
[----:B------:R-:W5:Y:S06]  /*11190*/  LDL.LU R28, [R1+0x98] ;  /* 0x00009800011c7983 */ /* 0x000f6c0000300800 */
[----:B------:R-:W-:Y:S01]  /*111a0*/  MOV R29, R158 ;  /* 0x0000009e001d7202 */ /* 0x000fe20000000f00 */
[-C--:B------:R-:W-:Y:S04]  /*111b0*/  HMMA.16816.F32.BF16 R144, R176, R150.reuse, R32 ;  /* 0x00000096b090723c */ /* 0x080fe80000041820 */
[----:B------:R-:W-:Y:S02]  /*111c0*/  MOV R31, R161 ;  /* 0x000000a1001f7202 */ /* 0x000fe40000000f00 */
[----:B------:R-:W-:Y:S02]  /*111d0*/  MOV R30, R160 ;  /* 0x000000a0001e7202 */ /* 0x000fe40000000f00 */
[C---:B------:R-:W-:Y:S04]  /*111e0*/  HMMA.16816.F32.BF16 R148, R172.reuse, R150, R36 ;  /* 0x00000096ac94723c */ /* 0x040fe80000041824 */
[----:B------:R-:W-:Y:S02]  /*111f0*/  MOV R34, R157 ;  /* 0x0000009d00227202 */ /* 0x000fe40000000f00 */
[----:B------:R-:W-:Y:S02]  /*11200*/  MOV R35, R156 ;  /* 0x0000009c00237202 */ /* 0x000fe40000000f00 */
[-C--:B---3--:R-:W-:Y:S04]  /*11210*/  HMMA.16816.F32.BF16 R152, R172, R164.reuse, R40 ;  /* 0x000000a4ac98723c */ /* 0x088fe80000041828 */
[----:B------:R-:W-:Y:S02]  /*11220*/  FADD.FTZ R2, R34, R2 ;  /* 0x0000000222027221 */ /* 0x000fe40000010000 */
[----:B------:R-:W-:Y:S02]  /*11230*/  FADD.FTZ R4, R35, R4 ;  /* 0x0000000423047221 */ /* 0x000fe40000010000 */
[C---:B------:R-:W-:Y:S08]  /*11240*/  HMMA.16816.F32.BF16 R156, R176.reuse, R164, R44 ;  /* 0x000000a4b09c723c */ /* 0x040ff0000004182c */
[-C--:B------:R-:W-:Y:S08]  /*11250*/  HMMA.16816.F32.BF16 R160, R176, R166.reuse, R48 ;  /* 0x000000a6b0a0723c */ /* 0x080ff00000041830 */
[C---:B------:R-:W-:Y:S08]  /*11260*/  HMMA.16816.F32.BF16 R164, R172.reuse, R166, R52 ;  /* 0x000000a6aca4723c */ /* 0x040ff00000041834 */
[-C--:B--2---:R-:W-:Y:S08]  /*11270*/  HMMA.16816.F32.BF16 R56, R172, R8.reuse, R56 ;  /* 0x00000008ac38723c */ /* 0x084ff00000041838 */
[C---:B------:R-:W-:Y:S01]  /*11280*/  HMMA.16816.F32.BF16 R60, R176.reuse, R8, R60 ;  /* 0x00000008b03c723c */ /* 0x040fe2000004183c */
[----:B------:R-:W2:Y:S06]  /*11290*/  LDL R9, [R1+0xa4] ;  /* 0x0000a40001097983 */ /* 0x000eac0000100800 */
[----:B------:R-:W-:Y:S01]  /*112a0*/  FADD.FTZ R8, R29, R2 ;  /* 0x000000021d087221 */ /* 0x000fe20000010000 */
[-C--:B------:R-:W-:Y:S04]  /*112b0*/  HMMA.16816.F32.BF16 R64, R176, R10.reuse, R64 ;  /* 0x0000000ab040723c */ /* 0x080fe80000041840 */
[----:B------:R-:W-:Y:S04]  /*112c0*/  FADD.FTZ R2, R30, R4 ;  /* 0x000000041e027221 */ /* 0x000fe80000010000 */
        /* <DEDUP_REMOVED lines=13> */
[-C--:B-1----:R-:W-:Y:S08]  /*113a0*/  HMMA.16816.F32.BF16 R120, R172, R24.reuse, R120 ;  /* 0x00000018ac78723c */ /* 0x082ff00000041878 */
[C---:B------:R-:W-:Y:S08]  /*113b0*/  HMMA.16816.F32.BF16 R124, R176.reuse, R24, R124 ;  /* 0x00000018b07c723c */ /* 0x040ff0000004187c */
[-C--:B------:R-:W-:Y:S08]  /*113c0*/  HMMA.16816.F32.BF16 R128, R176, R26.reuse, R128 ;  /* 0x0000001ab080723c */ /* 0x080ff00000041880 */
[----:B------:R-:W-:Y:S07]  /*113d0*/  HMMA.16816.F32.BF16 R132, R172, R26, R132 ;  /* 0x0000001aac84723c */ /* 0x000fee0000041884 */
[----:B------:R-:W-:Y:S02]  /*113e0*/  MOV R174, R170 ;  /* 0x000000aa00ae7202 */ /* 0x000fe40000000f00 */
[----:B------:R-:W-:Y:S03]  /*113f0*/  MOV R172, R171 ;  /* 0x000000ab00ac7202 */ /* 0x000fe60000000f00 */
[----:B------:R-:W-:Y:S01]  /*11400*/  MOV R173, R169 ;  /* 0x000000a900ad7202 */ /* 0x000fe20000000f00 */
[----:B-----5:R-:W-:Y:S02]  /*11410*/  FFMA.FTZ R6, R0, R28, R242 ;  /* 0x0000001c00067223 */ /* 0x020fe400000100f2 */
        /* <DEDUP_REMOVED lines=33> */
[----:B--2---:R-:W-:Y:S01]  /*11630*/  ISETP.GT.AND P0, PT, R235, R9, PT ;  /* 0x00000009eb00720c */ /* 0x004fe20003f04270 */
[----:B------:R-:W-:Y:S02]  /*11640*/  FADD.FTZ R4, R199, R4 ;  /* 0x00000004c7047221 */ /* 0x000fe40000010000 */
[----:B------:R-:W-:Y:S02]  /*11650*/  FADD.FTZ R2, R196, R2 ;  /* 0x00000002c4027221 */ /* 0x000fe40000010000 */
[----:B------:R-:W-:Y:S02]  /*11660*/  FADD.FTZ R6, R207, R6 ;  /* 0x00000006cf067221 */ /* 0x000fe40000010000 */
[----:B------:R-:W-:Y:S02]  /*11670*/  FADD.FTZ R4, R201, R4 ;  /* 0x00000004c9047221 */ /* 0x000fe40000010000 */
[----:B------:R-:W-:Y:S01]  /*11680*/  FADD.FTZ R2, R168, R2 ;  /* 0x00000002a8027221 */ /* 0x000fe20000010000 */
[----:B------:R2:W-:Y:S01]  /*11690*/  STL [R1+0x90], R6 ;  /* 0x0000900601007387 */ /* 0x0005e20000100800 */
[----:B------:R-:W-:Y:S03]  /*116a0*/  MOV R168, R3 ;  /* 0x0000000300a87202 */ /* 0x000fe60000000f00 */
[----:B------:R2:W-:Y:S04]  /*116b0*/  STL [R1+0x94], R4 ;  /* 0x0000940401007387 */ /* 0x0005e80000100800 */
[----:B------:R2:W-:Y:S01]  /*116c0*/  STL [R1+0x98], R2 ;  /* 0x0000980201007387 */ /* 0x0005e20000100800 */
[----:B-1----:R-:W-:Y:S04]  /*116d0*/  IADD3 R0, R235, -0x1, RZ ;  /* 0xffffffffeb007810 */ /* 0x002fe80007ffe0ff */
[----:B------:R-:W-:Y:S01]  /*116e0*/  MOV R235, R0 ;  /* 0x0000000000eb7202 */ /* 0x000fe20000000f00 */
[----:B------:R-:W-:-:S05]  /*116f0*/  @P0 BRA `(.L_x_1229) ;  /* 0xffffbba000000947 */ /* 0x000fca000383ffff */
[----:B------:R-:W3:Y:S01]  /*11700*/  LDL.LU R214, [R1+0xa0] ;  /* 0x0000a00001d67983 */ /* 0x000ee20000300800 */
[----:B------:R-:W-:Y:S01]  /*11710*/  IMAD.MOV.U32 R174, RZ, RZ, R170 ;  /* 0x000000ffffae7224 */ /* 0x000fe200078e00aa */
[----:B------:R-:W-:Y:S01]  /*11720*/  MOV R172, R171 ;  /* 0x000000ab00ac7202 */ /* 0x000fe20000000f00 */
[----:B------:R-:W-:Y:S01]  /*11730*/  IMAD.MOV.U32 R168, RZ, RZ, R3 ;  /* 0x000000ffffa87224 */ /* 0x000fe200078e0003 */
[----:B------:R-:W-:-:S02]  /*11740*/  MOV R173, R169 ;  /* 0x000000a900ad7202 */ /* 0x000fc40000000f00 */
[----:B------:R-:W-:Y:S01]  /*11750*/  MOV R235, R0 ;  /* 0x0000000000eb7202 */ /* 0x000fe20000000f00 */
[----:B--23--:R-:W-:Y:S02]  /*11760*/  IMAD.SHL.U32 R4, R214, 0x80, RZ ;  /* 0x00000080d6047824 */ /* 0x00cfe400078e00ff */
.L_x_1212:
[----:B-1----:R-:W2:Y:S04]  /*11770*/  LDL R2, [R1+0x64] ;  /* 0x0000640001027983 */ /* 0x002ea80000100800 */
[----:B------:R-:W3:Y:S01]  /*11780*/  LDL R3, [R1+0x58] ;  /* 0x0000580001037983 */ /* 0x000ee20000100800 */
[----:B------:R-:W-:Y:S01]  /*11790*/  IMAD.MOV.U32 R0, RZ, RZ, c[0x0][0x2c4] ;  /* 0x0000b100ff007624 */ /* 0x000fe200078e00ff */
[----:B------:R-:W-:Y:S01]  /*117a0*/  IADD3 R4, R4, 0x7f, RZ ;  /* 0x0000007f04047810 */ /* 0x000fe20007ffe0ff */
[----:B------:R-:W-:Y:S01]  /*117b0*/  IMAD.MOV.U32 R6, RZ, RZ, c[0x0][0x32c] ;  /* 0x0000cb00ff067624 */ /* 0x000fe200078e00ff */
[----:B------:R-:W-:Y:S02]  /*117c0*/  LOP3.LUT R236, R236, 0xfffffdff, RZ, 0xc0, !PT ;  /* 0xfffffdffecec7812 */ /* 0x000fe400078ec0ff */
[----:B------:R-:W-:-:S13]  /*117d0*/  ISETP.NE.AND P0, PT, R0, 0x1, PT ;  /* 0x000000010000780c */ /* 0x000fda0003f05270 */
[----:B------:R-:W-:Y:S01]  /*117e0*/  @P0 IMAD.HI.U32 R0, R4, c[0x0][0x2c8], RZ ;  /* 0x0000b20004000a27 */ /* 0x000fe200078e00ff */
[----:B------:R-:W-:-:S04]  /*117f0*/  @P0 LOP3.LUT R236, R236, 0x200, RZ, 0xfc, !PT ;  /* 0x00000200ecec0812 */ /* 0x000fc800078efcff */
[----:B------:R-:W-:Y:S02]  /*11800*/  @P0 SHF.R.U32.HI R4, RZ, c[0x0][0x2cc], R0 ;  /* 0x0000b300ff040a19 */ /* 0x000fe40000011600 */
[----:B------:R-:W-:Y:S02]  /*11810*/  ISETP.GE.AND P0, PT, R6, 0x1, PT ;  /* 0x000000010600780c */ /* 0x000fe40003f06270 */
[----:B------:R-:W-:-:S11]  /*11820*/  LOP3.LUT R236, R236, 0xfffffeff, RZ, 0xc0, !PT ;  /* 0xfffffeffecec7812 */ /* 0x000fd600078ec0ff */
[----:B------:R-:W-:Y:S02]  /*11830*/  @P0 LOP3.LUT R236, R236, 0x100, RZ, 0xfc, !PT ;  /* 0x00000100ecec0812 */ /* 0x000fe400078efcff */
[----:B--2---:R-:W-:-:S05]  /*11840*/  IADD3 R4, R4, 0x1, R2 ;  /* 0x0000000104047810 */ /* 0x004fca0007ffe002 */
[----:B---3--:R-:W-:-:S05]  /*11850*/  IMAD.IADD R3, R4, 0x1, -R3 ;  /* 0x0000000104037824 */ /* 0x008fca00078e0a03 */
[----:B------:R-:W-:Y:S01]  /*11860*/  IADD3 R2, R3, -c[0x0][0x324], RZ ;  /* 0x8000c90003027a10 */ /* 0x000fe20007ffe0ff */
[----:B------:R-:W-:Y:S05]  /*11870*/  @!P0 BRA `(.L_x_1230) ;  /* 0x0000010000008947 */ /* 0x000fea0003800000 */
[----:B------:R-:W-:Y:S01]  /*11880*/  MOV R0, R3 ;  /* 0x0000000300007202 */ /* 0x000fe20000000f00 */
        /* <DEDUP_REMOVED lines=9> */
.L_x_1232:
[----:B------:R-:W-:-:S13]  /*11920*/  ISETP.NE.AND P0, PT, R6, 0x1, PT ;  /* 0x000000010600780c */ /* 0x000fda0003f05270 */
[----:B------:R-:W-:-:S05]  /*11930*/  @P0 IMAD.HI.U32 R3, R0, c[0x0][0x330], RZ ;  /* 0x0000cc0000030a27 */ /* 0x000fca00078e00ff */
[----:B------:R-:W-:Y:S02]  /*11940*/  @P0 SHF.R.U32.HI R0, RZ, c[0x0][0x334], R3 ;  /* 0x0000cd00ff000a19 */ /* 0x000fe40000011603 */
.L_x_1233:
[----:B------:R-:W-:Y:S05]  /*11950*/  BSYNC B0 ;  /* 0x0000000000007941 */ /* 0x000fea0003800000 */
.L_x_1231:
[----:B------:R-:W-:-:S05]  /*11960*/  IMAD R0, R0, c[0x0][0x32c], RZ ;  /* 0x0000cb0000007a24 */ /* 0x000fca00078e02ff */
[----:B------:R-:W-:-:S03]  /*11970*/  IMNMX R2, R2, R0, !PT ;  /* 0x0000000002027217 */ /* 0x000fc60007800200 */
.L_x_1230:
[----:B------:R-:W2:Y:S01]  /*11980*/  LDL R3, [R1+0x9c] ;  /* 0x00009c0001037983 */ /* 0x000ea20000100800 */
[----:B------:R-:W-:-:S05]  /*11990*/  IADD3 R2, R2, 0x2f, RZ ;  /* 0x0000002f02027810 */ /* 0x000fca0007ffe0ff */
[----:B------:R-:W-:-:S05]  /*119a0*/  IMAD.HI R2, R2, 0x2aaaaaab, RZ ;  /* 0x2aaaaaab02027827 */ /* 0x000fca00078e02ff */
[----:B------:R-:W-:-:S04]  /*119b0*/  SHF.R.U32.HI R0, RZ, 0x1f, R2 ;  /* 0x0000001fff007819 */ /* 0x000fc80000011602 */
[----:B------:R-:W-:-:S04]  /*119c0*/  LEA.HI.SX32 R0, R2, R0, 0x1d ;  /* 0x0000000002007211 */ /* 0x000fc800078feaff */
[----:B--2---:R-:W-:-:S04]  /*119d0*/  IMNMX R3, R3, R0, !PT ;  /* 0x0000000003037217 */ /* 0x004fc80007800200 */
[----:B------:R-:W-:Y:S01]  /*119e0*/  ISETP.GE.AND P0, PT, R235, R3, PT ;  /* 0x00000003eb00720c */ /* 0x000fe20003f06270 */
[----:B------:R1:W-:-:S12]  /*119f0*/  STL [R1+0x70], R3 ;  /* 0x0000700301007387 */ /* 0x0003d80000100800 */
[----:B------:R-:W-:Y:S05]  /*11a00*/  @!P0 BRA `(.L_x_1234) ;  /* 0x00002d4000008947 */ /* 0x000fea0003800000 */
[----:B------:R-:W-:Y:S01]  /*11a10*/  MOV R2, R174 ;  /* 0x000000ae00027202 */ /* 0x000fe20000000f00 */
[----:B------:R-:W-:Y:S01]  /*11a20*/  IMAD.MOV.U32 R169, RZ, RZ, R168 ;  /* 0x000000ffffa97224 */ /* 0x000fe200078e00a8 */
[----:B------:R-:W-:Y:S01]  /*11a30*/  MOV R0, R172 ;  /* 0x000000ac00007202 */ /* 0x000fe20000000f00 */
[----:B------:R-:W-:Y:S01]  /*11a40*/  IMAD.MOV.U32 R237, RZ, RZ, R235 ;  /* 0x000000ffffed7224 */ /* 0x000fe200078e00eb */
[----:B-1----:R-:W-:Y:S02]  /*11a50*/  MOV R3, R173 ;  /* 0x000000ad00037202 */ /* 0x002fe40000000f00 */
.L_x_1235:
[----:B------:R-:W2:Y:S01]  /*11a60*/  LDL R235, [R1+0x9c] ;  /* 0x00009c0001eb7983 */ /* 0x000ea20000100800 */
[----:B------:R-:W-:Y:S04]  /*11a70*/  DEPBAR.LE SB0, 0x0 ;  /* 0x000080000000791a */ /* 0x000fe80000000000 */
[----:B----4-:R-:W4:Y:S01]  /*11a80*/  LDL.64 R212, [R1+0xb8] ;  /* 0x0000b80001d47983 */ /* 0x010f220000100a00 */
[----:B------:R-:W-:Y:S05]  /*11a90*/  WARPSYNC 0xffffffff ;  /* 0xffffffff00007948 */ /* 0x000fea0003800000 */
[----:B------:R-:W4:Y:S06]  /*11aa0*/  LDL.64 R210, [R1+0xc8] ;  /* 0x0000c80001d27983 */ /* 0x000f2c0000100a00 */
[----:B------:R-:W4:Y:S04]  /*11ab0*/  LDL R208, [R1+0xa8] ;  /* 0x0000a80001d07983 */ /* 0x000f280000100800 */
[----:B------:R-:W4:Y:S04]  /*11ac0*/  LDL R168, [R1+0xe8] ;  /* 0x0000e80001a87983 */ /* 0x000f280000100800 */
[----:B------:R-:W-:Y:S08]  /*11ad0*/  BAR.SYNC.DEFER_BLOCKING 0x0 ;  /* 0x0000000000007b1d */ /* 0x000ff00000010000 */
[----:B------:R-:W-:Y:S08]  /*11ae0*/  LDSM.16.M88.4 R52, [R223+0x8080] ;  /* 0x00808000df34783b */ /* 0x000ff00000000200 */
[----:B-----5:R-:W1:Y:S08]  /*11af0*/  LDSM.16.M88.4 R20, [R216+0x5080] ;  /* 0x00508000d814783b */ /* 0x020e700000000200 */
[----:B------:R-:W1:Y:S08]  /*11b00*/  LDSM.16.M88.4 R48, [R223+0xa080] ;  /* 0x00a08000df30783b */ /* 0x000e700000000200 */
[----:B------:R-:W1:Y:S08]  /*11b10*/  LDSM.16.M88.4 R36, [R216+0x5880] ;  /* 0x00588000d824783b */ /* 0x000e700000000200 */
[----:B------:R-:W1:Y:S08]  /*11b20*/  LDSM.16.M88.4 R172, [R216+0x6080] ;  /* 0x00608000d8ac783b */ /* 0x000e700000000200 */
[----:B------:R-:W-:Y:S01]  /*11b30*/  LDSM.16.M88.4 R176, [R225+0x8080] ;  /* 0x00808000e1b0783b */ /* 0x000fe20000000200 */
[-C--:B-1----:R-:W-:Y:S07]  /*11b40*/  HMMA.16816.F32.BF16 R8, R52, R20.reuse, RZ ;  /* 0x000000143408723c */ /* 0x082fee00000418ff */
[----:B------:R-:W1:Y:S01]  /*11b50*/  LDSM.16.M88.4 R196, [R227] ;  /* 0x00000000e3c4783b */ /* 0x000e620000000200 */
[C---:B------:R-:W-:Y:S07]  /*11b60*/  HMMA.16816.F32.BF16 R12, R48.reuse, R20, RZ ;  /* 0x00000014300c723c */ /* 0x040fee00000418ff */
[----:B------:R-:W1:Y:S01]  /*11b70*/  LDSM.16.M88.4 R200, [R225+0xa080] ;  /* 0x00a08000e1c8783b */ /* 0x000e620000000200 */
[-C--:B------:R-:W-:Y:S07]  /*11b80*/  HMMA.16816.F32.BF16 R16, R48, R22.reuse, RZ ;  /* 0x000000163010723c */ /* 0x080fee00000418ff */
[----:B------:R-:W1:Y:S01]  /*11b90*/  LDSM.16.M88.4 R204, [R233] ;  /* 0x00000000e9cc783b */ /* 0x000e620000000200 */
[C---:B------:R-:W-:Y:S07]  /*11ba0*/  HMMA.16816.F32.BF16 R20, R52.reuse, R22, RZ ;  /* 0x000000163414723c */ /* 0x040fee00000418ff */
[----:B------:R-:W3:Y:S06]  /*11bb0*/  LDL.64 R240, [R1+0xb0] ;  /* 0x0000b00001f07983 */ /* 0x000eec0000100a00 */
[----:B------:R-:W3:Y:S01]  /*11bc0*/  LDL.64 R238, [R1+0xc0] ;  /* 0x0000c00001ee7983 */ /* 0x000ee20000100a00 */
        /* <DEDUP_REMOVED lines=24> */
[C---:B------:R-:W-:Y:S01]  /*11d50*/  @!P0 IMAD.WIDE.U32 R6, R237.reuse, c[0x0][0x208], RZ ;  /* 0x00008200ed068a25 */ /* 0x040fe200078e00ff */
[----:B----4-:R-:W-:Y:S02]  /*11d60*/  @!P0 MOV R196, R210 ;  /* 0x000000d200c48202 */ /* 0x010fe40000000f00 */
[----:B------:R-:W-:Y:S01]  /*11d70*/  @!P0 MOV R197, R213 ;  /* 0x000000d500c58202 */ /* 0x000fe20000000f00 */
[----:B------:R-:W-:Y:S01]  /*11d80*/  @!P0 IMAD R4, R4, c[0x0][0x208], RZ ;  /* 0x0000820004048a24 */ /* 0x000fe200078e02ff */
[----:B------:R-:W-:Y:S02]  /*11d90*/  ISETP.GE.AND P4, PT, R208, c[0x0][0x1d4], PT ;  /* 0x00007500d0007a0c */ /* 0x000fe40003f86270 */
[----:B------:R-:W-:Y:S01]  /*11da0*/  ISETP.GE.AND P3, PT, R168, c[0x0][0x1d4], PT ;  /* 0x00007500a8007a0c */ /* 0x000fe20003f66270 */
[----:B------:R-:W-:Y:S02]  /*11db0*/  @!P0 IMAD R4, R237, c[0x0][0x20c], R4 ;  /* 0x00008300ed048a24 */ /* 0x000fe400078e0204 */
[----:B------:R-:W-:Y:S03]  /*11dc0*/  @!P0 IMAD.WIDE.U32 R196, R6, 0x30, R196 ;  /* 0x0000003006c48825 */ /* 0x000fe600078e00c4 */
[----:B------:R-:W-:Y:S02]  /*11dd0*/  @!P0 IADD3 R4, R7, R4, RZ ;  /* 0x0000000407048210 */ /* 0x000fe40007ffe0ff */
[----:B------:R-:W-:Y:S03]  /*11de0*/  @!P0 LEA R6, P1, R196, c[0x0][0x1f8], 0x1 ;  /* 0x00007e00c4068a11 */ /* 0x000fe600078208ff */
[----:B------:R-:W-:Y:S01]  /*11df0*/  @!P0 IMAD R4, R4, 0x30, RZ ;  /* 0x0000003004048824 */ /* 0x000fe200078e02ff */
[----:B------:R-:W-:Y:S04]  /*11e00*/  @!P0 IADD3 R170, P2, R6, UR10, RZ ;  /* 0x0000000a06aa8c10 */ /* 0x000fe8000ff5e0ff */
[----:B------:R-:W-:Y:S04]  /*11e10*/  @!P0 IADD3 R4, R197, R4, RZ ;  /* 0x00000004c5048210 */ /* 0x000fe80007ffe0ff */
[----:B------:R-:W-:Y:S02]  /*11e20*/  @!P0 LEA.HI.X R7, R196, c[0x0][0x1fc], R4, 0x1, P1 ;  /* 0x00007f00c4078a11 */ /* 0x000fe400008f0c04 */
[----:B------:R-:W-:Y:S02]  /*11e30*/  @!P0 IADD3 R196, P1, R170, UR10, RZ ;  /* 0x0000000aaac48c10 */ /* 0x000fe4000ff3e0ff */
[----:B------:R-:W-:Y:S01]  /*11e40*/  @!P0 IADD3.X R171, R7, UR5, RZ, P2, !PT ;  /* 0x0000000507ab8c10 */ /* 0x000fe200097fe4ff */
[----:B------:R-:W-:Y:S01]  /*11e50*/  @!PT LDS RZ, [RZ] ;  /* 0x00000000fffff984 */ /* 0x000fe20000000800 */
[----:B------:R-:W-:Y:S01]  /*11e60*/  @!PT LDS RZ, [RZ] ;  /* 0x00000000fffff984 */ /* 0x000fe20000000800 */
[----:B------:R-:W-:Y:S01]  /*11e70*/  @!PT LDS RZ, [RZ] ;  /* 0x00000000fffff984 */ /* 0x000fe20000000800 */
[----:B------:R1:W-:Y:S03]  /*11e80*/  @!P0 LDGSTS.E.BYPASS.LTC128B.128 [R234+0x2080], [R6.64], !P4 ;  /* 0x0208000006ea8fae */ /* 0x0003e6000e101d46 */
[----:B------:R-:W-:Y:S05]  /*11e90*/  @!P0 IADD3.X R197, R171, UR5, RZ, P1, !PT ;  /* 0x00000005abc58c10 */ /* 0x000fea0008ffe4ff */
[----:B------:R1:W-:Y:S08]  /*11ea0*/  @!P0 LDGSTS.E.BYPASS.LTC128B.128 [R234+0x3880], [R6.64+0x80], !P3 ;  /* 0x0388008006ea8fae */ /* 0x0003f0000d901d46 */
[----:B------:R2:W-:Y:S08]  /*11eb0*/  @!P0 LDGSTS.E.BYPASS.LTC128B.128 [R234+0x2880], [R170.64], !P4 ;  /* 0x02880000aaea8fae */ /* 0x0005f0000e101d46 */
[----:B------:R2:W-:Y:S08]  /*11ec0*/  @!P0 LDGSTS.E.BYPASS.LTC128B.128 [R234+0x4080], [R170.64+0x80], !P3 ;  /* 0x04080080aaea8fae */ /* 0x0005f0000d901d46 */
[----:B------:R4:W-:Y:S08]  /*11ed0*/  @!P0 LDGSTS.E.BYPASS.LTC128B.128 [R234+0x3080], [R196.64], !P4 ;  /* 0x03080000c4ea8fae */ /* 0x0009f0000e101d46 */
[----:B------:R4:W-:Y:S01]  /*11ee0*/  @!P0 LDGSTS.E.BYPASS.LTC128B.128 [R234+0x4880], [R196.64+0x80], !P3 ;  /* 0x04880080c4ea8fae */ /* 0x0009e2000d901d46 */
[C---:B------:R-:W-:Y:S02]  /*11ef0*/  ISETP.GT.AND P0, PT, R237.reuse, R235, PT ;  /* 0x000000ebed00720c */ /* 0x040fe40003f04270 */
[----:B------:R-:W-:Y:S05]  /*11f00*/  IADD3 R235, R237, -0x1, RZ ;  /* 0xffffffffedeb7810 */ /* 0x000fea0007ffe0ff */
[----:B------:R-:W-:Y:S08]  /*11f10*/  LDSM.16.M88.4 R204, [R222+0x5080] ;  /* 0x00508000decc783b */ /* 0x000ff00000000200 */
[----:B------:R-:W-:Y:S08]  /*11f20*/  LDSM.16.M88.4 R208, [R224+0xa080] ;  /* 0x00a08000e0d0783b */ /* 0x000ff00000000200 */
[----:B------:R-:W-:Y:S08]  /*11f30*/  LDSM.16.M88.4 R212, [R222+0x5880] ;  /* 0x00588000ded4783b */ /* 0x000ff00000000200 */
[----:B----4-:R-:W4:Y:S08]  /*11f40*/  LDSM.16.M88.4 R196, [R224+0x8080] ;  /* 0x00808000e0c4783b */ /* 0x010f300000000200 */
[----:B------:R-:W0:Y:S08]  /*11f50*/  LDGDEPBAR ;  /* 0x00000000000079af */ /* 0x000e300000000000 */
[----:B------:R-:W1:Y:S08]  /*11f60*/  LDSM.16.M88.4 R200, [R222+0x6080] ;  /* 0x00608000dec8783b */ /* 0x000e700000000200 */
[----:B------:R-:W-:Y:S08]  /*11f70*/  LDSM.16.M88.4 R172, [R226+0x8080] ;  /* 0x00808000e2ac783b */ /* 0x000ff00000000200 */
[----:B------:R-:W1:Y:S01]  /*11f80*/  LDSM.16.M88.4 R176, [R221] ;  /* 0x00000000ddb0783b */ /* 0x000e620000000200 */
[-C--:B----4-:R-:W-:Y:S08]  /*11f90*/  HMMA.16816.F32.BF16 R8, R196, R204.reuse, R8 ;  /* 0x000000ccc408723c */ /* 0x090ff00000041808 */
        /* <DEDUP_REMOVED lines=8> */
[----:B------:R-:W2:Y:S07]  /*12020*/  LDSM.16.M88.4 R212, [R221+0x800] ;  /* 0x00080000ddd4783b */ /* 0x000eae0000000200 */
[-C--:B-1----:R-:W-:Y:S08]  /*12030*/  HMMA.16816.F32.BF16 R40, R196, R200.reuse, R40 ;  /* 0x000000c8c428723c */ /* 0x082ff00000041828 */
[C---:B------:R-:W-:Y:S08]  /*12040*/  HMMA.16816.F32.BF16 R44, R208.reuse, R200, R44 ;  /* 0x000000c8d02c723c */ /* 0x040ff0000004182c */
[-C--:B------:R-:W-:Y:S01]  /*12050*/  HMMA.16816.F32.BF16 R48, R208, R202.reuse, R48 ;  /* 0x000000cad030723c */ /* 0x080fe20000041830 */
[----:B------:R-:W1:Y:S07]  /*12060*/  LDSM.16.M88.4 R208, [R221+0x1000] ;  /* 0x00100000ddd0783b */ /* 0x000e6e0000000200 */
[----:B------:R-:W-:Y:S01]  /*12070*/  HMMA.16816.F32.BF16 R52, R196, R202, R52 ;  /* 0x000000cac434723c */ /* 0x000fe20000041834 */
[----:B------:R-:W-:Y:S07]  /*12080*/  LDSM.16.M88.4 R196, [R216+0x6880] ;  /* 0x00688000d8c4783b */ /* 0x000fee0000000200 */
[-C--:B------:R-:W-:Y:S01]  /*12090*/  HMMA.16816.F32.BF16 R8, R172, R176.reuse, R8 ;  /* 0x000000b0ac08723c */ /* 0x080fe20000041808 */
[----:B------:R-:W-:Y:S07]  /*120a0*/  LDSM.16.M88.4 R200, [R223+0xe080] ;  /* 0x00e08000dfc8783b */ /* 0x000fee0000000200 */
[C---:B----4-:R-:W-:Y:S08]  /*120b0*/  HMMA.16816.F32.BF16 R12, R204.reuse, R176, R12 ;  /* 0x000000b0cc0c723c */ /* 0x050ff0000004180c */
        /* <DEDUP_REMOVED lines=14> */
[-C--:B----4-:R-:W-:Y:S01]  /*121a0*/  HMMA.16816.F32.BF16 R8, R176, R196.reuse, R8 ;  /* 0x000000c4b008723c */ /* 0x090fe20000041808 */
[----:B------:R-:W-:Y:S07]  /*121b0*/  LDSM.16.M88.4 R208, [R225+0xe080] ;  /* 0x00e08000e1d0783b */ /* 0x000fee0000000200 */
[C---:B------:R-:W-:Y:S08]  /*121c0*/  HMMA.16816.F32.BF16 R12, R200.reuse, R196, R12 ;  /* 0x000000c4c80c723c */ /* 0x040ff0000004180c */
[-C--:B------:R-:W-:Y:S08]  /*121d0*/  HMMA.16816.F32.BF16 R16, R200, R198.reuse, R16 ;  /* 0x000000c6c810723c */ /* 0x080ff00000041810 */
[C---:B------:R-:W-:Y:S01]  /*121e0*/  HMMA.16816.F32.BF16 R20, R176.reuse, R198, R20 ;  /* 0x000000c6b014723c */ /* 0x040fe20000041814 */
[----:B------:R-:W4:Y:S07]  /*121f0*/  LDSM.16.M88.4 R196, [R231] ;  /* 0x00000000e7c4783b */ /* 0x000f2e0000000200 */
[-C--:B--2---:R-:W-:Y:S08]  /*12200*/  HMMA.16816.F32.BF16 R24, R176, R212.reuse, R24 ;  /* 0x000000d4b018723c */ /* 0x084ff00000041818 */
[C---:B------:R-:W-:Y:S08]  /*12210*/  HMMA.16816.F32.BF16 R28, R200.reuse, R212, R28 ;  /* 0x000000d4c81c723c */ /* 0x040ff0000004181c */
[-C--:B------:R-:W-:Y:S08]  /*12220*/  HMMA.16816.F32.BF16 R32, R200, R214.reuse, R32 ;  /* 0x000000d6c820723c */ /* 0x080ff00000041820 */
[C---:B------:R-:W-:Y:S01]  /*12230*/  HMMA.16816.F32.BF16 R36, R176.reuse, R214, R36 ;  /* 0x000000d6b024723c */ /* 0x040fe20000041824 */
[----:B------:R-:W2:Y:S07]  /*12240*/  LDSM.16.M88.4 R212, [R230] ;  /* 0x00000000e6d4783b */ /* 0x000eae0000000200 */
[-C--:B-1----:R-:W-:Y:S08]  /*12250*/  HMMA.16816.F32.BF16 R40, R176, R204.reuse, R40 ;  /* 0x000000ccb028723c */ /* 0x082ff00000041828 */
[C---:B------:R-:W-:Y:S08]  /*12260*/  HMMA.16816.F32.BF16 R44, R200.reuse, R204, R44 ;  /* 0x000000ccc82c723c */ /* 0x040ff0000004182c */
[-C--:B------:R-:W-:Y:S01]  /*12270*/  HMMA.16816.F32.BF16 R48, R200, R206.reuse, R48 ;  /* 0x000000cec830723c */ /* 0x080fe20000041830 */
[----:B------:R-:W1:Y:S07]  /*12280*/  LDSM.16.M88.4 R200, [R229] ;  /* 0x00000000e5c8783b */ /* 0x000e6e0000000200 */
[----:B------:R-:W-:Y:S01]  /*12290*/  HMMA.16816.F32.BF16 R52, R176, R206, R52 ;  /* 0x000000ceb034723c */ /* 0x000fe20000041834 */
[----:B------:R-:W-:Y:S07]  /*122a0*/  LDSM.16.M88.4 R176, [R224+0xc080] ;  /* 0x00c08000e0b0783b */ /* 0x000fee0000000200 */
[-C--:B----4-:R-:W-:Y:S01]  /*122b0*/  HMMA.16816.F32.BF16 R8, R172, R196.reuse, R8 ;  /* 0x000000c4ac08723c */ /* 0x090fe20000041808 */
[----:B------:R-:W-:Y:S07]  /*122c0*/  LDSM.16.M88.4 R204, [R224+0xe080] ;  /* 0x00e08000e0cc783b */ /* 0x000fee0000000200 */
        /* <DEDUP_REMOVED lines=29> */
[----:B------:R-:W1:Y:S01]  /*124a0*/  LDSM.16.M88.4 R204, [R221+0x2800] ;  /* 0x00280000ddcc783b */ /* 0x000e620000000200 */
[----:B------:R-:W-:Y:S06]  /*124b0*/  DEPBAR.LE SB0, 0x0 ;  /* 0x000080000000791a */ /* 0x000fec0000000000 */
[----:B------:R-:W-:Y:S01]  /*124c0*/  HMMA.16816.F32.BF16 R52, R176, R210, R52 ;  /* 0x000000d2b034723c */ /* 0x000fe20000041834 */
[----:B------:R-:W-:Y:S07]  /*124d0*/  BAR.SYNC.DEFER_BLOCKING 0x0 ;  /* 0x0000000000007b1d */ /* 0x000fee0000010000 */
[-C--:B----4-:R-:W-:Y:S08]  /*124e0*/  HMMA.16816.F32.BF16 R8, R172, R196.reuse, R8 ;  /* 0x000000c4ac08723c */ /* 0x090ff00000041808 */
        /* <DEDUP_REMOVED lines=44> */
[----:B------:R-:W-:Y:S04]  /*127b0*/  FMNMX.FTZ R6, R44, R6, !PT ;  /* 0x000000062c067209 */ /* 0x000fe80007810000 */
[----:B------:R-:W-:Y:S01]  /*127c0*/  FMNMX.FTZ R6, R45, R6, !PT ;  /* 0x000000062d067209 */ /* 0x000fe20007810000 */
[----:B------:R-:W2:Y:S03]  /*127d0*/  SHFL.BFLY PT, R7, R172, 0x2, 0x1f ;  /* 0x0c401f00ac077f89 */ /* 0x000ea600000e0000 */
[----:B------:R-:W-:Y:S04]  /*127e0*/  FMNMX.FTZ R6, R48, R6, !PT ;  /* 0x0000000630067209 */ /* 0x000fe80007810000 */
[----:B------:R-:W-:Y:S05]  /*127f0*/  FMNMX.FTZ R6, R49, R6, !PT ;  /* 0x0000000631067209 */ /* 0x000fea0007810000 */
[----:B------:R-:W4:Y:S01]  /*12800*/  SHFL.BFLY PT, R170, R6, 0x2, 0x1f ;  /* 0x0c401f0006aa7f89 */ /* 0x000f2200000e0000 */
[----:B-1----:R-:W-:Y:S07]  /*12810*/  FMNMX.FTZ R4, R4, R168, !PT ;  /* 0x000000a804047209 */ /* 0x002fee0007810000 */
[----:B------:R-:W1:Y:S01]  /*12820*/  SHFL.BFLY PT, R174, R4, 0x1, 0x1f ;  /* 0x0c201f0004ae7f89 */ /* 0x000e6200000e0000 */
[----:B--2---:R-:W-:Y:S02]  /*12830*/  FMNMX.FTZ R172, R172, R7, !PT ;  /* 0x00000007acac7209 */ /* 0x004fe40007810000 */
[----:B------:R-:W-:Y:S05]  /*12840*/  FMNMX.FTZ R7, R14, R169, !PT ;  /* 0x000000a90e077209 */ /* 0x000fea0007810000 */
[----:B------:R-:W2:Y:S01]  /*12850*/  SHFL.BFLY PT, R171, R172, 0x1, 0x1f ;  /* 0x0c201f00acab7f89 */ /* 0x000ea200000e0000 */
[----:B------:R-:W-:Y:S04]  /*12860*/  FMNMX.FTZ R7, R15, R7, !PT ;  /* 0x000000070f077209 */ /* 0x000fe80007810000 */
[----:B------:R-:W-:Y:S02]  /*12870*/  FMNMX.FTZ R7, R18, R7, !PT ;  /* 0x0000000712077209 */ /* 0x000fe40007810000 */
[----:B----4-:R-:W-:Y:S02]  /*12880*/  FMNMX.FTZ R6, R6, R170, !PT ;  /* 0x000000aa06067209 */ /* 0x010fe40007810000 */
[----:B------:R-:W-:Y:S03]  /*12890*/  FMNMX.FTZ R7, R19, R7, !PT ;  /* 0x0000000713077209 */ /* 0x000fe60007810000 */
[----:B------:R-:W4:Y:S01]  /*128a0*/  SHFL.BFLY PT, R173, R6, 0x1, 0x1f ;  /* 0x0c201f0006ad7f89 */ /* 0x000f2200000e0000 */
[----:B------:R-:W-:Y:S02]  /*128b0*/  FMNMX.FTZ R7, R30, R7, !PT ;  /* 0x000000071e077209 */ /* 0x000fe40007810000 */
[----:B-1----:R-:W-:Y:S02]  /*128c0*/  FMNMX.FTZ R174, R4, R174, !PT ;  /* 0x000000ae04ae7209 */ /* 0x002fe40007810000 */
[----:B------:R-:W-:Y:S03]  /*128d0*/  FMNMX.FTZ R7, R31, R7, !PT ;  /* 0x000000071f077209 */ /* 0x000fe60007810000 */
[----:B------:R-:W-:Y:S01]  /*128e0*/  FADD.FTZ R2, -R174, R2 ;  /* 0x00000002ae027221 */ /* 0x000fe20000010100 */
[----:B------:R-:W-:Y:S01]  /*128f0*/  FMNMX.FTZ R7, R34, R7, !PT ;  /* 0x0000000722077209 */ /* 0x000fe20007810000 */
[----:B------:R-:W-:Y:S01]  /*12900*/  FMUL.FTZ R208, R174, c[0x0][0x2d0] ;  /* 0x0000b400aed07a20 */ /* 0x000fe20000410000 */
[----:B--2---:R-:W-:Y:S01]  /*12910*/  FMNMX.FTZ R172, R172, R171, !PT ;  /* 0x000000abacac7209 */ /* 0x004fe20007810000 */
[----:B------:R-:W-:Y:S01]  /*12920*/  FMUL.FTZ R2, R2, c[0x0][0x2d0] ;  /* 0x0000b40002027a20 */ /* 0x000fe20000410000 */
[----:B------:R-:W-:Y:S01]  /*12930*/  FMNMX.FTZ R7, R35, R7, !PT ;  /* 0x0000000723077209 */ /* 0x000fe20007810000 */
[----:B------:R-:W-:Y:S02]  /*12940*/  FFMA.FTZ R11, R11, c[0x0][0x2d0], -R208 ;  /* 0x0000b4000b0b7a23 */ /* 0x000fe400000108d0 */
[----:B------:R-:W-:Y:S01]  /*12950*/  FADD.FTZ R0, -R172, R0 ;  /* 0x00000000ac007221 */ /* 0x000fe20000010100 */
[----:B------:R-:W-:Y:S01]  /*12960*/  FMNMX.FTZ R4, R46, R7, !PT ;  /* 0x000000072e047209 */ /* 0x000fe20007810000 */
[----:B------:R-:W-:Y:S01]  /*12970*/  FMUL.FTZ R207, R172, c[0x0][0x2d0] ;  /* 0x0000b400accf7a20 */ /* 0x000fe20000410000 */
[----:B------:R1:W-:Y:S01]  /*12980*/  MUFU.EX2 R247, R11 ;  /* 0x0000000b00f77308 */ /* 0x0003e20000000800 */
[----:B------:R-:W-:Y:S02]  /*12990*/  FMUL.FTZ R0, R0, c[0x0][0x2d0] ;  /* 0x0000b40000007a20 */ /* 0x000fe40000410000 */
[--C-:B------:R-:W-:Y:S01]  /*129a0*/  FFMA.FTZ R8, R8, c[0x0][0x2d0], -R207.reuse ;  /* 0x0000b40008087a23 */ /* 0x100fe200000108cf */
[----:B----4-:R-:W-:Y:S01]  /*129b0*/  FMNMX.FTZ R173, R6, R173, !PT ;  /* 0x000000ad06ad7209 */ /* 0x010fe20007810000 */
[--C-:B------:R-:W-:Y:S02]  /*129c0*/  FFMA.FTZ R9, R9, c[0x0][0x2d0], -R207.reuse ;  /* 0x0000b40009097a23 */ /* 0x100fe400000108cf */
[--C-:B------:R-:W-:Y:S02]  /*129d0*/  FFMA.FTZ R10, R10, c[0x0][0x2d0], -R208.reuse ;  /* 0x0000b4000a0a7a23 */ /* 0x100fe400000108d0 */
[--C-:B------:R-:W-:Y:S01]  /*129e0*/  FFMA.FTZ R20, R20, c[0x0][0x2d0], -R207.reuse ;  /* 0x0000b40014147a23 */ /* 0x100fe200000108cf */
[----:B------:R2:W4:Y:S01]  /*129f0*/  MUFU.EX2 R7, R0 ;  /* 0x0000000000077308 */ /* 0x0005220000000800 */
[--C-:B------:R-:W-:Y:S02]  /*12a00*/  FFMA.FTZ R21, R21, c[0x0][0x2d0], -R207.reuse ;  /* 0x0000b40015157a23 */ /* 0x100fe400000108cf */
[--C-:B------:R-:W-:Y:S02]  /*12a10*/  FFMA.FTZ R22, R22, c[0x0][0x2d0], -R208.reuse ;  /* 0x0000b40016167a23 */ /* 0x100fe400000108d0 */
[--C-:B------:R-:W-:Y:S02]  /*12a20*/  FFMA.FTZ R23, R23, c[0x0][0x2d0], -R208.reuse ;  /* 0x0000b40017177a23 */ /* 0x100fe400000108d0 */
[----:B------:R-:W-:Y:S02]  /*12a30*/  FMUL.FTZ R209, R173, c[0x0][0x2d0] ;  /* 0x0000b400add17a20 */ /* 0x000fe40000410000 */
[----:B------:R-:W-:Y:S01]  /*12a40*/  FFMA.FTZ R24, R24, c[0x0][0x2d0], -R207 ;  /* 0x0000b40018187a23 */ /* 0x000fe200000108cf */
[----:B------:R-:W-:Y:S01]  /*12a50*/  MUFU.EX2 R243, R8 ;  /* 0x0000000800f37308 */ /* 0x000fe20000000800 */
[--C-:B------:R-:W-:Y:S02]  /*12a60*/  FFMA.FTZ R12, R12, c[0x0][0x2d0], -R209.reuse ;  /* 0x0000b4000c0c7a23 */ /* 0x100fe400000108d1 */
[--C-:B------:R-:W-:Y:S01]  /*12a70*/  FFMA.FTZ R13, R13, c[0x0][0x2d0], -R209.reuse ;  /* 0x0000b4000d0d7a23 */ /* 0x100fe200000108d1 */
[----:B-1----:R-:W-:Y:S01]  /*12a80*/  @P0 MOV R11, c[0x0][0x1e0] ;  /* 0x00007800000b0a02 */ /* 0x002fe20000000f00 */
[--C-:B------:R-:W-:Y:S02]  /*12a90*/  FFMA.FTZ R16, R16, c[0x0][0x2d0], -R209.reuse ;  /* 0x0000b40010107a23 */ /* 0x100fe400000108d1 */
[----:B------:R-:W-:Y:S02]  /*12aa0*/  FFMA.FTZ R17, R17, c[0x0][0x2d0], -R209 ;  /* 0x0000b40011117a23 */ /* 0x000fe400000108d1 */
[--C-:B------:R-:W-:Y:S01]  /*12ab0*/  FFMA.FTZ R25, R25, c[0x0][0x2d0], -R207.reuse ;  /* 0x0000b40019197a23 */ /* 0x100fe200000108cf */
[----:B------:R-:W1:Y:S01]  /*12ac0*/  MUFU.EX2 R250, R9 ;  /* 0x0000000900fa7308 */ /* 0x000e620000000800 */
[--C-:B------:R-:W-:Y:S02]  /*12ad0*/  FFMA.FTZ R26, R26, c[0x0][0x2d0], -R208.reuse ;  /* 0x0000b4001a1a7a23 */ /* 0x100fe400000108d0 */
[--C-:B------:R-:W-:Y:S01]  /*12ae0*/  FFMA.FTZ R36, R36, c[0x0][0x2d0], -R207.reuse ;  /* 0x0000b40024247a23 */ /* 0x100fe200000108cf */
[----:B--2---:R-:W-:Y:S01]  /*12af0*/  FMNMX.FTZ R0, R47, R4, !PT ;  /* 0x000000042f007209 */ /* 0x004fe20007810000 */
[C---:B----4-:R-:W-:Y:S02]  /*12b00*/  FMUL.FTZ R136, R7.reuse, R136 ;  /* 0x0000008807887220 */ /* 0x050fe40000410000 */
[----:B------:R-:W-:Y:S01]  /*12b10*/  FMUL.FTZ R137, R7, R137 ;  /* 0x0000008907897220 */ /* 0x000fe20000410000 */
[----:B------:R-:W-:Y:S01]  /*12b20*/  FMNMX.FTZ R0, R50, R0, !PT ;  /* 0x0000000032007209 */ /* 0x000fe20007810000 */
[----:B------:R-:W-:Y:S01]  /*12b30*/  FFMA.FTZ R37, R37, c[0x0][0x2d0], -R207 ;  /* 0x0000b40025257a23 */ /* 0x000fe200000108cf */
[----:B------:R2:W4:Y:S01]  /*12b40*/  MUFU.EX2 R4, R2 ;  /* 0x0000000200047308 */ /* 0x0005220000000800 */
[--C-:B------:R-:W-:Y:S01]  /*12b50*/  FFMA.FTZ R38, R38, c[0x0][0x2d0], -R208.reuse ;  /* 0x0000b40026267a23 */ /* 0x100fe200000108d0 */
[----:B------:R-:W-:Y:S01]  /*12b60*/  FMNMX.FTZ R0, R51, R0, !PT ;  /* 0x0000000033007209 */ /* 0x000fe20007810000 */
[--C-:B------:R-:W-:Y:S02]  /*12b70*/  FFMA.FTZ R39, R39, c[0x0][0x2d0], -R208.reuse ;  /* 0x0000b40027277a23 */ /* 0x100fe400000108d0 */
[--C-:B------:R-:W-:Y:S02]  /*12b80*/  FFMA.FTZ R28, R28, c[0x0][0x2d0], -R209.reuse ;  /* 0x0000b4001c1c7a23 */ /* 0x100fe400000108d1 */
[----:B------:R-:W-:Y:S02]  /*12b90*/  FFMA.FTZ R29, R29, c[0x0][0x2d0], -R209 ;  /* 0x0000b4001d1d7a23 */ /* 0x000fe400000108d1 */
[--C-:B------:R-:W-:Y:S01]  /*12ba0*/  FFMA.FTZ R40, R40, c[0x0][0x2d0], -R207.reuse ;  /* 0x0000b40028287a23 */ /* 0x100fe200000108cf */
[----:B------:R3:W3:Y:S01]  /*12bb0*/  MUFU.EX2 R242, R10 ;  /* 0x0000000a00f27308 */ /* 0x0006e20000000800 */
[----:B------:R-:W-:Y:S02]  /*12bc0*/  FFMA.FTZ R41, R41, c[0x0][0x2d0], -R207 ;  /* 0x0000b40029297a23 */ /* 0x000fe400000108cf */
[--C-:B------:R-:W-:Y:S01]  /*12bd0*/  FFMA.FTZ R42, R42, c[0x0][0x2d0], -R208.reuse ;  /* 0x0000b4002a2a7a23 */ /* 0x100fe200000108d0 */
[----:B-1----:R-:W-:Y:S01]  /*12be0*/  F2FP.BF16.PACK_AB R176, R250, R243 ;  /* 0x000000f3fab0723e */ /* 0x002fe200000010ff */
[----:B------:R-:W-:Y:S04]  /*12bf0*/  @P0 IMAD.WIDE.U32 R8, R235, c[0x0][0x1e0], RZ ;  /* 0x00007800eb080a25 */ /* 0x000fe800078e00ff */
[----:B------:R-:W-:Y:S01]  /*12c00*/  FFMA.FTZ R43, R43, c[0x0][0x2d0], -R208 ;  /* 0x0000b4002b2b7a23 */ /* 0x000fe200000108d0 */
[----:B------:R1:W-:Y:S01]  /*12c10*/  MUFU.EX2 R252, R20 ;  /* 0x0000001400fc7308 */ /* 0x0003e20000000800 */
[C---:B------:R-:W-:Y:S02]  /*12c20*/  FMUL.FTZ R148, R7.reuse, R148 ;  /* 0x0000009407947220 */ /* 0x040fe40000410000 */
[----:B------:R-:W-:Y:S02]  /*12c30*/  FMUL.FTZ R149, R7, R149 ;  /* 0x0000009507957220 */ /* 0x000fe40000410000 */
[----:B--2---:R-:W-:Y:S02]  /*12c40*/  FADD.FTZ R2, -R173, R3 ;  /* 0x00000003ad027221 */ /* 0x004fe40000010100 */
[----:B------:R-:W2:Y:S01]  /*12c50*/  SHFL.BFLY PT, R3, R0, 0x2, 0x1f ;  /* 0x0c401f0000037f89 */ /* 0x000ea200000e0000 */
[----:B----4-:R-:W-:Y:S02]  /*12c60*/  FMUL.FTZ R138, R4, R138 ;  /* 0x0000008a048a7220 */ /* 0x010fe40000410000 */
[----:B------:R-:W-:Y:S01]  /*12c70*/  FMUL.FTZ R2, R2, c[0x0][0x2d0] ;  /* 0x0000b40002027a20 */ /* 0x000fe20000410000 */
[----:B------:R-:W4:Y:S01]  /*12c80*/  MUFU.EX2 R251, R21 ;  /* 0x0000001500fb7308 */ /* 0x000f220000000800 */
[C---:B------:R-:W-:Y:S01]  /*12c90*/  FMUL.FTZ R139, R4.reuse, R139 ;  /* 0x0000008b048b7220 */ /* 0x040fe20000410000 */
[----:B---3--:R-:W-:Y:S01]  /*12ca0*/  @P0 SHF.L.U32 R10, R11, 0x5, RZ ;  /* 0x000000050b0a0819 */ /* 0x008fe200000006ff */
[C---:B------:R-:W-:Y:S01]  /*12cb0*/  FMUL.FTZ R150, R4.reuse, R150 ;  /* 0x0000009604967220 */ /* 0x040fe20000410000 */
[----:B------:R-:W-:Y:S01]  /*12cc0*/  F2FP.BF16.PACK_AB R177, R247, R242 ;  /* 0x000000f2f7b1723e */ /* 0x000fe200000010ff */
[C---:B------:R-:W-:Y:S02]  /*12cd0*/  FMUL.FTZ R151, R4.reuse, R151 ;  /* 0x0000009704977220 */ /* 0x040fe40000410000 */
[C---:B------:R-:W-:Y:S03]  /*12ce0*/  FMUL.FTZ R152, R7.reuse, R152 ;  /* 0x0000009807987220 */ /* 0x040fe60000410000 */
[----:B------:R3:W3:Y:S01]  /*12cf0*/  MUFU.EX2 R6, R2 ;  /* 0x0000000200067308 */ /* 0x0006e20000000800 */
[C---:B------:R-:W-:Y:S02]  /*12d00*/  FMUL.FTZ R153, R7.reuse, R153 ;  /* 0x0000009907997220 */ /* 0x040fe40000410000 */
[C---:B-1----:R-:W-:Y:S02]  /*12d10*/  FMUL.FTZ R20, R7.reuse, R192 ;  /* 0x000000c007147220 */ /* 0x042fe40000410000 */
[C---:B------:R-:W-:Y:S02]  /*12d20*/  FMUL.FTZ R154, R4.reuse, R154 ;  /* 0x0000009a049a7220 */ /* 0x040fe40000410000 */
[----:B------:R-:W-:Y:S02]  /*12d30*/  FMUL.FTZ R155, R4, R155 ;  /* 0x0000009b049b7220 */ /* 0x000fe40000410000 */
[C---:B------:R-:W-:Y:S01]  /*12d40*/  FMUL.FTZ R164, R7.reuse, R164 ;  /* 0x000000a407a47220 */ /* 0x040fe20000410000 */
[----:B--2---:R-:W-:Y:S01]  /*12d50*/  FMNMX.FTZ R0, R0, R3, !PT ;  /* 0x0000000300007209 */ /* 0x004fe20007810000 */
[----:B------:R1:W-:Y:S01]  /*12d60*/  MUFU.EX2 R249, R22 ;  /* 0x0000001600f97308 */ /* 0x0003e20000000800 */
[----:B------:R-:W-:Y:S01]  /*12d70*/  @P0 MOV R3, R241 ;  /* 0x000000f100030202 */ /* 0x000fe20000000f00 */
[----:B------:R-:W-:Y:S01]  /*12d80*/  FMUL.FTZ R165, R7, R165 ;  /* 0x000000a507a57220 */ /* 0x000fe20000410000 */
[----:B----4-:R-:W-:Y:S01]  /*12d90*/  F2FP.BF16.PACK_AB R178, R251, R252 ;  /* 0x000000fcfbb2723e */ /* 0x010fe200000010ff */
[C---:B------:R-:W-:Y:S02]  /*12da0*/  FMUL.FTZ R21, R7.reuse, R193 ;  /* 0x000000c107157220 */ /* 0x040fe40000410000 */
[C---:B------:R-:W-:Y:S02]  /*12db0*/  FMUL.FTZ R166, R4.reuse, R166 ;  /* 0x000000a604a67220 */ /* 0x040fe40000410000 */
[----:B------:R-:W-:Y:S02]  /*12dc0*/  FMUL.FTZ R167, R4, R167 ;  /* 0x000000a704a77220 */ /* 0x000fe40000410000 */
[----:B------:R-:W2:Y:S01]  /*12dd0*/  MUFU.EX2 R248, R23 ;  /* 0x0000001700f87308 */ /* 0x000ea20000000800 */
[----:B------:R-:W-:Y:S01]  /*12de0*/  FMUL.FTZ R56, R7, R56 ;  /* 0x0000003807387220 */ /* 0x000fe20000410000 */
[----:B---3--:R-:W3:Y:S01]  /*12df0*/  SHFL.BFLY PT, R2, R0, 0x1, 0x1f ;  /* 0x0c201f0000027f89 */ /* 0x008ee200000e0000 */
[C---:B------:R-:W-:Y:S02]  /*12e00*/  FMUL.FTZ R140, R6.reuse, R140 ;  /* 0x0000008c068c7220 */ /* 0x040fe40000410000 */
[C---:B------:R-:W-:Y:S02]  /*12e10*/  FMUL.FTZ R141, R6.reuse, R141 ;  /* 0x0000008d068d7220 */ /* 0x040fe40000410000 */
[C---:B------:R-:W-:Y:S03]  /*12e20*/  FMUL.FTZ R144, R6.reuse, R144 ;  /* 0x0000009006907220 */ /* 0x040fe60000410000 */
[----:B------:R4:W-:Y:S01]  /*12e30*/  MUFU.EX2 R241, R12 ;  /* 0x0000000c00f17308 */ /* 0x0009e20000000800 */
[C---:B------:R-:W-:Y:S02]  /*12e40*/  FMUL.FTZ R145, R6.reuse, R145 ;  /* 0x0000009106917220 */ /* 0x040fe40000410000 */
[----:B------:R-:W-:Y:S02]  /*12e50*/  FMUL.FTZ R156, R6, R156 ;  /* 0x0000009c069c7220 */ /* 0x000fe40000410000 */
[----:B-1----:R-:W-:Y:S02]  /*12e60*/  FMUL.FTZ R22, R4, R194 ;  /* 0x000000c204167220 */ /* 0x002fe40000410000 */
[C---:B------:R-:W-:Y:S02]  /*12e70*/  FMUL.FTZ R157, R6.reuse, R157 ;  /* 0x0000009d069d7220 */ /* 0x040fe40000410000 */
[C---:B------:R-:W-:Y:S01]  /*12e80*/  FMUL.FTZ R160, R6.reuse, R160 ;  /* 0x000000a006a07220 */ /* 0x040fe20000410000 */
[----:B------:R1:W-:Y:S01]  /*12e90*/  MUFU.EX2 R246, R13 ;  /* 0x0000000d00f67308 */ /* 0x0003e20000000800 */
[C---:B------:R-:W-:Y:S02]  /*12ea0*/  FMUL.FTZ R161, R6.reuse, R161 ;  /* 0x000000a106a17220 */ /* 0x040fe40000410000 */
[----:B------:R-:W-:Y:S01]  /*12eb0*/  FMUL.FTZ R60, R6, R60 ;  /* 0x0000003c063c7220 */ /* 0x000fe20000410000 */
[----:B--2---:R-:W-:Y:S01]  /*12ec0*/  F2FP.BF16.PACK_AB R179, R248, R249 ;  /* 0x000000f9f8b3723e */ /* 0x004fe200000010ff */
[----:B------:R-:W-:Y:S01]  /*12ed0*/  FMUL.FTZ R23, R4, R195 ;  /* 0x000000c304177220 */ /* 0x000fe20000410000 */
[----:B---3--:R-:W-:Y:S01]  /*12ee0*/  FMNMX.FTZ R168, R0, R2, !PT ;  /* 0x0000000200a87209 */ /* 0x008fe20007810000 */
[C---:B------:R-:W-:Y:S01]  /*12ef0*/  FMUL.FTZ R61, R6.reuse, R61 ;  /* 0x0000003d063d7220 */ /* 0x040fe20000410000 */
[----:B------:R-:W-:Y:S02]  /*12f00*/  @P0 SHF.R.S32.HI R2, RZ, 0x1f, R235 ;  /* 0x0000001fff020819 */ /* 0x000fe400000114eb */
[----:B------:R2:W-:Y:S01]  /*12f10*/  MUFU.EX2 R244, R16 ;  /* 0x0000001000f47308 */ /* 0x0005e20000000800 */
[----:B------:R-:W-:Y:S02]  /*12f20*/  FMUL.FTZ R64, R6, R64 ;  /* 0x0000004006407220 */ /* 0x000fe40000410000 */
[----:B------:R-:W-:Y:S02]  /*12f30*/  FADD.FTZ R0, -R168, R169 ;  /* 0x000000a9a8007221 */ /* 0x000fe40000010100 */
[----:B------:R-:W-:Y:S02]  /*12f40*/  @P0 IMAD R2, R2, c[0x0][0x1e0], RZ ;  /* 0x0000780002020a24 */ /* 0x000fe400078e02ff */
[----:B------:R-:W-:Y:S02]  /*12f50*/  FMUL.FTZ R169, R168, c[0x0][0x2d0] ;  /* 0x0000b400a8a97a20 */ /* 0x000fe40000410000 */
[----:B------:R-:W-:Y:S01]  /*12f60*/  @P0 IMAD R2, R235, c[0x0][0x1e4], R2 ;  /* 0x00007900eb020a24 */ /* 0x000fe200078e0202 */
[----:B------:R3:W-:Y:S01]  /*12f70*/  MUFU.EX2 R245, R17 ;  /* 0x0000001100f57308 */ /* 0x0007e20000000800 */
[----:B------:R-:W-:Y:S02]  /*12f80*/  FMUL.FTZ R0, R0, c[0x0][0x2d0] ;  /* 0x0000b40000007a20 */ /* 0x000fe40000410000 */
[--C-:B------:R-:W-:Y:S01]  /*12f90*/  FFMA.FTZ R14, R14, c[0x0][0x2d0], -R169.reuse ;  /* 0x0000b4000e0e7a23 */ /* 0x100fe200000108a9 */
[----:B------:R-:W-:Y:S01]  /*12fa0*/  @P0 IADD3 R9, R9, R2, RZ ;  /* 0x0000000209090210 */ /* 0x000fe20007ffe0ff */
[--C-:B------:R-:W-:Y:S01]  /*12fb0*/  FFMA.FTZ R15, R15, c[0x0][0x2d0], -R169.reuse ;  /* 0x0000b4000f0f7a23 */ /* 0x100fe200000108a9 */
[----:B------:R-:W-:Y:S01]  /*12fc0*/  @P0 MOV R2, R238 ;  /* 0x000000ee00020202 */ /* 0x000fe20000000f00 */
[----:B------:R-:W-:Y:S02]  /*12fd0*/  FFMA.FTZ R18, R18, c[0x0][0x2d0], -R169 ;  /* 0x0000b40012127a23 */ /* 0x000fe400000108a9 */
[----:B------:R-:W-:Y:S01]  /*12fe0*/  @P0 IMAD R9, R9, 0x30, RZ ;  /* 0x0000003009090824 */ /* 0x000fe200078e02ff */
[----:B------:R-:W3:Y:S01]  /*12ff0*/  MUFU.EX2 R0, R0 ;  /* 0x0000000000007308 */ /* 0x000ee20000000800 */
[----:B------:R-:W-:Y:S04]  /*13000*/  @P0 IMAD.WIDE.U32 R2, R8, 0x30, R2 ;  /* 0x0000003008020825 */ /* 0x000fe800078e0002 */
[----:B------:R-:W-:Y:S01]  /*13010*/  FFMA.FTZ R19, R19, c[0x0][0x2d0], -R169 ;  /* 0x0000b40013137a23 */ /* 0x000fe200000108a9 */
[----:B------:R-:W-:Y:S01]  /*13020*/  @P0 LEA R8, P1, R2, c[0x0][0x1c8], 0x1 ;  /* 0x0000720002080a11 */ /* 0x000fe200078208ff */
[C---:B----4-:R-:W-:Y:S01]  /*13030*/  FMUL.FTZ R12, R6.reuse, R184 ;  /* 0x000000b8060c7220 */ /* 0x050fe20000410000 */
[----:B------:R-:W-:Y:S01]  /*13040*/  @P0 IADD3 R9, R3, R9, RZ ;  /* 0x0000000903090210 */ /* 0x000fe20007ffe0ff */
[----:B-1----:R-:W-:Y:S01]  /*13050*/  FMUL.FTZ R13, R6, R185 ;  /* 0x000000b9060d7220 */ /* 0x002fe20000410000 */
[----:B------:R-:W-:Y:S01]  /*13060*/  @P0 MOV R3, c[0x0][0x1e4] ;  /* 0x0000790000030a02 */ /* 0x000fe20000000f00 */
[----:B------:R1:W-:Y:S01]  /*13070*/  MUFU.EX2 R204, R15 ;  /* 0x0000000f00cc7308 */ /* 0x0003e20000000800 */
[----:B------:R-:W-:Y:S01]  /*13080*/  @P0 LEA.HI.X R9, R2, c[0x0][0x1cc], R9, 0x1, P1 ;  /* 0x0000730002090a11 */ /* 0x000fe200008f0c09 */
[----:B--2---:R-:W-:Y:S01]  /*13090*/  FMUL.FTZ R16, R6, R188 ;  /* 0x000000bc06107220 */ /* 0x004fe20000410000 */
[-C--:B------:R-:W-:Y:S01]  /*130a0*/  @P0 IADD3 R2, P2, R8, R10.reuse, RZ ;  /* 0x0000000a08020210 */ /* 0x080fe20007f5e0ff */
[----:B---3--:R-:W-:Y:S01]  /*130b0*/  FMUL.FTZ R17, R6, R189 ;  /* 0x000000bd06117220 */ /* 0x008fe20000410000 */
[----:B------:R-:W-:Y:S01]  /*130c0*/  @P0 SHF.L.U64.HI R11, R11, 0x5, R3 ;  /* 0x000000050b0b0819 */ /* 0x000fe20000010203 */
[----:B------:R2:W-:Y:S01]  /*130d0*/  @P0 LDGSTS.E.BYPASS.LTC128B.128 [R234+0x5080], [R8.64], !P4 ;  /* 0x0508000008ea0fae */ /* 0x0005e2000e101d46 */
[----:B------:R-:W-:Y:S01]  /*130e0*/  @P0 IADD3 R10, P1, R2, R10, RZ ;  /* 0x0000000a020a0210 */ /* 0x000fe20007f3e0ff */
[C---:B------:R-:W-:Y:S01]  /*130f0*/  FMUL.FTZ R65, R6.reuse, R65 ;  /* 0x0000004106417220 */ /* 0x040fe20000410000 */
[-C--:B------:R-:W-:Y:S01]  /*13100*/  @P0 IADD3.X R3, R9, R11.reuse, RZ, P2, !PT ;  /* 0x0000000b09030210 */ /* 0x080fe200017fe4ff */
[----:B------:R3:W-:Y:S01]  /*13110*/  MUFU.EX2 R205, R18 ;  /* 0x0000001200cd7308 */ /* 0x0007e20000000800 */
[----:B------:R-:W-:Y:S02]  /*13120*/  FMUL.FTZ R76, R6, R76 ;  /* 0x0000004c064c7220 */ /* 0x000fe40000410000 */
[----:B------:R-:W-:Y:S01]  /*13130*/  @P0 IADD3.X R11, R3, R11, RZ, P1, !PT ;  /* 0x0000000b030b0210 */ /* 0x000fe20000ffe4ff */
[----:B------:R2:W-:Y:S01]  /*13140*/  @P0 LDGSTS.E.BYPASS.LTC128B.128 [R234+0x6880], [R8.64+0x80], !P3 ;  /* 0x0688008008ea0fae */ /* 0x0005e2000d901d46 */
[C---:B------:R-:W-:Y:S02]  /*13150*/  FMUL.FTZ R142, R0.reuse, R142 ;  /* 0x0000008e008e7220 */ /* 0x040fe40000410000 */
[----:B------:R-:W-:Y:S02]  /*13160*/  FMUL.FTZ R143, R0, R143 ;  /* 0x0000008f008f7220 */ /* 0x000fe40000410000 */
[C---:B------:R-:W-:Y:S01]  /*13170*/  FMUL.FTZ R77, R6.reuse, R77 ;  /* 0x0000004d064d7220 */ /* 0x040fe20000410000 */
[----:B------:R4:W4:Y:S01]  /*13180*/  MUFU.EX2 R206, R19 ;  /* 0x0000001300ce7308 */ /* 0x0009220000000800 */
[C---:B------:R-:W-:Y:S01]  /*13190*/  FMUL.FTZ R80, R6.reuse, R80 ;  /* 0x0000005006507220 */ /* 0x040fe20000410000 */
[----:B------:R4:W-:Y:S01]  /*131a0*/  @P0 LDGSTS.E.BYPASS.LTC128B.128 [R234+0x5880], [R2.64], !P4 ;  /* 0x0588000002ea0fae */ /* 0x0009e2000e101d46 */
[----:B------:R-:W-:Y:S02]  /*131b0*/  FMUL.FTZ R81, R6, R81 ;  /* 0x0000005106517220 */ /* 0x000fe40000410000 */
[----:B-1----:R-:W-:Y:S02]  /*131c0*/  FMUL.FTZ R15, R0, R187 ;  /* 0x000000bb000f7220 */ /* 0x002fe40000410000 */
[C---:B------:R-:W-:Y:S02]  /*131d0*/  FMUL.FTZ R92, R6.reuse, R92 ;  /* 0x0000005c065c7220 */ /* 0x040fe40000410000 */
[C---:B------:R-:W-:Y:S01]  /*131e0*/  FMUL.FTZ R93, R6.reuse, R93 ;  /* 0x0000005d065d7220 */ /* 0x040fe20000410000 */
[----:B------:R1:W-:Y:S01]  /*131f0*/  @P0 LDGSTS.E.BYPASS.LTC128B.128 [R234+0x7080], [R2.64+0x80], !P3 ;  /* 0x0708008002ea0fae */ /* 0x0003e2000d901d46 */
[----:B------:R-:W-:Y:S01]  /*13200*/  MUFU.EX2 R240, R24 ;  /* 0x0000001800f07308 */ /* 0x000fe20000000800 */
[----:B------:R-:W-:Y:S02]  /*13210*/  FMUL.FTZ R96, R6, R96 ;  /* 0x0000006006607220 */ /* 0x000fe40000410000 */
[----:B---3--:R-:W-:Y:S02]  /*13220*/  FMUL.FTZ R18, R0, R190 ;  /* 0x000000be00127220 */ /* 0x008fe40000410000 */
[----:B------:R-:W-:Y:S02]  /*13230*/  FMUL.FTZ R97, R6, R97 ;  /* 0x0000006106617220 */ /* 0x000fe40000410000 */
[----:B------:R3:W-:Y:S01]  /*13240*/  @P0 LDGSTS.E.BYPASS.LTC128B.128 [R234+0x6080], [R10.64], !P4 ;  /* 0x060800000aea0fae */ /* 0x0007e2000e101d46 */
[--C-:B------:R-:W-:Y:S02]  /*13250*/  FFMA.FTZ R30, R30, c[0x0][0x2d0], -R169.reuse ;  /* 0x0000b4001e1e7a23 */ /* 0x100fe400000108a9 */
[C---:B--2---:R-:W-:Y:S01]  /*13260*/  FMUL.FTZ R8, R7.reuse, R180 ;  /* 0x000000b407087220 */ /* 0x044fe20000410000 */
[----:B------:R-:W-:Y:S01]  /*13270*/  F2FP.BF16.PACK_AB R180, R246, R241 ;  /* 0x000000f1f6b4723e */ /* 0x000fe200000010ff */
[----:B------:R-:W-:Y:S01]  /*13280*/  FMUL.FTZ R9, R7, R181 ;  /* 0x000000b507097220 */ /* 0x000fe20000410000 */
[----:B------:R-:W-:Y:S01]  /*13290*/  MUFU.EX2 R239, R25 ;  /* 0x0000001900ef7308 */ /* 0x000fe20000000800 */
[----:B----4-:R-:W-:Y:S01]  /*132a0*/  FMUL.FTZ R19, R0, R191 ;  /* 0x000000bf00137220 */ /* 0x010fe20000410000 */
[----:B------:R3:W-:Y:S01]  /*132b0*/  @P0 LDGSTS.E.BYPASS.LTC128B.128 [R234+0x7880], [R10.64+0x80], !P3 ;  /* 0x078800800aea0fae */ /* 0x0007e2000d901d46 */
[----:B------:R-:W-:Y:S02]  /*132c0*/  FFMA.FTZ R31, R31, c[0x0][0x2d0], -R169 ;  /* 0x0000b4001f1f7a23 */ /* 0x000fe400000108a9 */
[C---:B------:R-:W-:Y:S02]  /*132d0*/  FMUL.FTZ R108, R6.reuse, R108 ;  /* 0x0000006c066c7220 */ /* 0x040fe40000410000 */
[C---:B------:R-:W-:Y:S02]  /*132e0*/  FMUL.FTZ R109, R6.reuse, R109 ;  /* 0x0000006d066d7220 */ /* 0x040fe40000410000 */
[C---:B------:R-:W-:Y:S01]  /*132f0*/  FMUL.FTZ R112, R6.reuse, R112 ;  /* 0x0000007006707220 */ /* 0x040fe20000410000 */
[----:B------:R-:W2:Y:S01]  /*13300*/  LDSM.16.MT88.4 R196, [R217+0x2080] ;  /* 0x00208000d9c4783b */ /* 0x000ea20000004200 */
[----:B------:R4:W-:Y:S01]  /*13310*/  MUFU.EX2 R214, R26 ;  /* 0x0000001a00d67308 */ /* 0x0009e20000000800 */
[C---:B------:R-:W-:Y:S02]  /*13320*/  FMUL.FTZ R113, R6.reuse, R113 ;  /* 0x0000007106717220 */ /* 0x040fe40000410000 */
[--C-:B-1----:R-:W-:Y:S02]  /*13330*/  FFMA.FTZ R3, R27, c[0x0][0x2d0], -R208.reuse ;  /* 0x0000b4001b037a23 */ /* 0x102fe400000108d0 */
[C---:B------:R-:W-:Y:S02]  /*13340*/  FMUL.FTZ R124, R6.reuse, R124 ;  /* 0x0000007c067c7220 */ /* 0x040fe40000410000 */
[----:B------:R-:W1:Y:S01]  /*13350*/  LDSM.16.MT88.4 R200, [R218+0x2080] ;  /* 0x00208000dac8783b */ /* 0x000e620000004200 */
[C---:B------:R-:W-:Y:S02]  /*13360*/  FMUL.FTZ R125, R6.reuse, R125 ;  /* 0x0000007d067d7220 */ /* 0x040fe40000410000 */
[----:B------:R-:W4:Y:S01]  /*13370*/  MUFU.EX2 R2, R14 ;  /* 0x0000000e00027308 */ /* 0x000f220000000800 */
[C---:B------:R-:W-:Y:S02]  /*13380*/  FMUL.FTZ R128, R6.reuse, R128 ;  /* 0x0000008006807220 */ /* 0x040fe40000410000 */
[----:B------:R-:W-:Y:S02]  /*13390*/  FMUL.FTZ R129, R6, R129 ;  /* 0x0000008106817220 */ /* 0x000fe40000410000 */
[----:B------:R-:W-:Y:S01]  /*133a0*/  LDSM.16.MT88.4 R188, [R219+0x2080] ;  /* 0x00208000dbbc783b */ /* 0x000fe20000004200 */
[----:B------:R-:W-:Y:S02]  /*133b0*/  FMUL.FTZ R146, R0, R146 ;  /* 0x0000009200927220 */ /* 0x000fe40000410000 */
[C---:B---3--:R-:W-:Y:S01]  /*133c0*/  FMUL.FTZ R10, R4.reuse, R182 ;  /* 0x000000b6040a7220 */ /* 0x048fe20000410000 */
[----:B------:R-:W-:Y:S01]  /*133d0*/  F2FP.BF16.PACK_AB R182, R245, R244 ;  /* 0x000000f4f5b6723e */ /* 0x000fe200000010ff */
[----:B------:R-:W-:Y:S01]  /*133e0*/  FMUL.FTZ R11, R4, R183 ;  /* 0x000000b7040b7220 */ /* 0x000fe20000410000 */
[----:B------:R-:W-:Y:S01]  /*133f0*/  F2FP.BF16.PACK_AB R183, R206, R205 ;  /* 0x000000cdceb7723e */ /* 0x000fe200000010ff */
[----:B------:R-:W-:Y:S01]  /*13400*/  MUFU.EX2 R238, R36 ;  /* 0x0000002400ee7308 */ /* 0x000fe20000000800 */
[----:B------:R-:W-:Y:S01]  /*13410*/  LDSM.16.MT88.4 R192, [R217+0x3080] ;  /* 0x00308000d9c0783b */ /* 0x000fe20000004200 */
[C---:B------:R-:W-:Y:S02]  /*13420*/  FMUL.FTZ R147, R0.reuse, R147 ;  /* 0x0000009300937220 */ /* 0x040fe40000410000 */
[C---:B------:R-:W-:Y:S02]  /*13430*/  FMUL.FTZ R158, R0.reuse, R158 ;  /* 0x0000009e009e7220 */ /* 0x040fe40000410000 */
[C---:B------:R-:W-:Y:S02]  /*13440*/  FMUL.FTZ R159, R0.reuse, R159 ;  /* 0x0000009f009f7220 */ /* 0x040fe40000410000 */
[C---:B------:R-:W-:Y:S01]  /*13450*/  FMUL.FTZ R162, R0.reuse, R162 ;  /* 0x000000a200a27220 */ /* 0x040fe20000410000 */
[----:B----4-:R-:W-:Y:S01]  /*13460*/  LDSM.16.MT88.4 R24, [R220+0x3880] ;  /* 0x00388000dc18783b */ /* 0x010fe20000004200 */
[----:B------:R-:W-:Y:S01]  /*13470*/  MUFU.EX2 R215, R37 ;  /* 0x0000002500d77308 */ /* 0x000fe20000000800 */
[----:B------:R-:W-:Y:S01]  /*13480*/  FMUL.FTZ R163, R0, R163 ;  /* 0x000000a300a37220 */ /* 0x000fe20000410000 */
[----:B------:R-:W-:Y:S01]  /*13490*/  F2FP.BF16.PACK_AB R181, R204, R2 ;  /* 0x00000002ccb5723e */ /* 0x000fe200000010ff */
[----:B------:R-:W-:Y:S02]  /*134a0*/  FMUL.FTZ R14, R0, R186 ;  /* 0x000000ba000e7220 */ /* 0x000fe40000410000 */
[C---:B------:R-:W-:Y:S01]  /*134b0*/  FMUL.FTZ R57, R7.reuse, R57 ;  /* 0x0000003907397220 */ /* 0x040fe20000410000 */
[-C--:B--2---:R-:W-:Y:S01]  /*134c0*/  HMMA.16816.F32.BF16 R8, R176, R196.reuse, R8 ;  /* 0x000000c4b008723c */ /* 0x084fe20000041808 */
[----:B------:R-:W2:Y:S03]  /*134d0*/  LDSM.16.MT88.4 R184, [R220+0x2080] ;  /* 0x00208000dcb8783b */ /* 0x000ea60000004200 */
[----:B------:R-:W-:Y:S01]  /*134e0*/  MUFU.EX2 R212, R38 ;  /* 0x0000002600d47308 */ /* 0x000fe20000000800 */
[C---:B------:R-:W-:Y:S02]  /*134f0*/  FMUL.FTZ R58, R4.reuse, R58 ;  /* 0x0000003a043a7220 */ /* 0x040fe40000410000 */
[----:B------:R-:W-:Y:S01]  /*13500*/  FMUL.FTZ R59, R4, R59 ;  /* 0x0000003b043b7220 */ /* 0x000fe20000410000 */
[C---:B------:R-:W-:Y:S01]  /*13510*/  HMMA.16816.F32.BF16 R12, R180.reuse, R196, R12 ;  /* 0x000000c4b40c723c */ /* 0x040fe2000004180c */
[----:B------:R-:W0:Y:S03]  /*13520*/  LDGDEPBAR ;  /* 0x00000000000079af */ /* 0x000e260000000000 */
[C---:B------:R-:W-:Y:S02]  /*13530*/  FMUL.FTZ R62, R0.reuse, R62 ;  /* 0x0000003e003e7220 */ /* 0x040fe40000410000 */
[----:B------:R3:W-:Y:S01]  /*13540*/  MUFU.EX2 R211, R39 ;  /* 0x0000002700d37308 */ /* 0x0007e20000000800 */
[C---:B------:R-:W-:Y:S01]  /*13550*/  FMUL.FTZ R63, R0.reuse, R63 ;  /* 0x0000003f003f7220 */ /* 0x040fe20000410000 */
[-C--:B------:R-:W-:Y:S04]  /*13560*/  HMMA.16816.F32.BF16 R16, R180, R198.reuse, R16 ;  /* 0x000000c6b410723c */ /* 0x080fe80000041810 */
[C---:B------:R-:W-:Y:S02]  /*13570*/  FMUL.FTZ R66, R0.reuse, R66 ;  /* 0x0000004200427220 */ /* 0x040fe40000410000 */
[----:B------:R-:W-:Y:S02]  /*13580*/  FMUL.FTZ R67, R0, R67 ;  /* 0x0000004300437220 */ /* 0x000fe40000410000 */
[----:B------:R-:W-:Y:S01]  /*13590*/  MUFU.EX2 R210, R28 ;  /* 0x0000001c00d27308 */ /* 0x000fe20000000800 */
[C---:B------:R-:W-:Y:S04]  /*135a0*/  HMMA.16816.F32.BF16 R20, R176.reuse, R198, R20 ;  /* 0x000000c6b014723c */ /* 0x040fe80000041814 */
[C---:B------:R-:W-:Y:S02]  /*135b0*/  FMUL.FTZ R68, R7.reuse, R68 ;  /* 0x0000004407447220 */ /* 0x040fe40000410000 */
[C---:B------:R-:W-:Y:S02]  /*135c0*/  FMUL.FTZ R69, R7.reuse, R69 ;  /* 0x0000004507457220 */ /* 0x040fe40000410000 */
[-C--:B-1----:R-:W-:Y:S01]  /*135d0*/  HMMA.16816.F32.BF16 R136, R176, R200.reuse, R136 ;  /* 0x000000c8b088723c */ /* 0x082fe20000041888 */
[----:B------:R-:W-:Y:S03]  /*135e0*/  MUFU.EX2 R196, R30 ;  /* 0x0000001e00c47308 */ /* 0x000fe60000000800 */
[C---:B------:R-:W-:Y:S01]  /*135f0*/  FMUL.FTZ R70, R4.reuse, R70 ;  /* 0x0000004604467220 */ /* 0x040fe20000410000 */
[----:B---3--:R-:W-:Y:S01]  /*13600*/  LDSM.16.MT88.4 R36, [R219+0x3880] ;  /* 0x00388000db24783b */ /* 0x008fe20000004200 */
[C---:B------:R-:W-:Y:S02]  /*13610*/  FMUL.FTZ R71, R4.reuse, R71 ;  /* 0x0000004704477220 */ /* 0x040fe40000410000 */
[C---:B------:R-:W-:Y:S03]  /*13620*/  HMMA.16816.F32.BF16 R140, R180.reuse, R200, R140 ;  /* 0x000000c8b48c723c */ /* 0x040fe6000004188c */
[----:B------:R-:W-:Y:S01]  /*13630*/  MUFU.EX2 R175, R31 ;  /* 0x0000001f00af7308 */ /* 0x000fe20000000800 */
[C---:B------:R-:W-:Y:S02]  /*13640*/  FMUL.FTZ R72, R7.reuse, R72 ;  /* 0x0000004807487220 */ /* 0x040fe40000410000 */
[C---:B------:R-:W-:Y:S02]  /*13650*/  FMUL.FTZ R73, R7.reuse, R73 ;  /* 0x0000004907497220 */ /* 0x040fe40000410000 */
[-C--:B------:R-:W-:Y:S04]  /*13660*/  HMMA.16816.F32.BF16 R144, R180, R202.reuse, R144 ;  /* 0x000000cab490723c */ /* 0x080fe80000041890 */
[C---:B------:R-:W-:Y:S01]  /*13670*/  FMUL.FTZ R74, R4.reuse, R74 ;  /* 0x0000004a044a7220 */ /* 0x040fe20000410000 */
[----:B------:R-:W-:Y:S01]  /*13680*/  MUFU.EX2 R200, R40 ;  /* 0x0000002800c87308 */ /* 0x000fe20000000800 */
[----:B------:R-:W-:Y:S02]  /*13690*/  FMUL.FTZ R75, R4, R75 ;  /* 0x0000004b044b7220 */ /* 0x000fe40000410000 */
[C---:B------:R-:W-:Y:S04]  /*136a0*/  HMMA.16816.F32.BF16 R148, R176.reuse, R202, R148 ;  /* 0x000000cab094723c */ /* 0x040fe80000041894 */
[C---:B------:R-:W-:Y:S02]  /*136b0*/  FMUL.FTZ R78, R0.reuse, R78 ;  /* 0x0000004e004e7220 */ /* 0x040fe40000410000 */
[C---:B------:R-:W-:Y:S01]  /*136c0*/  FMUL.FTZ R79, R0.reuse, R79 ;  /* 0x0000004f004f7220 */ /* 0x040fe20000410000 */
[----:B------:R1:W-:Y:S01]  /*136d0*/  MUFU.EX2 R203, R29 ;  /* 0x0000001d00cb7308 */ /* 0x0003e20000000800 */
[-C--:B--2---:R-:W-:Y:S04]  /*136e0*/  HMMA.16816.F32.BF16 R152, R176, R184.reuse, R152 ;  /* 0x000000b8b098723c */ /* 0x084fe80000041898 */
[C---:B------:R-:W-:Y:S02]  /*136f0*/  FMUL.FTZ R82, R0.reuse, R82 ;  /* 0x0000005200527220 */ /* 0x040fe40000410000 */
[----:B------:R-:W-:Y:S02]  /*13700*/  FMUL.FTZ R83, R0, R83 ;  /* 0x0000005300537220 */ /* 0x000fe40000410000 */
[C---:B------:R-:W-:Y:S01]  /*13710*/  HMMA.16816.F32.BF16 R156, R180.reuse, R184, R156 ;  /* 0x000000b8b49c723c */ /* 0x040fe2000004189c */
[----:B------:R-:W-:Y:S03]  /*13720*/  MUFU.EX2 R199, R41 ;  /* 0x0000002900c77308 */ /* 0x000fe60000000800 */
[C---:B------:R-:W-:Y:S02]  /*13730*/  FMUL.FTZ R84, R7.reuse, R84 ;  /* 0x0000005407547220 */ /* 0x040fe40000410000 */
[C---:B------:R-:W-:Y:S02]  /*13740*/  FMUL.FTZ R85, R7.reuse, R85 ;  /* 0x0000005507557220 */ /* 0x040fe40000410000 */
[-C--:B------:R-:W-:Y:S03]  /*13750*/  HMMA.16816.F32.BF16 R160, R180, R186.reuse, R160 ;  /* 0x000000bab4a0723c */ /* 0x080fe600000418a0 */
[----:B------:R-:W2:Y:S01]  /*13760*/  MUFU.EX2 R213, R3 ;  /* 0x0000000300d57308 */ /* 0x000ea20000000800 */
[C---:B------:R-:W-:Y:S02]  /*13770*/  FMUL.FTZ R86, R4.reuse, R86 ;  /* 0x0000005604567220 */ /* 0x040fe40000410000 */
[C---:B------:R-:W-:Y:S01]  /*13780*/  FMUL.FTZ R87, R4.reuse, R87 ;  /* 0x0000005704577220 */ /* 0x040fe20000410000 */
[----:B-1----:R-:W-:Y:S01]  /*13790*/  LDSM.16.MT88.4 R28, [R217+0x2880] ;  /* 0x00288000d91c783b */ /* 0x002fe20000004200 */
[C---:B------:R-:W-:Y:S04]  /*137a0*/  HMMA.16816.F32.BF16 R164, R176.reuse, R186, R164 ;  /* 0x000000bab0a4723c */ /* 0x040fe800000418a4 */
[C---:B------:R-:W-:Y:S02]  /*137b0*/  FMUL.FTZ R88, R7.reuse, R88 ;  /* 0x0000005807587220 */ /* 0x040fe40000410000 */
[C---:B------:R-:W-:Y:S01]  /*137c0*/  FMUL.FTZ R89, R7.reuse, R89 ;  /* 0x0000005907597220 */ /* 0x040fe20000410000 */
[----:B------:R-:W1:Y:S01]  /*137d0*/  LDSM.16.MT88.4 R184, [R217+0x3880] ;  /* 0x00388000d9b8783b */ /* 0x000e620000004200 */
[-C--:B------:R-:W-:Y:S04]  /*137e0*/  HMMA.16816.F32.BF16 R56, R176, R188.reuse, R56 ;  /* 0x000000bcb038723c */ /* 0x080fe80000041838 */
[C---:B------:R-:W-:Y:S02]  /*137f0*/  FMUL.FTZ R90, R4.reuse, R90 ;  /* 0x0000005a045a7220 */ /* 0x040fe40000410000 */
[----:B------:R-:W-:Y:S02]  /*13800*/  FMUL.FTZ R91, R4, R91 ;  /* 0x0000005b045b7220 */ /* 0x000fe40000410000 */
[C---:B------:R-:W-:Y:S04]  /*13810*/  HMMA.16816.F32.BF16 R60, R180.reuse, R188, R60 ;  /* 0x000000bcb43c723c */ /* 0x040fe8000004183c */
[C---:B------:R-:W-:Y:S02]  /*13820*/  FMUL.FTZ R94, R0.reuse, R94 ;  /* 0x0000005e005e7220 */ /* 0x040fe40000410000 */
[C---:B------:R-:W-:Y:S02]  /*13830*/  FMUL.FTZ R95, R0.reuse, R95 ;  /* 0x0000005f005f7220 */ /* 0x040fe40000410000 */
[-C--:B------:R-:W-:Y:S04]  /*13840*/  HMMA.16816.F32.BF16 R64, R180, R190.reuse, R64 ;  /* 0x000000beb440723c */ /* 0x080fe80000041840 */
[C---:B------:R-:W-:Y:S02]  /*13850*/  FMUL.FTZ R98, R0.reuse, R98 ;  /* 0x0000006200627220 */ /* 0x040fe40000410000 */
[----:B------:R-:W-:Y:S02]  /*13860*/  FMUL.FTZ R99, R0, R99 ;  /* 0x0000006300637220 */ /* 0x000fe40000410000 */
[C---:B------:R-:W-:Y:S01]  /*13870*/  HMMA.16816.F32.BF16 R68, R176.reuse, R190, R68 ;  /* 0x000000beb044723c */ /* 0x040fe20000041844 */
[----:B------:R-:W3:Y:S03]  /*13880*/  LDSM.16.MT88.4 R188, [R218+0x3880] ;  /* 0x00388000dabc783b */ /* 0x000ee60000004200 */
[C---:B------:R-:W-:Y:S02]  /*13890*/  FMUL.FTZ R100, R7.reuse, R100 ;  /* 0x0000006407647220 */ /* 0x040fe40000410000 */
[C---:B------:R-:W-:Y:S02]  /*138a0*/  FMUL.FTZ R101, R7.reuse, R101 ;  /* 0x0000006507657220 */ /* 0x040fe40000410000 */
[C---:B------:R-:W-:Y:S04]  /*138b0*/  FMUL.FTZ R102, R4.reuse, R102 ;  /* 0x0000006604667220 */ /* 0x040fe80000410000 */
[C---:B------:R-:W-:Y:S02]  /*138c0*/  FMUL.FTZ R103, R4.reuse, R103 ;  /* 0x0000006704677220 */ /* 0x040fe40000410000 */
[C---:B------:R-:W-:Y:S01]  /*138d0*/  FMUL.FTZ R104, R7.reuse, R104 ;  /* 0x0000006807687220 */ /* 0x040fe20000410000 */
[-C--:B-1----:R-:W-:Y:S03]  /*138e0*/  HMMA.16816.F32.BF16 R72, R176, R184.reuse, R72 ;  /* 0x000000b8b048723c */ /* 0x082fe60000041848 */
[C---:B------:R-:W-:Y:S02]  /*138f0*/  FMUL.FTZ R105, R7.reuse, R105 ;  /* 0x0000006907697220 */ /* 0x040fe40000410000 */
[C---:B------:R-:W-:Y:S02]  /*13900*/  FMUL.FTZ R106, R4.reuse, R106 ;  /* 0x0000006a046a7220 */ /* 0x040fe40000410000 */
[----:B------:R-:W-:Y:S01]  /*13910*/  FMUL.FTZ R107, R4, R107 ;  /* 0x0000006b046b7220 */ /* 0x000fe20000410000 */
[C---:B------:R-:W-:Y:S01]  /*13920*/  HMMA.16816.F32.BF16 R76, R180.reuse, R184, R76 ;  /* 0x000000b8b44c723c */ /* 0x040fe2000004184c */
[----:B------:R-:W4:Y:S03]  /*13930*/  LDL.LU R184, [R1+0x94] ;  /* 0x0000940001b87983 */ /* 0x000f260000300800 */
[C---:B------:R-:W-:Y:S01]  /*13940*/  FMUL.FTZ R110, R0.reuse, R110 ;  /* 0x0000006e006e7220 */ /* 0x040fe20000410000 */
[----:B------:R-:W4:Y:S01]  /*13950*/  LDL.LU R185, [R1+0x98] ;  /* 0x0000980001b97983 */ /* 0x000f220000300800 */
[C---:B------:R-:W-:Y:S02]  /*13960*/  FMUL.FTZ R111, R0.reuse, R111 ;  /* 0x0000006f006f7220 */ /* 0x040fe40000410000 */
[-C--:B------:R-:W-:Y:S04]  /*13970*/  HMMA.16816.F32.BF16 R80, R180, R186.reuse, R80 ;  /* 0x000000bab450723c */ /* 0x080fe80000041850 */
[C---:B------:R-:W-:Y:S02]  /*13980*/  FMUL.FTZ R114, R0.reuse, R114 ;  /* 0x0000007200727220 */ /* 0x040fe40000410000 */
[----:B------:R-:W-:Y:S02]  /*13990*/  FMUL.FTZ R115, R0, R115 ;  /* 0x0000007300737220 */ /* 0x000fe40000410000 */
[C---:B------:R-:W-:Y:S01]  /*139a0*/  HMMA.16816.F32.BF16 R84, R176.reuse, R186, R84 ;  /* 0x000000bab054723c */ /* 0x040fe20000041854 */
[----:B------:R-:W4:Y:S03]  /*139b0*/  LDL.LU R186, [R1+0x8c] ;  /* 0x00008c0001ba7983 */ /* 0x000f260000300800 */
[C---:B------:R-:W-:Y:S01]  /*139c0*/  FMUL.FTZ R116, R7.reuse, R116 ;  /* 0x0000007407747220 */ /* 0x040fe20000410000 */
[----:B------:R-:W4:Y:S01]  /*139d0*/  LDL.LU R187, [R1+0x90] ;  /* 0x0000900001bb7983 */ /* 0x000f220000300800 */
[C---:B------:R-:W-:Y:S02]  /*139e0*/  FMUL.FTZ R117, R7.reuse, R117 ;  /* 0x0000007507757220 */ /* 0x040fe40000410000 */
[-C--:B---3--:R-:W-:Y:S04]  /*139f0*/  HMMA.16816.F32.BF16 R88, R176, R188.reuse, R88 ;  /* 0x000000bcb058723c */ /* 0x088fe80000041858 */
[C---:B------:R-:W-:Y:S02]  /*13a00*/  FMUL.FTZ R118, R4.reuse, R118 ;  /* 0x0000007604767220 */ /* 0x040fe40000410000 */
[C---:B------:R-:W-:Y:S02]  /*13a10*/  FMUL.FTZ R119, R4.reuse, R119 ;  /* 0x0000007704777220 */ /* 0x040fe40000410000 */
[C---:B------:R-:W-:Y:S04]  /*13a20*/  HMMA.16816.F32.BF16 R92, R180.reuse, R188, R92 ;  /* 0x000000bcb45c723c */ /* 0x040fe8000004185c */
        /* <DEDUP_REMOVED lines=9> */
[--C-:B------:R-:W-:Y:S02]  /*13ac0*/  FFMA.FTZ R32, R32, c[0x0][0x2d0], -R209.reuse ;  /* 0x0000b40020207a23 */ /* 0x100fe400000108d1 */
[----:B------:R-:W-:Y:S02]  /*13ad0*/  FFMA.FTZ R33, R33, c[0x0][0x2d0], -R209 ;  /* 0x0000b40021217a23 */ /* 0x000fe400000108d1 */
[C---:B------:R-:W-:Y:S01]  /*13ae0*/  HMMA.16816.F32.BF16 R108, R180.reuse, R24, R108 ;  /* 0x00000018b46c723c */ /* 0x040fe2000004186c */
[----:B------:R1:W-:Y:S03]  /*13af0*/  MUFU.EX2 R202, R32 ;  /* 0x0000002000ca7308 */ /* 0x0003e60000000800 */
[--C-:B------:R-:W-:Y:S02]  /*13b00*/  FFMA.FTZ R34, R34, c[0x0][0x2d0], -R169.reuse ;  /* 0x0000b40022227a23 */ /* 0x100fe400000108a9 */
[----:B------:R-:W-:Y:S01]  /*13b10*/  FFMA.FTZ R35, R35, c[0x0][0x2d0], -R169 ;  /* 0x0000b40023237a23 */ /* 0x000fe200000108a9 */
[----:B------:R-:W-:Y:S01]  /*13b20*/  F2FP.BF16.PACK_AB R24, R239, R240 ;  /* 0x000000f0ef18723e */ /* 0x000fe200000010ff */
[-C--:B------:R-:W-:Y:S03]  /*13b30*/  HMMA.16816.F32.BF16 R112, R180, R26.reuse, R112 ;  /* 0x0000001ab470723c */ /* 0x080fe60000041870 */
[----:B------:R3:W3:Y:S01]  /*13b40*/  MUFU.EX2 R201, R33 ;  /* 0x0000002100c97308 */ /* 0x0006e20000000800 */
[C---:B------:R-:W-:Y:S01]  /*13b50*/  FMUL.FTZ R130, R0.reuse, R130 ;  /* 0x0000008200827220 */ /* 0x040fe20000410000 */
[----:B--2---:R-:W-:Y:S01]  /*13b60*/  F2FP.BF16.PACK_AB R25, R213, R214 ;  /* 0x000000d6d519723e */ /* 0x004fe200000010ff */
[----:B------:R-:W-:Y:S02]  /*13b70*/  FMUL.FTZ R131, R0, R131 ;  /* 0x0000008300837220 */ /* 0x000fe40000410000 */
[C---:B------:R-:W-:Y:S04]  /*13b80*/  HMMA.16816.F32.BF16 R116, R176.reuse, R26, R116 ;  /* 0x0000001ab074723c */ /* 0x040fe80000041874 */
[C---:B------:R-:W-:Y:S01]  /*13b90*/  FMUL.FTZ R132, R7.reuse, R132 ;  /* 0x0000008407847220 */ /* 0x040fe20000410000 */
[----:B------:R2:W-:Y:S01]  /*13ba0*/  MUFU.EX2 R170, R34 ;  /* 0x0000002200aa7308 */ /* 0x0005e20000000800 */
[----:B------:R-:W-:Y:S01]  /*13bb0*/  FMUL.FTZ R133, R7, R133 ;  /* 0x0000008507857220 */ /* 0x000fe20000410000 */
[----:B------:R-:W-:Y:S01]  /*13bc0*/  F2FP.BF16.PACK_AB R26, R215, R238 ;  /* 0x000000eed71a723e */ /* 0x000fe200000010ff */
[-C--:B------:R-:W-:Y:S04]  /*13bd0*/  HMMA.16816.F32.BF16 R120, R176, R36.reuse, R120 ;  /* 0x00000024b078723c */ /* 0x080fe80000041878 */
[----:B-1----:R-:W-:Y:S01]  /*13be0*/  F2FP.BF16.PACK_AB R32, R203, R210 ;  /* 0x000000d2cb20723e */ /* 0x002fe200000010ff */
[C---:B------:R-:W-:Y:S01]  /*13bf0*/  FMUL.FTZ R134, R4.reuse, R134 ;  /* 0x0000008604867220 */ /* 0x040fe20000410000 */
[----:B------:R-:W-:Y:S01]  /*13c00*/  F2FP.BF16.PACK_AB R27, R211, R212 ;  /* 0x000000d4d31b723e */ /* 0x000fe200000010ff */
[----:B------:R-:W1:Y:S01]  /*13c10*/  MUFU.EX2 R171, R35 ;  /* 0x0000002300ab7308 */ /* 0x000e620000000800 */
[C---:B------:R-:W-:Y:S04]  /*13c20*/  HMMA.16816.F32.BF16 R124, R180.reuse, R36, R124 ;  /* 0x00000024b47c723c */ /* 0x040fe8000004187c */
[----:B---3--:R-:W-:Y:S01]  /*13c30*/  F2FP.BF16.PACK_AB R33, R175, R196 ;  /* 0x000000c4af21723e */ /* 0x008fe200000010ff */
[----:B------:R-:W-:Y:S02]  /*13c40*/  FMUL.FTZ R135, R4, R135 ;  /* 0x0000008704877220 */ /* 0x000fe40000410000 */
[--C-:B------:R-:W-:Y:S01]  /*13c50*/  FFMA.FTZ R52, R52, c[0x0][0x2d0], -R207.reuse ;  /* 0x0000b40034347a23 */ /* 0x100fe200000108cf */
[-C--:B------:R-:W-:Y:S01]  /*13c60*/  HMMA.16816.F32.BF16 R128, R180, R38.reuse, R128 ;  /* 0x00000026b480723c */ /* 0x080fe20000041880 */
[----:B------:R-:W3:Y:S02]  /*13c70*/  LDSM.16.MT88.4 R180, [R218+0x2880] ;  /* 0x00288000dab4783b */ /* 0x000ee40000004200 */
[----:B------:R-:W-:Y:S01]  /*13c80*/  MUFU.EX2 R198, R52 ;  /* 0x0000003400c67308 */ /* 0x000fe20000000800 */
[----:B------:R-:W-:Y:S01]  /*13c90*/  FFMA.FTZ R53, R53, c[0x0][0x2d0], -R207 ;  /* 0x0000b40035357a23 */ /* 0x000fe200000108cf */
[----:B--2---:R-:W-:Y:S01]  /*13ca0*/  F2FP.BF16.PACK_AB R34, R201, R202 ;  /* 0x000000cac922723e */ /* 0x004fe200000010ff */
[--C-:B------:R-:W-:Y:S02]  /*13cb0*/  FFMA.FTZ R55, R55, c[0x0][0x2d0], -R208.reuse ;  /* 0x0000b40037377a23 */ /* 0x100fe400000108d0 */
[----:B------:R-:W-:Y:S01]  /*13cc0*/  HMMA.16816.F32.BF16 R132, R176, R38, R132 ;  /* 0x00000026b084723c */ /* 0x000fe20000041884 */
[----:B------:R-:W2:Y:S03]  /*13cd0*/  LDSM.16.MT88.4 R36, [R220+0x2880] ;  /* 0x00288000dc24783b */ /* 0x000ea60000004200 */
[--C-:B------:R-:W-:Y:S01]  /*13ce0*/  FFMA.FTZ R49, R49, c[0x0][0x2d0], -R209.reuse ;  /* 0x0000b40031317a23 */ /* 0x100fe200000108d1 */
[----:B------:R-:W-:Y:S01]  /*13cf0*/  MUFU.EX2 R52, R43 ;  /* 0x0000002b00347308 */ /* 0x000fe20000000800 */
[----:B------:R-:W-:Y:S01]  /*13d00*/  FFMA.FTZ R54, R54, c[0x0][0x2d0], -R208 ;  /* 0x0000b40036367a23 */ /* 0x000fe200000108d0 */
[----:B-1----:R-:W-:Y:S01]  /*13d10*/  F2FP.BF16.PACK_AB R35, R171, R170 ;  /* 0x000000aaab23723e */ /* 0x002fe200000010ff */
[-C--:B------:R-:W-:Y:S01]  /*13d20*/  HMMA.16816.F32.BF16 R8, R24, R28.reuse, R8 ;  /* 0x0000001c1808723c */ /* 0x080fe20000041808 */
[----:B------:R-:W-:Y:S04]  /*13d30*/  LDSM.16.MT88.4 R176, [R217+0x4080] ;  /* 0x00408000d9b0783b */ /* 0x000fe80000004200 */
[--C-:B------:R-:W-:Y:S02]  /*13d40*/  FFMA.FTZ R44, R44, c[0x0][0x2d0], -R209.reuse ;  /* 0x0000b4002c2c7a23 */ /* 0x100fe400000108d1 */
[----:B------:R-:W-:Y:S01]  /*13d50*/  MUFU.EX2 R197, R53 ;  /* 0x0000003500c57308 */ /* 0x000fe20000000800 */
[C---:B------:R-:W-:Y:S04]  /*13d60*/  HMMA.16816.F32.BF16 R12, R32.reuse, R28, R12 ;  /* 0x0000001c200c723c */ /* 0x040fe8000004180c */
[--C-:B------:R-:W-:Y:S02]  /*13d70*/  FFMA.FTZ R45, R45, c[0x0][0x2d0], -R209.reuse ;  /* 0x0000b4002d2d7a23 */ /* 0x100fe400000108d1 */
[----:B------:R-:W-:Y:S02]  /*13d80*/  FFMA.FTZ R48, R48, c[0x0][0x2d0], -R209 ;  /* 0x0000b40030307a23 */ /* 0x000fe400000108d1 */
[-C--:B------:R-:W-:Y:S01]  /*13d90*/  HMMA.16816.F32.BF16 R16, R32, R30.reuse, R16 ;  /* 0x0000001e2010723c */ /* 0x080fe20000041810 */
[----:B------:R1:W-:Y:S03]  /*13da0*/  MUFU.EX2 R53, R42 ;  /* 0x0000002a00357308 */ /* 0x0003e60000000800 */
[--C-:B------:R-:W-:Y:S02]  /*13db0*/  FFMA.FTZ R46, R46, c[0x0][0x2d0], -R169.reuse ;  /* 0x0000b4002e2e7a23 */ /* 0x100fe400000108a9 */
[--C-:B------:R-:W-:Y:S02]  /*13dc0*/  FFMA.FTZ R47, R47, c[0x0][0x2d0], -R169.reuse ;  /* 0x0000b4002f2f7a23 */ /* 0x100fe400000108a9 */
[C---:B------:R-:W-:Y:S01]  /*13dd0*/  HMMA.16816.F32.BF16 R20, R24.reuse, R30, R20 ;  /* 0x0000001e1814723c */ /* 0x040fe20000041814 */
[----:B------:R-:W2:Y:S02]  /*13de0*/  LDSM.16.MT88.4 R28, [R219+0x2880] ;  /* 0x00288000db1c783b */ /* 0x000ea40000004200 */
[----:B------:R-:W-:Y:S01]  /*13df0*/  MUFU.EX2 R55, R55 ;  /* 0x0000003700377308 */ /* 0x000fe20000000800 */
[--C-:B------:R-:W-:Y:S02]  /*13e00*/  FFMA.FTZ R50, R50, c[0x0][0x2d0], -R169.reuse ;  /* 0x0000b40032327a23 */ /* 0x100fe400000108a9 */
[----:B------:R-:W-:Y:S02]  /*13e10*/  FFMA.FTZ R169, R51, c[0x0][0x2d0], -R169 ;  /* 0x0000b40033a97a23 */ /* 0x000fe400000108a9 */
[-C--:B---3--:R-:W-:Y:S05]  /*13e20*/  HMMA.16816.F32.BF16 R136, R24, R180.reuse, R136 ;  /* 0x000000b41888723c */ /* 0x088fea0000041888 */
[----:B------:R-:W-:Y:S03]  /*13e30*/  MUFU.EX2 R49, R49 ;  /* 0x0000003100317308 */ /* 0x000fe60000000800 */
[C---:B------:R-:W-:Y:S01]  /*13e40*/  HMMA.16816.F32.BF16 R140, R32.reuse, R180, R140 ;  /* 0x000000b4208c723c */ /* 0x040fe2000004188c */
[----:B-1----:R-:W-:Y:S06]  /*13e50*/  LDSM.16.MT88.4 R40, [R219+0x4080] ;  /* 0x00408000db28783b */ /* 0x002fec0000004200 */
[----:B------:R-:W-:Y:S01]  /*13e60*/  MUFU.EX2 R169, R169 ;  /* 0x000000a900a97308 */ /* 0x000fe20000000800 */
[-C--:B------:R-:W-:Y:S08]  /*13e70*/  HMMA.16816.F32.BF16 R144, R32, R182.reuse, R144 ;  /* 0x000000b62090723c */ /* 0x080ff00000041890 */
[C---:B------:R-:W-:Y:S01]  /*13e80*/  HMMA.16816.F32.BF16 R148, R24.reuse, R182, R148 ;  /* 0x000000b61894723c */ /* 0x040fe20000041894 */
[----:B------:R-:W-:Y:S07]  /*13e90*/  MUFU.EX2 R54, R54 ;  /* 0x0000003600367308 */ /* 0x000fee0000000800 */
[-C--:B--2---:R-:W-:Y:S03]  /*13ea0*/  HMMA.16816.F32.BF16 R152, R24, R36.reuse, R152 ;  /* 0x000000241898723c */ /* 0x084fe60000041898 */
[----:B------:R-:W-:Y:S05]  /*13eb0*/  MUFU.EX2 R44, R44 ;  /* 0x0000002c002c7308 */ /* 0x000fea0000000800 */
[C---:B------:R-:W-:Y:S05]  /*13ec0*/  HMMA.16816.F32.BF16 R156, R32.reuse, R36, R156 ;  /* 0x00000024209c723c */ /* 0x040fea000004189c */
[----:B------:R-:W1:Y:S03]  /*13ed0*/  MUFU.EX2 R45, R45 ;  /* 0x0000002d002d7308 */ /* 0x000e660000000800 */
[-C--:B------:R-:W-:Y:S07]  /*13ee0*/  HMMA.16816.F32.BF16 R160, R32, R38.reuse, R160 ;  /* 0x0000002620a0723c */ /* 0x080fee00000418a0 */
[----:B------:R-:W-:Y:S01]  /*13ef0*/  MUFU.EX2 R48, R48 ;  /* 0x0000003000307308 */ /* 0x000fe20000000800 */
[C---:B------:R-:W-:Y:S01]  /*13f00*/  HMMA.16816.F32.BF16 R164, R24.reuse, R38, R164 ;  /* 0x0000002618a4723c */ /* 0x040fe200000418a4 */
[----:B------:R-:W2:Y:S07]  /*13f10*/  LDSM.16.MT88.4 R36, [R218+0x4080] ;  /* 0x00408000da24783b */ /* 0x000eae0000004200 */
[-C--:B------:R-:W-:Y:S01]  /*13f20*/  HMMA.16816.F32.BF16 R56, R24, R28.reuse, R56 ;  /* 0x0000001c1838723c */ /* 0x080fe20000041838 */
[----:B------:R-:W-:Y:S07]  /*13f30*/  MUFU.EX2 R46, R46 ;  /* 0x0000002e002e7308 */ /* 0x000fee0000000800 */
[C---:B------:R-:W-:Y:S03]  /*13f40*/  HMMA.16816.F32.BF16 R60, R32.reuse, R28, R60 ;  /* 0x0000001c203c723c */ /* 0x040fe6000004183c */
[----:B------:R-:W3:Y:S05]  /*13f50*/  MUFU.EX2 R47, R47 ;  /* 0x0000002f002f7308 */ /* 0x000eea0000000800 */
[-C--:B------:R-:W-:Y:S05]  /*13f60*/  HMMA.16816.F32.BF16 R64, R32, R30.reuse, R64 ;  /* 0x0000001e2040723c */ /* 0x080fea0000041840 */
[----:B------:R-:W1:Y:S03]  /*13f70*/  MUFU.EX2 R50, R50 ;  /* 0x0000003200327308 */ /* 0x000e660000000800 */
        /* <DEDUP_REMOVED lines=8> */
[-C--:B------:R-:W-:Y:S04]  /*14000*/  HMMA.16816.F32.BF16 R96, R32, R38.reuse, R96 ;  /* 0x000000262060723c */ /* 0x080fe80000041860 */
[----:B----4-:R-:W-:Y:S02]  /*14010*/  FFMA.FTZ R3, R6, R184, R241 ;  /* 0x000000b806037223 */ /* 0x010fe400000100f1 */
[----:B------:R-:W2:Y:S02]  /*14020*/  LDL R6, [R1+0x70] ;  /* 0x0000700001067983 */ /* 0x000ea40000100800 */
[C---:B------:R-:W-:Y:S02]  /*14030*/  HMMA.16816.F32.BF16 R100, R24.reuse, R38, R100 ;  /* 0x000000261864723c */ /* 0x040fe40000041864 */
[----:B------:R-:W4:Y:S02]  /*14040*/  LDSM.16.MT88.4 R36, [R218+0x3080] ;  /* 0x00308000da24783b */ /* 0x000f240000004200 */
[----:B------:R-:W-:Y:S02]  /*14050*/  FFMA.FTZ R2, R0, R185, R2 ;  /* 0x000000b900027223 */ /* 0x000fe40000010002 */
[----:B------:R-:W-:Y:S02]  /*14060*/  FADD.FTZ R3, R246, R3 ;  /* 0x00000003f6037221 */ /* 0x000fe40000010000 */
[-C--:B-1----:R-:W-:Y:S04]  /*14070*/  HMMA.16816.F32.BF16 R104, R24, R28.reuse, R104 ;  /* 0x0000001c1868723c */ /* 0x082fe80000041868 */
[----:B------:R-:W-:Y:S02]  /*14080*/  FADD.FTZ R3, R244, R3 ;  /* 0x00000003f4037221 */ /* 0x000fe40000010000 */
[----:B------:R-:W-:Y:S02]  /*14090*/  FFMA.FTZ R7, R7, R186, R243 ;  /* 0x000000ba07077223 */ /* 0x000fe400000100f3 */
[C---:B------:R-:W-:Y:S04]  /*140a0*/  HMMA.16816.F32.BF16 R108, R32.reuse, R28, R108 ;  /* 0x0000001c206c723c */ /* 0x040fe8000004186c */
[----:B------:R-:W-:Y:S02]  /*140b0*/  FFMA.FTZ R4, R4, R187, R242 ;  /* 0x000000bb04047223 */ /* 0x000fe400000100f2 */
[----:B------:R-:W-:Y:S01]  /*140c0*/  FADD.FTZ R0, R250, R7 ;  /* 0x00000007fa007221 */ /* 0x000fe20000010000 */
[----:B------:R-:W-:Y:S01]  /*140d0*/  F2FP.BF16.PACK_AB R28, R45, R44 ;  /* 0x0000002c2d1c723e */ /* 0x000fe200000010ff */
[-C--:B------:R-:W-:Y:S04]  /*140e0*/  HMMA.16816.F32.BF16 R112, R32, R30.reuse, R112 ;  /* 0x0000001e2070723c */ /* 0x080fe80000041870 */
[----:B---3--:R-:W-:Y:S01]  /*140f0*/  F2FP.BF16.PACK_AB R29, R47, R46 ;  /* 0x0000002e2f1d723e */ /* 0x008fe200000010ff */
[----:B------:R-:W-:Y:S02]  /*14100*/  FADD.FTZ R7, R245, R3 ;  /* 0x00000003f5077221 */ /* 0x000fe40000010000 */
[----:B------:R-:W-:Y:S01]  /*14110*/  FADD.FTZ R2, R204, R2 ;  /* 0x00000002cc027221 */ /* 0x000fe20000010000 */
[C---:B------:R-:W-:Y:S04]  /*14120*/  HMMA.16816.F32.BF16 R116, R24.reuse, R30, R116 ;  /* 0x0000001e1874723c */ /* 0x040fe80000041874 */
[----:B------:R-:W-:Y:S02]  /*14130*/  FADD.FTZ R2, R205, R2 ;  /* 0x00000002cd027221 */ /* 0x000fe40000010000 */
[----:B------:R-:W-:Y:S01]  /*14140*/  FADD.FTZ R0, R252, R0 ;  /* 0x00000000fc007221 */ /* 0x000fe20000010000 */
[----:B------:R-:W-:Y:S01]  /*14150*/  F2FP.BF16.PACK_AB R30, R49, R48 ;  /* 0x00000030311e723e */ /* 0x000fe200000010ff */
[-C--:B------:R-:W-:Y:S04]  /*14160*/  HMMA.16816.F32.BF16 R120, R24, R40.reuse, R120 ;  /* 0x000000281878723c */ /* 0x080fe80000041878 */
[----:B------:R-:W-:Y:S01]  /*14170*/  F2FP.BF16.PACK_AB R31, R169, R50 ;  /* 0x00000032a91f723e */ /* 0x000fe200000010ff */
[----:B------:R-:W-:Y:S03]  /*14180*/  FADD.FTZ R0, R251, R0 ;  /* 0x00000000fb007221 */ /* 0x000fe60000010000 */
[C---:B------:R-:W-:Y:S08]  /*14190*/  HMMA.16816.F32.BF16 R124, R32.reuse, R40, R124 ;  /* 0x00000028207c723c */ /* 0x040ff0000004187c */
[-C--:B------:R-:W-:Y:S01]  /*141a0*/  HMMA.16816.F32.BF16 R128, R32, R42.reuse, R128 ;  /* 0x0000002a2080723c */ /* 0x080fe20000041880 */
[----:B------:R-:W1:Y:S07]  /*141b0*/  LDSM.16.MT88.4 R32, [R220+0x3080] ;  /* 0x00308000dc20783b */ /* 0x000e6e0000004200 */
[----:B------:R-:W-:Y:S07]  /*141c0*/  HMMA.16816.F32.BF16 R132, R24, R42, R132 ;  /* 0x0000002a1884723c */ /* 0x000fee0000041884 */
[----:B------:R-:W-:Y:S02]  /*141d0*/  F2FP.BF16.PACK_AB R24, R199, R200 ;  /* 0x000000c8c718723e */ /* 0x000fe400000010ff */
[----:B------:R-:W-:Y:S03]  /*141e0*/  F2FP.BF16.PACK_AB R26, R197, R198 ;  /* 0x000000c6c51a723e */ /* 0x000fe600000010ff */
[----:B------:R-:W-:Y:S02]  /*141f0*/  F2FP.BF16.PACK_AB R25, R52, R53 ;  /* 0x000000353419723e */ /* 0x000fe400000010ff */
[----:B------:R-:W-:Y:S07]  /*14200*/  F2FP.BF16.PACK_AB R27, R55, R54 ;  /* 0x00000036371b723e */ /* 0x000fee00000010ff */
[-C--:B------:R-:W-:Y:S01]  /*14210*/  HMMA.16816.F32.BF16 R180, R24, R192.reuse, R8 ;  /* 0x000000c018b4723c */ /* 0x080fe20000041808 */
[----:B------:R-:W3:Y:S07]  /*14220*/  LDSM.16.MT88.4 R8, [R219+0x3080] ;  /* 0x00308000db08783b */ /* 0x000eee0000004200 */
[C---:B------:R-:W-:Y:S01]  /*14230*/  HMMA.16816.F32.BF16 R184, R28.reuse, R192, R12 ;  /* 0x000000c01cb8723c */ /* 0x040fe2000004180c */
[----:B------:R-:W1:Y:S07]  /*14240*/  LDSM.16.MT88.4 R12, [R217+0x4880] ;  /* 0x00488000d90c783b */ /* 0x000e6e0000004200 */
[-C--:B------:R-:W-:Y:S01]  /*14250*/  HMMA.16816.F32.BF16 R188, R28, R194.reuse, R16 ;  /* 0x000000c21cbc723c */ /* 0x080fe20000041810 */
[----:B------:R-:W1:Y:S07]  /*14260*/  LDSM.16.MT88.4 R16, [R218+0x4880] ;  /* 0x00488000da10783b */ /* 0x000e6e0000004200 */
[C---:B------:R-:W-:Y:S01]  /*14270*/  HMMA.16816.F32.BF16 R192, R24.reuse, R194, R20 ;  /* 0x000000c218c0723c */ /* 0x040fe20000041814 */
[----:B------:R-:W3:Y:S07]  /*14280*/  LDSM.16.MT88.4 R20, [R220+0x4880] ;  /* 0x00488000dc14783b */ /* 0x000eee0000004200 */
[-C--:B----4-:R-:W-:Y:S08]  /*14290*/  HMMA.16816.F32.BF16 R136, R24, R36.reuse, R136 ;  /* 0x000000241888723c */ /* 0x090ff00000041888 */
[C---:B------:R-:W-:Y:S08]  /*142a0*/  HMMA.16816.F32.BF16 R140, R28.reuse, R36, R140 ;  /* 0x000000241c8c723c */ /* 0x040ff0000004188c */
[-C--:B------:R-:W-:Y:S08]  /*142b0*/  HMMA.16816.F32.BF16 R144, R28, R38.reuse, R144 ;  /* 0x000000261c90723c */ /* 0x080ff00000041890 */
[C---:B------:R-:W-:Y:S01]  /*142c0*/  HMMA.16816.F32.BF16 R148, R24.reuse, R38, R148 ;  /* 0x000000261894723c */ /* 0x040fe20000041894 */
[----:B------:R-:W4:Y:S07]  /*142d0*/  LDSM.16.MT88.4 R36, [R219+0x4880] ;  /* 0x00488000db24783b */ /* 0x000f2e0000004200 */
[-C--:B-1----:R-:W-:Y:S08]  /*142e0*/  HMMA.16816.F32.BF16 R152, R24, R32.reuse, R152 ;  /* 0x000000201898723c */ /* 0x082ff00000041898 */
[C---:B------:R-:W-:Y:S08]  /*142f0*/  HMMA.16816.F32.BF16 R156, R28.reuse, R32, R156 ;  /* 0x000000201c9c723c */ /* 0x040ff0000004189c */
[-C--:B------:R-:W-:Y:S08]  /*14300*/  HMMA.16816.F32.BF16 R160, R28, R34.reuse, R160 ;  /* 0x000000221ca0723c */ /* 0x080ff000000418a0 */
[C---:B------:R-:W-:Y:S08]  /*14310*/  HMMA.16816.F32.BF16 R164, R24.reuse, R34, R164 ;  /* 0x0000002218a4723c */ /* 0x040ff000000418a4 */
[-C--:B---3--:R-:W-:Y:S08]  /*14320*/  HMMA.16816.F32.BF16 R56, R24, R8.reuse, R56 ;  /* 0x000000081838723c */ /* 0x088ff00000041838 */
[C---:B------:R-:W-:Y:S07]  /*14330*/  HMMA.16816.F32.BF16 R60, R28.reuse, R8, R60 ;  /* 0x000000081c3c723c */ /* 0x040fee000004183c */
[----:B------:R-:W-:Y:S01]  /*14340*/  FADD.FTZ R8, R247, R4 ;  /* 0x00000004f7087221 */ /* 0x000fe20000010000 */
[-C--:B------:R-:W-:Y:S04]  /*14350*/  HMMA.16816.F32.BF16 R64, R28, R10.reuse, R64 ;  /* 0x0000000a1c40723c */ /* 0x080fe80000041840 */
[----:B------:R-:W-:Y:S02]  /*14360*/  FADD.FTZ R4, R240, R0 ;  /* 0x00000000f0047221 */ /* 0x000fe40000010000 */
[----:B------:R-:W-:Y:S02]  /*14370*/  FADD.FTZ R8, R249, R8 ;  /* 0x00000008f9087221 */ /* 0x000fe40000010000 */
[C---:B------:R-:W-:Y:S04]  /*14380*/  HMMA.16816.F32.BF16 R68, R24.reuse, R10, R68 ;  /* 0x0000000a1844723c */ /* 0x040fe80000041844 */
[----:B------:R-:W-:Y:S04]  /*14390*/  FADD.FTZ R8, R248, R8 ;  /* 0x00000008f8087221 */ /* 0x000fe80000010000 */
[-C--:B------:R-:W-:Y:S04]  /*143a0*/  HMMA.16816.F32.BF16 R72, R24, R12.reuse, R72 ;  /* 0x0000000c1848723c */ /* 0x080fe80000041848 */
[----:B------:R-:W-:Y:S02]  /*143b0*/  FADD.FTZ R3, R214, R8 ;  /* 0x00000008d6037221 */ /* 0x000fe40000010000 */
[----:B------:R-:W-:Y:S02]  /*143c0*/  FADD.FTZ R8, R239, R4 ;  /* 0x00000004ef087221 */ /* 0x000fe40000010000 */
        /* <DEDUP_REMOVED lines=9> */
[-C--:B------:R-:W-:Y:S03]  /*14460*/  HMMA.16816.F32.BF16 R112, R28, R22.reuse, R112 ;  /* 0x000000161c70723c */ /* 0x080fe60000041870 */
[----:B--2---:R-:W-:Y:S01]  /*14470*/  ISETP.GT.AND P0, PT, R237, R6, PT ;  /* 0x00000006ed00720c */ /* 0x004fe20003f04270 */
[----:B------:R-:W-:Y:S04]  /*14480*/  FADD.FTZ R6, R206, R2 ;  /* 0x00000002ce067221 */ /* 0x000fe80000010000 */
[C---:B------:R-:W-:Y:S04]  /*14490*/  HMMA.16816.F32.BF16 R116, R24.reuse, R22, R116 ;  /* 0x000000161874723c */ /* 0x040fe80000041874 */
[----:B------:R-:W-:Y:S01]  /*144a0*/  FADD.FTZ R2, R210, R7 ;  /* 0x00000007d2027221 */ /* 0x000fe20000010000 */
[----:B------:R-:W-:Y:S01]  /*144b0*/  MOV R237, R235 ;  /* 0x000000eb00ed7202 */ /* 0x000fe20000000f00 */
[----:B------:R-:W-:Y:S02]  /*144c0*/  FADD.FTZ R0, R196, R6 ;  /* 0x00000006c4007221 */ /* 0x000fe40000010000 */
[----:B------:R-:W-:Y:S01]  /*144d0*/  FADD.FTZ R7, R213, R3 ;  /* 0x00000003d5077221 */ /* 0x000fe20000010000 */
[-C--:B----4-:R-:W-:Y:S03]  /*144e0*/  HMMA.16816.F32.BF16 R120, R24, R36.reuse, R120 ;  /* 0x000000241878723c */ /* 0x090fe60000041878 */
        /* <DEDUP_REMOVED lines=30> */
[----:B------:R-:W-:Y:S02]  /*146d0*/  MOV R169, R168 ;  /* 0x000000a800a97202 */ /* 0x000fe40000000f00 */
[----:B------:R2:W-:Y:S04]  /*146e0*/  STL [R1+0x94], R2 ;  /* 0x0000940201007387 */ /* 0x0005e80000100800 */
[----:B------:R3:W-:Y:S04]  /*146f0*/  STL [R1+0x98], R0 ;  /* 0x0000980001007387 */ /* 0x0007e80000100800 */
[----:B------:R4:W-:Y:S01]  /*14700*/  STL [R1+0x8c], R6 ;  /* 0x00008c0601007387 */ /* 0x0009e20000100800 */
[----:B-1----:R-:W-:Y:S02]  /*14710*/  MOV R3, R173 ;  /* 0x000000ad00037202 */ /* 0x002fe40000000f00 */
[----:B--2---:R-:W-:Y:S02]  /*14720*/  MOV R2, R174 ;  /* 0x000000ae00027202 */ /* 0x004fe40000000f00 */
[----:B---3--:R-:W-:Y:S01]  /*14730*/  MOV R0, R172 ;  /* 0x000000ac00007202 */ /* 0x008fe20000000f00 */
[----:B------:R-:W-:-:S05]  /*14740*/  @P0 BRA `(.L_x_1235) ;  /* 0xffffd31000000947 */ /* 0x000fca000383ffff */
.L_x_1234:
[----:B------:R-:W2:Y:S02]  /*14750*/  LDL R4, [R1+0x9c] ;  /* 0x00009c0001047983 */ /* 0x000ea40000100800 */
[----:B--2---:R-:W-:-:S13]  /*14760*/  ISETP.GE.AND P0, PT, R235, R4, PT ;  /* 0x00000004eb00720c */ /* 0x004fda0003f06270 */
[----:B------:R-:W-:Y:S05]  /*14770*/  @!P0 BRA `(.L_x_1236) ;  /* 0x000044f000008947 */ /* 0x000fea0003800000 */
[----:B------:R-:W2:Y:S04]  /*14780*/  LDL.64 R10, [R1+0xc8] ;  /* 0x0000c800010a7983 */ /* 0x000ea80000100a00 */
[----:B------:R-:W3:Y:S01]  /*14790*/  LDL.64 R14, [R1+0xb8] ;  /* 0x0000b800010e7983 */ /* 0x000ee20000100a00 */
[----:B------:R-:W-:Y:S01]  /*147a0*/  IMAD.U32 R2, RZ, RZ, UR10 ;  /* 0x0000000aff027e24 */ /* 0x000fe2000f8e00ff */
[----:B------:R-:W-:Y:S01]  /*147b0*/  MOV R0, UR12 ;  /* 0x0000000c00007c02 */ /* 0x000fe20008000f00 */
[----:B-1----:R-:W-:Y:S01]  /*147c0*/  IMAD.MOV.U32 R3, RZ, RZ, 0x30 ;  /* 0x00000030ff037424 */ /* 0x002fe200078e00ff */
[----:B------:R-:W-:Y:S01]  /*147d0*/  MOV R8, c[0x0][0x1e4] ;  /* 0x0000790000087a02 */ /* 0x000fe20000000f00 */
[----:B------:R-:W-:Y:S01]  /*147e0*/  IMAD.MOV.U32 R4, RZ, RZ, c[0x0][0x1e0] ;  /* 0x00007800ff047624 */ /* 0x000fe200078e00ff */
[----:B------:R-:W-:Y:S01]  /*147f0*/  IADD3 R2, P0, R2, 0x80, RZ ;  /* 0x0000008002027810 */ /* 0x000fe20007f1e0ff */
[----:B------:R-:W-:Y:S01]  /*14800*/  IMAD.MOV.U32 R7, RZ, RZ, R174 ;  /* 0x000000ffff077224 */ /* 0x000fe200078e00ae */
[----:B------:R-:W-:Y:S01]  /*14810*/  IADD3 R9, P1, R0, 0x80, RZ ;  /* 0x0000008000097810 */ /* 0x000fe20007f3e0ff */
[----:B------:R-:W-:Y:S01]  /*14820*/  IMAD R0, R3, c[0x0][0x20c], RZ ;  /* 0x0000830003007a24 */ /* 0x000fe200078e02ff */
[----:B----4-:R-:W-:Y:S01]  /*14830*/  MOV R6, R172 ;  /* 0x000000ac00067202 */ /* 0x010fe20000000f00 */
[----:B------:R1:W-:Y:S01]  /*14840*/  STL [R1+0x84], R2 ;  /* 0x0000840201007387 */ /* 0x0003e20000100800 */
[----:B------:R-:W-:Y:S01]  /*14850*/  IMAD.MOV.U32 R170, RZ, RZ, R168 ;  /* 0x000000ffffaa7224 */ /* 0x000fe200078e00a8 */
[----:B------:R-:W-:-:S02]  /*14860*/  MOV R169, R173 ;  /* 0x000000ad00a97202 */ /* 0x000fc40000000f00 */
[----:B------:R4:W-:Y:S01]  /*14870*/  STL [R1+0x70], R9 ;  /* 0x0000700901007387 */ /* 0x0009e20000100800 */
[----:B------:R-:W-:Y:S02]  /*14880*/  IADD3.X R252, RZ, UR9, RZ, P1, !PT ;  /* 0x00000009fffc7c10 */ /* 0x000fe40008ffe4ff */
[----:B--2---:R-:W-:Y:S01]  /*14890*/  IADD3 R12, P2, R10, 0x40, RZ ;  /* 0x000000400a0c7810 */ /* 0x004fe20007f5e0ff */
[----:B------:R-:W-:Y:S01]  /*148a0*/  IMAD.WIDE.U32 R10, R3, c[0x0][0x208], RZ ;  /* 0x00008200030a7a25 */ /* 0x000fe200078e00ff */
[----:B------:R-:W-:Y:S02]  /*148b0*/  SHF.L.U64.HI R3, R4, 0x5, R8 ;  /* 0x0000000504037819 */ /* 0x000fe40000010208 */
[----:B---3--:R-:W-:Y:S01]  /*148c0*/  IADD3.X R13, RZ, R15, RZ, P2, !PT ;  /* 0x0000000fff0d7210 */ /* 0x008fe200017fe4ff */
[----:B-1----:R-:W-:Y:S02]  /*148d0*/  IMAD.IADD R2, R11, 0x1, R0 ;  /* 0x000000010b027824 */ /* 0x002fe400078e0200 */
[----:B------:R-:W-:-:S02]  /*148e0*/  IMAD.X R0, RZ, RZ, UR5, P0 ;  /* 0x00000005ff007e24 */ /* 0x000fc400080e06ff */
[----:B------:R4:W-:Y:S04]  /*148f0*/  STL.64 [R1+0x78], R12 ;  /* 0x0000780c01007387 */ /* 0x0009e80000100a00 */
[----:B------:R4:W-:Y:S02]  /*14900*/  STL [R1+0x80], R0 ;  /* 0x0000800001007387 */ /* 0x0009e40000100800 */
.L_x_1253:
[----:B------:R-:W2:Y:S01]  /*14910*/  LDL.64 R18, [R1+0xb8] ;  /* 0x0000b80001127983 */ /* 0x000ea20000100a00 */
[----:B------:R-:W-:Y:S04]  /*14920*/  DEPBAR.LE SB0, 0x0 ;  /* 0x000080000000791a */ /* 0x000fe80000000000 */
[----:B------:R-:W3:Y:S01]  /*14930*/  LDL.64 R16, [R1+0xc8] ;  /* 0x0000c80001107983 */ /* 0x000ee20000100a00 */
[----:B------:R-:W-:Y:S01]  /*14940*/  WARPSYNC 0xffffffff ;  /* 0xffffffff00007948 */ /* 0x000fe20003800000 */
[----:B------:R-:W-:Y:S02]  /*14950*/  IMAD.MOV.U32 R2, RZ, RZ, 0x30 ;  /* 0x00000030ff027424 */ /* 0x000fe400078e00ff */
[----:B----4-:R-:W-:Y:S01]  /*14960*/  IMAD.MOV.U32 R0, RZ, RZ, 0x30 ;  /* 0x00000030ff007424 */ /* 0x010fe200078e00ff */
[----:B------:R-:W4:Y:S01]  /*14970*/  LDL R29, [R1+0xa8] ;  /* 0x0000a800011d7983 */ /* 0x000f220000100800 */
[----:B------:R-:W-:Y:S01]  /*14980*/  IMAD.WIDE.U32 R2, R2, c[0x0][0x208], RZ ;  /* 0x0000820002027a25 */ /* 0x000fe200078e00ff */
[----:B------:R-:W-:Y:S03]  /*14990*/  SHF.R.S32.HI R2, RZ, 0x1f, R235 ;  /* 0x0000001fff027819 */ /* 0x000fe600000114eb */
[----:B------:R-:W4:Y:S01]  /*149a0*/  LDL.64 R30, [R1+0x78] ;  /* 0x00007800011e7983 */ /* 0x000f220000100a00 */
[----:B------:R-:W-:Y:S02]  /*149b0*/  IMAD R0, R0, c[0x0][0x20c], RZ ;  /* 0x0000830000007a24 */ /* 0x000fe400078e02ff */
[----:B------:R-:W-:Y:S02]  /*149c0*/  IMAD.MOV.U32 R26, RZ, RZ, 0x30 ;  /* 0x00000030ff1a7424 */ /* 0x000fe400078e00ff */
[----:B------:R-:W4:Y:S01]  /*149d0*/  LDL R28, [R1+0xe8] ;  /* 0x0000e800011c7983 */ /* 0x000f220000100800 */
[----:B------:R-:W-:Y:S02]  /*149e0*/  IMAD.IADD R0, R3, 0x1, R0 ;  /* 0x0000000103007824 */ /* 0x000fe400078e0200 */
[----:B------:R-:W-:Y:S02]  /*149f0*/  IMAD.WIDE.U32 R26, R26, c[0x0][0x208], RZ ;  /* 0x000082001a1a7a25 */ /* 0x000fe400078e00ff */
[----:B------:R-:W4:Y:S02]  /*14a00*/  LDL R41, [R1+0x84] ;  /* 0x0000840001297983 */ /* 0x000f240000100800 */
[----:B------:R-:W-:Y:S03]  /*14a10*/  IMAD R0, R0, R235, RZ ;  /* 0x000000eb00007224 */ /* 0x000fe600078e02ff */
[----:B------:R-:W4:Y:S01]  /*14a20*/  LDL R40, [R1+0x80] ;  /* 0x0000800001287983 */ /* 0x000f220000100800 */
[----:B------:R-:W-:Y:S04]  /*14a30*/  IMAD R0, R2, R26, R0 ;  /* 0x0000001a02007224 */ /* 0x000fe800078e0200 */
[----:B------:R-:W-:Y:S06]  /*14a40*/  BAR.SYNC.DEFER_BLOCKING 0x0 ;  /* 0x0000000000007b1d */ /* 0x000fec0000010000 */
[----:B------:R-:W-:Y:S05]  /*14a50*/  LDSM.16.M88.4 R52, [R223+0x8080] ;  /* 0x00808000df34783b */ /* 0x000fea0000000200 */
[----:B-----5:R-:W1:Y:S05]  /*14a60*/  LDSM.16.M88.4 R20, [R216+0x5080] ;  /* 0x00508000d814783b */ /* 0x020e6a0000000200 */
[----:B------:R-:W1:Y:S05]  /*14a70*/  LDSM.16.M88.4 R48, [R223+0xa080] ;  /* 0x00a08000df30783b */ /* 0x000e6a0000000200 */
[----:B------:R-:W2:Y:S05]  /*14a80*/  LDSM.16.M88.4 R36, [R216+0x5880] ;  /* 0x00588000d824783b */ /* 0x000eaa0000000200 */
[----:B------:R-:W4:Y:S05]  /*14a90*/  LDL R212, [R1+0x9c] ;  /* 0x00009c0001d47983 */ /* 0x000f2a0000100800 */
[----:B------:R-:W2:Y:S05]  /*14aa0*/  LDSM.16.M88.4 R172, [R216+0x6080] ;  /* 0x00608000d8ac783b */ /* 0x000eaa0000000200 */
[----:B------:R-:W4:Y:S05]  /*14ab0*/  LDL R215, [R1+0xdc] ;  /* 0x0000dc0001d77983 */ /* 0x000f2a0000100800 */
[----:B------:R-:W-:Y:S05]  /*14ac0*/  LDSM.16.M88.4 R176, [R225+0x8080] ;  /* 0x00808000e1b0783b */ /* 0x000fea0000000200 */
[----:B------:R-:W4:Y:S01]  /*14ad0*/  LDL R168, [R1+0x4] ;  /* 0x0000040001a87983 */ /* 0x000f220000100800 */
[-C--:B-1----:R-:W-:Y:S04]  /*14ae0*/  HMMA.16816.F32.BF16 R8, R52, R20.reuse, RZ ;  /* 0x000000143408723c */ /* 0x082fe800000418ff */
[----:B------:R-:W1:Y:S05]  /*14af0*/  LDSM.16.M88.4 R196, [R227] ;  /* 0x00000000e3c4783b */ /* 0x000e6a0000000200 */
[----:B------:R-:W4:Y:S01]  /*14b00*/  LDL R213, [R1+0xd8] ;  /* 0x0000d80001d57983 */ /* 0x000f220000100800 */
[C---:B------:R-:W-:Y:S04]  /*14b10*/  HMMA.16816.F32.BF16 R12, R48.reuse, R20, RZ ;  /* 0x00000014300c723c */ /* 0x040fe800000418ff */
[----:B------:R-:W1:Y:S05]  /*14b20*/  LDSM.16.M88.4 R200, [R225+0xa080] ;  /* 0x00a08000e1c8783b */ /* 0x000e6a0000000200 */
[----:B------:R-:W1:Y:S05]  /*14b30*/  LDSM.16.M88.4 R204, [R233] ;  /* 0x00000000e9cc783b */ /* 0x000e6a0000000200 */
[----:B------:R-:W1:Y:S05]  /*14b40*/  LDSM.16.M88.4 R208, [R232] ;  /* 0x00000000e8d0783b */ /* 0x000e6a0000000200 */
[----:B------:R-:W4:Y:S05]  /*14b50*/  LDL R171, [R1+0xd4] ;  /* 0x0000d40001ab7983 */ /* 0x000f2a0000100800 */
[----:B------:R-:W4:Y:S05]  /*14b60*/  LDL.64 R238, [R1+0xc0] ;  /* 0x0000c00001ee7983 */ /* 0x000f2a0000100a00 */
[----:B------:R-:W4:Y:S05]  /*14b70*/  LDL R214, [R1+0xd0] ;  /* 0x0000d00001d67983 */ /* 0x000f2a0000100800 */
[----:B------:R-:W4:Y:S01]  /*14b80*/  LDL.64 R240, [R1+0xb0] ;  /* 0x0000b00001f07983 */ /* 0x000f220000100a00 */
[----:B--2---:R-:W-:Y:S01]  /*14b90*/  IMAD.MOV.U32 R25, RZ, RZ, R19 ;  /* 0x000000ffff197224 */ /* 0x004fe200078e0013 */
[----:B---3--:R-:W-:Y:S02]  /*14ba0*/  MOV R24, R16 ;  /* 0x0000001000187202 */ /* 0x008fe40000000f00 */
[-C--:B------:R-:W-:Y:S03]  /*14bb0*/  HMMA.16816.F32.BF16 R16, R48, R22.reuse, RZ ;  /* 0x000000163010723c */ /* 0x080fe600000418ff */
[-C--:B------:R-:W-:Y:S01]  /*14bc0*/  IMAD.WIDE.U32 R24, R235, R26.reuse, R24 ;  /* 0x0000001aeb187225 */ /* 0x080fe200078e0018 */
[----:B----4-:R-:W-:Y:S03]  /*14bd0*/  ISETP.GE.AND P4, PT, R29, c[0x0][0x1d4], PT ;  /* 0x000075001d007a0c */ /* 0x010fe60003f86270 */
[----:B------:R-:W-:Y:S01]  /*14be0*/  IMAD.IADD R4, R25, 0x1, R0 ;  /* 0x0000000119047824 */ /* 0x000fe200078e0200 */
[C---:B------:R-:W-:Y:S04]  /*14bf0*/  HMMA.16816.F32.BF16 R20, R52.reuse, R22, RZ ;  /* 0x000000163414723c */ /* 0x040fe800000418ff */
[----:B------:R-:W-:Y:S01]  /*14c00*/  LEA R32, P1, R24, c[0x0][0x1f8], 0x1 ;  /* 0x00007e0018207a11 */ /* 0x000fe200078208ff */
[----:B------:R-:W-:Y:S01]  /*14c10*/  IMAD.WIDE.U32 R2, R235, R26, R30 ;  /* 0x0000001aeb027225 */ /* 0x000fe200078e001e */
[----:B------:R-:W-:Y:S02]  /*14c20*/  ISETP.GE.AND P3, PT, R28, c[0x0][0x1d4], PT ;  /* 0x000075001c007a0c */ /* 0x000fe40003f66270 */
[----:B------:R-:W-:Y:S01]  /*14c30*/  LEA.HI.X R33, R24, c[0x0][0x1fc], R4, 0x1, P1 ;  /* 0x00007f0018217a11 */ /* 0x000fe200008f0c04 */
[----:B------:R-:W-:Y:S01]  /*14c40*/  IMAD.IADD R0, R0, 0x1, R3 ;  /* 0x0000000100007824 */ /* 0x000fe200078e0203 */
[-C--:B------:R-:W-:Y:S02]  /*14c50*/  HMMA.16816.F32.BF16 R24, R52, R36.reuse, RZ ;  /* 0x000000243418723c */ /* 0x080fe400000418ff */
[C---:B------:R-:W-:Y:S01]  /*14c60*/  LEA R34, P0, R2.reuse, c[0x0][0x1f8], 0x1 ;  /* 0x00007e0002227a11 */ /* 0x040fe200078008ff */
[----:B------:R-:W-:Y:S01]  /*14c70*/  @!PT LDS RZ, [RZ] ;  /* 0x00000000fffff984 */ /* 0x000fe20000000800 */
[----:B------:R-:W-:Y:S01]  /*14c80*/  @!PT LDS RZ, [RZ] ;  /* 0x00000000fffff984 */ /* 0x000fe20000000800 */
[----:B------:R-:W-:Y:S01]  /*14c90*/  @!PT LDS RZ, [RZ] ;  /* 0x00000000fffff984 */ /* 0x000fe20000000800 */
[----:B------:R2:W-:Y:S03]  /*14ca0*/  LDGSTS.E.BYPASS.LTC128B.128 [R234+0x2080], [R32.64], !P4 ;  /* 0x0208000020ea7fae */ /* 0x0005e6000e101d46 */
[----:B------:R-:W-:Y:S02]  /*14cb0*/  LEA.HI.X R35, R2, c[0x0][0x1fc], R0, 0x1, P0 ;  /* 0x00007f0002237a11 */ /* 0x000fe400000f0c00 */
[C---:B------:R-:W-:Y:S03]  /*14cc0*/  HMMA.16816.F32.BF16 R28, R48.reuse, R36, RZ ;  /* 0x00000024301c723c */ /* 0x040fe600000418ff */
[----:B------:R2:W-:Y:S01]  /*14cd0*/  LDGSTS.E.BYPASS.LTC128B.128 [R234+0x3880], [R34.64], !P3 ;  /* 0x0388000022ea7fae */ /* 0x0005e2000d901d46 */
[----:B------:R-:W-:Y:S04]  /*14ce0*/  IADD3 R2, P0, R32, UR10, RZ ;  /* 0x0000000a20027c10 */ /* 0x000fe8000ff1e0ff */
[----:B------:R-:W-:Y:S04]  /*14cf0*/  IADD3.X R3, R33, UR5, RZ, P0, !PT ;  /* 0x0000000521037c10 */ /* 0x000fe800087fe4ff */
[C---:B------:R-:W-:Y:S01]  /*14d00*/  IADD3 R36, P0, R2.reuse, UR10, RZ ;  /* 0x0000000a02247c10 */ /* 0x040fe2000ff1e0ff */
[----:B------:R3:W-:Y:S03]  /*14d10*/  LDGSTS.E.BYPASS.LTC128B.128 [R234+0x2880], [R2.64], !P4 ;  /* 0x0288000002ea7fae */ /* 0x0007e6000e101d46 */
[C---:B------:R-:W-:Y:S02]  /*14d20*/  IADD3.X R37, R3.reuse, UR5, RZ, P0, !PT ;  /* 0x0000000503257c10 */ /* 0x040fe400087fe4ff */
[----:B------:R3:W-:Y:S05]  /*14d30*/  LDGSTS.E.BYPASS.LTC128B.128 [R234+0x4080], [R2.64+0x80], !P3 ;  /* 0x0408008002ea7fae */ /* 0x0007ea000d901d46 */
[----:B------:R4:W-:Y:S01]  /*14d40*/  LDGSTS.E.BYPASS.LTC128B.128 [R234+0x3080], [R36.64], !P4 ;  /* 0x0308000024ea7fae */ /* 0x0009e2000e101d46 */
[-C--:B--2---:R-:W-:Y:S01]  /*14d50*/  HMMA.16816.F32.BF16 R32, R48, R38.reuse, RZ ;  /* 0x000000263020723c */ /* 0x084fe200000418ff */
[----:B---3--:R-:W-:Y:S07]  /*14d60*/  IADD3 R2, P0, R2, R41, RZ ;  /* 0x0000002902027210 */ /* 0x008fee0007f1e0ff */
[C---:B----4-:R-:W-:Y:S04]  /*14d70*/  HMMA.16816.F32.BF16 R36, R52.reuse, R38, RZ ;  /* 0x000000263424723c */ /* 0x050fe800000418ff */
[----:B------:R-:W-:Y:S01]  /*14d80*/  IMAD.X R3, R3, 0x1, R40, P0 ;  /* 0x0000000103037824 */ /* 0x000fe200000e0628 */
[C---:B------:R-:W-:Y:S04]  /*14d90*/  ISETP.GT.AND P0, PT, R235.reuse, R212, PT ;  /* 0x000000d4eb00720c */ /* 0x040fe80003f04270 */
[----:B------:R2:W-:Y:S01]  /*14da0*/  LDGSTS.E.BYPASS.LTC128B.128 [R234+0x4880], [R2.64], !P3 ;  /* 0x0488000002ea7fae */ /* 0x0005e2000d901d46 */
[-C--:B------:R-:W-:Y:S04]  /*14db0*/  HMMA.16816.F32.BF16 R40, R52, R172.reuse, RZ ;  /* 0x000000ac3428723c */ /* 0x080fe800000418ff */
[----:B------:R-:W0:Y:S04]  /*14dc0*/  LDGDEPBAR ;  /* 0x00000000000079af */ /* 0x000e280000000000 */
[C---:B------:R-:W-:Y:S04]  /*14dd0*/  HMMA.16816.F32.BF16 R44, R48.reuse, R172, RZ ;  /* 0x000000ac302c723c */ /* 0x040fe800000418ff */
[----:B------:R-:W-:Y:S04]  /*14de0*/  @P0 IADD3 R0, R235, -0x1, RZ ;  /* 0xffffffffeb000810 */ /* 0x000fe80007ffe0ff */
[-C--:B------:R-:W-:Y:S08]  /*14df0*/  HMMA.16816.F32.BF16 R48, R48, R174.reuse, RZ ;  /* 0x000000ae3030723c */ /* 0x080ff000000418ff */
[----:B------:R-:W-:Y:S01]  /*14e00*/  HMMA.16816.F32.BF16 R52, R52, R174, RZ ;  /* 0x000000ae3434723c */ /* 0x000fe200000418ff */
[----:B------:R-:W-:Y:S03]  /*14e10*/  LDSM.16.M88.4 R172, [R224+0x8080] ;  /* 0x00808000e0ac783b */ /* 0x000fe60000000200 */
[----:B--2---:R-:W-:Y:S04]  /*14e20*/  @P0 SHF.R.S32.HI R2, RZ, 0x1f, R0 ;  /* 0x0000001fff020819 */ /* 0x004fe80000011400 */
[-C--:B-1----:R-:W-:Y:S05]  /*14e30*/  HMMA.16816.F32.BF16 R8, R176, R196.reuse, R8 ;  /* 0x000000c4b008723c */ /* 0x082fea0000041808 */
[----:B------:R-:W-:Y:S03]  /*14e40*/  @P0 IMAD R2, R2, c[0x0][0x1e0], RZ ;  /* 0x0000780002020a24 */ /* 0x000fe600078e02ff */
[C---:B------:R-:W-:Y:S08]  /*14e50*/  HMMA.16816.F32.BF16 R12, R200.reuse, R196, R12 ;  /* 0x000000c4c80c723c */ /* 0x040ff0000004180c */
[-C--:B------:R-:W-:Y:S04]  /*14e60*/  HMMA.16816.F32.BF16 R16, R200, R198.reuse, R16 ;  /* 0x000000c6c810723c */ /* 0x080fe80000041810 */
[----:B------:R-:W-:Y:S04]  /*14e70*/  @P0 IMAD.MOV.U32 R3, RZ, RZ, R241 ;  /* 0x000000ffff030224 */ /* 0x000fe800078e00f1 */
        /* <DEDUP_REMOVED lines=8> */
[C---:B------:R-:W-:Y:S01]  /*14f00*/  HMMA.16816.F32.BF16 R44, R200.reuse, R208, R44 ;  /* 0x000000d0c82c723c */ /* 0x040fe2000004182c */
[----:B------:R-:W2:Y:S06]  /*14f10*/  LDL R208, [R1+0x74] ;  /* 0x0000740001d07983 */ /* 0x000eac0000100800 */
[----:B------:R-:W-:Y:S01]  /*14f20*/  IMAD.MOV.U32 R209, RZ, RZ, c[0x0][0x32c] ;  /* 0x0000cb00ffd17624 */ /* 0x000fe200078e00ff */
[-C--:B------:R-:W-:Y:S01]  /*14f30*/  HMMA.16816.F32.BF16 R48, R200, R210.reuse, R48 ;  /* 0x000000d2c830723c */ /* 0x080fe20000041830 */
[----:B------:R-:W3:Y:S07]  /*14f40*/  LDSM.16.M88.4 R200, [R224+0xa080] ;  /* 0x00a08000e0c8783b */ /* 0x000eee0000000200 */
[----:B------:R-:W-:Y:S01]  /*14f50*/  HMMA.16816.F32.BF16 R52, R176, R210, R52 ;  /* 0x000000d2b034723c */ /* 0x000fe20000041834 */
[----:B------:R-:W4:Y:S07]  /*14f60*/  LDSM.16.M88.4 R176, [R222+0x5880] ;  /* 0x00588000deb0783b */ /* 0x000f2e0000000200 */
[-C--:B-1----:R-:W-:Y:S08]  /*14f70*/  HMMA.16816.F32.BF16 R8, R172, R196.reuse, R8 ;  /* 0x000000c4ac08723c */ /* 0x082ff00000041808 */
[C---:B---3--:R-:W-:Y:S08]  /*14f80*/  HMMA.16816.F32.BF16 R12, R200.reuse, R196, R12 ;  /* 0x000000c4c80c723c */ /* 0x048ff0000004180c */
        /* <DEDUP_REMOVED lines=10> */
[-C--:B------:R-:W-:Y:S01]  /*15030*/  HMMA.16816.F32.BF16 R48, R200, R206.reuse, R48 ;  /* 0x000000cec830723c */ /* 0x080fe20000041830 */
[----:B------:R-:W3:Y:S07]  /*15040*/  LDSM.16.M88.4 R200, [R226+0xa080] ;  /* 0x00a08000e2c8783b */ /* 0x000eee0000000200 */
[----:B------:R-:W-:Y:S01]  /*15050*/  HMMA.16816.F32.BF16 R52, R172, R206, R52 ;  /* 0x000000ceac34723c */ /* 0x000fe20000041834 */
[----:B------:R-:W4:Y:S05]  /*15060*/  LDSM.16.M88.4 R172, [R221+0x800] ;  /* 0x00080000ddac783b */ /* 0x000f2a0000000200 */
[----:B------:R-:W4:Y:S02]  /*15070*/  LDSM.16.M88.4 R204, [R221+0x1000] ;  /* 0x00100000ddcc783b */ /* 0x000f240000000200 */
[-C--:B-1----:R-:W-:Y:S08]  /*15080*/  HMMA.16816.F32.BF16 R8, R176, R196.reuse, R8 ;  /* 0x000000c4b008723c */ /* 0x082ff00000041808 */
[C---:B---3--:R-:W-:Y:S08]  /*15090*/  HMMA.16816.F32.BF16 R12, R200.reuse, R196, R12 ;  /* 0x000000c4c80c723c */ /* 0x048ff0000004180c */
[-C--:B------:R-:W-:Y:S08]  /*150a0*/  HMMA.16816.F32.BF16 R16, R200, R198.reuse, R16 ;  /* 0x000000c6c810723c */ /* 0x080ff00000041810 */
[C---:B------:R-:W-:Y:S01]  /*150b0*/  HMMA.16816.F32.BF16 R20, R176.reuse, R198, R20 ;  /* 0x000000c6b014723c */ /* 0x040fe20000041814 */
[----:B------:R-:W-:Y:S07]  /*150c0*/  LDSM.16.M88.4 R196, [R216+0x6880] ;  /* 0x00688000d8c4783b */ /* 0x000fee0000000200 */
        /* <DEDUP_REMOVED lines=11> */
[----:B------:R-:W2:Y:S02]  /*15180*/  LDSM.16.M88.4 R204, [R216+0x7880] ;  /* 0x00788000d8cc783b */ /* 0x000ea40000000200 */
        /* <DEDUP_REMOVED lines=10> */
[-C--:B--2---:R-:W-:Y:S08]  /*15230*/  HMMA.16816.F32.BF16 R40, R172, R204.reuse, R40 ;  /* 0x000000ccac28723c */ /* 0x084ff00000041828 */
[C---:B------:R-:W-:Y:S08]  /*15240*/  HMMA.16816.F32.BF16 R44, R200.reuse, R204, R44 ;  /* 0x000000ccc82c723c */ /* 0x040ff0000004182c */
[-C--:B------:R-:W-:Y:S01]  /*15250*/  HMMA.16816.F32.BF16 R48, R200, R206.reuse, R48 ;  /* 0x000000cec830723c */ /* 0x080fe20000041830 */
[----:B------:R-:W2:Y:S07]  /*15260*/  LDSM.16.M88.4 R200, [R225+0xe080] ;  /* 0x00e08000e1c8783b */ /* 0x000eae0000000200 */
[----:B------:R-:W-:Y:S01]  /*15270*/  HMMA.16816.F32.BF16 R52, R172, R206, R52 ;  /* 0x000000ceac34723c */ /* 0x000fe20000041834 */
[----:B------:R-:W3:Y:S05]  /*15280*/  LDSM.16.M88.4 R172, [R230] ;  /* 0x00000000e6ac783b */ /* 0x000eea0000000200 */
[----:B------:R-:W4:Y:S02]  /*15290*/  LDSM.16.M88.4 R204, [R229] ;  /* 0x00000000e5cc783b */ /* 0x000f240000000200 */
[-C--:B-1----:R-:W-:Y:S08]  /*152a0*/  HMMA.16816.F32.BF16 R8, R176, R196.reuse, R8 ;  /* 0x000000c4b008723c */ /* 0x082ff00000041808 */
[C---:B--2---:R-:W-:Y:S08]  /*152b0*/  HMMA.16816.F32.BF16 R12, R200.reuse, R196, R12 ;  /* 0x000000c4c80c723c */ /* 0x044ff0000004180c */
        /* <DEDUP_REMOVED lines=11> */
[----:B------:R-:W2:Y:S07]  /*15370*/  LDSM.16.M88.4 R200, [R224+0xe080] ;  /* 0x00e08000e0c8783b */ /* 0x000eae0000000200 */
[----:B------:R-:W-:Y:S01]  /*15380*/  HMMA.16816.F32.BF16 R52, R176, R206, R52 ;  /* 0x000000ceb034723c */ /* 0x000fe20000041834 */
[----:B------:R-:W3:Y:S05]  /*15390*/  LDSM.16.M88.4 R176, [R222+0x7080] ;  /* 0x00708000deb0783b */ /* 0x000eea0000000200 */
[----:B------:R-:W4:Y:S02]  /*153a0*/  LDSM.16.M88.4 R204, [R222+0x7880] ;  /* 0x00788000decc783b */ /* 0x000f240000000200 */
        /* <DEDUP_REMOVED lines=11> */
[C---:B------:R-:W-:Y:S07]  /*15460*/  HMMA.16816.F32.BF16 R44, R200.reuse, R204, R44 ;  /* 0x000000ccc82c723c */ /* 0x040fee000004182c */
[----:B------:R-:W-:Y:S01]  /*15470*/  IMAD.MOV.U32 R205, RZ, RZ, c[0x0][0x1e4] ;  /* 0x00007900ffcd7624 */ /* 0x000fe200078e00ff */
[-C--:B------:R-:W-:Y:S01]  /*15480*/  HMMA.16816.F32.BF16 R48, R200, R206.reuse, R48 ;  /* 0x000000cec830723c */ /* 0x080fe20000041830 */
[----:B------:R-:W2:Y:S03]  /*15490*/  LDSM.16.M88.4 R200, [R228+0xe080] ;  /* 0x00e08000e4c8783b */ /* 0x000ea60000000200 */
[----:B------:R-:W-:Y:S04]  /*154a0*/  IMAD.MOV.U32 R204, RZ, RZ, c[0x0][0x1e0] ;  /* 0x00007800ffcc7624 */ /* 0x000fe800078e00ff */
[----:B------:R-:W-:Y:S01]  /*154b0*/  HMMA.16816.F32.BF16 R52, R172, R206, R52 ;  /* 0x000000ceac34723c */ /* 0x000fe20000041834 */
[----:B------:R-:W3:Y:S03]  /*154c0*/  LDL R206, [R1+0x70] ;  /* 0x0000700001ce7983 */ /* 0x000ee60000100800 */
[----:B------:R-:W-:Y:S02]  /*154d0*/  SHF.L.U64.HI R204, R204, 0x5, R205 ;  /* 0x00000005cccc7819 */ /* 0x000fe400000102cd */
[----:B------:R-:W4:Y:S01]  /*154e0*/  LDSM.16.M88.4 R172, [R221+0x2000] ;  /* 0x00200000ddac783b */ /* 0x000f220000000200 */
[----:B------:R-:W-:Y:S01]  /*154f0*/  MOV R207, c[0x0][0x1e0] ;  /* 0x0000780000cf7a02 */ /* 0x000fe20000000f00 */
[-C--:B-1----:R-:W-:Y:S05]  /*15500*/  HMMA.16816.F32.BF16 R8, R176, R196.reuse, R8 ;  /* 0x000000c4b008723c */ /* 0x082fea0000041808 */
[----:B------:R-:W-:Y:S03]  /*15510*/  IMAD.SHL.U32 R207, R207, 0x20, RZ ;  /* 0x00000020cfcf7824 */ /* 0x000fe600078e00ff */
[C---:B--2---:R-:W-:Y:S07]  /*15520*/  HMMA.16816.F32.BF16 R12, R200.reuse, R196, R12 ;  /* 0x000000c4c80c723c */ /* 0x044fee000004180c */
[C---:B------:R-:W-:Y:S01]  /*15530*/  @P0 IMAD.WIDE.U32 R196, R0.reuse, c[0x0][0x1e0], RZ ;  /* 0x0000780000c40a25 */ /* 0x040fe200078e00ff */
[-C--:B------:R-:W-:Y:S04]  /*15540*/  HMMA.16816.F32.BF16 R16, R200, R198.reuse, R16 ;  /* 0x000000c6c810723c */ /* 0x080fe80000041810 */
[----:B------:R-:W-:Y:S01]  /*15550*/  @P0 IMAD R0, R0, c[0x0][0x1e4], R2 ;  /* 0x0000790000000a24 */ /* 0x000fe200078e0202 */
[----:B------:R-:W-:Y:S03]  /*15560*/  @P0 MOV R2, R238 ;  /* 0x000000ee00020202 */ /* 0x000fe60000000f00 */
[C---:B------:R-:W-:Y:S04]  /*15570*/  HMMA.16816.F32.BF16 R20, R176.reuse, R198, R20 ;  /* 0x000000c6b014723c */ /* 0x040fe80000041814 */
[----:B------:R-:W-:Y:S02]  /*15580*/  @P0 IMAD.IADD R0, R197, 0x1, R0 ;  /* 0x00000001c5000824 */ /* 0x000fe400078e0200 */
[----:B------:R-:W-:Y:S02]  /*15590*/  @P0 IMAD.WIDE.U32 R2, R196, 0x30, R2 ;  /* 0x00000030c4020825 */ /* 0x000fe400078e0002 */
[-C--:B----4-:R-:W-:Y:S01]  /*155a0*/  HMMA.16816.F32.BF16 R24, R176, R172.reuse, R24 ;  /* 0x000000acb018723c */ /* 0x090fe20000041818 */
[----:B------:R-:W1:Y:S01]  /*155b0*/  LDSM.16.M88.4 R196, [R221+0x2800] ;  /* 0x00280000ddc4783b */ /* 0x000e620000000200 */
[----:B------:R-:W-:Y:S04]  /*155c0*/  DEPBAR.LE SB0, 0x0 ;  /* 0x000080000000791a */ /* 0x000fe80000000000 */
[----:B------:R-:W-:Y:S01]  /*155d0*/  @P0 IMAD R4, R0, 0x30, RZ ;  /* 0x0000003000040824 */ /* 0x000fe200078e02ff */
[----:B------:R-:W-:Y:S01]  /*155e0*/  BAR.SYNC.DEFER_BLOCKING 0x0 ;  /* 0x0000000000007b1d */ /* 0x000fe20000010000 */
[C---:B------:R-:W-:Y:S05]  /*155f0*/  HMMA.16816.F32.BF16 R28, R200.reuse, R172, R28 ;  /* 0x000000acc81c723c */ /* 0x040fea000004181c */
[----:B------:R-:W-:Y:S01]  /*15600*/  @P0 IMAD.IADD R4, R3, 0x1, R4 ;  /* 0x0000000103040824 */ /* 0x000fe200078e0204 */
[----:B------:R-:W-:Y:S01]  /*15610*/  LEA R3, R168, R215, 0x7 ;  /* 0x000000d7a8037211 */ /* 0x000fe200078e38ff */
[C---:B------:R-:W-:Y:S01]  /*15620*/  @P0 IMAD.SHL.U32 R0, R2.reuse, 0x2, RZ ;  /* 0x0000000202000824 */ /* 0x040fe200078e00ff */
[-C--:B------:R-:W-:Y:S04]  /*15630*/  HMMA.16816.F32.BF16 R32, R200, R174.reuse, R32 ;  /* 0x000000aec820723c */ /* 0x080fe80000041820 */
[----:B------:R-:W-:Y:S01]  /*15640*/  IADD3 R3, R171, R3, R213 ;  /* 0x00000003ab037210 */ /* 0x000fe20007ffe0d5 */
[----:B------:R-:W-:Y:S01]  /*15650*/  IMAD.MOV.U32 R213, RZ, RZ, c[0x0][0x2c4] ;  /* 0x0000b100ffd57624 */ /* 0x000fe200078e00ff */
[----:B------:R-:W2:Y:S01]  /*15660*/  LDL R171, [R1+0x88] ;  /* 0x0000880001ab7983 */ /* 0x000ea20000100800 */
[----:B------:R-:W-:Y:S01]  /*15670*/  @P0 SHF.L.U64.HI R4, R2, 0x1, R4 ;  /* 0x0000000102040819 */ /* 0x000fe20000010204 */
[C---:B------:R-:W-:Y:S04]  /*15680*/  HMMA.16816.F32.BF16 R36, R176.reuse, R174, R36 ;  /* 0x000000aeb024723c */ /* 0x040fe80000041824 */
[----:B------:R-:W-:Y:S01]  /*15690*/  @P0 IADD3 R2, P1, R0, c[0x0][0x1c8], RZ ;  /* 0x0000720000020a10 */ /* 0x000fe20007f3e0ff */
[----:B------:R-:W-:Y:S01]  /*156a0*/  IMAD.IADD R172, R214, 0x1, R3 ;  /* 0x00000001d6ac7824 */ /* 0x000fe200078e0203 */
[----:B------:R-:W-:Y:S01]  /*156b0*/  @P0 IADD3 R0, P2, R0, 0x80, RZ ;  /* 0x0000008000000810 */ /* 0x000fe20007f5e0ff */
[----:B------:R-:W-:Y:S01]  /*156c0*/  IMAD R168, R235, -0x30, RZ ;  /* 0xffffffd0eba87824 */ /* 0x000fe200078e02ff */
[----:B------:R-:W-:Y:S02]  /*156d0*/  @P0 IADD3.X R3, R4, c[0x0][0x1cc], RZ, P1, !PT ;  /* 0x0000730004030a10 */ /* 0x000fe40000ffe4ff */
[----:B------:R-:W-:Y:S02]  /*156e0*/  ISETP.NE.AND P5, PT, R213, 0x1, PT ;  /* 0x00000001d500780c */ /* 0x000fe40003fa5270 */
[----:B------:R-:W-:Y:S01]  /*156f0*/  @P0 IADD3 R174, P1, R0, c[0x0][0x1c8], RZ ;  /* 0x0000720000ae0a10 */ /* 0x000fe20007f3e0ff */
[----:B------:R-:W-:Y:S01]  /*15700*/  @!PT LDS RZ, [RZ] ;  /* 0x00000000fffff984 */ /* 0x000fe20000000800 */
[----:B------:R-:W-:Y:S01]  /*15710*/  @!PT LDS RZ, [RZ] ;  /* 0x00000000fffff984 */ /* 0x000fe20000000800 */
[----:B------:R-:W-:Y:S01]  /*15720*/  @!PT LDS RZ, [RZ] ;  /* 0x00000000fffff984 */ /* 0x000fe20000000800 */
[----:B------:R4:W-:Y:S03]  /*15730*/  @P0 LDGSTS.E.BYPASS.LTC128B.128 [R234+0x5080], [R2.64], !P4 ;  /* 0x0508000002ea0fae */ /* 0x0009e6000e101d46 */
[----:B------:R-:W-:Y:S01]  /*15740*/  @P0 IADD3.X R175, RZ, c[0x0][0x1cc], R4, P1, P2 ;  /* 0x00007300ffaf0a10 */ /* 0x000fe20000fe4404 */
[-C--:B-1----:R-:W-:Y:S04]  /*15750*/  HMMA.16816.F32.BF16 R40, R176, R196.reuse, R40 ;  /* 0x000000c4b028723c */ /* 0x082fe80000041828 */
[----:B------:R3:W-:Y:S02]  /*15760*/  @P0 LDGSTS.E.BYPASS.LTC128B.128 [R234+0x6880], [R174.64], !P3 ;  /* 0x06880000aeea0fae */ /* 0x0007e4000d901d46 */
[----:B------:R-:W-:Y:S02]  /*15770*/  @P5 IMAD.HI.U32 R0, R172, c[0x0][0x2c8], RZ ;  /* 0x0000b200ac005a27 */ /* 0x000fe400078e00ff */
[C---:B------:R-:W-:Y:S04]  /*15780*/  HMMA.16816.F32.BF16 R44, R200.reuse, R196, R44 ;  /* 0x000000c4c82c723c */ /* 0x040fe8000004182c */
[----:B------:R-:W-:Y:S04]  /*15790*/  @P5 SHF.R.U32.HI R172, RZ, c[0x0][0x2cc], R0 ;  /* 0x0000b300ffac5a19 */ /* 0x000fe80000011600 */
[-C--:B------:R-:W-:Y:S01]  /*157a0*/  HMMA.16816.F32.BF16 R48, R200, R198.reuse, R48 ;  /* 0x000000c6c830723c */ /* 0x080fe20000041830 */
[----:B------:R-:W1:Y:S03]  /*157b0*/  SHFL.IDX PT, R4, R172, RZ, 0x1c1f ;  /* 0x001c1fffac047589 */ /* 0x000e6600000e0000 */
[-C--:B----4-:R-:W-:Y:S04]  /*157c0*/  @P0 IADD3 R2, P1, R2, R207.reuse, RZ ;  /* 0x000000cf02020210 */ /* 0x090fe80007f3e0ff */
[----:B------:R-:W-:Y:S04]  /*157d0*/  HMMA.16816.F32.BF16 R52, R176, R198, R52 ;  /* 0x000000c6b034723c */ /* 0x000fe80000041834 */
[----:B------:R-:W-:Y:S02]  /*157e0*/  @P0 IADD3.X R3, R3, R204, RZ, P1, !PT ;  /* 0x000000cc03030210 */ /* 0x000fe40000ffe4ff */
[C---:B------:R-:W-:Y:S03]  /*157f0*/  @P0 IADD3 R196, P2, R2.reuse, R207, RZ ;  /* 0x000000cf02c40210 */ /* 0x040fe60007f5e0ff */
[----:B------:R1:W-:Y:S03]  /*15800*/  @P0 LDGSTS.E.BYPASS.LTC128B.128 [R234+0x5880], [R2.64], !P4 ;  /* 0x0588000002ea0fae */ /* 0x0003e6000e101d46 */
[C---:B------:R-:W-:Y:S02]  /*15810*/  @P0 IMAD.X R197, R3.reuse, 0x1, R204, P2 ;  /* 0x0000000103c50824 */ /* 0x040fe400010e06cc */
[----:B------:R1:W-:Y:S05]  /*15820*/  @P0 LDGSTS.E.BYPASS.LTC128B.128 [R234+0x7080], [R2.64+0x80], !P3 ;  /* 0x0708008002ea0fae */ /* 0x0003ea000d901d46 */
[----:B------:R4:W-:Y:S01]  /*15830*/  @P0 LDGSTS.E.BYPASS.LTC128B.128 [R234+0x6080], [R196.64], !P4 ;  /* 0x06080000c4ea0fae */ /* 0x0009e2000e101d46 */
[----:B---3--:R-:W-:Y:S05]  /*15840*/  @P0 IADD3 R174, P1, R2, R206, RZ ;  /* 0x000000ce02ae0210 */ /* 0x008fea0007f3e0ff */
[----:B------:R-:W-:Y:S05]  /*15850*/  @P0 IMAD.X R175, R3, 0x1, R252, P1 ;  /* 0x0000000103af0824 */ /* 0x000fea00008e06fc */
[----:B------:R2:W-:Y:S01]  /*15860*/  @P0 LDGSTS.E.BYPASS.LTC128B.128 [R234+0x7880], [R174.64], !P3 ;  /* 0x07880000aeea0fae */ /* 0x0005e2000d901d46 */
[----:B------:R-:W-:Y:S04]  /*15870*/  ISETP.GE.AND P3, PT, R209, 0x1, PT ;  /* 0x00000001d100780c */ /* 0x000fe80003f66270 */
[----:B------:R-:W0:Y:S01]  /*15880*/  LDGDEPBAR ;  /* 0x00000000000079af */ /* 0x000e220000000000 */
[C---:B--2---:R-:W-:Y:S02]  /*15890*/  IADD3 R174, -R171.reuse, 0x1, R168 ;  /* 0x00000001abae7810 */ /* 0x044fe40007ffe1a8 */
[----:B------:R-:W-:Y:S02]  /*158a0*/  IADD3 R175, -R171, R168, RZ ;  /* 0x000000a8abaf7210 */ /* 0x000fe40007ffe1ff */
[----:B------:R-:W-:Y:S04]  /*158b0*/  IADD3 R174, -R208, R174, R5 ;  /* 0x000000aed0ae7210 */ /* 0x000fe80007ffe105 */
[C---:B------:R-:W-:Y:S02]  /*158c0*/  IADD3 R173, R174.reuse, c[0x0][0x328], RZ ;  /* 0x0000ca00aead7a10 */ /* 0x040fe40007ffe0ff */
[----:B------:R-:W-:Y:S03]  /*158d0*/  IADD3 R174, R174, UR4, RZ ;  /* 0x00000004aeae7c10 */ /* 0x000fe6000fffe0ff */
[--C-:B-1----:R-:W-:Y:S02]  /*158e0*/  IMAD.IADD R2, R173, 0x1, R4.reuse ;  /* 0x00000001ad027824 */ /* 0x102fe400078e0204 */
[----:B------:R-:W-:Y:S01]  /*158f0*/  IMAD.IADD R0, R174, 0x1, R4 ;  /* 0x00000001ae007824 */ /* 0x000fe200078e0204 */
[----:B------:R-:W-:-:S05]  /*15900*/  @!P3 BRA `(.L_x_1237) ;  /* 0x000001700000b947 */ /* 0x000fca0003800000 */
[----:B----4-:R-:W-:Y:S01]  /*15910*/  IADD3 R3, -R208, R5, R4 ;  /* 0x00000005d0037210 */ /* 0x010fe20007ffe104 */
        /* <DEDUP_REMOVED lines=12> */
.L_x_1239:
[----:B------:R-:W-:Y:S04]  /*159e0*/  MOV R4, c[0x0][0x32c] ;  /* 0x0000cb0000047a02 */ /* 0x000fe80000000f00 */
[----:B------:R-:W-:Y:S11]  /*159f0*/  ISETP.NE.AND P0, PT, R4, 0x1, PT ;  /* 0x000000010400780c */ /* 0x000ff60003f05270 */
[----:B------:R-:W-:Y:S02]  /*15a00*/  @!UPT UIADD3 URZ, URZ, URZ, URZ ;  /* 0x0000003f3f3ff290 */ /* 0x000fe4000fffe03f */
[----:B------:R-:W-:Y:S05]  /*15a10*/  @P0 IMAD.HI.U32 R4, R3, c[0x0][0x330], RZ ;  /* 0x0000cc0003040a27 */ /* 0x000fea00078e00ff */
[----:B------:R-:W-:Y:S02]  /*15a20*/  @P0 SHF.R.U32.HI R3, RZ, c[0x0][0x334], R4 ;  /* 0x0000cd00ff030a19 */ /* 0x000fe40000011604 */
.L_x_1240:
[----:B------:R-:W-:Y:S05]  /*15a30*/  BSYNC B0 ;  /* 0x0000000000007941 */ /* 0x000fea0003800000 */
.L_x_1238:
[----:B------:R-:W-:Y:S05]  /*15a40*/  IMAD R3, R3, c[0x0][0x32c], R175 ;  /* 0x0000cb0003037a24 */ /* 0x000fea00078e02af */
[----:B------:R-:W-:Y:S02]  /*15a50*/  IADD3 R4, R3, c[0x0][0x32c], RZ ;  /* 0x0000cb0003047a10 */ /* 0x000fe40007ffe0ff */
[----:B------:R-:W-:Y:S02]  /*15a60*/  IMNMX R0, R0, R3, !PT ;  /* 0x0000000300007217 */ /* 0x000fe40007800200 */
[----:B------:R-:W-:Y:S02]  /*15a70*/  IMNMX R2, R2, R4, PT ;  /* 0x0000000402027217 */ /* 0x000fe40003800200 */
.L_x_1237:
[----:B----4-:R-:W1:Y:S02]  /*15a80*/  SHFL.IDX PT, R171, R172, 0x1, 0x1c1f ;  /* 0x003c1f00acab7f89 */ /* 0x010e6400000e0000 */
        /* <DEDUP_REMOVED lines=16> */
.L_x_1243:
[----:B------:R-:W-:Y:S04]  /*15b90*/  MOV R176, c[0x0][0x32c] ;  /* 0x0000cb0000b07a02 */ /* 0x000fe80000000f00 */
[----:B------:R-:W-:Y:S11]  /*15ba0*/  ISETP.NE.AND P0, PT, R176, 0x1, PT ;  /* 0x00000001b000780c */ /* 0x000ff60003f05270 */
[----:B------:R-:W-:Y:S02]  /*15bb0*/  @!UPT UIADD3 URZ, URZ, URZ, URZ ;  /* 0x0000003f3f3ff290 */ /* 0x000fe4000fffe03f */
[----:B------:R-:W-:Y:S05]  /*15bc0*/  @P0 IMAD.HI.U32 R176, R171, c[0x0][0x330], RZ ;  /* 0x0000cc00abb00a27 */ /* 0x000fea00078e00ff */
[----:B------:R-:W-:Y:S02]  /*15bd0*/  @P0 SHF.R.U32.HI R171, RZ, c[0x0][0x334], R176 ;  /* 0x0000cd00ffab0a19 */ /* 0x000fe400000116b0 */
.L_x_1244:
[----:B------:R-:W-:Y:S05]  /*15be0*/  BSYNC B0 ;  /* 0x0000000000007941 */ /* 0x000fea0003800000 */
.L_x_1242:
[----:B------:R-:W-:Y:S05]  /*15bf0*/  IMAD R171, R171, c[0x0][0x32c], R175 ;  /* 0x0000cb00abab7a24 */ /* 0x000fea00078e02af */
[----:B------:R-:W-:Y:S02]  /*15c00*/  IADD3 R176, R171, c[0x0][0x32c], RZ ;  /* 0x0000cb00abb07a10 */ /* 0x000fe40007ffe0ff */
[----:B------:R-:W-:Y:S02]  /*15c10*/  IMNMX R3, R3, R171, !PT ;  /* 0x000000ab03037217 */ /* 0x000fe40007800200 */
[----:B------:R-:W-:Y:S02]  /*15c20*/  IMNMX R4, R4, R176, PT ;  /* 0x000000b004047217 */ /* 0x000fe40003800200 */
.L_x_1241:
[C---:B------:R-:W-:Y:S02]  /*15c30*/  ISETP.GE.AND P0, PT, R168.reuse, 0x2, PT ;  /* 0x00000002a800780c */ /* 0x040fe40003f06270 */
[----:B------:R-:W-:Y:S02]  /*15c40*/  ISETP.GE.AND P1, PT, R168, 0x9, PT ;  /* 0x00000009a800780c */ /* 0x000fe40003f26270 */
        /* <DEDUP_REMOVED lines=38> */
[----:B------:R-:W-:Y:S02]  /*15eb0*/  LOP3.LUT R236, R236, 0xffffffdf, RZ, 0xc0, !PT ;  /* 0xffffffdfecec7812 */ /* 0x000fe400078ec0ff */
        /* <DEDUP_REMOVED lines=11> */
[----:B------:R-:W-:Y:S04]  /*15f70*/  ISETP.GT.AND P0, PT, R0, RZ, !P1 ;  /* 0x000000ff0000720c */ /* 0x000fe80004f04270 */
[----:B------:R-:W-:Y:S04]  /*15f80*/  ISETP.LT.OR P0, PT, R2, 0x1, P0 ;  /* 0x000000010200780c */ /* 0x000fe80000701670 */
[----:B------:R-:W-:Y:S02]  /*15f90*/  FSEL R9, R8, -INF , !P0 ;  /* 0xff80000008097808 */ /* 0x000fe40004000000 */
[----:B------:R-:W-:Y:S01]  /*15fa0*/  ISETP.GE.AND P0, PT, R168, 0x2a, PT ;  /* 0x0000002aa800780c */ /* 0x000fe20003f06270 */
[----:B------:R-:W1:Y:S11]  /*15fb0*/  SHFL.IDX PT, R8, R172, 0x2, 0x1c1f ;  /* 0x005c1f00ac087f89 */ /* 0x000e7600000e0000 */
[----:B------:R-:W-:Y:S01]  /*15fc0*/  @!UPT UIADD3 URZ, URZ, URZ, URZ ;  /* 0x0000003f3f3ff290 */ /* 0x000fe2000fffe03f */
[----:B------:R-:W-:Y:S02]  /*15fd0*/  @P0 LOP3.LUT R236, R236, 0x20, RZ, 0xfc, !PT ;  /* 0x00000020ecec0812 */ /* 0x000fe400078efcff */
[----:B------:R-:W-:Y:S04]  /*15fe0*/  ISETP.GT.AND P0, PT, R0, 0x29, !P0 ;  /* 0x000000290000780c */ /* 0x000fe80004704270 */
[----:B------:R-:W-:Y:S04]  /*15ff0*/  ISETP.LT.OR P0, PT, R2, 0x2a, P0 ;  /* 0x0000002a0200780c */ /* 0x000fe80000701670 */
[----:B------:R-:W-:Y:S01]  /*16000*/  FSEL R53, R53, -INF , !P0 ;  /* 0xff80000035357808 */ /* 0x000fe20004000000 */
[--C-:B-1----:R-:W-:Y:S01]  /*16010*/  IMAD.IADD R2, R173, 0x1, R8.reuse ;  /* 0x00000001ad027824 */ /* 0x102fe200078e0208 */
[----:B------:R-:W-:Y:S01]  /*16020*/  ISETP.GE.AND P0, PT, R209, 0x1, PT ;  /* 0x00000001d100780c */ /* 0x000fe20003f06270 */
[----:B------:R-:W-:Y:S11]  /*16030*/  IMAD.IADD R0, R174, 0x1, R8 ;  /* 0x00000001ae007824 */ /* 0x000ff600078e0208 */
[----:B------:R-:W-:Y:S01]  /*16040*/  @!UPT UIADD3 URZ, URZ, URZ, URZ ;  /* 0x0000003f3f3ff290 */ /* 0x000fe2000fffe03f */
        /* <DEDUP_REMOVED lines=14> */
.L_x_1247:
[----:B------:R-:W-:Y:S04]  /*16130*/  MOV R20, c[0x0][0x32c] ;  /* 0x0000cb0000147a02 */ /* 0x000fe80000000f00 */
[----:B------:R-:W-:Y:S11]  /*16140*/  ISETP.NE.AND P0, PT, R20, 0x1, PT ;  /* 0x000000011400780c */ /* 0x000ff60003f05270 */
[----:B------:R-:W-:Y:S02]  /*16150*/  @!UPT UIADD3 URZ, URZ, URZ, URZ ;  /* 0x0000003f3f3ff290 */ /* 0x000fe4000fffe03f */
[----:B------:R-:W-:Y:S05]  /*16160*/  @P0 IMAD.HI.U32 R20, R8, c[0x0][0x330], RZ ;  /* 0x0000cc0008140a27 */ /* 0x000fea00078e00ff */
[----:B------:R-:W-:Y:S02]  /*16170*/  @P0 SHF.R.U32.HI R8, RZ, c[0x0][0x334], R20 ;  /* 0x0000cd00ff080a19 */ /* 0x000fe40000011614 */
.L_x_1248:
[----:B------:R-:W-:Y:S05]  /*16180*/  BSYNC B0 ;  /* 0x0000000000007941 */ /* 0x000fea0003800000 */
.L_x_1246:
[----:B------:R-:W-:Y:S05]  /*16190*/  IMAD R8, R8, c[0x0][0x32c], R175 ;  /* 0x0000cb0008087a24 */ /* 0x000fea00078e02af */
[----:B------:R-:W-:Y:S02]  /*161a0*/  IADD3 R20, R8, c[0x0][0x32c], RZ ;  /* 0x0000cb0008147a10 */ /* 0x000fe40007ffe0ff */
[----:B------:R-:W-:Y:S02]  /*161b0*/  IMNMX R0, R0, R8, !PT ;  /* 0x0000000800007217 */ /* 0x000fe40007800200 */
[----:B------:R-:W-:Y:S02]  /*161c0*/  IMNMX R2, R2, R20, PT ;  /* 0x0000001402027217 */ /* 0x000fe40003800200 */
.L_x_1245:
[----:B------:R-:W-:Y:S04]  /*161d0*/  LOP3.LUT P0, RZ, R236, 0x10, RZ, 0xc0, !PT ;  /* 0x00000010ecff7812 */ /* 0x000fe8000780c0ff */
[C---:B------:R-:W-:Y:S04]  /*161e0*/  ISETP.GT.AND P0, PT, R3.reuse, 0x8, !P0 ;  /* 0x000000080300780c */ /* 0x040fe80004704270 */
[----:B------:R-:W-:Y:S04]  /*161f0*/  ISETP.LT.OR P0, PT, R4, 0x9, P0 ;  /* 0x000000090400780c */ /* 0x000fe80000701670 */
[----:B------:R-:W-:Y:S02]  /*16200*/  FSEL R22, R22, -INF , !P0 ;  /* 0xff80000016167808 */ /* 0x000fe40004000000 */
[----:B------:R-:W-:Y:S04]  /*16210*/  LOP3.LUT P0, RZ, R236, 0x2, RZ, 0xc0, !PT ;  /* 0x00000002ecff7812 */ /* 0x000fe8000780c0ff */
[----:B------:R-:W-:Y:S04]  /*16220*/  ISETP.GT.AND P0, PT, R3, 0x9, !P0 ;  /* 0x000000090300780c */ /* 0x000fe80004704270 */
[----:B------:R-:W-:Y:S04]  /*16230*/  ISETP.LT.OR P0, PT, R4, 0xa, P0 ;  /* 0x0000000a0400780c */ /* 0x000fe80000701670 */
[----:B------:R-:W-:Y:S02]  /*16240*/  FSEL R23, R23, -INF , !P0 ;  /* 0xff80000017177808 */ /* 0x000fe40004000000 */
[----:B------:R-:W-:Y:S04]  /*16250*/  LOP3.LUT P0, RZ, R236, 0x1, RZ, 0xc0, !PT ;  /* 0x00000001ecff7812 */ /* 0x000fe8000780c0ff */
        /* <DEDUP_REMOVED lines=16> */
[----:B------:R-:W-:Y:S04]  /*16360*/  ISETP.LT.OR P0, PT, R4, 0x22, P0 ;  /* 0x000000220400780c */ /* 0x000fe80000701670 */
[----:B------:R-:W-:Y:S02]  /*16370*/  FSEL R206, R43, -INF , !P0 ;  /* 0xff8000002bce7808 */ /* 0x000fe40004000000 */
[----:B------:R-:W-:Y:S04]  /*16380*/  LOP3.LUT P0, RZ, R236, 0x4, RZ, 0xc0, !PT ;  /* 0x00000004ecff7812 */ /* 0x000fe8000780c0ff */
[----:B------:R-:W-:Y:S04]  /*16390*/  ISETP.GT.AND P0, PT, R3, 0x1, !P0 ;  /* 0x000000010300780c */ /* 0x000fe80004704270 */
[C---:B------:R-:W-:Y:S04]  /*163a0*/  ISETP.LT.OR P0, PT, R4.reuse, 0x2, P0 ;  /* 0x000000020400780c */ /* 0x040fe80000701670 */
[----:B------:R-:W-:Y:S02]  /*163b0*/  FSEL R20, R11, -INF , !P0 ;  /* 0xff8000000b147808 */ /* 0x000fe40004000000 */
[C---:B------:R-:W-:Y:S04]  /*163c0*/  ISETP.GT.AND P0, PT, R3.reuse, RZ, !P1 ;  /* 0x000000ff0300720c */ /* 0x040fe80004f04270 */
[----:B------:R-:W-:Y:S04]  /*163d0*/  ISETP.LT.OR P0, PT, R4, 0x1, P0 ;  /* 0x000000010400780c */ /* 0x000fe80000701670 */
[----:B------:R-:W-:Y:S02]  /*163e0*/  FSEL R10, R10, -INF , !P0 ;  /* 0xff8000000a0a7808 */ /* 0x000fe40004000000 */
[----:B------:R-:W-:Y:S04]  /*163f0*/  LOP3.LUT P0, RZ, R236, 0x8, RZ, 0xc0, !PT ;  /* 0x00000008ecff7812 */ /* 0x000fe8000780c0ff */
[C---:B------:R-:W-:Y:S04]  /*16400*/  ISETP.GT.AND P0, PT, R3.reuse, 0x28, !P0 ;  /* 0x000000280300780c */ /* 0x040fe80004704270 */
[----:B------:R-:W-:Y:S04]  /*16410*/  ISETP.LT.OR P0, PT, R4, 0x29, P0 ;  /* 0x000000290400780c */ /* 0x000fe80000701670 */
[----:B------:R-:W-:Y:S02]  /*16420*/  FSEL R205, R54, -INF , !P0 ;  /* 0xff80000036cd7808 */ /* 0x000fe40004000000 */
[----:B------:R-:W-:Y:S04]  /*16430*/  LOP3.LUT P0, RZ, R236, 0x20, RZ, 0xc0, !PT ;  /* 0x00000020ecff7812 */ /* 0x000fe8000780c0ff */
[----:B------:R-:W-:Y:S02]  /*16440*/  ISETP.GT.AND P0, PT, R3, 0x29, !P0 ;  /* 0x000000290300780c */ /* 0x000fe40004704270 */
[----:B------:R-:W1:Y:S02]  /*16450*/  SHFL.IDX PT, R3, R172, 0x3, 0x1c1f ;  /* 0x007c1f00ac037f89 */ /* 0x000e6400000e0000 */
[----:B------:R-:W-:Y:S04]  /*16460*/  ISETP.LT.OR P0, PT, R4, 0x2a, P0 ;  /* 0x0000002a0400780c */ /* 0x000fe80000701670 */
[----:B------:R-:W-:Y:S02]  /*16470*/  FSEL R204, R55, -INF , !P0 ;  /* 0xff80000037cc7808 */ /* 0x000fe40004000000 */
[----:B------:R-:W-:Y:S04]  /*16480*/  ISETP.GT.AND P0, PT, R0, RZ, !P1 ;  /* 0x000000ff0000720c */ /* 0x000fe80004f04270 */
[----:B------:R-:W-:Y:S04]  /*16490*/  ISETP.LT.OR P0, PT, R2, 0x1, P0 ;  /* 0x000000010200780c */ /* 0x000fe80000701670 */
[----:B------:R-:W-:Y:S02]  /*164a0*/  FSEL R11, R12, -INF , !P0 ;  /* 0xff8000000c0b7808 */ /* 0x000fe40004000000 */
[----:B------:R-:W-:Y:S04]  /*164b0*/  LOP3.LUT P0, RZ, R236, 0x4, RZ, 0xc0, !PT ;  /* 0x00000004ecff7812 */ /* 0x000fe8000780c0ff */
[----:B------:R-:W-:Y:S04]  /*164c0*/  ISETP.GT.AND P0, PT, R0, 0x1, !P0 ;  /* 0x000000010000780c */ /* 0x000fe80004704270 */
        /* <DEDUP_REMOVED lines=34> */
[----:B------:R-:W-:Y:S01]  /*166f0*/  ISETP.GT.AND P0, PT, R0, 0x29, !P0 ;  /* 0x000000290000780c */ /* 0x000fe20004704270 */
[--C-:B-1----:R-:W-:Y:S03]  /*16700*/  IMAD.IADD R0, R174, 0x1, R3.reuse ;  /* 0x00000001ae007824 */ /* 0x102fe600078e0203 */
[----:B------:R-:W-:Y:S01]  /*16710*/  ISETP.LT.OR P0, PT, R2, 0x2a, P0 ;  /* 0x0000002a0200780c */ /* 0x000fe20000701670 */
[----:B------:R-:W-:Y:S03]  /*16720*/  IMAD.IADD R2, R173, 0x1, R3 ;  /* 0x00000001ad027824 */ /* 0x000fe600078e0203 */
        /* <DEDUP_REMOVED lines=17> */
.L_x_1251:
[----:B------:R-:W-:Y:S04]  /*16840*/  MOV R4, c[0x0][0x32c] ;  /* 0x0000cb0000047a02 */ /* 0x000fe80000000f00 */
[----:B------:R-:W-:Y:S11]  /*16850*/  ISETP.NE.AND P0, PT, R4, 0x1, PT ;  /* 0x000000010400780c */ /* 0x000ff60003f05270 */
[----:B------:R-:W-:Y:S02]  /*16860*/  @!UPT UIADD3 URZ, URZ, URZ, URZ ;  /* 0x0000003f3f3ff290 */ /* 0x000fe4000fffe03f */
[----:B------:R-:W-:Y:S05]  /*16870*/  @P0 IMAD.HI.U32 R4, R3, c[0x0][0x330], RZ ;  /* 0x0000cc0003040a27 */ /* 0x000fea00078e00ff */
[----:B------:R-:W-:Y:S02]  /*16880*/  @P0 SHF.R.U32.HI R3, RZ, c[0x0][0x334], R4 ;  /* 0x0000cd00ff030a19 */ /* 0x000fe40000011604 */
.L_x_1252:
[----:B------:R-:W-:Y:S05]  /*16890*/  BSYNC B0 ;  /* 0x0000000000007941 */ /* 0x000fea0003800000 */
.L_x_1250:
[----:B------:R-:W-:Y:S05]  /*168a0*/  IMAD R175, R3, c[0x0][0x32c], R175 ;  /* 0x0000cb0003af7a24 */ /* 0x000fea00078e02af */
[----:B------:R-:W-:Y:S02]  /*168b0*/  IADD3 R3, R175, c[0x0][0x32c], RZ ;  /* 0x0000cb00af037a10 */ /* 0x000fe40007ffe0ff */
[----:B------:R-:W-:Y:S02]  /*168c0*/  IMNMX R0, R0, R175, !PT ;  /* 0x000000af00007217 */ /* 0x000fe40007800200 */
[----:B------:R-:W-:Y:S02]  /*168d0*/  IMNMX R2, R2, R3, PT ;  /* 0x0000000302027217 */ /* 0x000fe40003800200 */
.L_x_1249:
[----:B------:R-:W-:Y:S02]  /*168e0*/  FMNMX.FTZ R172, R9, R6, !PT ;  /* 0x0000000609ac7209 */ /* 0x000fe40007810000 */
[----:B------:R-:W-:Y:S02]  /*168f0*/  ISETP.GT.AND P0, PT, R0, RZ, !P1 ;  /* 0x000000ff0000720c */ /* 0x000fe40004f04270 */
[----:B------:R-:W-:Y:S02]  /*16900*/  FMNMX.FTZ R172, R171, R172, !PT ;  /* 0x000000acabac7209 */ /* 0x000fe40007810000 */
[----:B------:R-:W-:Y:S02]  /*16910*/  ISETP.LT.OR P0, PT, R2, 0x1, P0 ;  /* 0x000000010200780c */ /* 0x000fe40000701670 */
[----:B------:R-:W-:Y:S02]  /*16920*/  FMNMX.FTZ R172, R176, R172, !PT ;  /* 0x000000acb0ac7209 */ /* 0x000fe40007810000 */
[----:B------:R-:W-:Y:S02]  /*16930*/  FMNMX.FTZ R3, R10, R7, !PT ;  /* 0x000000070a037209 */ /* 0x000fe40007810000 */
[----:B------:R-:W-:Y:S02]  /*16940*/  FMNMX.FTZ R172, R177, R172, !PT ;  /* 0x000000acb1ac7209 */ /* 0x000fe40007810000 */
[----:B------:R-:W-:Y:S02]  /*16950*/  FSEL R14, R14, -INF , !P0 ;  /* 0xff8000000e0e7808 */ /* 0x000fe40004000000 */
[----:B------:R-:W-:Y:S02]  /*16960*/  FMNMX.FTZ R172, R179, R172, !PT ;  /* 0x000000acb3ac7209 */ /* 0x000fe40007810000 */
[----:B------:R-:W-:Y:S02]  /*16970*/  LOP3.LUT P0, RZ, R236, 0x4, RZ, 0xc0, !PT ;  /* 0x00000004ecff7812 */ /* 0x000fe4000780c0ff */
[----:B------:R-:W-:Y:S02]  /*16980*/  FMNMX.FTZ R172, R178, R172, !PT ;  /* 0x000000acb2ac7209 */ /* 0x000fe40007810000 */
[----:B------:R-:W-:Y:S02]  /*16990*/  FMNMX.FTZ R3, R20, R3, !PT ;  /* 0x0000000314037209 */ /* 0x000fe40007810000 */
[----:B------:R-:W-:Y:S02]  /*169a0*/  FMNMX.FTZ R172, R36, R172, !PT ;  /* 0x000000ac24ac7209 */ /* 0x000fe40007810000 */
[----:B------:R-:W-:Y:S02]  /*169b0*/  ISETP.GT.AND P0, PT, R0, 0x1, !P0 ;  /* 0x000000010000780c */ /* 0x000fe40004704270 */
        /* <DEDUP_REMOVED lines=10> */
[----:B------:R-:W-:Y:S01]  /*16a60*/  FMNMX.FTZ R3, R168, R3, !PT ;  /* 0x00000003a8037209 */ /* 0x000fe20007810000 */
[----:B------:R-:W1:Y:S01]  /*16a70*/  SHFL.BFLY PT, R8, R172, 0x2, 0x1f ;  /* 0x0c401f00ac087f89 */ /* 0x000e6200000e0000 */
        /* <DEDUP_REMOVED lines=10> */
[----:B------:R-:W-:Y:S02]  /*16b20*/  LOP3.LUT P1, RZ, R236, 0x1, RZ, 0xc0, !PT ;  /* 0x00000001ecff7812 */ /* 0x000fe4000782c0ff */
[----:B------:R-:W-:Y:S02]  /*16b30*/  FMNMX.FTZ R3, R206, R3, !PT ;  /* 0x00000003ce037209 */ /* 0x000fe40007810000 */
[----:B------:R-:W-:Y:S02]  /*16b40*/  FSEL R19, R19, -INF , !P0 ;  /* 0xff80000013137808 */ /* 0x000fe40004000000 */
[----:B------:R-:W-:Y:S02]  /*16b50*/  ISETP.GT.AND P0, PT, R0, 0x10, !P1 ;  /* 0x000000100000780c */ /* 0x000fe40004f04270 */
[----:B------:R-:W-:Y:S02]  /*16b60*/  FMNMX.FTZ R3, R205, R3, !PT ;  /* 0x00000003cd037209 */ /* 0x000fe40007810000 */
[----:B------:R-:W-:Y:S02]  /*16b70*/  FMNMX.FTZ R4, R11, R169, !PT ;  /* 0x000000a90b047209 */ /* 0x000fe40007810000 */
[----:B------:R-:W-:Y:S02]  /*16b80*/  ISETP.LT.OR P0, PT, R2, 0x11, P0 ;  /* 0x000000110200780c */ /* 0x000fe40000701670 */
[----:B-1----:R-:W-:Y:S02]  /*16b90*/  FMNMX.FTZ R172, R172, R8, !PT ;  /* 0x00000008acac7209 */ /* 0x002fe40007810000 */
[----:B------:R-:W-:Y:S02]  /*16ba0*/  FMNMX.FTZ R3, R204, R3, !PT ;  /* 0x00000003cc037209 */ /* 0x000fe40007810000 */
[----:B------:R-:W-:Y:S01]  /*16bb0*/  FMNMX.FTZ R4, R21, R4, !PT ;  /* 0x0000000415047209 */ /* 0x000fe20007810000 */
[----:B------:R-:W1:Y:S01]  /*16bc0*/  SHFL.BFLY PT, R8, R172, 0x1, 0x1f ;  /* 0x0c201f00ac087f89 */ /* 0x000e6200000e0000 */
[----:B------:R-:W-:Y:S02]  /*16bd0*/  FSEL R42, R30, -INF , !P0 ;  /* 0xff8000001e2a7808 */ /* 0x000fe40004000000 */
[----:B------:R-:W-:Y:S02]  /*16be0*/  ISETP.GT.AND P0, PT, R0, 0x11, !P6 ;  /* 0x000000110000780c */ /* 0x000fe40007704270 */
[----:B------:R-:W-:Y:S02]  /*16bf0*/  FMNMX.FTZ R4, R16, R4, !PT ;  /* 0x0000000410047209 */ /* 0x000fe40007810000 */
[----:B------:R-:W-:Y:S01]  /*16c00*/  ISETP.LT.OR P0, PT, R2, 0x12, P0 ;  /* 0x000000120200780c */ /* 0x000fe20000701670 */
[----:B------:R-:W2:Y:S01]  /*16c10*/  SHFL.BFLY PT, R174, R3, 0x2, 0x1f ;  /* 0x0c401f0003ae7f89 */ /* 0x000ea200000e0000 */
        /* <DEDUP_REMOVED lines=12> */
[----:B------:R-:W-:Y:S01]  /*16ce0*/  ISETP.GT.AND P0, PT, R0, 0x20, !P3 ;  /* 0x000000200000780c */ /* 0x000fe20005f04270 */
[----:B------:R-:W-:Y:S01]  /*16cf0*/  LDSM.16.MT88.4 R32, [R217+0x2080] ;  /* 0x00208000d920783b */ /* 0x000fe20000004200 */
[----:B-1----:R-:W-:Y:S02]  /*16d00*/  FMNMX.FTZ R172, R172, R8, !PT ;  /* 0x00000008acac7209 */ /* 0x002fe40007810000 */
[----:B------:R-:W-:Y:S02]  /*16d10*/  ISETP.LT.OR P0, PT, R2, 0x21, P0 ;  /* 0x000000210200780c */ /* 0x000fe40000701670 */
[----:B--2---:R-:W-:Y:S01]  /*16d20*/  FMNMX.FTZ R174, R3, R174, !PT ;  /* 0x000000ae03ae7209 */ /* 0x004fe20007810000 */
[----:B------:R-:W-:Y:S01]  /*16d30*/  FMUL.FTZ R12, R172, c[0x0][0x2d0] ;  /* 0x0000b400ac0c7a20 */ /* 0x000fe20000410000 */
[----:B------:R-:W-:Y:S02]  /*16d40*/  FMNMX.FTZ R3, R200, R4, !PT ;  /* 0x00000004c8037209 */ /* 0x000fe40007810000 */
[----:B------:R-:W-:Y:S01]  /*16d50*/  FSEL R208, R46, -INF , !P0 ;  /* 0xff8000002ed07808 */ /* 0x000fe20004000000 */
[----:B------:R-:W1:Y:S01]  /*16d60*/  SHFL.BFLY PT, R13, R174, 0x1, 0x1f ;  /* 0x0c201f00ae0d7f89 */ /* 0x000e6200000e0000 */
[----:B------:R-:W-:Y:S02]  /*16d70*/  ISETP.GT.AND P0, PT, R0, 0x21, !P2 ;  /* 0x000000210000780c */ /* 0x000fe40005704270 */
[----:B------:R-:W-:Y:S02]  /*16d80*/  FSETP.NEU.FTZ.AND P2, PT, R172, -INF , PT ;  /* 0xff800000ac00780b */ /* 0x000fe40003f5d000 */
[----:B------:R-:W-:Y:S02]  /*16d90*/  FMNMX.FTZ R3, R203, R3, !PT ;  /* 0x00000003cb037209 */ /* 0x000fe40007810000 */
[----:B------:R-:W-:Y:S02]  /*16da0*/  FSEL R12, R12, RZ, P2 ;  /* 0x000000ff0c0c7208 */ /* 0x000fe40001000000 */
[----:B------:R-:W-:Y:S02]  /*16db0*/  FMNMX.FTZ R3, R202, R3, !PT ;  /* 0x00000003ca037209 */ /* 0x000fe40007810000 */
[----:B------:R-:W-:Y:S01]  /*16dc0*/  ISETP.LT.OR P0, PT, R2, 0x22, P0 ;  /* 0x000000220200780c */ /* 0x000fe20000701670 */
[--C-:B------:R-:W-:Y:S01]  /*16dd0*/  FFMA.FTZ R4, R9, c[0x0][0x2d0], -R12.reuse ;  /* 0x0000b40009047a23 */ /* 0x100fe2000001080c */
[----:B------:R-:W-:Y:S01]  /*16de0*/  FMNMX.FTZ R3, R201, R3, !PT ;  /* 0x00000003c9037209 */ /* 0x000fe20007810000 */
[--C-:B------:R-:W-:Y:S01]  /*16df0*/  FFMA.FTZ R8, R171, c[0x0][0x2d0], -R12.reuse ;  /* 0x0000b400ab087a23 */ /* 0x100fe2000001080c */
[----:B------:R-:W-:Y:S01]  /*16e00*/  LOP3.LUT P1, RZ, R236, 0x8, RZ, 0xc0, !PT ;  /* 0x00000008ecff7812 */ /* 0x000fe2000782c0ff */
[----:B------:R2:W-:Y:S01]  /*16e10*/  MUFU.EX2 R243, R4 ;  /* 0x0000000400f37308 */ /* 0x0005e20000000800 */
[----:B------:R-:W-:Y:S01]  /*16e20*/  FSEL R175, R47, -INF , !P0 ;  /* 0xff8000002faf7808 */ /* 0x000fe20004000000 */
[----:B------:R-:W3:Y:S01]  /*16e30*/  SHFL.BFLY PT, R9, R3, 0x2, 0x1f ;  /* 0x0c401f0003097f89 */ /* 0x000ee200000e0000 */
[----:B------:R-:W-:Y:S01]  /*16e40*/  ISETP.GT.AND P0, PT, R0, 0x28, !P1 ;  /* 0x000000280000780c */ /* 0x000fe20004f04270 */
[--C-:B------:R-:W-:Y:S01]  /*16e50*/  FFMA.FTZ R179, R179, c[0x0][0x2d0], -R12.reuse ;  /* 0x0000b400b3b37a23 */ /* 0x100fe2000001080c */
[----:B------:R-:W-:Y:S01]  /*16e60*/  LOP3.LUT P6, RZ, R236, 0x20, RZ, 0xc0, !PT ;  /* 0x00000020ecff7812 */ /* 0x000fe200078cc0ff */
[--C-:B------:R-:W-:Y:S01]  /*16e70*/  FFMA.FTZ R178, R178, c[0x0][0x2d0], -R12.reuse ;  /* 0x0000b400b2b27a23 */ /* 0x100fe2000001080c */
[----:B------:R-:W-:Y:S01]  /*16e80*/  ISETP.LT.OR P0, PT, R2, 0x29, P0 ;  /* 0x000000290200780c */ /* 0x000fe20000701670 */
[--C-:B------:R-:W-:Y:S01]  /*16e90*/  FFMA.FTZ R45, R36, c[0x0][0x2d0], -R12.reuse ;  /* 0x0000b400242d7a23 */ /* 0x100fe2000001080c */
[----:B-1----:R-:W-:Y:S01]  /*16ea0*/  FMNMX.FTZ R174, R174, R13, !PT ;  /* 0x0000000daeae7209 */ /* 0x002fe20007810000 */
[----:B------:R1:W4:Y:S01]  /*16eb0*/  MUFU.EX2 R248, R8 ;  /* 0x0000000800f87308 */ /* 0x0003220000000800 */
[----:B------:R-:W-:Y:S01]  /*16ec0*/  FSEL R171, R50, -INF , !P0 ;  /* 0xff80000032ab7808 */ /* 0x000fe20004000000 */
[--C-:B------:R-:W-:Y:S01]  /*16ed0*/  FFMA.FTZ R46, R37, c[0x0][0x2d0], -R12.reuse ;  /* 0x0000b400252e7a23 */ /* 0x100fe2000001080c */
[C---:B------:R-:W-:Y:S01]  /*16ee0*/  FSETP.NEU.FTZ.AND P1, PT, R174.reuse, -INF , PT ;  /* 0xff800000ae00780b */ /* 0x040fe20003f3d000 */
[----:B------:R-:W-:Y:S01]  /*16ef0*/  FMUL.FTZ R25, R174, c[0x0][0x2d0] ;  /* 0x0000b400ae197a20 */ /* 0x000fe20000410000 */
[----:B------:R-:W-:Y:S01]  /*16f00*/  ISETP.GT.AND P0, PT, R0, 0x29, !P6 ;  /* 0x000000290000780c */ /* 0x000fe20007704270 */
[--C-:B------:R-:W-:Y:S03]  /*16f10*/  FFMA.FTZ R53, R53, c[0x0][0x2d0], -R12.reuse ;  /* 0x0000b40035357a23 */ /* 0x100fe6000001080c */
[----:B------:R-:W-:Y:S01]  /*16f20*/  FSEL R25, R25, RZ, P1 ;  /* 0x000000ff19197208 */ /* 0x000fe20000800000 */
[----:B------:R-:W-:Y:S01]  /*16f30*/  MUFU.EX2 R215, R179 ;  /* 0x000000b300d77308 */ /* 0x000fe20000000800 */
[----:B------:R-:W-:Y:S02]  /*16f40*/  ISETP.LT.OR P0, PT, R2, 0x2a, P0 ;  /* 0x0000002a0200780c */ /* 0x000fe40000701670 */
[----:B--2---:R-:W-:Y:S01]  /*16f50*/  FMNMX.FTZ R4, R14, R170, !PT ;  /* 0x000000aa0e047209 */ /* 0x004fe20007810000 */
[--C-:B------:R-:W-:Y:S01]  /*16f60*/  FFMA.FTZ R2, R20, c[0x0][0x2d0], -R25.reuse ;  /* 0x0000b40014027a23 */ /* 0x100fe20000010819 */
[----:B---3--:R-:W-:Y:S01]  /*16f70*/  FMNMX.FTZ R3, R3, R9, !PT ;  /* 0x0000000903037209 */ /* 0x008fe20007810000 */
[--C-:B------:R-:W-:Y:S01]  /*16f80*/  FFMA.FTZ R10, R10, c[0x0][0x2d0], -R25.reuse ;  /* 0x0000b4000a0a7a23 */ /* 0x100fe20000010819 */
[----:B------:R-:W-:Y:S01]  /*16f90*/  FMNMX.FTZ R4, R15, R4, !PT ;  /* 0x000000040f047209 */ /* 0x000fe20007810000 */
[--C-:B------:R-:W-:Y:S02]  /*16fa0*/  FFMA.FTZ R27, R168, c[0x0][0x2d0], -R25.reuse ;  /* 0x0000b400a81b7a23 */ /* 0x100fe40000010819 */
[----:B------:R2:W-:Y:S01]  /*16fb0*/  MUFU.EX2 R242, R2 ;  /* 0x0000000200f27308 */ /* 0x0005e20000000800 */
[----:B------:R-:W3:Y:S01]  /*16fc0*/  SHFL.BFLY PT, R173, R3, 0x1, 0x1f ;  /* 0x0c201f0003ad7f89 */ /* 0x000ee200000e0000 */
[----:B------:R-:W-:Y:S02]  /*16fd0*/  FSEL R24, R51, -INF , !P0 ;  /* 0xff80000033187808 */ /* 0x000fe40004000000 */
[----:B-1----:R-:W-:Y:S01]  /*16fe0*/  FMNMX.FTZ R8, R18, R4, !PT ;  /* 0x0000000412087209 */ /* 0x002fe20007810000 */
[--C-:B------:R-:W-:Y:S01]  /*16ff0*/  FFMA.FTZ R4, R176, c[0x0][0x2d0], -R12.reuse ;  /* 0x0000b400b0047a23 */ /* 0x100fe2000001080c */
[----:B----4-:R-:W-:Y:S01]  /*17000*/  F2FP.BF16.PACK_AB R28, R248, R243 ;  /* 0x000000f3f81c723e */ /* 0x010fe200000010ff */
[--C-:B------:R-:W-:Y:S01]  /*17010*/  FFMA.FTZ R176, R40, c[0x0][0x2d0], -R12.reuse ;  /* 0x0000b40028b07a23 */ /* 0x100fe2000001080c */
[----:B------:R-:W-:Y:S02]  /*17020*/  FMNMX.FTZ R8, R19, R8, !PT ;  /* 0x0000000813087209 */ /* 0x000fe40007810000 */
[----:B------:R1:W-:Y:S02]  /*17030*/  MUFU.EX2 R247, R4 ;  /* 0x0000000400f77308 */ /* 0x0003e40000000800 */
[----:B------:R-:W-:Y:S04]  /*17040*/  FMNMX.FTZ R8, R42, R8, !PT ;  /* 0x000000082a087209 */ /* 0x000fe80007810000 */
[----:B------:R-:W-:Y:S04]  /*17050*/  FMNMX.FTZ R8, R44, R8, !PT ;  /* 0x000000082c087209 */ /* 0x000fe80007810000 */
[----:B------:R-:W4:Y:S01]  /*17060*/  MUFU.EX2 R244, R10 ;  /* 0x0000000a00f47308 */ /* 0x000f220000000800 */
[--C-:B--2---:R-:W-:Y:S01]  /*17070*/  FFMA.FTZ R2, R22, c[0x0][0x2d0], -R25.reuse ;  /* 0x0000b40016027a23 */ /* 0x104fe20000010819 */
[----:B---3--:R-:W-:Y:S01]  /*17080*/  FMNMX.FTZ R173, R3, R173, !PT ;  /* 0x000000ad03ad7209 */ /* 0x008fe20007810000 */
[--C-:B------:R-:W-:Y:S03]  /*17090*/  FFMA.FTZ R3, R23, c[0x0][0x2d0], -R25.reuse ;  /* 0x0000b40017037a23 */ /* 0x100fe60000010819 */
[C---:B------:R-:W-:Y:S04]  /*170a0*/  FSETP.NEU.FTZ.AND P0, PT, R173.reuse, -INF , PT ;  /* 0xff800000ad00780b */ /* 0x040fe80003f1d000 */
[----:B------:R2:W-:Y:S01]  /*170b0*/  MUFU.EX2 R251, R3 ;  /* 0x0000000300fb7308 */ /* 0x0005e20000000800 */
[----:B------:R-:W-:Y:S02]  /*170c0*/  FMUL.FTZ R26, R173, c[0x0][0x2d0] ;  /* 0x0000b400ad1a7a20 */ /* 0x000fe40000410000 */
[----:B-1----:R-:W-:Y:S03]  /*170d0*/  FFMA.FTZ R4, R177, c[0x0][0x2d0], -R12 ;  /* 0x0000b400b1047a23 */ /* 0x002fe6000001080c */
[----:B------:R-:W-:Y:S04]  /*170e0*/  FSEL R26, R26, RZ, P0 ;  /* 0x000000ff1a1a7208 */ /* 0x000fe80000000000 */
[----:B------:R1:W3:Y:S01]  /*170f0*/  MUFU.EX2 R250, R4 ;  /* 0x0000000400fa7308 */ /* 0x0002e20000000800 */
[--C-:B------:R-:W-:Y:S01]  /*17100*/  FFMA.FTZ R40, R203, c[0x0][0x2d0], -R26.reuse ;  /* 0x0000b400cb287a23 */ /* 0x100fe2000001081a */
[----:B----4-:R-:W-:Y:S08]  /*17110*/  F2FP.BF16.PACK_AB R29, R242, R244 ;  /* 0x000000f4f21d723e */ /* 0x010ff000000010ff */
[----:B------:R-:W4:Y:S01]  /*17120*/  MUFU.EX2 R240, R2 ;  /* 0x0000000200f07308 */ /* 0x000f220000000800 */
[--C-:B--2---:R-:W-:Y:S09]  /*17130*/  FFMA.FTZ R3, R11, c[0x0][0x2d0], -R26.reuse ;  /* 0x0000b4000b037a23 */ /* 0x104ff2000001081a */
[----:B------:R2:W-:Y:S01]  /*17140*/  MUFU.EX2 R238, R3 ;  /* 0x0000000300ee7308 */ /* 0x0005e20000000800 */
[----:B-1----:R-:W-:Y:S02]  /*17150*/  FMNMX.FTZ R4, R48, R8, !PT ;  /* 0x0000000830047209 */ /* 0x002fe40007810000 */
[----:B---3--:R-:W-:Y:S02]  /*17160*/  F2FP.BF16.PACK_AB R30, R250, R247 ;  /* 0x000000f7fa1e723e */ /* 0x008fe400000010ff */
[----:B------:R-:W-:Y:S05]  /*17170*/  FMNMX.FTZ R4, R49, R4, !PT ;  /* 0x0000000431047209 */ /* 0x000fea0007810000 */
[----:B------:R1:W-:Y:S01]  /*17180*/  MUFU.EX2 R214, R27 ;  /* 0x0000001b00d67308 */ /* 0x0003e20000000800 */
[----:B------:R-:W-:Y:S01]  /*17190*/  FMNMX.FTZ R0, R208, R4, !PT ;  /* 0x00000004d0007209 */ /* 0x000fe20007810000 */
[--C-:B------:R-:W-:Y:S01]  /*171a0*/  FFMA.FTZ R4, R16, c[0x0][0x2d0], -R26.reuse ;  /* 0x0000b40010047a23 */ /* 0x100fe2000001081a */
[----:B----4-:R-:W-:Y:S02]  /*171b0*/  F2FP.BF16.PACK_AB R31, R251, R240 ;  /* 0x000000f0fb1f723e */ /* 0x010fe400000010ff */
[----:B------:R-:W-:Y:S04]  /*171c0*/  FMNMX.FTZ R0, R175, R0, !PT ;  /* 0x00000000af007209 */ /* 0x000fe80007810000 */
[----:B------:R-:W-:Y:S01]  /*171d0*/  FMNMX.FTZ R0, R171, R0, !PT ;  /* 0x00000000ab007209 */ /* 0x000fe20007810000 */
[----:B------:R-:W-:Y:S03]  /*171e0*/  MUFU.EX2 R241, R4 ;  /* 0x0000000400f17308 */ /* 0x000fe60000000800 */
[----:B------:R-:W-:Y:S01]  /*171f0*/  FMNMX.FTZ R0, R24, R0, !PT ;  /* 0x0000000018007209 */ /* 0x000fe20007810000 */
[--C-:B--2---:R-:W-:Y:S04]  /*17200*/  FFMA.FTZ R3, R21, c[0x0][0x2d0], -R26.reuse ;  /* 0x0000b40015037a23 */ /* 0x104fe8000001081a */
[----:B------:R-:W2:Y:S02]  /*17210*/  SHFL.BFLY PT, R2, R0, 0x2, 0x1f ;  /* 0x0c401f0000027f89 */ /* 0x000ea400000e0000 */
[----:B------:R2:W3:Y:S01]  /*17220*/  MUFU.EX2 R239, R3 ;  /* 0x0000000300ef7308 */ /* 0x0004e20000000800 */
[--C-:B-1----:R-:W-:Y:S09]  /*17230*/  FFMA.FTZ R27, R196, c[0x0][0x2d0], -R25.reuse ;  /* 0x0000b400c41b7a23 */ /* 0x102ff20000010819 */
[----:B------:R1:W-:Y:S10]  /*17240*/  MUFU.EX2 R213, R27 ;  /* 0x0000001b00d57308 */ /* 0x0003f40000000800 */
[----:B------:R-:W-:Y:S01]  /*17250*/  MUFU.EX2 R211, R46 ;  /* 0x0000002e00d37308 */ /* 0x000fe20000000800 */
[----:B--2---:R-:W-:Y:S01]  /*17260*/  FMNMX.FTZ R3, R0, R2, !PT ;  /* 0x0000000200037209 */ /* 0x004fe20007810000 */
[----:B------:R-:W-:Y:S01]  /*17270*/  FFMA.FTZ R2, R17, c[0x0][0x2d0], -R26 ;  /* 0x0000b40011027a23 */ /* 0x000fe2000001081a */
[----:B------:R-:W-:Y:S02]  /*17280*/  FSEL R0, R172, RZ, P2 ;  /* 0x000000ffac007208 */ /* 0x000fe40001000000 */
[----:B---3--:R-:W-:Y:S01]  /*17290*/  F2FP.BF16.PACK_AB R36, R239, R238 ;  /* 0x000000eeef24723e */ /* 0x008fe200000010ff */
[----:B------:R-:W2:Y:S04]  /*172a0*/  SHFL.BFLY PT, R4, R3, 0x1, 0x1f ;  /* 0x0c201f0003047f89 */ /* 0x000ea800000e0000 */
[----:B------:R3:W4:Y:S01]  /*172b0*/  MUFU.EX2 R249, R2 ;  /* 0x0000000200f97308 */ /* 0x0007220000000800 */
[----:B------:R-:W-:Y:S02]  /*172c0*/  FADD.FTZ R0, -R0, R6 ;  /* 0x0000000600007221 */ /* 0x000fe40000010100 */
[----:B-1----:R-:W-:Y:S02]  /*172d0*/  FFMA.FTZ R27, R199, c[0x0][0x2d0], -R25 ;  /* 0x0000b400c71b7a23 */ /* 0x002fe40000010819 */
[----:B------:R-:W-:Y:S05]  /*172e0*/  FMUL.FTZ R0, R0, c[0x0][0x2d0] ;  /* 0x0000b40000007a20 */ /* 0x000fea0000410000 */
[----:B------:R1:W5:Y:S10]  /*172f0*/  MUFU.EX2 R6, R0 ;  /* 0x0000000000067308 */ /* 0x0003740000000800 */
[----:B------:R-:W-:Y:S01]  /*17300*/  MUFU.EX2 R209, R27 ;  /* 0x0000001b00d17308 */ /* 0x000fe20000000800 */
[----:B--2---:R-:W-:Y:S02]  /*17310*/  FMNMX.FTZ R3, R3, R4, !PT ;  /* 0x0000000403037209 */ /* 0x004fe40007810000 */
[----:B---3--:R-:W-:Y:S02]  /*17320*/  FSEL R2, R174, RZ, P1 ;  /* 0x000000ffae027208 */ /* 0x008fe40000800000 */
[----:B----4-:R-:W-:Y:S01]  /*17330*/  F2FP.BF16.PACK_AB R38, R249, R241 ;  /* 0x000000f1f926723e */ /* 0x010fe200000010ff */
[----:B------:R-:W-:Y:S02]  /*17340*/  FMUL.FTZ R4, R3, c[0x0][0x2d0] ;  /* 0x0000b40003047a20 */ /* 0x000fe40000410000 */
[----:B------:R-:W-:Y:S02]  /*17350*/  FADD.FTZ R2, -R2, R7 ;  /* 0x0000000702027221 */ /* 0x000fe40000010100 */
[----:B------:R-:W-:Y:S01]  /*17360*/  MUFU.EX2 R237, R178 ;  /* 0x000000b200ed7308 */ /* 0x000fe20000000800 */
[----:B-1----:R-:W-:Y:S01]  /*17370*/  FSEL R0, R173, RZ, P0 ;  /* 0x000000ffad007208 */ /* 0x002fe20000000000 */
[----:B------:R-:W-:Y:S01]  /*17380*/  FMUL.FTZ R2, R2, c[0x0][0x2d0] ;  /* 0x0000b40002027a20 */ /* 0x000fe20000410000 */
[----:B------:R-:W-:Y:S01]  /*17390*/  FSETP.NEU.FTZ.AND P0, PT, R3, -INF , PT ;  /* 0xff8000000300780b */ /* 0x000fe20003f1d000 */
[----:B-----5:R-:W-:Y:S02]  /*173a0*/  FMUL.FTZ R9, R6, R181 ;  /* 0x000000b506097220 */ /* 0x020fe40000410000 */
[----:B------:R-:W-:Y:S01]  /*173b0*/  FADD.FTZ R0, -R0, R169 ;  /* 0x000000a900007221 */ /* 0x000fe20000010100 */
[----:B------:R-:W-:Y:S03]  /*173c0*/  FSEL R4, R4, RZ, P0 ;  /* 0x000000ff04047208 */ /* 0x000fe60000000000 */
[----:B------:R-:W1:Y:S01]  /*173d0*/  MUFU.EX2 R7, R2 ;  /* 0x0000000200077308 */ /* 0x000e620000000800 */
[----:B------:R-:W-:Y:S01]  /*173e0*/  FFMA.FTZ R169, R52, c[0x0][0x2d0], -R12 ;  /* 0x0000b40034a97a23 */ /* 0x000fe2000001080c */
[----:B------:R-:W2:Y:S01]  /*173f0*/  LDL.LU R181, [R1+0x98] ;  /* 0x0000980001b57983 */ /* 0x000ea20000300800 */
[----:B------:R-:W-:Y:S02]  /*17400*/  FMUL.FTZ R0, R0, c[0x0][0x2d0] ;  /* 0x0000b40000007a20 */ /* 0x000fe40000410000 */
[--C-:B------:R-:W-:Y:S02]  /*17410*/  FFMA.FTZ R8, R18, c[0x0][0x2d0], -R4.reuse ;  /* 0x0000b40012087a23 */ /* 0x100fe40000010804 */
[C---:B------:R-:W-:Y:S02]  /*17420*/  FMUL.FTZ R20, R6.reuse, R192 ;  /* 0x000000c006147220 */ /* 0x040fe40000410000 */
[C---:B------:R-:W-:Y:S01]  /*17430*/  FMUL.FTZ R21, R6.reuse, R193 ;  /* 0x000000c106157220 */ /* 0x040fe20000410000 */
[----:B------:R3:W4:Y:S01]  /*17440*/  MUFU.EX2 R2, R0 ;  /* 0x0000000000027308 */ /* 0x0007220000000800 */
        /* <DEDUP_REMOVED lines=9> */
[C---:B------:R-:W-:Y:S01]  /*174e0*/  FMUL.FTZ R11, R7.reuse, R183 ;  /* 0x000000b7070b7220 */ /* 0x040fe20000410000 */
[----:B------:R-:W2:Y:S01]  /*174f0*/  LDL.LU R182, [R1+0x94] ;  /* 0x0000940001b67983 */ /* 0x000ea20000300800 */
[C---:B------:R-:W-:Y:S01]  /*17500*/  FMUL.FTZ R22, R7.reuse, R194 ;  /* 0x000000c207167220 */ /* 0x040fe20000410000 */
[----:B------:R-:W-:Y:S01]  /*17510*/  MUFU.EX2 R178, R53 ;  /* 0x0000003500b27308 */ /* 0x000fe20000000800 */
[C---:B------:R-:W-:Y:S01]  /*17520*/  FMUL.FTZ R23, R7.reuse, R195 ;  /* 0x000000c307177220 */ /* 0x040fe20000410000 */
[----:B------:R-:W2:Y:S01]  /*17530*/  LDL.LU R183, [R1+0x90] ;  /* 0x0000900001b77983 */ /* 0x000ea20000300800 */
[C---:B------:R-:W-:Y:S02]  /*17540*/  FMUL.FTZ R138, R7.reuse, R138 ;  /* 0x0000008a078a7220 */ /* 0x040fe40000410000 */
[--C-:B---3--:R-:W-:Y:S01]  /*17550*/  FFMA.FTZ R0, R14, c[0x0][0x2d0], -R4.reuse ;  /* 0x0000b4000e007a23 */ /* 0x108fe20000010804 */
[----:B------:R-:W-:Y:S01]  /*17560*/  LDSM.16.MT88.4 R192, [R217+0x3080] ;  /* 0x00308000d9c0783b */ /* 0x000fe20000004200 */
[C---:B----4-:R-:W-:Y:S02]  /*17570*/  FMUL.FTZ R13, R2.reuse, R185 ;  /* 0x000000b9020d7220 */ /* 0x050fe40000410000 */
[C---:B------:R-:W-:Y:S01]  /*17580*/  FMUL.FTZ R16, R2.reuse, R188 ;  /* 0x000000bc02107220 */ /* 0x040fe20000410000 */
[----:B------:R1:W-:Y:S01]  /*17590*/  MUFU.EX2 R50, R0 ;  /* 0x0000000000327308 */ /* 0x0003e20000000800 */
[C---:B------:R-:W-:Y:S02]  /*175a0*/  FMUL.FTZ R17, R2.reuse, R189 ;  /* 0x000000bd02117220 */ /* 0x040fe40000410000 */
[----:B------:R-:W-:Y:S02]  /*175b0*/  FMUL.FTZ R139, R7, R139 ;  /* 0x0000008b078b7220 */ /* 0x000fe40000410000 */
[--C-:B-----5:R-:W-:Y:S02]  /*175c0*/  FFMA.FTZ R8, R19, c[0x0][0x2d0], -R4.reuse ;  /* 0x0000b40013087a23 */ /* 0x120fe40000010804 */
        /* <DEDUP_REMOVED lines=10> */
[C---:B------:R-:W-:Y:S02]  /*17670*/  FMUL.FTZ R156, R2.reuse, R156 ;  /* 0x0000009c029c7220 */ /* 0x040fe40000410000 */
[----:B-1----:R-:W-:Y:S02]  /*17680*/  FFMA.FTZ R0, R15, c[0x0][0x2d0], -R4 ;  /* 0x0000b4000f007a23 */ /* 0x002fe40000010804 */
[C---:B------:R-:W-:Y:S02]  /*17690*/  FMUL.FTZ R157, R2.reuse, R157 ;  /* 0x0000009d029d7220 */ /* 0x040fe40000410000 */
[C---:B------:R-:W-:Y:S01]  /*176a0*/  FMUL.FTZ R160, R2.reuse, R160 ;  /* 0x000000a002a07220 */ /* 0x040fe20000410000 */
[----:B------:R1:W4:Y:S01]  /*176b0*/  MUFU.EX2 R245, R0 ;  /* 0x0000000000f57308 */ /* 0x0003220000000800 */
[----:B------:R-:W-:Y:S02]  /*176c0*/  FMUL.FTZ R161, R2, R161 ;  /* 0x000000a102a17220 */ /* 0x000fe40000410000 */
[C---:B------:R-:W-:Y:S01]  /*176d0*/  FMUL.FTZ R165, R6.reuse, R165 ;  /* 0x000000a506a57220 */ /* 0x040fe20000410000 */
[----:B---3--:R-:W-:Y:S01]  /*176e0*/  F2FP.BF16.PACK_AB R39, R51, R246 ;  /* 0x000000f63327723e */ /* 0x008fe200000010ff */
[C---:B------:R-:W-:Y:S01]  /*176f0*/  FMUL.FTZ R8, R6.reuse, R180 ;  /* 0x000000b406087220 */ /* 0x040fe20000410000 */
[----:B------:R-:W-:Y:S01]  /*17700*/  MOV R180, R212 ;  /* 0x000000d400b47202 */ /* 0x000fe20000000f00 */
[C---:B------:R-:W-:Y:S02]  /*17710*/  FMUL.FTZ R166, R7.reuse, R166 ;  /* 0x000000a607a67220 */ /* 0x040fe40000410000 */
[C---:B------:R-:W-:Y:S01]  /*17720*/  FMUL.FTZ R167, R7.reuse, R167 ;  /* 0x000000a707a77220 */ /* 0x040fe20000410000 */
[----:B------:R-:W-:Y:S01]  /*17730*/  MUFU.EX2 R212, R45 ;  /* 0x0000002d00d47308 */ /* 0x000fe20000000800 */
        /* <DEDUP_REMOVED lines=8> */
[----:B------:R-:W-:Y:S02]  /*177c0*/  FMUL.FTZ R61, R2, R61 ;  /* 0x0000003d023d7220 */ /* 0x000fe40000410000 */
[----:B------:R-:W-:Y:S02]  /*177d0*/  FADD.FTZ R0, -R0, R170 ;  /* 0x000000aa00007221 */ /* 0x000fe40000010100 */
[----:B------:R-:W-:Y:S02]  /*177e0*/  FFMA.FTZ R170, R41, c[0x0][0x2d0], -R12 ;  /* 0x0000b40029aa7a23 */ /* 0x000fe4000001080c */
[----:B------:R-:W-:Y:S02]  /*177f0*/  FMUL.FTZ R0, R0, c[0x0][0x2d0] ;  /* 0x0000b40000007a20 */ /* 0x000fe40000410000 */
[C---:B------:R-:W-:Y:S02]  /*17800*/  FMUL.FTZ R12, R2.reuse, R184 ;  /* 0x000000b8020c7220 */ /* 0x040fe40000410000 */
[C---:B------:R-:W-:Y:S01]  /*17810*/  FMUL.FTZ R64, R2.reuse, R64 ;  /* 0x0000004002407220 */ /* 0x040fe20000410000 */
[----:B------:R-:W3:Y:S01]  /*17820*/  LDL.LU R184, [R1+0x8c] ;  /* 0x00008c0001b87983 */ /* 0x000ee20000300800 */
[----:B------:R-:W1:Y:S01]  /*17830*/  MUFU.EX2 R0, R0 ;  /* 0x0000000000007308 */ /* 0x000e620000000800 */
[----:B------:R-:W-:Y:S02]  /*17840*/  FMUL.FTZ R65, R2, R65 ;  /* 0x0000004102417220 */ /* 0x000fe40000410000 */
        /* <DEDUP_REMOVED lines=8> */
[--C-:B------:R-:W-:Y:S02]  /*178d0*/  FFMA.FTZ R27, R198, c[0x0][0x2d0], -R25.reuse ;  /* 0x0000b400c61b7a23 */ /* 0x100fe40000010819 */
[C---:B------:R-:W-:Y:S02]  /*178e0*/  FMUL.FTZ R76, R2.reuse, R76 ;  /* 0x0000004c024c7220 */ /* 0x040fe40000410000 */
[----:B------:R-:W-:Y:S01]  /*178f0*/  FMUL.FTZ R77, R2, R77 ;  /* 0x0000004d024d7220 */ /* 0x000fe20000410000 */
[----:B------:R4:W-:Y:S01]  /*17900*/  MUFU.EX2 R210, R27 ;  /* 0x0000001b00d27308 */ /* 0x0009e20000000800 */
        /* <DEDUP_REMOVED lines=15> */
[C---:B------:R-:W-:Y:S04]  /*17a00*/  FMUL.FTZ R163, R0.reuse, R163 ;  /* 0x000000a300a37220 */ /* 0x040fe80000410000 */
        /* <DEDUP_REMOVED lines=13> */
[C---:B------:R-:W-:Y:S02]  /*17ae0*/  FMUL.FTZ R87, R7.reuse, R87 ;  /* 0x0000005707577220 */ /* 0x040fe40000410000 */
[C---:B------:R-:W-:Y:S01]  /*17af0*/  FMUL.FTZ R88, R6.reuse, R88 ;  /* 0x0000005806587220 */ /* 0x040fe20000410000 */
[-C--:B-1----:R-:W-:Y:S03]  /*17b00*/  HMMA.16816.F32.BF16 R136, R28, R32.reuse, R136 ;  /* 0x000000201c88723c */ /* 0x082fe60000041888 */
[----:B------:R-:W-:Y:S02]  /*17b10*/  FMUL.FTZ R89, R6, R89 ;  /* 0x0000005906597220 */ /* 0x000fe40000410000 */
[C---:B------:R-:W-:Y:S02]  /*17b20*/  FMUL.FTZ R90, R7.reuse, R90 ;  /* 0x0000005a075a7220 */ /* 0x040fe40000410000 */
[C---:B------:R-:W-:Y:S01]  /*17b30*/  FMUL.FTZ R91, R7.reuse, R91 ;  /* 0x0000005b075b7220 */ /* 0x040fe20000410000 */
[C---:B------:R-:W-:Y:S04]  /*17b40*/  HMMA.16816.F32.BF16 R140, R36.reuse, R32, R140 ;  /* 0x00000020248c723c */ /* 0x040fe8000004188c */
[C---:B------:R-:W-:Y:S02]  /*17b50*/  FMUL.FTZ R92, R2.reuse, R92 ;  /* 0x0000005c025c7220 */ /* 0x040fe40000410000 */
[----:B------:R-:W-:Y:S02]  /*17b60*/  FMUL.FTZ R93, R2, R93 ;  /* 0x0000005d025d7220 */ /* 0x000fe40000410000 */
[-C--:B------:R-:W-:Y:S04]  /*17b70*/  HMMA.16816.F32.BF16 R144, R36, R34.reuse, R144 ;  /* 0x000000222490723c */ /* 0x080fe80000041890 */
[C---:B------:R-:W-:Y:S02]  /*17b80*/  FMUL.FTZ R94, R0.reuse, R94 ;  /* 0x0000005e005e7220 */ /* 0x040fe40000410000 */
[----:B------:R-:W-:Y:S02]  /*17b90*/  FMUL.FTZ R95, R0, R95 ;  /* 0x0000005f005f7220 */ /* 0x000fe40000410000 */
[C---:B------:R-:W-:Y:S01]  /*17ba0*/  HMMA.16816.F32.BF16 R148, R28.reuse, R34, R148 ;  /* 0x000000221c94723c */ /* 0x040fe20000041894 */
[----:B------:R-:W1:Y:S03]  /*17bb0*/  LDSM.16.MT88.4 R32, [R220+0x2080] ;  /* 0x00208000dc20783b */ /* 0x000e660000004200 */
[C---:B------:R-:W-:Y:S02]  /*17bc0*/  FMUL.FTZ R96, R2.reuse, R96 ;  /* 0x0000006002607220 */ /* 0x040fe40000410000 */
[----:B------:R-:W-:Y:S02]  /*17bd0*/  FMUL.FTZ R97, R2, R97 ;  /* 0x0000006102617220 */ /* 0x000fe40000410000 */
[C---:B------:R-:W-:Y:S04]  /*17be0*/  FMUL.FTZ R98, R0.reuse, R98 ;  /* 0x0000006200627220 */ /* 0x040fe80000410000 */
        /* <DEDUP_REMOVED lines=33> */
[C---:B------:R-:W-:Y:S02]  /*17e00*/  FMUL.FTZ R131, R0.reuse, R131 ;  /* 0x0000008300837220 */ /* 0x040fe40000410000 */
[----:B--2---:R-:W-:Y:S02]  /*17e10*/  FFMA.FTZ R0, R0, R181, R50 ;  /* 0x000000b500007223 */ /* 0x004fe40000010032 */
[--C-:B----4-:R-:W-:Y:S02]  /*17e20*/  FFMA.FTZ R27, R55, c[0x0][0x2d0], -R26.reuse ;  /* 0x0000b400371b7a23 */ /* 0x110fe4000001081a */
[C---:B------:R-:W-:Y:S01]  /*17e30*/  FMUL.FTZ R120, R6.reuse, R120 ;  /* 0x0000007806787220 */ /* 0x040fe20000410000 */
[----:B------:R-:W-:Y:S01]  /*17e40*/  MUFU.EX2 R55, R170 ;  /* 0x000000aa00377308 */ /* 0x000fe20000000800 */
[C---:B------:R-:W-:Y:S02]  /*17e50*/  FMUL.FTZ R121, R6.reuse, R121 ;  /* 0x0000007906797220 */ /* 0x040fe40000410000 */
[C---:B------:R-:W-:Y:S02]  /*17e60*/  FMUL.FTZ R122, R7.reuse, R122 ;  /* 0x0000007a077a7220 */ /* 0x040fe40000410000 */
[C---:B------:R-:W-:Y:S02]  /*17e70*/  FMUL.FTZ R123, R7.reuse, R123 ;  /* 0x0000007b077b7220 */ /* 0x040fe40000410000 */
[C---:B------:R-:W-:Y:S02]  /*17e80*/  FMUL.FTZ R132, R6.reuse, R132 ;  /* 0x0000008406847220 */ /* 0x040fe40000410000 */
[----:B------:R-:W-:Y:S01]  /*17e90*/  FMUL.FTZ R133, R6, R133 ;  /* 0x0000008506857220 */ /* 0x000fe20000410000 */
[----:B------:R2:W-:Y:S01]  /*17ea0*/  MUFU.EX2 R196, R27 ;  /* 0x0000001b00c47308 */ /* 0x0005e20000000800 */
[C---:B------:R-:W-:Y:S02]  /*17eb0*/  FMUL.FTZ R134, R7.reuse, R134 ;  /* 0x0000008607867220 */ /* 0x040fe40000410000 */
[C---:B------:R-:W-:Y:S02]  /*17ec0*/  FMUL.FTZ R135, R7.reuse, R135 ;  /* 0x0000008707877220 */ /* 0x040fe40000410000 */
[----:B------:R-:W-:Y:S01]  /*17ed0*/  FFMA.FTZ R41, R200, c[0x0][0x2d0], -R26 ;  /* 0x0000b400c8297a23 */ /* 0x000fe2000001081a */
[-C--:B-1----:R-:W-:Y:S03]  /*17ee0*/  HMMA.16816.F32.BF16 R56, R28, R32.reuse, R56 ;  /* 0x000000201c38723c */ /* 0x082fe60000041838 */
[----:B------:R-:W-:Y:S05]  /*17ef0*/  FFMA.FTZ R7, R7, R183, R244 ;  /* 0x000000b707077223 */ /* 0x000fea00000100f4 */
[C---:B------:R-:W-:Y:S08]  /*17f00*/  HMMA.16816.F32.BF16 R60, R36.reuse, R32, R60 ;  /* 0x00000020243c723c */ /* 0x040ff0000004183c */
[-C--:B------:R-:W-:Y:S04]  /*17f10*/  HMMA.16816.F32.BF16 R64, R36, R34.reuse, R64 ;  /* 0x000000222440723c */ /* 0x080fe80000041840 */
[--C-:B--2---:R-:W-:Y:S04]  /*17f20*/  FFMA.FTZ R27, R54, c[0x0][0x2d0], -R26.reuse ;  /* 0x0000b400361b7a23 */ /* 0x104fe8000001081a */
[C---:B------:R-:W-:Y:S01]  /*17f30*/  HMMA.16816.F32.BF16 R68, R28.reuse, R34, R68 ;  /* 0x000000221c44723c */ /* 0x040fe20000041844 */
[----:B------:R-:W1:Y:S01]  /*17f40*/  LDSM.16.MT88.4 R32, [R217+0x3880] ;  /* 0x00388000d920783b */ /* 0x000e620000004200 */
[----:B------:R2:W-:Y:S02]  /*17f50*/  MUFU.EX2 R198, R27 ;  /* 0x0000001b00c67308 */ /* 0x0005e40000000800 */
[--C-:B--2---:R-:W-:Y:S02]  /*17f60*/  FFMA.FTZ R27, R43, c[0x0][0x2d0], -R26.reuse ;  /* 0x0000b4002b1b7a23 */ /* 0x104fe4000001081a */
[--C-:B------:R-:W-:Y:S06]  /*17f70*/  FFMA.FTZ R43, R206, c[0x0][0x2d0], -R25.reuse ;  /* 0x0000b400ce2b7a23 */ /* 0x100fec0000010819 */
[----:B------:R2:W-:Y:S10]  /*17f80*/  MUFU.EX2 R199, R27 ;  /* 0x0000001b00c77308 */ /* 0x0005f40000000800 */
[----:B------:R-:W-:Y:S01]  /*17f90*/  MUFU.EX2 R54, R43 ;  /* 0x0000002b00367308 */ /* 0x000fe20000000800 */
[-C--:B-1----:R-:W-:Y:S08]  /*17fa0*/  HMMA.16816.F32.BF16 R72, R28, R32.reuse, R72 ;  /* 0x000000201c48723c */ /* 0x082ff00000041848 */
[C---:B------:R-:W-:Y:S04]  /*17fb0*/  HMMA.16816.F32.BF16 R76, R36.reuse, R32, R76 ;  /* 0x00000020244c723c */ /* 0x040fe8000004184c */
[----:B--2---:R-:W-:Y:S01]  /*17fc0*/  FFMA.FTZ R27, R197, c[0x0][0x2d0], -R26 ;  /* 0x0000b400c51b7a23 */ /* 0x004fe2000001081a */
[----:B------:R-:W-:Y:S03]  /*17fd0*/  MOV R197, R180 ;  /* 0x000000b400c57202 */ /* 0x000fe60000000f00 */
[-C--:B------:R-:W-:Y:S01]  /*17fe0*/  HMMA.16816.F32.BF16 R80, R36, R34.reuse, R80 ;  /* 0x000000222450723c */ /* 0x080fe20000041850 */
[----:B------:R1:W-:Y:S02]  /*17ff0*/  MUFU.EX2 R179, R27 ;  /* 0x0000001b00b37308 */ /* 0x0003e40000000800 */
[----:B------:R-:W-:Y:S05]  /*18000*/  ISETP.GT.AND P0, PT, R235, R197, PT ;  /* 0x000000c5eb00720c */ /* 0x000fea0003f04270 */
[C---:B------:R-:W-:Y:S01]  /*18010*/  HMMA.16816.F32.BF16 R84, R28.reuse, R34, R84 ;  /* 0x000000221c54723c */ /* 0x040fe20000041854 */
[----:B------:R-:W2:Y:S03]  /*18020*/  LDSM.16.MT88.4 R32, [R218+0x3880] ;  /* 0x00388000da20783b */ /* 0x000ea60000004200 */
[--C-:B-1----:R-:W-:Y:S02]  /*18030*/  FFMA.FTZ R27, R42, c[0x0][0x2d0], -R4.reuse ;  /* 0x0000b4002a1b7a23 */ /* 0x102fe40000010804 */
[--C-:B------:R-:W-:Y:S02]  /*18040*/  FFMA.FTZ R42, R205, c[0x0][0x2d0], -R25.reuse ;  /* 0x0000b400cd2a7a23 */ /* 0x100fe40000010819 */
[----:B------:R1:W-:Y:S10]  /*18050*/  MUFU.EX2 R46, R27 ;  /* 0x0000001b002e7308 */ /* 0x0003f40000000800 */
[----:B------:R-:W-:Y:S01]  /*18060*/  MUFU.EX2 R170, R42 ;  /* 0x0000002a00aa7308 */ /* 0x000fe20000000800 */
[-C--:B--2---:R-:W-:Y:S03]  /*18070*/  HMMA.16816.F32.BF16 R88, R28, R32.reuse, R88 ;  /* 0x000000201c58723c */ /* 0x084fe60000041858 */
[--C-:B-1----:R-:W-:Y:S02]  /*18080*/  FFMA.FTZ R27, R44, c[0x0][0x2d0], -R4.reuse ;  /* 0x0000b4002c1b7a23 */ /* 0x102fe40000010804 */
[--C-:B------:R-:W-:Y:S03]  /*18090*/  FFMA.FTZ R44, R207, c[0x0][0x2d0], -R25.reuse ;  /* 0x0000b400cf2c7a23 */ /* 0x100fe60000010819 */
[C---:B------:R-:W-:Y:S01]  /*180a0*/  HMMA.16816.F32.BF16 R92, R36.reuse, R32, R92 ;  /* 0x00000020245c723c */ /* 0x040fe2000004185c */
[----:B------:R1:W-:Y:S03]  /*180b0*/  MUFU.EX2 R45, R27 ;  /* 0x0000001b002d7308 */ /* 0x0003e60000000800 */
[----:B------:R-:W-:Y:S04]  /*180c0*/  FFMA.FTZ R25, R204, c[0x0][0x2d0], -R25 ;  /* 0x0000b400cc197a23 */ /* 0x000fe80000010819 */
[-C--:B------:R-:W-:Y:S03]  /*180d0*/  HMMA.16816.F32.BF16 R96, R36, R34.reuse, R96 ;  /* 0x000000222460723c */ /* 0x080fe60000041860 */
[----:B------:R2:W-:Y:S05]  /*180e0*/  MUFU.EX2 R177, R25 ;  /* 0x0000001900b17308 */ /* 0x0005ea0000000800 */
[C---:B------:R-:W-:Y:S01]  /*180f0*/  HMMA.16816.F32.BF16 R100, R28.reuse, R34, R100 ;  /* 0x000000221c64723c */ /* 0x040fe20000041864 */
[----:B------:R-:W4:Y:S04]  /*18100*/  LDSM.16.MT88.4 R32, [R220+0x3880] ;  /* 0x00388000dc20783b */ /* 0x000f280000004200 */
[----:B------:R-:W-:Y:S01]  /*18110*/  MUFU.EX2 R52, R44 ;  /* 0x0000002c00347308 */ /* 0x000fe20000000800 */
[--C-:B-1----:R-:W-:Y:S09]  /*18120*/  FFMA.FTZ R27, R48, c[0x0][0x2d0], -R4.reuse ;  /* 0x0000b400301b7a23 */ /* 0x102ff20000010804 */
[----:B------:R1:W-:Y:S01]  /*18130*/  MUFU.EX2 R47, R27 ;  /* 0x0000001b002f7308 */ /* 0x0003e20000000800 */
[--C-:B--2---:R-:W-:Y:S09]  /*18140*/  FFMA.FTZ R25, R208, c[0x0][0x2d0], -R4.reuse ;  /* 0x0000b400d0197a23 */ /* 0x104ff20000010804 */
[----:B------:R2:W-:Y:S10]  /*18150*/  MUFU.EX2 R43, R25 ;  /* 0x00000019002b7308 */ /* 0x0005f40000000800 */
[----:B------:R-:W-:Y:S01]  /*18160*/  MUFU.EX2 R44, R41 ;  /* 0x00000029002c7308 */ /* 0x000fe20000000800 */
[--C-:B-1----:R-:W-:Y:S01]  /*18170*/  FFMA.FTZ R27, R49, c[0x0][0x2d0], -R4.reuse ;  /* 0x0000b400311b7a23 */ /* 0x102fe20000010804 */
[-C--:B----4-:R-:W-:Y:S08]  /*18180*/  HMMA.16816.F32.BF16 R104, R28, R32.reuse, R104 ;  /* 0x000000201c68723c */ /* 0x090ff00000041868 */
[----:B------:R1:W-:Y:S01]  /*18190*/  MUFU.EX2 R48, R27 ;  /* 0x0000001b00307308 */ /* 0x0003e20000000800 */
[C---:B------:R-:W-:Y:S04]  /*181a0*/  HMMA.16816.F32.BF16 R108, R36.reuse, R32, R108 ;  /* 0x00000020246c723c */ /* 0x040fe8000004186c */
[----:B--2---:R-:W-:Y:S05]  /*181b0*/  FFMA.FTZ R25, R175, c[0x0][0x2d0], -R4 ;  /* 0x0000b400af197a23 */ /* 0x004fea0000010804 */
[----:B------:R-:W2:Y:S01]  /*181c0*/  MUFU.EX2 R49, R176 ;  /* 0x000000b000317308 */ /* 0x000ea20000000800 */
[-C--:B------:R-:W-:Y:S08]  /*181d0*/  HMMA.16816.F32.BF16 R112, R36, R34.reuse, R112 ;  /* 0x000000222470723c */ /* 0x080ff00000041870 */
[C---:B------:R-:W-:Y:S01]  /*181e0*/  HMMA.16816.F32.BF16 R116, R28.reuse, R34, R116 ;  /* 0x000000221c74723c */ /* 0x040fe20000041874 */
[----:B------:R-:W4:Y:S01]  /*181f0*/  LDSM.16.MT88.4 R32, [R219+0x3880] ;  /* 0x00388000db20783b */ /* 0x000f220000004200 */
[----:B------:R-:W5:Y:S02]  /*18200*/  MUFU.EX2 R176, R169 ;  /* 0x000000a900b07308 */ /* 0x000f640000000800 */
[--C-:B-1----:R-:W-:Y:S02]  /*18210*/  FFMA.FTZ R27, R202, c[0x0][0x2d0], -R26.reuse ;  /* 0x0000b400ca1b7a23 */ /* 0x102fe4000001081a */
[----:B------:R-:W-:Y:S06]  /*18220*/  FFMA.FTZ R26, R201, c[0x0][0x2d0], -R26 ;  /* 0x0000b400c91a7a23 */ /* 0x000fec000001081a */
[----:B------:R3:W-:Y:S10]  /*18230*/  MUFU.EX2 R169, R26 ;  /* 0x0000001a00a97308 */ /* 0x0007f40000000800 */
[----:B------:R1:W1:Y:S10]  /*18240*/  MUFU.EX2 R168, R27 ;  /* 0x0000001b00a87308 */ /* 0x0002740000000800 */
[----:B------:R5:W5:Y:S01]  /*18250*/  MUFU.EX2 R41, R25 ;  /* 0x0000001900297308 */ /* 0x000b620000000800 */
[----:B---3--:R-:W-:Y:S02]  /*18260*/  FFMA.FTZ R26, R6, R184, R243 ;  /* 0x000000b8061a7223 */ /* 0x008fe400000100f3 */
[--C-:B------:R-:W-:Y:S02]  /*18270*/  FFMA.FTZ R6, R171, c[0x0][0x2d0], -R4.reuse ;  /* 0x0000b400ab067a23 */ /* 0x100fe40000010804 */
[----:B------:R-:W-:Y:S01]  /*18280*/  FFMA.FTZ R4, R24, c[0x0][0x2d0], -R4 ;  /* 0x0000b40018047a23 */ /* 0x000fe20000010804 */
[-C--:B----4-:R-:W-:Y:S04]  /*18290*/  HMMA.16816.F32.BF16 R120, R28, R32.reuse, R120 ;  /* 0x000000201c78723c */ /* 0x090fe80000041878 */
[----:B------:R3:W-:Y:S01]  /*182a0*/  MUFU.EX2 R42, R6 ;  /* 0x00000006002a7308 */ /* 0x0007e20000000800 */
[----:B--2---:R-:W-:Y:S02]  /*182b0*/  F2FP.BF16.PACK_AB R24, R55, R49 ;  /* 0x000000313718723e */ /* 0x004fe400000010ff */
[----:B-1----:R-:W-:Y:S01]  /*182c0*/  F2FP.BF16.PACK_AB R27, R177, R170 ;  /* 0x000000aab11b723e */ /* 0x002fe200000010ff */
[C---:B------:R-:W-:Y:S06]  /*182d0*/  HMMA.16816.F32.BF16 R124, R36.reuse, R32, R124 ;  /* 0x00000020247c723c */ /* 0x040fec000004187c */
[----:B------:R1:W2:Y:S01]  /*182e0*/  MUFU.EX2 R40, R4 ;  /* 0x0000000400287308 */ /* 0x0002a20000000800 */
[----:B------:R-:W-:Y:S01]  /*182f0*/  F2FP.BF16.PACK_AB R32, R198, R196 ;  /* 0x000000c4c620723e */ /* 0x000fe200000010ff */
[-C--:B------:R-:W-:Y:S01]  /*18300*/  HMMA.16816.F32.BF16 R128, R36, R34.reuse, R128 ;  /* 0x000000222480723c */ /* 0x080fe20000041880 */
[----:B------:R-:W4:Y:S03]  /*18310*/  LDSM.16.MT88.4 R36, [R217+0x2880] ;  /* 0x00288000d924783b */ /* 0x000f260000004200 */
[----:B------:R-:W-:Y:S02]  /*18320*/  F2FP.BF16.PACK_AB R33, R45, R46 ;  /* 0x0000002e2d21723e */ /* 0x000fe400000010ff */
[----:B-----5:R-:W-:Y:S02]  /*18330*/  F2FP.BF16.PACK_AB R25, R54, R52 ;  /* 0x000000343619723e */ /* 0x020fe400000010ff */
[----:B------:R-:W-:Y:S04]  /*18340*/  HMMA.16816.F32.BF16 R132, R28, R34, R132 ;  /* 0x000000221c84723c */ /* 0x000fe80000041884 */
[----:B---3--:R-:W-:Y:S02]  /*18350*/  FFMA.FTZ R6, R2, R182, R238 ;  /* 0x000000b602067223 */ /* 0x008fe400000100ee */
[----:B------:R-:W-:Y:S01]  /*18360*/  FADD.FTZ R2, R242, R7 ;  /* 0x00000007f2027221 */ /* 0x000fe20000010000 */
[----:B------:R-:W-:Y:S01]  /*18370*/  F2FP.BF16.PACK_AB R28, R237, R215 ;  /* 0x000000d7ed1c723e */ /* 0x000fe200000010ff */
[----:B------:R-:W-:Y:S01]  /*18380*/  FADD.FTZ R6, R239, R6 ;  /* 0x00000006ef067221 */ /* 0x000fe20000010000 */
[----:B------:R-:W-:Y:S03]  /*18390*/  F2FP.BF16.PACK_AB R29, R213, R214 ;  /* 0x000000d6d51d723e */ /* 0x000fe600000010ff */
[----:B------:R-:W-:Y:S01]  /*183a0*/  F2FP.BF16.PACK_AB R30, R211, R212 ;  /* 0x000000d4d31e723e */ /* 0x000fe200000010ff */
[----:B-1----:R-:W-:Y:S01]  /*183b0*/  FADD.FTZ R4, R248, R26 ;  /* 0x0000001af8047221 */ /* 0x002fe20000010000 */
[----:B------:R-:W-:Y:S01]  /*183c0*/  F2FP.BF16.PACK_AB R31, R210, R209 ;  /* 0x000000d1d21f723e */ /* 0x000fe200000010ff */
[----:B------:R-:W-:Y:S01]  /*183d0*/  FADD.FTZ R6, R241, R6 ;  /* 0x00000006f1067221 */ /* 0x000fe20000010000 */
[----:B------:R-:W-:Y:S01]  /*183e0*/  F2FP.BF16.PACK_AB R34, R179, R199 ;  /* 0x000000c7b322723e */ /* 0x000fe200000010ff */
[----:B------:R-:W-:Y:S01]  /*183f0*/  FADD.FTZ R4, R247, R4 ;  /* 0x00000004f7047221 */ /* 0x000fe20000010000 */
[----:B------:R-:W-:Y:S01]  /*18400*/  F2FP.BF16.PACK_AB R35, R48, R47 ;  /* 0x0000002f3023723e */ /* 0x000fe200000010ff */
[----:B------:R-:W-:Y:S01]  /*18410*/  FADD.FTZ R2, R240, R2 ;  /* 0x00000002f0027221 */ /* 0x000fe20000010000 */
[----:B------:R-:W-:Y:S01]  /*18420*/  F2FP.BF16.PACK_AB R26, R178, R176 ;  /* 0x000000b0b21a723e */ /* 0x000fe200000010ff */
[----:B------:R-:W-:Y:S02]  /*18430*/  FADD.FTZ R7, R250, R4 ;  /* 0x00000004fa077221 */ /* 0x000fe40000010000 */
[----:B------:R-:W-:Y:S02]  /*18440*/  FADD.FTZ R4, R245, R0 ;  /* 0x00000000f5047221 */ /* 0x000fe40000010000 */
[----:B------:R-:W-:Y:S02]  /*18450*/  FADD.FTZ R0, R249, R6 ;  /* 0x00000006f9007221 */ /* 0x000fe40000010000 */
[----:B------:R-:W-:Y:S02]  /*18460*/  FADD.FTZ R7, R215, R7 ;  /* 0x00000007d7077221 */ /* 0x000fe40000010000 */
[----:B------:R-:W-:Y:S02]  /*18470*/  FADD.FTZ R6, R196, R0 ;  /* 0x00000000c4067221 */ /* 0x000fe40000010000 */
[----:B------:R-:W-:Y:S01]  /*18480*/  FADD.FTZ R2, R251, R2 ;  /* 0x00000002fb027221 */ /* 0x000fe20000010000 */
[-C--:B----4-:R-:W-:Y:S03]  /*18490*/  HMMA.16816.F32.BF16 R8, R28, R36.reuse, R8 ;  /* 0x000000241c08723c */ /* 0x090fe60000041808 */
[----:B------:R-:W-:Y:S02]  /*184a0*/  FADD.FTZ R6, R198, R6 ;  /* 0x00000006c6067221 */ /* 0x000fe40000010000 */
[----:B------:R-:W-:Y:S03]  /*184b0*/  FADD.FTZ R4, R246, R4 ;  /* 0x00000004f6047221 */ /* 0x000fe60000010000 */
[C---:B------:R-:W-:Y:S04]  /*184c0*/  HMMA.16816.F32.BF16 R12, R32.reuse, R36, R12 ;  /* 0x00000024200c723c */ /* 0x040fe8000004180c */
[----:B------:R-:W-:Y:S04]  /*184d0*/  FADD.FTZ R4, R51, R4 ;  /* 0x0000000433047221 */ /* 0x000fe80000010000 */
[-C--:B------:R-:W-:Y:S04]  /*184e0*/  HMMA.16816.F32.BF16 R16, R32, R38.reuse, R16 ;  /* 0x000000262010723c */ /* 0x080fe80000041810 */
[----:B------:R-:W-:Y:S04]  /*184f0*/  FADD.FTZ R4, R46, R4 ;  /* 0x000000042e047221 */ /* 0x000fe80000010000 */
[C---:B------:R-:W-:Y:S01]  /*18500*/  HMMA.16816.F32.BF16 R20, R28.reuse, R38, R20 ;  /* 0x000000261c14723c */ /* 0x040fe20000041814 */
[----:B------:R-:W1:Y:S03]  /*18510*/  LDSM.16.MT88.4 R36, [R218+0x2880] ;  /* 0x00288000da24783b */ /* 0x000e660000004200 */
[----:B------:R-:W-:Y:S04]  /*18520*/  FADD.FTZ R4, R45, R4 ;  /* 0x000000042d047221 */ /* 0x000fe80000010000 */
[----:B------:R-:W-:Y:S04]  /*18530*/  FADD.FTZ R4, R47, R4 ;  /* 0x000000042f047221 */ /* 0x000fe80000010000 */
[----:B------:R-:W-:Y:S01]  /*18540*/  FADD.FTZ R4, R48, R4 ;  /* 0x0000000430047221 */ /* 0x000fe20000010000 */
        /* <DEDUP_REMOVED lines=32> */
[-C--:B------:R-:W-:Y:S01]  /*18750*/  HMMA.16816.F32.BF16 R128, R32, R38.reuse, R128 ;  /* 0x000000262080723c */ /* 0x080fe20000041880 */
[----:B------:R-:W1:Y:S07]  /*18760*/  LDSM.16.MT88.4 R32, [R218+0x3080] ;  /* 0x00308000da20783b */ /* 0x000e6e0000004200 */
[----:B------:R-:W-:Y:S01]  /*18770*/  HMMA.16816.F32.BF16 R132, R28, R38, R132 ;  /* 0x000000261c84723c */ /* 0x000fe20000041884 */
[----:B------:R-:W3:Y:S06]  /*18780*/  LDSM.16.MT88.4 R36, [R220+0x3080] ;  /* 0x00308000dc24783b */ /* 0x000eec0000004200 */
[----:B------:R-:W-:Y:S01]  /*18790*/  F2FP.BF16.PACK_AB R28, R53, R44 ;  /* 0x0000002c351c723e */ /* 0x000fe200000010ff */
[-C--:B------:R-:W-:Y:S01]  /*187a0*/  HMMA.16816.F32.BF16 R180, R24, R192.reuse, R8 ;  /* 0x000000c018b4723c */ /* 0x080fe20000041808 */
[----:B------:R-:W4:Y:S04]  /*187b0*/  LDSM.16.MT88.4 R8, [R219+0x3080] ;  /* 0x00308000db08783b */ /* 0x000f280000004200 */
[----:B------:R-:W-:Y:S02]  /*187c0*/  F2FP.BF16.PACK_AB R30, R169, R168 ;  /* 0x000000a8a91e723e */ /* 0x000fe400000010ff */
[----:B------:R-:W-:Y:S02]  /*187d0*/  F2FP.BF16.PACK_AB R29, R41, R43 ;  /* 0x0000002b291d723e */ /* 0x000fe400000010ff */
[----:B--2---:R-:W-:Y:S07]  /*187e0*/  F2FP.BF16.PACK_AB R31, R40, R42 ;  /* 0x0000002a281f723e */ /* 0x004fee00000010ff */
[C---:B------:R-:W-:Y:S01]  /*187f0*/  HMMA.16816.F32.BF16 R184, R28.reuse, R192, R12 ;  /* 0x000000c01cb8723c */ /* 0x040fe2000004180c */
[----:B------:R-:W2:Y:S07]  /*18800*/  LDSM.16.MT88.4 R12, [R217+0x4880] ;  /* 0x00488000d90c783b */ /* 0x000eae0000004200 */
[-C--:B------:R-:W-:Y:S01]  /*18810*/  HMMA.16816.F32.BF16 R188, R28, R194.reuse, R16 ;  /* 0x000000c21cbc723c */ /* 0x080fe20000041810 */
[----:B------:R-:W5:Y:S07]  /*18820*/  LDSM.16.MT88.4 R16, [R218+0x4880] ;  /* 0x00488000da10783b */ /* 0x000f6e0000004200 */
[C---:B------:R-:W-:Y:S01]  /*18830*/  HMMA.16816.F32.BF16 R192, R24.reuse, R194, R20 ;  /* 0x000000c218c0723c */ /* 0x040fe20000041814 */
[----:B------:R-:W2:Y:S07]  /*18840*/  LDSM.16.MT88.4 R20, [R220+0x4880] ;  /* 0x00488000dc14783b */ /* 0x000eae0000004200 */
        /* <DEDUP_REMOVED lines=40> */
[C---:B------:R-:W-:Y:S01]  /*18ad0*/  HMMA.16816.F32.BF16 R100, R24.reuse, R18, R100 ;  /* 0x000000121864723c */ /* 0x040fe20000041864 */
[----:B------:R2:W-:Y:S03]  /*18ae0*/  STL [R1+0x8c], R0 ;  /* 0x00008c0001007387 */ /* 0x0005e60000100800 */
[----:B------:R-:W-:Y:S01]  /*18af0*/  FADD.FTZ R6, R177, R6 ;  /* 0x00000006b1067221 */ /* 0x000fe20000010000 */
[-C--:B------:R-:W-:Y:S01]  /*18b00*/  MOV R170, R3.reuse ;  /* 0x0000000300aa7202 */ /* 0x080fe20000000f00 */
[----:B------:R-:W-:Y:S01]  /*18b10*/  FADD.FTZ R4, R168, R4 ;  /* 0x00000004a8047221 */ /* 0x000fe20000010000 */
[----:B------:R-:W-:Y:S01]  /*18b20*/  MOV R168, R3 ;  /* 0x0000000300a87202 */ /* 0x000fe20000000f00 */
[-C--:B------:R-:W-:Y:S01]  /*18b30*/  HMMA.16816.F32.BF16 R104, R24, R20.reuse, R104 ;  /* 0x000000141868723c */ /* 0x080fe20000041868 */
[----:B------:R3:W-:Y:S03]  /*18b40*/  STL [R1+0x90], R6 ;  /* 0x0000900601007387 */ /* 0x0007e60000100800 */
[----:B------:R-:W-:Y:S01]  /*18b50*/  FADD.FTZ R4, R169, R4 ;  /* 0x00000004a9047221 */ /* 0x000fe20000010000 */
[----:B------:R-:W-:Y:S01]  /*18b60*/  MOV R169, R173 ;  /* 0x000000ad00a97202 */ /* 0x000fe20000000f00 */
[----:B------:R-:W-:Y:S02]  /*18b70*/  FADD.FTZ R2, R41, R2 ;  /* 0x0000000229027221 */ /* 0x000fe40000010000 */
[C---:B------:R-:W-:Y:S01]  /*18b80*/  HMMA.16816.F32.BF16 R108, R28.reuse, R20, R108 ;  /* 0x000000141c6c723c */ /* 0x040fe2000004186c */
[----:B------:R4:W-:Y:S03]  /*18b90*/  STL [R1+0x94], R4 ;  /* 0x0000940401007387 */ /* 0x0009e60000100800 */
[----:B------:R-:W-:Y:S04]  /*18ba0*/  FADD.FTZ R2, R42, R2 ;  /* 0x000000022a027221 */ /* 0x000fe80000010000 */
[-C--:B------:R-:W-:Y:S04]  /*18bb0*/  HMMA.16816.F32.BF16 R112, R28, R22.reuse, R112 ;  /* 0x000000161c70723c */ /* 0x080fe80000041870 */
[----:B------:R-:W-:Y:S01]  /*18bc0*/  FADD.FTZ R2, R40, R2 ;  /* 0x0000000228027221 */ /* 0x000fe20000010000 */
[----:B--2---:R-:W-:Y:S03]  /*18bd0*/  IADD3 R0, R235, -0x1, RZ ;  /* 0xffffffffeb007810 */ /* 0x004fe60007ffe0ff */
[C---:B------:R-:W-:Y:S01]  /*18be0*/  HMMA.16816.F32.BF16 R116, R24.reuse, R22, R116 ;  /* 0x000000161874723c */ /* 0x040fe20000041874 */
[----:B------:R4:W-:Y:S03]  /*18bf0*/  STL [R1+0x98], R2 ;  /* 0x0000980201007387 */ /* 0x0009e60000100800 */
[----:B------:R-:W-:Y:S02]  /*18c00*/  MOV R235, R0 ;  /* 0x0000000000eb7202 */ /* 0x000fe40000000f00 */
[----:B---3--:R-:W-:Y:S02]  /*18c10*/  MOV R6, R172 ;  /* 0x000000ac00067202 */ /* 0x008fe40000000f00 */
[-C--:B-1----:R-:W-:Y:S08]  /*18c20*/  HMMA.16816.F32.BF16 R120, R24, R32.reuse, R120 ;  /* 0x000000201878723c */ /* 0x082ff00000041878 */
[C---:B------:R-:W-:Y:S08]  /*18c30*/  HMMA.16816.F32.BF16 R124, R28.reuse, R32, R124 ;  /* 0x000000201c7c723c */ /* 0x040ff0000004187c */
[-C--:B------:R-:W-:Y:S08]  /*18c40*/  HMMA.16816.F32.BF16 R128, R28, R34.reuse, R128 ;  /* 0x000000221c80723c */ /* 0x080ff00000041880 */
[----:B------:R-:W-:Y:S01]  /*18c50*/  HMMA.16816.F32.BF16 R132, R24, R34, R132 ;  /* 0x000000221884723c */ /* 0x000fe20000041884 */
[----:B----4-:R-:W-:-:S07]  /*18c60*/  @P0 BRA `(.L_x_1253) ;  /* 0xffffbca000000947 */ /* 0x010fce000383ffff */
.L_x_1236:
[----:B------:R-:W-:Y:S07]  /*18c70*/  @!UPT UIADD3 URZ, URZ, URZ, URZ ;  /* 0x0000003f3f3ff290 */ /* 0x000fee000fffe03f */
[----:B------:R-:W-:Y:S02]  /*18c80*/  MOV R10, 0x1f ;  /* 0x0000001f000a7802 */ /* 0x000fe40000000f00 */
[----:B------:R-:W-:Y:S01]  /*18c90*/  MOV R8, 0xffffffff ;  /* 0xffffffff00087802 */ /* 0x000fe20000000f00 */
[----:B------:R-:W-:Y:S06]  /*18ca0*/  BRA.DIV ~URZ, `(.L_x_1254) ;  /* 0x00003fa27f007947 */ /* 0x000fec000b800000 */
[----:B------:R-:W2:Y:S04]  /*18cb0*/  LDL R0, [R1+0x8c] ;  /* 0x00008c0001007983 */ /* 0x000ea80000100800 */
[----:B--2---:R2:W3:Y:S02]  /*18cc0*/  SHFL.BFLY PT, R4, R0, 0x2, 0x1f ;  /* 0x0c401f0000047f89 */ /* 0x0044e400000e0000 */
.L_x_1313:
[----:B--2---:R-:W2:Y:S02]  /*18cd0*/  LDL.LU R0, [R1+0x8c] ;  /* 0x00008c0001007983 */ /* 0x004ea40000300800 */
[----:B--23--:R-:W-:Y:S01]  /*18ce0*/  FADD.FTZ R4, R4, R0 ;  /* 0x0000000004047221 */ /* 0x00cfe20000010000 */
[----:B------:R-:W-:Y:S05]  /*18cf0*/  BRA.DIV ~URZ, `(.L_x_1255) ;  /* 0x00003fb27f007947 */ /* 0x000fea000b800000 */
[----:B------:R-:W2:Y:S04]  /*18d00*/  LDL.LU R2, [R1+0x90] ;  /* 0x0000900001027983 */ /* 0x000ea80000300800 */
[----:B------:R-:W3:Y:S04]  /*18d10*/  LDL.LU R0, [R1+0x94] ;  /* 0x0000940001007983 */ /* 0x000ee80000300800 */
[----:B----4-:R-:W4:Y:S04]  /*18d20*/  LDL.LU R8, [R1+0x98] ;  /* 0x0000980001087983 */ /* 0x010f280000300800 */
[----:B--2--5:R-:W2:Y:S04]  /*18d30*/  SHFL.BFLY PT, R5, R2, 0x2, 0x1f ;  /* 0x0c401f0002057f89 */ /* 0x024ea800000e0000 */
[----:B---3--:R-:W3:Y:S04]  /*18d40*/  SHFL.BFLY PT, R6, R0, 0x2, 0x1f ;  /* 0x0c401f0000067f89 */ /* 0x008ee800000e0000 */
[----:B----4-:R-:W4:Y:S01]  /*18d50*/  SHFL.BFLY PT, R9, R8, 0x2, 0x1f ;  /* 0x0c401f0008097f89 */ /* 0x010f2200000e0000 */
[----:B--2---:R-:W-:-:S02]  /*18d60*/  FADD.FTZ R5, R5, R2 ;  /* 0x0000000205057221 */ /* 0x004fc40000010000 */
[----:B---3--:R-:W-:-:S03]  /*18d70*/  FADD.FTZ R6, R6, R0 ;  /* 0x0000000006067221 */ /* 0x008fc60000010000 */
[----:B------:R-:W2:Y:S01]  /*18d80*/  SHFL.BFLY PT, R2, R5, 0x1, 0x1f ;  /* 0x0c201f0005027f89 */ /* 0x000ea200000e0000 */
[----:B----4-:R-:W-:-:S03]  /*18d90*/  FADD.FTZ R9, R9, R8 ;  /* 0x0000000809097221 */ /* 0x010fc60000010000 */
[----:B------:R-:W3:Y:S04]  /*18da0*/  SHFL.BFLY PT, R0, R4, 0x1, 0x1f ;  /* 0x0c201f0004007f89 */ /* 0x000ee800000e0000 */
[----:B-1----:R-:W1:Y:S04]  /*18db0*/  SHFL.BFLY PT, R3, R6, 0x1, 0x1f ;  /* 0x0c201f0006037f89 */ /* 0x002e6800000e0000 */
[----:B------:R4:W4:Y:S01]  /*18dc0*/  SHFL.BFLY PT, R7, R9, 0x1, 0x1f ;  /* 0x0c201f0009077f89 */ /* 0x00092200000e0000 */
[----:B--2---:R-:W-:Y:S02]  /*18dd0*/  FADD.FTZ R5, R5, R2 ;  /* 0x0000000205057221 */ /* 0x004fe40000010000 */
[----:B---3--:R-:W-:-:S02]  /*18de0*/  FADD.FTZ R4, R4, R0 ;  /* 0x0000000004047221 */ /* 0x008fc40000010000 */
[----:B-1----:R-:W-:-:S03]  /*18df0*/  FADD.FTZ R6, R6, R3 ;  /* 0x0000000306067221 */ /* 0x002fc60000010000 */
.L_x_1314:
[----:B------:R-:W-:Y:S01]  /*18e00*/  FSETP.NE.FTZ.AND P2, PT, R4, RZ, PT ;  /* 0x000000ff0400720b */ /* 0x000fe20003f55000 */
[----:B------:R-:W-:Y:S01]  /*18e10*/  CS2R R2, SRZ ;  /* 0x0000000000027805 */ /* 0x000fe2000001ff00 */
[----:B------:R-:W-:Y:S01]  /*18e20*/  FSETP.NE.FTZ.AND P0, PT, R6, RZ, PT ;  /* 0x000000ff0600720b */ /* 0x000fe20003f15000 */
[----:B----4-:R-:W-:Y:S01]  /*18e30*/  FADD.FTZ R9, R7, R9 ;  /* 0x0000000907097221 */ /* 0x010fe20000010000 */
[----:B------:R-:W-:Y:S02]  /*18e40*/  FSETP.NE.FTZ.AND P1, PT, R5, RZ, PT ;  /* 0x000000ff0500720b */ /* 0x000fe40003f35000 */
[----:B------:R-:W-:Y:S02]  /*18e50*/  MOV R0, RZ ;  /* 0x000000ff00007202 */ /* 0x000fe40000000f00 */
[----:B------:R-:W-:-:S05]  /*18e60*/  FSETP.NE.FTZ.AND P3, PT, R9, RZ, PT ;  /* 0x000000ff0900720b */ /* 0x000fca0003f75000 */
[----:B------:R-:W1:Y:S08]  /*18e70*/  @P2 MUFU.RCP R0, R4 ;  /* 0x0000000400002308 */ /* 0x000e700000001000 */
[----:B------:R-:W2:Y:S08]  /*18e80*/  @P0 MUFU.RCP R2, R6 ;  /* 0x0000000600020308 */ /* 0x000eb00000001000 */
[----:B------:R-:W3:Y:S01]  /*18e90*/  @P1 MUFU.RCP R3, R5 ;  /* 0x0000000500031308 */ /* 0x000ee20000001000 */
        /* <DEDUP_REMOVED lines=9> */
[----:B------:R4:W5:Y:S01]  /*18f30*/  @P2 MUFU.LG2 R8, R4 ;  /* 0x0000000400082308 */ /* 0x0009620000000c00 */
[C---:B------:R-:W-:Y:S02]  /*18f40*/  FMUL.FTZ R152, R0.reuse, R152 ;  /* 0x0000009800987220 */ /* 0x040fe40000410000 */
[C---:B------:R-:W-:Y:S02]  /*18f50*/  FMUL.FTZ R47, R0.reuse, R153 ;  /* 0x00000099002f7220 */ /* 0x040fe40000410000 */
[C---:B------:R-:W-:Y:S02]  /*18f60*/  FMUL.FTZ R164, R0.reuse, R164 ;  /* 0x000000a400a47220 */ /* 0x040fe40000410000 */
[C---:B------:R-:W-:Y:S01]  /*18f70*/  FMUL.FTZ R43, R0.reuse, R165 ;  /* 0x000000a5002b7220 */ /* 0x040fe20000410000 */
[----:B------:R1:W1:Y:S01]  /*18f80*/  @P1 MUFU.LG2 R7, R5 ;  /* 0x0000000500071308 */ /* 0x0002620000000c00 */
[----:B------:R-:W-:-:S02]  /*18f90*/  FMUL.FTZ R10, R0, R56 ;  /* 0x00000038000a7220 */ /* 0x000fc40000410000 */
[C---:B------:R-:W-:Y:S02]  /*18fa0*/  FMUL.FTZ R42, R0.reuse, R57 ;  /* 0x00000039002a7220 */ /* 0x040fe40000410000 */
[C---:B------:R-:W-:Y:S02]  /*18fb0*/  FMUL.FTZ R68, R0.reuse, R68 ;  /* 0x0000004400447220 */ /* 0x040fe40000410000 */
[C---:B------:R-:W-:Y:S01]  /*18fc0*/  FMUL.FTZ R39, R0.reuse, R69 ;  /* 0x0000004500277220 */ /* 0x040fe20000410000 */
[----:B----4-:R-:W-:Y:S01]  /*18fd0*/  @P1 MOV R4, 0x3f317218 ;  /* 0x3f31721800041802 */ /* 0x010fe20000000f00 */
[C---:B------:R-:W-:Y:S01]  /*18fe0*/  FMUL.FTZ R72, R0.reuse, R72 ;  /* 0x0000004800487220 */ /* 0x040fe20000410000 */
[----:B------:R-:W-:Y:S01]  /*18ff0*/  MOV R69, 0xff800000 ;  /* 0xff80000000457802 */ /* 0x000fe20000000f00 */
[C---:B------:R-:W-:Y:S01]  /*19000*/  FMUL.FTZ R36, R0.reuse, R73 ;  /* 0x0000004900247220 */ /* 0x040fe20000410000 */
[----:B------:R-:W-:Y:S01]  /*19010*/  MOV R73, 0xff800000 ;  /* 0xff80000000497802 */ /* 0x000fe20000000f00 */
[----:B------:R-:W-:-:S02]  /*19020*/  FMUL.FTZ R84, R0, R84 ;  /* 0x0000005400547220 */ /* 0x000fc40000410000 */
[C---:B------:R-:W-:Y:S01]  /*19030*/  FMUL.FTZ R33, R0.reuse, R85 ;  /* 0x0000005500217220 */ /* 0x040fe20000410000 */
[----:B-1----:R-:W-:Y:S01]  /*19040*/  @P2 MOV R5, 0x3f317218 ;  /* 0x3f31721800052802 */ /* 0x002fe20000000f00 */
        /* <DEDUP_REMOVED lines=12> */
[----:B------:R-:W-:Y:S01]  /*19110*/  MOV R0, RZ ;  /* 0x000000ff00007202 */ /* 0x000fe20000000f00 */
[C---:B--2---:R-:W-:Y:S02]  /*19120*/  FMUL.FTZ R56, R2.reuse, R184 ;  /* 0x000000b802387220 */ /* 0x044fe40000410000 */
[C---:B------:R-:W-:Y:S02]  /*19130*/  FMUL.FTZ R185, R2.reuse, R185 ;  /* 0x000000b902b97220 */ /* 0x040fe40000410000 */
[C---:B------:R-:W-:Y:S01]  /*19140*/  FMUL.FTZ R188, R2.reuse, R188 ;  /* 0x000000bc02bc7220 */ /* 0x040fe20000410000 */
[----:B------:R-:W-:Y:S01]  /*19150*/  @P3 MUFU.RCP R0, R9 ;  /* 0x0000000900003308 */ /* 0x000fe20000001000 */
        /* <DEDUP_REMOVED lines=28> */
[----:B------:R-:W-:Y:S02]  /*19320*/  FMUL.FTZ R16, R2, R129 ;  /* 0x0000008102107220 */ /* 0x000fe40000410000 */
[C---:B---3--:R-:W-:Y:S01]  /*19330*/  FMUL.FTZ R182, R3.reuse, R182 ;  /* 0x000000b603b67220 */ /* 0x048fe20000410000 */
[----:B------:R-:W1:Y:S01]  /*19340*/  @P3 MUFU.LG2 R2, R9 ;  /* 0x0000000900023308 */ /* 0x000e620000000c00 */
        /* <DEDUP_REMOVED lines=12> */
[C---:B------:R-:W-:Y:S01]  /*19410*/  FMUL.FTZ R41, R3.reuse, R59 ;  /* 0x0000003b03297220 */ /* 0x040fe20000410000 */
[----:B------:R-:W-:Y:S01]  /*19420*/  MOV R59, 0xff800000 ;  /* 0xff800000003b7802 */ /* 0x000fe20000000f00 */
        /* <DEDUP_REMOVED lines=20> */
[----:B------:R-:W-:-:S02]  /*19570*/  @P0 FMUL.FTZ R6, R6, 0.69314718246459960938 ;  /* 0x3f31721806060820 */ /* 0x000fc40000410000 */
[----:B-----5:R-:W-:Y:S02]  /*19580*/  @P2 FMUL.FTZ R8, R8, 0.69314718246459960938 ;  /* 0x3f31721808082820 */ /* 0x020fe40000410000 */
[----:B------:R-:W-:Y:S02]  /*19590*/  @P0 FMUL.FTZ R3, R3, c[0x0][0x2d0] ;  /* 0x0000b40003030a20 */ /* 0x000fe40000410000 */
[----:B------:R-:W-:Y:S02]  /*195a0*/  @P2 FMUL.FTZ R5, R5, c[0x0][0x2d0] ;  /* 0x0000b40005052a20 */ /* 0x000fe40000410000 */
[----:B------:R-:W-:Y:S01]  /*195b0*/  @P0 FFMA.FTZ R73, R3, R173, R6 ;  /* 0x000000ad03490223 */ /* 0x000fe20000010006 */
[----:B------:R-:W-:Y:S01]  /*195c0*/  @P3 MOV R3, 0x3f317218 ;  /* 0x3f31721800033802 */ /* 0x000fe20000000f00 */
[----:B------:R-:W-:Y:S01]  /*195d0*/  @P1 FMUL.FTZ R7, R7, 0.69314718246459960938 ;  /* 0x3f31721807071820 */ /* 0x000fe20000410000 */
[----:B------:R-:W-:Y:S01]  /*195e0*/  PLOP3.LUT P0, PT, PT, PT, PT, 0x8, 0x0 ;  /* 0x000000000000781c */ /* 0x000fe20003f0e170 */
[----:B------:R-:W-:-:S02]  /*195f0*/  @P1 FMUL.FTZ R4, R4, c[0x0][0x2d0] ;  /* 0x0000b40004041a20 */ /* 0x000fc40000410000 */
[----:B-1----:R-:W-:Y:S02]  /*19600*/  @P3 FMUL.FTZ R2, R2, 0.69314718246459960938 ;  /* 0x3f31721802023820 */ /* 0x002fe40000410000 */
[----:B------:R-:W-:Y:S02]  /*19610*/  @P3 FMUL.FTZ R3, R3, c[0x0][0x2d0] ;  /* 0x0000b40003033a20 */ /* 0x000fe40000410000 */
[----:B------:R-:W-:Y:S02]  /*19620*/  @P2 FFMA.FTZ R69, R5, R172, R8 ;  /* 0x000000ac05452223 */ /* 0x000fe40000010008 */
[----:B------:R-:W-:Y:S02]  /*19630*/  @P1 FFMA.FTZ R71, R4, R174, R7 ;  /* 0x000000ae04471223 */ /* 0x000fe40000010007 */
        /* <DEDUP_REMOVED lines=33> */
.L_x_1162:
[----:B--2---:R-:W-:Y:S05]  /*19850*/  @P0 BRA `(.L_x_1256) ;  /* 0x00001c6000000947 */ /* 0x004fea0003800000 */
[----:B------:R-:W2:Y:S01]  /*19860*/  LDL R65, [R1+0xe0] ;  /* 0x0000e00001417983 */ /* 0x000ea20000100800 */
[----:B------:R-:W-:Y:S01]  /*19870*/  F2FP.BF16.PACK_AB R40, R40, R60 ;  /* 0x0000003c2828723e */ /* 0x000fe200000010ff */
[----:B------:R-:W-:Y:S01]  /*19880*/  WARPSYNC 0xffffffff ;  /* 0xffffffff00007948 */ /* 0x000fe20003800000 */
[----:B------:R-:W-:Y:S01]  /*19890*/  F2FP.BF16.PACK_AB R41, R41, R58 ;  /* 0x0000003a2929723e */ /* 0x000fe200000010ff */
[----:B------:R-:W3:Y:S01]  /*198a0*/  S2R R61, SR_TID.X ;  /* 0x00000000003d7919 */ /* 0x000ee20000002100 */
        /* <DEDUP_REMOVED lines=12> */
[----:B---3--:R-:W-:Y:S02]  /*19970*/  SHF.R.S32.HI R60, RZ, 0x1f, R61 ;  /* 0x0000001fff3c7819 */ /* 0x008fe4000001143d */
[----:B------:R-:W-:Y:S02]  /*19980*/  F2FP.BF16.PACK_AB R52, R52, R140 ;  /* 0x0000008c3434723e */ /* 0x000fe400000010ff */
[CC--:B------:R-:W-:Y:S02]  /*19990*/  LEA.HI R2, R60.reuse, R61.reuse, RZ, 0x2 ;  /* 0x0000003d3c027211 */ /* 0x0c0fe400078f10ff */
[----:B------:R-:W-:-:S02]  /*199a0*/  LEA.HI R58, R60, R61, RZ, 0x5 ;  /* 0x0000003d3c3a7211 */ /* 0x000fc400078f28ff */
[--C-:B------:R-:W-:Y:S02]  /*199b0*/  SHF.R.S32.HI R4, RZ, 0x2, R2.reuse ;  /* 0x00000002ff047819 */ /* 0x100fe40000011402 */
[----:B------:R-:W-:Y:S02]  /*199c0*/  SHF.R.S32.HI R0, RZ, 0x1f, R2 ;  /* 0x0000001fff007819 */ /* 0x000fe40000011402 */
[----:B-1----:R-:W-:Y:S02]  /*199d0*/  SHF.R.S32.HI R57, RZ, 0x5, R58 ;  /* 0x00000005ff397819 */ /* 0x002fe4000001143a */
        /* <DEDUP_REMOVED lines=148> */
[----:B------:R-:W-:Y:S01]  /*1a320*/  ISETP.NE.AND.EX P0, PT, RZ, c[0x0][0x50c], PT, P0 ;  /* 0x00014300ff007a0c */ /* 0x000fe20003f05300 */
[----:B------:R-:W-:-:S12]  /*1a330*/  IMAD.MOV.U32 R20, RZ, RZ, c[0x0][0x388] ;  /* 0x0000e200ff147624 */ /* 0x000fd800078e00ff */
[----:B------:R-:W-:-:S05]  /*1a340*/  @P0 IMAD.WIDE R2, R65, R2, c[0x0][0x508] ;  /* 0x0001420041020625 */ /* 0x000fca00078e0202 */
[----:B------:R3:W5:Y:S02]  /*1a350*/  @P0 LDG.E R20, [R2.64] ;  /* 0x0000000602140981 */ /* 0x000764000c1e1900 */
[----:B---3--:R-:W-:Y:S02]  /*1a360*/  CS2R R2, SRZ ;  /* 0x0000000000027805 */ /* 0x008fe4000001ff00 */
[--C-:B--2---:R-:W-:Y:S01]  /*1a370*/  @P1 SHF.R.S32.HI R3, RZ, 0x1f, R0.reuse ;  /* 0x0000001fff031819 */ /* 0x104fe20000011400 */
[----:B------:R-:W-:Y:S01]  /*1a380*/  @P1 IMAD.MOV.U32 R2, RZ, RZ, R0 ;  /* 0x000000ffff021224 */ /* 0x000fe200078e0000 */
[----:B------:R-:W-:Y:S05]  /*1a390*/  @P0 BRA `(.L_x_1257) ;  /* 0x0000004000000947 */ /* 0x000fea0003800000 */
[----:B-1----:R-:W-:Y:S05]  /*1a3a0*/  @!P1 BRA `(.L_x_1257) ;  /* 0x0000003000009947 */ /* 0x002fea0003800000 */
[----:B------:R1:W2:Y:S04]  /*1a3b0*/  LDG.E R0, [R4.64] ;  /* 0x0000000604007981 */ /* 0x0002a8000c1e1900 */
[----:B-1----:R-:W2:Y:S02]  /*1a3c0*/  LDG.E R4, [R4.64+0x4] ;  /* 0x0000040604047981 */ /* 0x002ea4000c1e1900 */
[----:B--2--5:R-:W-:-:S02]  /*1a3d0*/  IADD3 R20, -R0, R4, RZ ;  /* 0x0000000400147210 */ /* 0x024fc40007ffe1ff */
.L_x_1257:
[----:B-1----:R-:W-:Y:S01]  /*1a3e0*/  LOP3.LUT R0, R58, 0xffffffe0, RZ, 0xc0, !PT ;  /* 0xffffffe03a007812 */ /* 0x002fe200078ec0ff */
[----:B------:R-:W1:Y:S01]  /*1a3f0*/  S2R R11, SR_CTAID.Y ;  /* 0x00000000000b7919 */ /* 0x000e620000002600 */
[----:B------:R-:W-:Y:S01]  /*1a400*/  LEA.HI R4, R21, R21, RZ, 0x1 ;  /* 0x0000001515047211 */ /* 0x000fe200078f08ff */
[----:B-----5:R-:W-:Y:S01]  /*1a410*/  IMAD R20, R20, c[0x0][0x4e8], RZ ;  /* 0x00013a0014147a24 */ /* 0x020fe200078e02ff */
[----:B------:R-:W-:Y:S01]  /*1a420*/  SHF.R.S32.HI R6, RZ, 0x1f, R57 ;  /* 0x0000001fff067819 */ /* 0x000fe20000011439 */
[----:B------:R-:W-:Y:S01]  /*1a430*/  IMAD.IADD R0, R61, 0x1, -R0 ;  /* 0x000000013d007824 */ /* 0x000fe200078e0a00 */
[----:B------:R-:W-:Y:S01]  /*1a440*/  LOP3.LUT R5, R4, 0x1ffffffe, RZ, 0xc0, !PT ;  /* 0x1ffffffe04057812 */ /* 0x000fe200078ec0ff */
[----:B------:R-:W2:Y:S01]  /*1a450*/  S2R R80, SR_CTAID.X ;  /* 0x0000000000507919 */ /* 0x000ea20000002500 */
[----:B------:R-:W-:Y:S01]  /*1a460*/  LEA.HI R6, R6, R57, RZ, 0x2 ;  /* 0x0000003906067211 */ /* 0x000fe200078f10ff */
[----:B------:R-:W-:Y:S01]  /*1a470*/  IMAD.SHL.U32 R4, R4, 0x20, RZ ;  /* 0x0000002004047824 */ /* 0x000fe200078e00ff */
[----:B------:R-:W-:Y:S01]  /*1a480*/  SHF.R.S32.HI R7, RZ, 0x1f, R0 ;  /* 0x0000001fff077819 */ /* 0x000fe20000011400 */
[----:B------:R-:W-:Y:S01]  /*1a490*/  IMAD.IADD R8, R21, 0x1, -R5 ;  /* 0x0000000115087824 */ /* 0x000fe200078e0a05 */
[----:B------:R-:W-:Y:S01]  /*1a4a0*/  LOP3.LUT R5, R6, 0xffffffc, RZ, 0xc0, !PT ;  /* 0x0ffffffc06057812 */ /* 0x000fe200078ec0ff */
[----:B------:R-:W3:Y:S01]  /*1a4b0*/  S2R R10, SR_CTAID.Y ;  /* 0x00000000000a7919 */ /* 0x000ee20000002600 */
[----:B------:R-:W-:Y:S01]  /*1a4c0*/  LEA.HI R7, R7, R0, RZ, 0x2 ;  /* 0x0000000007077211 */ /* 0x000fe200078f10ff */
[----:B------:R-:W-:Y:S01]  /*1a4d0*/  BSSY B0, `(.L_x_1258) ;  /* 0x0000087000007945 */ /* 0x000fe20003800000 */
[----:B------:R-:W-:Y:S01]  /*1a4e0*/  LOP3.LUT R4, R4, 0xffffffc0, RZ, 0xc0, !PT ;  /* 0xffffffc004047812 */ /* 0x000fe200078ec0ff */
[----:B------:R-:W-:Y:S01]  /*1a4f0*/  IMAD.IADD R6, R57, 0x1, -R5 ;  /* 0x0000000139067824 */ /* 0x000fe200078e0a05 */
[----:B------:R-:W-:-:S02]  /*1a500*/  SHF.R.S32.HI R5, RZ, 0x2, R7 ;  /* 0x00000002ff057819 */ /* 0x000fc40000011407 */
[----:B------:R-:W-:Y:S01]  /*1a510*/  MOV R9, c[0x0][0x4e8] ;  /* 0x00013a0000097a02 */ /* 0x000fe20000000f00 */
[----:B------:R-:W-:Y:S01]  /*1a520*/  IMAD R7, R8, 0x8, R4 ;  /* 0x0000000808077824 */ /* 0x000fe200078e0204 */
[----:B------:R-:W-:Y:S01]  /*1a530*/  LOP3.LUT P0, RZ, R0, 0x3, RZ, 0xc0, !PT ;  /* 0x0000000300ff7812 */ /* 0x000fe2000780c0ff */
[----:B------:R-:W-:Y:S01]  /*1a540*/  IMAD R19, R6, 0x10, R5 ;  /* 0x0000001006137824 */ /* 0x000fe200078e0205 */
[----:B------:R-:W-:Y:S01]  /*1a550*/  ISETP.NE.AND P2, PT, R9, 0x1, PT ;  /* 0x000000010900780c */ /* 0x000fe20003f45270 */
[----:B------:R-:W-:Y:S01]  /*1a560*/  IMAD R0, R3, c[0x0][0x3a0], RZ ;  /* 0x0000e80003007a24 */ /* 0x000fe200078e02ff */
[----:B------:R-:W-:Y:S01]  /*1a570*/  SEL R18, R65, RZ, !P1 ;  /* 0x000000ff41127207 */ /* 0x000fe20004800000 */
[----:B-1----:R-:W-:Y:S01]  /*1a580*/  IMAD.WIDE.U32 R4, R11, c[0x0][0x490], R2 ;  /* 0x000124000b047a25 */ /* 0x002fe200078e0002 */
[----:B------:R-:W-:Y:S02]  /*1a590*/  IADD3 R6, R19, R7, RZ ;  /* 0x0000000713067210 */ /* 0x000fe40007ffe0ff */
[----:B------:R-:W-:Y:S01]  /*1a5a0*/  LEA.HI R23, R60, R61, RZ, 0x6 ;  /* 0x0000003d3c177211 */ /* 0x000fe200078f30ff */
[----:B------:R-:W-:-:S02]  /*1a5b0*/  IMAD R7, R2, c[0x0][0x3a4], R0 ;  /* 0x0000e90002077a24 */ /* 0x000fc400078e0200 */
[----:B------:R-:W-:-:S04]  /*1a5c0*/  IMAD.WIDE.U32 R2, R2, c[0x0][0x3a0], RZ ;  /* 0x0000e80002027a25 */ /* 0x000fc800078e00ff */
[----:B--2---:R-:W-:Y:S01]  /*1a5d0*/  IMAD R0, R80, 0x80, R6 ;  /* 0x0000008050007824 */ /* 0x004fe200078e0206 */
[----:B---3--:R-:W-:Y:S02]  /*1a5e0*/  SHF.R.S32.HI R13, RZ, 0x1f, R10 ;  /* 0x0000001fff0d7819 */ /* 0x008fe4000001140a */
[----:B------:R-:W-:Y:S01]  /*1a5f0*/  IADD3 R3, R3, R7, RZ ;  /* 0x0000000703037210 */ /* 0x000fe20007ffe0ff */
[----:B------:R-:W-:Y:S01]  /*1a600*/  @P2 IMAD.HI.U32 R7, R0, c[0x0][0x4ec], RZ ;  /* 0x00013b0000072a27 */ /* 0x000fe200078e00ff */
[----:B------:R-:W-:Y:S02]  /*1a610*/  LEA.HI R10, R60, R61, RZ, 0x3 ;  /* 0x0000003d3c0a7211 */ /* 0x000fe400078f18ff */
[----:B------:R-:W-:Y:S01]  /*1a620*/  SHF.R.S32.HI R6, RZ, 0x1f, R65 ;  /* 0x0000001fff067819 */ /* 0x000fe20000011441 */
[----:B------:R-:W-:Y:S01]  /*1a630*/  IMAD R8, R13, c[0x0][0x490], RZ ;  /* 0x000124000d087a24 */ /* 0x000fe200078e02ff */
[----:B------:R-:W-:Y:S01]  /*1a640*/  SHF.R.S32.HI R21, RZ, 0x3, R10 ;  /* 0x00000003ff157819 */ /* 0x000fe2000001140a */
[----:B------:R-:W-:Y:S01]  /*1a650*/  IMAD.MOV.U32 R9, RZ, RZ, R0 ;  /* 0x000000ffff097224 */ /* 0x000fe200078e0000 */
[----:B------:R-:W-:Y:S01]  /*1a660*/  @P2 SHF.R.U32.HI R9, RZ, c[0x0][0x4f0], R7 ;  /* 0x00013c00ff092a19 */ /* 0x000fe20000011607 */
[----:B------:R-:W-:Y:S01]  /*1a670*/  IMAD R8, R11, c[0x0][0x494], R8 ;  /* 0x000125000b087a24 */ /* 0x000fe200078e0208 */
[----:B------:R-:W-:Y:S01]  /*1a680*/  LOP3.LUT R12, R10, 0xfffffff8, RZ, 0xc0, !PT ;  /* 0xfffffff80a0c7812 */ /* 0x000fe200078ec0ff */
[----:B------:R-:W-:Y:S01]  /*1a690*/  IMAD R14, R13, c[0x0][0x3e8], RZ ;  /* 0x0000fa000d0e7a24 */ /* 0x000fe200078e02ff */
[----:B------:R-:W-:Y:S01]  /*1a6a0*/  SEL R15, R6, RZ, !P1 ;  /* 0x000000ff060f7207 */ /* 0x000fe20004800000 */
[----:B------:R-:W-:-:S02]  /*1a6b0*/  IMAD.MOV R10, RZ, RZ, -R9 ;  /* 0x000000ffff0a7224 */ /* 0x000fc400078e0a09 */
[----:B------:R-:W-:Y:S01]  /*1a6c0*/  IMAD.WIDE.U32 R6, R11, c[0x0][0x3e8], R2 ;  /* 0x0000fa000b067a25 */ /* 0x000fe200078e0002 */
[----:B------:R-:W-:-:S03]  /*1a6d0*/  SHF.L.U32 R2, R21, 0x6, RZ ;  /* 0x0000000615027819 */ /* 0x000fc600000006ff */
[----:B------:R-:W-:Y:S02]  /*1a6e0*/  IMAD.IADD R5, R5, 0x1, R8 ;  /* 0x0000000105057824 */ /* 0x000fe400078e0208 */
[----:B------:R-:W-:Y:S01]  /*1a6f0*/  IMAD R10, R10, c[0x0][0x4e8], R0 ;  /* 0x00013a000a0a7a24 */ /* 0x000fe200078e0200 */
[----:B------:R-:W-:Y:S01]  /*1a700*/  LOP3.LUT R0, R2, 0x1c0, RZ, 0xc0, !PT ;  /* 0x000001c002007812 */ /* 0x000fe200078ec0ff */
[----:B------:R-:W-:Y:S02]  /*1a710*/  IMAD.IADD R12, R61, 0x1, -R12 ;  /* 0x000000013d0c7824 */ /* 0x000fe400078e0a0c */
[----:B------:R-:W-:Y:S01]  /*1a720*/  IMAD R8, R15, c[0x0][0x498], RZ ;  /* 0x000126000f087a24 */ /* 0x000fe200078e02ff */
[----:B------:R-:W-:Y:S01]  /*1a730*/  SHF.R.U32.HI R13, RZ, 0x3, R0 ;  /* 0x00000003ff0d7819 */ /* 0x000fe20000011600 */
[----:B------:R-:W-:Y:S02]  /*1a740*/  IMAD R14, R11, c[0x0][0x3ec], R14 ;  /* 0x0000fb000b0e7a24 */ /* 0x000fe400078e020e */
        /* <DEDUP_REMOVED lines=95> */
.L_x_1259:
[----:B--234-:R-:W-:Y:S05]  /*1ad40*/  BSYNC B0 ;  /* 0x0000000000007941 */ /* 0x01cfea0003800000 */
.L_x_1258:
        /* <DEDUP_REMOVED lines=16> */
.L_x_1261:
[----:B------:R-:W-:Y:S05]  /*1ae50*/  BSYNC B0 ;  /* 0x0000000000007941 */ /* 0x000fea0003800000 */
.L_x_1260:
        /* <DEDUP_REMOVED lines=16> */
.L_x_1263:
[----:B------:R-:W-:Y:S05]  /*1af60*/  BSYNC B0 ;  /* 0x0000000000007941 */ /* 0x000fea0003800000 */
.L_x_1262:
        /* <DEDUP_REMOVED lines=16> */
.L_x_1265:
[----:B------:R-:W-:Y:S05]  /*1b070*/  BSYNC B0 ;  /* 0x0000000000007941 */ /* 0x000fea0003800000 */
.L_x_1264:
        /* <DEDUP_REMOVED lines=16> */
.L_x_1267:
[----:B------:R-:W-:Y:S05]  /*1b180*/  BSYNC B0 ;  /* 0x0000000000007941 */ /* 0x000fea0003800000 */
.L_x_1266:
        /* <DEDUP_REMOVED lines=16> */
.L_x_1269:
[----:B------:R-:W-:Y:S05]  /*1b290*/  BSYNC B0 ;  /* 0x0000000000007941 */ /* 0x000fea0003800000 */
.L_x_1268:
        /* <DEDUP_REMOVED lines=16> */
.L_x_1271:
[----:B------:R-:W-:Y:S05]  /*1b3a0*/  BSYNC B0 ;  /* 0x0000000000007941 */ /* 0x000fea0003800000 */
.L_x_1270:
        /* <DEDUP_REMOVED lines=17> */
.L_x_1256:
        /* <DEDUP_REMOVED lines=15> */
[----:B---3--:R-:W-:Y:S05]  /*1b5b0*/  @!P0 BRA `(.L_x_1272) ;  /* 0x0000003000008947 */ /* 0x008fea0003800000 */
[----:B------:R2:W3:Y:S04]  /*1b5c0*/  LDG.E R0, [R6.64] ;  /* 0x0000000606007981 */ /* 0x0004e8000c1e1900 */
[----:B--2---:R-:W3:Y:S02]  /*1b5d0*/  LDG.E R6, [R6.64+0x4] ;  /* 0x0000040606067981 */ /* 0x004ee4000c1e1900 */
[----:B---3-5:R-:W-:-:S02]  /*1b5e0*/  IADD3 R12, -R0, R6, RZ ;  /* 0x00000006000c7210 */ /* 0x028fc40007ffe1ff */
.L_x_1272:
[----:B---3--:R-:W2:Y:S01]  /*1b5f0*/  S2R R10, SR_TID.X ;  /* 0x00000000000a7919 */ /* 0x008ea20000002100 */
[----:B------:R-:W-:Y:S01]  /*1b600*/  SHF.R.S32.HI R0, RZ, 0x1f, R8 ;  /* 0x0000001fff007819 */ /* 0x000fe20000011408 */
[----:B------:R-:W-:Y:S01]  /*1b610*/  BSSY B0, `(.L_x_1273) ;  /* 0x0000029000007945 */ /* 0x000fe20003800000 */
[----:B------:R-:W-:Y:S01]  /*1b620*/  SEL R9, R8, RZ, !P0 ;  /* 0x000000ff08097207 */ /* 0x000fe20004000000 */
[----:B------:R-:W3:Y:S01]  /*1b630*/  S2R R2, SR_CTAID.Y ;  /* 0x0000000000027919 */ /* 0x000ee20000002600 */
[----:B------:R-:W-:-:S03]  /*1b640*/  SEL R11, R0, RZ, !P0 ;  /* 0x000000ff000b7207 */ /* 0x000fc60004000000 */
[----:B------:R-:W4:Y:S01]  /*1b650*/  S2R R14, SR_CTAID.Y ;  /* 0x00000000000e7919 */ /* 0x000f220000002600 */
[----:B--2---:R-:W-:Y:S02]  /*1b660*/  ISETP.GE.AND P1, PT, R10, 0x80, PT ;  /* 0x000000800a00780c */ /* 0x004fe40003f26270 */
[----:B---3--:R-:W-:-:S11]  /*1b670*/  SHF.R.S32.HI R15, RZ, 0x1f, R2 ;  /* 0x0000001fff0f7819 */ /* 0x008fd60000011402 */
[----:B------:R-:W-:Y:S05]  /*1b680*/  @P1 BRA `(.L_x_1274) ;  /* 0x0000021000001947 */ /* 0x000fea0003800000 */
[----:B----4-:R-:W2:Y:S01]  /*1b690*/  S2R R8, SR_CTAID.X ;  /* 0x0000000000087919 */ /* 0x010ea20000002500 */
[----:B-----5:R-:W-:Y:S01]  /*1b6a0*/  IMAD R0, R12, c[0x0][0x4e8], RZ ;  /* 0x00013a000c007a24 */ /* 0x020fe200078e02ff */
[----:B--2---:R-:W-:-:S04]  /*1b6b0*/  LEA R8, R8, R10, 0x7 ;  /* 0x0000000a08087211 */ /* 0x004fc800078e38ff */
        /* <DEDUP_REMOVED lines=30> */
.L_x_1274:
[----:B----4-:R-:W-:Y:S05]  /*1b8a0*/  BSYNC B0 ;  /* 0x0000000000007941 */ /* 0x010fea0003800000 */
.L_x_1273:
[----:B------:R-:W3:Y:S01]  /*1b8b0*/  S2R R13, SR_CTAID.X ;  /* 0x00000000000d7919 */ /* 0x000ee20000002500 */
[----:B--2---:R-:W-:Y:S01]  /*1b8c0*/  IMAD R0, R5, c[0x0][0x3a0], RZ ;  /* 0x0000e80005007a24 */ /* 0x004fe200078e02ff */
[----:B------:R-:W-:Y:S01]  /*1b8d0*/  SHF.R.S32.HI R5, RZ, 0x1f, R10 ;  /* 0x0000001fff057819 */ /* 0x000fe2000001140a */
[C---:B------:R-:W-:Y:S01]  /*1b8e0*/  IMAD.WIDE.U32 R2, R4.reuse, c[0x0][0x3a0], RZ ;  /* 0x0000e80004027a25 */ /* 0x040fe200078e00ff */
[----:B------:R-:W-:Y:S02]  /*1b8f0*/  MOV R6, c[0x0][0x4e8] ;  /* 0x00013a0000067a02 */ /* 0x000fe40000000f00 */
[----:B------:R-:W-:Y:S01]  /*1b900*/  LEA.HI R5, R5, R10, RZ, 0x3 ;  /* 0x0000000a05057211 */ /* 0x000fe200078f18ff */
[----:B------:R-:W-:Y:S01]  /*1b910*/  IMAD R0, R4, c[0x0][0x3a4], R0 ;  /* 0x0000e90004007a24 */ /* 0x000fe200078e0200 */
[----:B------:R-:W-:Y:S01]  /*1b920*/  ISETP.NE.AND P0, PT, R6, 0x1, PT ;  /* 0x000000010600780c */ /* 0x000fe20003f05270 */
[----:B------:R-:W-:Y:S01]  /*1b930*/  IMAD R6, R11, c[0x0][0x3f0], RZ ;  /* 0x0000fc000b067a24 */ /* 0x000fe200078e02ff */
[----:B------:R-:W-:-:S02]  /*1b940*/  LOP3.LUT R4, R5, 0xfffffff8, RZ, 0xc0, !PT ;  /* 0xfffffff805047812 */ /* 0x000fc400078ec0ff */
[----:B------:R-:W-:Y:S01]  /*1b950*/  IADD3 R3, R3, R0, RZ ;  /* 0x0000000003037210 */ /* 0x000fe20007ffe0ff */
[----:B------:R-:W-:Y:S01]  /*1b960*/  IMAD R0, R15, c[0x0][0x3e8], RZ ;  /* 0x0000fa000f007a24 */ /* 0x000fe200078e02ff */
[----:B------:R-:W-:Y:S01]  /*1b970*/  IADD3 R8, -R4, R10, RZ ;  /* 0x0000000a04087210 */ /* 0x000fe20007ffe1ff */
[----:B------:R-:W-:Y:S01]  /*1b980*/  IMAD R7, R9, c[0x0][0x3f4], R6 ;  /* 0x0000fd0009077a24 */ /* 0x000fe200078e0206 */
[----:B------:R-:W-:Y:S01]  /*1b990*/  SHF.R.S32.HI R10, RZ, 0x3, R5 ;  /* 0x00000003ff0a7819 */ /* 0x000fe20000011405 */
[C---:B------:R-:W-:Y:S02]  /*1b9a0*/  IMAD R0, R14.reuse, c[0x0][0x3ec], R0 ;  /* 0x0000fb000e007a24 */ /* 0x040fe400078e0200 */
[----:B------:R-:W-:-:S04]  /*1b9b0*/  IMAD.WIDE.U32 R2, R14, c[0x0][0x3e8], R2 ;  /* 0x0000fa000e027a25 */ /* 0x000fc800078e0002 */
[----:B------:R-:W-:Y:S01]  /*1b9c0*/  IMAD R4, R8, 0x10, R10 ;  /* 0x0000001008047824 */ /* 0x000fe200078e020a */
[----:B------:R-:W-:-:S04]  /*1b9d0*/  IADD3 R3, R0, R3, RZ ;  /* 0x0000000300037210 */ /* 0x000fc80007ffe0ff */
[----:B---3--:R-:W-:Y:S01]  /*1b9e0*/  LEA R4, R13, R4, 0x7 ;  /* 0x000000040d047211 */ /* 0x008fe200078e38ff */
[----:B------:R-:W-:-:S04]  /*1b9f0*/  IMAD.WIDE.U32 R2, R9, c[0x0][0x3f0], R2 ;  /* 0x0000fc0009027a25 */ /* 0x000fc800078e0002 */
[----:B------:R-:W-:Y:S01]  /*1ba00*/  @P0 IMAD.HI.U32 R5, R4, c[0x0][0x4ec], RZ ;  /* 0x00013b0004050a27 */ /* 0x000fe200078e00ff */
[----:B------:R-:W-:-:S03]  /*1ba10*/  IADD3 R3, R3, R7, RZ ;  /* 0x0000000703037210 */ /* 0x000fc60007ffe0ff */
[----:B------:R-:W-:Y:S01]  /*1ba20*/  IMAD.MOV.U32 R0, RZ, RZ, R4 ;  /* 0x000000ffff007224 */ /* 0x000fe200078e0004 */
[----:B------:R-:W-:-:S04]  /*1ba30*/  @P0 SHF.R.U32.HI R0, RZ, c[0x0][0x4f0], R5 ;  /* 0x00013c00ff000a19 */ /* 0x000fc80000011605 */
[C---:B------:R-:W-:Y:S01]  /*1ba40*/  IADD3 R5, -R0.reuse, RZ, RZ ;  /* 0x000000ff00057210 */ /* 0x040fe20007ffe1ff */
[----:B------:R-:W-:Y:S01]  /*1ba50*/  IMAD.WIDE.U32 R2, R0, c[0x0][0x3e0], R2 ;  /* 0x0000f80000027a25 */ /* 0x000fe200078e0002 */
[----:B------:R-:W-:-:S03]  /*1ba60*/  SHF.R.S32.HI R6, RZ, 0x1f, R0 ;  /* 0x0000001fff067819 */ /* 0x000fc60000011400 */
[----:B------:R-:W-:Y:S02]  /*1ba70*/  IMAD R5, R5, c[0x0][0x4e8], R4 ;  /* 0x00013a0005057a24 */ /* 0x000fe400078e0204 */
[----:B------:R-:W-:-:S03]  /*1ba80*/  IMAD R6, R6, c[0x0][0x3e0], RZ ;  /* 0x0000f80006067a24 */ /* 0x000fc600078e02ff */
[----:B------:R-:W-:Y:S01]  /*1ba90*/  SHF.R.S32.HI R4, RZ, 0x1f, R5 ;  /* 0x0000001fff047819 */ /* 0x000fe20000011405 */
[----:B------:R-:W-:Y:S01]  /*1baa0*/  IMAD R0, R0, c[0x0][0x3e4], R6 ;  /* 0x0000f90000007a24 */ /* 0x000fe200078e0206 */
[----:B------:R-:W-:Y:S02]  /*1bab0*/  SHF.L.U32 R6, R8, 0x3, RZ ;  /* 0x0000000308067819 */ /* 0x000fe400000006ff */
[----:B------:R-:W-:Y:S01]  /*1bac0*/  LEA R8, R13, R10, 0x7 ;  /* 0x0000000a0d087211 */ /* 0x000fe200078e38ff */
[----:B------:R-:W-:Y:S01]  /*1bad0*/  IMAD.IADD R3, R3, 0x1, R0 ;  /* 0x0000000103037824 */ /* 0x000fe200078e0200 */
[----:B------:R-:W-:Y:S01]  /*1bae0*/  IADD3 R7, R6, 0x40, RZ ;  /* 0x0000004006077810 */ /* 0x000fe20007ffe0ff */
[----:B------:R-:W-:Y:S02]  /*1baf0*/  IMAD R0, R4, c[0x0][0x3d8], RZ ;  /* 0x0000f60004007a24 */ /* 0x000fe400078e02ff */
[----:B------:R-:W-:-:S04]  /*1bb00*/  IMAD.WIDE.U32 R2, R5, c[0x0][0x3d8], R2 ;  /* 0x0000f60005027a25 */ /* 0x000fc800078e0002 */
[----:B------:R-:W-:Y:S01]  /*1bb10*/  IMAD R0, R5, c[0x0][0x3dc], R0 ;  /* 0x0000f70005007a24 */ /* 0x000fe200078e0200 */
[----:B------:R-:W-:-:S04]  /*1bb20*/  LEA R11, P0, R2, c[0x0][0x380], 0x1 ;  /* 0x0000e000020b7a11 */ /* 0x000fc800078008ff */
[----:B------:R-:W-:-:S04]  /*1bb30*/  IADD3 R0, R3, R0, RZ ;  /* 0x0000000003007210 */ /* 0x000fc80007ffe0ff */
[----:B------:R-:W-:Y:S01]  /*1bb40*/  LEA.HI.X R9, R2, c[0x0][0x384], R0, 0x1, P0 ;  /* 0x0000e10002097a11 */ /* 0x000fe200000f0c00 */
[----:B------:R-:W-:Y:S05]  /*1bb50*/  BRA.DIV ~URZ, `(.L_x_1275) ;  /* 0x000013b27f007947 */ /* 0x000fea000b800000 */
[----:B------:R2:W3:Y:S02]  /*1bb60*/  SHFL.IDX PT, R0, R9, RZ, 0x181f ;  /* 0x00181fff09007589 */ /* 0x0004e400000e0000 */
.L_x_1315:
[----:B------:R-:W-:Y:S05]  /*1bb70*/  BRA.DIV ~URZ, `(.L_x_1276) ;  /* 0x000014127f007947 */ /* 0x000fea000b800000 */
[----:B------:R4:W1:Y:S02]  /*1bb80*/  SHFL.IDX PT, R2, R11, RZ, 0x181f ;  /* 0x00181fff0b027589 */ /* 0x00086400000e0000 */
.L_x_1316:
[----:B-----5:R-:W-:Y:S01]  /*1bb90*/  IMAD R10, R12, c[0x0][0x4e8], RZ ;  /* 0x00013a000c0a7a24 */ /* 0x020fe200078e02ff */
[----:B------:R-:W-:Y:S01]  /*1bba0*/  BSSY B0, `(.L_x_1277) ;  /* 0x000000d000007945 */ /* 0x000fe20003800000 */
[----:B---3--:R-:W-:-:S03]  /*1bbb0*/  MOV R3, R0 ;  /* 0x0000000000037202 */ /* 0x008fc60000000f00 */
[----:B------:R-:W-:-:S13]  /*1bbc0*/  ISETP.GE.AND P0, PT, R8, R10, PT ;  /* 0x0000000a0800720c */ /* 0x000fda0003f06270 */
[----:B------:R-:W-:Y:S05]  /*1bbd0*/  @P0 BRA `(.L_x_1278) ;  /* 0x0000009000000947 */ /* 0x000fea0003800000 */
[----:B------:R-:W-:Y:S02]  /*1bbe0*/  ISETP.GE.AND P0, PT, R7, c[0x0][0x3c8], PT ;  /* 0x0000f20007007a0c */ /* 0x000fe40003f06270 */
[----:B------:R-:W-:-:S11]  /*1bbf0*/  ISETP.GE.AND P1, PT, R6, c[0x0][0x3c8], PT ;  /* 0x0000f20006007a0c */ /* 0x000fd60003f26270 */
[----:B------:R-:W-:Y:S02]  /*1bc00*/  @!P0 SHF.R.S32.HI R0, RZ, 0x1f, R7 ;  /* 0x0000001fff008819 */ /* 0x000fe40000011407 */
[----:B-1----:R-:W-:Y:S02]  /*1bc10*/  @!P1 IMAD.WIDE R4, R6, 0x2, R2 ;  /* 0x0000000206049825 */ /* 0x002fe400078e0202 */
[----:B------:R-:W-:-:S03]  /*1bc20*/  @!P0 LEA.HI R0, R0, R7, RZ, 0x3 ;  /* 0x0000000700008211 */ /* 0x000fc600078f18ff */
[----:B------:R1:W-:Y:S01]  /*1bc30*/  @!P1 ST.E.128 [R4.64], RZ ;  /* 0x000000ff04009985 */ /* 0x0003e2000c101d06 */
[----:B------:R-:W-:-:S05]  /*1bc40*/  @!P0 LOP3.LUT R0, R0, 0xfffffff8, RZ, 0xc0, !PT ;  /* 0xfffffff800008812 */ /* 0x000fca00078ec0ff */
[----:B------:R-:W-:-:S05]  /*1bc50*/  @!P0 IMAD.WIDE R2, R0, 0x2, R2 ;  /* 0x0000000200028825 */ /* 0x000fca00078e0202 */
[----:B------:R1:W-:Y:S02]  /*1bc60*/  @!P0 ST.E.128 [R2.64], RZ ;  /* 0x000000ff02008985 */ /* 0x0003e4000c101d06 */
.L_x_1278:
[----:B------:R-:W-:Y:S05]  /*1bc70*/  BSYNC B0 ;  /* 0x0000000000007941 */ /* 0x000fea0003800000 */
.L_x_1277:
[----:B------:R-:W-:Y:S05]  /*1bc80*/  BRA.DIV ~URZ, `(.L_x_1279) ;  /* 0x000013827f007947 */ /* 0x000fea000b800000 */
[----:B------:R3:W2:Y:S04]  /*1bc90*/  SHFL.IDX PT, R0, R9, 0x1, 0x181f ;  /* 0x00381f0009007f89 */ /* 0x0006a800000e0000 */
[----:B-1----:R3:W1:Y:S02]  /*1bca0*/  SHFL.IDX PT, R2, R11, 0x1, 0x181f ;  /* 0x00381f000b027f89 */ /* 0x00266400000e0000 */
.L_x_1317:
[----:B------:R-:W-:Y:S01]  /*1bcb0*/  IADD3 R3, R8, 0x10, RZ ;  /* 0x0000001008037810 */ /* 0x000fe20007ffe0ff */
[----:B------:R-:W-:Y:S03]  /*1bcc0*/  BSSY B0, `(.L_x_1280) ;  /* 0x000000d000007945 */ /* 0x000fe60003800000 */
[----:B------:R-:W-:Y:S01]  /*1bcd0*/  ISETP.GE.AND P0, PT, R3, R10, PT ;  /* 0x0000000a0300720c */ /* 0x000fe20003f06270 */
[----:B--2---:R-:W-:-:S12]  /*1bce0*/  IMAD.MOV.U32 R3, RZ, RZ, R0 ;  /* 0x000000ffff037224 */ /* 0x004fd800078e0000 */
        /* <DEDUP_REMOVED lines=10> */
.L_x_1281:
[----:B------:R-:W-:Y:S05]  /*1bd90*/  BSYNC B0 ;  /* 0x0000000000007941 */ /* 0x000fea0003800000 */
.L_x_1280:
[----:B------:R-:W-:Y:S05]  /*1bda0*/  BRA.DIV ~URZ, `(.L_x_1282) ;  /* 0x000013527f007947 */ /* 0x000fea000b800000 */
[----:B------:R2:W3:Y:S02]  /*1bdb0*/  SHFL.IDX PT, R0, R9, 0x2, 0x181f ;  /* 0x00581f0009007f89 */ /* 0x0004e400000e0000 */
.L_x_1318:
[----:B------:R-:W-:Y:S05]  /*1bdc0*/  BRA.DIV ~URZ, `(.L_x_1283) ;  /* 0x000013b27f007947 */ /* 0x000fea000b800000 */
[----:B-1----:R1:W2:Y:S02]  /*1bdd0*/  SHFL.IDX PT, R2, R11, 0x2, 0x181f ;  /* 0x00581f000b027f89 */ /* 0x0022a400000e0000 */
.L_x_1319:
[----:B------:R-:W-:Y:S01]  /*1bde0*/  IADD3 R3, R8, 0x20, RZ ;  /* 0x0000002008037810 */ /* 0x000fe20007ffe0ff */
[----:B------:R-:W-:Y:S03]  /*1bdf0*/  BSSY B0, `(.L_x_1284) ;  /* 0x000000d000007945 */ /* 0x000fe60003800000 */
[----:B------:R-:W-:Y:S01]  /*1be00*/  ISETP.GE.AND P0, PT, R3, R10, PT ;  /* 0x0000000a0300720c */ /* 0x000fe20003f06270 */
[----:B---3--:R-:W-:-:S12]  /*1be10*/  IMAD.MOV.U32 R3, RZ, RZ, R0 ;  /* 0x000000ffff037224 */ /* 0x008fd800078e0000 */
[----:B------:R-:W-:Y:S05]  /*1be20*/  @P0 BRA `(.L_x_1285) ;  /* 0x0000009000000947 */ /* 0x000fea0003800000 */
[----:B------:R-:W-:Y:S02]  /*1be30*/  ISETP.GE.AND P0, PT, R7, c[0x0][0x3c8], PT ;  /* 0x0000f20007007a0c */ /* 0x000fe40003f06270 */
[----:B------:R-:W-:-:S11]  /*1be40*/  ISETP.GE.AND P1, PT, R6, c[0x0][0x3c8], PT ;  /* 0x0000f20006007a0c */ /* 0x000fd60003f26270 */
[----:B------:R-:W-:Y:S02]  /*1be50*/  @!P0 SHF.R.S32.HI R0, RZ, 0x1f, R7 ;  /* 0x0000001fff008819 */ /* 0x000fe40000011407 */
[----:B--2---:R-:W-:Y:S02]  /*1be60*/  @!P1 IMAD.WIDE R4, R6, 0x2, R2 ;  /* 0x0000000206049825 */ /* 0x004fe400078e0202 */
[----:B------:R-:W-:-:S03]  /*1be70*/  @!P0 LEA.HI R0, R0, R7, RZ, 0x3 ;  /* 0x0000000700008211 */ /* 0x000fc600078f18ff */
[----:B------:R2:W-:Y:S01]  /*1be80*/  @!P1 ST.E.128 [R4.64], RZ ;  /* 0x000000ff04009985 */ /* 0x0005e2000c101d06 */
[----:B------:R-:W-:-:S05]  /*1be90*/  @!P0 LOP3.LUT R0, R0, 0xfffffff8, RZ, 0xc0, !PT ;  /* 0xfffffff800008812 */ /* 0x000fca00078ec0ff */
[----:B------:R-:W-:-:S05]  /*1bea0*/  @!P0 IMAD.WIDE R2, R0, 0x2, R2 ;  /* 0x0000000200028825 */ /* 0x000fca00078e0202 */
[----:B------:R2:W-:Y:S02]  /*1beb0*/  @!P0 ST.E.128 [R2.64], RZ ;  /* 0x000000ff02008985 */ /* 0x0005e4000c101d06 */
.L_x_1285:
[----:B------:R-:W-:Y:S05]  /*1bec0*/  BSYNC B0 ;  /* 0x0000000000007941 */ /* 0x000fea0003800000 */
.L_x_1284:
[----:B------:R-:W-:Y:S05]  /*1bed0*/  BRA.DIV ~URZ, `(.L_x_1286) ;  /* 0x000013227f007947 */ /* 0x000fea000b800000 */
[----:B------:R3:W1:Y:S04]  /*1bee0*/  SHFL.IDX PT, R0, R9, 0x3, 0x181f ;  /* 0x00781f0009007f89 */ /* 0x00066800000e0000 */
[----:B--2---:R3:W2:Y:S02]  /*1bef0*/  SHFL.IDX PT, R2, R11, 0x3, 0x181f ;  /* 0x00781f000b027f89 */ /* 0x0046a400000e0000 */
.L_x_1320:
[----:B------:R-:W-:Y:S01]  /*1bf00*/  IADD3 R3, R8, 0x30, RZ ;  /* 0x0000003008037810 */ /* 0x000fe20007ffe0ff */
[----:B------:R-:W-:Y:S03]  /*1bf10*/  BSSY B0, `(.L_x_1287) ;  /* 0x000000d000007945 */ /* 0x000fe60003800000 */
[----:B------:R-:W-:Y:S01]  /*1bf20*/  ISETP.GE.AND P0, PT, R3, R10, PT ;  /* 0x0000000a0300720c */ /* 0x000fe20003f06270 */
[----:B-1----:R-:W-:-:S12]  /*1bf30*/  IMAD.MOV.U32 R3, RZ, RZ, R0 ;  /* 0x000000ffff037224 */ /* 0x002fd800078e0000 */
        /* <DEDUP_REMOVED lines=10> */
.L_x_1288:
[----:B------:R-:W-:Y:S05]  /*1bfe0*/  BSYNC B0 ;  /* 0x0000000000007941 */ /* 0x000fea0003800000 */
.L_x_1287:
[----:B------:R-:W-:Y:S05]  /*1bff0*/  BRA.DIV ~URZ, `(.L_x_1289) ;  /* 0x000012f27f007947 */ /* 0x000fea000b800000 */
[----:B------:R1:W3:Y:S02]  /*1c000*/  SHFL.IDX PT, R0, R9, 0x4, 0x181f ;  /* 0x00981f0009007f89 */ /* 0x0002e400000e0000 */
.L_x_1321:
[----:B------:R-:W-:Y:S05]  /*1c010*/  BRA.DIV ~URZ, `(.L_x_1290) ;  /* 0x000013527f007947 */ /* 0x000fea000b800000 */
[----:B-12---:R1:W2:Y:S02]  /*1c020*/  SHFL.IDX PT, R2, R11, 0x4, 0x181f ;  /* 0x00981f000b027f89 */ /* 0x0062a400000e0000 */
.L_x_1322:
        /* <DEDUP_REMOVED lines=14> */
.L_x_1292:
[----:B------:R-:W-:Y:S05]  /*1c110*/  BSYNC B0 ;  /* 0x0000000000007941 */ /* 0x000fea0003800000 */
.L_x_1291:
[----:B------:R-:W-:Y:S05]  /*1c120*/  BRA.DIV ~URZ, `(.L_x_1293) ;  /* 0x000012c27f007947 */ /* 0x000fea000b800000 */
[----:B------:R3:W1:Y:S04]  /*1c130*/  SHFL.IDX PT, R0, R9, 0x5, 0x181f ;  /* 0x00b81f0009007f89 */ /* 0x00066800000e0000 */
[----:B--2---:R3:W2:Y:S02]  /*1c140*/  SHFL.IDX PT, R2, R11, 0x5, 0x181f ;  /* 0x00b81f000b027f89 */ /* 0x0046a400000e0000 */
.L_x_1323:
        /* <DEDUP_REMOVED lines=14> */
.L_x_1295:
[----:B------:R-:W-:Y:S05]  /*1c230*/  BSYNC B0 ;  /* 0x0000000000007941 */ /* 0x000fea0003800000 */
.L_x_1294:
[----:B------:R-:W-:Y:S05]  /*1c240*/  BRA.DIV ~URZ, `(.L_x_1296) ;  /* 0x000012927f007947 */ /* 0x000fea000b800000 */
[----:B------:R1:W3:Y:S02]  /*1c250*/  SHFL.IDX PT, R0, R9, 0x6, 0x181f ;  /* 0x00d81f0009007f89 */ /* 0x0002e400000e0000 */
.L_x_1324:
[----:B------:R-:W-:Y:S05]  /*1c260*/  BRA.DIV ~URZ, `(.L_x_1297) ;  /* 0x000012f27f007947 */ /* 0x000fea000b800000 */
[----:B-12---:R1:W2:Y:S02]  /*1c270*/  SHFL.IDX PT, R2, R11, 0x6, 0x181f ;  /* 0x00d81f000b027f89 */ /* 0x0062a400000e0000 */
.L_x_1325:
        /* <DEDUP_REMOVED lines=14> */
.L_x_1299:
[----:B------:R-:W-:Y:S05]  /*1c360*/  BSYNC B0 ;  /* 0x0000000000007941 */ /* 0x000fea0003800000 */
.L_x_1298:
[----:B------:R-:W-:Y:S05]  /*1c370*/  BRA.DIV ~URZ, `(.L_x_1300) ;  /* 0x000012627f007947 */ /* 0x000fea000b800000 */
[----:B------:R3:W1:Y:S04]  /*1c380*/  SHFL.IDX PT, R0, R9, 0x7, 0x181f ;  /* 0x00f81f0009007f89 */ /* 0x00066800000e0000 */
[----:B--2---:R3:W2:Y:S02]  /*1c390*/  SHFL.IDX PT, R2, R11, 0x7, 0x181f ;  /* 0x00f81f000b027f89 */ /* 0x0046a400000e0000 */
.L_x_1326:
[----:B------:R-:W-:-:S04]  /*1c3a0*/  IADD3 R3, R8, 0x70, RZ ;  /* 0x0000007008037810 */ /* 0x000fc80007ffe0ff */
[----:B------:R-:W-:Y:S01]  /*1c3b0*/  ISETP.GE.AND P0, PT, R3, R10, PT ;  /* 0x0000000a0300720c */ /* 0x000fe20003f06270 */
[----:B-1----:R-:W-:-:S12]  /*1c3c0*/  IMAD.MOV.U32 R3, RZ, RZ, R0 ;  /* 0x000000ffff037224 */ /* 0x002fd800078e0000 */
[----:B------:R-:W-:Y:S05]  /*1c3d0*/  @P0 EXIT ;  /* 0x000000000000094d */ /* 0x000fea0003800000 */
[----:B------:R-:W-:-:S13]  /*1c3e0*/  ISETP.GE.AND P0, PT, R6, c[0x0][0x3c8], PT ;  /* 0x0000f20006007a0c */ /* 0x000fda0003f06270 */
[----:B--2---:R-:W-:-:S05]  /*1c3f0*/  @!P0 IMAD.WIDE R4, R6, 0x2, R2 ;  /* 0x0000000206048825 */ /* 0x004fca00078e0202 */
        /* <DEDUP_REMOVED lines=9> */
.L_x_1163:
[----:B------:R-:W-:Y:S01]  /*1c490*/  IMAD.MOV.U32 R106, RZ, RZ, R17 ;  /* 0x000000ffff6a7224 */ /* 0x000fe200078e0011 */
[----:B------:R-:W-:Y:S01]  /*1c4a0*/  MOV R133, 0x181f ;  /* 0x0000181f00857802 */ /* 0x000fe20000000f00 */
[----:B-1----:R-:W-:Y:S01]  /*1c4b0*/  IMAD.MOV.U32 R3, RZ, RZ, RZ ;  /* 0x000000ffff037224 */ /* 0x002fe200078e00ff */
[----:B------:R-:W-:Y:S02]  /*1c4c0*/  MOV R132, 0xffffffff ;  /* 0xffffffff00847802 */ /* 0x000fe40000000f00 */
[----:B------:R-:W-:Y:S02]  /*1c4d0*/  MOV R2, 0x1c4f0 ;  /* 0x0001c4f000027802 */ /* 0x000fe40000000f00 */
[----:B------:R-:W-:Y:S05]  /*1c4e0*/  CALL.REL.NOINC `($__internal_3_$__cuda_sm70_shflsync_idx_p) ;  /* 0x0000d27000007944 */ /* 0x000fea0003c00000 */
[----:B------:R-:W-:Y:S01]  /*1c4f0*/  MOV R7, R105 ;  /* 0x0000006900077202 */ /* 0x000fe20000000f00 */
[----:B------:R-:W-:Y:S05]  /*1c500*/  BRA `(.L_x_1301) ;  /* 0xfffeb03000007947 */ /* 0x000fea000383ffff */
.L_x_1164:
[----:B------:R-:W-:Y:S01]  /*1c510*/  IMAD.MOV.U32 R106, RZ, RZ, R16 ;  /* 0x000000ffff6a7224 */ /* 0x000fe200078e0010 */
[----:B------:R-:W-:Y:S01]  /*1c520*/  MOV R133, 0x181f ;  /* 0x0000181f00857802 */ /* 0x000fe20000000f00 */
[----:B-1----:R-:W-:Y:S01]  /*1c530*/  IMAD.MOV.U32 R3, RZ, RZ, RZ ;  /* 0x000000ffff037224 */ /* 0x002fe200078e00ff */
[----:B------:R-:W-:-:S02]  /*1c540*/  MOV R132, 0xffffffff ;  /* 0xffffffff00847802 */ /* 0x000fc40000000f00 */
[----:B------:R-:W-:Y:S02]  /*1c550*/  MOV R2, 0x1c570 ;  /* 0x0001c57000027802 */ /* 0x000fe40000000f00 */
[----:B--23--:R-:W-:Y:S05]  /*1c560*/  CALL.REL.NOINC `($__internal_3_$__cuda_sm70_shflsync_idx_p) ;  /* 0x0000d1f000007944 */ /* 0x00cfea0003c00000 */
[----:B------:R-:W-:Y:S01]  /*1c570*/  MOV R0, R105 ;  /* 0x0000006900007202 */ /* 0x000fe20000000f00 */
[----:B------:R-:W-:Y:S05]  /*1c580*/  BRA `(.L_x_1302) ;  /* 0xfffeafd000007947 */ /* 0x000fea000383ffff */
.L_x_1167:
[----:B------:R-:W-:Y:S01]  /*1c590*/  IMAD.MOV.U32 R106, RZ, RZ, R17 ;  /* 0x000000ffff6a7224 */ /* 0x000fe200078e0011 */
[----:B------:R-:W-:Y:S01]  /*1c5a0*/  MOV R133, 0x181f ;  /* 0x0000181f00857802 */ /* 0x000fe20000000f00 */
[----:B-1----:R-:W-:Y:S01]  /*1c5b0*/  IMAD.MOV.U32 R3, RZ, RZ, 0x1 ;  /* 0x00000001ff037424 */ /* 0x002fe200078e00ff */
[----:B------:R-:W-:Y:S02]  /*1c5c0*/  MOV R132, 0xffffffff ;  /* 0xffffffff00847802 */ /* 0x000fe40000000f00 */
[----:B------:R-:W-:Y:S02]  /*1c5d0*/  MOV R2, 0x1c5f0 ;  /* 0x0001c5f000027802 */ /* 0x000fe40000000f00 */
[----:B--234-:R-:W-:Y:S05]  /*1c5e0*/  CALL.REL.NOINC `($__internal_3_$__cuda_sm70_shflsync_idx_p) ;  /* 0x0000d17000007944 */ /* 0x01cfea0003c00000 */
[----:B------:R-:W-:Y:S01]  /*1c5f0*/  IMAD.MOV.U32 R7, RZ, RZ, R105 ;  /* 0x000000ffff077224 */ /* 0x000fe200078e0069 */
[----:B------:R-:W-:Y:S01]  /*1c600*/  MOV R106, R16 ;  /* 0x00000010006a7202 */ /* 0x000fe20000000f00 */
[----:B------:R-:W-:Y:S01]  /*1c610*/  IMAD.MOV.U32 R3, RZ, RZ, 0x1 ;  /* 0x00000001ff037424 */ /* 0x000fe200078e00ff */
[----:B------:R-:W-:Y:S01]  /*1c620*/  MOV R133, 0x181f ;  /* 0x0000181f00857802 */ /* 0x000fe20000000f00 */
[----:B------:R-:W-:Y:S01]  /*1c630*/  IMAD.MOV.U32 R132, RZ, RZ, -0x1 ;  /* 0xffffffffff847424 */ /* 0x000fe200078e00ff */
[----:B------:R-:W-:-:S02]  /*1c640*/  MOV R2, 0x1c660 ;  /* 0x0001c66000027802 */ /* 0x000fc40000000f00 */
[----:B------:R-:W-:Y:S05]  /*1c650*/  CALL.REL.NOINC `($__internal_3_$__cuda_sm70_shflsync_idx_p) ;  /* 0x0000d10000007944 */ /* 0x000fea0003c00000 */
[----:B------:R-:W-:Y:S01]  /*1c660*/  MOV R0, R105 ;  /* 0x0000006900007202 */ /* 0x000fe20000000f00 */
[----:B------:R-:W-:Y:S05]  /*1c670*/  BRA `(.L_x_1303) ;  /* 0xfffeb08000007947 */ /* 0x000fea000383ffff */
.L_x_1170:
[----:B------:R-:W-:Y:S01]  /*1c680*/  IMAD.MOV.U32 R106, RZ, RZ, R17 ;  /* 0x000000ffff6a7224 */ /* 0x000fe200078e0011 */
[----:B------:R-:W-:Y:S01]  /*1c690*/  MOV R133, 0x181f ;  /* 0x0000181f00857802 */ /* 0x000fe20000000f00 */
[----:B-1----:R-:W-:Y:S01]  /*1c6a0*/  IMAD.MOV.U32 R3, RZ, RZ, 0x2 ;  /* 0x00000002ff037424 */ /* 0x002fe200078e00ff */
[----:B------:R-:W-:-:S02]  /*1c6b0*/  MOV R132, 0xffffffff ;  /* 0xffffffff00847802 */ /* 0x000fc40000000f00 */
[----:B------:R-:W-:Y:S02]  /*1c6c0*/  MOV R2, 0x1c6e0 ;  /* 0x0001c6e000027802 */ /* 0x000fe40000000f00 */
[----:B--234-:R-:W-:Y:S05]  /*1c6d0*/  CALL.REL.NOINC `($__internal_3_$__cuda_sm70_shflsync_idx_p) ;  /* 0x0000d08000007944 */ /* 0x01cfea0003c00000 */
[----:B------:R-:W-:Y:S01]  /*1c6e0*/  MOV R7, R105 ;  /* 0x0000006900077202 */ /* 0x000fe20000000f00 */
[----:B------:R-:W-:Y:S05]  /*1c6f0*/  BRA `(.L_x_1304) ;  /* 0xfffeb18000007947 */ /* 0x000fea000383ffff */
.L_x_1171:
[----:B------:R-:W-:Y:S01]  /*1c700*/  IMAD.MOV.U32 R106, RZ, RZ, R16 ;  /* 0x000000ffff6a7224 */ /* 0x000fe200078e0010 */
[----:B------:R-:W-:Y:S01]  /*1c710*/  MOV R133, 0x181f ;  /* 0x0000181f00857802 */ /* 0x000fe20000000f00 */
[----:B-1----:R-:W-:Y:S01]  /*1c720*/  IMAD.MOV.U32 R3, RZ, RZ, 0x2 ;  /* 0x00000002ff037424 */ /* 0x002fe200078e00ff */
[----:B------:R-:W-:Y:S02]  /*1c730*/  MOV R132, 0xffffffff ;  /* 0xffffffff00847802 */ /* 0x000fe40000000f00 */
[----:B------:R-:W-:Y:S02]  /*1c740*/  MOV R2, 0x1c760 ;  /* 0x0001c76000027802 */ /* 0x000fe40000000f00 */
[----:B--234-:R-:W-:Y:S05]  /*1c750*/  CALL.REL.NOINC `($__internal_3_$__cuda_sm70_shflsync_idx_p) ;  /* 0x0000d00000007944 */ /* 0x01cfea0003c00000 */
[----:B------:R-:W-:Y:S01]  /*1c760*/  MOV R0, R105 ;  /* 0x0000006900007202 */ /* 0x000fe20000000f00 */
[----:B------:R-:W-:Y:S05]  /*1c770*/  BRA `(.L_x_1305) ;  /* 0xfffeb12000007947 */ /* 0x000fea000383ffff */
.L_x_1174:
[----:B------:R-:W-:Y:S01]  /*1c780*/  IMAD.MOV.U32 R106, RZ, RZ, R17 ;  /* 0x000000ffff6a7224 */ /* 0x000fe200078e0011 */
[----:B------:R-:W-:Y:S01]  /*1c790*/  MOV R133, 0x181f ;  /* 0x0000181f00857802 */ /* 0x000fe20000000f00 */
[----:B--2---:R-:W-:Y:S01]  /*1c7a0*/  IMAD.MOV.U32 R3, RZ, RZ, 0x3 ;  /* 0x00000003ff037424 */ /* 0x004fe200078e00ff */
[----:B------:R-:W-:-:S02]  /*1c7b0*/  MOV R132, 0xffffffff ;  /* 0xffffffff00847802 */ /* 0x000fc40000000f00 */
[----:B------:R-:W-:Y:S02]  /*1c7c0*/  MOV R2, 0x1c7e0 ;  /* 0x0001c7e000027802 */ /* 0x000fe40000000f00 */
[----:B-1-34-:R-:W-:Y:S05]  /*1c7d0*/  CALL.REL.NOINC `($__internal_3_$__cuda_sm70_shflsync_idx_p) ;  /* 0x0000cf8000007944 */ /* 0x01afea0003c00000 */
[----:B------:R-:W-:Y:S01]  /*1c7e0*/  IMAD.MOV.U32 R7, RZ, RZ, R105 ;  /* 0x000000ffff077224 */ /* 0x000fe200078e0069 */
[----:B------:R-:W-:Y:S01]  /*1c7f0*/  MOV R106, R16 ;  /* 0x00000010006a7202 */ /* 0x000fe20000000f00 */
[----:B------:R-:W-:Y:S01]  /*1c800*/  IMAD.MOV.U32 R3, RZ, RZ, 0x3 ;  /* 0x00000003ff037424 */ /* 0x000fe200078e00ff */
[----:B------:R-:W-:Y:S01]  /*1c810*/  MOV R133, 0x181f ;  /* 0x0000181f00857802 */ /* 0x000fe20000000f00 */
[----:B------:R-:W-:Y:S01]  /*1c820*/  IMAD.MOV.U32 R132, RZ, RZ, -0x1 ;  /* 0xffffffffff847424 */ /* 0x000fe200078e00ff */
[----:B------:R-:W-:Y:S02]  /*1c830*/  MOV R2, 0x1c850 ;  /* 0x0001c85000027802 */ /* 0x000fe40000000f00 */
[----:B------:R-:W-:Y:S05]  /*1c840*/  CALL.REL.NOINC `($__internal_3_$__cuda_sm70_shflsync_idx_p) ;  /* 0x0000cf1000007944 */ /* 0x000fea0003c00000 */
[----:B------:R-:W-:Y:S01]  /*1c850*/  MOV R0, R105 ;  /* 0x0000006900007202 */ /* 0x000fe20000000f00 */
[----:B------:R-:W-:Y:S05]  /*1c860*/  BRA `(.L_x_1306) ;  /* 0xfffeb1c000007947 */ /* 0x000fea000383ffff */
.L_x_1177:
[----:B------:R-:W-:Y:S01]  /*1c870*/  IMAD.MOV.U32 R106, RZ, RZ, R17 ;  /* 0x000000ffff6a7224 */ /* 0x000fe200078e0011 */
[----:B------:R-:W-:Y:S01]  /*1c880*/  MOV R133, 0x181f ;  /* 0x0000181f00857802 */ /* 0x000fe20000000f00 */
[----:B-1----:R-:W-:Y:S01]  /*1c890*/  IMAD.MOV.U32 R3, RZ, RZ, 0x4 ;  /* 0x00000004ff037424 */ /* 0x002fe200078e00ff */
[----:B------:R-:W-:Y:S02]  /*1c8a0*/  MOV R132, 0xffffffff ;  /* 0xffffffff00847802 */ /* 0x000fe40000000f00 */
[----:B------:R-:W-:-:S02]  /*1c8b0*/  MOV R2, 0x1c8d0 ;  /* 0x0001c8d000027802 */ /* 0x000fc40000000f00 */
[----:B--234-:R-:W-:Y:S05]  /*1c8c0*/  CALL.REL.NOINC `($__internal_3_$__cuda_sm70_shflsync_idx_p) ;  /* 0x0000ce9000007944 */ /* 0x01cfea0003c00000 */
[----:B------:R-:W-:Y:S01]  /*1c8d0*/  MOV R7, R105 ;  /* 0x0000006900077202 */ /* 0x000fe20000000f00 */
[----:B------:R-:W-:Y:S05]  /*1c8e0*/  BRA `(.L_x_1307) ;  /* 0xfffeb2c000007947 */ /* 0x000fea000383ffff */
.L_x_1178:
[----:B------:R-:W-:Y:S01]  /*1c8f0*/  IMAD.MOV.U32 R106, RZ, RZ, R16 ;  /* 0x000000ffff6a7224 */ /* 0x000fe200078e0010 */
[----:B------:R-:W-:Y:S01]  /*1c900*/  MOV R133, 0x181f ;  /* 0x0000181f00857802 */ /* 0x000fe20000000f00 */
[----:B------:R-:W-:Y:S01]  /*1c910*/  IMAD.MOV.U32 R3, RZ, RZ, 0x4 ;  /* 0x00000004ff037424 */ /* 0x000fe200078e00ff */
[----:B------:R-:W-:-:S02]  /*1c920*/  MOV R132, 0xffffffff ;  /* 0xffffffff00847802 */ /* 0x000fc40000000f00 */
[----:B------:R-:W-:Y:S02]  /*1c930*/  MOV R2, 0x1c950 ;  /* 0x0001c95000027802 */ /* 0x000fe40000000f00 */
[----:B-1234-:R-:W-:Y:S05]  /*1c940*/  CALL.REL.NOINC `($__internal_3_$__cuda_sm70_shflsync_idx_p) ;  /* 0x0000ce1000007944 */ /* 0x01efea0003c00000 */
[----:B------:R-:W-:Y:S01]  /*1c950*/  MOV R0, R105 ;  /* 0x0000006900007202 */ /* 0x000fe20000000f00 */
[----:B------:R-:W-:Y:S05]  /*1c960*/  BRA `(.L_x_1308) ;  /* 0xfffeb26000007947 */ /* 0x000fea000383ffff */
.L_x_1181:
        /* <DEDUP_REMOVED lines=15> */
.L_x_1184:
        /* <DEDUP_REMOVED lines=8> */
.L_x_1185:
        /* <DEDUP_REMOVED lines=8> */
.L_x_1188:
        /* <DEDUP_REMOVED lines=15> */
.L_x_1254:
[----:B------:R2:W5:Y:S01]  /*1cc50*/  LDL R0, [R1+0x8c] ;  /* 0x00008c0001007983 */ /* 0x0005620000100800 */
[----:B-1----:R-:W-:Y:S02]  /*1cc60*/  MOV R3, 0x2 ;  /* 0x0000000200037802 */ /* 0x002fe40000000f00 */
[----:B------:R-:W-:Y:S02]  /*1cc70*/  MOV R2, 0x1cc90 ;  /* 0x0001cc9000027802 */ /* 0x000fe40000000f00 */
[----:B--2-45:R-:W-:Y:S05]  /*1cc80*/  CALL.REL.NOINC `($__internal_2_$__cuda_sm70_shflsync_bfly_p) ;  /* 0x0000ca9000007944 */ /* 0x034fea0003c00000 */
[----:B------:R-:W-:Y:S01]  /*1cc90*/  MOV R4, R7 ;  /* 0x0000000700047202 */ /* 0x000fe20000000f00 */
[----:B------:R-:W-:Y:S05]  /*1cca0*/  BRA `(.L_x_1313) ;  /* 0xffffc02000007947 */ /* 0x000fea000383ffff */
.L_x_1255:
[----:B------:R-:W-:Y:S01]  /*1ccb0*/  IMAD.MOV.U32 R0, RZ, RZ, R4 ;  /* 0x000000ffff007224 */ /* 0x000fe200078e0004 */
[----:B-1----:R-:W-:-:S02]  /*1ccc0*/  MOV R3, 0x1 ;  /* 0x0000000100037802 */ /* 0x002fc40000000f00 */
[----:B------:R-:W-:Y:S02]  /*1ccd0*/  MOV R2, 0x1ccf0 ;  /* 0x0001ccf000027802 */ /* 0x000fe40000000f00 */
[----:B----45:R-:W-:Y:S05]  /*1cce0*/  CALL.REL.NOINC `($__internal_2_$__cuda_sm70_shflsync_bfly_p) ;  /* 0x0000ca3000007944 */ /* 0x030fea0003c00000 */
[----:B------:R1:W5:Y:S01]  /*1ccf0*/  LDL R0, [R1+0x90] ;  /* 0x0000900001007983 */ /* 0x0003620000100800 */
[----:B------:R-:W-:Y:S01]  /*1cd00*/  FADD.FTZ R4, R4, R7 ;  /* 0x0000000704047221 */ /* 0x000fe20000010000 */
[----:B------:R-:W-:Y:S02]  /*1cd10*/  MOV R3, 0x2 ;  /* 0x0000000200037802 */ /* 0x000fe40000000f00 */
[----:B------:R-:W-:Y:S02]  /*1cd20*/  MOV R2, 0x1cd40 ;  /* 0x0001cd4000027802 */ /* 0x000fe40000000f00 */
[----:B-1---5:R-:W-:Y:S05]  /*1cd30*/  CALL.REL.NOINC `($__internal_2_$__cuda_sm70_shflsync_bfly_p) ;  /* 0x0000c9e000007944 */ /* 0x022fea0003c00000 */
[----:B------:R-:W2:Y:S01]  /*1cd40*/  LDL.LU R0, [R1+0x90] ;  /* 0x0000900001007983 */ /* 0x000ea20000300800 */
[----:B------:R-:W-:Y:S02]  /*1cd50*/  MOV R3, 0x1 ;  /* 0x0000000100037802 */ /* 0x000fe40000000f00 */
[----:B------:R-:W-:Y:S01]  /*1cd60*/  MOV R2, 0x1cda0 ;  /* 0x0001cda000027802 */ /* 0x000fe20000000f00 */
[----:B--2---:R-:W-:-:S05]  /*1cd70*/  FADD.FTZ R5, R0, R7 ;  /* 0x0000000700057221 */ /* 0x004fca0000010000 */
[----:B------:R-:W-:Y:S02]  /*1cd80*/  MOV R0, R5 ;  /* 0x0000000500007202 */ /* 0x000fe40000000f00 */
[----:B------:R-:W-:Y:S05]  /*1cd90*/  CALL.REL.NOINC `($__internal_2_$__cuda_sm70_shflsync_bfly_p) ;  /* 0x0000c98000007944 */ /* 0x000fea0003c00000 */
        /* <DEDUP_REMOVED lines=22> */
[----:B------:R-:W-:Y:S05]  /*1cf00*/  BRA `(.L_x_1314) ;  /* 0xffffbef000007947 */ /* 0x000fea000383ffff */
.L_x_1275:
[----:B------:R-:W-:Y:S01]  /*1cf10*/  IMAD.MOV.U32 R106, RZ, RZ, R9 ;  /* 0x000000ffff6a7224 */ /* 0x000fe200078e0009 */
[----:B------:R-:W-:Y:S01]  /*1cf20*/  MOV R133, 0x181f ;  /* 0x0000181f00857802 */ /* 0x000fe20000000f00 */
[----:B------:R-:W-:Y:S01]  /*1cf30*/  IMAD.MOV.U32 R3, RZ, RZ, RZ ;  /* 0x000000ffff037224 */ /* 0x000fe200078e00ff */
[----:B------:R-:W-:Y:S02]  /*1cf40*/  MOV R132, 0xffffffff ;  /* 0xffffffff00847802 */ /* 0x000fe40000000f00 */
[----:B------:R-:W-:Y:S02]  /*1cf50*/  MOV R2, 0x1cf70 ;  /* 0x0001cf7000027802 */ /* 0x000fe40000000f00 */
[----:B-1---5:R-:W-:Y:S05]  /*1cf60*/  CALL.REL.NOINC `($__internal_3_$__cuda_sm70_shflsync_idx_p) ;  /* 0x0000c7f000007944 */ /* 0x022fea0003c00000 */
[----:B------:R-:W-:Y:S01]  /*1cf70*/  MOV R0, R105 ;  /* 0x0000006900007202 */ /* 0x000fe20000000f00 */
[----:B------:R-:W-:Y:S05]  /*1cf80*/  BRA `(.L_x_1315) ;  /* 0xffffebe000007947 */ /* 0x000fea000383ffff */
.L_x_1276:
[----:B------:R-:W-:Y:S01]  /*1cf90*/  IMAD.MOV.U32 R106, RZ, RZ, R11 ;  /* 0x000000ffff6a7224 */ /* 0x000fe200078e000b */
[----:B------:R-:W-:Y:S01]  /*1cfa0*/  MOV R133, 0x181f ;  /* 0x0000181f00857802 */ /* 0x000fe20000000f00 */
[----:B------:R-:W-:Y:S01]  /*1cfb0*/  IMAD.MOV.U32 R3, RZ, RZ, RZ ;  /* 0x000000ffff037224 */ /* 0x000fe200078e00ff */
[----:B------:R-:W-:Y:S02]  /*1cfc0*/  MOV R132, 0xffffffff ;  /* 0xffffffff00847802 */ /* 0x000fe40000000f00 */
[----:B------:R-:W-:-:S02]  /*1cfd0*/  MOV R2, 0x1cff0 ;  /* 0x0001cff000027802 */ /* 0x000fc40000000f00 */
[----:B-123-5:R-:W-:Y:S05]  /*1cfe0*/  CALL.REL.NOINC `($__internal_3_$__cuda_sm70_shflsync_idx_p) ;  /* 0x0000c77000007944 */ /* 0x02efea0003c00000 */
[----:B------:R-:W-:Y:S01]  /*1cff0*/  MOV R2, R105 ;  /* 0x0000006900027202 */ /* 0x000fe20000000f00 */
[----:B------:R-:W-:Y:S05]  /*1d000*/  BRA `(.L_x_1316) ;  /* 0xffffeb8000007947 */ /* 0x000fea000383ffff */
.L_x_1279:
[----:B------:R-:W-:Y:S01]  /*1d010*/  IMAD.MOV.U32 R106, RZ, RZ, R9 ;  /* 0x000000ffff6a7224 */ /* 0x000fe200078e0009 */
[----:B------:R-:W-:Y:S01]  /*1d020*/  MOV R133, 0x181f ;  /* 0x0000181f00857802 */ /* 0x000fe20000000f00 */
[----:B-1----:R-:W-:Y:S01]  /*1d030*/  IMAD.MOV.U32 R3, RZ, RZ, 0x1 ;  /* 0x00000001ff037424 */ /* 0x002fe200078e00ff */
[----:B------:R-:W-:-:S02]  /*1d040*/  MOV R132, 0xffffffff ;  /* 0xffffffff00847802 */ /* 0x000fc40000000f00 */
[----:B------:R-:W-:Y:S02]  /*1d050*/  MOV R2, 0x1d070 ;  /* 0x0001d07000027802 */ /* 0x000fe40000000f00 */
[----:B--2-4-:R-:W-:Y:S05]  /*1d060*/  CALL.REL.NOINC `($__internal_3_$__cuda_sm70_shflsync_idx_p) ;  /* 0x0000c6f000007944 */ /* 0x014fea0003c00000 */
        /* <DEDUP_REMOVED lines=9> */
.L_x_1282:
[----:B------:R-:W-:Y:S01]  /*1d100*/  IMAD.MOV.U32 R106, RZ, RZ, R9 ;  /* 0x000000ffff6a7224 */ /* 0x000fe200078e0009 */
[----:B------:R-:W-:Y:S01]  /*1d110*/  MOV R133, 0x181f ;  /* 0x0000181f00857802 */ /* 0x000fe20000000f00 */
[----:B-1----:R-:W-:Y:S01]  /*1d120*/  IMAD.MOV.U32 R3, RZ, RZ, 0x2 ;  /* 0x00000002ff037424 */ /* 0x002fe200078e00ff */
[----:B------:R-:W-:Y:S02]  /*1d130*/  MOV R132, 0xffffffff ;  /* 0xffffffff00847802 */ /* 0x000fe40000000f00 */
[----:B------:R-:W-:-:S02]  /*1d140*/  MOV R2, 0x1d160 ;  /* 0x0001d16000027802 */ /* 0x000fc40000000f00 */
[----:B---34-:R-:W-:Y:S05]  /*1d150*/  CALL.REL.NOINC `($__internal_3_$__cuda_sm70_shflsync_idx_p) ;  /* 0x0000c60000007944 */ /* 0x018fea0003c00000 */
[----:B------:R-:W-:Y:S01]  /*1d160*/  MOV R0, R105 ;  /* 0x0000006900007202 */ /* 0x000fe20000000f00 */
[----:B------:R-:W-:Y:S05]  /*1d170*/  BRA `(.L_x_1318) ;  /* 0xffffec4000007947 */ /* 0x000fea000383ffff */
.L_x_1283:
        /* <DEDUP_REMOVED lines=8> */
.L_x_1286:
[----:B------:R-:W-:Y:S01]  /*1d200*/  IMAD.MOV.U32 R106, RZ, RZ, R9 ;  /* 0x000000ffff6a7224 */ /* 0x000fe200078e0009 */
[----:B------:R-:W-:Y:S01]  /*1d210*/  MOV R133, 0x181f ;  /* 0x0000181f00857802 */ /* 0x000fe20000000f00 */
[----:B--2---:R-:W-:Y:S01]  /*1d220*/  IMAD.MOV.U32 R3, RZ, RZ, 0x3 ;  /* 0x00000003ff037424 */ /* 0x004fe200078e00ff */
[----:B------:R-:W-:Y:S02]  /*1d230*/  MOV R132, 0xffffffff ;  /* 0xffffffff00847802 */ /* 0x000fe40000000f00 */
[----:B------:R-:W-:Y:S02]  /*1d240*/  MOV R2, 0x1d260 ;  /* 0x0001d26000027802 */ /* 0x000fe40000000f00 */
[----:B-1--4-:R-:W-:Y:S05]  /*1d250*/  CALL.REL.NOINC `($__internal_3_$__cuda_sm70_shflsync_idx_p) ;  /* 0x0000c50000007944 */ /* 0x012fea0003c00000 */
        /* <DEDUP_REMOVED lines=9> */
.L_x_1289:
[----:B------:R-:W-:Y:S01]  /*1d2f0*/  IMAD.MOV.U32 R106, RZ, RZ, R9 ;  /* 0x000000ffff6a7224 */ /* 0x000fe200078e0009 */
[----:B------:R-:W-:Y:S01]  /*1d300*/  MOV R133, 0x181f ;  /* 0x0000181f00857802 */ /* 0x000fe20000000f00 */
[----:B-1----:R-:W-:Y:S01]  /*1d310*/  IMAD.MOV.U32 R3, RZ, RZ, 0x4 ;  /* 0x00000004ff037424 */ /* 0x002fe200078e00ff */
[----:B------:R-:W-:-:S02]  /*1d320*/  MOV R132, 0xffffffff ;  /* 0xffffffff00847802 */ /* 0x000fc40000000f00 */
[----:B--2---:R-:W-:Y:S02]  /*1d330*/  MOV R2, 0x1d350 ;  /* 0x0001d35000027802 */ /* 0x004fe40000000f00 */
[----:B---34-:R-:W-:Y:S05]  /*1d340*/  CALL.REL.NOINC `($__internal_3_$__cuda_sm70_shflsync_idx_p) ;  /* 0x0000c41000007944 */ /* 0x018fea0003c00000 */
[----:B------:R-:W-:Y:S01]  /*1d350*/  MOV R0, R105 ;  /* 0x0000006900007202 */ /* 0x000fe20000000f00 */
[----:B------:R-:W-:Y:S05]  /*1d360*/  BRA `(.L_x_1321) ;  /* 0xffffeca000007947 */ /* 0x000fea000383ffff */
.L_x_1290:
[----:B------:R-:W-:Y:S01]  /*1d370*/  IMAD.MOV.U32 R106, RZ, RZ, R11 ;  /* 0x000000ffff6a7224 */ /* 0x000fe200078e000b */
[----:B------:R-:W-:Y:S01]  /*1d380*/  MOV R133, 0x181f ;  /* 0x0000181f00857802 */ /* 0x000fe20000000f00 */
[----:B-1----:R-:W-:Y:S01]  /*1d390*/  IMAD.MOV.U32 R3, RZ, RZ, 0x4 ;  /* 0x00000004ff037424 */ /* 0x002fe200078e00ff */
[----:B------:R-:W-:Y:S02]  /*1d3a0*/  MOV R132, 0xffffffff ;  /* 0xffffffff00847802 */ /* 0x000fe40000000f00 */
[----:B--2---:R-:W-:Y:S02]  /*1d3b0*/  MOV R2, 0x1d3d0 ;  /* 0x0001d3d000027802 */ /* 0x004fe40000000f00 */
[----:B---34-:R-:W-:Y:S05]  /*1d3c0*/  CALL.REL.NOINC `($__internal_3_$__cuda_sm70_shflsync_idx_p) ;  /* 0x0000c39000007944 */ /* 0x018fea0003c00000 */
[----:B------:R-:W-:Y:S01]  /*1d3d0*/  MOV R2, R105 ;  /* 0x0000006900027202 */ /* 0x000fe20000000f00 */
[----:B------:R-:W-:Y:S05]  /*1d3e0*/  BRA `(.L_x_1322) ;  /* 0xffffec4000007947 */ /* 0x000fea000383ffff */
.L_x_1293:
[----:B------:R-:W-:Y:S01]  /*1d3f0*/  IMAD.MOV.U32 R106, RZ, RZ, R9 ;  /* 0x000000ffff6a7224 */ /* 0x000fe200078e0009 */
[----:B------:R-:W-:Y:S01]  /*1d400*/  MOV R133, 0x181f ;  /* 0x0000181f00857802 */ /* 0x000fe20000000f00 */
[----:B--2---:R-:W-:Y:S01]  /*1d410*/  IMAD.MOV.U32 R3, RZ, RZ, 0x5 ;  /* 0x00000005ff037424 */ /* 0x004fe200078e00ff */
[----:B------:R-:W-:-:S02]  /*1d420*/  MOV R132, 0xffffffff ;  /* 0xffffffff00847802 */ /* 0x000fc40000000f00 */
[----:B------:R-:W-:Y:S02]  /*1d430*/  MOV R2, 0x1d450 ;  /* 0x0001d45000027802 */ /* 0x000fe40000000f00 */
[----:B-1--4-:R-:W-:Y:S05]  /*1d440*/  CALL.REL.NOINC `($__internal_3_$__cuda_sm70_shflsync_idx_p) ;  /* 0x0000c31000007944 */ /* 0x012fea0003c00000 */
        /* <DEDUP_REMOVED lines=9> */
.L_x_1296:
[----:B------:R-:W-:Y:S01]  /*1d4e0*/  IMAD.MOV.U32 R106, RZ, RZ, R9 ;  /* 0x000000ffff6a7224 */ /* 0x000fe200078e0009 */
[----:B------:R-:W-:Y:S01]  /*1d4f0*/  MOV R133, 0x181f ;  /* 0x0000181f00857802 */ /* 0x000fe20000000f00 */
[----:B-1----:R-:W-:Y:S01]  /*1d500*/  IMAD.MOV.U32 R3, RZ, RZ, 0x6 ;  /* 0x00000006ff037424 */ /* 0x002fe200078e00ff */
[----:B------:R-:W-:Y:S02]  /*1d510*/  MOV R132, 0xffffffff ;  /* 0xffffffff00847802 */ /* 0x000fe40000000f00 */
[----:B--2---:R-:W-:-:S02]  /*1d520*/  MOV R2, 0x1d540 ;  /* 0x0001d54000027802 */ /* 0x004fc40000000f00 */
[----:B---34-:R-:W-:Y:S05]  /*1d530*/  CALL.REL.NOINC `($__internal_3_$__cuda_sm70_shflsync_idx_p) ;  /* 0x0000c22000007944 */ /* 0x018fea0003c00000 */
[----:B------:R-:W-:Y:S01]  /*1d540*/  MOV R0, R105 ;  /* 0x0000006900007202 */ /* 0x000fe20000000f00 */
[----:B------:R-:W-:Y:S05]  /*1d550*/  BRA `(.L_x_1324) ;  /* 0xffffed0000007947 */ /* 0x000fea000383ffff */
.L_x_1297:
        /* <DEDUP_REMOVED lines=8> */
.L_x_1300:
        /* <DEDUP_REMOVED lines=15> */
        .type           $_ZN7cutlass13device_kernelIN5flash19enable_sm80_to_sm89INS1_16FlashAttnFwdSm80INS1_25CollectiveMainloopFwdSm80ILi4ELi1ELb0EN4cute5tupleIJNS5_1CILi128EEENS7_ILi48EEES8_EEELi128ENS_10bfloat16_tEfNS_4arch4Sm80ELb0ELb1ELb0ELb1ELb0ELb1ELb1ELb0EEENS1_21CollectiveEpilogueFwdINS6_IJS8_S8_S9_EEENS6_IJNS7_ILi1EEESH_SH_EEESB_SD_Li128ELb1ELb1ELb0ELb0EEENS1_19SingleTileSchedulerILb1ELb0ELb1ELi128EEEEEEEEEvNT_6ParamsE$_ZZN5flash25CollectiveMainloopFwdSm80ILi4ELi1ELb0EN4cute5tupleIJNS1_1CILi128EEENS3_ILi48EEES4_EEELi128EN7cutlass10bfloat16_tEfNS7_4arch4Sm80ELb0ELb1ELb0ELb1ELb0ELb1ELb1ELb0EE3mmaINS_16FlashAttnFwdSm80ISB_NS_21CollectiveEpilogueFwdINS2_IJS4_S4_S5_EEENS2_IJNS3_ILi1EEESG_SG_EEES8_SA_Li128ELb1ELb1ELb0ELb0EEENS_19SingleTileSchedulerILb1ELb0ELb1ELi128EEEE13SharedStorageENS1_6TensorINS1_11ArrayEngineIfLm128EEENS1_6LayoutINS2_IJNS2_IJNS3_ILi2EEESR_EEESR_NS3_ILi16EEEEEENS2_IJNS2_IJSG_SR_EEENS3_ILi4EEENS3_ILi8EEEEEEEEEENS_7SoftmaxILi4ELi0EEEEEbRKNSB_6ParamsERT0_RT1_iRKNS_16SeqlenInfoQKNewKILb1ELb1EEENS2_IJiiiiEEERT_ENKUlvE_clEv,@function
        .size           $_ZN7cutlass13device_kernelIN5flash19enable_sm80_to_sm89INS1_16FlashAttnFwdSm80INS1_25CollectiveMainloopFwdSm80ILi4ELi1ELb0EN4cute5tupleIJNS5_1CILi128EEENS7_ILi48EEES8_EEELi128ENS_10bfloat16_tEfNS_4arch4Sm80ELb0ELb1ELb0ELb1ELb0ELb1ELb1ELb0EEENS1_21CollectiveEpilogueFwdINS6_IJS8_S8_S9_EEENS6_IJNS7_ILi1EEESH_SH_EEESB_SD_Li128ELb1ELb1ELb0ELb0EEENS1_19SingleTileSchedulerILb1ELb0ELb1ELi128EEEEEEEEEvNT_6ParamsE$_ZZN5flash25CollectiveMainloopFwdSm80ILi4ELi1ELb0EN4cute5tupleIJNS1_1CILi128EEENS3_ILi48EEES4_EEELi128EN7cutlass10bfloat16_tEfNS7_4arch4Sm80ELb0ELb1ELb0ELb1ELb0ELb1ELb1ELb0EE3mmaINS_16FlashAttnFwdSm80ISB_NS_21CollectiveEpilogueFwdINS2_IJS4_S4_S5_EEENS2_IJNS3_ILi1EEESG_SG_EEES8_SA_Li128ELb1ELb1ELb0ELb0EEENS_19SingleTileSchedulerILb1ELb0ELb1ELi128EEEE13SharedStorageENS1_6TensorINS1_11ArrayEngineIfLm128EEENS1_6LayoutINS2_IJNS2_IJNS3_ILi2EEESR_EEESR_NS3_ILi16EEEEEENS2_IJNS2_IJSG_SR_EEENS3_ILi4EEENS3_ILi8EEEEEEEEEENS_7SoftmaxILi4ELi0EEEEEbRKNSB_6ParamsERT0_RT1_iRKNS_16SeqlenInfoQKNewKILb1ELb1EEENS2_IJiiiiEEERT_ENKUlvE_clEv,($__internal_2_$__cuda_sm70_shflsync_bfly_p - $_ZN7cutlass13device_kernelIN5flash19enable_sm80_to_sm89INS1_16FlashAttnFwdSm80INS1_25CollectiveMainloopFwdSm80ILi4ELi1ELb0EN4cute5tupleIJNS5_1CILi128EEENS7_ILi48EEES8_EEELi128ENS_10bfloat16_tEfNS_4arch4Sm80ELb0ELb1ELb0ELb1ELb0ELb1ELb1ELb0EEENS1_21CollectiveEpilogueFwdINS6_IJS8_S8_S9_EEENS6_IJNS7_ILi1EEESH_SH_EEESB_SD_Li128ELb1ELb1ELb0ELb0EEENS1_19SingleTileSchedulerILb1ELb0ELb1ELi128EEEEEEEEEvNT_6ParamsE$_ZZN5flash25CollectiveMainloopFwdSm80ILi4ELi1ELb0EN4cute5tupleIJNS1_1CILi128EEENS3_ILi48EEES4_EEELi128EN7cutlass10bfloat16_tEfNS7_4arch4Sm80ELb0ELb1ELb0ELb1ELb0ELb1ELb1ELb0EE3mmaINS_16FlashAttnFwdSm80ISB_NS_21CollectiveEpilogueFwdINS2_IJS4_S4_S5_EEENS2_IJNS3_ILi1EEESG_SG_EEES8_SA_Li128ELb1ELb1ELb0ELb0EEENS_19SingleTileSchedulerILb1ELb0ELb1ELi128EEEE13SharedStorageENS1_6TensorINS1_11ArrayEngineIfLm128EEENS1_6LayoutINS2_IJNS2_IJNS3_ILi2EEESR_EEESR_NS3_ILi16EEEEEENS2_IJNS2_IJSG_SR_EEENS3_ILi4EEENS3_ILi8EEEEEEEEEENS_7SoftmaxILi4ELi0EEEEEbRKNSB_6ParamsERT0_RT1_iRKNS_16SeqlenInfoQKNewKILb1ELb1EEENS2_IJiiiiEEERT_ENKUlvE_clEv)
$_ZN7cutlass13device_kernelIN5flash19enable_sm80_to_sm89INS1_16FlashAttnFwdSm80INS1_25CollectiveMainloopFwdSm80ILi4ELi1ELb0EN4cute5tupleIJNS5_1CILi128EEENS7_ILi48EEES8_EEELi128ENS_10bfloat16_tEfNS_4arch4Sm80ELb0ELb1ELb0ELb1ELb0ELb1ELb1ELb0EEENS1_21CollectiveEpilogueFwdINS6_IJS8_S8_S9_EEENS6_IJNS7_ILi1EEESH_SH_EEESB_SD_Li128ELb1ELb1ELb0ELb0EEENS1_19SingleTileSchedulerILb1ELb0ELb1ELi128EEEEEEEEEvNT_6ParamsE$_ZZN5flash25CollectiveMainloopFwdSm80ILi4ELi1ELb0EN4cute5tupleIJNS1_1CILi128EEENS3_ILi48EEES4_EEELi128EN7cutlass10bfloat16_tEfNS7_4arch4Sm80ELb0ELb1ELb0ELb1ELb0ELb1ELb1ELb0EE3mmaINS_16FlashAttnFwdSm80ISB_NS_21CollectiveEpilogueFwdINS2_IJS4_S4_S5_EEENS2_IJNS3_ILi1EEESG_SG_EEES8_SA_Li128ELb1ELb1ELb0ELb0EEENS_19SingleTileSchedulerILb1ELb0ELb1ELi128EEEE13SharedStorageENS1_6TensorINS1_11ArrayEngineIfLm128EEENS1_6LayoutINS2_IJNS2_IJNS3_ILi2EEESR_EEESR_NS3_ILi16EEEEEENS2_IJNS2_IJSG_SR_EEENS3_ILi4EEENS3_ILi8EEEEEEEEEENS_7SoftmaxILi4ELi0EEEEEbRKNSB_6ParamsERT0_RT1_iRKNS_16SeqlenInfoQKNewKILb1ELb1EEENS2_IJiiiiEEERT_ENKUlvE_clEv:
[----:B------:R-:W-:-:S05]  /*1d6d0*/  IADD3 R14, R94, -c[0x0][0x20], RZ ;  /* 0x800008005e0e7a10 */ /* 0x000fca0007ffe0ff */
[----:B------:R-:W2:Y:S01]  /*1d6e0*/  LDL.64 R2, [R14] ;  /* 0x000000000e027983 */ /* 0x000ea20000100a00 */
[----:B------:R-:W-:-:S03]  /*1d6f0*/  ULDC.64 UR4, c[0x0][0x118] ;  /* 0x0000460000047ab9 */ /* 0x000fc60000000a00 */
[----:B--2---:R-:W2:Y:S02]  /*1d700*/  LD.E R39, [R2.64+0x11c] ;  /* 0x00011c0402277980 */ /* 0x004ea4000c101900 */
[----:B--2---:R-:W-:-:S13]  /*1d710*/  ISETP.GT.AND P0, PT, R39, RZ, PT ;  /* 0x000000ff2700720c */ /* 0x004fda0003f04270 */
[----:B------:R-:W-:Y:S05]  /*1d720*/  @P0 BRA `(.L_x_1327) ;  /* 0x0000004000000947 */ /* 0x000fea0003800000 */
[----:B------:R-:W-:Y:S01]  /*1d730*/  MOV R2, R143 ;  /* 0x0000008f00027202 */ /* 0x000fe20000000f00 */
[----:B------:R-:W-:-:S04]  /*1d740*/  DEPBAR.LE SB0, 0x1 ;  /* 0x000080400000791a */ /* 0x000fc80000000000 */
[----:B------:R-:W-:-:S04]  /*1d750*/  MOV R3, 0x0 ;  /* 0x0000000000037802 */ /* 0x000fc80000000f00 */
[----:B------:R-:W-:Y:S05]  /*1d760*/  RET.REL.NODEC R2 `(_ZN7cutlass13device_kernelIN5flash19enable_sm80_to_sm89INS1_16FlashAttnFwdSm80INS1_25CollectiveMainloopFwdSm80ILi4ELi1ELb0EN4cute5tupleIJNS5_1CILi128EEENS7_ILi48EEES8_EEELi128ENS_10bfloat16_tEfNS_4arch4Sm80ELb0ELb1ELb0ELb1ELb0ELb1ELb1ELb0EEENS1_21CollectiveEpilogueFwdINS6_IJS8_S8_S9_EEENS6_IJNS7_ILi1EEESH_SH_EEESB_SD_Li128ELb1ELb1ELb0ELb0EEENS1_19SingleTileSchedulerILb1ELb0ELb1ELi128EEEEEEEEEvNT_6ParamsE) ;  /* 0xfffe289002007950 */ /* 0x000fea0003c3ffff */
.L_x_1327:
[----:B------:R1:W2:Y:S04]  /*1d770*/  LDL.64 R8, [R14+0x8] ;  /* 0x000008000e087983 */ /* 0x0002a80000100a00 */
[----:B------:R1:W3:Y:S04]  /*1d780*/  LDL.64 R10, [R14+0x18] ;  /* 0x000018000e0a7983 */ /* 0x0002e80000100a00 */
[----:B------:R1:W4:Y:S04]  /*1d790*/  LDL.64 R12, [R14+0x20] ;  /* 0x000020000e0c7983 */ /* 0x0003280000100a00 */
[----:B------:R-:W4:Y:S04]  /*1d7a0*/  LD.E.U8 R16, [R2.64+0x138] ;  /* 0x0001380402107980 */ /* 0x000f28000c101100 */
[----:B------:R2:W5:Y:S04]  /*1d7b0*/  LD.E R24, [R2.64+0x164] ;  /* 0x0001640402187980 */ /* 0x000568000c101900 */
[----:B------:R2:W5:Y:S04]  /*1d7c0*/  LD.E.64 R22, [R2.64+0x110] ;  /* 0x0001100402167980 */ /* 0x000568000c101b00 */
[----:B------:R2:W5:Y:S04]  /*1d7d0*/  LD.E.64 R20, [R2.64+0x128] ;  /* 0x0001280402147980 */ /* 0x000568000c101b00 */
[----:B-1----:R-:W4:Y:S04]  /*1d7e0*/  LDL.64 R14, [R14+0x10] ;  /* 0x000010000e0e7983 */ /* 0x002f280000100a00 */
[----:B--2---:R1:W2:Y:S04]  /*1d7f0*/  LD.E R29, [R8.64] ;  /* 0x00000004081d7980 */ /* 0x0042a8000c101900 */
[----:B---3--:R3:W2:Y:S04]  /*1d800*/  LD.E R0, [R10.64+0x20] ;  /* 0x000020040a007980 */ /* 0x0086a8000c101900 */
[----:B----4-:R4:W4:Y:S04]  /*1d810*/  LD.E R44, [R12.64] ;  /* 0x000000040c2c7980 */ /* 0x010928000c101900 */
[----:B-1----:R-:W4:Y:S04]  /*1d820*/  LD.E.64 R8, [R2.64+0x130] ;  /* 0x0001300402087980 */ /* 0x002f28000c101b00 */
[----:B---3--:R-:W3:Y:S01]  /*1d830*/  LD.E.64 R10, [R2.64+0x120] ;  /* 0x00012004020a7980 */ /* 0x008ee2000c101b00 */
[----:B------:R-:W-:-:S03]  /*1d840*/  ISETP.NE.AND P0, PT, R16, RZ, PT ;  /* 0x000000ff1000720c */ /* 0x000fc60003f05270 */
[----:B------:R3:W5:Y:S01]  /*1d850*/  LD.E R28, [R14.64] ;  /* 0x000000040e1c7980 */ /* 0x000762000c101900 */
[----:B--2---:R-:W-:-:S04]  /*1d860*/  SHF.R.S32.HI R7, RZ, 0x1f, R29 ;  /* 0x0000001fff077819 */ /* 0x004fc8000001141d */
[----:B------:R-:W-:-:S04]  /*1d870*/  LEA.HI R7, R7, R29, RZ, 0x3 ;  /* 0x0000001d07077211 */ /* 0x000fc800078f18ff */
[----:B----4-:R-:W-:-:S05]  /*1d880*/  LOP3.LUT R12, R7, 0xfffffff8, RZ, 0xc0, !PT ;  /* 0xfffffff8070c7812 */ /* 0x010fca00078ec0ff */
[----:B------:R-:W-:-:S04]  /*1d890*/  IMAD.IADD R38, R29, 0x1, -R12 ;  /* 0x000000011d267824 */ /* 0x000fc800078e0a0c */
[----:B------:R-:W-:Y:S01]  /*1d8a0*/  IMAD.SHL.U32 R26, R38, 0x4, RZ ;  /* 0x00000004261a7824 */ /* 0x000fe200078e00ff */
[----:B------:R-:W-:-:S04]  /*1d8b0*/  SHF.R.S32.HI R13, RZ, 0x1f, R0 ;  /* 0x0000001fff0d7819 */ /* 0x000fc80000011400 */
[----:B------:R-:W-:Y:S01]  /*1d8c0*/  IADD3 R45, R26, 0x20, RZ ;  /* 0x000000201a2d7810 */ /* 0x000fe20007ffe0ff */
[----:B------:R-:W-:-:S03]  /*1d8d0*/  IMAD R12, R9, R0, RZ ;  /* 0x00000000090c7224 */ /* 0x000fc600078e02ff */
[----:B------:R-:W-:Y:S01]  /*1d8e0*/  ISETP.GE.AND P1, PT, R45, R39, PT ;  /* 0x000000272d00720c */ /* 0x000fe20003f26270 */
[----:B---3--:R-:W-:-:S04]  /*1d8f0*/  IMAD R14, R11, R0, RZ ;  /* 0x000000000b0e7224 */ /* 0x008fc800078e02ff */
[-C--:B------:R-:W-:Y:S02]  /*1d900*/  IMAD R14, R10, R13.reuse, R14 ;  /* 0x0000000d0a0e7224 */ /* 0x080fe400078e020e */
[----:B------:R-:W-:Y:S01]  /*1d910*/  IMAD R13, R8, R13, R12 ;  /* 0x0000000d080d7224 */ /* 0x000fe200078e020c */
[----:B------:R-:W-:Y:S02]  /*1d920*/  SEL R12, RZ, 0xffffffff, P1 ;  /* 0xffffffffff0c7807 */ /* 0x000fe40000800000 */
[----:B------:R-:W-:Y:S02]  /*1d930*/  ISETP.GE.AND P2, PT, R26, R39, PT ;  /* 0x000000271a00720c */ /* 0x000fe40003f46270 */
[----:B------:R-:W-:Y:S01]  /*1d940*/  SHF.R.S32.HI R68, RZ, 0x3, R7 ;  /* 0x00000003ff447819 */ /* 0x000fe20000011407 */
[----:B------:R-:W-:Y:S01]  /*1d950*/  IMAD.SHL.U32 R12, R12, 0x2, RZ ;  /* 0x000000020c0c7824 */ /* 0x000fe200078e00ff */
[----:B------:R-:W-:Y:S01]  /*1d960*/  SEL R7, RZ, 0x1, P2 ;  /* 0x00000001ff077807 */ /* 0x000fe20001000000 */
[----:B------:R-:W-:Y:S01]  /*1d970*/  IMAD.WIDE.U32 R18, R10, R0, RZ ;  /* 0x000000000a127225 */ /* 0x000fe200078e00ff */
[----:B------:R-:W-:-:S03]  /*1d980*/  LEA R27, R44, R68, 0x7 ;  /* 0x000000442c1b7211 */ /* 0x000fc600078e38ff */
[----:B------:R-:W-:Y:S01]  /*1d990*/  IMAD.WIDE.U32 R16, R8, R0, RZ ;  /* 0x0000000008107225 */ /* 0x000fe200078e00ff */
[----:B------:R-:W-:Y:S02]  /*1d9a0*/  LOP3.LUT R25, R12, 0x2, R7, 0xe2, !PT ;  /* 0x000000020c197812 */ /* 0x000fe400078ee207 */
[----:B------:R-:W-:Y:S01]  /*1d9b0*/  LEA R0, R38, R27, 0x4 ;  /* 0x0000001b26007211 */ /* 0x000fe200078e20ff */
[----:B------:R-:W-:Y:S02]  /*1d9c0*/  IMAD.IADD R15, R19, 0x1, R14 ;  /* 0x00000001130f7824 */ /* 0x000fe400078e020e */
[----:B------:R-:W-:Y:S01]  /*1d9d0*/  IMAD.IADD R13, R17, 0x1, R13 ;  /* 0x00000001110d7824 */ /* 0x000fe200078e020d */
[----:B------:R-:W-:Y:S05]  /*1d9e0*/  @!P0 BRA `(.L_x_1328) ;  /* 0x00004f2000008947 */ /* 0x000fea0003800000 */
[----:B-----5:R-:W-:Y:S01]  /*1d9f0*/  ISETP.NE.AND P0, PT, R24, 0x1, PT ;  /* 0x000000011800780c */ /* 0x020fe20003f05270 */
[----:B------:R-:W-:-:S12]  /*1da00*/  BSSY B0, `(.L_x_1329) ;  /* 0x0000006000007945 */ /* 0x000fd80003800000 */
[----:B------:R-:W-:Y:S05]  /*1da10*/  @!P0 BRA `(.L_x_1330) ;  /* 0x0000004000008947 */ /* 0x000fea0003800000 */
[----:B------:R1:W2:Y:S04]  /*1da20*/  LD.E R7, [R2.64+0x168] ;  /* 0x0001680402077980 */ /* 0x0002a8000c101900 */
[----:B-1----:R-:W3:Y:S01]  /*1da30*/  LD.E R2, [R2.64+0x16c] ;  /* 0x00016c0402027980 */ /* 0x002ee2000c101900 */
[----:B--2---:R-:W-:-:S05]  /*1da40*/  IMAD.HI.U32 R0, R0, R7, RZ ;  /* 0x0000000700007227 */ /* 0x004fca00078e00ff */
[----:B---3--:R-:W-:Y:S02]  /*1da50*/  SHF.R.U32.HI R0, RZ, R2, R0 ;  /* 0x00000002ff007219 */ /* 0x008fe40000011600 */
.L_x_1330:
[----:B------:R-:W-:Y:S05]  /*1da60*/  BSYNC B0 ;  /* 0x0000000000007941 */ /* 0x000fea0003800000 */
.L_x_1329:
[----:B------:R-:W-:Y:S01]  /*1da70*/  MOV R14, R18 ;  /* 0x00000012000e7202 */ /* 0x000fe20000000f00 */
[----:B------:R-:W-:Y:S01]  /*1da80*/  IMAD R11, R11, R0, RZ ;  /* 0x000000000b0b7224 */ /* 0x000fe200078e02ff */
[----:B------:R-:W-:Y:S01]  /*1da90*/  MOV R12, R16 ;  /* 0x00000010000c7202 */ /* 0x000fe20000000f00 */
[-C--:B------:R-:W-:Y:S01]  /*1daa0*/  IMAD R9, R9, R0.reuse, RZ ;  /* 0x0000000009097224 */ /* 0x080fe200078e02ff */
[----:B------:R-:W-:Y:S01]  /*1dab0*/  SHF.R.S32.HI R7, RZ, 0x1f, R0 ;  /* 0x0000001fff077819 */ /* 0x000fe20000011400 */
[----:B------:R-:W-:-:S04]  /*1dac0*/  IMAD.WIDE.U32 R14, R10, R0, R14 ;  /* 0x000000000a0e7225 */ /* 0x000fc800078e000e */
[----:B------:R-:W-:Y:S01]  /*1dad0*/  IMAD.WIDE.U32 R2, R8, R0, R12 ;  /* 0x0000000008027225 */ /* 0x000fe200078e000c */
[----:B------:R-:W-:-:S03]  /*1dae0*/  LEA R16, P1, R14, R22, 0x1 ;  /* 0x000000160e107211 */ /* 0x000fc600078208ff */
[-C--:B------:R-:W-:Y:S01]  /*1daf0*/  IMAD R0, R10, R7.reuse, R11 ;  /* 0x000000070a007224 */ /* 0x080fe200078e020b */
[----:B------:R-:W-:Y:S01]  /*1db00*/  LEA R17, P0, R2, R20, 0x1 ;  /* 0x0000001402117211 */ /* 0x000fe200078008ff */
[----:B------:R-:W-:-:S03]  /*1db10*/  IMAD R8, R8, R7, R9 ;  /* 0x0000000708087224 */ /* 0x000fc600078e0209 */
[----:B------:R-:W-:Y:S02]  /*1db20*/  IADD3 R0, R15, R0, RZ ;  /* 0x000000000f007210 */ /* 0x000fe40007ffe0ff */
[----:B------:R-:W-:Y:S02]  /*1db30*/  IADD3 R8, R3, R8, RZ ;  /* 0x0000000803087210 */ /* 0x000fe40007ffe0ff */
[----:B------:R-:W-:Y:S02]  /*1db40*/  LEA.HI.X R14, R14, R23, R0, 0x1, P1 ;  /* 0x000000170e0e7211 */ /* 0x000fe400008f0c00 */
[----:B------:R-:W-:Y:S01]  /*1db50*/  LEA.HI.X R20, R2, R21, R8, 0x1, P0 ;  /* 0x0000001502147211 */ /* 0x000fe200000f0c08 */
[----:B------:R-:W-:Y:S05]  /*1db60*/  BRA.DIV ~URZ, `(.L_x_1331) ;  /* 0x00009d427f007947 */ /* 0x000fea000b800000 */
[----:B------:R1:W2:Y:S02]  /*1db70*/  SHFL.IDX PT, R0, R14, RZ, 0x181f ;  /* 0x00181fff0e007589 */ /* 0x0002a400000e0000 */
.L_x_1429:
[----:B------:R-:W-:Y:S05]  /*1db80*/  BRA.DIV ~URZ, `(.L_x_1332) ;  /* 0x00009da27f007947 */ /* 0x000fea000b800000 */
[----:B------:R3:W4:Y:S01]  /*1db90*/  SHFL.IDX PT, R8, R16, RZ, 0x181f ;  /* 0x00181fff10087589 */ /* 0x00072200000e0000 */
[----:B--2---:R-:W-:-:S03]  /*1dba0*/  MOV R9, R0 ;  /* 0x0000000000097202 */ /* 0x004fc60000000f00 */
[----:B------:R3:W2:Y:S04]  /*1dbb0*/  SHFL.IDX PT, R7, R20, RZ, 0x181f ;  /* 0x00181fff14077589 */ /* 0x0006a800000e0000 */
[----:B------:R3:W1:Y:S02]  /*1dbc0*/  SHFL.IDX PT, R2, R17, RZ, 0x181f ;  /* 0x00181fff11027589 */ /* 0x00066400000e0000 */
.L_x_1430:
[----:B------:R-:W-:Y:S01]  /*1dbd0*/  IMAD R24, R28, R24, RZ ;  /* 0x000000181c187224 */ /* 0x000fe200078e02ff */
[----:B------:R-:W-:Y:S01]  /*1dbe0*/  BSSY B0, `(.L_x_1333) ;  /* 0x000001b000007945 */ /* 0x000fe20003800000 */
[----:B------:R-:W-:Y:S01]  /*1dbf0*/  CS2R R42, SRZ ;  /* 0x00000000002a7805 */ /* 0x000fe2000001ff00 */
[----:B------:R-:W-:Y:S01]  /*1dc00*/  CS2R R30, SRZ ;  /* 0x00000000001e7805 */ /* 0x000fe2000001ff00 */
[----:B------:R-:W-:Y:S01]  /*1dc10*/  CS2R R18, SRZ ;  /* 0x0000000000127805 */ /* 0x000fe2000001ff00 */
[----:B------:R-:W-:Y:S01]  /*1dc20*/  ISETP.GE.AND P0, PT, R27, R24, PT ;  /* 0x000000181b00720c */ /* 0x000fe20003f06270 */
[----:B------:R-:W-:Y:S01]  /*1dc30*/  CS2R R32, SRZ ;  /* 0x0000000000207805 */ /* 0x000fe2000001ff00 */
[----:B------:R-:W-:Y:S01]  /*1dc40*/  CS2R R22, SRZ ;  /* 0x0000000000167805 */ /* 0x000fe2000001ff00 */
[----:B--2---:R-:W-:-:S10]  /*1dc50*/  MOV R3, R7 ;  /* 0x0000000700037202 */ /* 0x004fd40000000f00 */
[----:B------:R-:W-:Y:S05]  /*1dc60*/  @P0 BRA `(.L_x_1334) ;  /* 0x0000012000000947 */ /* 0x000fea0003800000 */
[C---:B------:R-:W-:Y:S01]  /*1dc70*/  LOP3.LUT P0, RZ, R25.reuse, 0x2, RZ, 0xc0, !PT ;  /* 0x0000000219ff7812 */ /* 0x040fe2000780c0ff */
[----:B------:R-:W-:Y:S01]  /*1dc80*/  CS2R R18, SRZ ;  /* 0x0000000000127805 */ /* 0x000fe2000001ff00 */
[----:B------:R-:W-:Y:S01]  /*1dc90*/  LOP3.LUT R0, R25, 0x1, RZ, 0xc0, !PT ;  /* 0x0000000119007812 */ /* 0x000fe200078ec0ff */
[----:B------:R-:W-:Y:S01]  /*1dca0*/  CS2R R22, SRZ ;  /* 0x0000000000167805 */ /* 0x000fe2000001ff00 */
[----:B------:R-:W-:Y:S01]  /*1dcb0*/  CS2R R30, SRZ ;  /* 0x00000000001e7805 */ /* 0x000fe2000001ff00 */
[----:B------:R-:W-:Y:S01]  /*1dcc0*/  CS2R R32, SRZ ;  /* 0x0000000000207805 */ /* 0x000fe2000001ff00 */
[----:B------:R-:W-:-:S07]  /*1dcd0*/  ISETP.NE.U32.AND P1, PT, R0, 0x1, PT ;  /* 0x000000010000780c */ /* 0x000fce0003f25070 */
[----:B------:R-:W-:-:S04]  /*1dce0*/  @P0 SHF.R.S32.HI R0, RZ, 0x1f, R45 ;  /* 0x0000001fff000819 */ /* 0x000fc8000001142d */
[----:B------:R-:W-:Y:S02]  /*1dcf0*/  @P0 LEA.HI R0, R0, R45, RZ, 0x2 ;  /* 0x0000002d00000211 */ /* 0x000fe400078f10ff */
[----:B----4-:R-:W-:Y:S02]  /*1dd00*/  @!P1 IMAD.WIDE R12, R26, 0x2, R8 ;  /* 0x000000021a0c9825 */ /* 0x010fe400078e0208 */
[----:B------:R-:W-:-:S03]  /*1dd10*/  @P0 LOP3.LUT R0, R0, 0xfffffffc, RZ, 0xc0, !PT ;  /* 0xfffffffc00000812 */ /* 0x000fc600078ec0ff */
[----:B------:R2:W5:Y:S02]  /*1dd20*/  @!P1 LD.E.64 R18, [R12.64] ;  /* 0x000000040c129980 */ /* 0x000564000c101b00 */
[----:B------:R-:W-:-:S04]  /*1dd30*/  @P0 IMAD.WIDE R10, R0, 0x2, R8 ;  /* 0x00000002000a0825 */ /* 0x000fc800078e0208 */
[--C-:B-1----:R-:W-:Y:S01]  /*1dd40*/  @P0 IMAD.WIDE R8, R0, 0x2, R2.reuse ;  /* 0x0000000200080825 */ /* 0x102fe200078e0202 */
[----:B------:R2:W5:Y:S03]  /*1dd50*/  @P0 LD.E.64 R30, [R10.64] ;  /* 0x000000040a1e0980 */ /* 0x000566000c101b00 */
[----:B------:R-:W-:Y:S01]  /*1dd60*/  @!P1 IMAD.WIDE R2, R26, 0x2, R2 ;  /* 0x000000021a029825 */ /* 0x000fe200078e0202 */
[----:B------:R2:W5:Y:S04]  /*1dd70*/  @P0 LD.E.64 R32, [R8.64] ;  /* 0x0000000408200980 */ /* 0x000568000c101b00 */
[----:B------:R2:W5:Y:S02]  /*1dd80*/  @!P1 LD.E.64 R22, [R2.64] ;  /* 0x0000000402169980 */ /* 0x000564000c101b00 */
.L_x_1334:
[----:B------:R-:W-:Y:S05]  /*1dd90*/  BSYNC B0 ;  /* 0x0000000000007941 */ /* 0x000fea0003800000 */
.L_x_1333:
[----:B-----5:R-:W-:Y:S01]  /*1dda0*/  IMAD.MOV.U32 R7, RZ, RZ, R30 ;  /* 0x000000ffff077224 */ /* 0x020fe200078e001e */
[----:B-12---:R-:W-:Y:S01]  /*1ddb0*/  MOV R2, R18 ;  /* 0x0000001200027202 */ /* 0x006fe20000000f00 */
[----:B------:R-:W-:-:S02]  /*1ddc0*/  IMAD.MOV.U32 R3, RZ, RZ, R31 ;  /* 0x000000ffff037224 */ /* 0x000fc400078e001f */
[----:B------:R-:W-:-:S03]  /*1ddd0*/  IMAD.MOV.U32 R0, RZ, RZ, R19 ;  /* 0x000000ffff007224 */ /* 0x000fc600078e0013 */
        /* <DEDUP_REMOVED lines=8> */
[----:B------:R-:W-:Y:S05]  /*1de60*/  BRA.DIV ~URZ, `(.L_x_1335) ;  /* 0x00009c327f007947 */ /* 0x000fea000b800000 */
[----:B------:R1:W2:Y:S04]  /*1de70*/  SHFL.IDX PT, R9, R14, 0x1, 0x181f ;  /* 0x00381f000e097f89 */ /* 0x0002a800000e0000 */
[----:B----4-:R1:W4:Y:S04]  /*1de80*/  SHFL.IDX PT, R8, R16, 0x1, 0x181f ;  /* 0x00381f0010087f89 */ /* 0x01032800000e0000 */
[----:B------:R1:W3:Y:S04]  /*1de90*/  SHFL.IDX PT, R0, R20, 0x1, 0x181f ;  /* 0x00381f0014007f89 */ /* 0x0002e800000e0000 */
[----:B------:R1:W1:Y:S02]  /*1dea0*/  SHFL.IDX PT, R2, R17, 0x1, 0x181f ;  /* 0x00381f0011027f89 */ /* 0x00026400000e0000 */
.L_x_1431:
[----:B------:R-:W-:Y:S01]  /*1deb0*/  IADD3 R3, R27, 0x10, RZ ;  /* 0x000000101b037810 */ /* 0x000fe20007ffe0ff */
[----:B------:R-:W-:Y:S01]  /*1dec0*/  BSSY B0, `(.L_x_1336) ;  /* 0x0000019000007945 */ /* 0x000fe20003800000 */
[----:B------:R-:W-:Y:S01]  /*1ded0*/  CS2R R34, SRZ ;  /* 0x0000000000227805 */ /* 0x000fe2000001ff00 */
[----:B------:R-:W-:Y:S01]  /*1dee0*/  CS2R R40, SRZ ;  /* 0x0000000000287805 */ /* 0x000fe2000001ff00 */
[----:B------:R-:W-:Y:S01]  /*1def0*/  ISETP.GE.AND P0, PT, R3, R24, PT ;  /* 0x000000180300720c */ /* 0x000fe20003f06270 */
[----:B------:R-:W-:Y:S01]  /*1df00*/  CS2R R36, SRZ ;  /* 0x0000000000247805 */ /* 0x000fe2000001ff00 */
[----:B---3--:R-:W-:-:S11]  /*1df10*/  IMAD.MOV.U32 R3, RZ, RZ, R0 ;  /* 0x000000ffff037224 */ /* 0x008fd600078e0000 */
        /* <DEDUP_REMOVED lines=10> */
[----:B--2-4-:R-:W-:Y:S02]  /*1dfc0*/  @!P1 IMAD.WIDE R12, R26, 0x2, R8 ;  /* 0x000000021a0c9825 */ /* 0x014fe400078e0208 */
        /* <DEDUP_REMOVED lines=8> */
.L_x_1337:
[----:B------:R-:W-:Y:S05]  /*1e050*/  BSYNC B0 ;  /* 0x0000000000007941 */ /* 0x000fea0003800000 */
.L_x_1336:
        /* <DEDUP_REMOVED lines=13> */
[----:B------:R1:W2:Y:S02]  /*1e130*/  SHFL.IDX PT, R0, R14, 0x2, 0x181f ;  /* 0x00581f000e007f89 */ /* 0x0002a400000e0000 */
.L_x_1432:
[----:B------:R-:W-:Y:S05]  /*1e140*/  BRA.DIV ~URZ, `(.L_x_1339) ;  /* 0x00009bb27f007947 */ /* 0x000fea000b800000 */
[----:B----4-:R3:W4:Y:S01]  /*1e150*/  SHFL.IDX PT, R8, R16, 0x2, 0x181f ;  /* 0x00581f0010087f89 */ /* 0x01072200000e0000 */
[----:B--2---:R-:W-:-:S03]  /*1e160*/  MOV R9, R0 ;  /* 0x0000000000097202 */ /* 0x004fc60000000f00 */
[----:B------:R3:W2:Y:S04]  /*1e170*/  SHFL.IDX PT, R7, R20, 0x2, 0x181f ;  /* 0x00581f0014077f89 */ /* 0x0006a800000e0000 */
[----:B------:R3:W1:Y:S02]  /*1e180*/  SHFL.IDX PT, R2, R17, 0x2, 0x181f ;  /* 0x00581f0011027f89 */ /* 0x00066400000e0000 */
.L_x_1433:
[----:B------:R-:W-:Y:S01]  /*1e190*/  IADD3 R0, R27, 0x20, RZ ;  /* 0x000000201b007810 */ /* 0x000fe20007ffe0ff */
[----:B------:R-:W-:Y:S01]  /*1e1a0*/  BSSY B0, `(.L_x_1340) ;  /* 0x000001b000007945 */ /* 0x000fe20003800000 */
[----:B------:R-:W-:Y:S01]  /*1e1b0*/  CS2R R60, SRZ ;  /* 0x00000000003c7805 */ /* 0x000fe2000001ff00 */
[----:B------:R-:W-:Y:S01]  /*1e1c0*/  CS2R R50, SRZ ;  /* 0x0000000000327805 */ /* 0x000fe2000001ff00 */
[----:B------:R-:W-:Y:S01]  /*1e1d0*/  ISETP.GE.AND P0, PT, R0, R24, PT ;  /* 0x000000180000720c */ /* 0x000fe20003f06270 */
[----:B------:R-:W-:Y:S01]  /*1e1e0*/  CS2R R46, SRZ ;  /* 0x00000000002e7805 */ /* 0x000fe2000001ff00 */
[----:B------:R-:W-:Y:S01]  /*1e1f0*/  CS2R R52, SRZ ;  /* 0x0000000000347805 */ /* 0x000fe2000001ff00 */
[----:B------:R-:W-:Y:S01]  /*1e200*/  CS2R R48, SRZ ;  /* 0x0000000000307805 */ /* 0x000fe2000001ff00 */
[----:B--2---:R-:W-:-:S09]  /*1e210*/  IMAD.MOV.U32 R3, RZ, RZ, R7 ;  /* 0x000000ffff037224 */ /* 0x004fd200078e0007 */
        /* <DEDUP_REMOVED lines=19> */
.L_x_1341:
[----:B------:R-:W-:Y:S05]  /*1e350*/  BSYNC B0 ;  /* 0x0000000000007941 */ /* 0x000fea0003800000 */
.L_x_1340:
        /* <DEDUP_REMOVED lines=17> */
.L_x_1434:
        /* <DEDUP_REMOVED lines=26> */
.L_x_1344:
[----:B------:R-:W-:Y:S05]  /*1e610*/  BSYNC B0 ;  /* 0x0000000000007941 */ /* 0x000fea0003800000 */
.L_x_1343:
        /* <DEDUP_REMOVED lines=14> */
.L_x_1435:
[----:B------:R-:W-:Y:S05]  /*1e700*/  BRA.DIV ~URZ, `(.L_x_1346) ;  /* 0x000099c27f007947 */ /* 0x000fea000b800000 */
[----:B----4-:R3:W4:Y:S01]  /*1e710*/  SHFL.IDX PT, R8, R16, 0x4, 0x181f ;  /* 0x00981f0010087f89 */ /* 0x01072200000e0000 */
[----:B--2---:R-:W-:-:S03]  /*1e720*/  MOV R9, R0 ;  /* 0x0000000000097202 */ /* 0x004fc60000000f00 */
[----:B------:R3:W2:Y:S04]  /*1e730*/  SHFL.IDX PT, R7, R20, 0x4, 0x181f ;  /* 0x00981f0014077f89 */ /* 0x0006a800000e0000 */
[----:B------:R3:W1:Y:S02]  /*1e740*/  SHFL.IDX PT, R2, R17, 0x4, 0x181f ;  /* 0x00981f0011027f89 */ /* 0x00066400000e0000 */
.L_x_1436:
[----:B------:R-:W-:Y:S01]  /*1e750*/  IADD3 R0, R27, 0x40, RZ ;  /* 0x000000401b007810 */ /* 0x000fe20007ffe0ff */
[----:B------:R-:W-:Y:S01]  /*1e760*/  BSSY B0, `(.L_x_1347) ;  /* 0x000001b000007945 */ /* 0x000fe20003800000 */
[----:B------:R-:W-:Y:S01]  /*1e770*/  CS2R R66, SRZ ;  /* 0x0000000000427805 */ /* 0x000fe2000001ff00 */
[----:B------:R-:W-:Y:S01]  /*1e780*/  CS2R R62, SRZ ;  /* 0x00000000003e7805 */ /* 0x000fe2000001ff00 */
[----:B------:R-:W-:Y:S01]  /*1e790*/  ISETP.GE.AND P0, PT, R0, R24, PT ;  /* 0x000000180000720c */ /* 0x000fe20003f06270 */
[----:B------:R-:W-:Y:S01]  /*1e7a0*/  CS2R R70, SRZ ;  /* 0x0000000000467805 */ /* 0x000fe2000001ff00 */
[----:B------:R-:W-:Y:S01]  /*1e7b0*/  CS2R R64, SRZ ;  /* 0x0000000000407805 */ /* 0x000fe2000001ff00 */
[----:B--2---:R-:W-:-:S10]  /*1e7c0*/  IMAD.MOV.U32 R3, RZ, RZ, R7 ;  /* 0x000000ffff037224 */ /* 0x004fd400078e0007 */
        /* <DEDUP_REMOVED lines=8> */
[----:B------:R-:W-:-:S04]  /*1e850*/  @P0 IADD3 R0, R26, 0x20, RZ ;  /* 0x000000201a000810 */ /* 0x000fc80007ffe0ff */
[----:B------:R-:W-:Y:S02]  /*1e860*/  @P0 SHF.R.S32.HI R7, RZ, 0x1f, R0 ;  /* 0x0000001fff070819 */ /* 0x000fe40000011400 */
[----:B----4-:R-:W-:Y:S02]  /*1e870*/  @!P1 IMAD.WIDE R12, R26, 0x2, R8 ;  /* 0x000000021a0c9825 */ /* 0x010fe400078e0208 */
[----:B------:R-:W-:-:S03]  /*1e880*/  @P0 LEA.HI R0, R7, R0, RZ, 0x2 ;  /* 0x0000000007000211 */ /* 0x000fc600078f10ff */
[----:B------:R2:W5:Y:S01]  /*1e890*/  @!P1 LD.E.64 R62, [R12.64] ;  /* 0x000000040c3e9980 */ /* 0x000562000c101b00 */
[----:B------:R-:W-:-:S05]  /*1e8a0*/  @P0 LOP3.LUT R0, R0, 0xfffffffc, RZ, 0xc0, !PT ;  /* 0xfffffffc00000812 */ /* 0x000fca00078ec0ff */
[----:B------:R-:W-:-:S04]  /*1e8b0*/  @P0 IMAD.WIDE R10, R0, 0x2, R8 ;  /* 0x00000002000a0825 */ /* 0x000fc800078e0208 */
[--C-:B-1----:R-:W-:Y:S01]  /*1e8c0*/  @P0 IMAD.WIDE R8, R0, 0x2, R2.reuse ;  /* 0x0000000200080825 */ /* 0x102fe200078e0202 */
[----:B------:R2:W5:Y:S03]  /*1e8d0*/  @P0 LD.E.64 R66, [R10.64] ;  /* 0x000000040a420980 */ /* 0x000566000c101b00 */
[----:B------:R-:W-:Y:S01]  /*1e8e0*/  @!P1 IMAD.WIDE R2, R26, 0x2, R2 ;  /* 0x000000021a029825 */ /* 0x000fe200078e0202 */
[----:B------:R2:W5:Y:S04]  /*1e8f0*/  @P0 LD.E.64 R70, [R8.64] ;  /* 0x0000000408460980 */ /* 0x000568000c101b00 */
[----:B------:R2:W5:Y:S02]  /*1e900*/  @!P1 LD.E.64 R64, [R2.64] ;  /* 0x0000000402409980 */ /* 0x000564000c101b00 */
.L_x_1348:
[----:B------:R-:W-:Y:S05]  /*1e910*/  BSYNC B0 ;  /* 0x0000000000007941 */ /* 0x000fea0003800000 */
.L_x_1347:
[----:B-----5:R-:W-:Y:S01]  /*1e920*/  IMAD.MOV.U32 R7, RZ, RZ, R66 ;  /* 0x000000ffff077224 */ /* 0x020fe200078e0042 */
[----:B-12---:R-:W-:Y:S01]  /*1e930*/  MOV R2, R62 ;  /* 0x0000003e00027202 */ /* 0x006fe20000000f00 */
[----:B------:R-:W-:Y:S01]  /*1e940*/  IMAD.MOV.U32 R3, RZ, RZ, R67 ;  /* 0x000000ffff037224 */ /* 0x000fe200078e0043 */
[----:B------:R-:W-:Y:S01]  /*1e950*/  CS2R R78, SRZ ;  /* 0x00000000004e7805 */ /* 0x000fe2000001ff00 */
        /* <DEDUP_REMOVED lines=11> */
.L_x_1437:
[----:B------:R-:W-:Y:S05]  /*1ea10*/  BRA.DIV ~URZ, `(.L_x_1350) ;  /* 0x000098a27f007947 */ /* 0x000fea000b800000 */
[----:B----4-:R4:W1:Y:S01]  /*1ea20*/  SHFL.IDX PT, R8, R16, 0x5, 0x181f ;  /* 0x00b81f0010087f89 */ /* 0x01086200000e0000 */
[----:B--2---:R-:W-:-:S03]  /*1ea30*/  MOV R9, R0 ;  /* 0x0000000000097202 */ /* 0x004fc60000000f00 */
[----:B------:R4:W2:Y:S04]  /*1ea40*/  SHFL.IDX PT, R7, R20, 0x5, 0x181f ;  /* 0x00b81f0014077f89 */ /* 0x0008a800000e0000 */
[----:B------:R4:W3:Y:S02]  /*1ea50*/  SHFL.IDX PT, R2, R17, 0x5, 0x181f ;  /* 0x00b81f0011027f89 */ /* 0x0008e400000e0000 */
.L_x_1438:
[----:B------:R-:W-:Y:S01]  /*1ea60*/  IADD3 R0, R27, 0x50, RZ ;  /* 0x000000501b007810 */ /* 0x000fe20007ffe0ff */
[----:B------:R-:W-:Y:S01]  /*1ea70*/  BSSY B0, `(.L_x_1351) ;  /* 0x000001a000007945 */ /* 0x000fe20003800000 */
[----:B------:R-:W-:Y:S01]  /*1ea80*/  CS2R R72, SRZ ;  /* 0x0000000000487805 */ /* 0x000fe2000001ff00 */
[----:B------:R-:W-:Y:S01]  /*1ea90*/  CS2R R76, SRZ ;  /* 0x00000000004c7805 */ /* 0x000fe2000001ff00 */
[----:B------:R-:W-:Y:S01]  /*1eaa0*/  ISETP.GE.AND P0, PT, R0, R24, PT ;  /* 0x000000180000720c */ /* 0x000fe20003f06270 */
[----:B------:R-:W-:Y:S01]  /*1eab0*/  CS2R R74, SRZ ;  /* 0x00000000004a7805 */ /* 0x000fe2000001ff00 */
[----:B--2---:R-:W-:-:S11]  /*1eac0*/  IMAD.MOV.U32 R3, RZ, RZ, R7 ;  /* 0x000000ffff037224 */ /* 0x004fd600078e0007 */
        /* <DEDUP_REMOVED lines=10> */
[----:B-1----:R-:W-:Y:S02]  /*1eb70*/  @!P1 IMAD.WIDE R12, R26, 0x2, R8 ;  /* 0x000000021a0c9825 */ /* 0x002fe400078e0208 */
[----:B------:R-:W-:-:S03]  /*1eb80*/  @P0 LEA.HI R0, R7, R0, RZ, 0x2 ;  /* 0x0000000007000211 */ /* 0x000fc600078f10ff */
[----:B------:R1:W5:Y:S01]  /*1eb90*/  @!P1 LD.E.64 R72, [R12.64] ;  /* 0x000000040c489980 */ /* 0x000362000c101b00 */
[----:B------:R-:W-:-:S05]  /*1eba0*/  @P0 LOP3.LUT R0, R0, 0xfffffffc, RZ, 0xc0, !PT ;  /* 0xfffffffc00000812 */ /* 0x000fca00078ec0ff */
[----:B------:R-:W-:-:S04]  /*1ebb0*/  @P0 IMAD.WIDE R10, R0, 0x2, R8 ;  /* 0x00000002000a0825 */ /* 0x000fc800078e0208 */
[--C-:B---3--:R-:W-:Y:S01]  /*1ebc0*/  @P0 IMAD.WIDE R8, R0, 0x2, R2.reuse ;  /* 0x0000000200080825 */ /* 0x108fe200078e0202 */
[----:B------:R1:W5:Y:S03]  /*1ebd0*/  @P0 LD.E.64 R78, [R10.64] ;  /* 0x000000040a4e0980 */ /* 0x000366000c101b00 */
[----:B------:R-:W-:Y:S01]  /*1ebe0*/  @!P1 IMAD.WIDE R2, R26, 0x2, R2 ;  /* 0x000000021a029825 */ /* 0x000fe200078e0202 */
[----:B------:R1:W5:Y:S04]  /*1ebf0*/  @P0 LD.E.64 R76, [R8.64] ;  /* 0x00000004084c0980 */ /* 0x000368000c101b00 */
[----:B------:R1:W5:Y:S02]  /*1ec00*/  @!P1 LD.E.64 R74, [R2.64] ;  /* 0x00000004024a9980 */ /* 0x000364000c101b00 */
.L_x_1352:
[----:B------:R-:W-:Y:S05]  /*1ec10*/  BSYNC B0 ;  /* 0x0000000000007941 */ /* 0x000fea0003800000 */
.L_x_1351:
[----:B-----5:R-:W-:Y:S01]  /*1ec20*/  IMAD.MOV.U32 R7, RZ, RZ, R78 ;  /* 0x000000ffff077224 */ /* 0x020fe200078e004e */
[----:B-1-3--:R-:W-:Y:S01]  /*1ec30*/  MOV R2, R72 ;  /* 0x0000004800027202 */ /* 0x00afe20000000f00 */
        /* <DEDUP_REMOVED lines=12> */
.L_x_1439:
[----:B------:R-:W-:Y:S01]  /*1ed00*/  SHF.R.S32.HI R0, RZ, 0x1f, R29 ;  /* 0x0000001fff007819 */ /* 0x000fe2000001141d */
[----:B------:R-:W-:-:S03]  /*1ed10*/  IMAD.SHL.U32 R2, R44, 0x80, RZ ;  /* 0x000000802c027824 */ /* 0x000fc600078e00ff */
[----:B------:R-:W-:-:S04]  /*1ed20*/  LEA.HI R0, R0, R29, RZ, 0x3 ;  /* 0x0000001d00007211 */ /* 0x000fc800078f18ff */
[----:B------:R-:W-:Y:S01]  /*1ed30*/  LEA.HI.SX32 R0, R0, R2, 0x1d ;  /* 0x0000000200007211 */ /* 0x000fe200078feaff */
[----:B------:R-:W-:Y:S05]  /*1ed40*/  BRA.DIV ~URZ, `(.L_x_1354) ;  /* 0x000097627f007947 */ /* 0x000fea000b800000 */
[----:B------:R3:W1:Y:S04]  /*1ed50*/  SHFL.IDX PT, R8, R16, 0x6, 0x181f ;  /* 0x00d81f0010087f89 */ /* 0x00066800000e0000 */
[----:B------:R3:W4:Y:S04]  /*1ed60*/  SHFL.IDX PT, R7, R20, 0x6, 0x181f ;  /* 0x00d81f0014077f89 */ /* 0x00072800000e0000 */
[----:B------:R3:W2:Y:S02]  /*1ed70*/  SHFL.IDX PT, R2, R17, 0x6, 0x181f ;  /* 0x00d81f0011027f89 */ /* 0x0006a400000e0000 */
.L_x_1440:
[----:B------:R-:W-:Y:S01]  /*1ed80*/  IADD3 R0, R0, 0x60, RZ ;  /* 0x0000006000007810 */ /* 0x000fe20007ffe0ff */
[----:B------:R-:W-:Y:S01]  /*1ed90*/  BSSY B0, `(.L_x_1355) ;  /* 0x000001b000007945 */ /* 0x000fe20003800000 */
[----:B------:R-:W-:Y:S01]  /*1eda0*/  CS2R R84, SRZ ;  /* 0x0000000000547805 */ /* 0x000fe2000001ff00 */
[----:B------:R-:W-:Y:S01]  /*1edb0*/  CS2R R80, SRZ ;  /* 0x0000000000507805 */ /* 0x000fe2000001ff00 */
[----:B------:R-:W-:Y:S01]  /*1edc0*/  ISETP.GE.AND P0, PT, R0, R24, PT ;  /* 0x000000180000720c */ /* 0x000fe20003f06270 */
[----:B------:R-:W-:Y:S01]  /*1edd0*/  CS2R R86, SRZ ;  /* 0x0000000000567805 */ /* 0x000fe2000001ff00 */
[----:B------:R-:W-:Y:S01]  /*1ede0*/  CS2R R82, SRZ ;  /* 0x0000000000527805 */ /* 0x000fe2000001ff00 */
[----:B----4-:R-:W-:-:S10]  /*1edf0*/  IMAD.MOV.U32 R3, RZ, RZ, R7 ;  /* 0x000000ffff037224 */ /* 0x010fd400078e0007 */
        /* <DEDUP_REMOVED lines=10> */
[----:B-12---:R-:W-:Y:S02]  /*1eea0*/  @!P1 IMAD.WIDE R12, R26, 0x2, R8 ;  /* 0x000000021a0c9825 */ /* 0x006fe400078e0208 */
[----:B------:R-:W-:-:S03]  /*1eeb0*/  @P0 LEA.HI R0, R7, R0, RZ, 0x2 ;  /* 0x0000000007000211 */ /* 0x000fc600078f10ff */
[----:B------:R1:W5:Y:S01]  /*1eec0*/  @!P1 LD.E.64 R80, [R12.64] ;  /* 0x000000040c509980 */ /* 0x000362000c101b00 */
[----:B------:R-:W-:-:S05]  /*1eed0*/  @P0 LOP3.LUT R0, R0, 0xfffffffc, RZ, 0xc0, !PT ;  /* 0xfffffffc00000812 */ /* 0x000fca00078ec0ff */
[----:B------:R-:W-:-:S04]  /*1eee0*/  @P0 IMAD.WIDE R10, R0, 0x2, R8 ;  /* 0x00000002000a0825 */ /* 0x000fc800078e0208 */
[--C-:B------:R-:W-:Y:S01]  /*1eef0*/  @P0 IMAD.WIDE R8, R0, 0x2, R2.reuse ;  /* 0x0000000200080825 */ /* 0x100fe200078e0202 */
[----:B------:R1:W5:Y:S03]  /*1ef00*/  @P0 LD.E.64 R84, [R10.64] ;  /* 0x000000040a540980 */ /* 0x000366000c101b00 */
[----:B------:R-:W-:Y:S01]  /*1ef10*/  @!P1 IMAD.WIDE R2, R26, 0x2, R2 ;  /* 0x000000021a029825 */ /* 0x000fe200078e0202 */
[----:B------:R1:W5:Y:S04]  /*1ef20*/  @P0 LD.E.64 R86, [R8.64] ;  /* 0x0000000408560980 */ /* 0x000368000c101b00 */
[----:B------:R1:W5:Y:S02]  /*1ef30*/  @!P1 LD.E.64 R82, [R2.64] ;  /* 0x0000000402529980 */ /* 0x000364000c101b00 */
.L_x_1356:
[----:B------:R-:W-:Y:S05]  /*1ef40*/  BSYNC B0 ;  /* 0x0000000000007941 */ /* 0x000fea0003800000 */
.L_x_1355:
        /* <DEDUP_REMOVED lines=15> */
.L_x_1441:
[----:B------:R-:W-:Y:S01]  /*1f040*/  SHF.R.S32.HI R0, RZ, 0x1f, R29 ;  /* 0x0000001fff007819 */ /* 0x000fe2000001141d */
[----:B------:R-:W-:-:S03]  /*1f050*/  IMAD.SHL.U32 R2, R44, 0x80, RZ ;  /* 0x000000802c027824 */ /* 0x000fc600078e00ff */
[----:B------:R-:W-:-:S04]  /*1f060*/  LEA.HI R0, R0, R29, RZ, 0x3 ;  /* 0x0000001d00007211 */ /* 0x000fc800078f18ff */
[----:B------:R-:W-:Y:S01]  /*1f070*/  LEA.HI.SX32 R0, R0, R2, 0x1d ;  /* 0x0000000200007211 */ /* 0x000fe200078feaff */
[----:B------:R-:W-:Y:S05]  /*1f080*/  BRA.DIV ~URZ, `(.L_x_1358) ;  /* 0x000096027f007947 */ /* 0x000fea000b800000 */
[----:B------:R4:W1:Y:S04]  /*1f090*/  SHFL.IDX PT, R8, R16, 0x7, 0x181f ;  /* 0x00f81f0010087f89 */ /* 0x00086800000e0000 */
[----:B------:R4:W3:Y:S04]  /*1f0a0*/  SHFL.IDX PT, R7, R20, 0x7, 0x181f ;  /* 0x00f81f0014077f89 */ /* 0x0008e800000e0000 */
[----:B------:R4:W2:Y:S02]  /*1f0b0*/  SHFL.IDX PT, R2, R17, 0x7, 0x181f ;  /* 0x00f81f0011027f89 */ /* 0x0008a400000e0000 */
.L_x_1442:
        /* <DEDUP_REMOVED lines=27> */
.L_x_1360:
[----:B------:R-:W-:Y:S05]  /*1f270*/  BSYNC B0 ;  /* 0x0000000000007941 */ /* 0x000fea0003800000 */
.L_x_1359:
[----:B-1----:R-:W-:Y:S01]  /*1f280*/  IADD3 R8, R94, -c[0x0][0x20], RZ ;  /* 0x800008005e087a10 */ /* 0x002fe20007ffe0ff */
[----:B------:R-:W-:-:S04]  /*1f290*/  DEPBAR.LE SB0, 0x1 ;  /* 0x000080400000791a */ /* 0x000fc80000000000 */
[----:B--2---:R1:W2:Y:S04]  /*1f2a0*/  LDL.64 R2, [R8+0x20] ;  /* 0x0000200008027983 */ /* 0x0042a80000100a00 */
[----:B-1----:R-:W3:Y:S01]  /*1f2b0*/  LDL.64 R8, [R8+0x28] ;  /* 0x0000280008087983 */ /* 0x002ee20000100a00 */
[----:B------:R-:W-:Y:S03]  /*1f2c0*/  WARPSYNC 0xffffffff ;  /* 0xffffffff00007948 */ /* 0x000fe60003800000 */
[----:B------:R-:W-:Y:S06]  /*1f2d0*/  BAR.SYNC.DEFER_BLOCKING 0x0 ;  /* 0x0000000000007b1d */ /* 0x000fec0000010000 */
[----:B--2---:R1:W2:Y:S04]  /*1f2e0*/  LD.E R10, [R2.64] ;  /* 0x00000004020a7980 */ /* 0x0042a8000c101900 */
[----:B---34-:R3:W4:Y:S01]  /*1f2f0*/  LD.E.64 R12, [R8.64] ;  /* 0x00000004080c7980 */ /* 0x018722000c101b00 */
[----:B------:R-:W-:Y:S01]  /*1f300*/  BSSY B1, `(.L_x_1361) ;  /* 0x0000083000017945 */ /* 0x000fe20003800000 */
[----:B-1----:R-:W-:Y:S01]  /*1f310*/  IMAD.SHL.U32 R3, R68, 0x40, RZ ;  /* 0x0000004044037824 */ /* 0x002fe200078e00ff */
[----:B---3--:R-:W-:-:S04]  /*1f320*/  SHF.R.S32.HI R8, RZ, 0x1f, R29 ;  /* 0x0000001fff087819 */ /* 0x008fc8000001141d */
[CC--:B------:R-:W-:Y:S02]  /*1f330*/  LEA.HI R0, R8.reuse, R29.reuse, RZ, 0x3 ;  /* 0x0000001d08007211 */ /* 0x0c0fe400078f18ff */
[----:B------:R-:W-:Y:S02]  /*1f340*/  LEA.HI R8, R8, R29, RZ, 0x6 ;  /* 0x0000001d08087211 */ /* 0x000fe400078f30ff */
[----:B------:R-:W-:-:S03]  /*1f350*/  LOP3.LUT R0, R0, 0xfffffff8, RZ, 0xc0, !PT ;  /* 0xfffffff800007812 */ /* 0x000fc600078ec0ff */
[----:B------:R-:W-:Y:S02]  /*1f360*/  IMAD.SHL.U32 R8, R8, 0x8, RZ ;  /* 0x0000000808087824 */ /* 0x000fe400078e00ff */
[----:B------:R-:W-:Y:S01]  /*1f370*/  IMAD.IADD R2, R29, 0x1, -R0 ;  /* 0x000000011d027824 */ /* 0x000fe200078e0a00 */
[----:B------:R-:W-:Y:S01]  /*1f380*/  LOP3.LUT R0, R3, 0x1c0, RZ, 0xc0, !PT ;  /* 0x000001c003007812 */ /* 0x000fe200078ec0ff */
[----:B-----5:R-:W-:Y:S02]  /*1f390*/  IMAD.MOV.U32 R3, RZ, RZ, R92 ;  /* 0x000000ffff037224 */ /* 0x020fe400078e005c */
[----:B------:R-:W-:-:S03]  /*1f3a0*/  IMAD.SHL.U32 R2, R2, 0x8, RZ ;  /* 0x0000000802027824 */ /* 0x000fc600078e00ff */
[----:B------:R-:W-:Y:S01]  /*1f3b0*/  PRMT R105, R105, 0x5410, R3 ;  /* 0x0000541069697816 */ /* 0x000fe20000000003 */
[----:B------:R-:W-:Y:S01]  /*1f3c0*/  IMAD.MOV.U32 R3, RZ, RZ, R93 ;  /* 0x000000ffff037224 */ /* 0x000fe200078e005d */
[----:B------:R-:W-:Y:S02]  /*1f3d0*/  LOP3.LUT R2, R0, 0x38, R2, 0xf8, !PT ;  /* 0x0000003800027812 */ /* 0x000fe400078ef802 */
[----:B------:R-:W-:Y:S02]  /*1f3e0*/  SHF.R.U32.HI R0, RZ, 0x3, R0 ;  /* 0x00000003ff007819 */ /* 0x000fe40000011600 */
[----:B------:R-:W-:Y:S01]  /*1f3f0*/  PRMT R105, R3, 0x7610, R105 ;  /* 0x0000761003697816 */ /* 0x000fe20000000069 */
[----:B------:R-:W-:Y:S01]  /*1f400*/  IMAD.MOV.U32 R3, RZ, RZ, R91 ;  /* 0x000000ffff037224 */ /* 0x000fe200078e005b */
[----:B------:R-:W-:Y:S01]  /*1f410*/  LOP3.LUT R7, R2, R0, RZ, 0x3c, !PT ;  /* 0x0000000002077212 */ /* 0x000fe200078e3cff */
[----:B------:R-:W-:Y:S02]  /*1f420*/  IMAD.MOV.U32 R2, RZ, RZ, R44 ;  /* 0x000000ffff027224 */ /* 0x000fe400078e002c */
[----:B------:R-:W-:Y:S01]  /*1f430*/  IMAD.MOV.U32 R0, RZ, RZ, R45 ;  /* 0x000000ffff007224 */ /* 0x000fe200078e002d */
[----:B------:R-:W-:Y:S01]  /*1f440*/  LOP3.LUT R8, R7, 0xfffffe00, R8, 0xf8, !PT ;  /* 0xfffffe0007087812 */ /* 0x000fe200078ef808 */
[----:B------:R-:W-:-:S03]  /*1f450*/  IMAD.MOV.U32 R7, RZ, RZ, R90 ;  /* 0x000000ffff077224 */ /* 0x000fc600078e005a */
[----:B------:R-:W-:Y:S01]  /*1f460*/  PRMT R29, R0, 0x5410, R2 ;  /* 0x00005410001d7816 */ /* 0x000fe20000000002 */
[----:B------:R-:W-:Y:S01]  /*1f470*/  IMAD.MOV.U32 R2, RZ, RZ, R88 ;  /* 0x000000ffff027224 */ /* 0x000fe200078e0058 */
[----:B------:R-:W-:Y:S01]  /*1f480*/  PRMT R94, R3, 0x5410, R7 ;  /* 0x00005410035e7816 */ /* 0x000fe20000000007 */
[----:B------:R-:W-:-:S05]  /*1f490*/  IMAD.MOV.U32 R0, RZ, RZ, R89 ;  /* 0x000000ffff007224 */ /* 0x000fca00078e0059 */
[----:B------:R-:W-:Y:S01]  /*1f4a0*/  PRMT R25, R0, 0x5410, R2 ;  /* 0x0000541000197816 */ /* 0x000fe20000000002 */
[----:B--2---:R-:W-:-:S05]  /*1f4b0*/  IMAD R9, R10, -0x80, R24 ;  /* 0xffffff800a097824 */ /* 0x004fca00078e0218 */
[----:B------:R-:W-:-:S04]  /*1f4c0*/  IMNMX R24, R9, 0x80, PT ;  /* 0x0000008009187817 */ /* 0x000fc80003800200 */
[----:B------:R-:W-:Y:S01]  /*1f4d0*/  ISETP.GE.AND P0, PT, R68, R24, PT ;  /* 0x000000184400720c */ /* 0x000fe20003f06270 */
[----:B----4-:R-:W-:-:S12]  /*1f4e0*/  IMAD.WIDE.U32 R20, R8, 0x2, R12 ;  /* 0x0000000208147825 */ /* 0x010fd800078e000c */
[----:B------:R-:W-:Y:S05]  /*1f4f0*/  @P0 BRA `(.L_x_1362) ;  /* 0x0000063000000947 */ /* 0x000fea0003800000 */
[----:B------:R-:W-:Y:S01]  /*1f500*/  ISETP.GE.AND P0, PT, R26, R39, PT ;  /* 0x000000271a00720c */ /* 0x000fe20003f06270 */
[----:B------:R-:W-:-:S12]  /*1f510*/  BSSY B0, `(.L_x_1363) ;  /* 0x0000030000007945 */ /* 0x000fd80003800000 */
[----:B------:R-:W-:Y:S05]  /*1f520*/  @P0 BRA `(.L_x_1364) ;  /* 0x000002e000000947 */ /* 0x000fea0003800000 */
[----:B------:R-:W2:Y:S01]  /*1f530*/  LD.E.128 R8, [R20.64] ;  /* 0x0000000414087980 */ /* 0x000ea2000c101d00 */
[----:B------:R-:W-:Y:S02]  /*1f540*/  SHF.R.U32.HI R3, RZ, 0x10, R23 ;  /* 0x00000010ff037819 */ /* 0x000fe40000011617 */
[----:B------:R-:W-:Y:S02]  /*1f550*/  SHF.R.U32.HI R7, RZ, 0x10, R19 ;  /* 0x00000010ff077819 */ /* 0x000fe40000011613 */
[----:B------:R-:W-:Y:S02]  /*1f560*/  SHF.R.U64 R13, R22, 0x10, R23 ;  /* 0x00000010160d7819 */ /* 0x000fe40000001217 */
[C---:B------:R-:W-:Y:S02]  /*1f570*/  PRMT R3, R15.reuse, 0x5410, R3 ;  /* 0x000054100f037816 */ /* 0x040fe40000000003 */
[----:B------:R-:W-:Y:S02]  /*1f580*/  PRMT R7, R28, 0x5410, R7 ;  /* 0x000054101c077816 */ /* 0x000fe40000000007 */
[----:B------:R-:W-:Y:S01]  /*1f590*/  PRMT R13, R15, 0x5432, R13 ;  /* 0x000054320f0d7816 */ /* 0x000fe2000000000d */
[----:B------:R-:W-:Y:S01]  /*1f5a0*/  IMAD.U32 R17, R3, 0x10000, RZ ;  /* 0x0001000003117824 */ /* 0x000fe200078e00ff */
[----:B------:R-:W-:Y:S01]  /*1f5b0*/  SHF.R.U64 R0, R18, 0x10, R19 ;  /* 0x0000001012007819 */ /* 0x000fe20000001213 */
[----:B------:R-:W-:Y:S01]  /*1f5c0*/  IMAD.U32 R19, R7, 0x10000, RZ ;  /* 0x0001000007137824 */ /* 0x000fe200078e00ff */
[----:B------:R-:W-:-:S02]  /*1f5d0*/  LOP3.LUT R22, R3, 0xffff0000, RZ, 0xc0, !PT ;  /* 0xffff000003167812 */ /* 0x000fc400078ec0ff */
[----:B------:R-:W-:Y:S02]  /*1f5e0*/  LOP3.LUT R18, R7, 0xffff0000, RZ, 0xc0, !PT ;  /* 0xffff000007127812 */ /* 0x000fe400078ec0ff */
[----:B------:R-:W-:Y:S02]  /*1f5f0*/  PRMT R16, R28, 0x5432, R0 ;  /* 0x000054321c107816 */ /* 0x000fe40000000000 */
[C---:B--2---:R-:W-:Y:S01]  /*1f600*/  LOP3.LUT R12, R10.reuse, 0xffff0000, RZ, 0xc0, !PT ;  /* 0xffff00000a0c7812 */ /* 0x044fe200078ec0ff */
[----:B------:R-:W-:Y:S01]  /*1f610*/  IMAD.U32 R15, R10, 0x10000, RZ ;  /* 0x000100000a0f7824 */ /* 0x000fe200078e00ff */
[C---:B------:R-:W-:Y:S01]  /*1f620*/  LOP3.LUT R10, R11.reuse, 0xffff0000, RZ, 0xc0, !PT ;  /* 0xffff00000b0a7812 */ /* 0x040fe200078ec0ff */
[----:B------:R-:W-:Y:S01]  /*1f630*/  IMAD.U32 R14, R11, 0x10000, RZ ;  /* 0x000100000b0e7824 */ /* 0x000fe200078e00ff */
[----:B------:R-:W-:Y:S01]  /*1f640*/  LOP3.LUT R0, R8, 0xffff0000, RZ, 0xc0, !PT ;  /* 0xffff000008007812 */ /* 0x000fe200078ec0ff */
[----:B------:R-:W-:Y:S01]  /*1f650*/  FMUL.FTZ R7, R12, R17 ;  /* 0x000000110c077220 */ /* 0x000fe20000410000 */
[----:B------:R-:W-:Y:S01]  /*1f660*/  SHF.L.U32 R2, R8, 0x10, RZ ;  /* 0x0000001008027819 */ /* 0x000fe200000006ff */
[-C--:B------:R-:W-:Y:S01]  /*1f670*/  FMUL.FTZ R12, R12, R19.reuse ;  /* 0x000000130c0c7220 */ /* 0x080fe20000410000 */
[C---:B------:R-:W-:Y:S01]  /*1f680*/  LOP3.LUT R8, R9.reuse, 0xffff0000, RZ, 0xc0, !PT ;  /* 0xffff000009087812 */ /* 0x040fe200078ec0ff */
[----:B------:R-:W-:Y:S01]  /*1f690*/  FMUL.FTZ R3, R10, R22 ;  /* 0x000000160a037220 */ /* 0x000fe20000410000 */
[----:B------:R-:W-:Y:S01]  /*1f6a0*/  SHF.L.U32 R11, R9, 0x10, RZ ;  /* 0x00000010090b7819 */ /* 0x000fe200000006ff */
[----:B------:R-:W-:-:S02]  /*1f6b0*/  FFMA.FTZ R19, R15, R19, -R7 ;  /* 0x000000130f137223 */ /* 0x000fc40000010807 */
[----:B------:R-:W-:Y:S01]  /*1f6c0*/  FFMA.FTZ R15, R15, R17, R12 ;  /* 0x000000110f0f7223 */ /* 0x000fe2000001000c */
[----:B------:R-:W-:Y:S01]  /*1f6d0*/  SHF.L.U32 R17, R16, 0x10, RZ ;  /* 0x0000001010117819 */ /* 0x000fe200000006ff */
[-C--:B------:R-:W-:Y:S01]  /*1f6e0*/  FMUL.FTZ R10, R10, R18.reuse ;  /* 0x000000120a0a7220 */ /* 0x080fe20000410000 */
[----:B------:R-:W-:Y:S01]  /*1f6f0*/  LOP3.LUT R16, R16, 0xffff0000, RZ, 0xc0, !PT ;  /* 0xffff000010107812 */ /* 0x000fe200078ec0ff */
[----:B------:R-:W-:Y:S02]  /*1f700*/  FFMA.FTZ R12, R14, R18, -R3 ;  /* 0x000000120e0c7223 */ /* 0x000fe40000010803 */
[C---:B------:R-:W-:Y:S01]  /*1f710*/  IMAD.U32 R18, R13.reuse, 0x10000, RZ ;  /* 0x000100000d127824 */ /* 0x040fe200078e00ff */
[----:B------:R-:W-:Y:S01]  /*1f720*/  LOP3.LUT R13, R13, 0xffff0000, RZ, 0xc0, !PT ;  /* 0xffff00000d0d7812 */ /* 0x000fe200078ec0ff */
[----:B------:R-:W-:Y:S02]  /*1f730*/  FMUL.FTZ R9, R8, R16 ;  /* 0x0000001008097220 */ /* 0x000fe40000410000 */
[----:B------:R-:W-:-:S02]  /*1f740*/  FMUL.FTZ R3, R0, R18 ;  /* 0x0000001200037220 */ /* 0x000fc40000410000 */
[----:B------:R-:W-:Y:S02]  /*1f750*/  FMUL.FTZ R0, R0, R17 ;  /* 0x0000001100007220 */ /* 0x000fe40000410000 */
[----:B------:R-:W-:Y:S02]  /*1f760*/  FMUL.FTZ R7, R8, R13 ;  /* 0x0000000d08077220 */ /* 0x000fe40000410000 */
[----:B------:R-:W-:Y:S02]  /*1f770*/  FFMA.FTZ R8, R2, R18, R0 ;  /* 0x0000001202087223 */ /* 0x000fe40000010000 */
[----:B------:R-:W-:Y:S01]  /*1f780*/  FFMA.FTZ R14, R14, R22, R10 ;  /* 0x000000160e0e7223 */ /* 0x000fe2000001000a */
[----:B------:R-:W-:Y:S01]  /*1f790*/  F2FP.BF16.PACK_AB R10, R15, R19 ;  /* 0x000000130f0a723e */ /* 0x000fe200000010ff */
[----:B------:R-:W-:Y:S02]  /*1f7a0*/  FFMA.FTZ R3, R2, R17, -R3 ;  /* 0x0000001102037223 */ /* 0x000fe40000010803 */
[----:B------:R-:W-:-:S02]  /*1f7b0*/  FFMA.FTZ R0, R11, R16, -R7 ;  /* 0x000000100b007223 */ /* 0x000fc40000010807 */
[----:B------:R-:W-:Y:S01]  /*1f7c0*/  FFMA.FTZ R9, R11, R13, R9 ;  /* 0x0000000d0b097223 */ /* 0x000fe20000010009 */
[----:B------:R-:W-:Y:S02]  /*1f7d0*/  F2FP.BF16.PACK_AB R11, R14, R12 ;  /* 0x0000000c0e0b723e */ /* 0x000fe400000010ff */
[----:B------:R-:W-:Y:S02]  /*1f7e0*/  F2FP.BF16.PACK_AB R8, R8, R3 ;  /* 0x000000030808723e */ /* 0x000fe400000010ff */
[----:B------:R-:W-:-:S05]  /*1f7f0*/  F2FP.BF16.PACK_AB R9, R9, R0 ;  /* 0x000000000909723e */ /* 0x000fca00000010ff */
[----:B------:R1:W-:Y:S02]  /*1f800*/  ST.E.128 [R20.64], R8 ;  /* 0x0000000814007985 */ /* 0x0003e4000c101d04 */
.L_x_1364:
[----:B------:R-:W-:Y:S05]  /*1f810*/  BSYNC B0 ;  /* 0x0000000000007941 */ /* 0x000fea0003800000 */
.L_x_1363:
[----:B------:R-:W-:-:S04]  /*1f820*/  IADD3 R0, R26, 0x20, RZ ;  /* 0x000000201a007810 */ /* 0x000fc80007ffe0ff */
[----:B------:R-:W-:-:S13]  /*1f830*/  ISETP.GE.AND P0, PT, R0, R39, PT ;  /* 0x000000270000720c */ /* 0x000fda0003f06270 */
[----:B------:R-:W-:Y:S05]  /*1f840*/  @P0 BRA `(.L_x_1362) ;  /* 0x000002e000000947 */ /* 0x000fea0003800000 */
[----:B-1----:R-:W2:Y:S01]  /*1f850*/  LD.E.128 R8, [R20.64+0x4000] ;  /* 0x0040000414087980 */ /* 0x002ea2000c101d00 */
[----:B------:R-:W-:Y:S02]  /*1f860*/  SHF.R.U32.HI R3, RZ, 0x10, R33 ;  /* 0x00000010ff037819 */ /* 0x000fe40000011621 */
[----:B------:R-:W-:Y:S02]  /*1f870*/  SHF.R.U32.HI R7, RZ, 0x10, R31 ;  /* 0x00000010ff077819 */ /* 0x000fe4000001161f */
[----:B------:R-:W-:Y:S02]  /*1f880*/  PRMT R3, R38, 0x5410, R3 ;  /* 0x0000541026037816 */ /* 0x000fe40000000003 */
[----:B------:R-:W-:Y:S02]  /*1f890*/  PRMT R7, R69, 0x5410, R7 ;  /* 0x0000541045077816 */ /* 0x000fe40000000007 */
[C---:B------:R-:W-:Y:S01]  /*1f8a0*/  LOP3.LUT R22, R3.reuse, 0xffff0000, RZ, 0xc0, !PT ;  /* 0xffff000003167812 */ /* 0x040fe200078ec0ff */
[----:B------:R-:W-:Y:S01]  /*1f8b0*/  IMAD.U32 R17, R3, 0x10000, RZ ;  /* 0x0001000003117824 */ /* 0x000fe200078e00ff */
[----:B------:R-:W-:Y:S01]  /*1f8c0*/  SHF.R.U64 R13, R32, 0x10, R33 ;  /* 0x00000010200d7819 */ /* 0x000fe20000001221 */
[----:B------:R-:W-:Y:S01]  /*1f8d0*/  IMAD.U32 R19, R7, 0x10000, RZ ;  /* 0x0001000007137824 */ /* 0x000fe200078e00ff */
[----:B------:R-:W-:-:S02]  /*1f8e0*/  SHF.R.U64 R0, R30, 0x10, R31 ;  /* 0x000000101e007819 */ /* 0x000fc4000000121f */
[----:B------:R-:W-:Y:S02]  /*1f8f0*/  LOP3.LUT R18, R7, 0xffff0000, RZ, 0xc0, !PT ;  /* 0xffff000007127812 */ /* 0x000fe400078ec0ff */
[----:B------:R-:W-:Y:S02]  /*1f900*/  PRMT R13, R38, 0x5432, R13 ;  /* 0x00005432260d7816 */ /* 0x000fe4000000000d */
        /* <DEDUP_REMOVED lines=33> */
[----:B------:R1:W-:Y:S02]  /*1fb20*/  ST.E.128 [R20.64+0x4000], R8 ;  /* 0x0040000814007985 */ /* 0x0003e4000c101d04 */
.L_x_1362:
[----:B------:R-:W-:Y:S05]  /*1fb30*/  BSYNC B1 ;  /* 0x0000000000017941 */ /* 0x000fea0003800000 */
.L_x_1361:
[----:B------:R-:W-:Y:S01]  /*1fb40*/  IADD3 R0, R68, 0x10, RZ ;  /* 0x0000001044007810 */ /* 0x000fe20007ffe0ff */
[----:B------:R-:W-:Y:S03]  /*1fb50*/  BSSY B1, `(.L_x_1365) ;  /* 0x0000066000017945 */ /* 0x000fe60003800000 */
[----:B------:R-:W-:-:S13]  /*1fb60*/  ISETP.GE.AND P0, PT, R0, R24, PT ;  /* 0x000000180000720c */ /* 0x000fda0003f06270 */
[----:B------:R-:W-:Y:S05]  /*1fb70*/  @P0 BRA `(.L_x_1366) ;  /* 0x0000063000000947 */ /* 0x000fea0003800000 */
[----:B------:R-:W-:Y:S01]  /*1fb80*/  ISETP.GE.AND P0, PT, R26, R39, PT ;  /* 0x000000271a00720c */ /* 0x000fe20003f06270 */
[----:B------:R-:W-:-:S12]  /*1fb90*/  BSSY B0, `(.L_x_1367) ;  /* 0x0000030000007945 */ /* 0x000fd80003800000 */
        /* <DEDUP_REMOVED lines=47> */
.L_x_1368:
[----:B------:R-:W-:Y:S05]  /*1fe90*/  BSYNC B0 ;  /* 0x0000000000007941 */ /* 0x000fea0003800000 */
.L_x_1367:
        /* <DEDUP_REMOVED lines=49> */
.L_x_1366:
[----:B------:R-:W-:Y:S05]  /*201b0*/  BSYNC B1 ;  /* 0x0000000000017941 */ /* 0x000fea0003800000 */
.L_x_1365:
        /* <DEDUP_REMOVED lines=53> */
.L_x_1372:
[----:B------:R-:W-:Y:S05]  /*20510*/  BSYNC B0 ;  /* 0x0000000000007941 */ /* 0x000fea0003800000 */
.L_x_1371:
        /* <DEDUP_REMOVED lines=49> */
.L_x_1370:
[----:B------:R-:W-:Y:S05]  /*20830*/  BSYNC B1 ;  /* 0x0000000000017941 */ /* 0x000fea0003800000 */
.L_x_1369:
        /* <DEDUP_REMOVED lines=53> */
.L_x_1376:
[----:B------:R-:W-:Y:S05]  /*20b90*/  BSYNC B0 ;  /* 0x0000000000007941 */ /* 0x000fea0003800000 */
.L_x_1375:
        /* <DEDUP_REMOVED lines=49> */
.L_x_1374:
[----:B------:R-:W-:Y:S05]  /*20eb0*/  BSYNC B1 ;  /* 0x0000000000017941 */ /* 0x000fea0003800000 */
.L_x_1373:
        /* <DEDUP_REMOVED lines=53> */
.L_x_1380:
[----:B------:R-:W-:Y:S05]  /*21210*/  BSYNC B0 ;  /* 0x0000000000007941 */ /* 0x000fea0003800000 */
.L_x_1379:
        /* <DEDUP_REMOVED lines=49> */
.L_x_1378:
[----:B------:R-:W-:Y:S05]  /*21530*/  BSYNC B1 ;  /* 0x0000000000017941 */ /* 0x000fea0003800000 */
.L_x_1377:
        /* <DEDUP_REMOVED lines=53> */
.L_x_1384:
[----:B------:R-:W-:Y:S05]  /*21890*/  BSYNC B0 ;  /* 0x0000000000007941 */ /* 0x000fea0003800000 */
.L_x_1383:
        /* <DEDUP_REMOVED lines=49> */
.L_x_1382:
[----:B------:R-:W-:Y:S05]  /*21bb0*/  BSYNC B1 ;  /* 0x0000000000017941 */ /* 0x000fea0003800000 */
.L_x_1381:
        /* <DEDUP_REMOVED lines=53> */
.L_x_1388:
[----:B------:R-:W-:Y:S05]  /*21f10*/  BSYNC B0 ;  /* 0x0000000000007941 */ /* 0x000fea0003800000 */
.L_x_1387:
        /* <DEDUP_REMOVED lines=49> */
.L_x_1386:
[----:B------:R-:W-:Y:S05]  /*22230*/  BSYNC B1 ;  /* 0x0000000000017941 */ /* 0x000fea0003800000 */
.L_x_1385:
[----:B------:R-:W-:Y:S01]  /*22240*/  IADD3 R0, R68, 0x70, RZ ;  /* 0x0000007044007810 */ /* 0x000fe20007ffe0ff */
[----:B------:R-:W-:Y:S02]  /*22250*/  IMAD.MOV.U32 R2, RZ, RZ, R143 ;  /* 0x000000ffff027224 */ /* 0x000fe400078e008f */
[----:B------:R-:W-:Y:S01]  /*22260*/  IMAD.MOV.U32 R3, RZ, RZ, 0x0 ;  /* 0x00000000ff037424 */ /* 0x000fe200078e00ff */
[----:B------:R-:W-:-:S13]  /*22270*/  ISETP.GE.AND P0, PT, R0, R24, PT ;  /* 0x000000180000720c */ /* 0x000fda0003f06270 */
[----:B------:R-:W-:Y:S05]  /*22280*/  @P0 RET.REL.NODEC R2 `(_ZN7cutlass13device_kernelIN5flash19enable_sm80_to_sm89INS1_16FlashAttnFwdSm80INS1_25CollectiveMainloopFwdSm80ILi4ELi1ELb0EN4cute5tupleIJNS5_1CILi128EEENS7_ILi48EEES8_EEELi128ENS_10bfloat16_tEfNS_4arch4Sm80ELb0ELb1ELb0ELb1ELb0ELb1ELb1ELb0EEENS1_21CollectiveEpilogueFwdINS6_IJS8_S8_S9_EEENS6_IJNS7_ILi1EEESH_SH_EEESB_SD_Li128ELb1ELb1ELb0ELb0EEENS1_19SingleTileSchedulerILb1ELb0ELb1ELi128EEEEEEEEEvNT_6ParamsE) ;  /* 0xfffddd7002000950 */ /* 0x000fea0003c3ffff */
        /* <DEDUP_REMOVED lines=49> */
.L_x_1390:
[----:B------:R-:W-:Y:S05]  /*225a0*/  BSYNC B0 ;  /* 0x0000000000007941 */ /* 0x000fea0003800000 */
.L_x_1389:
[----:B------:R-:W-:Y:S01]  /*225b0*/  IADD3 R0, R26, 0x20, RZ ;  /* 0x000000201a007810 */ /* 0x000fe20007ffe0ff */
[----:B------:R-:W-:Y:S02]  /*225c0*/  IMAD.MOV.U32 R2, RZ, RZ, R143 ;  /* 0x000000ffff027224 */ /* 0x000fe400078e008f */
[----:B------:R-:W-:Y:S01]  /*225d0*/  IMAD.MOV.U32 R3, RZ, RZ, 0x0 ;  /* 0x00000000ff037424 */ /* 0x000fe200078e00ff */
[----:B------:R-:W-:-:S13]  /*225e0*/  ISETP.GE.AND P0, PT, R0, R39, PT ;  /* 0x000000270000720c */ /* 0x000fda0003f06270 */
[----:B------:R-:W-:Y:S05]  /*225f0*/  @P0 RET.REL.NODEC R2 `(_ZN7cutlass13device_kernelIN5flash19enable_sm80_to_sm89INS1_16FlashAttnFwdSm80INS1_25CollectiveMainloopFwdSm80ILi4ELi1ELb0EN4cute5tupleIJNS5_1CILi128EEENS7_ILi48EEES8_EEELi128ENS_10bfloat16_tEfNS_4arch4Sm80ELb0ELb1ELb0ELb1ELb0ELb1ELb1ELb0EEENS1_21CollectiveEpilogueFwdINS6_IJS8_S8_S9_EEENS6_IJNS7_ILi1EEESH_SH_EEESB_SD_Li128ELb1ELb1ELb0ELb0EEENS1_19SingleTileSchedulerILb1ELb0ELb1ELi128EEEEEEEEEvNT_6ParamsE) ;  /* 0xfffdda0002000950 */ /* 0x000fea0003c3ffff */
        /* <DEDUP_REMOVED lines=42> */
[----:B------:R-:W-:Y:S01]  /*228a0*/  F2FP.BF16.PACK_AB R11, R14, R12 ;  /* 0x0000000c0e0b723e */ /* 0x000fe200000010ff */
[----:B------:R-:W-:Y:S01]  /*228b0*/  IMAD.MOV.U32 R2, RZ, RZ, R143 ;  /* 0x000000ffff027224 */ /* 0x000fe200078e008f */
[----:B------:R-:W-:Y:S02]  /*228c0*/  F2FP.BF16.PACK_AB R8, R8, R3 ;  /* 0x000000030808723e */ /* 0x000fe400000010ff */
[----:B------:R-:W-:Y:S02]  /*228d0*/  F2FP.BF16.PACK_AB R9, R9, R0 ;  /* 0x000000000909723e */ /* 0x000fe400000010ff */
[----:B------:R-:W-:-:S03]  /*228e0*/  MOV R3, 0x0 ;  /* 0x0000000000037802 */ /* 0x000fc60000000f00 */
[----:B------:R1:W-:Y:S01]  /*228f0*/  ST.E.128 [R20.64+0x7800], R8 ;  /* 0x0078000814007985 */ /* 0x0003e2000c101d04 */
[----:B------:R-:W-:Y:S05]  /*22900*/  RET.REL.NODEC R2 `(_ZN7cutlass13device_kernelIN5flash19enable_sm80_to_sm89INS1_16FlashAttnFwdSm80INS1_25CollectiveMainloopFwdSm80ILi4ELi1ELb0EN4cute5tupleIJNS5_1CILi128EEENS7_ILi48EEES8_EEELi128ENS_10bfloat16_tEfNS_4arch4Sm80ELb0ELb1ELb0ELb1ELb0ELb1ELb1ELb0EEENS1_21CollectiveEpilogueFwdINS6_IJS8_S8_S9_EEENS6_IJNS7_ILi1EEESH_SH_EEESB_SD_Li128ELb1ELb1ELb0ELb0EEENS1_19SingleTileSchedulerILb1ELb0ELb1ELi128EEEEEEEEEvNT_6ParamsE) ;  /* 0xfffdd6f002007950 */ /* 0x000fea0003c3ffff */
.L_x_1328:
[----:B-----5:R-:W-:Y:S01]  /*22910*/  ISETP.NE.AND P0, PT, R24, 0x1, PT ;  /* 0x000000011800780c */ /* 0x020fe20003f05270 */
[----:B------:R-:W-:Y:S01]  /*22920*/  BSSY B0, `(.L_x_1391) ;  /* 0x0000007000007945 */ /* 0x000fe20003800000 */
[----:B------:R-:W-:-:S11]  /*22930*/  SHF.L.U32 R69, R38, 0x3, RZ ;  /* 0x0000000326457819 */ /* 0x000fd600000006ff */
[----:B------:R-:W-:Y:S05]  /*22940*/  @!P0 BRA `(.L_x_1392) ;  /* 0x0000004000008947 */ /* 0x000fea0003800000 */
[----:B------:R1:W2:Y:S04]  /*22950*/  LD.E R7, [R2.64+0x168] ;  /* 0x0001680402077980 */ /* 0x0002a8000c101900 */
[----:B-1----:R-:W3:Y:S01]  /*22960*/  LD.E R2, [R2.64+0x16c] ;  /* 0x00016c0402027980 */ /* 0x002ee2000c101900 */
[----:B--2---:R-:W-:-:S05]  /*22970*/  IMAD.HI.U32 R0, R0, R7, RZ ;  /* 0x0000000700007227 */ /* 0x004fca00078e00ff */
[----:B---3--:R-:W-:Y:S02]  /*22980*/  SHF.R.U32.HI R0, RZ, R2, R0 ;  /* 0x00000002ff007219 */ /* 0x008fe40000011600 */
.L_x_1392:
[----:B------:R-:W-:Y:S05]  /*22990*/  BSYNC B0 ;  /* 0x0000000000007941 */ /* 0x000fea0003800000 */
.L_x_1391:
[----:B------:R-:W-:Y:S01]  /*229a0*/  MOV R14, R18 ;  /* 0x00000012000e7202 */ /* 0x000fe20000000f00 */
[----:B------:R-:W-:Y:S01]  /*229b0*/  IMAD.MOV.U32 R3, RZ, RZ, R13 ;  /* 0x000000ffff037224 */ /* 0x000fe200078e000d */
[----:B------:R-:W-:Y:S01]  /*229c0*/  MOV R2, R16 ;  /* 0x0000001000027202 */ /* 0x000fe20000000f00 */
[-C--:B------:R-:W-:Y:S01]  /*229d0*/  IMAD R11, R11, R0.reuse, RZ ;  /* 0x000000000b0b7224 */ /* 0x080fe200078e02ff */
[----:B------:R-:W-:Y:S01]  /*229e0*/  SHF.R.S32.HI R7, RZ, 0x1f, R0 ;  /* 0x0000001fff077819 */ /* 0x000fe20000011400 */
[-C--:B------:R-:W-:Y:S02]  /*229f0*/  IMAD R9, R9, R0.reuse, RZ ;  /* 0x0000000009097224 */ /* 0x080fe400078e02ff */
[----:B------:R-:W-:-:S04]  /*22a00*/  IMAD.WIDE.U32 R12, R10, R0, R14 ;  /* 0x000000000a0c7225 */ /* 0x000fc800078e000e */
[----:B------:R-:W-:Y:S01]  /*22a10*/  IMAD.WIDE.U32 R2, R8, R0, R2 ;  /* 0x0000000008027225 */ /* 0x000fe200078e0002 */
[----:B------:R-:W-:-:S03]  /*22a20*/  LEA R14, P1, R12, R22, 0x1 ;  /* 0x000000160c0e7211 */ /* 0x000fc600078208ff */
[-C--:B------:R-:W-:Y:S01]  /*22a30*/  IMAD R10, R10, R7.reuse, R11 ;  /* 0x000000070a0a7224 */ /* 0x080fe200078e020b */
[----:B------:R-:W-:Y:S01]  /*22a40*/  LEA R15, P0, R2, R20, 0x1 ;  /* 0x00000014020f7211 */ /* 0x000fe200078008ff */
[----:B------:R-:W-:-:S03]  /*22a50*/  IMAD R0, R8, R7, R9 ;  /* 0x0000000708007224 */ /* 0x000fc600078e0209 */
[----:B------:R-:W-:Y:S01]  /*22a60*/  IADD3 R7, R13, R10, RZ ;  /* 0x0000000a0d077210 */ /* 0x000fe20007ffe0ff */
[----:B------:R-:W-:-:S03]  /*22a70*/  IMAD.IADD R0, R3, 0x1, R0 ;  /* 0x0000000103007824 */ /* 0x000fc600078e0200 */
[----:B------:R-:W-:Y:S02]  /*22a80*/  LEA.HI.X R11, R12, R23, R7, 0x1, P1 ;  /* 0x000000170c0b7211 */ /* 0x000fe400008f0c07 */
[----:B------:R-:W-:Y:S01]  /*22a90*/  LEA.HI.X R10, R2, R21, R0, 0x1, P0 ;  /* 0x00000015020a7211 */ /* 0x000fe200000f0c00 */
[----:B------:R-:W-:Y:S05]  /*22aa0*/  BRA.DIV ~URZ, `(.L_x_1393) ;  /* 0x00005d427f007947 */ /* 0x000fea000b800000 */
[----:B------:R1:W2:Y:S02]  /*22ab0*/  SHFL.IDX PT, R0, R11, RZ, 0x181f ;  /* 0x00181fff0b007589 */ /* 0x0002a400000e0000 */
.L_x_1443:
[----:B------:R-:W-:Y:S05]  /*22ac0*/  BRA.DIV ~URZ, `(.L_x_1394) ;  /* 0x00005da27f007947 */ /* 0x000fea000b800000 */
[----:B------:R3:W4:Y:S01]  /*22ad0*/  SHFL.IDX PT, R8, R14, RZ, 0x181f ;  /* 0x00181fff0e087589 */ /* 0x00072200000e0000 */
[----:B--2---:R-:W-:-:S03]  /*22ae0*/  MOV R9, R0 ;  /* 0x0000000000097202 */ /* 0x004fc60000000f00 */
[----:B------:R3:W2:Y:S04]  /*22af0*/  SHFL.IDX PT, R7, R10, RZ, 0x181f ;  /* 0x00181fff0a077589 */ /* 0x0006a800000e0000 */
[----:B------:R3:W1:Y:S02]  /*22b00*/  SHFL.IDX PT, R3, R15, RZ, 0x181f ;  /* 0x00181fff0f037589 */ /* 0x00066400000e0000 */
.L_x_1444:
[----:B------:R-:W-:Y:S01]  /*22b10*/  IMAD R12, R28, R24, RZ ;  /* 0x000000181c0c7224 */ /* 0x000fe200078e02ff */
[----:B------:R-:W-:Y:S01]  /*22b20*/  ISETP.GE.AND P0, PT, R69, R39, PT ;  /* 0x000000274500720c */ /* 0x000fe20003f06270 */
[----:B------:R-:W-:Y:S01]  /*22b30*/  CS2R R18, SRZ ;  /* 0x0000000000127805 */ /* 0x000fe2000001ff00 */
[----:B------:R-:W-:Y:S01]  /*22b40*/  SHF.R.S32.HI R13, RZ, 0x1f, R69 ;  /* 0x0000001fff0d7819 */ /* 0x000fe20000011445 */
[----:B------:R-:W-:Y:S01]  /*22b50*/  CS2R R16, SRZ ;  /* 0x0000000000107805 */ /* 0x000fe2000001ff00 */
[----:B------:R-:W-:-:S13]  /*22b60*/  ISETP.GE.OR P0, PT, R27, R12, P0 ;  /* 0x0000000c1b00720c */ /* 0x000fda0000706670 */
[C---:B------:R-:W-:Y:S01]  /*22b70*/  @!P0 IMAD.SHL.U32 R2, R69.reuse, 0x2, RZ ;  /* 0x0000000245028824 */ /* 0x040fe200078e00ff */
[----:B------:R-:W-:-:S04]  /*22b80*/  @!P0 SHF.L.U64.HI R0, R69, 0x1, R13 ;  /* 0x0000000145008819 */ /* 0x000fc8000001020d */
[----:B----4-:R-:W-:-:S05]  /*22b90*/  @!P0 IADD3 R8, P1, R8, R2, RZ ;  /* 0x0000000208088210 */ /* 0x010fca0007f3e0ff */
[--C-:B------:R-:W-:Y:S01]  /*22ba0*/  @!P0 IMAD.X R9, R9, 0x1, R0.reuse, P1 ;  /* 0x0000000109098824 */ /* 0x100fe200008e0600 */
[----:B-1----:R-:W-:Y:S01]  /*22bb0*/  @!P0 IADD3 R2, P1, R3, R2, RZ ;  /* 0x0000000203028210 */ /* 0x002fe20007f3e0ff */
[----:B------:R-:W-:Y:S01]  /*22bc0*/  CS2R R22, SRZ ;  /* 0x0000000000167805 */ /* 0x000fe2000001ff00 */
[----:B------:R-:W-:Y:S02]  /*22bd0*/  CS2R R20, SRZ ;  /* 0x0000000000147805 */ /* 0x000fe4000001ff00 */
[----:B------:R-:W4:Y:S01]  /*22be0*/  @!P0 LD.E.128 R16, [R8.64] ;  /* 0x0000000408108980 */ /* 0x000f22000c101d00 */
[----:B--2---:R-:W-:-:S05]  /*22bf0*/  @!P0 IMAD.X R3, R7, 0x1, R0, P1 ;  /* 0x0000000107038824 */ /* 0x004fca00008e0600 */
[----:B------:R1:W2:Y:S01]  /*22c00*/  @!P0 LD.E.128 R20, [R2.64] ;  /* 0x0000000402148980 */ /* 0x0002a2000c101d00 */
[----:B------:R-:W-:Y:S01]  /*22c10*/  CS2R R46, SRZ ;  /* 0x00000000002e7805 */ /* 0x000fe2000001ff00 */
[----:B----4-:R-:W-:Y:S02]  /*22c20*/  IMAD.MOV.U32 R7, RZ, RZ, R18 ;  /* 0x000000ffff077224 */ /* 0x010fe400078e0012 */
[----:B-1----:R-:W-:Y:S02]  /*22c30*/  IMAD.MOV.U32 R3, RZ, RZ, R19 ;  /* 0x000000ffff037224 */ /* 0x002fe400078e0013 */
[----:B------:R-:W-:Y:S02]  /*22c40*/  IMAD.MOV.U32 R2, RZ, RZ, R16 ;  /* 0x000000ffff027224 */ /* 0x000fe400078e0010 */
[----:B------:R-:W-:Y:S01]  /*22c50*/  IMAD.MOV.U32 R0, RZ, RZ, R17 ;  /* 0x000000ffff007224 */ /* 0x000fe200078e0011 */
[----:B------:R-:W-:Y:S01]  /*22c60*/  PRMT R28, R3, 0x5410, R7 ;  /* 0x00005410031c7816 */ /* 0x000fe20000000007 */
[----:B--2---:R-:W-:Y:S01]  /*22c70*/  IMAD.MOV.U32 R7, RZ, RZ, R22 ;  /* 0x000000ffff077224 */ /* 0x004fe200078e0016 */
[----:B------:R-:W-:Y:S01]  /*22c80*/  PRMT R25, R2, 0x7610, R25 ;  /* 0x0000761002197816 */ /* 0x000fe20000000019 */
[----:B------:R-:W-:Y:S01]  /*22c90*/  IMAD.MOV.U32 R3, RZ, RZ, R23 ;  /* 0x000000ffff037224 */ /* 0x000fe200078e0017 */
[----:B------:R-:W-:Y:S01]  /*22ca0*/  PRMT R26, R0, 0x7610, R26 ;  /* 0x00007610001a7816 */ /* 0x000fe2000000001a */
[----:B------:R-:W-:Y:S01]  /*22cb0*/  IMAD.MOV.U32 R2, RZ, RZ, R20 ;  /* 0x000000ffff027224 */ /* 0x000fe200078e0014 */
[----:B------:R-:W-:Y:S01]  /*22cc0*/  PRMT R25, R25, 0x5410, R7 ;  /* 0x0000541019197816 */ /* 0x000fe20000000007 */
[----:B------:R-:W-:Y:S01]  /*22cd0*/  IMAD.MOV.U32 R0, RZ, RZ, R21 ;  /* 0x000000ffff007224 */ /* 0x000fe200078e0015 */
[----:B------:R-:W-:-:S04]  /*22ce0*/  PRMT R30, R3, 0x7610, R30 ;  /* 0x00007610031e7816 */ /* 0x000fc8000000001e */
[----:B------:R-:W-:Y:S01]  /*22cf0*/  PRMT R24, R0, 0x5410, R2 ;  /* 0x0000541000187816 */ /* 0x000fe20000000002 */
[----:B------:R-:W-:Y:S05]  /*22d00*/  BRA.DIV ~URZ, `(.L_x_1395) ;  /* 0x00005cd27f007947 */ /* 0x000fea000b800000 */
[----:B------:R1:W2:Y:S04]  /*22d10*/  SHFL.IDX PT, R9, R11, 0x1, 0x181f ;  /* 0x00381f000b097f89 */ /* 0x0002a800000e0000 */
[----:B------:R1:W4:Y:S04]  /*22d20*/  SHFL.IDX PT, R8, R14, 0x1, 0x181f ;  /* 0x00381f000e087f89 */ /* 0x00032800000e0000 */
[----:B------:R1:W3:Y:S04]  /*22d30*/  SHFL.IDX PT, R7, R10, 0x1, 0x181f ;  /* 0x00381f000a077f89 */ /* 0x0002e800000e0000 */
[----:B------:R1:W1:Y:S02]  /*22d40*/  SHFL.IDX PT, R2, R15, 0x1, 0x181f ;  /* 0x00381f000f027f89 */ /* 0x00026400000e0000 */
.L_x_1445:
[----:B------:R-:W-:Y:S01]  /*22d50*/  IADD3 R0, R27, 0x10, RZ ;  /* 0x000000101b007810 */ /* 0x000fe20007ffe0ff */
[----:B------:R-:W-:Y:S01]  /*22d60*/  BSSY B0, `(.L_x_1396) ;  /* 0x0000013000007945 */ /* 0x000fe20003800000 */
[----:B------:R-:W-:Y:S01]  /*22d70*/  CS2R R44, SRZ ;  /* 0x00000000002c7805 */ /* 0x000fe2000001ff00 */
[----:B------:R-:W-:Y:S01]  /*22d80*/  CS2R R42, SRZ ;  /* 0x00000000002a7805 */ /* 0x000fe2000001ff00 */
[----:B------:R-:W-:Y:S01]  /*22d90*/  ISETP.GE.AND P0, PT, R0, R12, PT ;  /* 0x0000000c0000720c */ /* 0x000fe20003f06270 */
[----:B------:R-:W-:-:S12]  /*22da0*/  CS2R R40, SRZ ;  /* 0x0000000000287805 */ /* 0x000fd8000001ff00 */
[----:B------:R-:W-:Y:S05]  /*22db0*/  @P0 BRA `(.L_x_1397) ;  /* 0x000000d000000947 */ /* 0x000fea0003800000 */
[----:B------:R-:W-:Y:S01]  /*22dc0*/  ISETP.GE.AND P0, PT, R69, R39, PT ;  /* 0x000000274500720c */ /* 0x000fe20003f06270 */
[----:B------:R-:W-:Y:S01]  /*22dd0*/  CS2R R44, SRZ ;  /* 0x00000000002c7805 */ /* 0x000fe2000001ff00 */
[----:B------:R-:W-:Y:S01]  /*22de0*/  CS2R R42, SRZ ;  /* 0x00000000002a7805 */ /* 0x000fe2000001ff00 */
[----:B------:R-:W-:-:S10]  /*22df0*/  CS2R R40, SRZ ;  /* 0x0000000000287805 */ /* 0x000fd4000001ff00 */
[----:B------:R-:W-:Y:S05]  /*22e00*/  @P0 BRA `(.L_x_1397) ;  /* 0x0000008000000947 */ /* 0x000fea0003800000 */
[C---:B------:R-:W-:Y:S01]  /*22e10*/  IMAD.SHL.U32 R3, R69.reuse, 0x2, RZ ;  /* 0x0000000245037824 */ /* 0x040fe200078e00ff */
[----:B------:R-:W-:-:S04]  /*22e20*/  SHF.L.U64.HI R0, R69, 0x1, R13 ;  /* 0x0000000145007819 */ /* 0x000fc8000001020d */
[-C--:B----4-:R-:W-:Y:S02]  /*22e30*/  IADD3 R8, P1, R8, R3.reuse, RZ ;  /* 0x0000000308087210 */ /* 0x090fe40007f3e0ff */
[----:B-1----:R-:W-:-:S03]  /*22e40*/  IADD3 R2, P0, R2, R3, RZ ;  /* 0x0000000302027210 */ /* 0x002fc60007f1e0ff */
[--C-:B--2---:R-:W-:Y:S02]  /*22e50*/  IMAD.X R9, R9, 0x1, R0.reuse, P1 ;  /* 0x0000000109097824 */ /* 0x104fe400008e0600 */
[----:B---3--:R-:W-:-:S03]  /*22e60*/  IMAD.X R3, R7, 0x1, R0, P0 ;  /* 0x0000000107037824 */ /* 0x008fc600000e0600 */
[----:B------:R1:W5:Y:S04]  /*22e70*/  LD.E.128 R44, [R8.64] ;  /* 0x00000004082c7980 */ /* 0x000368000c101d00 */
[----:B------:R1:W5:Y:S02]  /*22e80*/  LD.E.128 R40, [R2.64] ;  /* 0x0000000402287980 */ /* 0x000364000c101d00 */
.L_x_1397:
[----:B------:R-:W-:Y:S05]  /*22e90*/  BSYNC B0 ;  /* 0x0000000000007941 */ /* 0x000fea0003800000 */
.L_x_1396:
[----:B---3-5:R-:W-:Y:S01]  /*22ea0*/  IMAD.MOV.U32 R7, RZ, RZ, R46 ;  /* 0x000000ffff077224 */ /* 0x028fe200078e002e */
[----:B-1----:R-:W-:Y:S01]  /*22eb0*/  MOV R2, R44 ;  /* 0x0000002c00027202 */ /* 0x002fe20000000f00 */
[----:B------:R-:W-:Y:S02]  /*22ec0*/  IMAD.MOV.U32 R3, RZ, RZ, R47 ;  /* 0x000000ffff037224 */ /* 0x000fe400078e002f */
        /* <DEDUP_REMOVED lines=10> */
[----:B------:R1:W3:Y:S02]  /*22f70*/  SHFL.IDX PT, R0, R11, 0x2, 0x181f ;  /* 0x00581f000b007f89 */ /* 0x0002e400000e0000 */
.L_x_1446:
[----:B------:R-:W-:Y:S05]  /*22f80*/  BRA.DIV ~URZ, `(.L_x_1399) ;  /* 0x00005cb27f007947 */ /* 0x000fea000b800000 */
[----:B----4-:R4:W1:Y:S01]  /*22f90*/  SHFL.IDX PT, R8, R14, 0x2, 0x181f ;  /* 0x00581f000e087f89 */ /* 0x01086200000e0000 */
[----:B--23--:R-:W-:-:S03]  /*22fa0*/  MOV R9, R0 ;  /* 0x0000000000097202 */ /* 0x00cfc60000000f00 */
[----:B------:R4:W2:Y:S04]  /*22fb0*/  SHFL.IDX PT, R7, R10, 0x2, 0x181f ;  /* 0x00581f000a077f89 */ /* 0x0008a800000e0000 */
[----:B------:R4:W3:Y:S02]  /*22fc0*/  SHFL.IDX PT, R3, R15, 0x2, 0x181f ;  /* 0x00581f000f037f89 */ /* 0x0008e400000e0000 */
.L_x_1447:
[----:B------:R-:W-:Y:S01]  /*22fd0*/  ISETP.GE.AND P0, PT, R69, R39, PT ;  /* 0x000000274500720c */ /* 0x000fe20003f06270 */
[----:B------:R-:W-:Y:S01]  /*22fe0*/  CS2R R58, SRZ ;  /* 0x00000000003a7805 */ /* 0x000fe2000001ff00 */
[----:B------:R-:W-:Y:S01]  /*22ff0*/  IADD3 R0, R27, 0x20, RZ ;  /* 0x000000201b007810 */ /* 0x000fe20007ffe0ff */
[----:B------:R-:W-:-:S03]  /*23000*/  CS2R R56, SRZ ;  /* 0x0000000000387805 */ /* 0x000fc6000001ff00 */
[----:B------:R-:W-:-:S13]  /*23010*/  ISETP.GE.OR P0, PT, R0, R12, P0 ;  /* 0x0000000c0000720c */ /* 0x000fda0000706670 */
[C---:B------:R-:W-:Y:S01]  /*23020*/  @!P0 IMAD.SHL.U32 R2, R69.reuse, 0x2, RZ ;  /* 0x0000000245028824 */ /* 0x040fe200078e00ff */
[----:B------:R-:W-:-:S04]  /*23030*/  @!P0 SHF.L.U64.HI R0, R69, 0x1, R13 ;  /* 0x0000000145008819 */ /* 0x000fc8000001020d */
[----:B-1----:R-:W-:-:S05]  /*23040*/  @!P0 IADD3 R8, P1, R8, R2, RZ ;  /* 0x0000000208088210 */ /* 0x002fca0007f3e0ff */
[--C-:B------:R-:W-:Y:S01]  /*23050*/  @!P0 IMAD.X R9, R9, 0x1, R0.reuse, P1 ;  /* 0x0000000109098824 */ /* 0x100fe200008e0600 */
[----:B---3--:R-:W-:Y:S01]  /*23060*/  @!P0 IADD3 R2, P1, R3, R2, RZ ;  /* 0x0000000203028210 */ /* 0x008fe20007f3e0ff */
[----:B------:R-:W-:Y:S01]  /*23070*/  CS2R R54, SRZ ;  /* 0x0000000000367805 */ /* 0x000fe2000001ff00 */
[----:B------:R-:W-:Y:S02]  /*23080*/  CS2R R52, SRZ ;  /* 0x0000000000347805 */ /* 0x000fe4000001ff00 */
[----:B------:R-:W3:Y:S01]  /*23090*/  @!P0 LD.E.128 R56, [R8.64] ;  /* 0x0000000408388980 */ /* 0x000ee2000c101d00 */
[----:B--2---:R-:W-:-:S05]  /*230a0*/  @!P0 IMAD.X R3, R7, 0x1, R0, P1 ;  /* 0x0000000107038824 */ /* 0x004fca00008e0600 */
[----:B------:R1:W2:Y:S01]  /*230b0*/  @!P0 LD.E.128 R52, [R2.64] ;  /* 0x0000000402348980 */ /* 0x0002a2000c101d00 */
[----:B------:R-:W-:Y:S01]  /*230c0*/  CS2R R66, SRZ ;  /* 0x0000000000427805 */ /* 0x000fe2000001ff00 */
[----:B---3--:R-:W-:Y:S01]  /*230d0*/  IMAD.MOV.U32 R7, RZ, RZ, R58 ;  /* 0x000000ffff077224 */ /* 0x008fe200078e003a */
[----:B-1----:R-:W-:Y:S01]  /*230e0*/  MOV R2, R56 ;  /* 0x0000003800027202 */ /* 0x002fe20000000f00 */
[----:B------:R-:W-:Y:S02]  /*230f0*/  IMAD.MOV.U32 R3, RZ, RZ, R59 ;  /* 0x000000ffff037224 */ /* 0x000fe400078e003b */
[----:B------:R-:W-:-:S03]  /*23100*/  IMAD.MOV.U32 R0, RZ, RZ, R57 ;  /* 0x000000ffff007224 */ /* 0x000fc600078e0039 */
[----:B------:R-:W-:Y:S01]  /*23110*/  PRMT R112, R3, 0x5410, R7 ;  /* 0x0000541003707816 */ /* 0x000fe20000000007 */
[----:B--2---:R-:W-:Y:S01]  /*23120*/  IMAD.MOV.U32 R7, RZ, RZ, R54 ;  /* 0x000000ffff077224 */ /* 0x004fe200078e0036 */
[----:B------:R-:W-:Y:S01]  /*23130*/  PRMT R110, R0, 0x5410, R2 ;  /* 0x00005410006e7816 */ /* 0x000fe20000000002 */
[----:B------:R-:W-:Y:S01]  /*23140*/  IMAD.MOV.U32 R3, RZ, RZ, R55 ;  /* 0x000000ffff037224 */ /* 0x000fe200078e0037 */
[----:B------:R-:W-:Y:S01]  /*23150*/  MOV R2, R52 ;  /* 0x0000003400027202 */ /* 0x000fe20000000f00 */
[----:B------:R-:W-:-:S03]  /*23160*/  IMAD.MOV.U32 R0, RZ, RZ, R53 ;  /* 0x000000ffff007224 */ /* 0x000fc600078e0035 */
[----:B------:R-:W-:Y:S02]  /*23170*/  PRMT R111, R3, 0x5410, R7 ;  /* 0x00005410036f7816 */ /* 0x000fe40000000007 */
[----:B------:R-:W-:Y:S01]  /*23180*/  PRMT R109, R0, 0x5410, R2 ;  /* 0x00005410006d7816 */ /* 0x000fe20000000002 */
[----:B------:R-:W-:Y:S05]  /*23190*/  BRA.DIV ~URZ, `(.L_x_1400) ;  /* 0x00005c127f007947 */ /* 0x000fea000b800000 */
[----:B------:R1:W2:Y:S04]  /*231a0*/  SHFL.IDX PT, R9, R11, 0x3, 0x181f ;  /* 0x00781f000b097f89 */ /* 0x0002a800000e0000 */
[----:B------:R1:W3:Y:S04]  /*231b0*/  SHFL.IDX PT, R8, R14, 0x3, 0x181f ;  /* 0x00781f000e087f89 */ /* 0x0002e800000e0000 */
[----:B------:R1:W4:Y:S04]  /*231c0*/  SHFL.IDX PT, R7, R10, 0x3, 0x181f ;  /* 0x00781f000a077f89 */ /* 0x00032800000e0000 */
[----:B------:R1:W1:Y:S02]  /*231d0*/  SHFL.IDX PT, R2, R15, 0x3, 0x181f ;  /* 0x00781f000f027f89 */ /* 0x00026400000e0000 */
.L_x_1448:
        /* <DEDUP_REMOVED lines=14> */
[-C--:B---3--:R-:W-:Y:S02]  /*232c0*/  IADD3 R8, P1, R8, R3.reuse, RZ ;  /* 0x0000000308087210 */ /* 0x088fe40007f3e0ff */
[----:B-1----:R-:W-:-:S03]  /*232d0*/  IADD3 R2, P0, R2, R3, RZ ;  /* 0x0000000302027210 */ /* 0x002fc60007f1e0ff */
[--C-:B--2---:R-:W-:Y:S02]  /*232e0*/  IMAD.X R9, R9, 0x1, R0.reuse, P1 ;  /* 0x0000000109097824 */ /* 0x104fe400008e0600 */
[----:B----4-:R-:W-:-:S03]  /*232f0*/  IMAD.X R3, R7, 0x1, R0, P0 ;  /* 0x0000000107037824 */ /* 0x010fc600000e0600 */
[----:B------:R1:W5:Y:S04]  /*23300*/  LD.E.128 R64, [R8.64] ;  /* 0x0000000408407980 */ /* 0x000368000c101d00 */
[----:B------:R1:W5:Y:S02]  /*23310*/  LD.E.128 R60, [R2.64] ;  /* 0x00000004023c7980 */ /* 0x000364000c101d00 */
.L_x_1402:
[----:B------:R-:W-:Y:S05]  /*23320*/  BSYNC B0 ;  /* 0x0000000000007941 */ /* 0x000fea0003800000 */
.L_x_1401:
[----:B----45:R-:W-:Y:S01]  /*23330*/  IMAD.MOV.U32 R7, RZ, RZ, R66 ;  /* 0x000000ffff077224 */ /* 0x030fe200078e0042 */
        /* <DEDUP_REMOVED lines=12> */
[----:B------:R1:W4:Y:S02]  /*23400*/  SHFL.IDX PT, R0, R11, 0x4, 0x181f ;  /* 0x00981f000b007f89 */ /* 0x00032400000e0000 */
.L_x_1449:
[----:B------:R-:W-:Y:S05]  /*23410*/  BRA.DIV ~URZ, `(.L_x_1404) ;  /* 0x00005bf27f007947 */ /* 0x000fea000b800000 */
[----:B---3--:R3:W1:Y:S01]  /*23420*/  SHFL.IDX PT, R8, R14, 0x4, 0x181f ;  /* 0x00981f000e087f89 */ /* 0x00866200000e0000 */
[----:B--2-4-:R-:W-:-:S03]  /*23430*/  MOV R9, R0 ;  /* 0x0000000000097202 */ /* 0x014fc60000000f00 */
[----:B------:R3:W2:Y:S04]  /*23440*/  SHFL.IDX PT, R7, R10, 0x4, 0x181f ;  /* 0x00981f000a077f89 */ /* 0x0006a800000e0000 */
[----:B------:R3:W4:Y:S02]  /*23450*/  SHFL.IDX PT, R3, R15, 0x4, 0x181f ;  /* 0x00981f000f037f89 */ /* 0x00072400000e0000 */
.L_x_1450:
        /* <DEDUP_REMOVED lines=9> */
[----:B----4-:R-:W-:Y:S01]  /*234f0*/  @!P0 IADD3 R2, P1, R3, R2, RZ ;  /* 0x0000000203028210 */ /* 0x010fe20007f3e0ff */
[----:B------:R-:W-:Y:S01]  /*23500*/  CS2R R74, SRZ ;  /* 0x00000000004a7805 */ /* 0x000fe2000001ff00 */
[----:B------:R-:W-:Y:S02]  /*23510*/  CS2R R72, SRZ ;  /* 0x0000000000487805 */ /* 0x000fe4000001ff00 */
[----:B------:R-:W4:Y:S01]  /*23520*/  @!P0 LD.E.128 R76, [R8.64] ;  /* 0x00000004084c8980 */ /* 0x000f22000c101d00 */
[----:B--2---:R-:W-:-:S05]  /*23530*/  @!P0 IMAD.X R3, R7, 0x1, R0, P1 ;  /* 0x0000000107038824 */ /* 0x004fca00008e0600 */
[----:B------:R1:W2:Y:S01]  /*23540*/  @!P0 LD.E.128 R72, [R2.64] ;  /* 0x0000000402488980 */ /* 0x0002a2000c101d00 */
[----:B------:R-:W-:Y:S01]  /*23550*/  CS2R R86, SRZ ;  /* 0x0000000000567805 */ /* 0x000fe2000001ff00 */
[----:B----4-:R-:W-:Y:S01]  /*23560*/  IMAD.MOV.U32 R7, RZ, RZ, R78 ;  /* 0x000000ffff077224 */ /* 0x010fe200078e004e */
        /* <DEDUP_REMOVED lines=13> */
[----:B------:R1:W4:Y:S04]  /*23640*/  SHFL.IDX PT, R8, R14, 0x5, 0x181f ;  /* 0x00b81f000e087f89 */ /* 0x00032800000e0000 */
[----:B------:R1:W3:Y:S04]  /*23650*/  SHFL.IDX PT, R7, R10, 0x5, 0x181f ;  /* 0x00b81f000a077f89 */ /* 0x0002e800000e0000 */
[----:B------:R1:W1:Y:S02]  /*23660*/  SHFL.IDX PT, R2, R15, 0x5, 0x181f ;  /* 0x00b81f000f027f89 */ /* 0x00026400000e0000 */
.L_x_1451:
        /* <DEDUP_REMOVED lines=20> */
.L_x_1407:
[----:B------:R-:W-:Y:S05]  /*237b0*/  BSYNC B0 ;  /* 0x0000000000007941 */ /* 0x000fea0003800000 */
.L_x_1406:
        /* <DEDUP_REMOVED lines=14> */
.L_x_1452:
[----:B------:R-:W-:Y:S05]  /*238a0*/  BRA.DIV ~URZ, `(.L_x_1409) ;  /* 0x00005b327f007947 */ /* 0x000fea000b800000 */
[----:B----4-:R4:W1:Y:S01]  /*238b0*/  SHFL.IDX PT, R8, R14, 0x6, 0x181f ;  /* 0x00d81f000e087f89 */ /* 0x01086200000e0000 */
[----:B--23--:R-:W-:-:S03]  /*238c0*/  MOV R9, R0 ;  /* 0x0000000000097202 */ /* 0x00cfc60000000f00 */
[----:B------:R4:W2:Y:S04]  /*238d0*/  SHFL.IDX PT, R7, R10, 0x6, 0x181f ;  /* 0x00d81f000a077f89 */ /* 0x0008a800000e0000 */
[----:B------:R4:W3:Y:S02]  /*238e0*/  SHFL.IDX PT, R2, R15, 0x6, 0x181f ;  /* 0x00d81f000f027f89 */ /* 0x0008e400000e0000 */
.L_x_1453:
[----:B------:R-:W-:Y:S01]  /*238f0*/  IADD3 R0, R27, 0x60, RZ ;  /* 0x000000601b007810 */ /* 0x000fe20007ffe0ff */
[----:B------:R-:W-:Y:S01]  /*23900*/  BSSY B0, `(.L_x_1410) ;  /* 0x0000013000007945 */ /* 0x000fe20003800000 */
[----:B------:R-:W-:Y:S01]  /*23910*/  CS2R R90, SRZ ;  /* 0x00000000005a7805 */ /* 0x000fe2000001ff00 */
[----:B------:R-:W-:Y:S01]  /*23920*/  CS2R R88, SRZ ;  /* 0x0000000000587805 */ /* 0x000fe2000001ff00 */
[----:B------:R-:W-:Y:S01]  /*23930*/  ISETP.GE.AND P0, PT, R0, R12, PT ;  /* 0x0000000c0000720c */ /* 0x000fe20003f06270 */
[----:B------:R-:W-:Y:S01]  /*23940*/  CS2R R98, SRZ ;  /* 0x0000000000627805 */ /* 0x000fe2000001ff00 */
[----:B------:R-:W-:-:S11]  /*23950*/  CS2R R96, SRZ ;  /* 0x0000000000607805 */ /* 0x000fd6000001ff00 */
[----:B------:R-:W-:Y:S05]  /*23960*/  @P0 BRA `(.L_x_1411) ;  /* 0x000000c000000947 */ /* 0x000fea0003800000 */
[----:B------:R-:W-:Y:S01]  /*23970*/  ISETP.GE.AND P0, PT, R69, R39, PT ;  /* 0x000000274500720c */ /* 0x000fe20003f06270 */
[----:B------:R-:W-:-:S12]  /*23980*/  CS2R R90, SRZ ;  /* 0x00000000005a7805 */ /* 0x000fd8000001ff00 */
[----:B------:R-:W-:Y:S05]  /*23990*/  @P0 BRA `(.L_x_1411) ;  /* 0x0000009000000947 */ /* 0x000fea0003800000 */
[----:B------:R-:W-:Y:S01]  /*239a0*/  IMAD.SHL.U32 R3, R69, 0x2, RZ ;  /* 0x0000000245037824 */ /* 0x000fe200078e00ff */
[----:B------:R-:W-:-:S04]  /*239b0*/  SHF.R.S32.HI R0, RZ, 0x1f, R69 ;  /* 0x0000001fff007819 */ /* 0x000fc80000011445 */
[----:B------:R-:W-:Y:S02]  /*239c0*/  SHF.L.U64.HI R0, R69, 0x1, R0 ;  /* 0x0000000145007819 */ /* 0x000fe40000010200 */
[-C--:B-1----:R-:W-:Y:S02]  /*239d0*/  IADD3 R8, P1, R8, R3.reuse, RZ ;  /* 0x0000000308087210 */ /* 0x082fe40007f3e0ff */
[----:B---3--:R-:W-:-:S03]  /*239e0*/  IADD3 R2, P0, R2, R3, RZ ;  /* 0x0000000302027210 */ /* 0x008fc60007f1e0ff */
[--C-:B------:R-:W-:Y:S02]  /*239f0*/  IMAD.X R9, R9, 0x1, R0.reuse, P1 ;  /* 0x0000000109097824 */ /* 0x100fe400008e0600 */
[----:B--2---:R-:W-:-:S03]  /*23a00*/  IMAD.X R3, R7, 0x1, R0, P0 ;  /* 0x0000000107037824 */ /* 0x004fc600000e0600 */
[----:B------:R1:W5:Y:S04]  /*23a10*/  LD.E.128 R88, [R8.64] ;  /* 0x0000000408587980 */ /* 0x000368000c101d00 */
[----:B------:R1:W5:Y:S02]  /*23a20*/  LD.E.128 R96, [R2.64] ;  /* 0x0000000402607980 */ /* 0x000364000c101d00 */
.L_x_1411:
[----:B------:R-:W-:Y:S05]  /*23a30*/  BSYNC B0 ;  /* 0x0000000000007941 */ /* 0x000fea0003800000 */
.L_x_1410:
[----:B--2--5:R-:W-:Y:S01]  /*23a40*/  IMAD.MOV.U32 R7, RZ, RZ, R90 ;  /* 0x000000ffff077224 */ /* 0x024fe200078e005a */
[----:B-1-3--:R-:W-:Y:S01]  /*23a50*/  MOV R2, R88 ;  /* 0x0000005800027202 */ /* 0x00afe20000000f00 */
        /* <DEDUP_REMOVED lines=13> */
[----:B------:R1:W3:Y:S04]  /*23b30*/  SHFL.IDX PT, R8, R14, 0x7, 0x181f ;  /* 0x00f81f000e087f89 */ /* 0x0002e800000e0000 */
[----:B------:R1:W4:Y:S04]  /*23b40*/  SHFL.IDX PT, R7, R10, 0x7, 0x181f ;  /* 0x00f81f000a077f89 */ /* 0x00032800000e0000 */
[----:B------:R1:W1:Y:S02]  /*23b50*/  SHFL.IDX PT, R0, R15, 0x7, 0x181f ;  /* 0x00f81f000f007f89 */ /* 0x00026400000e0000 */
.L_x_1454:
[----:B------:R-:W-:Y:S01]  /*23b60*/  IADD3 R2, R27, 0x70, RZ ;  /* 0x000000701b027810 */ /* 0x000fe20007ffe0ff */
[----:B------:R-:W-:Y:S01]  /*23b70*/  BSSY B0, `(.L_x_1413) ;  /* 0x0000012000007945 */ /* 0x000fe20003800000 */
[----:B------:R-:W-:Y:S01]  /*23b80*/  CS2R R100, SRZ ;  /* 0x0000000000647805 */ /* 0x000fe2000001ff00 */
[----:B------:R-:W-:Y:S01]  /*23b90*/  CS2R R106, SRZ ;  /* 0x00000000006a7805 */ /* 0x000fe2000001ff00 */
[----:B------:R-:W-:Y:S01]  /*23ba0*/  ISETP.GE.AND P0, PT, R2, R12, PT ;  /* 0x0000000c0200720c */ /* 0x000fe20003f06270 */
[----:B------:R-:W-:-:S12]  /*23bb0*/  CS2R R104, SRZ ;  /* 0x0000000000687805 */ /* 0x000fd8000001ff00 */
[----:B------:R-:W-:Y:S05]  /*23bc0*/  @P0 BRA `(.L_x_1414) ;  /* 0x000000c000000947 */ /* 0x000fea0003800000 */
[C---:B------:R-:W-:Y:S01]  /*23bd0*/  ISETP.GE.AND P0, PT, R69.reuse, R39, PT ;  /* 0x000000274500720c */ /* 0x040fe20003f06270 */
[----:B------:R-:W-:Y:S01]  /*23be0*/  IMAD.SHL.U32 R2, R69, 0x2, RZ ;  /* 0x0000000245027824 */ /* 0x000fe200078e00ff */
[----:B------:R-:W-:Y:S01]  /*23bf0*/  SHF.R.S32.HI R3, RZ, 0x1f, R69 ;  /* 0x0000001fff037819 */ /* 0x000fe20000011445 */
[----:B------:R-:W-:-:S03]  /*23c00*/  CS2R R102, SRZ ;  /* 0x0000000000667805 */ /* 0x000fc6000001ff00 */
[-C--:B-1--4-:R-:W-:Y:S02]  /*23c10*/  IADD3 R10, P1, R0, R2.reuse, RZ ;  /* 0x00000002000a7210 */ /* 0x092fe40007f3e0ff */
[----:B---3--:R-:W-:Y:S02]  /*23c20*/  IADD3 R2, P2, R8, R2, RZ ;  /* 0x0000000208027210 */ /* 0x008fe40007f5e0ff */
[----:B------:R-:W-:-:S05]  /*23c30*/  SHF.L.U64.HI R0, R69, 0x1, R3 ;  /* 0x0000000145007819 */ /* 0x000fca0000010203 */
[--C-:B--2---:R-:W-:Y:S02]  /*23c40*/  IMAD.X R3, R9, 0x1, R0.reuse, P2 ;  /* 0x0000000109037824 */ /* 0x104fe400010e0600 */
[----:B------:R-:W-:Y:S01]  /*23c50*/  IMAD.X R11, R7, 0x1, R0, P1 ;  /* 0x00000001070b7824 */ /* 0x000fe200008e0600 */
[----:B------:R-:W-:Y:S05]  /*23c60*/  @P0 BRA `(.L_x_1414) ;  /* 0x0000002000000947 */ /* 0x000fea0003800000 */
[----:B------:R1:W5:Y:S04]  /*23c70*/  LD.E.128 R100, [R2.64] ;  /* 0x0000000402647980 */ /* 0x000368000c101d00 */
[----:B------:R1:W5:Y:S02]  /*23c80*/  LD.E.128 R104, [R10.64] ;  /* 0x000000040a687980 */ /* 0x000364000c101d00 */
.L_x_1414:
[----:B------:R-:W-:Y:S05]  /*23c90*/  BSYNC B0 ;  /* 0x0000000000007941 */ /* 0x000fea0003800000 */
.L_x_1413:
[----:B-1----:R-:W-:Y:S01]  /*23ca0*/  IADD3 R0, R94, -c[0x0][0x20], RZ ;  /* 0x800008005e007a10 */ /* 0x002fe20007ffe0ff */
[----:B------:R-:W-:-:S04]  /*23cb0*/  DEPBAR.LE SB0, 0x1 ;  /* 0x000080400000791a */ /* 0x000fc80000000000 */
[----:B----4-:R-:W4:Y:S04]  /*23cc0*/  LDL.64 R2, [R0+0x20] ;  /* 0x0000200000027983 */ /* 0x010f280000100a00 */
[----:B--23--:R-:W2:Y:S01]  /*23cd0*/  LDL.64 R8, [R0+0x28] ;  /* 0x0000280000087983 */ /* 0x00cea20000100a00 */
[----:B------:R-:W-:Y:S03]  /*23ce0*/  WARPSYNC 0xffffffff ;  /* 0xffffffff00007948 */ /* 0x000fe60003800000 */
[----:B------:R-:W-:Y:S06]  /*23cf0*/  BAR.SYNC.DEFER_BLOCKING 0x0 ;  /* 0x0000000000007b1d */ /* 0x000fec0000010000 */
[----:B----4-:R1:W3:Y:S04]  /*23d00*/  LD.E R7, [R2.64] ;  /* 0x0000000402077980 */ /* 0x0102e8000c101900 */
[----:B--2---:R2:W5:Y:S01]  /*23d10*/  LD.E.64 R48, [R8.64] ;  /* 0x0000000408307980 */ /* 0x004562000c101b00 */
[----:B------:R-:W-:Y:S01]  /*23d20*/  ISETP.GE.AND P1, PT, R69, R39, PT ;  /* 0x000000274500720c */ /* 0x000fe20003f26270 */
[----:B-----5:R-:W-:Y:S01]  /*23d30*/  IMAD.MOV.U32 R0, RZ, RZ, R102 ;  /* 0x000000ffff007224 */ /* 0x020fe200078e0066 */
[----:B------:R-:W-:Y:S01]  /*23d40*/  BSSY B0, `(.L_x_1415) ;  /* 0x0000080000007945 */ /* 0x000fe20003800000 */
[----:B-1----:R-:W-:-:S02]  /*23d50*/  IMAD.MOV.U32 R3, RZ, RZ, R103 ;  /* 0x000000ffff037224 */ /* 0x002fc400078e0067 */
[----:B------:R-:W-:-:S03]  /*23d60*/  IMAD.MOV.U32 R2, RZ, RZ, R100 ;  /* 0x000000ffff027224 */ /* 0x000fc600078e0064 */
[----:B------:R-:W-:Y:S01]  /*23d70*/  PRMT R134, R3, 0x5410, R0 ;  /* 0x0000541003867816 */ /* 0x000fe20000000000 */
[----:B------:R-:W-:Y:S02]  /*23d80*/  IMAD.MOV.U32 R0, RZ, RZ, R101 ;  /* 0x000000ffff007224 */ /* 0x000fe400078e0065 */
[----:B------:R-:W-:-:S03]  /*23d90*/  IMAD.MOV.U32 R3, RZ, RZ, R107 ;  /* 0x000000ffff037224 */ /* 0x000fc600078e006b */
[----:B------:R-:W-:Y:S01]  /*23da0*/  PRMT R132, R0, 0x5410, R2 ;  /* 0x0000541000847816 */ /* 0x000fe20000000002 */
[----:B------:R-:W-:Y:S01]  /*23db0*/  IMAD.MOV.U32 R2, RZ, RZ, R104 ;  /* 0x000000ffff027224 */ /* 0x000fe200078e0068 */
[----:B------:R-:W-:-:S04]  /*23dc0*/  MOV R0, R105 ;  /* 0x0000006900007202 */ /* 0x000fc80000000f00 */
[----:B------:R-:W-:Y:S01]  /*23dd0*/  PRMT R94, R0, 0x5410, R2 ;  /* 0x00005410005e7816 */ /* 0x000fe20000000002 */
[----:B---3--:R-:W-:-:S05]  /*23de0*/  IMAD R7, R7, -0x80, R12 ;  /* 0xffffff8007077824 */ /* 0x008fca00078e020c */
[----:B------:R-:W-:Y:S02]  /*23df0*/  IMNMX R70, R7, 0x80, PT ;  /* 0x0000008007467817 */ /* 0x000fe40003800200 */
[----:B------:R-:W-:Y:S02]  /*23e00*/  MOV R7, R106 ;  /* 0x0000006a00077202 */ /* 0x000fe40000000f00 */
[----:B------:R-:W-:Y:S02]  /*23e10*/  ISETP.GE.OR P0, PT, R68, R70, P1 ;  /* 0x000000464400720c */ /* 0x000fe40000f06670 */
[----:B------:R-:W-:-:S11]  /*23e20*/  PRMT R133, R3, 0x5410, R7 ;  /* 0x0000541003857816 */ /* 0x000fd60000000007 */
[----:B------:R-:W-:Y:S05]  /*23e30*/  @P0 BRA `(.L_x_1416) ;  /* 0x0000070000000947 */ /* 0x000fea0003800000 */
[----:B--2---:R-:W-:Y:S01]  /*23e40*/  SHF.R.S32.HI R2, RZ, 0x1f, R29 ;  /* 0x0000001fff027819 */ /* 0x004fe2000001141d */
[----:B------:R-:W-:Y:S01]  /*23e50*/  IMAD.SHL.U32 R0, R68, 0x40, RZ ;  /* 0x0000004044007824 */ /* 0x000fe200078e00ff */
[----:B------:R-:W-:Y:S02]  /*23e60*/  LEA.HI R7, R39, R38, RZ, 0x1d ;  /* 0x0000002627077211 */ /* 0x000fe400078fe8ff */
[----:B------:R-:W-:Y:S02]  /*23e70*/  LEA.HI R2, R2, R29, RZ, 0x6 ;  /* 0x0000001d02027211 */ /* 0x000fe400078f30ff */
[----:B------:R-:W-:Y:S02]  /*23e80*/  SHF.R.S32.HI R8, RZ, 0x1f, R7 ;  /* 0x0000001fff087819 */ /* 0x000fe40000011407 */
[----:B------:R-:W-:Y:S01]  /*23e90*/  LOP3.LUT R0, R0, 0x1c0, RZ, 0xc0, !PT ;  /* 0x000001c000007812 */ /* 0x000fe200078ec0ff */
[----:B------:R-:W-:Y:S01]  /*23ea0*/  IMAD.SHL.U32 R3, R2, 0x8, RZ ;  /* 0x0000000802037824 */ /* 0x000fe200078e00ff */
[----:B------:R-:W-:Y:S01]  /*23eb0*/  LEA.HI R8, R8, R7, RZ, 0x3 ;  /* 0x0000000708087211 */ /* 0x000fe200078f18ff */
[----:B------:R-:W-:Y:S01]  /*23ec0*/  IMAD.SHL.U32 R7, R7, 0x8, RZ ;  /* 0x0000000807077824 */ /* 0x000fe200078e00ff */
[----:B------:R-:W-:-:S02]  /*23ed0*/  LOP3.LUT R9, R0, 0x38, R69, 0xf8, !PT ;  /* 0x0000003800097812 */ /* 0x000fc400078ef845 */
[----:B------:R-:W-:Y:S02]  /*23ee0*/  SHF.R.U32.HI R2, RZ, 0x3, R0 ;  /* 0x00000003ff027819 */ /* 0x000fe40000011600 */
[----:B------:R-:W-:Y:S02]  /*23ef0*/  LOP3.LUT R3, R3, 0xfffffe00, RZ, 0xc0, !PT ;  /* 0xfffffe0003037812 */ /* 0x000fe400078ec0ff */
[----:B------:R-:W-:Y:S01]  /*23f00*/  LOP3.LUT R0, R0, 0x38, R7, 0xf8, !PT ;  /* 0x0000003800007812 */ /* 0x000fe200078ef807 */
[----:B------:R-:W-:Y:S01]  /*23f10*/  IMAD.SHL.U32 R7, R8, 0x400, RZ ;  /* 0x0000040008077824 */ /* 0x000fe200078e00ff */
[----:B------:R-:W-:Y:S02]  /*23f20*/  LOP3.LUT R8, R3, R9, R2, 0xf6, !PT ;  /* 0x0000000903087212 */ /* 0x000fe400078ef602 */
[----:B------:R-:W-:Y:S02]  /*23f30*/  LOP3.LUT R2, R0, R2, RZ, 0x3c, !PT ;  /* 0x0000000200027212 */ /* 0x000fe400078e3cff */
[----:B------:R-:W-:Y:S01]  /*23f40*/  LOP3.LUT R0, R7, 0xffffe000, RZ, 0xc0, !PT ;  /* 0xffffe00007007812 */ /* 0x000fe200078ec0ff */
[----:B------:R-:W-:-:S03]  /*23f50*/  IMAD.WIDE.U32 R36, R8, 0x2, R48 ;  /* 0x0000000208247825 */ /* 0x000fc600078e0030 */
[----:B------:R-:W-:Y:S02]  /*23f60*/  IADD3 R0, R2, R0, R3 ;  /* 0x0000000002007210 */ /* 0x000fe40007ffe003 */
[----:B------:R-:W2:Y:S03]  /*23f70*/  LD.E.128 R12, [R36.64] ;  /* 0x00000004240c7980 */ /* 0x000ea6000c101d00 */
[----:B------:R-:W-:-:S05]  /*23f80*/  IMAD.WIDE.U32 R34, R0, 0x2, R48 ;  /* 0x0000000200227825 */ /* 0x000fca00078e0030 */
[----:B------:R-:W3:Y:S01]  /*23f90*/  LD.E.128 R8, [R34.64] ;  /* 0x0000000422087980 */ /* 0x000ee2000c101d00 */
[----:B------:R-:W-:Y:S02]  /*23fa0*/  SHF.R.U64 R3, R18, 0x10, R19 ;  /* 0x0000001012037819 */ /* 0x000fe40000001213 */
[----:B------:R-:W-:Y:S02]  /*23fb0*/  SHF.R.U64 R18, R20, 0x10, R21 ;  /* 0x0000001014127819 */ /* 0x000fe40000001215 */
[--C-:B------:R-:W-:Y:S02]  /*23fc0*/  SHF.R.U64 R0, R16, 0x10, R17.reuse ;  /* 0x0000001010007819 */ /* 0x100fe40000001211 */
[----:B------:R-:W-:Y:S02]  /*23fd0*/  SHF.R.U32.HI R2, RZ, 0x10, R17 ;  /* 0x00000010ff027819 */ /* 0x000fe40000011611 */
[----:B------:R-:W-:Y:S02]  /*23fe0*/  SHF.R.U32.HI R7, RZ, 0x10, R19 ;  /* 0x00000010ff077819 */ /* 0x000fe40000011613 */
[----:B------:R-:W-:-:S02]  /*23ff0*/  SHF.R.U32.HI R17, RZ, 0x10, R21 ;  /* 0x00000010ff117819 */ /* 0x000fc40000011615 */
[--C-:B------:R-:W-:Y:S02]  /*24000*/  SHF.R.U32.HI R19, RZ, 0x10, R23.reuse ;  /* 0x00000010ff137819 */ /* 0x100fe40000011617 */
[----:B------:R-:W-:Y:S02]  /*24010*/  PRMT R18, R24, 0x5432, R18 ;  /* 0x0000543218127816 */ /* 0x000fe40000000012 */
[----:B------:R-:W-:Y:S02]  /*24020*/  SHF.R.U64 R16, R22, 0x10, R23 ;  /* 0x0000001016107819 */ /* 0x000fe40000001217 */
[----:B------:R-:W-:Y:S01]  /*24030*/  PRMT R17, R24, 0x5410, R17 ;  /* 0x0000541018117816 */ /* 0x000fe20000000011 */
[----:B------:R-:W-:Y:S01]  /*24040*/  IMAD.U32 R32, R18, 0x10000, RZ ;  /* 0x0001000012207824 */ /* 0x000fe200078e00ff */
[----:B------:R-:W-:Y:S02]  /*24050*/  PRMT R24, R30, 0x5410, R19 ;  /* 0x000054101e187816 */ /* 0x000fe40000000013 */
[----:B------:R-:W-:-:S02]  /*24060*/  PRMT R27, R25, 0x5410, R0 ;  /* 0x00005410191b7816 */ /* 0x000fc40000000000 */
[----:B------:R-:W-:Y:S02]  /*24070*/  PRMT R25, R25, 0x5432, R16 ;  /* 0x0000543219197816 */ /* 0x000fe40000000010 */
[----:B------:R-:W-:Y:S01]  /*24080*/  LOP3.LUT R33, R18, 0xffff0000, RZ, 0xc0, !PT ;  /* 0xffff000012217812 */ /* 0x000fe200078ec0ff */
[C---:B------:R-:W-:Y:S01]  /*24090*/  IMAD.U32 R31, R27.reuse, 0x10000, RZ ;  /* 0x000100001b1f7824 */ /* 0x040fe200078e00ff */
[----:B------:R-:W-:Y:S02]  /*240a0*/  PRMT R26, R26, 0x5410, R2 ;  /* 0x000054101a1a7816 */ /* 0x000fe40000000002 */
[C---:B------:R-:W-:Y:S02]  /*240b0*/  PRMT R29, R28.reuse, 0x5432, R3 ;  /* 0x000054321c1d7816 */ /* 0x040fe40000000003 */
[----:B------:R-:W-:Y:S02]  /*240c0*/  PRMT R28, R28, 0x5410, R7 ;  /* 0x000054101c1c7816 */ /* 0x000fe40000000007 */
[----:B------:R-:W-:Y:S01]  /*240d0*/  LOP3.LUT R18, R27, 0xffff0000, RZ, 0xc0, !PT ;  /* 0xffff00001b127812 */ /* 0x000fe200078ec0ff */
[C---:B------:R-:W-:Y:S01]  /*240e0*/  IMAD.U32 R27, R17.reuse, 0x10000, RZ ;  /* 0x00010000111b7824 */ /* 0x040fe200078e00ff */
[----:B------:R-:W-:Y:S01]  /*240f0*/  LOP3.LUT R17, R17, 0xffff0000, RZ, 0xc0, !PT ;  /* 0xffff000011117812 */ /* 0x000fe200078ec0ff */
[C---:B--2---:R-:W-:Y:S01]  /*24100*/  IMAD.U32 R22, R14.reuse, 0x10000, RZ ;  /* 0x000100000e167824 */ /* 0x044fe200078e00ff */
[----:B------:R-:W-:Y:S01]  /*24110*/  LOP3.LUT R30, R14, 0xffff0000, RZ, 0xc0, !PT ;  /* 0xffff00000e1e7812 */ /* 0x000fe200078ec0ff */
[C---:B------:R-:W-:Y:S01]  /*24120*/  IMAD.U32 R19, R13.reuse, 0x10000, RZ ;  /* 0x000100000d137824 */ /* 0x040fe200078e00ff */
[----:B------:R-:W-:Y:S01]  /*24130*/  LOP3.LUT R16, R13, 0xffff0000, RZ, 0xc0, !PT ;  /* 0xffff00000d107812 */ /* 0x000fe200078ec0ff */
[C---:B------:R-:W-:Y:S01]  /*24140*/  IMAD.U32 R21, R12.reuse, 0x10000, RZ ;  /* 0x000100000c157824 */ /* 0x040fe200078e00ff */
[----:B------:R-:W-:Y:S01]  /*24150*/  LOP3.LUT R20, R12, 0xffff0000, RZ, 0xc0, !PT ;  /* 0xffff00000c147812 */ /* 0x000fe200078ec0ff */
[C---:B------:R-:W-:Y:S01]  /*24160*/  IMAD.U32 R23, R15.reuse, 0x10000, RZ ;  /* 0x000100000f177824 */ /* 0x040fe200078e00ff */
[----:B------:R-:W-:Y:S01]  /*24170*/  LOP3.LUT R15, R15, 0xffff0000, RZ, 0xc0, !PT ;  /* 0xffff00000f0f7812 */ /* 0x000fe200078ec0ff */
[C---:B---3--:R-:W-:Y:S01]  /*24180*/  IMAD.U32 R14, R8.reuse, 0x10000, RZ ;  /* 0x00010000080e7824 */ /* 0x048fe200078e00ff */
[----:B------:R-:W-:Y:S01]  /*24190*/  LOP3.LUT R13, R8, 0xffff0000, RZ, 0xc0, !PT ;  /* 0xffff0000080d7812 */ /* 0x000fe200078ec0ff */
[C---:B------:R-:W-:Y:S01]  /*241a0*/  IMAD.U32 R12, R9.reuse, 0x10000, RZ ;  /* 0x00010000090c7824 */ /* 0x040fe200078e00ff */
[----:B------:R-:W-:Y:S01]  /*241b0*/  LOP3.LUT R8, R9, 0xffff0000, RZ, 0xc0, !PT ;  /* 0xffff000009087812 */ /* 0x000fe200078ec0ff */
[----:B------:R-:W-:Y:S01]  /*241c0*/  FMUL.FTZ R9, R14, R32 ;  /* 0x000000200e097220 */ /* 0x000fe20000410000 */
[C---:B------:R-:W-:Y:S01]  /*241d0*/  LOP3.LUT R3, R10.reuse, 0xffff0000, RZ, 0xc0, !PT ;  /* 0xffff00000a037812 */ /* 0x040fe200078ec0ff */
[----:B------:R-:W-:Y:S01]  /*241e0*/  IMAD.U32 R7, R10, 0x10000, RZ ;  /* 0x000100000a077824 */ /* 0x000fe200078e00ff */
[----:B------:R-:W-:Y:S01]  /*241f0*/  LOP3.LUT R0, R11, 0xffff0000, RZ, 0xc0, !PT ;  /* 0xffff00000b007812 */ /* 0x000fe200078ec0ff */
[----:B------:R-:W-:-:S02]  /*24200*/  FMUL.FTZ R10, R14, R31 ;  /* 0x0000001f0e0a7220 */ /* 0x000fc40000410000 */
[----:B------:R-:W-:Y:S02]  /*24210*/  FFMA.FTZ R51, R21, R31, -R9 ;  /* 0x0000001f15337223 */ /* 0x000fe40000010809 */
[----:B------:R-:W-:Y:S02]  /*24220*/  FMUL.FTZ R9, R13, R33 ;  /* 0x000000210d097220 */ /* 0x000fe40000410000 */
[----:B------:R-:W-:Y:S02]  /*24230*/  IMAD.U32 R14, R26, 0x10000, RZ ;  /* 0x000100001a0e7824 */ /* 0x000fe400078e00ff */
[----:B------:R-:W-:Y:S02]  /*24240*/  IMAD.U32 R2, R11, 0x10000, RZ ;  /* 0x000100000b027824 */ /* 0x000fe400078e00ff */
[----:B------:R-:W-:Y:S02]  /*24250*/  FFMA.FTZ R50, R21, R32, R10 ;  /* 0x0000002015327223 */ /* 0x000fe4000001000a */
[----:B------:R-:W-:-:S02]  /*24260*/  FMUL.FTZ R11, R13, R18 ;  /* 0x000000120d0b7220 */ /* 0x000fc40000410000 */
[----:B------:R-:W-:Y:S02]  /*24270*/  FFMA.FTZ R32, R20, R18, -R9 ;  /* 0x0000001214207223 */ /* 0x000fe40000010809 */
[----:B------:R-:W-:Y:S02]  /*24280*/  FMUL.FTZ R9, R12, R14 ;  /* 0x0000000e0c097220 */ /* 0x000fe40000410000 */
[----:B------:R-:W-:Y:S01]  /*24290*/  FFMA.FTZ R33, R20, R33, R11 ;  /* 0x0000002114217223 */ /* 0x000fe2000001000b */
[----:B------:R-:W-:Y:S01]  /*242a0*/  LOP3.LUT R11, R26, 0xffff0000, RZ, 0xc0, !PT ;  /* 0xffff00001a0b7812 */ /* 0x000fe200078ec0ff */
[-C--:B------:R-:W-:Y:S02]  /*242b0*/  FMUL.FTZ R10, R12, R27.reuse ;  /* 0x0000001b0c0a7220 */ /* 0x080fe40000410000 */
[----:B------:R-:W-:Y:S02]  /*242c0*/  FFMA.FTZ R21, R19, R27, R9 ;  /* 0x0000001b13157223 */ /* 0x000fe40000010009 */
[----:B------:R-:W-:-:S02]  /*242d0*/  FMUL.FTZ R9, R8, R17 ;  /* 0x0000001108097220 */ /* 0x000fc40000410000 */
[----:B------:R-:W-:Y:S02]  /*242e0*/  IMAD.U32 R13, R29, 0x10000, RZ ;  /* 0x000100001d0d7824 */ /* 0x000fe400078e00ff */
[----:B------:R-:W-:Y:S02]  /*242f0*/  IMAD.U32 R12, R25, 0x10000, RZ ;  /* 0x00010000190c7824 */ /* 0x000fe400078e00ff */
[----:B------:R-:W-:Y:S02]  /*24300*/  FFMA.FTZ R31, R19, R14, -R10 ;  /* 0x0000000e131f7223 */ /* 0x000fe4000001080a */
[-C--:B------:R-:W-:Y:S02]  /*24310*/  FMUL.FTZ R10, R8, R11.reuse ;  /* 0x0000000b080a7220 */ /* 0x080fe40000410000 */
[----:B------:R-:W-:Y:S02]  /*24320*/  FFMA.FTZ R19, R16, R11, -R9 ;  /* 0x0000000b10137223 */ /* 0x000fe40000010809 */
[----:B------:R-:W-:-:S02]  /*24330*/  IMAD.U32 R20, R24, 0x10000, RZ ;  /* 0x0001000018147824 */ /* 0x000fc400078e00ff */
[C---:B------:R-:W-:Y:S02]  /*24340*/  FMUL.FTZ R8, R7.reuse, R13 ;  /* 0x0000000d07087220 */ /* 0x040fe40000410000 */
[----:B------:R-:W-:Y:S02]  /*24350*/  IMAD.U32 R11, R28, 0x10000, RZ ;  /* 0x000100001c0b7824 */ /* 0x000fe400078e00ff */
[----:B------:R-:W-:Y:S02]  /*24360*/  FMUL.FTZ R9, R7, R12 ;  /* 0x0000000c07097220 */ /* 0x000fe40000410000 */
[----:B------:R-:W-:Y:S01]  /*24370*/  FFMA.FTZ R18, R16, R17, R10 ;  /* 0x0000001110127223 */ /* 0x000fe2000001000a */
[----:B------:R-:W-:Y:S01]  /*24380*/  LOP3.LUT R10, R24, 0xffff0000, RZ, 0xc0, !PT ;  /* 0xffff0000180a7812 */ /* 0x000fe200078ec0ff */
[----:B------:R-:W-:Y:S02]  /*24390*/  FMUL.FTZ R7, R2, R20 ;  /* 0x0000001402077220 */ /* 0x000fe40000410000 */
[C---:B------:R-:W-:Y:S01]  /*243a0*/  FFMA.FTZ R17, R22.reuse, R12, R8 ;  /* 0x0000000c16117223 */ /* 0x040fe20000010008 */
[----:B------:R-:W-:Y:S01]  /*243b0*/  LOP3.LUT R12, R25, 0xffff0000, RZ, 0xc0, !PT ;  /* 0xffff0000190c7812 */ /* 0x000fe200078ec0ff */
[----:B------:R-:W-:Y:S01]  /*243c0*/  FFMA.FTZ R14, R22, R13, -R9 ;  /* 0x0000000d160e7223 */ /* 0x000fe20000010809 */
[----:B------:R-:W-:Y:S01]  /*243d0*/  LOP3.LUT R8, R29, 0xffff0000, RZ, 0xc0, !PT ;  /* 0xffff00001d087812 */ /* 0x000fe200078ec0ff */
[-C--:B------:R-:W-:Y:S01]  /*243e0*/  FMUL.FTZ R2, R2, R11.reuse ;  /* 0x0000000b02027220 */ /* 0x080fe20000410000 */
[----:B------:R-:W-:Y:S01]  /*243f0*/  LOP3.LUT R9, R28, 0xffff0000, RZ, 0xc0, !PT ;  /* 0xffff00001c097812 */ /* 0x000fe200078ec0ff */
[----:B------:R-:W-:Y:S01]  /*24400*/  FFMA.FTZ R16, R23, R11, -R7 ;  /* 0x0000000b17107223 */ /* 0x000fe20000010807 */
[----:B------:R-:W-:Y:S01]  /*24410*/  F2FP.BF16.PACK_AB R13, R19, R31 ;  /* 0x0000001f130d723e */ /* 0x000fe200000010ff */
[----:B------:R-:W-:-:S02]  /*24420*/  FFMA.FTZ R11, R23, R20, R2 ;  /* 0x00000014170b7223 */ /* 0x000fc40000010002 */
[C---:B------:R-:W-:Y:S02]  /*24430*/  FMUL.FTZ R7, R3.reuse, R12 ;  /* 0x0000000c03077220 */ /* 0x040fe40000410000 */
[C---:B------:R-:W-:Y:S02]  /*24440*/  FMUL.FTZ R2, R0.reuse, R10 ;  /* 0x0000000a00027220 */ /* 0x040fe40000410000 */
[-C--:B------:R-:W-:Y:S02]  /*24450*/  FMUL.FTZ R3, R3, R8.reuse ;  /* 0x0000000803037220 */ /* 0x080fe40000410000 */
[-C--:B------:R-:W-:Y:S02]  /*24460*/  FMUL.FTZ R0, R0, R9.reuse ;  /* 0x0000000900007220 */ /* 0x080fe40000410000 */
[----:B------:R-:W-:Y:S01]  /*24470*/  FFMA.FTZ R7, R30, R8, -R7 ;  /* 0x000000081e077223 */ /* 0x000fe20000010807 */
[----:B------:R-:W-:Y:S01]  /*24480*/  F2FP.BF16.PACK_AB R8, R33, R50 ;  /* 0x000000322108723e */ /* 0x000fe200000010ff */
[C---:B------:R-:W-:Y:S01]  /*24490*/  FFMA.FTZ R2, R15.reuse, R9, -R2 ;  /* 0x000000090f027223 */ /* 0x040fe20000010802 */
        /* <DEDUP_REMOVED lines=8> */
[----:B------:R1:W-:Y:S04]  /*24520*/  ST.E.128 [R36.64], R12 ;  /* 0x0000000c24007985 */ /* 0x0003e8000c101d04 */
[----:B------:R1:W-:Y:S02]  /*24530*/  ST.E.128 [R34.64], R8 ;  /* 0x0000000822007985 */ /* 0x0003e4000c101d04 */
.L_x_1416:
[----:B--2---:R-:W-:Y:S05]  /*24540*/  BSYNC B0 ;  /* 0x0000000000007941 */ /* 0x004fea0003800000 */
.L_x_1415:
[----:B------:R-:W-:Y:S01]  /*24550*/  IADD3 R0, R68, 0x10, RZ ;  /* 0x0000001044007810 */ /* 0x000fe20007ffe0ff */
[----:B------:R-:W-:Y:S03]  /*24560*/  BSSY B0, `(.L_x_1417) ;  /* 0x0000073000007945 */ /* 0x000fe60003800000 */
[----:B------:R-:W-:-:S13]  /*24570*/  ISETP.GE.OR P0, PT, R0, R70, P1 ;  /* 0x000000460000720c */ /* 0x000fda0000f06670 */
[----:B------:R-:W-:Y:S05]  /*24580*/  @P0 BRA `(.L_x_1418) ;  /* 0x0000070000000947 */ /* 0x000fea0003800000 */
[----:B------:R-:W-:Y:S01]  /*24590*/  SHF.R.S32.HI R2, RZ, 0x1f, R0 ;  /* 0x0000001fff027819 */ /* 0x000fe20000011400 */
[----:B------:R-:W-:Y:S01]  /*245a0*/  IMAD.SHL.U32 R3, R0, 0x40, RZ ;  /* 0x0000004000037824 */ /* 0x000fe200078e00ff */
[----:B------:R-:W-:Y:S02]  /*245b0*/  LEA.HI R7, R39, R38, RZ, 0x1d ;  /* 0x0000002627077211 */ /* 0x000fe400078fe8ff */
[----:B------:R-:W-:Y:S02]  /*245c0*/  LEA.HI R2, R2, R0, RZ, 0x3 ;  /* 0x0000000002027211 */ /* 0x000fe400078f18ff */
[----:B-1----:R-:W-:Y:S02]  /*245d0*/  SHF.R.S32.HI R8, RZ, 0x1f, R7 ;  /* 0x0000001fff087819 */ /* 0x002fe40000011407 */
        /* <DEDUP_REMOVED lines=19> */
[----:B------:R-:W-:Y:S02]  /*24710*/  PRMT R18, R71, 0x5432, R18 ;  /* 0x0000543247127816 */ /* 0x000fe40000000012 */
[--C-:B------:R-:W-:Y:S02]  /*24720*/  SHF.R.U64 R16, R42, 0x10, R43.reuse ;  /* 0x000000102a107819 */ /* 0x100fe4000000122b */
[----:B------:R-:W-:Y:S01]  /*24730*/  SHF.R.U32.HI R19, RZ, 0x10, R43 ;  /* 0x00000010ff137819 */ /* 0x000fe2000001162b */
[----:B------:R-:W-:Y:S01]  /*24740*/  IMAD.U32 R36, R18, 0x10000, RZ ;  /* 0x0001000012247824 */ /* 0x000fe200078e00ff */
[----:B------:R-:W-:-:S02]  /*24750*/  PRMT R27, R92, 0x5432, R0 ;  /* 0x000054325c1b7816 */ /* 0x000fc40000000000 */
[C---:B------:R-:W-:Y:S02]  /*24760*/  PRMT R25, R93.reuse, 0x5432, R16 ;  /* 0x000054325d197816 */ /* 0x040fe40000000010 */
[----:B------:R-:W-:Y:S01]  /*24770*/  PRMT R24, R93, 0x5410, R19 ;  /* 0x000054105d187816 */ /* 0x000fe20000000013 */
[----:B------:R-:W-:Y:S01]  /*24780*/  IMAD.U32 R31, R27, 0x10000, RZ ;  /* 0x000100001b1f7824 */ /* 0x000fe200078e00ff */
[----:B------:R-:W-:Y:S02]  /*24790*/  SHF.R.U32.HI R2, RZ, 0x10, R45 ;  /* 0x00000010ff027819 */ /* 0x000fe4000001162d */
[--C-:B------:R-:W-:Y:S02]  /*247a0*/  SHF.R.U64 R3, R46, 0x10, R47.reuse ;  /* 0x000000102e037819 */ /* 0x100fe4000000122f */
[----:B------:R-:W-:Y:S02]  /*247b0*/  SHF.R.U32.HI R7, RZ, 0x10, R47 ;  /* 0x00000010ff077819 */ /* 0x000fe4000001162f */
[----:B------:R-:W-:-:S02]  /*247c0*/  SHF.R.U32.HI R17, RZ, 0x10, R41 ;  /* 0x00000010ff117819 */ /* 0x000fc40000011629 */
[----:B------:R-:W-:Y:S02]  /*247d0*/  LOP3.LUT R37, R18, 0xffff0000, RZ, 0xc0, !PT ;  /* 0xffff000012257812 */ /* 0x000fe400078ec0ff */
[----:B------:R-:W-:Y:S02]  /*247e0*/  PRMT R26, R92, 0x5410, R2 ;  /* 0x000054105c1a7816 */ /* 0x000fe40000000002 */
[C---:B------:R-:W-:Y:S02]  /*247f0*/  PRMT R29, R95.reuse, 0x5432, R3 ;  /* 0x000054325f1d7816 */ /* 0x040fe40000000003 */
[----:B------:R-:W-:Y:S02]  /*24800*/  PRMT R28, R95, 0x5410, R7 ;  /* 0x000054105f1c7816 */ /* 0x000fe40000000007 */
[----:B------:R-:W-:Y:S02]  /*24810*/  LOP3.LUT R18, R27, 0xffff0000, RZ, 0xc0, !PT ;  /* 0xffff00001b127812 */ /* 0x000fe400078ec0ff */
[----:B------:R-:W-:-:S05]  /*24820*/  PRMT R17, R71, 0x5410, R17 ;  /* 0x0000541047117816 */ /* 0x000fca0000000011 */
        /* <DEDUP_REMOVED lines=70> */
.L_x_1418:
[----:B------:R-:W-:Y:S05]  /*24c90*/  BSYNC B0 ;  /* 0x0000000000007941 */ /* 0x000fea0003800000 */
.L_x_1417:
        /* <DEDUP_REMOVED lines=116> */
.L_x_1420:
[----:B------:R-:W-:Y:S05]  /*253e0*/  BSYNC B0 ;  /* 0x0000000000007941 */ /* 0x000fea0003800000 */
.L_x_1419:
        /* <DEDUP_REMOVED lines=116> */
.L_x_1422:
[----:B------:R-:W-:Y:S05]  /*25b30*/  BSYNC B0 ;  /* 0x0000000000007941 */ /* 0x000fea0003800000 */
.L_x_1421:
        /* <DEDUP_REMOVED lines=116> */
.L_x_1424:
[----:B------:R-:W-:Y:S05]  /*26280*/  BSYNC B0 ;  /* 0x0000000000007941 */ /* 0x000fea0003800000 */
.L_x_1423:
        /* <DEDUP_REMOVED lines=116> */
.L_x_1426:
[----:B------:R-:W-:Y:S05]  /*269d0*/  BSYNC B0 ;  /* 0x0000000000007941 */ /* 0x000fea0003800000 */
.L_x_1425:
        /* <DEDUP_REMOVED lines=116> */
.L_x_1428:
[----:B------:R-:W-:Y:S05]  /*27120*/  BSYNC B0 ;  /* 0x0000000000007941 */ /* 0x000fea0003800000 */
.L_x_1427:
[----:B------:R-:W-:Y:S01]  /*27130*/  IADD3 R0, R68, 0x70, RZ ;  /* 0x0000007044007810 */ /* 0x000fe20007ffe0ff */
[----:B------:R-:W-:-:S02]  /*27140*/  IMAD.MOV.U32 R2, RZ, RZ, R143 ;  /* 0x000000ffff027224 */ /* 0x000fc400078e008f */
[----:B------:R-:W-:Y:S01]  /*27150*/  IMAD.MOV.U32 R3, RZ, RZ, 0x0 ;  /* 0x00000000ff037424 */ /* 0x000fe200078e00ff */
[----:B------:R-:W-:-:S13]  /*27160*/  ISETP.GE.OR P0, PT, R0, R70, P1 ;  /* 0x000000460000720c */ /* 0x000fda0000f06670 */
[----:B------:R-:W-:Y:S05]  /*27170*/  @P0 RET.REL.NODEC R2 `(_ZN7cutlass13device_kernelIN5flash19enable_sm80_to_sm89INS1_16FlashAttnFwdSm80INS1_25CollectiveMainloopFwdSm80ILi4ELi1ELb0EN4cute5tupleIJNS5_1CILi128EEENS7_ILi48EEES8_EEELi128ENS_10bfloat16_tEfNS_4arch4Sm80ELb0ELb1ELb0ELb1ELb0ELb1ELb1ELb0EEENS1_21CollectiveEpilogueFwdINS6_IJS8_S8_S9_EEENS6_IJNS7_ILi1EEESH_SH_EEESB_SD_Li128ELb1ELb1ELb0ELb0EEENS1_19SingleTileSchedulerILb1ELb0ELb1ELi128EEEEEEEEEvNT_6ParamsE) ;  /* 0xfffd8e8002000950 */ /* 0x000fea0003c3ffff */
        /* <DEDUP_REMOVED lines=23> */
[--C-:B------:R-:W-:Y:S02]  /*272f0*/  SHF.R.U64 R16, R106, 0x10, R107.reuse ;  /* 0x000000106a107819 */ /* 0x100fe4000000126b */
[----:B------:R-:W-:Y:S02]  /*27300*/  SHF.R.U32.HI R19, RZ, 0x10, R107 ;  /* 0x00000010ff137819 */ /* 0x000fe4000001166b */
[----:B------:R-:W-:Y:S02]  /*27310*/  SHF.R.U64 R0, R100, 0x10, R101 ;  /* 0x0000001064007819 */ /* 0x000fe40000001265 */
[----:B------:R-:W-:Y:S02]  /*27320*/  PRMT R18, R94, 0x5432, R18 ;  /* 0x000054325e127816 */ /* 0x000fe40000000012 */
[----:B------:R-:W-:-:S02]  /*27330*/  SHF.R.U32.HI R7, RZ, 0x10, R103 ;  /* 0x00000010ff077819 */ /* 0x000fc40000011667 */
[C---:B------:R-:W-:Y:S01]  /*27340*/  PRMT R25, R133.reuse, 0x5432, R16 ;  /* 0x0000543285197816 */ /* 0x040fe20000000010 */
[----:B------:R-:W-:Y:S01]  /*27350*/  IMAD.U32 R31, R18, 0x10000, RZ ;  /* 0x00010000121f7824 */ /* 0x000fe200078e00ff */
[----:B------:R-:W-:Y:S02]  /*27360*/  PRMT R24, R133, 0x5410, R19 ;  /* 0x0000541085187816 */ /* 0x000fe40000000013 */
[----:B------:R-:W-:Y:S02]  /*27370*/  PRMT R27, R132, 0x5432, R0 ;  /* 0x00005432841b7816 */ /* 0x000fe40000000000 */
[----:B------:R-:W-:Y:S02]  /*27380*/  SHF.R.U32.HI R17, RZ, 0x10, R105 ;  /* 0x00000010ff117819 */ /* 0x000fe40000011669 */
[----:B------:R-:W-:Y:S02]  /*27390*/  SHF.R.U32.HI R2, RZ, 0x10, R101 ;  /* 0x00000010ff027819 */ /* 0x000fe40000011665 */
[----:B------:R-:W-:-:S02]  /*273a0*/  PRMT R28, R134, 0x5410, R7 ;  /* 0x00005410861c7816 */ /* 0x000fc40000000007 */
[----:B------:R-:W-:Y:S02]  /*273b0*/  SHF.R.U64 R3, R102, 0x10, R103 ;  /* 0x0000001066037819 */ /* 0x000fe40000001267 */
[----:B------:R-:W-:Y:S02]  /*273c0*/  LOP3.LUT R36, R18, 0xffff0000, RZ, 0xc0, !PT ;  /* 0xffff000012247812 */ /* 0x000fe400078ec0ff */
[----:B------:R-:W-:Y:S02]  /*273d0*/  PRMT R17, R94, 0x5410, R17 ;  /* 0x000054105e117816 */ /* 0x000fe40000000011 */
[----:B------:R-:W-:Y:S02]  /*273e0*/  PRMT R26, R132, 0x5410, R2 ;  /* 0x00005410841a7816 */ /* 0x000fe40000000002 */
[----:B------:R-:W-:Y:S02]  /*273f0*/  PRMT R29, R134, 0x5432, R3 ;  /* 0x00005432861d7816 */ /* 0x000fe40000000003 */
        /* <DEDUP_REMOVED lines=14> */
[C---:B------:R-:W-:Y:S01]  /*274e0*/  SHF.L.U32 R15, R27.reuse, 0x10, RZ ;  /* 0x000000101b0f7819 */ /* 0x040fe200000006ff */
[C---:B------:R-:W-:Y:S01]  /*274f0*/  IMAD.U32 R3, R10.reuse, 0x10000, RZ ;  /* 0x000100000a037824 */ /* 0x040fe200078e00ff */
[----:B------:R-:W-:Y:S01]  /*27500*/  LOP3.LUT R27, R27, 0xffff0000, RZ, 0xc0, !PT ;  /* 0xffff00001b1b7812 */ /* 0x000fe200078ec0ff */
[----:B------:R-:W-:Y:S01]  /*27510*/  IMAD.U32 R0, R11, 0x10000, RZ ;  /* 0x000100000b007824 */ /* 0x000fe200078e00ff */
[----:B------:R-:W-:Y:S01]  /*27520*/  LOP3.LUT R2, R10, 0xffff0000, RZ, 0xc0, !PT ;  /* 0xffff00000a027812 */ /* 0x000fe200078ec0ff */
[-C--:B------:R-:W-:Y:S01]  /*27530*/  FFMA.FTZ R37, R21, R15.reuse, -R9 ;  /* 0x0000000f15257223 */ /* 0x080fe20000010809 */
[----:B------:R-:W-:Y:S01]  /*27540*/  LOP3.LUT R10, R11, 0xffff0000, RZ, 0xc0, !PT ;  /* 0xffff00000b0a7812 */ /* 0x000fe200078ec0ff */
[----:B------:R-:W-:-:S02]  /*27550*/  FMUL.FTZ R13, R13, R15 ;  /* 0x0000000f0d0d7220 */ /* 0x000fc40000410000 */
[----:B------:R-:W-:Y:S02]  /*27560*/  FMUL.FTZ R9, R12, R36 ;  /* 0x000000240c097220 */ /* 0x000fe40000410000 */
[----:B------:R-:W-:Y:S02]  /*27570*/  IMAD.U32 R15, R17, 0x10000, RZ ;  /* 0x00010000110f7824 */ /* 0x000fe400078e00ff */
[C---:B------:R-:W-:Y:S01]  /*27580*/  IMAD.U32 R11, R26.reuse, 0x10000, RZ ;  /* 0x000100001a0b7824 */ /* 0x040fe200078e00ff */
[----:B------:R-:W-:Y:S01]  /*27590*/  LOP3.LUT R26, R26, 0xffff0000, RZ, 0xc0, !PT ;  /* 0xffff00001a1a7812 */ /* 0x000fe200078ec0ff */
[-C--:B------:R-:W-:Y:S02]  /*275a0*/  FMUL.FTZ R12, R12, R27.reuse ;  /* 0x0000001b0c0c7220 */ /* 0x080fe40000410000 */
[----:B------:R-:W-:Y:S02]  /*275b0*/  FFMA.FTZ R27, R20, R27, -R9 ;  /* 0x0000001b141b7223 */ /* 0x000fe40000010809 */
[----:B------:R-:W-:-:S02]  /*275c0*/  FMUL.FTZ R9, R7, R15 ;  /* 0x0000000f07097220 */ /* 0x000fc40000410000 */
[-C--:B------:R-:W-:Y:S02]  /*275d0*/  FMUL.FTZ R7, R7, R11.reuse ;  /* 0x0000000b07077220 */ /* 0x080fe40000410000 */
[----:B------:R-:W-:Y:S01]  /*275e0*/  FFMA.FTZ R36, R20, R36, R12 ;  /* 0x0000002414247223 */ /* 0x000fe2000001000c */
[----:B------:R-:W-:Y:S01]  /*275f0*/  SHF.L.U32 R12, R25, 0x10, RZ ;  /* 0x00000010190c7819 */ /* 0x000fe200000006ff */
[----:B------:R-:W-:Y:S01]  /*27600*/  FFMA.FTZ R20, R19, R11, -R9 ;  /* 0x0000000b13147223 */ /* 0x000fe20000010809 */
[----:B------:R-:W-:Y:S01]  /*27610*/  LOP3.LUT R25, R25, 0xffff0000, RZ, 0xc0, !PT ;  /* 0xffff000019197812 */ /* 0x000fe200078ec0ff */
[----:B------:R-:W-:Y:S02]  /*27620*/  FFMA.FTZ R19, R19, R15, R7 ;  /* 0x0000000f13137223 */ /* 0x000fe40000010007 */
[----:B------:R-:W-:Y:S02]  /*27630*/  FFMA.FTZ R21, R21, R31, R13 ;  /* 0x0000001f15157223 */ /* 0x000fe4000001000d */
[----:B------:R-:W-:-:S02]  /*27640*/  FMUL.FTZ R7, R8, R18 ;  /* 0x0000001208077220 */ /* 0x000fc40000410000 */
[----:B------:R-:W-:Y:S02]  /*27650*/  IMAD.U32 R13, R29, 0x10000, RZ ;  /* 0x000100001d0d7824 */ /* 0x000fe400078e00ff */
[----:B------:R-:W-:Y:S02]  /*27660*/  IMAD.U32 R17, R24, 0x10000, RZ ;  /* 0x0001000018117824 */ /* 0x000fe400078e00ff */
[-C--:B------:R-:W-:Y:S02]  /*27670*/  FMUL.FTZ R9, R8, R26.reuse ;  /* 0x0000001a08097220 */ /* 0x080fe40000410000 */
[----:B------:R-:W-:Y:S02]  /*27680*/  FFMA.FTZ R26, R16, R26, -R7 ;  /* 0x0000001a101a7223 */ /* 0x000fe40000010807 */
[C---:B------:R-:W-:Y:S02]  /*27690*/  FMUL.FTZ R8, R3.reuse, R12 ;  /* 0x0000000c03087220 */ /* 0x040fe40000410000 */
[----:B------:R-:W-:-:S02]  /*276a0*/  FMUL.FTZ R7, R3, R13 ;  /* 0x0000000d03077220 */ /* 0x000fc40000410000 */
[----:B------:R-:W-:Y:S02]  /*276b0*/  IMAD.U32 R11, R28, 0x10000, RZ ;  /* 0x000100001c0b7824 */ /* 0x000fe400078e00ff */
[----:B------:R-:W-:Y:S02]  /*276c0*/  FMUL.FTZ R3, R0, R17 ;  /* 0x0000001100037220 */ /* 0x000fe40000410000 */
[----:B------:R-:W-:Y:S02]  /*276d0*/  FFMA.FTZ R9, R16, R18, R9 ;  /* 0x0000001210097223 */ /* 0x000fe40000010009 */
[----:B------:R-:W-:Y:S01]  /*276e0*/  FFMA.FTZ R16, R22, R13, -R8 ;  /* 0x0000000d16107223 */ /* 0x000fe20000010808 */
[----:B------:R-:W-:Y:S01]  /*276f0*/  LOP3.LUT R8, R28, 0xffff0000, RZ, 0xc0, !PT ;  /* 0xffff00001c087812 */ /* 0x000fe200078ec0ff */
[-C--:B------:R-:W-:Y:S01]  /*27700*/  FMUL.FTZ R0, R0, R11.reuse ;  /* 0x0000000b00007220 */ /* 0x080fe20000410000 */
[----:B------:R-:W-:Y:S01]  /*27710*/  F2FP.BF16.PACK_AB R13, R26, R20 ;  /* 0x000000141a0d723e */ /* 0x000fe200000010ff */
[----:B------:R-:W-:Y:S01]  /*27720*/  FFMA.FTZ R15, R23, R11, -R3 ;  /* 0x0000000b170f7223 */ /* 0x000fe20000010803 */
[----:B------:R-:W-:Y:S01]  /*27730*/  LOP3.LUT R11, R24, 0xffff0000, RZ, 0xc0, !PT ;  /* 0xffff0000180b7812 */ /* 0x000fe200078ec0ff */
[----:B------:R-:W-:Y:S01]  /*27740*/  FFMA.FTZ R22, R22, R12, R7 ;  /* 0x0000000c16167223 */ /* 0x000fe20000010007 */
        /* <DEDUP_REMOVED lines=8> */
[----:B------:R-:W-:Y:S02]  /*277d0*/  FFMA.FTZ R3, R30, R7, -R3 ;  /* 0x000000071e037223 */ /* 0x000fe40000010803 */
[----:B------:R-:W-:Y:S01]  /*277e0*/  FFMA.FTZ R0, R14, R8, -R0 ;  /* 0x000000080e007223 */ /* 0x000fe20000010800 */
[----:B------:R-:W-:Y:S01]  /*277f0*/  F2FP.BF16.PACK_AB R8, R36, R21 ;  /* 0x000000152408723e */ /* 0x000fe200000010ff */
[----:B------:R-:W-:Y:S02]  /*27800*/  FFMA.FTZ R2, R30, R25, R2 ;  /* 0x000000191e027223 */ /* 0x000fe40000010002 */
[----:B------:R-:W-:Y:S01]  /*27810*/  FFMA.FTZ R11, R14, R11, R10 ;  /* 0x0000000b0e0b7223 */ /* 0x000fe2000001000a */
[----:B------:R-:W-:Y:S01]  /*27820*/  F2FP.BF16.PACK_AB R14, R3, R16 ;  /* 0x00000010030e723e */ /* 0x000fe200000010ff */
[----:B------:R-:W-:Y:S01]  /*27830*/  IMAD.MOV.U32 R3, RZ, RZ, 0x0 ;  /* 0x00000000ff037424 */ /* 0x000fe200078e00ff */
[----:B------:R-:W-:-:S02]  /*27840*/  F2FP.BF16.PACK_AB R15, R0, R15 ;  /* 0x0000000f000f723e */ /* 0x000fc400000010ff */
[----:B------:R-:W-:Y:S01]  /*27850*/  F2FP.BF16.PACK_AB R10, R2, R22 ;  /* 0x00000016020a723e */ /* 0x000fe200000010ff */
[----:B------:R-:W-:Y:S01]  /*27860*/  IMAD.MOV.U32 R2, RZ, RZ, R143 ;  /* 0x000000ffff027224 */ /* 0x000fe200078e008f */
[----:B------:R-:W-:Y:S01]  /*27870*/  F2FP.BF16.PACK_AB R11, R11, R23 ;  /* 0x000000170b0b723e */ /* 0x000fe200000010ff */
[----:B------:R1:W-:Y:S04]  /*27880*/  ST.E.128 [R34.64], R12 ;  /* 0x0000000c22007985 */ /* 0x0003e8000c101d04 */
[----:B------:R1:W-:Y:S01]  /*27890*/  ST.E.128 [R32.64], R8 ;  /* 0x0000000820007985 */ /* 0x0003e2000c101d04 */
[----:B------:R-:W-:Y:S05]  /*278a0*/  RET.REL.NODEC R2 `(_ZN7cutlass13device_kernelIN5flash19enable_sm80_to_sm89INS1_16FlashAttnFwdSm80INS1_25CollectiveMainloopFwdSm80ILi4ELi1ELb0EN4cute5tupleIJNS5_1CILi128EEENS7_ILi48EEES8_EEELi128ENS_10bfloat16_tEfNS_4arch4Sm80ELb0ELb1ELb0ELb1ELb0ELb1ELb1ELb0EEENS1_21CollectiveEpilogueFwdINS6_IJS8_S8_S9_EEENS6_IJNS7_ILi1EEESH_SH_EEESB_SD_Li128ELb1ELb1ELb0ELb0EEENS1_19SingleTileSchedulerILb1ELb0ELb1ELi128EEEEEEEEEvNT_6ParamsE) ;  /* 0xfffd875002007950 */ /* 0x000fea0003c3ffff */
.L_x_1331:
[----:B------:R-:W-:Y:S01]  /*278b0*/  IMAD.MOV.U32 R106, RZ, RZ, R14 ;  /* 0x000000ffff6a7224 */ /* 0x000fe200078e000e */
[----:B------:R-:W-:Y:S01]  /*278c0*/  MOV R133, 0x181f ;  /* 0x0000181f00857802 */ /* 0x000fe20000000f00 */
[----:B------:R-:W-:Y:S01]  /*278d0*/  IMAD.MOV.U32 R3, RZ, RZ, RZ ;  /* 0x000000ffff037224 */ /* 0x000fe200078e00ff */
[----:B------:R-:W-:-:S02]  /*278e0*/  MOV R132, 0xffffffff ;  /* 0xffffffff00847802 */ /* 0x000fc40000000f00 */
[----:B------:R-:W-:Y:S02]  /*278f0*/  MOV R2, 0x27910 ;  /* 0x0002791000027802 */ /* 0x000fe40000000f00 */
[----:B------:R-:W-:Y:S05]  /*27900*/  CALL.REL.NOINC `($__internal_3_$__cuda_sm70_shflsync_idx_p) ;  /* 0x00001e5000007944 */ /* 0x000fea0003c00000 */
[----:B------:R-:W-:Y:S01]  /*27910*/  MOV R0, R105 ;  /* 0x0000006900007202 */ /* 0x000fe20000000f00 */
[----:B------:R-:W-:Y:S05]  /*27920*/  BRA `(.L_x_1429) ;  /* 0xffff625000007947 */ /* 0x000fea000383ffff */
.L_x_1332:
[----:B------:R-:W-:Y:S01]  /*27930*/  IMAD.MOV.U32 R106, RZ, RZ, R16 ;  /* 0x000000ffff6a7224 */ /* 0x000fe200078e0010 */
[----:B------:R-:W-:Y:S01]  /*27940*/  MOV R133, 0x181f ;  /* 0x0000181f00857802 */ /* 0x000fe20000000f00 */
[----:B------:R-:W-:Y:S01]  /*27950*/  IMAD.MOV.U32 R3, RZ, RZ, RZ ;  /* 0x000000ffff037224 */ /* 0x000fe200078e00ff */
[----:B------:R-:W-:Y:S02]  /*27960*/  MOV R132, 0xffffffff ;  /* 0xffffffff00847802 */ /* 0x000fe40000000f00 */
[----:B------:R-:W-:Y:S02]  /*27970*/  MOV R2, 0x27990 ;  /* 0x0002799000027802 */ /* 0x000fe40000000f00 */
[----:B-12---:R-:W-:Y:S05]  /*27980*/  CALL.REL.NOINC `($__internal_3_$__cuda_sm70_shflsync_idx_p) ;  /* 0x00001dd000007944 */ /* 0x006fea0003c00000 */
[----:B------:R-:W-:Y:S01]  /*27990*/  IMAD.MOV.U32 R106, RZ, RZ, R20 ;  /* 0x000000ffff6a7224 */ /* 0x000fe200078e0014 */
[----:B------:R-:W-:Y:S01]  /*279a0*/  MOV R133, 0x181f ;  /* 0x0000181f00857802 */ /* 0x000fe20000000f00 */
[----:B------:R-:W-:Y:S01]  /*279b0*/  IMAD.MOV.U32 R3, RZ, RZ, RZ ;  /* 0x000000ffff037224 */ /* 0x000fe200078e00ff */
[----:B------:R-:W-:Y:S01]  /*279c0*/  MOV R8, R105 ;  /* 0x0000006900087202 */ /* 0x000fe20000000f00 */
[----:B------:R-:W-:Y:S01]  /*279d0*/  IMAD.MOV.U32 R132, RZ, RZ, -0x1 ;  /* 0xffffffffff847424 */ /* 0x000fe200078e00ff */
[----:B------:R-:W-:-:S02]  /*279e0*/  MOV R9, R0 ;  /* 0x0000000000097202 */ /* 0x000fc40000000f00 */
[----:B------:R-:W-:Y:S02]  /*279f0*/  MOV R2, 0x27a10 ;  /* 0x00027a1000027802 */ /* 0x000fe40000000f00 */
[----:B------:R-:W-:Y:S05]  /*27a00*/  CALL.REL.NOINC `($__internal_3_$__cuda_sm70_shflsync_idx_p) ;  /* 0x00001d5000007944 */ /* 0x000fea0003c00000 */
[----:B------:R-:W-:Y:S01]  /*27a10*/  IMAD.MOV.U32 R7, RZ, RZ, R105 ;  /* 0x000000ffff077224 */ /* 0x000fe200078e0069 */
[----:B------:R-:W-:Y:S01]  /*27a20*/  MOV R106, R17 ;  /* 0x00000011006a7202 */ /* 0x000fe20000000f00 */
[----:B------:R-:W-:Y:S01]  /*27a30*/  IMAD.MOV.U32 R3, RZ, RZ, RZ ;  /* 0x000000ffff037224 */ /* 0x000fe200078e00ff */
[----:B------:R-:W-:Y:S01]  /*27a40*/  MOV R133, 0x181f ;  /* 0x0000181f00857802 */ /* 0x000fe20000000f00 */
[----:B------:R-:W-:Y:S01]  /*27a50*/  IMAD.MOV.U32 R132, RZ, RZ, -0x1 ;  /* 0xffffffffff847424 */ /* 0x000fe200078e00ff */
[----:B------:R-:W-:Y:S02]  /*27a60*/  MOV R2, 0x27a80 ;  /* 0x00027a8000027802 */ /* 0x000fe40000000f00 */
[----:B------:R-:W-:Y:S05]  /*27a70*/  CALL.REL.NOINC `($__internal_3_$__cuda_sm70_shflsync_idx_p) ;  /* 0x00001ce000007944 */ /* 0x000fea0003c00000 */
[----:B------:R-:W-:Y:S01]  /*27a80*/  MOV R2, R105 ;  /* 0x0000006900027202 */ /* 0x000fe20000000f00 */
[----:B------:R-:W-:Y:S05]  /*27a90*/  BRA `(.L_x_1430) ;  /* 0xffff613000007947 */ /* 0x000fea000383ffff */
.L_x_1335:
[----:B------:R-:W-:Y:S01]  /*27aa0*/  IMAD.MOV.U32 R106, RZ, RZ, R14 ;  /* 0x000000ffff6a7224 */ /* 0x000fe200078e000e */
[----:B------:R-:W-:Y:S01]  /*27ab0*/  MOV R133, 0x181f ;  /* 0x0000181f00857802 */ /* 0x000fe20000000f00 */
[----:B------:R-:W-:Y:S01]  /*27ac0*/  IMAD.MOV.U32 R3, RZ, RZ, 0x1 ;  /* 0x00000001ff037424 */ /* 0x000fe200078e00ff */
[----:B------:R-:W-:Y:S02]  /*27ad0*/  MOV R132, 0xffffffff ;  /* 0xffffffff00847802 */ /* 0x000fe40000000f00 */
[----:B------:R-:W-:-:S02]  /*27ae0*/  MOV R2, 0x27b00 ;  /* 0x00027b0000027802 */ /* 0x000fc40000000f00 */
[----:B---34-:R-:W-:Y:S05]  /*27af0*/  CALL.REL.NOINC `($__internal_3_$__cuda_sm70_shflsync_idx_p) ;  /* 0x00001c6000007944 */ /* 0x018fea0003c00000 */
[----:B------:R-:W-:Y:S01]  /*27b00*/  IMAD.MOV.U32 R0, RZ, RZ, R105 ;  /* 0x000000ffff007224 */ /* 0x000fe200078e0069 */
[----:B------:R-:W-:Y:S01]  /*27b10*/  MOV R106, R16 ;  /* 0x00000010006a7202 */ /* 0x000fe20000000f00 */
[----:B------:R-:W-:Y:S01]  /*27b20*/  IMAD.MOV.U32 R3, RZ, RZ, 0x1 ;  /* 0x00000001ff037424 */ /* 0x000fe200078e00ff */
[----:B------:R-:W-:Y:S01]  /*27b30*/  MOV R133, 0x181f ;  /* 0x0000181f00857802 */ /* 0x000fe20000000f00 */
[----:B------:R-:W-:Y:S01]  /*27b40*/  IMAD.MOV.U32 R132, RZ, RZ, -0x1 ;  /* 0xffffffffff847424 */ /* 0x000fe200078e00ff */
[----:B------:R-:W-:-:S02]  /*27b50*/  MOV R2, 0x27b70 ;  /* 0x00027b7000027802 */ /* 0x000fc40000000f00 */
[----:B------:R-:W-:Y:S05]  /*27b60*/  CALL.REL.NOINC `($__internal_3_$__cuda_sm70_shflsync_idx_p) ;  /* 0x00001bf000007944 */ /* 0x000fea0003c00000 */
[----:B------:R-:W-:Y:S01]  /*27b70*/  IMAD.MOV.U32 R106, RZ, RZ, R20 ;  /* 0x000000ffff6a7224 */ /* 0x000fe200078e0014 */
[----:B------:R-:W-:Y:S01]  /*27b80*/  MOV R133, 0x181f ;  /* 0x0000181f00857802 */ /* 0x000fe20000000f00 */
[----:B------:R-:W-:Y:S01]  /*27b90*/  IMAD.MOV.U32 R3, RZ, RZ, 0x1 ;  /* 0x00000001ff037424 */ /* 0x000fe200078e00ff */
[----:B------:R-:W-:Y:S01]  /*27ba0*/  MOV R8, R105 ;  /* 0x0000006900087202 */ /* 0x000fe20000000f00 */
[----:B------:R-:W-:Y:S01]  /*27bb0*/  IMAD.MOV.U32 R132, RZ, RZ, -0x1 ;  /* 0xffffffffff847424 */ /* 0x000fe200078e00ff */
[----:B------:R-:W-:-:S02]  /*27bc0*/  MOV R9, R0 ;  /* 0x0000000000097202 */ /* 0x000fc40000000f00 */
[----:B------:R-:W-:Y:S02]  /*27bd0*/  MOV R2, 0x27bf0 ;  /* 0x00027bf000027802 */ /* 0x000fe40000000f00 */
[----:B------:R-:W-:Y:S05]  /*27be0*/  CALL.REL.NOINC `($__internal_3_$__cuda_sm70_shflsync_idx_p) ;  /* 0x00001b7000007944 */ /* 0x000fea0003c00000 */
        /* <DEDUP_REMOVED lines=9> */
.L_x_1338:
[----:B------:R-:W-:Y:S01]  /*27c80*/  IMAD.MOV.U32 R106, RZ, RZ, R14 ;  /* 0x000000ffff6a7224 */ /* 0x000fe200078e000e */
[----:B------:R-:W-:Y:S01]  /*27c90*/  MOV R133, 0x181f ;  /* 0x0000181f00857802 */ /* 0x000fe20000000f00 */
[----:B------:R-:W-:Y:S01]  /*27ca0*/  IMAD.MOV.U32 R3, RZ, RZ, 0x2 ;  /* 0x00000002ff037424 */ /* 0x000fe200078e00ff */
[----:B------:R-:W-:Y:S02]  /*27cb0*/  MOV R132, 0xffffffff ;  /* 0xffffffff00847802 */ /* 0x000fe40000000f00 */
[----:B------:R-:W-:-:S02]  /*27cc0*/  MOV R2, 0x27ce0 ;  /* 0x00027ce000027802 */ /* 0x000fc40000000f00 */
[----:B----4-:R-:W-:Y:S05]  /*27cd0*/  CALL.REL.NOINC `($__internal_3_$__cuda_sm70_shflsync_idx_p) ;  /* 0x00001a8000007944 */ /* 0x010fea0003c00000 */
[----:B------:R-:W-:Y:S01]  /*27ce0*/  MOV R0, R105 ;  /* 0x0000006900007202 */ /* 0x000fe20000000f00 */
[----:B------:R-:W-:Y:S05]  /*27cf0*/  BRA `(.L_x_1432) ;  /* 0xffff644000007947 */ /* 0x000fea000383ffff */
.L_x_1339:
[----:B------:R-:W-:Y:S01]  /*27d00*/  IMAD.MOV.U32 R106, RZ, RZ, R16 ;  /* 0x000000ffff6a7224 */ /* 0x000fe200078e0010 */
[----:B------:R-:W-:Y:S01]  /*27d10*/  MOV R133, 0x181f ;  /* 0x0000181f00857802 */ /* 0x000fe20000000f00 */
[----:B------:R-:W-:Y:S01]  /*27d20*/  IMAD.MOV.U32 R3, RZ, RZ, 0x2 ;  /* 0x00000002ff037424 */ /* 0x000fe200078e00ff */
[----:B------:R-:W-:-:S02]  /*27d30*/  MOV R132, 0xffffffff ;  /* 0xffffffff00847802 */ /* 0x000fc40000000f00 */
[----:B------:R-:W-:Y:S02]  /*27d40*/  MOV R2, 0x27d60 ;  /* 0x00027d6000027802 */ /* 0x000fe40000000f00 */
[----:B-12-4-:R-:W-:Y:S05]  /*27d50*/  CALL.REL.NOINC `($__internal_3_$__cuda_sm70_shflsync_idx_p) ;  /* 0x00001a0000007944 */ /* 0x016fea0003c00000 */
[----:B------:R-:W-:Y:S01]  /*27d60*/  IMAD.MOV.U32 R106, RZ, RZ, R20 ;  /* 0x000000ffff6a7224 */ /* 0x000fe200078e0014 */
[----:B------:R-:W-:Y:S01]  /*27d70*/  MOV R133, 0x181f ;  /* 0x0000181f00857802 */ /* 0x000fe20000000f00 */
[----:B------:R-:W-:Y:S01]  /*27d80*/  IMAD.MOV.U32 R3, RZ, RZ, 0x2 ;  /* 0x00000002ff037424 */ /* 0x000fe200078e00ff */
[----:B------:R-:W-:Y:S01]  /*27d90*/  MOV R8, R105 ;  /* 0x0000006900087202 */ /* 0x000fe20000000f00 */
[----:B------:R-:W-:Y:S01]  /*27da0*/  IMAD.MOV.U32 R132, RZ, RZ, -0x1 ;  /* 0xffffffffff847424 */ /* 0x000fe200078e00ff */
[----:B------:R-:W-:Y:S02]  /*27db0*/  MOV R9, R0 ;  /* 0x0000000000097202 */ /* 0x000fe40000000f00 */
[----:B------:R-:W-:Y:S02]  /*27dc0*/  MOV R2, 0x27de0 ;  /* 0x00027de000027802 */ /* 0x000fe40000000f00 */
[----:B------:R-:W-:Y:S05]  /*27dd0*/  CALL.REL.NOINC `($__internal_3_$__cuda_sm70_shflsync_idx_p) ;  /* 0x0000198000007944 */ /* 0x000fea0003c00000 */
        /* <DEDUP_REMOVED lines=9> */
.L_x_1342:
[----:B------:R-:W-:Y:S01]  /*27e70*/  IMAD.MOV.U32 R106, RZ, RZ, R14 ;  /* 0x000000ffff6a7224 */ /* 0x000fe200078e000e */
[----:B------:R-:W-:Y:S01]  /*27e80*/  MOV R133, 0x181f ;  /* 0x0000181f00857802 */ /* 0x000fe20000000f00 */
[----:B------:R-:W-:Y:S01]  /*27e90*/  IMAD.MOV.U32 R3, RZ, RZ, 0x3 ;  /* 0x00000003ff037424 */ /* 0x000fe200078e00ff */
[----:B------:R-:W-:-:S02]  /*27ea0*/  MOV R132, 0xffffffff ;  /* 0xffffffff00847802 */ /* 0x000fc40000000f00 */
[----:B------:R-:W-:Y:S02]  /*27eb0*/  MOV R2, 0x27ed0 ;  /* 0x00027ed000027802 */ /* 0x000fe40000000f00 */
[----:B---34-:R-:W-:Y:S05]  /*27ec0*/  CALL.REL.NOINC `($__internal_3_$__cuda_sm70_shflsync_idx_p) ;  /* 0x0000189000007944 */ /* 0x018fea0003c00000 */
[----:B------:R-:W-:Y:S01]  /*27ed0*/  IMAD.MOV.U32 R0, RZ, RZ, R105 ;  /* 0x000000ffff007224 */ /* 0x000fe200078e0069 */
[----:B------:R-:W-:Y:S01]  /*27ee0*/  MOV R106, R16 ;  /* 0x00000010006a7202 */ /* 0x000fe20000000f00 */
[----:B------:R-:W-:Y:S01]  /*27ef0*/  IMAD.MOV.U32 R3, RZ, RZ, 0x3 ;  /* 0x00000003ff037424 */ /* 0x000fe200078e00ff */
[----:B------:R-:W-:Y:S01]  /*27f00*/  MOV R133, 0x181f ;  /* 0x0000181f00857802 */ /* 0x000fe20000000f00 */
[----:B------:R-:W-:Y:S01]  /*27f10*/  IMAD.MOV.U32 R132, RZ, RZ, -0x1 ;  /* 0xffffffffff847424 */ /* 0x000fe200078e00ff */
[----:B------:R-:W-:Y:S02]  /*27f20*/  MOV R2, 0x27f40 ;  /* 0x00027f4000027802 */ /* 0x000fe40000000f00 */
        /* <DEDUP_REMOVED lines=18> */
.L_x_1345:
        /* <DEDUP_REMOVED lines=8> */
.L_x_1346:
        /* <DEDUP_REMOVED lines=23> */
.L_x_1349:
[----:B------:R-:W-:Y:S01]  /*28240*/  IMAD.MOV.U32 R106, RZ, RZ, R14 ;  /* 0x000000ffff6a7224 */ /* 0x000fe200078e000e */
[----:B------:R-:W-:Y:S01]  /*28250*/  MOV R133, 0x181f ;  /* 0x0000181f00857802 */ /* 0x000fe20000000f00 */
[----:B------:R-:W-:Y:S01]  /*28260*/  IMAD.MOV.U32 R3, RZ, RZ, 0x5 ;  /* 0x00000005ff037424 */ /* 0x000fe200078e00ff */
[----:B------:R-:W-:-:S02]  /*28270*/  MOV R132, 0xffffffff ;  /* 0xffffffff00847802 */ /* 0x000fc40000000f00 */
[----:B------:R-:W-:Y:S02]  /*28280*/  MOV R2, 0x282a0 ;  /* 0x000282a000027802 */ /* 0x000fe40000000f00 */
[----:B---34-:R-:W-:Y:S05]  /*28290*/  CALL.REL.NOINC `($__internal_3_$__cuda_sm70_shflsync_idx_p) ;  /* 0x000014c000007944 */ /* 0x018fea0003c00000 */
[----:B------:R-:W-:Y:S01]  /*282a0*/  MOV R0, R105 ;  /* 0x0000006900007202 */ /* 0x000fe20000000f00 */
[----:B------:R-:W-:Y:S05]  /*282b0*/  BRA `(.L_x_1437) ;  /* 0xffff675000007947 */ /* 0x000fea000383ffff */
.L_x_1350:
[----:B------:R-:W-:Y:S01]  /*282c0*/  IMAD.MOV.U32 R106, RZ, RZ, R16 ;  /* 0x000000ffff6a7224 */ /* 0x000fe200078e0010 */
[----:B------:R-:W-:Y:S01]  /*282d0*/  MOV R133, 0x181f ;  /* 0x0000181f00857802 */ /* 0x000fe20000000f00 */
[----:B------:R-:W-:Y:S01]  /*282e0*/  IMAD.MOV.U32 R3, RZ, RZ, 0x5 ;  /* 0x00000005ff037424 */ /* 0x000fe200078e00ff */
[----:B------:R-:W-:Y:S02]  /*282f0*/  MOV R132, 0xffffffff ;  /* 0xffffffff00847802 */ /* 0x000fe40000000f00 */
[----:B------:R-:W-:Y:S02]  /*28300*/  MOV R2, 0x28320 ;  /* 0x0002832000027802 */ /* 0x000fe40000000f00 */
[----:B-1234-:R-:W-:Y:S05]  /*28310*/  CALL.REL.NOINC `($__internal_3_$__cuda_sm70_shflsync_idx_p) ;  /* 0x0000144000007944 */ /* 0x01efea0003c00000 */
        /* <DEDUP_REMOVED lines=17> */
.L_x_1353:
        /* <DEDUP_REMOVED lines=8> */
.L_x_1354:
        /* <DEDUP_REMOVED lines=9> */
[----:B------:R-:W-:Y:S01]  /*28540*/  MOV R132, 0xffffffff ;  /* 0xffffffff00847802 */ /* 0x000fe20000000f00 */
[----:B------:R-:W-:Y:S01]  /*28550*/  IMAD.MOV.U32 R8, RZ, RZ, R105 ;  /* 0x000000ffff087224 */ /* 0x000fe200078e0069 */
        /* <DEDUP_REMOVED lines=11> */
.L_x_1357:
[----:B------:R-:W-:Y:S01]  /*28610*/  IMAD.MOV.U32 R106, RZ, RZ, R14 ;  /* 0x000000ffff6a7224 */ /* 0x000fe200078e000e */
[----:B------:R-:W-:Y:S01]  /*28620*/  MOV R133, 0x181f ;  /* 0x0000181f00857802 */ /* 0x000fe20000000f00 */
[----:B------:R-:W-:Y:S01]  /*28630*/  IMAD.MOV.U32 R3, RZ, RZ, 0x7 ;  /* 0x00000007ff037424 */ /* 0x000fe200078e00ff */
[----:B------:R-:W-:-:S02]  /*28640*/  MOV R132, 0xffffffff ;  /* 0xffffffff00847802 */ /* 0x000fc40000000f00 */
[----:B------:R-:W-:Y:S02]  /*28650*/  MOV R2, 0x28670 ;  /* 0x0002867000027802 */ /* 0x000fe40000000f00 */
[----:B---3--:R-:W-:Y:S05]  /*28660*/  CALL.REL.NOINC `($__internal_3_$__cuda_sm70_shflsync_idx_p) ;  /* 0x000010f000007944 */ /* 0x008fea0003c00000 */
[----:B------:R-:W-:Y:S01]  /*28670*/  MOV R9, R105 ;  /* 0x0000006900097202 */ /* 0x000fe20000000f00 */
[----:B------:R-:W-:Y:S05]  /*28680*/  BRA `(.L_x_1441) ;  /* 0xffff69b000007947 */ /* 0x000fea000383ffff */
.L_x_1358:
[----:B------:R-:W-:Y:S01]  /*28690*/  IMAD.MOV.U32 R106, RZ, RZ, R16 ;  /* 0x000000ffff6a7224 */ /* 0x000fe200078e0010 */
[----:B------:R-:W-:Y:S01]  /*286a0*/  MOV R133, 0x181f ;  /* 0x0000181f00857802 */ /* 0x000fe20000000f00 */
[----:B------:R-:W-:Y:S01]  /*286b0*/  IMAD.MOV.U32 R3, RZ, RZ, 0x7 ;  /* 0x00000007ff037424 */ /* 0x000fe200078e00ff */
[----:B------:R-:W-:Y:S02]  /*286c0*/  MOV R132, 0xffffffff ;  /* 0xffffffff00847802 */ /* 0x000fe40000000f00 */
[----:B------:R-:W-:Y:S02]  /*286d0*/  MOV R2, 0x286f0 ;  /* 0x000286f000027802 */ /* 0x000fe40000000f00 */
[----:B-123--:R-:W-:Y:S05]  /*286e0*/  CALL.REL.NOINC `($__internal_3_$__cuda_sm70_shflsync_idx_p) ;  /* 0x0000107000007944 */ /* 0x00efea0003c00000 */
[----:B------:R-:W-:Y:S01]  /*286f0*/  IMAD.MOV.U32 R106, RZ, RZ, R20 ;  /* 0x000000ffff6a7224 */ /* 0x000fe200078e0014 */
[----:B------:R-:W-:Y:S01]  /*28700*/  MOV R3, 0x7 ;  /* 0x0000000700037802 */ /* 0x000fe20000000f00 */
[----:B------:R-:W-:Y:S01]  /*28710*/  IMAD.MOV.U32 R133, RZ, RZ, 0x181f ;  /* 0x0000181fff857424 */ /* 0x000fe200078e00ff */
[----:B------:R-:W-:Y:S01]  /*28720*/  MOV R132, 0xffffffff ;  /* 0xffffffff00847802 */ /* 0x000fe20000000f00 */
[----:B------:R-:W-:Y:S01]  /*28730*/  IMAD.MOV.U32 R8, RZ, RZ, R105 ;  /* 0x000000ffff087224 */ /* 0x000fe200078e0069 */
[----:B------:R-:W-:-:S02]  /*28740*/  MOV R2, 0x28760 ;  /* 0x0002876000027802 */ /* 0x000fc40000000f00 */
        /* <DEDUP_REMOVED lines=10> */
.L_x_1393:
        /* <DEDUP_REMOVED lines=8> */
.L_x_1394:
        /* <DEDUP_REMOVED lines=23> */
.L_x_1395:
[----:B------:R-:W-:Y:S01]  /*289e0*/  IMAD.MOV.U32 R106, RZ, RZ, R11 ;  /* 0x000000ffff6a7224 */ /* 0x000fe200078e000b */
[----:B------:R-:W-:Y:S01]  /*289f0*/  MOV R133, 0x181f ;  /* 0x0000181f00857802 */ /* 0x000fe20000000f00 */
[----:B------:R-:W-:Y:S01]  /*28a00*/  IMAD.MOV.U32 R3, RZ, RZ, 0x1 ;  /* 0x00000001ff037424 */ /* 0x000fe200078e00ff */
[----:B------:R-:W-:Y:S02]  /*28a10*/  MOV R132, 0xffffffff ;  /* 0xffffffff00847802 */ /* 0x000fe40000000f00 */
[----:B------:R-:W-:-:S02]  /*28a20*/  MOV R2, 0x28a40 ;  /* 0x00028a4000027802 */ /* 0x000fc40000000f00 */
[----:B---3--:R-:W-:Y:S05]  /*28a30*/  CALL.REL.NOINC `($__internal_3_$__cuda_sm70_shflsync_idx_p) ;  /* 0x00000d2000007944 */ /* 0x008fea0003c00000 */
        /* <DEDUP_REMOVED lines=24> */
.L_x_1398:
[----:B------:R-:W-:Y:S01]  /*28bc0*/  IMAD.MOV.U32 R106, RZ, RZ, R11 ;  /* 0x000000ffff6a7224 */ /* 0x000fe200078e000b */
[----:B------:R-:W-:Y:S01]  /*28bd0*/  MOV R133, 0x181f ;  /* 0x0000181f00857802 */ /* 0x000fe20000000f00 */
[----:B------:R-:W-:Y:S01]  /*28be0*/  IMAD.MOV.U32 R3, RZ, RZ, 0x2 ;  /* 0x00000002ff037424 */ /* 0x000fe200078e00ff */
[----:B------:R-:W-:Y:S02]  /*28bf0*/  MOV R132, 0xffffffff ;  /* 0xffffffff00847802 */ /* 0x000fe40000000f00 */
[----:B------:R-:W-:-:S02]  /*28c00*/  MOV R2, 0x28c20 ;  /* 0x00028c2000027802 */ /* 0x000fc40000000f00 */
[----:B--2-4-:R-:W-:Y:S05]  /*28c10*/  CALL.REL.NOINC `($__internal_3_$__cuda_sm70_shflsync_idx_p) ;  /* 0x00000b4000007944 */ /* 0x014fea0003c00000 */
[----:B------:R-:W-:Y:S01]  /*28c20*/  MOV R0, R105 ;  /* 0x0000006900007202 */ /* 0x000fe20000000f00 */
[----:B------:R-:W-:Y:S05]  /*28c30*/  BRA `(.L_x_1446) ;  /* 0xffffa34000007947 */ /* 0x000fea000383ffff */
.L_x_1399:
[----:B------:R-:W-:Y:S01]  /*28c40*/  IMAD.MOV.U32 R106, RZ, RZ, R14 ;  /* 0x000000ffff6a7224 */ /* 0x000fe200078e000e */
[----:B------:R-:W-:Y:S01]  /*28c50*/  MOV R133, 0x181f ;  /* 0x0000181f00857802 */ /* 0x000fe20000000f00 */
[----:B------:R-:W-:Y:S01]  /*28c60*/  IMAD.MOV.U32 R3, RZ, RZ, 0x2 ;  /* 0x00000002ff037424 */ /* 0x000fe200078e00ff */
[----:B------:R-:W-:-:S02]  /*28c70*/  MOV R132, 0xffffffff ;  /* 0xffffffff00847802 */ /* 0x000fc40000000f00 */
[----:B------:R-:W-:Y:S02]  /*28c80*/  MOV R2, 0x28ca0 ;  /* 0x00028ca000027802 */ /* 0x000fe40000000f00 */
[----:B-1234-:R-:W-:Y:S05]  /*28c90*/  CALL.REL.NOINC `($__internal_3_$__cuda_sm70_shflsync_idx_p) ;  /* 0x00000ac000007944 */ /* 0x01efea0003c00000 */
        /* <DEDUP_REMOVED lines=17> */
.L_x_1400:
[----:B------:R-:W-:Y:S01]  /*28db0*/  IMAD.MOV.U32 R106, RZ, RZ, R11 ;  /* 0x000000ffff6a7224 */ /* 0x000fe200078e000b */
[----:B------:R-:W-:Y:S01]  /*28dc0*/  MOV R133, 0x181f ;  /* 0x0000181f00857802 */ /* 0x000fe20000000f00 */
[----:B------:R-:W-:Y:S01]  /*28dd0*/  IMAD.MOV.U32 R3, RZ, RZ, 0x3 ;  /* 0x00000003ff037424 */ /* 0x000fe200078e00ff */
[----:B------:R-:W-:-:S02]  /*28de0*/  MOV R132, 0xffffffff ;  /* 0xffffffff00847802 */ /* 0x000fc40000000f00 */
[----:B------:R-:W-:Y:S02]  /*28df0*/  MOV R2, 0x28e10 ;  /* 0x00028e1000027802 */ /* 0x000fe40000000f00 */
[----:B----4-:R-:W-:Y:S05]  /*28e00*/  CALL.REL.NOINC `($__internal_3_$__cuda_sm70_shflsync_idx_p) ;  /* 0x0000095000007944 */ /* 0x010fea0003c00000 */
        /* <DEDUP_REMOVED lines=24> */
.L_x_1403:
[----:B------:R-:W-:Y:S01]  /*28f90*/  IMAD.MOV.U32 R106, RZ, RZ, R11 ;  /* 0x000000ffff6a7224 */ /* 0x000fe200078e000b */
[----:B------:R-:W-:Y:S01]  /*28fa0*/  MOV R133, 0x181f ;  /* 0x0000181f00857802 */ /* 0x000fe20000000f00 */
[----:B------:R-:W-:Y:S01]  /*28fb0*/  IMAD.MOV.U32 R3, RZ, RZ, 0x4 ;  /* 0x00000004ff037424 */ /* 0x000fe200078e00ff */
[----:B------:R-:W-:Y:S02]  /*28fc0*/  MOV R132, 0xffffffff ;  /* 0xffffffff00847802 */ /* 0x000fe40000000f00 */
[----:B------:R-:W-:-:S02]  /*28fd0*/  MOV R2, 0x28ff0 ;  /* 0x00028ff000027802 */ /* 0x000fc40000000f00 */
[----:B--23--:R-:W-:Y:S05]  /*28fe0*/  CALL.REL.NOINC `($__internal_3_$__cuda_sm70_shflsync_idx_p) ;  /* 0x0000077000007944 */ /* 0x00cfea0003c00000 */
[----:B------:R-:W-:Y:S01]  /*28ff0*/  MOV R0, R105 ;  /* 0x0000006900007202 */ /* 0x000fe20000000f00 */
[----:B------:R-:W-:Y:S05]  /*29000*/  BRA `(.L_x_1449) ;  /* 0xffffa40000007947 */ /* 0x000fea000383ffff */
.L_x_1404:
        /* <DEDUP_REMOVED lines=23> */
.L_x_1405:
[----:B------:R-:W-:Y:S01]  /*29180*/  IMAD.MOV.U32 R106, RZ, RZ, R11 ;  /* 0x000000ffff6a7224 */ /* 0x000fe200078e000b */
[----:B------:R-:W-:Y:S01]  /*29190*/  MOV R133, 0x181f ;  /* 0x0000181f00857802 */ /* 0x000fe20000000f00 */
[----:B------:R-:W-:Y:S01]  /*291a0*/  IMAD.MOV.U32 R3, RZ, RZ, 0x5 ;  /* 0x00000005ff037424 */ /* 0x000fe200078e00ff */
[----:B------:R-:W-:-:S02]  /*291b0*/  MOV R132, 0xffffffff ;  /* 0xffffffff00847802 */ /* 0x000fc40000000f00 */
[----:B------:R-:W-:Y:S02]  /*291c0*/  MOV R2, 0x291e0 ;  /* 0x000291e000027802 */ /* 0x000fe40000000f00 */
[----:B---3--:R-:W-:Y:S05]  /*291d0*/  CALL.REL.NOINC `($__internal_3_$__cuda_sm70_shflsync_idx_p) ;  /* 0x0000058000007944 */ /* 0x008fea0003c00000 */
        /* <DEDUP_REMOVED lines=24> */
.L_x_1408:
        /* <DEDUP_REMOVED lines=8> */
.L_x_1409:
        /* <DEDUP_REMOVED lines=23> */
.L_x_1412:
        /* <DEDUP_REMOVED lines=29> */
        .weak           $__internal_2_$__cuda_sm70_shflsync_bfly_p
        .type           $__internal_2_$__cuda_sm70_shflsync_bfly_p,@function
        .size           $__internal_2_$__cuda_sm70_shflsync_bfly_p,($__internal_3_$__cuda_sm70_shflsync_idx_p - $__internal_2_$__cuda_sm70_shflsync_bfly_p)
$__internal_2_$__cuda_sm70_shflsync_bfly_p:
[----:B------:R-:W-:Y:S04]  /*29720*/  WARPSYNC R8 ;  /* 0x0000000800007348 */ /* 0x000fe80003800000 */
[----:B------:R1:W2:Y:S02]  /*29730*/  SHFL.BFLY PT, R7, R0, R3, R10 ;  /* 0x0c00000300077389 */ /* 0x0002a400000e000a */
[----:B-1----:R-:W-:-:S04]  /*29740*/  MOV R3, 0x0 ;  /* 0x0000000000037802 */ /* 0x002fc80000000f00 */
[----:B--2---:R-:W-:Y:S05]  /*29750*/  RET.REL.NODEC R2 `(_ZN7cutlass13device_kernelIN5flash19enable_sm80_to_sm89INS1_16FlashAttnFwdSm80INS1_25CollectiveMainloopFwdSm80ILi4ELi1ELb0EN4cute5tupleIJNS5_1CILi128EEENS7_ILi48EEES8_EEELi128ENS_10bfloat16_tEfNS_4arch4Sm80ELb0ELb1ELb0ELb1ELb0ELb1ELb1ELb0EEENS1_21CollectiveEpilogueFwdINS6_IJS8_S8_S9_EEENS6_IJNS7_ILi1EEESH_SH_EEESB_SD_Li128ELb1ELb1ELb0ELb0EEENS1_19SingleTileSchedulerILb1ELb0ELb1ELi128EEEEEEEEEvNT_6ParamsE) ;  /* 0xfffd68a002007950 */ /* 0x004fea0003c3ffff */
        .weak           $__internal_3_$__cuda_sm70_shflsync_idx_p
        .type           $__internal_3_$__cuda_sm70_shflsync_idx_p,@function
        .size           $__internal_3_$__cuda_sm70_shflsync_idx_p,(.L_x_1840 - $__internal_3_$__cuda_sm70_shflsync_idx_p)
$__internal_3_$__cuda_sm70_shflsync_idx_p:
[----:B------:R-:W-:Y:S04]  /*29760*/  WARPSYNC R132 ;  /* 0x0000008400007348 */ /* 0x000fe80003800000 */
[----:B------:R1:W2:Y:S02]  /*29770*/  SHFL.IDX PT, R105, R106, R3, R133 ;  /* 0x000000036a697389 */ /* 0x0002a400000e0085 */
[----:B-1----:R-:W-:-:S04]  /*29780*/  MOV R3, 0x0 ;  /* 0x0000000000037802 */ /* 0x002fc80000000f00 */
[----:B--2---:R-:W-:Y:S05]  /*29790*/  RET.REL.NODEC R2 `(_ZN7cutlass13device_kernelIN5flash19enable_sm80_to_sm89INS1_16FlashAttnFwdSm80INS1_25CollectiveMainloopFwdSm80ILi4ELi1ELb0EN4cute5tupleIJNS5_1CILi128EEENS7_ILi48EEES8_EEELi128ENS_10bfloat16_tEfNS_4arch4Sm80ELb0ELb1ELb0ELb1ELb0ELb1ELb1ELb0EEENS1_21CollectiveEpilogueFwdINS6_IJS8_S8_S9_EEENS6_IJNS7_ILi1EEESH_SH_EEESB_SD_Li128ELb1ELb1ELb0ELb0EEENS1_19SingleTileSchedulerILb1ELb0ELb1ELi128EEEEEEEEEvNT_6ParamsE) ;  /* 0xfffd686002007950 */ /* 0x004fea0003c3ffff */
.L_x_1455:
        /* <DEDUP_REMOVED lines=14> */
.L_x_1840:


//--------------------- .text._ZN7cutlass13device_kernelIN5flash19enable_sm80_to_sm89INS1_16FlashAttnFwdSm80INS1_25CollectiveMainloopFwdSm80ILi4ELi1ELb0EN4cute5tupleIJNS5_1CILi128EEENS7_ILi64EEES8_EEELi128ENS_10bfloat16_tEfNS_4arch4Sm80ELb1ELb0ELb0ELb0ELb0ELb0ELb1ELb0EEENS1_21CollectiveEpilogueFwdINS6_IJS8_S8_S9_EEENS6_IJNS7_ILi1EEESH_SH_EEESB_SD_Li128ELb0ELb1ELb0ELb0EEENS1_30DynamicPersistentTileSchedulerILi128ELi128ELb0ELb1ELb0EEEEEEEEEvNT_6ParamsE --------------------------
	.section	.text._ZN7cutlass13device_kernelIN5flash19enable_sm80_to_sm89INS1_16FlashAttnFwdSm80INS1_25CollectiveMainloopFwdSm80ILi4ELi1ELb0EN4cute5tupleIJNS5_1CILi128EEENS7_ILi64EEES8_EEELi128ENS_10bfloat16_tEfNS_4arch4Sm80ELb1ELb0ELb0ELb0ELb0ELb0ELb1ELb0EEENS1_21CollectiveEpilogueFwdINS6_IJS8_S8_S9_EEENS6_IJNS7_ILi1EEESH_SH_EEESB_SD_Li128ELb0ELb1ELb0ELb0EEENS1_30DynamicPersistentTileSchedulerILi128ELi128ELb0ELb1ELb0EEEEEEEEEvNT_6ParamsE,"ax",@progbits
	.sectioninfo	@"SHI_REGISTERS=255"
	.align	128
.text._ZN7cutlass13device_kernelIN5flash19enable_sm80_to_sm89INS1_16FlashAttnFwdSm80INS1_25CollectiveMainloopFwdSm80ILi4ELi1ELb0EN4cute5tupleIJNS5_1CILi128EEENS7_ILi64EEES8_EEELi128ENS_10bfloat16_tEfNS_4arch4Sm80ELb1ELb0ELb0ELb0ELb0ELb0ELb1ELb0EEENS1_21CollectiveEpilogueFwdINS6_IJS8_S8_S9_EEENS6_IJNS7_ILi1EEESH_SH_EEESB_SD_Li128ELb0ELb1ELb0ELb0EEENS1_30DynamicPersistentTileSchedulerILi128ELi128ELb0ELb1ELb0EEEEEEEEEvNT_6ParamsE:
        .type           _ZN7cutlass13device_kernelIN5flash19enable_sm80_to_sm89INS1_16FlashAttnFwdSm80INS1_25CollectiveMainloopFwdSm80ILi4ELi1ELb0EN4cute5tupleIJNS5_1CILi128EEENS7_ILi64EEES8_EEELi128ENS_10bfloat16_tEfNS_4arch4Sm80ELb1ELb0ELb0ELb0ELb0ELb0ELb1ELb0EEENS1_21CollectiveEpilogueFwdINS6_IJS8_S8_S9_EEENS6_IJNS7_ILi1EEESH_SH_EEESB_SD_Li128ELb0ELb1ELb0ELb0EEENS1_30DynamicPersistentTileSchedulerILi128ELi128ELb0ELb1ELb0EEEEEEEEEvNT_6ParamsE,@function
        .size           _ZN7cutlass13device_kernelIN5flash19enable_sm80_to_sm89INS1_16FlashAttnFwdSm80INS1_25CollectiveMainloopFwdSm80ILi4ELi1ELb0EN4cute5tupleIJNS5_1CILi128EEENS7_ILi64EEES8_EEELi128ENS_10bfloat16_tEfNS_4arch4Sm80ELb1ELb0ELb0ELb0ELb0ELb0ELb1ELb0EEENS1_21CollectiveEpilogueFwdINS6_IJS8_S8_S9_EEENS6_IJNS7_ILi1EEESH_SH_EEESB_SD_Li128ELb0ELb1ELb0ELb0EEENS1_30DynamicPersistentTileSchedulerILi128ELi128ELb0ELb1ELb0EEEEEEEEEvNT_6ParamsE,(.L_x_1844 - _ZN7cutlass13device_kernelIN5flash19enable_sm80_to_sm89INS1_16FlashAttnFwdSm80INS1_25CollectiveMainloopFwdSm80ILi4ELi1ELb0EN4cute5tupleIJNS5_1CILi128EEENS7_ILi64EEES8_EEELi128ENS_10bfloat16_tEfNS_4arch4Sm80ELb1ELb0ELb0ELb0ELb0ELb0ELb1ELb0EEENS1_21CollectiveEpilogueFwdINS6_IJS8_S8_S9_EEENS6_IJNS7_ILi1EEESH_SH_EEESB_SD_Li128ELb0ELb1ELb0ELb0EEENS1_30DynamicPersistentTileSchedulerILi128ELi128ELb0ELb1ELb0EEEEEEEEEvNT_6ParamsE)
        .other          _ZN7cutlass13device_kernelIN5flash19enable_sm80_to_sm89INS1_16FlashAttnFwdSm80INS1_25CollectiveMainloopFwdSm80ILi4ELi1ELb0EN4cute5tupleIJNS5_1CILi128EEENS7_ILi64EEES8_EEELi128ENS_10bfloat16_tEfNS_4arch4Sm80ELb1ELb0ELb0ELb0ELb0ELb0ELb1ELb0EEENS1_21CollectiveEpilogueFwdINS6_IJS8_S8_S9_EEENS6_IJNS7_ILi1EEESH_SH_EEESB_SD_Li128ELb0ELb1ELb0ELb0EEENS1_30DynamicPersistentTileSchedulerILi128ELi128ELb0ELb1ELb0EEEEEEEEEvNT_6ParamsE,@"STO_CUDA_ENTRY STV_DEFAULT"
_ZN7cutlass13device_kernelIN5flash19enable_sm80_to_sm89INS1_16FlashAttnFwdSm80INS1_25CollectiveMainloopFwdSm80ILi4ELi1ELb0EN4cute5tupleIJNS5_1CILi128EEENS7_ILi64EEES8_EEELi128ENS_10bfloat16_tEfNS_4arch4Sm80ELb1ELb0ELb0ELb0ELb0ELb0ELb1ELb0EEENS1_21CollectiveEpilogueFwdINS6_IJS8_S8_S9_EEENS6_IJNS7_ILi1EEESH_SH_EEESB_SD_Li128ELb0ELb1ELb0ELb0EEENS1_30DynamicPersistentTileSchedulerILi128ELi128ELb0ELb1ELb0EEEEEEEEEvNT_6ParamsE:
        /* <DEDUP_REMOVED lines=12> */
[----:B------:R-:W-:Y:S01]  /*00c0*/  IMAD.MOV.U32 R232, RZ, RZ, 0x40 ;  /* 0x00000040ffe87424 */ /* 0x000fe200078e00ff */
[----:B------:R-:W-:Y:S02]  /*00d0*/  ULDC.64 UR6, c[0x0][0x118] ;  /* 0x0000460000067ab9 */ /* 0x000fe40000000a00 */
[CC--:B------:R-:W-:Y:S02]  /*00e0*/  LEA.HI R2, R14.reuse, R16.reuse, RZ, 0x4 ;  /* 0x000000100e027211 */ /* 0x0c0fe400078f20ff */
[CC--:B------:R-:W-:Y:S02]  /*00f0*/  LEA.HI R10, R14.reuse, R16.reuse, RZ, 0x3 ;  /* 0x000000100e0a7211 */ /* 0x0c0fe400078f18ff */
[----:B------:R-:W-:Y:S02]  /*0100*/  SHF.R.S32.HI R3, RZ, 0x4, R2 ;  /* 0x00000004ff037819 */ /* 0x000fe40000011402 */
[----:B------:R-:W-:-:S02]  /*0110*/  LEA.HI R12, R14, R16, RZ, 0x2 ;  /* 0x000000100e0c7211 */ /* 0x000fc400078f10ff */
[----:B------:R-:W-:Y:S02]  /*0120*/  LEA.HI R0, R2, R3, RZ, 0x1 ;  /* 0x0000000302007211 */ /* 0x000fe400078f08ff */
[----:B------:R-:W-:Y:S02]  /*0130*/  LOP3.LUT R5, R10, 0xfffffff8, RZ, 0xc0, !PT ;  /* 0xfffffff80a057812 */ /* 0x000fe400078ec0ff */
[----:B------:R-:W-:Y:S02]  /*0140*/  LOP3.LUT R0, R0, 0xfffffffe, RZ, 0xc0, !PT ;  /* 0xfffffffe00007812 */ /* 0x000fe400078ec0ff */
[----:B------:R-:W-:Y:S01]  /*0150*/  SHF.R.S32.HI R20, RZ, 0x3, R10 ;  /* 0x00000003ff147819 */ /* 0x000fe2000001140a */
[----:B------:R-:W-:Y:S01]  /*0160*/  IMAD.IADD R8, R16, 0x1, -R5 ;  /* 0x0000000110087824 */ /* 0x000fe200078e0a05 */
[----:B------:R-:W-:Y:S01]  /*0170*/  SHF.R.S32.HI R7, RZ, 0x2, R12 ;  /* 0x00000002ff077819 */ /* 0x000fe2000001140c */
[----:B------:R-:W-:Y:S01]  /*0180*/  IMAD.IADD R13, R3, 0x1, -R0 ;  /* 0x00000001030d7824 */ /* 0x000fe200078e0a00 */
[----:B------:R-:W-:Y:S01]  /*0190*/  LOP3.LUT R0, R2, 0xfffffff0, RZ, 0xc0, !PT ;  /* 0xfffffff002007812 */ /* 0x000fe200078ec0ff */
[----:B------:R-:W-:Y:S01]  /*01a0*/  IMAD.SHL.U32 R4, R20, 0x40, RZ ;  /* 0x0000004014047824 */ /* 0x000fe200078e00ff */
[----:B------:R-:W-:Y:S01]  /*01b0*/  SHF.R.S32.HI R3, RZ, 0x1f, R12 ;  /* 0x0000001fff037819 */ /* 0x000fe2000001140c */
[----:B------:R-:W-:-:S02]  /*01c0*/  IMAD.SHL.U32 R18, R8, 0x8, RZ ;  /* 0x0000000808127824 */ /* 0x000fc400078e00ff */
[----:B------:R-:W-:Y:S01]  /*01d0*/  IMAD.IADD R2, R16, 0x1, -R0 ;  /* 0x0000000110027824 */ /* 0x000fe200078e0a00 */
[----:B------:R-:W-:Y:S01]  /*01e0*/  LEA.HI R3, R3, R7, RZ, 0x3 ;  /* 0x0000000703037211 */ /* 0x000fe200078f18ff */
[----:B------:R-:W-:Y:S01]  /*01f0*/  IMAD.SHL.U32 R9, R8, 0x40, RZ ;  /* 0x0000004008097824 */ /* 0x000fe200078e00ff */
[----:B------:R-:W-:Y:S02]  /*0200*/  LOP3.LUT R0, R4, 0x1c0, RZ, 0xc0, !PT ;  /* 0x000001c004007812 */ /* 0x000fe400078ec0ff */
[----:B------:R-:W-:Y:S02]  /*0210*/  SHF.R.S32.HI R6, RZ, 0x1f, R2 ;  /* 0x0000001fff067819 */ /* 0x000fe40000011402 */
[----:B------:R-:W-:Y:S02]  /*0220*/  LOP3.LUT R3, R3, 0xfffffff8, RZ, 0xc0, !PT ;  /* 0xfffffff803037812 */ /* 0x000fe400078ec0ff */
[----:B------:R-:W-:Y:S02]  /*0230*/  LEA.HI R11, R6, R2, RZ, 0x3 ;  /* 0x00000002060b7211 */ /* 0x000fe400078f18ff */
[----:B------:R-:W-:Y:S01]  /*0240*/  LOP3.LUT R5, R0, 0x38, R18, 0xf8, !PT ;  /* 0x0000003800057812 */ /* 0x000fe200078ef812 */
[----:B------:R-:W-:Y:S01]  /*0250*/  IMAD.IADD R7, R7, 0x1, -R3 ;  /* 0x0000000107077824 */ /* 0x000fe200078e0a03 */
[----:B------:R-:W-:-:S02]  /*0260*/  SHF.R.U32.HI R4, RZ, 0x3, R0 ;  /* 0x00000003ff047819 */ /* 0x000fc40000011600 */
[----:B------:R-:W-:Y:S02]  /*0270*/  LOP3.LUT R0, R9, 0x1c0, RZ, 0xc0, !PT ;  /* 0x000001c009007812 */ /* 0x000fe400078ec0ff */
[----:B------:R-:W-:Y:S02]  /*0280*/  LOP3.LUT R3, R11, 0xfffffff8, RZ, 0xc0, !PT ;  /* 0xfffffff80b037812 */ /* 0x000fe400078ec0ff */
[----:B------:R-:W-:Y:S02]  /*0290*/  LEA.HI R6, R14, R16, RZ, 0x6 ;  /* 0x000000100e067211 */ /* 0x000fe400078f30ff */
[----:B------:R-:W-:Y:S01]  /*02a0*/  LOP3.LUT R5, R5, R4, RZ, 0x3c, !PT ;  /* 0x0000000405057212 */ /* 0x000fe200078e3cff */
[----:B------:R-:W-:Y:S01]  /*02b0*/  IMAD.IADD R9, R2, 0x1, -R3 ;  /* 0x0000000102097824 */ /* 0x000fe200078e0a03 */
[----:B------:R-:W-:Y:S01]  /*02c0*/  LOP3.LUT R4, R0, 0x8, R10, 0xf8, !PT ;  /* 0x0000000800047812 */ /* 0x000fe200078ef80a */
[----:B------:R-:W-:Y:S01]  /*02d0*/  IMAD.SHL.U32 R3, R6, 0x8, RZ ;  /* 0x0000000806037824 */ /* 0x000fe200078e00ff */
[----:B------:R-:W-:-:S02]  /*02e0*/  SHF.R.U32.HI R0, RZ, 0x3, R0 ;  /* 0x00000003ff007819 */ /* 0x000fc40000011600 */
[----:B------:R-:W-:Y:S02]  /*02f0*/  LEA.HI R10, R14, R16, RZ, 0x5 ;  /* 0x000000100e0a7211 */ /* 0x000fe400078f28ff */
[----:B------:R-:W-:Y:S02]  /*0300*/  LOP3.LUT R2, R12, 0xfffffffc, RZ, 0xc0, !PT ;  /* 0xfffffffc0c027812 */ /* 0x000fe400078ec0ff */
[----:B------:R-:W-:Y:S02]  /*0310*/  LOP3.LUT R14, R4, R0, RZ, 0x3c, !PT ;  /* 0x00000000040e7212 */ /* 0x000fe400078e3cff */
[----:B------:R-:W-:Y:S01]  /*0320*/  LOP3.LUT R0, R10, 0xffffffe0, RZ, 0xc0, !PT ;  /* 0xffffffe00a007812 */ /* 0x000fe200078ec0ff */
[C---:B------:R-:W-:Y:S01]  /*0330*/  IMAD.IADD R6, R16.reuse, 0x1, -R2 ;  /* 0x0000000110067824 */ /* 0x040fe200078e0a02 */
[----:B------:R-:W-:Y:S02]  /*0340*/  LOP3.LUT R248, R5, 0x7ffffe00, R3, 0xf8, !PT ;  /* 0x7ffffe0005f87812 */ /* 0x000fe400078ef803 */
[----:B------:R-:W-:Y:S01]  /*0350*/  LOP3.LUT R3, R7, 0x1, RZ, 0xc0, !PT ;  /* 0x0000000107037812 */ /* 0x000fe200078ec0ff */
[----:B------:R-:W-:Y:S01]  /*0360*/  IMAD.IADD R17, R16, 0x1, -R0 ;  /* 0x0000000110117824 */ /* 0x000fe200078e0a00 */
[--C-:B------:R-:W-:Y:S01]  /*0370*/  SHF.R.S32.HI R235, RZ, 0x5, R10.reuse ;  /* 0x00000005ffeb7819 */ /* 0x100fe2000001140a */
[----:B------:R-:W-:Y:S01]  /*0380*/  IMAD.SHL.U32 R248, R248, 0x2, RZ ;  /* 0x00000002f8f87824 */ /* 0x000fe200078e00ff */
[----:B------:R-:W-:-:S02]  /*0390*/  SHF.R.S32.HI R2, RZ, 0x1f, R10 ;  /* 0x0000001fff027819 */ /* 0x000fc4000001140a */
[----:B------:R-:W-:Y:S02]  /*03a0*/  LEA.HI R0, R6, R6, RZ, 0x1 ;  /* 0x0000000606007211 */ /* 0x000fe400078f08ff */
[----:B------:R-:W-:Y:S02]  /*03b0*/  ISETP.NE.U32.AND P0, PT, R3, 0x1, PT ;  /* 0x000000010300780c */ /* 0x000fe40003f05070 */
[----:B------:R-:W-:Y:S02]  /*03c0*/  LEA.HI R3, R2, R235, RZ, 0x2 ;  /* 0x000000eb02037211 */ /* 0x000fe400078f10ff */
[C---:B------:R-:W-:Y:S01]  /*03d0*/  LOP3.LUT R2, R0.reuse, 0x1ffffffe, RZ, 0xc0, !PT ;  /* 0x1ffffffe00027812 */ /* 0x040fe200078ec0ff */
[----:B------:R-:W-:Y:S01]  /*03e0*/  IMAD.SHL.U32 R0, R0, 0x20, RZ ;  /* 0x0000002000007824 */ /* 0x000fe200078e00ff */
[----:B------:R-:W-:Y:S02]  /*03f0*/  LOP3.LUT R3, R3, 0xffffffc, RZ, 0xc0, !PT ;  /* 0x0ffffffc03037812 */ /* 0x000fe400078ec0ff */
[----:B------:R-:W-:Y:S01]  /*0400*/  SHF.R.S32.HI R10, RZ, 0x1f, R17 ;  /* 0x0000001fff0a7819 */ /* 0x000fe20000011411 */
[----:B------:R-:W-:Y:S01]  /*0410*/  IMAD.IADD R2, R6, 0x1, -R2 ;  /* 0x0000000106027824 */ /* 0x000fe200078e0a02 */
[----:B------:R-:W-:Y:S01]  /*0420*/  LOP3.LUT R0, R0, 0xffffffc0, RZ, 0xc0, !PT ;  /* 0xffffffc000007812 */ /* 0x000fe200078ec0ff */
[----:B------:R-:W-:Y:S01]  /*0430*/  IMAD.IADD R5, R235, 0x1, -R3 ;  /* 0x00000001eb057824 */ /* 0x000fe200078e0a03 */
[----:B------:R-:W-:Y:S01]  /*0440*/  LEA.HI R10, R10, R17, RZ, 0x2 ;  /* 0x000000110a0a7211 */ /* 0x000fe200078f10ff */
[----:B------:R-:W-:Y:S01]  /*0450*/  IMAD.SHL.U32 R3, R9, 0x40, RZ ;  /* 0x0000004009037824 */ /* 0x000fe200078e00ff */
[----:B------:R-:W-:Y:S01]  /*0460*/  R2P PR, R7, 0x6 ;  /* 0x0000000607007804 */ /* 0x000fe20000000000 */
[----:B------:R-:W-:Y:S01]  /*0470*/  IMAD R12, R2, 0x8, R0 ;  /* 0x00000008020c7824 */ /* 0x000fe200078e0200 */
[----:B------:R-:W-:Y:S01]  /*0480*/  SHF.R.S32.HI R4, RZ, 0x2, R10 ;  /* 0x00000002ff047819 */ /* 0x000fe2000001140a */
[----:B------:R-:W-:Y:S01]  /*0490*/  IMAD.SHL.U32 R2, R13, 0x8, RZ ;  /* 0x000000080d027824 */ /* 0x000fe200078e00ff */
[----:B------:R-:W-:Y:S01]  /*04a0*/  LOP3.LUT R0, R3, 0x1c0, RZ, 0xc0, !PT ;  /* 0x000001c003007812 */ /* 0x000fe200078ec0ff */
[----:B------:R-:W-:Y:S01]  /*04b0*/  IMAD.SHL.U32 R3, R7, 0x40, RZ ;  /* 0x0000004007037824 */ /* 0x000fe200078e00ff */
[----:B------:R-:W-:Y:S01]  /*04c0*/  SHF.R.S32.HI R19, RZ, 0x1f, R18 ;  /* 0x0000001fff137819 */ /* 0x000fe20000011412 */
[----:B------:R-:W-:Y:S01]  /*04d0*/  IMAD R16, R5, 0x10, R4 ;  /* 0x0000001005107824 */ /* 0x000fe200078e0204 */
[----:B------:R-:W-:Y:S01]  /*04e0*/  LOP3.LUT R2, R0, 0x8, R2, 0xf8, !PT ;  /* 0x0000000800027812 */ /* 0x000fe200078ef802 */
[----:B------:R-:W-:Y:S01]  /*04f0*/  IMAD.SHL.U32 R235, R235, 0x400, RZ ;  /* 0x00000400ebeb7824 */ /* 0x000fe200078e00ff */
[----:B------:R-:W-:Y:S01]  /*0500*/  LOP3.LUT R3, R3, 0x1c0, RZ, 0xc0, !PT ;  /* 0x000001c003037812 */ /* 0x000fe200078ec0ff */
[----:B------:R-:W-:Y:S01]  /*0510*/  IMAD.SHL.U32 R5, R11, 0x40, RZ ;  /* 0x000000400b057824 */ /* 0x000fe200078e00ff */
[----:B------:R-:W-:Y:S01]  /*0520*/  SHF.R.U32.HI R0, RZ, 0x3, R0 ;  /* 0x00000003ff007819 */ /* 0x000fe20000011600 */
[----:B------:R-:W-:Y:S01]  /*0530*/  IMAD R4, R6, 0x2, R235 ;  /* 0x0000000206047824 */ /* 0x000fe200078e02eb */
[----:B------:R-:W-:Y:S01]  /*0540*/  LEA.HI R3, R3, R3, RZ, 0x1d ;  /* 0x0000000303037211 */ /* 0x000fe200078fe8ff */
[----:B------:R-:W-:Y:S01]  /*0550*/  STL [R1+0x88], R16 ;  /* 0x0000881001007387 */ /* 0x000fe20000100800 */
[----:B------:R-:W-:Y:S01]  /*0560*/  LOP3.LUT R229, R2, R0, RZ, 0x3c, !PT ;  /* 0x0000000002e57212 */ /* 0x000fe200078e3cff */
[----:B------:R-:W-:Y:S01]  /*0570*/  IMAD.MOV.U32 R6, RZ, RZ, 0x20 ;  /* 0x00000020ff067424 */ /* 0x000fe200078e00ff */
[----:B------:R-:W-:Y:S01]  /*0580*/  LOP3.LUT R2, R5, 0xfffffe00, RZ, 0xc0, !PT ;  /* 0xfffffe0005027812 */ /* 0x000fe200078ec0ff */
[----:B------:R-:W-:Y:S01]  /*0590*/  IMAD.IADD R5, R4, 0x1, R3 ;  /* 0x0000000104057824 */ /* 0x000fe200078e0203 */
[----:B------:R-:W-:Y:S01]  /*05a0*/  IADD3 R3, R18, 0x40, RZ ;  /* 0x0000004012037810 */ /* 0x000fe20007ffe0ff */
[----:B------:R-:W-:Y:S01]  /*05b0*/  IMAD R4, R8, 0x10, R20 ;  /* 0x0000001008047824 */ /* 0x000fe200078e0214 */
[CC--:B------:R-:W-:Y:S01]  /*05c0*/  IADD3 R235, R229.reuse, R2.reuse, R235 ;  /* 0x00000002e5eb7210 */ /* 0x0c0fe20007ffe0eb */
[----:B------:R-:W-:Y:S01]  /*05d0*/  STL [R1+0x5c], R15 ;  /* 0x00005c0f01007387 */ /* 0x000fe20000100800 */
[----:B------:R-:W-:Y:S01]  /*05e0*/  LOP3.LUT R229, R229, R2, RZ, 0xfc, !PT ;  /* 0x00000002e5e57212 */ /* 0x000fe200078efcff */
[----:B------:R-:W-:Y:S01]  /*05f0*/  IMAD R0, R13, 0x200, R14 ;  /* 0x000002000d007824 */ /* 0x000fe200078e020e */
[----:B------:R-:W-:Y:S01]  /*0600*/  LOP3.LUT R2, R10, 0x7ffffffc, RZ, 0xc0, !PT ;  /* 0x7ffffffc0a027812 */ /* 0x000fe200078ec0ff */
[----:B------:R1:W-:Y:S01]  /*0610*/  STL [R1+0x80], R4 ;  /* 0x0000800401007387 */ /* 0x0003e20000100800 */
[----:B------:R-:W-:-:S02]  /*0620*/  SHF.R.S32.HI R7, RZ, 0x1f, R3 ;  /* 0x0000001fff077819 */ /* 0x000fc40000011403 */
[----:B------:R-:W-:Y:S01]  /*0630*/  LEA R5, R5, 0x80, 0x1 ;  /* 0x0000008005057811 */ /* 0x000fe200078e08ff */
[----:B------:R2:W-:Y:S01]  /*0640*/  STL [R1+0x3c], R3 ;  /* 0x00003c0301007387 */ /* 0x0005e20000100800 */
[C---:B------:R-:W-:Y:S02]  /*0650*/  LOP3.LUT P4, RZ, R8.reuse, 0x2, RZ, 0xc0, !PT ;  /* 0x0000000208ff7812 */ /* 0x040fe4000788c0ff */
[----:B------:R-:W-:Y:S01]  /*0660*/  LOP3.LUT P3, RZ, R8, 0x4, RZ, 0xc0, !PT ;  /* 0x0000000408ff7812 */ /* 0x000fe2000786c0ff */
[----:B------:R-:W-:Y:S01]  /*0670*/  STL.64 [R1+0x10], R18 ;  /* 0x0000101201007387 */ /* 0x000fe20000100a00 */
[C---:B------:R-:W-:Y:S02]  /*0680*/  LOP3.LUT P6, RZ, R9.reuse, 0x2, RZ, 0xc0, !PT ;  /* 0x0000000209ff7812 */ /* 0x040fe400078cc0ff */
[----:B------:R-:W-:Y:S01]  /*0690*/  LOP3.LUT P5, RZ, R9, 0x4, RZ, 0xc0, !PT ;  /* 0x0000000409ff7812 */ /* 0x000fe200078ac0ff */
[----:B------:R3:W-:Y:S01]  /*06a0*/  STL [R1+0x48], R7 ;  /* 0x0000480701007387 */ /* 0x0007e20000100800 */
[----:B------:R-:W-:-:S02]  /*06b0*/  LEA R228, R0, 0x4100, 0x1 ;  /* 0x0000410000e47811 */ /* 0x000fc400078e08ff */
[----:B------:R-:W-:Y:S02]  /*06c0*/  SEL R231, R232, 0xffffffc0, !P3 ;  /* 0xffffffc0e8e77807 */ /* 0x000fe40005800000 */
[----:B------:R-:W-:Y:S02]  /*06d0*/  SEL R0, R6, 0xffffffe0, !P6 ;  /* 0xffffffe006007807 */ /* 0x000fe40007000000 */
[----:B------:R-:W-:Y:S01]  /*06e0*/  LEA R235, R235, 0x8100, 0x1 ;  /* 0x00008100ebeb7811 */ /* 0x000fe200078e08ff */
[C---:B------:R-:W-:Y:S01]  /*06f0*/  IMAD.IADD R234, R228.reuse, 0x1, R231 ;  /* 0x00000001e4ea7824 */ /* 0x040fe200078e02e7 */
[----:B------:R-:W-:Y:S02]  /*0700*/  LEA R229, R229, 0x100, 0x1 ;  /* 0x00000100e5e57811 */ /* 0x000fe400078e08ff */
[----:B------:R-:W-:Y:S01]  /*0710*/  IADD3 R239, R228, 0x20, RZ ;  /* 0x00000020e4ef7810 */ /* 0x000fe20007ffe0ff */
[----:B------:R-:W-:Y:S01]  /*0720*/  IMAD.IADD R237, R235, 0x1, R0 ;  /* 0x00000001ebed7824 */ /* 0x000fe200078e0200 */
[----:B-1----:R-:W-:Y:S01]  /*0730*/  SEL R4, R6, 0xffffffe0, !P1 ;  /* 0xffffffe006047807 */ /* 0x002fe20004800000 */
[----:B------:R-:W-:Y:S01]  /*0740*/  IMAD.IADD R230, R0, 0x1, R229 ;  /* 0x0000000100e67824 */ /* 0x000fe200078e02e5 */
[----:B------:R-:W-:Y:S01]  /*0750*/  @P4 IADD3 R239, R228, -0x20, RZ ;  /* 0xffffffe0e4ef4810 */ /* 0x000fe20007ffe0ff */
[----:B--2---:R-:W-:Y:S01]  /*0760*/  IMAD.IADD R3, R17, 0x1, -R2 ;  /* 0x0000000111037824 */ /* 0x004fe200078e0a02 */
[C---:B------:R-:W-:Y:S01]  /*0770*/  SEL R2, R232.reuse, 0xffffffc0, !P2 ;  /* 0xffffffc0e8027807 */ /* 0x040fe20005000000 */
[----:B------:R-:W-:Y:S01]  /*0780*/  IMAD.IADD R8, R5, 0x1, R4 ;  /* 0x0000000105087824 */ /* 0x000fe200078e0204 */
[----:B------:R-:W-:Y:S01]  /*0790*/  SEL R232, R232, 0xffffffc0, !P5 ;  /* 0xffffffc0e8e87807 */ /* 0x000fe20006800000 */
[----:B------:R-:W-:Y:S01]  /*07a0*/  IMAD.SHL.U32 R3, R3, 0x2, RZ ;  /* 0x0000000203037824 */ /* 0x000fe200078e00ff */
[----:B------:R-:W-:Y:S01]  /*07b0*/  IADD3 R247, R239, 0x800, RZ ;  /* 0x00000800eff77810 */ /* 0x000fe20007ffe0ff */
[----:B------:R-:W-:Y:S01]  /*07c0*/  IMAD.IADD R231, R231, 0x1, R239 ;  /* 0x00000001e7e77824 */ /* 0x000fe200078e02ef */
[C---:B------:R-:W-:Y:S01]  /*07d0*/  IADD3 R246, R239.reuse, 0x1000, RZ ;  /* 0x00001000eff67810 */ /* 0x040fe20007ffe0ff */
[----:B---3--:R-:W-:Y:S01]  /*07e0*/  IMAD.IADD R7, R16, 0x1, R12 ;  /* 0x0000000110077824 */ /* 0x008fe200078e020c */
[----:B------:R-:W-:Y:S01]  /*07f0*/  IADD3 R245, R239, 0x1800, RZ ;  /* 0x00001800eff57810 */ /* 0x000fe20007ffe0ff */
[--C-:B------:R-:W-:Y:S01]  /*0800*/  IMAD.IADD R236, R235, 0x1, R232.reuse ;  /* 0x00000001ebec7824 */ /* 0x100fe200078e02e8 */
[----:B------:R-:W-:Y:S01]  /*0810*/  IADD3 R244, R239, 0x2000, RZ ;  /* 0x00002000eff47810 */ /* 0x000fe20007ffe0ff */
[----:B------:R-:W-:Y:S01]  /*0820*/  IMAD.IADD R233, R232, 0x1, R229 ;  /* 0x00000001e8e97824 */ /* 0x000fe200078e02e5 */
[----:B------:R1:W-:Y:S01]  /*0830*/  STL [R1+0x58], R7 ;  /* 0x0000580701007387 */ /* 0x0003e20000100800 */
[----:B------:R-:W-:Y:S01]  /*0840*/  IMAD.IADD R238, R237, 0x1, R232 ;  /* 0x00000001edee7824 */ /* 0x000fe200078e02e8 */
[C---:B------:R-:W-:Y:S01]  /*0850*/  IADD3 R243, R239.reuse, 0x2800, RZ ;  /* 0x00002800eff37810 */ /* 0x040fe20007ffe0ff */
[----:B------:R-:W-:Y:S01]  /*0860*/  IMAD.IADD R240, R0, 0x1, R236 ;  /* 0x0000000100f07824 */ /* 0x000fe200078e02ec */
[----:B------:R2:W-:Y:S01]  /*0870*/  STL [R1+0x54], R3 ;  /* 0x0000540301007387 */ /* 0x0005e20000100800 */
[C---:B------:R-:W-:Y:S01]  /*0880*/  IADD3 R242, R239.reuse, 0x3000, RZ ;  /* 0x00003000eff27810 */ /* 0x040fe20007ffe0ff */
[----:B------:R-:W-:Y:S01]  /*0890*/  IMAD.IADD R232, R232, 0x1, R230 ;  /* 0x00000001e8e87824 */ /* 0x000fe200078e02e6 */
[----:B------:R-:W-:Y:S01]  /*08a0*/  IADD3 R241, R239, 0x3800, RZ ;  /* 0x00003800eff17810 */ /* 0x000fe20007ffe0ff */
[----:B------:R-:W-:Y:S01]  /*08b0*/  STL [R1+0x60], R5 ;  /* 0x0000600501007387 */ /* 0x000fe20000100800 */
[----:B-1----:R-:W-:-:S02]  /*08c0*/  IADD3 R7, R5, -0x10, RZ ;  /* 0xfffffff005077810 */ /* 0x002fc40007ffe0ff */
[C---:B------:R-:W-:Y:S01]  /*08d0*/  @P0 IADD3 R7, R5.reuse, 0x10, RZ ;  /* 0x0000001005070810 */ /* 0x040fe20007ffe0ff */
[----:B--2---:R-:W-:-:S05]  /*08e0*/  IMAD.IADD R3, R5, 0x1, R2 ;  /* 0x0000000105037824 */ /* 0x004fca00078e0202 */
[----:B------:R1:W-:Y:S04]  /*08f0*/  STL [R1+0x7c], R3 ;  /* 0x00007c0301007387 */ /* 0x0003e80000100800 */
[----:B------:R-:W-:Y:S01]  /*0900*/  STL [R1+0x6c], R8 ;  /* 0x00006c0801007387 */ /* 0x000fe20000100800 */
[----:B-1----:R-:W-:-:S05]  /*0910*/  IMAD.IADD R3, R8, 0x1, R2 ;  /* 0x0000000108037824 */ /* 0x002fca00078e0202 */
[----:B------:R1:W-:Y:S04]  /*0920*/  STL [R1+0x78], R3 ;  /* 0x0000780301007387 */ /* 0x0003e80000100800 */
[----:B------:R2:W-:Y:S01]  /*0930*/  STL [R1+0x64], R7 ;  /* 0x0000640701007387 */ /* 0x0005e20000100800 */
[--C-:B-1----:R-:W-:Y:S02]  /*0940*/  IMAD.IADD R3, R4, 0x1, R7.reuse ;  /* 0x0000000104037824 */ /* 0x102fe400078e0207 */
[----:B------:R-:W-:Y:S02]  /*0950*/  IMAD.IADD R4, R2, 0x1, R7 ;  /* 0x0000000102047824 */ /* 0x000fe400078e0207 */
[----:B------:R-:W-:Y:S01]  /*0960*/  IMAD.IADD R2, R3, 0x1, R2 ;  /* 0x0000000103027824 */ /* 0x000fe200078e0202 */
[----:B------:R2:W-:Y:S04]  /*0970*/  STL [R1+0x68], R3 ;  /* 0x0000680301007387 */ /* 0x0005e80000100800 */
[----:B------:R2:W-:Y:S04]  /*0980*/  STL [R1+0x74], R4 ;  /* 0x0000740401007387 */ /* 0x0005e80000100800 */
[----:B------:R2:W-:Y:S02]  /*0990*/  STL [R1+0x70], R2 ;  /* 0x0000700201007387 */ /* 0x0005e40000100800 */
.L_x_1545:
        /* <DEDUP_REMOVED lines=19> */
.L_x_1457:
[----:B------:R-:W-:-:S04]  /*0ad0*/  MOV R0, c[0x0][0x554] ;  /* 0x0001550000007a02 */ /* 0x000fc80000000f00 */
[----:B------:R-:W-:Y:S02]  /*0ae0*/  ISETP.NE.AND P0, PT, R0, 0x1, PT ;  /* 0x000000010000780c */ /* 0x000fe40003f05270 */
[----:B------:R-:W-:-:S11]  /*0af0*/  MOV R0, R2 ;  /* 0x0000000200007202 */ /* 0x000fd60000000f00 */
[----:B------:R-:W-:-:S05]  /*0b00*/  @P0 IMAD.HI.U32 R4, R2, c[0x0][0x558], RZ ;  /* 0x0001560002040a27 */ /* 0x000fca00078e00ff */
[----:B------:R-:W-:-:S05]  /*0b10*/  @P0 SHF.R.U32.HI R0, RZ, c[0x0][0x55c], R4 ;  /* 0x00015700ff000a19 */ /* 0x000fca0000011604 */
[----:B------:R-:W-:Y:S02]  /*0b20*/  IMAD R4, R0, c[0x0][0x554], RZ ;  /* 0x0001550000047a24 */ /* 0x000fe400078e02ff */
.L_x_1458:
[----:B------:R-:W-:Y:S05]  /*0b30*/  BSYNC B0 ;  /* 0x0000000000007941 */ /* 0x000fea0003800000 */
.L_x_1456:
[----:B------:R-:W-:Y:S01]  /*0b40*/  IMAD.MOV.U32 R5, RZ, RZ, c[0x0][0x2c4] ;  /* 0x0000b100ff057624 */ /* 0x000fe200078e00ff */
[----:B------:R-:W-:Y:S01]  /*0b50*/  LOP3.LUT R0, RZ, R0, RZ, 0x33, !PT ;  /* 0x00000000ff007212 */ /* 0x000fe200078e33ff */
[----:B------:R-:W-:Y:S01]  /*0b60*/  IMAD.MOV.U32 R6, RZ, RZ, c[0x0][0x548] ;  /* 0x00015200ff067624 */ /* 0x000fe200078e00ff */
[----:B------:R-:W-:Y:S01]  /*0b70*/  ULDC UR5, c[0x0][0x1d0] ;  /* 0x0000740000057ab9 */ /* 0x000fe20000000800 */
[----:B------:R-:W-:Y:S01]  /*0b80*/  IMAD.IADD R2, R2, 0x1, -R4 ;  /* 0x0000000102027824 */ /* 0x000fe200078e0a04 */
[----:B------:R-:W-:Y:S01]  /*0b90*/  ISETP.NE.AND P4, PT, R5, 0x1, PT ;  /* 0x000000010500780c */ /* 0x000fe20003f85270 */
[----:B------:R-:W-:Y:S01]  /*0ba0*/  IMAD.MOV.U32 R5, RZ, RZ, 0x40 ;  /* 0x00000040ff057424 */ /* 0x000fe200078e00ff */
[----:B------:R-:W-:Y:S01]  /*0bb0*/  IADD3 R0, R0, c[0x0][0x53c], RZ ;  /* 0x00014f0000007a10 */ /* 0x000fe20007ffe0ff */
[----:B------:R-:W-:Y:S01]  /*0bc0*/  IMAD R2, R3, c[0x0][0x554], R2 ;  /* 0x0001550003027a24 */ /* 0x000fe200078e0202 */
[----:B------:R-:W-:Y:S01]  /*0bd0*/  ISETP.NE.AND P0, PT, R6, 0x1, PT ;  /* 0x000000010600780c */ /* 0x000fe20003f05270 */
[----:B------:R-:W-:Y:S01]  /*0be0*/  UIADD3 UR5, UR5, 0x3f, URZ ;  /* 0x0000003f05057890 */ /* 0x000fe2000fffe03f */
[----:B------:R-:W-:Y:S01]  /*0bf0*/  SHF.L.U32 R62, R0, 0x7, RZ ;  /* 0x00000007003e7819 */ /* 0x000fe200000006ff */
[----:B------:R-:W-:Y:S01]  /*0c00*/  CS2R R126, SRZ ;  /* 0x00000000007e7805 */ /* 0x000fe2000001ff00 */
[----:B------:R-:W-:Y:S01]  /*0c10*/  MOV R63, R2 ;  /* 0x00000002003f7202 */ /* 0x000fe20000000f00 */
[----:B------:R-:W-:Y:S01]  /*0c20*/  USHF.R.S32.HI UR4, URZ, 0x1f, UR5 ;  /* 0x0000001f3f047899 */ /* 0x000fe20008011405 */
[----:B------:R-:W-:Y:S01]  /*0c30*/  IADD3 R0, R62, 0x7f, RZ ;  /* 0x0000007f3e007810 */ /* 0x000fe20007ffe0ff */
[----:B------:R1:W-:Y:S01]  /*0c40*/  STL [R1+0x44], R62 ;  /* 0x0000443e01007387 */ /* 0x0003e20000100800 */
[----:B------:R-:W-:Y:S01]  /*0c50*/  CS2R R124, SRZ ;  /* 0x00000000007c7805 */ /* 0x000fe2000001ff00 */
[----:B------:R-:W-:Y:S01]  /*0c60*/  ULEA.HI UR4, UR4, UR5, URZ, 0x6 ;  /* 0x0000000504047291 */ /* 0x000fe2000f8f303f */
[----:B------:R-:W-:Y:S01]  /*0c70*/  CS2R R130, SRZ ;  /* 0x0000000000827805 */ /* 0x000fe2000001ff00 */
[----:B------:R-:W-:Y:S01]  /*0c80*/  @P4 IMAD.HI.U32 R3, R0, c[0x0][0x2c8], RZ ;  /* 0x0000b20000034a27 */ /* 0x000fe200078e00ff */
[----:B------:R-:W-:Y:S01]  /*0c90*/  CS2R R128, SRZ ;  /* 0x0000000000807805 */ /* 0x000fe2000001ff00 */
[----:B------:R-:W-:Y:S01]  /*0ca0*/  USHF.R.S32.HI UR4, URZ, 0x6, UR4 ;  /* 0x000000063f047899 */ /* 0x000fe20008011404 */
[----:B------:R-:W-:Y:S01]  /*0cb0*/  MOV R122, RZ ;  /* 0x000000ff007a7202 */ /* 0x000fe20000000f00 */
[----:B------:R-:W-:Y:S01]  /*0cc0*/  @P0 IMAD.HI.U32 R4, R2, c[0x0][0x54c], RZ ;  /* 0x0001530002040a27 */ /* 0x000fe200078e00ff */
[----:B------:R-:W-:Y:S01]  /*0cd0*/  @P4 SHF.R.U32.HI R0, RZ, c[0x0][0x2cc], R3 ;  /* 0x0000b300ff004a19 */ /* 0x000fe20000011603 */
[----:B------:R-:W-:Y:S01]  /*0ce0*/  CS2R R120, SRZ ;  /* 0x0000000000787805 */ /* 0x000fe2000001ff00 */
[----:B------:R-:W-:Y:S01]  /*0cf0*/  IADD3 R3, R5, -c[0x0][0x168], RZ ;  /* 0x80005a0005037a10 */ /* 0x000fe20007ffe0ff */
[----:B------:R-:W-:Y:S01]  /*0d00*/  IMAD.MOV.U32 R5, RZ, RZ, RZ ;  /* 0x000000ffff057224 */ /* 0x000fe200078e00ff */
[----:B------:R-:W-:Y:S01]  /*0d10*/  @P0 SHF.R.U32.HI R63, RZ, c[0x0][0x550], R4 ;  /* 0x00015400ff3f0a19 */ /* 0x000fe20000011604 */
[----:B------:R-:W-:Y:S01]  /*0d20*/  CS2R R118, SRZ ;  /* 0x0000000000767805 */ /* 0x000fe2000001ff00 */
[----:B------:R-:W-:Y:S01]  /*0d30*/  IADD3 R0, R0, c[0x0][0x1d0], R3 ;  /* 0x0000740000007a10 */ /* 0x000fe20007ffe003 */
[----:B------:R-:W-:Y:S01]  /*0d40*/  CS2R R116, SRZ ;  /* 0x0000000000747805 */ /* 0x000fe2000001ff00 */
[----:B------:R-:W-:Y:S01]  /*0d50*/  IMAD.MOV.U32 R9, RZ, RZ, RZ ;  /* 0x000000ffff097224 */ /* 0x000fe200078e00ff */
[----:B------:R1:W-:Y:S01]  /*0d60*/  STL [R1+0x50], R63 ;  /* 0x0000503f01007387 */ /* 0x0003e20000100800 */
[----:B------:R-:W-:Y:S01]  /*0d70*/  IMAD.MOV R3, RZ, RZ, -R63 ;  /* 0x000000ffff037224 */ /* 0x000fe200078e0a3f */
[----:B------:R-:W-:Y:S01]  /*0d80*/  SHF.R.S32.HI R4, RZ, 0x1f, R0 ;  /* 0x0000001fff047819 */ /* 0x000fe20000011400 */
        /* <DEDUP_REMOVED lines=10> */
[----:B------:R-:W-:Y:S01]  /*0e30*/  IMAD.MOV.U32 R112, RZ, RZ, RZ ;  /* 0x000000ffff707224 */ /* 0x000fe200078e00ff */
[----:B------:R-:W-:Y:S01]  /*0e40*/  IMNMX R7, R2, UR4, PT ;  /* 0x0000000402077c17 */ /* 0x000fe2000b800200 */
[----:B------:R-:W-:Y:S01]  /*0e50*/  CS2R R14, SRZ ;  /* 0x00000000000e7805 */ /* 0x000fe2000001ff00 */
[----:B------:R-:W-:Y:S01]  /*0e60*/  MOV R106, RZ ;  /* 0x000000ff006a7202 */ /* 0x000fe20000000f00 */
[----:B------:R-:W-:Y:S01]  /*0e70*/  IMAD.MOV.U32 R104, RZ, RZ, RZ ;  /* 0x000000ffff687224 */ /* 0x000fe200078e00ff */
[----:B------:R-:W-:Y:S01]  /*0e80*/  ISETP.GE.AND P0, PT, R7, 0x1, PT ;  /* 0x000000010700780c */ /* 0x000fe20003f06270 */
[----:B------:R1:W-:Y:S01]  /*0e90*/  STL [R1+0x8], R7 ;  /* 0x0000080701007387 */ /* 0x0003e20000100800 */
[----:B------:R-:W-:Y:S01]  /*0ea0*/  IMAD.MOV.U32 R102, RZ, RZ, RZ ;  /* 0x000000ffff667224 */ /* 0x000fe200078e00ff */
[----:B------:R-:W-:Y:S01]  /*0eb0*/  CS2R R16, SRZ ;  /* 0x0000000000107805 */ /* 0x000fe2000001ff00 */
        /* <DEDUP_REMOVED lines=70> */
[----:B------:R-:W-:Y:S01]  /*1320*/  CS2R R58, SRZ ;  /* 0x00000000003a7805 */ /* 0x000fe2000001ff00 */
[----:B------:R-:W-:Y:S05]  /*1330*/  @!P0 BRA `(.L_x_1459) ;  /* 0x0000e65000008947 */ /* 0x000fea0003800000 */
[----:B-1----:R-:W2:Y:S01]  /*1340*/  LDL R8, [R1+0x80] ;  /* 0x0000800001087983 */ /* 0x002ea20000100800 */
[----:B------:R-:W-:-:S03]  /*1350*/  ISETP.NE.U32.AND P0, PT, RZ, c[0x0][0x340], PT ;  /* 0x0000d000ff007a0c */ /* 0x000fc60003f05070 */
[----:B------:R-:W3:Y:S01]  /*1360*/  LDL.64 R64, [R1+0x10] ;  /* 0x0000100001407983 */ /* 0x000ee20000100a00 */
[----:B------:R-:W-:-:S03]  /*1370*/  ISETP.NE.AND.EX P0, PT, RZ, c[0x0][0x344], PT, P0 ;  /* 0x0000d100ff007a0c */ /* 0x000fc60003f05300 */
[----:B------:R-:W4:Y:S10]  /*1380*/  LDL R15, [R1+0x3c] ;  /* 0x00003c00010f7983 */ /* 0x000f340000100800 */
[----:B------:R-:W-:-:S05]  /*1390*/  @P0 MOV R2, 0x4 ;  /* 0x0000000400020802 */ /* 0x000fca0000000f00 */
[----:B------:R-:W-:-:S05]  /*13a0*/  @P0 IMAD.WIDE R2, R63, R2, c[0x0][0x340] ;  /* 0x0000d0003f020625 */ /* 0x000fca00078e0202 */
[----:B------:R1:W5:Y:S01]  /*13b0*/  @P0 LDG.E R14, [R2.64] ;  /* 0x00000006020e0981 */ /* 0x000362000c1e1900 */
[----:B------:R-:W-:-:S03]  /*13c0*/  SHF.R.S32.HI R12, RZ, 0x1f, R66 ;  /* 0x0000001fff0c7819 */ /* 0x000fc60000011442 */
[----:B------:R-:W1:Y:S02]  /*13d0*/  S2R R7, SR_TID.X ;  /* 0x0000000000077919 */ /* 0x000e640000002100 */
[----:B------:R-:W-:Y:S01]  /*13e0*/  IMAD R4, R12, c[0x0][0x1b8], RZ ;  /* 0x00006e000c047a24 */ /* 0x000fe200078e02ff */
[----:B------:R-:W-:-:S03]  /*13f0*/  SHF.R.S32.HI R13, RZ, 0x1f, R63 ;  /* 0x0000001fff0d7819 */ /* 0x000fc6000001143f */
[----:B------:R-:W-:Y:S01]  /*1400*/  IMAD R4, R66, c[0x0][0x1bc], R4 ;  /* 0x00006f0042047a24 */ /* 0x000fe200078e0204 */
[----:B-1----:R-:W-:-:S04]  /*1410*/  SHF.R.S32.HI R61, RZ, 0x1f, R7 ;  /* 0x0000001fff3d7819 */ /* 0x002fc80000011407 */
[----:B------:R-:W-:-:S04]  /*1420*/  LEA.HI R61, R61, R7, RZ, 0x3 ;  /* 0x000000073d3d7211 */ /* 0x000fc800078f18ff */
[----:B------:R-:W-:-:S04]  /*1430*/  SHF.R.S32.HI R61, RZ, 0x3, R61 ;  /* 0x00000003ff3d7819 */ /* 0x000fc8000001143d */
[----:B------:R-:W-:-:S05]  /*1440*/  SHF.R.S32.HI R11, RZ, 0x1f, R61 ;  /* 0x0000001fff0b7819 */ /* 0x000fca000001143d */
[----:B------:R-:W-:Y:S02]  /*1450*/  IMAD R5, R11, c[0x0][0x1e0], RZ ;  /* 0x000078000b057a24 */ /* 0x000fe400078e02ff */
[----:B------:R-:W-:Y:S02]  /*1460*/  IMAD R10, R13, c[0x0][0x1c0], RZ ;  /* 0x000070000d0a7a24 */ /* 0x000fe400078e02ff */
[----:B------:R-:W-:Y:S02]  /*1470*/  IMAD R9, R61, c[0x0][0x1e4], R5 ;  /* 0x000079003d097a24 */ /* 0x000fe400078e0205 */
[----:B------:R-:W-:-:S04]  /*1480*/  IMAD R11, R11, c[0x0][0x208], RZ ;  /* 0x000082000b0b7a24 */ /* 0x000fc800078e02ff */
[----:B------:R-:W-:Y:S01]  /*1490*/  IMAD R11, R61, c[0x0][0x20c], R11 ;  /* 0x000083003d0b7a24 */ /* 0x000fe200078e020b */
[----:B--2---:R-:W-:-:S05]  /*14a0*/  IADD3 R8, R8, R62, RZ ;  /* 0x0000003e08087210 */ /* 0x004fca0007ffe0ff */
[----:B------:R-:W-:Y:S01]  /*14b0*/  @P4 IMAD.HI.U32 R2, R8, c[0x0][0x2c8], RZ ;  /* 0x0000b20008024a27 */ /* 0x000fe200078e00ff */
[----:B------:R-:W-:-:S04]  /*14c0*/  MOV R0, R8 ;  /* 0x0000000800007202 */ /* 0x000fc80000000f00 */
[----:B------:R-:W-:Y:S01]  /*14d0*/  @P4 SHF.R.U32.HI R0, RZ, c[0x0][0x2cc], R2 ;  /* 0x0000b300ff004a19 */ /* 0x000fe20000011602 */
[----:B------:R-:W-:-:S04]  /*14e0*/  IMAD.WIDE.U32 R2, R66, c[0x0][0x1b8], RZ ;  /* 0x00006e0042027a25 */ /* 0x000fc800078e00ff */
[----:B---3--:R-:W-:Y:S01]  /*14f0*/  IMAD.WIDE.U32 R6, R61, c[0x0][0x1e0], R64 ;  /* 0x000078003d067a25 */ /* 0x008fe200078e0040 */
[----:B------:R-:W-:-:S04]  /*1500*/  IADD3 R3, R3, R4, RZ ;  /* 0x0000000403037210 */ /* 0x000fc80007ffe0ff */
[----:B------:R-:W-:Y:S01]  /*1510*/  IADD3 R7, R7, R9, RZ ;  /* 0x0000000907077210 */ /* 0x000fe20007ffe0ff */
[C---:B------:R-:W-:Y:S02]  /*1520*/  IMAD R9, R63.reuse, c[0x0][0x1c4], R10 ;  /* 0x000071003f097a24 */ /* 0x040fe400078e020a */
[----:B------:R-:W-:-:S04]  /*1530*/  IMAD.WIDE.U32 R2, R63, c[0x0][0x1c0], R2 ;  /* 0x000070003f027a25 */ /* 0x000fc800078e0002 */
[----:B------:R-:W-:Y:S01]  /*1540*/  IMAD.WIDE.U32 R4, R61, c[0x0][0x208], R64 ;  /* 0x000082003d047a25 */ /* 0x000fe200078e0040 */
[----:B------:R-:W-:Y:S02]  /*1550*/  IADD3 R3, R3, R9, RZ ;  /* 0x0000000903037210 */ /* 0x000fe40007ffe0ff */
[----:B------:R-:W-:Y:S02]  /*1560*/  SHF.R.S32.HI R9, RZ, 0x1f, R0 ;  /* 0x0000001fff097819 */ /* 0x000fe40000011400 */
[----:B------:R-:W-:Y:S01]  /*1570*/  IADD3 R5, R5, R11, RZ ;  /* 0x0000000b05057210 */ /* 0x000fe20007ffe0ff */
[----:B------:R-:W-:Y:S01]  /*1580*/  IMAD R11, R12, c[0x0][0x1e8], RZ ;  /* 0x00007a000c0b7a24 */ /* 0x000fe200078e02ff */
[----:B------:R-:W-:Y:S01]  /*1590*/  IADD3 R10, -R0, RZ, RZ ;  /* 0x000000ff000a7210 */ /* 0x000fe20007ffe1ff */
[----:B------:R-:W-:Y:S02]  /*15a0*/  IMAD R12, R12, c[0x0][0x210], RZ ;  /* 0x000084000c0c7a24 */ /* 0x000fe400078e02ff */
[----:B------:R-:W-:-:S02]  /*15b0*/  IMAD R9, R9, c[0x0][0x1b0], RZ ;  /* 0x00006c0009097a24 */ /* 0x000fc400078e02ff */
[C---:B------:R-:W-:Y:S02]  /*15c0*/  IMAD R11, R66.reuse, c[0x0][0x1ec], R11 ;  /* 0x00007b00420b7a24 */ /* 0x040fe400078e020b */
[----:B------:R-:W-:-:S04]  /*15d0*/  IMAD.WIDE.U32 R6, R66, c[0x0][0x1e8], R6 ;  /* 0x00007a0042067a25 */ /* 0x000fc800078e0006 */
[----:B------:R-:W-:Y:S02]  /*15e0*/  IMAD R10, R10, c[0x0][0x2c4], R8 ;  /* 0x0000b1000a0a7a24 */ /* 0x000fe400078e0208 */
[C---:B------:R-:W-:Y:S02]  /*15f0*/  IMAD R12, R66.reuse, c[0x0][0x214], R12 ;  /* 0x00008500420c7a24 */ /* 0x040fe400078e020c */
[----:B------:R-:W-:-:S04]  /*1600*/  IMAD.WIDE.U32 R4, R66, c[0x0][0x210], R4 ;  /* 0x0000840042047a25 */ /* 0x000fc800078e0004 */
[C---:B------:R-:W-:Y:S02]  /*1610*/  IMAD R8, R0.reuse, c[0x0][0x1b4], R9 ;  /* 0x00006d0000087a24 */ /* 0x040fe400078e0209 */
[----:B------:R-:W-:Y:S01]  /*1620*/  IMAD.WIDE.U32 R2, R0, c[0x0][0x1b0], R2 ;  /* 0x00006c0000027a25 */ /* 0x000fe200078e0002 */
[----:B------:R-:W-:Y:S02]  /*1630*/  IADD3 R9, R7, R11, RZ ;  /* 0x0000000b07097210 */ /* 0x000fe40007ffe0ff */
[----:B------:R-:W-:Y:S01]  /*1640*/  SHF.R.S32.HI R11, RZ, 0x1f, R10 ;  /* 0x0000001fff0b7819 */ /* 0x000fe2000001140a */
[----:B------:R-:W-:Y:S01]  /*1650*/  IMAD.IADD R7, R5, 0x1, R12 ;  /* 0x0000000105077824 */ /* 0x000fe200078e020c */
[----:B------:R-:W-:Y:S02]  /*1660*/  IADD3 R5, R3, R8, RZ ;  /* 0x0000000803057210 */ /* 0x000fe40007ffe0ff */
[----:B------:R-:W-:Y:S02]  /*1670*/  MOV R8, R6 ;  /* 0x0000000600087202 */ /* 0x000fe40000000f00 */
[----:B------:R-:W-:Y:S01]  /*1680*/  MOV R6, R4 ;  /* 0x0000000400067202 */ /* 0x000fe20000000f00 */
[----:B------:R-:W-:Y:S01]  /*1690*/  IMAD R11, R11, c[0x0][0x1a8], RZ ;  /* 0x00006a000b0b7a24 */ /* 0x000fe200078e02ff */
[----:B------:R-:W-:-:S02]  /*16a0*/  MOV R4, R2 ;  /* 0x0000000200047202 */ /* 0x000fc40000000f00 */
[----:B-----5:R-:W-:Y:S02]  /*16b0*/  @P0 SHF.R.S32.HI R3, RZ, 0x1f, R14 ;  /* 0x0000001fff030819 */ /* 0x020fe4000001140e */
[----:B------:R-:W-:Y:S01]  /*16c0*/  @P0 MOV R2, R14 ;  /* 0x0000000e00020202 */ /* 0x000fe20000000f00 */
[----:B------:R-:W-:Y:S01]  /*16d0*/  @!P0 IMAD.MOV.U32 R2, RZ, RZ, R63 ;  /* 0x000000ffff028224 */ /* 0x000fe200078e003f */
[----:B------:R-:W-:Y:S01]  /*16e0*/  @!P0 MOV R3, R13 ;  /* 0x0000000d00038202 */ /* 0x000fe20000000f00 */
[C---:B------:R-:W-:Y:S02]  /*16f0*/  IMAD R11, R10.reuse, c[0x0][0x1ac], R11 ;  /* 0x00006b000a0b7a24 */ /* 0x040fe400078e020b */
[----:B------:R-:W-:-:S04]  /*1700*/  IMAD.WIDE.U32 R4, R10, c[0x0][0x1a8], R4 ;  /* 0x00006a000a047a25 */ /* 0x000fc800078e0004 */
[----:B------:R-:W-:Y:S01]  /*1710*/  IMAD.WIDE.U32 R12, R2, c[0x0][0x218], R6 ;  /* 0x00008600020c7a25 */ /* 0x000fe200078e0006 */
[----:B------:R-:W-:-:S03]  /*1720*/  IADD3 R7, R5, R11, RZ ;  /* 0x0000000b05077210 */ /* 0x000fc60007ffe0ff */
[C---:B------:R-:W-:Y:S02]  /*1730*/  IMAD R0, R3.reuse, c[0x0][0x218], RZ ;  /* 0x0000860003007a24 */ /* 0x040fe400078e02ff */
[----:B------:R-:W-:Y:S01]  /*1740*/  IMAD R6, R3, c[0x0][0x1f0], RZ ;  /* 0x00007c0003067a24 */ /* 0x000fe200078e02ff */
[----:B------:R-:W-:Y:S01]  /*1750*/  LEA R3, P0, R4, c[0x0][0x160], 0x1 ;  /* 0x0000580004037a11 */ /* 0x000fe200078008ff */
[C---:B------:R-:W-:Y:S02]  /*1760*/  IMAD R5, R2.reuse, c[0x0][0x21c], R0 ;  /* 0x0000870002057a24 */ /* 0x040fe400078e0200 */
[----:B------:R-:W-:-:S04]  /*1770*/  IMAD.WIDE.U32 R8, R2, c[0x0][0x1f0], R8 ;  /* 0x00007c0002087a25 */ /* 0x000fc800078e0008 */
[----:B------:R-:W-:Y:S01]  /*1780*/  IMAD R6, R2, c[0x0][0x1f4], R6 ;  /* 0x00007d0002067a24 */ /* 0x000fe200078e0206 */
[----:B------:R-:W-:Y:S02]  /*1790*/  LEA.HI.X R2, R4, c[0x0][0x164], R7, 0x1, P0 ;  /* 0x0000590004027a11 */ /* 0x000fe400000f0c07 */
[----:B------:R-:W-:Y:S02]  /*17a0*/  IADD3 R4, R13, R5, RZ ;  /* 0x000000050d047210 */ /* 0x000fe40007ffe0ff */
[----:B------:R-:W-:Y:S01]  /*17b0*/  IADD3 R6, R9, R6, RZ ;  /* 0x0000000609067210 */ /* 0x000fe20007ffe0ff */
[----:B------:R1:W-:Y:S04]  /*17c0*/  STL.64 [R1+0x28], R8 ;  /* 0x0000280801007387 */ /* 0x0003e80000100a00 */
[----:B------:R1:W-:Y:S04]  /*17d0*/  STL.64 [R1+0x30], R12 ;  /* 0x0000300c01007387 */ /* 0x0003e80000100a00 */
[----:B------:R1:W-:Y:S04]  /*17e0*/  STL [R1+0x38], R4 ;  /* 0x0000380401007387 */ /* 0x0003e80000100800 */
[----:B------:R1:W-:Y:S01]  /*17f0*/  STL [R1+0x24], R6 ;  /* 0x0000240601007387 */ /* 0x0003e20000100800 */
[----:B------:R-:W-:-:S02]  /*1800*/  ISETP.GE.AND P5, PT, R64, c[0x0][0x198], PT ;  /* 0x0000660040007a0c */ /* 0x000fc40003fa6270 */
[----:B----4-:R-:W-:Y:S02]  /*1810*/  ISETP.GE.AND P3, PT, R15, c[0x0][0x198], PT ;  /* 0x000066000f007a0c */ /* 0x010fe40003f66270 */
[----:B------:R-:W-:Y:S01]  /*1820*/  IADD3 R0, R61, R62, RZ ;  /* 0x0000003e3d007210 */ /* 0x000fe20007ffe0ff */
[----:B------:R-:W-:Y:S08]  /*1830*/  BRA.DIV ~URZ, `(.L_x_1460) ;  /* 0x00010a527f007947 */ /* 0x000ff0000b800000 */
[----:B------:R2:W3:Y:S02]  /*1840*/  SHFL.IDX PT, R5, R2, RZ, 0x181f ;  /* 0x00181fff02057589 */ /* 0x0004e400000e0000 */
.L_x_1546:
[----:B------:R-:W-:Y:S05]  /*1850*/  BRA.DIV ~URZ, `(.L_x_1461) ;  /* 0x00010aa27f007947 */ /* 0x000fea000b800000 */
[----:B-1----:R1:W4:Y:S02]  /*1860*/  SHFL.IDX PT, R4, R3, RZ, 0x181f ;  /* 0x00181fff03047589 */ /* 0x00232400000e0000 */
.L_x_1547:
[----:B------:R-:W-:Y:S01]  /*1870*/  MOV R11, c[0x0][0x2c4] ;  /* 0x0000b100000b7a02 */ /* 0x000fe20000000f00 */
[----:B------:R-:W-:Y:S04]  /*1880*/  BSSY B0, `(.L_x_1462) ;  /* 0x0000010000007945 */ /* 0x000fe80003800000 */
[----:B------:R-:W-:-:S05]  /*1890*/  IMAD R11, R11, c[0x0][0x168], RZ ;  /* 0x00005a000b0b7a24 */ /* 0x000fca00078e02ff */
[----:B------:R-:W-:-:S13]  /*18a0*/  ISETP.GE.AND P0, PT, R0, R11, PT ;  /* 0x0000000b0000720c */ /* 0x000fda0003f06270 */
[----:B------:R-:W-:Y:S05]  /*18b0*/  @P0 BRA `(.L_x_1463) ;  /* 0x000000c000000947 */ /* 0x000fea0003800000 */
[----:B------:R-:W5:Y:S04]  /*18c0*/  LDL.64 R12, [R1+0x10] ;  /* 0x00001000010c7983 */ /* 0x000f680000100a00 */
[----:B--2---:R-:W2:Y:S04]  /*18d0*/  LDL R8, [R1+0x3c] ;  /* 0x00003c0001087983 */ /* 0x004ea80000100800 */
[----:B----4-:R-:W4:Y:S01]  /*18e0*/  LDL R9, [R1+0x48] ;  /* 0x0000480001097983 */ /* 0x010f220000100800 */
[-C--:B-----5:R-:W-:Y:S02]  /*18f0*/  LEA R6, P1, R12, R4.reuse, 0x1 ;  /* 0x000000040c067211 */ /* 0x0a0fe400078208ff */
[----:B--2---:R-:W-:-:S02]  /*1900*/  LEA R4, P0, R8, R4, 0x1 ;  /* 0x0000000408047211 */ /* 0x004fc400078008ff */
[-C--:B---3--:R-:W-:Y:S02]  /*1910*/  LEA.HI.X R7, R12, R5.reuse, R13, 0x1, P1 ;  /* 0x000000050c077211 */ /* 0x088fe400008f0c0d */
[----:B----4-:R-:W-:-:S03]  /*1920*/  LEA.HI.X R5, R8, R5, R9, 0x1, P0 ;  /* 0x0000000508057211 */ /* 0x010fc600000f0c09 */
[----:B------:R-:W-:Y:S01]  /*1930*/  @!PT LDS RZ, [RZ] ;  /* 0x00000000fffff984 */ /* 0x000fe20000000800 */
[----:B------:R-:W-:Y:S01]  /*1940*/  @!PT LDS RZ, [RZ] ;  /* 0x00000000fffff984 */ /* 0x000fe20000000800 */
[----:B------:R-:W-:Y:S01]  /*1950*/  @!PT LDS RZ, [RZ] ;  /* 0x00000000fffff984 */ /* 0x000fe20000000800 */
[----:B------:R2:W-:Y:S04]  /*1960*/  LDGSTS.E.BYPASS.LTC128B.128 [R248+0x8100], [R6.64], !P5 ;  /* 0x0810000006f87fae */ /* 0x0005e8000e901d46 */
[----:B------:R2:W-:Y:S02]  /*1970*/  LDGSTS.E.BYPASS.LTC128B.128 [R248+0xc100], [R4.64], !P3 ;  /* 0x0c10000004f87fae */ /* 0x0005e4000d901d46 */
.L_x_1463:
[----:B------:R-:W-:Y:S05]  /*1980*/  BSYNC B0 ;  /* 0x0000000000007941 */ /* 0x000fea0003800000 */
.L_x_1462:
[----:B------:R-:W-:Y:S05]  /*1990*/  BRA.DIV ~URZ, `(.L_x_1464) ;  /* 0x000109c27f007947 */ /* 0x000fea000b800000 */
[----:B--23--:R2:W3:Y:S04]  /*19a0*/  SHFL.IDX PT, R5, R2, 0x1, 0x181f ;  /* 0x00381f0002057f89 */ /* 0x00c4e800000e0000 */
[----:B----4-:R2:W4:Y:S02]  /*19b0*/  SHFL.IDX PT, R4, R3, 0x1, 0x181f ;  /* 0x00381f0003047f89 */ /* 0x01052400000e0000 */
.L_x_1548:
[----:B------:R-:W-:Y:S01]  /*19c0*/  IADD3 R6, R0, 0x10, RZ ;  /* 0x0000001000067810 */ /* 0x000fe20007ffe0ff */
[----:B------:R-:W-:Y:S03]  /*19d0*/  BSSY B0, `(.L_x_1465) ;  /* 0x000000f000007945 */ /* 0x000fe60003800000 */
        /* <DEDUP_REMOVED lines=14> */
.L_x_1466:
[----:B------:R-:W-:Y:S05]  /*1ac0*/  BSYNC B0 ;  /* 0x0000000000007941 */ /* 0x000fea0003800000 */
.L_x_1465:
[----:B------:R-:W-:Y:S05]  /*1ad0*/  BRA.DIV ~URZ, `(.L_x_1467) ;  /* 0x000109427f007947 */ /* 0x000fea000b800000 */
[----:B--23--:R2:W3:Y:S02]  /*1ae0*/  SHFL.IDX PT, R5, R2, 0x2, 0x181f ;  /* 0x00581f0002057f89 */ /* 0x00c4e400000e0000 */
.L_x_1549:
[----:B------:R-:W-:Y:S05]  /*1af0*/  BRA.DIV ~URZ, `(.L_x_1468) ;  /* 0x000109927f007947 */ /* 0x000fea000b800000 */
[----:B----4-:R4:W1:Y:S02]  /*1b00*/  SHFL.IDX PT, R4, R3, 0x2, 0x181f ;  /* 0x00581f0003047f89 */ /* 0x01086400000e0000 */
.L_x_1550:
[----:B------:R-:W-:Y:S01]  /*1b10*/  IADD3 R6, R0, 0x20, RZ ;  /* 0x0000002000067810 */ /* 0x000fe20007ffe0ff */
[----:B------:R-:W-:Y:S03]  /*1b20*/  BSSY B0, `(.L_x_1469) ;  /* 0x000000f000007945 */ /* 0x000fe60003800000 */
[----:B------:R-:W-:-:S13]  /*1b30*/  ISETP.GE.AND P0, PT, R6, R11, PT ;  /* 0x0000000b0600720c */ /* 0x000fda0003f06270 */
[----:B------:R-:W-:Y:S05]  /*1b40*/  @P0 BRA `(.L_x_1470) ;  /* 0x000000c000000947 */ /* 0x000fea0003800000 */
[----:B------:R-:W5:Y:S04]  /*1b50*/  LDL.64 R12, [R1+0x10] ;  /* 0x00001000010c7983 */ /* 0x000f680000100a00 */
[----:B--2---:R-:W2:Y:S04]  /*1b60*/  LDL R8, [R1+0x3c] ;  /* 0x00003c0001087983 */ /* 0x004ea80000100800 */
[----:B----4-:R-:W4:Y:S01]  /*1b70*/  LDL R9, [R1+0x48] ;  /* 0x0000480001097983 */ /* 0x010f220000100800 */
[-C--:B-1---5:R-:W-:Y:S02]  /*1b80*/  LEA R6, P1, R12, R4.reuse, 0x1 ;  /* 0x000000040c067211 */ /* 0x0a2fe400078208ff */
        /* <DEDUP_REMOVED lines=8> */
.L_x_1470:
[----:B------:R-:W-:Y:S05]  /*1c10*/  BSYNC B0 ;  /* 0x0000000000007941 */ /* 0x000fea0003800000 */
.L_x_1469:
[----:B------:R-:W-:Y:S05]  /*1c20*/  BRA.DIV ~URZ, `(.L_x_1471) ;  /* 0x000108c27f007947 */ /* 0x000fea000b800000 */
[----:B-1-3--:R1:W3:Y:S04]  /*1c30*/  SHFL.IDX PT, R5, R2, 0x3, 0x181f ;  /* 0x00781f0002057f89 */ /* 0x00a2e800000e0000 */
[----:B------:R1:W2:Y:S02]  /*1c40*/  SHFL.IDX PT, R4, R3, 0x3, 0x181f ;  /* 0x00781f0003047f89 */ /* 0x0002a400000e0000 */
.L_x_1551:
[----:B------:R-:W-:Y:S01]  /*1c50*/  IADD3 R6, R0, 0x30, RZ ;  /* 0x0000003000067810 */ /* 0x000fe20007ffe0ff */
[----:B------:R-:W-:Y:S03]  /*1c60*/  BSSY B0, `(.L_x_1472) ;  /* 0x000000f000007945 */ /* 0x000fe60003800000 */
[----:B------:R-:W-:-:S13]  /*1c70*/  ISETP.GE.AND P0, PT, R6, R11, PT ;  /* 0x0000000b0600720c */ /* 0x000fda0003f06270 */
[----:B------:R-:W-:Y:S05]  /*1c80*/  @P0 BRA `(.L_x_1473) ;  /* 0x000000c000000947 */ /* 0x000fea0003800000 */
[----:B------:R-:W5:Y:S04]  /*1c90*/  LDL.64 R12, [R1+0x10] ;  /* 0x00001000010c7983 */ /* 0x000f680000100a00 */
[----:B----4-:R-:W4:Y:S04]  /*1ca0*/  LDL R8, [R1+0x3c] ;  /* 0x00003c0001087983 */ /* 0x010f280000100800 */
[----:B---3--:R-:W3:Y:S01]  /*1cb0*/  LDL R9, [R1+0x48] ;  /* 0x0000480001097983 */ /* 0x008ee20000100800 */
[-C--:B--2--5:R-:W-:Y:S02]  /*1cc0*/  LEA R6, P1, R12, R4.reuse, 0x1 ;  /* 0x000000040c067211 */ /* 0x0a4fe400078208ff */
[----:B----4-:R-:W-:-:S02]  /*1cd0*/  LEA R4, P0, R8, R4, 0x1 ;  /* 0x0000000408047211 */ /* 0x010fc400078008ff */
[-C--:B------:R-:W-:Y:S02]  /*1ce0*/  LEA.HI.X R7, R12, R5.reuse, R13, 0x1, P1 ;  /* 0x000000050c077211 */ /* 0x080fe400008f0c0d */
[----:B---3--:R-:W-:-:S03]  /*1cf0*/  LEA.HI.X R5, R8, R5, R9, 0x1, P0 ;  /* 0x0000000508057211 */ /* 0x008fc600000f0c09 */
[----:B------:R-:W-:Y:S01]  /*1d00*/  @!PT LDS RZ, [RZ] ;  /* 0x00000000fffff984 */ /* 0x000fe20000000800 */
[----:B------:R-:W-:Y:S01]  /*1d10*/  @!PT LDS RZ, [RZ] ;  /* 0x00000000fffff984 */ /* 0x000fe20000000800 */
[----:B------:R-:W-:Y:S01]  /*1d20*/  @!PT LDS RZ, [RZ] ;  /* 0x00000000fffff984 */ /* 0x000fe20000000800 */
[----:B------:R2:W-:Y:S04]  /*1d30*/  LDGSTS.E.BYPASS.LTC128B.128 [R248+0x9900], [R6.64], !P5 ;  /* 0x0990000006f87fae */ /* 0x0005e8000e901d46 */
[----:B------:R2:W-:Y:S02]  /*1d40*/  LDGSTS.E.BYPASS.LTC128B.128 [R248+0xd900], [R4.64], !P3 ;  /* 0x0d90000004f87fae */ /* 0x0005e4000d901d46 */
.L_x_1473:
[----:B------:R-:W-:Y:S05]  /*1d50*/  BSYNC B0 ;  /* 0x0000000000007941 */ /* 0x000fea0003800000 */
.L_x_1472:
[----:B------:R-:W-:Y:S05]  /*1d60*/  BRA.DIV ~URZ, `(.L_x_1474) ;  /* 0x000108427f007947 */ /* 0x000fea000b800000 */
[----:B--23--:R2:W3:Y:S02]  /*1d70*/  SHFL.IDX PT, R5, R2, 0x4, 0x181f ;  /* 0x00981f0002057f89 */ /* 0x00c4e400000e0000 */
.L_x_1552:
[----:B------:R-:W-:Y:S05]  /*1d80*/  BRA.DIV ~URZ, `(.L_x_1475) ;  /* 0x000108927f007947 */ /* 0x000fea000b800000 */
[----:B------:R1:W2:Y:S02]  /*1d90*/  SHFL.IDX PT, R4, R3, 0x4, 0x181f ;  /* 0x00981f0003047f89 */ /* 0x0002a400000e0000 */
.L_x_1553:
        /* <DEDUP_REMOVED lines=16> */
.L_x_1477:
[----:B------:R-:W-:Y:S05]  /*1ea0*/  BSYNC B0 ;  /* 0x0000000000007941 */ /* 0x000fea0003800000 */
.L_x_1476:
[----:B------:R-:W-:Y:S05]  /*1eb0*/  BRA.DIV ~URZ, `(.L_x_1478) ;  /* 0x000107c27f007947 */ /* 0x000fea000b800000 */
[----:B--23--:R2:W3:Y:S04]  /*1ec0*/  SHFL.IDX PT, R5, R2, 0x5, 0x181f ;  /* 0x00b81f0002057f89 */ /* 0x00c4e800000e0000 */
[----:B------:R2:W1:Y:S02]  /*1ed0*/  SHFL.IDX PT, R4, R3, 0x5, 0x181f ;  /* 0x00b81f0003047f89 */ /* 0x00046400000e0000 */
.L_x_1554:
        /* <DEDUP_REMOVED lines=16> */
.L_x_1480:
[----:B------:R-:W-:Y:S05]  /*1fe0*/  BSYNC B0 ;  /* 0x0000000000007941 */ /* 0x000fea0003800000 */
.L_x_1479:
[----:B------:R-:W-:Y:S05]  /*1ff0*/  BRA.DIV ~URZ, `(.L_x_1481) ;  /* 0x000107427f007947 */ /* 0x000fea000b800000 */
[----:B-1-3--:R1:W3:Y:S02]  /*2000*/  SHFL.IDX PT, R5, R2, 0x6, 0x181f ;  /* 0x00d81f0002057f89 */ /* 0x00a2e400000e0000 */
.L_x_1555:
[----:B------:R-:W-:Y:S05]  /*2010*/  BRA.DIV ~URZ, `(.L_x_1482) ;  /* 0x000107927f007947 */ /* 0x000fea000b800000 */
[----:B------:R1:W2:Y:S02]  /*2020*/  SHFL.IDX PT, R4, R3, 0x6, 0x181f ;  /* 0x00d81f0003047f89 */ /* 0x0002a400000e0000 */
.L_x_1556:
        /* <DEDUP_REMOVED lines=16> */
.L_x_1484:
[----:B------:R-:W-:Y:S05]  /*2130*/  BSYNC B0 ;  /* 0x0000000000007941 */ /* 0x000fea0003800000 */
.L_x_1483:
[----:B------:R-:W-:Y:S05]  /*2140*/  BRA.DIV ~URZ, `(.L_x_1485) ;  /* 0x000106c27f007947 */ /* 0x000fea000b800000 */
[----:B--2---:R2:W1:Y:S04]  /*2150*/  SHFL.IDX PT, R6, R2, 0x7, 0x181f ;  /* 0x00f81f0002067f89 */ /* 0x00446800000e0000 */
[----:B-1--4-:R-:W1:Y:S02]  /*2160*/  SHFL.IDX PT, R3, R3, 0x7, 0x181f ;  /* 0x00f81f0003037f89 */ /* 0x012e6400000e0000 */
.L_x_1557:
[----:B------:R-:W4:Y:S04]  /*2170*/  LDL.64 R154, [R1+0x10] ;  /* 0x00001000019a7983 */ /* 0x000f280000100a00 */
[----:B------:R-:W5:Y:S04]  /*2180*/  LDL R7, [R1+0x3c] ;  /* 0x00003c0001077983 */ /* 0x000f680000100800 */
[----:B--2---:R-:W2:Y:S04]  /*2190*/  LDL R8, [R1+0x48] ;  /* 0x0000480001087983 */ /* 0x004ea80000100800 */
[----:B---3--:R-:W3:Y:S01]  /*21a0*/  LDL R187, [R1+0x8] ;  /* 0x0000080001bb7983 */ /* 0x008ee20000100800 */
[----:B------:R-:W-:-:S04]  /*21b0*/  IADD3 R0, R0, 0x70, RZ ;  /* 0x0000007000007810 */ /* 0x000fc80007ffe0ff */
[----:B------:R-:W-:-:S13]  /*21c0*/  ISETP.GE.AND P2, PT, R0, R11, PT ;  /* 0x0000000b0000720c */ /* 0x000fda0003f46270 */
[CC--:B-1--4-:R-:W-:Y:S02]  /*21d0*/  @!P2 LEA R4, P1, R154.reuse, R3.reuse, 0x1 ;  /* 0x000000039a04a211 */ /* 0x0d2fe400078208ff */
[C---:B-----5:R-:W-:Y:S02]  /*21e0*/  @!P2 LEA R2, P0, R7.reuse, R3, 0x1 ;  /* 0x000000030702a211 */ /* 0x060fe400078008ff */
[-C--:B------:R-:W-:Y:S02]  /*21f0*/  @!P2 LEA.HI.X R5, R154, R6.reuse, R155, 0x1, P1 ;  /* 0x000000069a05a211 */ /* 0x080fe400008f0c9b */
[----:B--2---:R-:W-:-:S03]  /*2200*/  @!P2 LEA.HI.X R3, R7, R6, R8, 0x1, P0 ;  /* 0x000000060703a211 */ /* 0x004fc600000f0c08 */
[----:B------:R-:W-:Y:S01]  /*2210*/  @!PT LDS RZ, [RZ] ;  /* 0x00000000fffff984 */ /* 0x000fe20000000800 */
[----:B------:R-:W-:Y:S01]  /*2220*/  @!PT LDS RZ, [RZ] ;  /* 0x00000000fffff984 */ /* 0x000fe20000000800 */
[----:B------:R-:W-:Y:S01]  /*2230*/  @!PT LDS RZ, [RZ] ;  /* 0x00000000fffff984 */ /* 0x000fe20000000800 */
[----:B------:R1:W-:Y:S04]  /*2240*/  @!P2 LDGSTS.E.BYPASS.LTC128B.128 [R248+0xb900], [R4.64], !P5 ;  /* 0x0b90000004f8afae */ /* 0x0003e8000e901d46 */
[----:B------:R1:W-:Y:S01]  /*2250*/  @!P2 LDGSTS.E.BYPASS.LTC128B.128 [R248+0xf900], [R2.64], !P3 ;  /* 0x0f90000002f8afae */ /* 0x0003e2000d901d46 */
[----:B---3--:R-:W-:-:S03]  /*2260*/  IADD3 R52, R187, -0x1, RZ ;  /* 0xffffffffbb347810 */ /* 0x008fc60007ffe0ff */
[----:B------:R-:W0:Y:S01]  /*2270*/  LDGDEPBAR ;  /* 0x00000000000079af */ /* 0x000e220000000000 */
[----:B------:R-:W-:Y:S03]  /*2280*/  WARPSYNC 0xffffffff ;  /* 0xffffffff00007948 */ /* 0x000fe60003800000 */
[----:B------:R-:W2:Y:S04]  /*2290*/  LDL.64 R156, [R1+0x28] ;  /* 0x00002800019c7983 */ /* 0x000ea80000100a00 */
[----:B------:R-:W3:Y:S04]  /*22a0*/  LDL R153, [R1+0x24] ;  /* 0x0000240001997983 */ /* 0x000ee80000100800 */
[----:B------:R-:W4:Y:S04]  /*22b0*/  LDL.64 R32, [R1+0x30] ;  /* 0x0000300001207983 */ /* 0x000f280000100a00 */
[----:B------:R-:W5:Y:S04]  /*22c0*/  LDL R26, [R1+0x38] ;  /* 0x00003800011a7983 */ /* 0x000f680000100800 */
[----:B------:R-:W1:Y:S01]  /*22d0*/  S2R R8, SR_TID.X ;  /* 0x0000000000087919 */ /* 0x000e620000002100 */
[----:B------:R-:W-:-:S02]  /*22e0*/  SHF.R.S32.HI R24, RZ, 0x1f, R52 ;  /* 0x0000001fff187819 */ /* 0x000fc40000011434 */
[----:B-1----:R-:W-:-:S04]  /*22f0*/  SHF.R.S32.HI R25, RZ, 0x1f, R8 ;  /* 0x0000001fff197819 */ /* 0x002fc80000011408 */
[----:B------:R-:W-:-:S04]  /*2300*/  LEA.HI R25, R25, R8, RZ, 0x3 ;  /* 0x0000000819197211 */ /* 0x000fc800078f18ff */
[----:B------:R-:W-:-:S04]  /*2310*/  SHF.R.S32.HI R25, RZ, 0x3, R25 ;  /* 0x00000003ff197819 */ /* 0x000fc80000011419 */
[----:B------:R-:W-:-:S05]  /*2320*/  IADD3 R0, -R25, c[0x0][0x1d0], RZ ;  /* 0x0000740019007a10 */ /* 0x000fca0007ffe1ff */
[----:B------:R-:W-:Y:S02]  /*2330*/  IMAD R0, R52, -0x40, R0 ;  /* 0xffffffc034007824 */ /* 0x000fe400078e0200 */
[----:B------:R-:W-:-:S03]  /*2340*/  IMAD R2, R24, c[0x0][0x1e0], RZ ;  /* 0x0000780018027a24 */ /* 0x000fc600078e02ff */
[----:B------:R-:W-:Y:S01]  /*2350*/  ISETP.GE.AND P1, PT, R0, 0x1, PT ;  /* 0x000000010000780c */ /* 0x000fe20003f26270 */
[----:B------:R-:W-:Y:S01]  /*2360*/  IMAD.WIDE.U32 R4, R52, c[0x0][0x1e0], RZ ;  /* 0x0000780034047a25 */ /* 0x000fe200078e00ff */
[----:B------:R-:W-:-:S03]  /*2370*/  ISETP.GE.AND P2, PT, R0, 0x11, PT ;  /* 0x000000110000780c */ /* 0x000fc60003f46270 */
[----:B------:R-:W-:-:S04]  /*2380*/  IMAD R3, R52, c[0x0][0x1e4], R2 ;  /* 0x0000790034037a24 */ /* 0x000fc800078e0202 */
[----:B------:R-:W-:-:S04]  /*2390*/  IMAD.IADD R3, R5, 0x1, R3 ;  /* 0x0000000105037824 */ /* 0x000fc800078e0203 */
[----:B------:R-:W-:Y:S01]  /*23a0*/  @P1 ISETP.GE.AND P0, PT, R154, c[0x0][0x1d4], PT ;  /* 0x000075009a001a0c */ /* 0x000fe20003f06270 */
[----:B------:R-:W-:Y:S01]  /*23b0*/  IMAD.MOV.U32 R54, RZ, RZ, c[0x0][0x1e0] ;  /* 0x00007800ff367624 */ /* 0x000fe200078e00ff */
[----:B------:R-:W-:Y:S01]  /*23c0*/  BAR.SYNC.DEFER_BLOCKING 0x0 ;  /* 0x0000000000007b1d */ /* 0x000fe20000010000 */
[----:B------:R-:W-:Y:S01]  /*23d0*/  ISETP.GE.AND P6, PT, R7, c[0x0][0x1d4], PT ;  /* 0x0000750007007a0c */ /* 0x000fe20003fc6270 */
[----:B------:R-:W-:Y:S01]  /*23e0*/  IMAD.MOV.U32 R55, RZ, RZ, c[0x0][0x1e4] ;  /* 0x00007900ff377624 */ /* 0x000fe200078e00ff */
[----:B------:R-:W-:Y:S01]  /*23f0*/  ISETP.GE.AND P5, PT, R0, 0x21, PT ;  /* 0x000000210000780c */ /* 0x000fe20003fa6270 */
[----:B------:R-:W-:-:S04]  /*2400*/  IMAD.WIDE.U32 R10, R54, 0x20, RZ ;  /* 0x00000020360a7825 */ /* 0x000fc800078e00ff */
[----:B------:R-:W-:-:S04]  /*2410*/  IMAD.MOV.U32 R152, RZ, RZ, -0x40 ;  /* 0xffffffc0ff987424 */ /* 0x000fc800078e00ff */
[----:B------:R-:W-:Y:S01]  /*2420*/  IMAD R53, R52, R152, c[0x0][0x1d0] ;  /* 0x0000740034357624 */ /* 0x000fe200078e0298 */
[----:B--2---:R-:W-:-:S04]  /*2430*/  LEA R2, P3, R4, R156, 0x6 ;  /* 0x0000009c04027211 */ /* 0x004fc800078630ff */
[----:B---3--:R-:W-:Y:S02]  /*2440*/  LEA.HI.X R3, R4, R153, R3, 0x6, P3 ;  /* 0x0000009904037211 */ /* 0x008fe400018f3403 */
[----:B------:R-:W-:-:S04]  /*2450*/  @P1 LEA R4, P3, R2, c[0x0][0x1c8], 0x1 ;  /* 0x0000720002041a11 */ /* 0x000fc800078608ff */
[----:B------:R-:W-:Y:S02]  /*2460*/  @P1 LEA.HI.X R5, R2, c[0x0][0x1cc], R3, 0x1, P3 ;  /* 0x0000730002051a11 */ /* 0x000fe400018f0c03 */
[----:B------:R-:W-:-:S03]  /*2470*/  @P2 LEA R6, P3, R54, R2, 0x4 ;  /* 0x0000000236062211 */ /* 0x000fc600078620ff */
[----:B------:R-:W-:Y:S01]  /*2480*/  @!PT LDS RZ, [RZ] ;  /* 0x00000000fffff984 */ /* 0x000fe20000000800 */
[----:B------:R-:W-:Y:S01]  /*2490*/  @!PT LDS RZ, [RZ] ;  /* 0x00000000fffff984 */ /* 0x000fe20000000800 */
[----:B------:R-:W-:Y:S01]  /*24a0*/  @!PT LDS RZ, [RZ] ;  /* 0x00000000fffff984 */ /* 0x000fe20000000800 */
[----:B------:R1:W-:Y:S01]  /*24b0*/  @P1 LDGSTS.E.BYPASS.LTC128B.128 [R248+0x4100], [R4.64], !P0 ;  /* 0x0410000004f81fae */ /* 0x0003e2000c101d46 */
[----:B------:R-:W-:Y:S02]  /*24c0*/  @P2 LEA R8, P0, R6, c[0x0][0x1c8], 0x1 ;  /* 0x0000720006082a11 */ /* 0x000fe400078008ff */
[----:B------:R-:W-:Y:S01]  /*24d0*/  @P2 LEA.HI.X R7, R54, R3, R55, 0x4, P3 ;  /* 0x0000000336072211 */ /* 0x000fe200018f2437 */
[----:B------:R1:W-:Y:S01]  /*24e0*/  @P1 LDGSTS.E.BYPASS.LTC128B.128 [R248+0x6100], [R4.64+0x80], !P6 ;  /* 0x0610008004f81fae */ /* 0x0003e2000f101d46 */
[----:B------:R-:W-:Y:S02]  /*24f0*/  ISETP.GE.AND P3, PT, R0, 0x31, PT ;  /* 0x000000310000780c */ /* 0x000fe40003f66270 */
[----:B------:R-:W-:Y:S02]  /*2500*/  @P2 LEA.HI.X R9, R6, c[0x0][0x1cc], R7, 0x1, P0 ;  /* 0x0000730006092a11 */ /* 0x000fe400000f0c07 */
[----:B------:R-:W-:Y:S02]  /*2510*/  @P2 ISETP.GE.AND P0, PT, R154, c[0x0][0x1d4], PT ;  /* 0x000075009a002a0c */ /* 0x000fe40003f06270 */
[----:B------:R-:W-:-:S11]  /*2520*/  @P5 IADD3 R0, P1, R2, R10, RZ ;  /* 0x0000000a02005210 */ /* 0x000fd60007f3e0ff */
[----:B------:R2:W-:Y:S01]  /*2530*/  @P2 LDGSTS.E.BYPASS.LTC128B.128 [R248+0x4900], [R8.64], !P0 ;  /* 0x0490000008f82fae */ /* 0x0005e2000c101d46 */
[----:B-1----:R-:W-:Y:S01]  /*2540*/  IMAD.SHL.U32 R4, R55, 0x20, RZ ;  /* 0x0000002037047824 */ /* 0x002fe200078e00ff */
[----:B------:R-:W-:Y:S02]  /*2550*/  @P3 ISETP.GE.AND P0, PT, R154, c[0x0][0x1d4], PT ;  /* 0x000075009a003a0c */ /* 0x000fe40003f06270 */
[----:B------:R2:W-:Y:S02]  /*2560*/  @P2 LDGSTS.E.BYPASS.LTC128B.128 [R248+0x6900], [R8.64+0x80], !P6 ;  /* 0x0690008008f82fae */ /* 0x0005e4000f101d46 */
[----:B------:R-:W-:Y:S02]  /*2570*/  @P5 IADD3.X R4, R3, R11, R4, P1, !PT ;  /* 0x0000000b03045210 */ /* 0x000fe40000ffe404 */
[----:B------:R-:W-:Y:S01]  /*2580*/  @P5 LEA R6, P1, R0, c[0x0][0x1c8], 0x1 ;  /* 0x0000720000065a11 */ /* 0x000fe200078208ff */
[----:B------:R-:W-:-:S03]  /*2590*/  @P3 IMAD.WIDE.U32 R2, R54, 0x30, R2 ;  /* 0x0000003036023825 */ /* 0x000fc600078e0002 */
[----:B------:R-:W-:Y:S01]  /*25a0*/  @P5 LEA.HI.X R7, R0, c[0x0][0x1cc], R4, 0x1, P1 ;  /* 0x0000730000075a11 */ /* 0x000fe200008f0c04 */
[----:B------:R-:W-:Y:S01]  /*25b0*/  @P3 IMAD R0, R55, 0x30, RZ ;  /* 0x0000003037003824 */ /* 0x000fe200078e02ff */
[----:B------:R-:W-:Y:S02]  /*25c0*/  @P5 ISETP.GE.AND P1, PT, R154, c[0x0][0x1d4], PT ;  /* 0x000075009a005a0c */ /* 0x000fe40003f26270 */
[----:B------:R-:W-:Y:S01]  /*25d0*/  @P3 LEA R4, P2, R2, c[0x0][0x1c8], 0x1 ;  /* 0x0000720002043a11 */ /* 0x000fe200078408ff */
[----:B------:R-:W-:-:S05]  /*25e0*/  @P3 IMAD.IADD R0, R3, 0x1, R0 ;  /* 0x0000000103003824 */ /* 0x000fca00078e0200 */
[----:B------:R-:W-:-:S05]  /*25f0*/  @P3 LEA.HI.X R5, R2, c[0x0][0x1cc], R0, 0x1, P2 ;  /* 0x0000730002053a11 */ /* 0x000fca00010f0c00 */
[----:B------:R1:W-:Y:S04]  /*2600*/  @P5 LDGSTS.E.BYPASS.LTC128B.128 [R248+0x5100], [R6.64], !P1 ;  /* 0x0510000006f85fae */ /* 0x0003e8000c901d46 */
[----:B------:R1:W-:Y:S04]  /*2610*/  @P5 LDGSTS.E.BYPASS.LTC128B.128 [R248+0x7100], [R6.64+0x80], !P6 ;  /* 0x0710008006f85fae */ /* 0x0003e8000f101d46 */
[----:B------:R1:W-:Y:S04]  /*2620*/  @P3 LDGSTS.E.BYPASS.LTC128B.128 [R248+0x5900], [R4.64], !P0 ;  /* 0x0590000004f83fae */ /* 0x0003e8000c101d46 */
[----:B------:R1:W-:Y:S04]  /*2630*/  @P3 LDGSTS.E.BYPASS.LTC128B.128 [R248+0x7900], [R4.64+0x80], !P6 ;  /* 0x0790008004f83fae */ /* 0x0003e8000f101d46 */
[----:B------:R-:W0:Y:S01]  /*2640*/  LDGDEPBAR ;  /* 0x00000000000079af */ /* 0x000e220000000000 */
[----:B------:R-:W-:-:S04]  /*2650*/  DEPBAR.LE SB0, 0x1 ;  /* 0x000080400000791a */ /* 0x000fc80000000000 */
[----:B------:R-:W-:-:S04]  /*2660*/  DEPBAR.LE SB0, 0x0 ;  /* 0x000080000000791a */ /* 0x000fc80000000000 */
[----:B------:R-:W-:Y:S06]  /*2670*/  BAR.SYNC.DEFER_BLOCKING 0x0 ;  /* 0x0000000000007b1d */ /* 0x000fec0000010000 */
[----:B-1----:R-:W-:Y:S04]  /*2680*/  LDSM.16.M88.4 R4, [R235+0x2000] ;  /* 0x00200000eb04783b */ /* 0x002fe80000000200 */
[----:B------:R-:W1:Y:S04]  /*2690*/  LDSM.16.M88.4 R12, [R228+0x800] ;  /* 0x00080000e40c783b */ /* 0x000e680000000200 */
[----:B--2---:R-:W2:Y:S04]  /*26a0*/  LDSM.16.M88.4 R8, [R235] ;  /* 0x00000000eb08783b */ /* 0x004ea80000000200 */
[----:B------:R-:W3:Y:S04]  /*26b0*/  LDSM.16.M88.4 R16, [R228] ;  /* 0x00000000e410783b */ /* 0x000ee80000000200 */
[----:B------:R-:W3:Y:S04]  /*26c0*/  LDSM.16.M88.4 R20, [R228+0x1000] ;  /* 0x00100000e414783b */ /* 0x000ee80000000200 */
[----:B------:R-:W3:Y:S01]  /*26d0*/  LDSM.16.M88.4 R28, [R228+0x1800] ;  /* 0x00180000e41c783b */ /* 0x000ee20000000200 */
[----:B------:R-:W-:Y:S01]  /*26e0*/  IMAD R0, R24, c[0x0][0x208], RZ ;  /* 0x0000820018007a24 */ /* 0x000fe200078e02ff */
[----:B------:R-:W-:-:S02]  /*26f0*/  ISETP.GE.AND P5, PT, R154, c[0x0][0x1d4], PT ;  /* 0x000075009a007a0c */ /* 0x000fc40003fa6270 */
[----:B------:R-:W-:Y:S01]  /*2700*/  LDSM.16.M88.4 R36, [R239] ;  /* 0x00000000ef24783b */ /* 0x000fe20000000200 */
[C---:B------:R-:W-:Y:S01]  /*2710*/  IMAD R0, R52.reuse, c[0x0][0x20c], R0 ;  /* 0x0000830034007a24 */ /* 0x040fe200078e0200 */
[-C--:B-1----:R-:W-:Y:S08]  /*2720*/  HMMA.16816.F32.BF16 R60, R4, R12.reuse, RZ ;  /* 0x0000000c043c723c */ /* 0x082ff000000418ff */
[----:B--2---:R-:W-:Y:S07]  /*2730*/  HMMA.16816.F32.BF16 R80, R8, R12, RZ ;  /* 0x0000000c0850723c */ /* 0x004fee00000418ff */
[----:B------:R-:W-:-:S04]  /*2740*/  IMAD.WIDE.U32 R12, R52, c[0x0][0x208], RZ ;  /* 0x00008200340c7a25 */ /* 0x000fc800078e00ff */
[----:B------:R-:W-:Y:S01]  /*2750*/  IMAD.IADD R0, R13, 0x1, R0 ;  /* 0x000000010d007824 */ /* 0x000fe200078e0200 */
[C---:B----4-:R-:W-:Y:S01]  /*2760*/  LEA R3, P0, R12.reuse, R32, 0x6 ;  /* 0x000000200c037211 */ /* 0x050fe200078030ff */
[----:B---3--:R-:W-:Y:S01]  /*2770*/  HMMA.16816.F32.BF16 R40, R4, R16, RZ ;  /* 0x000000100428723c */ /* 0x008fe200000418ff */
[----:B------:R-:W-:Y:S02]  /*2780*/  LDSM.16.M88.4 R32, [R247] ;  /* 0x00000000f720783b */ /* 0x000fe40000000200 */
[----:B-----5:R-:W-:Y:S01]  /*2790*/  LEA.HI.X R12, R12, R26, R0, 0x6, P0 ;  /* 0x0000001a0c0c7211 */ /* 0x020fe200000f3400 */
[----:B------:R-:W-:-:S04]  /*27a0*/  IMAD.IADD R0, R53, 0x1, -R25 ;  /* 0x0000000135007824 */ /* 0x000fc800078e0a19 */
[----:B------:R-:W-:Y:S01]  /*27b0*/  HMMA.16816.F32.BF16 R92, R8, R16, RZ ;  /* 0x00000010085c723c */ /* 0x000fe200000418ff */
[----:B------:R-:W-:Y:S06]  /*27c0*/  LDSM.16.M88.4 R24, [R246] ;  /* 0x00000000f618783b */ /* 0x000fec0000000200 */
[----:B------:R-:W-:Y:S02]  /*27d0*/  IMAD.MOV.U32 R17, RZ, RZ, c[0x0][0x208] ;  /* 0x00008200ff117624 */ /* 0x000fe400078e00ff */
[----:B------:R-:W-:Y:S01]  /*27e0*/  IMAD.MOV.U32 R16, RZ, RZ, 0x5 ;  /* 0x00000005ff107424 */ /* 0x000fe200078e00ff */
[----:B------:R-:W-:Y:S01]  /*27f0*/  HMMA.16816.F32.BF16 R44, R4, R20, RZ ;  /* 0x00000014042c723c */ /* 0x000fe200000418ff */
[----:B------:R-:W-:-:S02]  /*2800*/  LEA R2, P0, R3, c[0x0][0x1f8], 0x1 ;  /* 0x00007e0003027a11 */ /* 0x000fc400078008ff */
[C---:B------:R-:W-:Y:S02]  /*2810*/  ISETP.LT.OR P3, PT, R0.reuse, 0x1, P5 ;  /* 0x000000010000780c */ /* 0x040fe40002f61670 */
[C---:B------:R-:W-:Y:S01]  /*2820*/  SHF.L.U64.HI R16, R17.reuse, R16, c[0x0][0x20c] ;  /* 0x0000830011107619 */ /* 0x040fe20000010210 */
[----:B------:R-:W-:Y:S02]  /*2830*/  IMAD.SHL.U32 R17, R17, 0x20, RZ ;  /* 0x0000002011117824 */ /* 0x000fe400078e00ff */
[----:B------:R-:W-:Y:S01]  /*2840*/  HMMA.16816.F32.BF16 R48, R4, R28, RZ ;  /* 0x0000001c0430723c */ /* 0x000fe200000418ff */
[C---:B------:R-:W-:Y:S02]  /*2850*/  ISETP.LT.OR P2, PT, R0.reuse, 0x1, P6 ;  /* 0x000000010000780c */ /* 0x040fe40003741670 */
[----:B------:R-:W-:-:S05]  /*2860*/  ISETP.LT.OR P1, PT, R0, 0x11, P5 ;  /* 0x000000110000780c */ /* 0x000fca0002f21670 */
[----:B------:R-:W-:Y:S01]  /*2870*/  HMMA.16816.F32.BF16 R88, R4, R18, RZ ;  /* 0x000000120458723c */ /* 0x000fe200000418ff */
[----:B------:R-:W-:-:S07]  /*2880*/  LEA.HI.X R3, R3, c[0x0][0x1fc], R12, 0x1, P0 ;  /* 0x00007f0003037a11 */ /* 0x000fce00000f0c0c */
[C---:B------:R-:W-:Y:S08]  /*2890*/  HMMA.16816.F32.BF16 R100, R4.reuse, R14, RZ ;  /* 0x0000000e0464723c */ /* 0x040ff000000418ff */
[C---:B------:R-:W-:Y:S08]  /*28a0*/  HMMA.16816.F32.BF16 R104, R4.reuse, R22, RZ ;  /* 0x000000160468723c */ /* 0x040ff000000418ff */
[----:B------:R-:W-:Y:S01]  /*28b0*/  HMMA.16816.F32.BF16 R96, R4, R30, RZ ;  /* 0x0000001e0460723c */ /* 0x000fe200000418ff */
[----:B------:R-:W1:Y:S07]  /*28c0*/  LDSM.16.M88.4 R4, [R237+0x2000] ;  /* 0x00200000ed04783b */ /* 0x000e6e0000000200 */
[C---:B------:R-:W-:Y:S07]  /*28d0*/  HMMA.16816.F32.BF16 R84, R8.reuse, R14, RZ ;  /* 0x0000000e0854723c */ /* 0x040fee00000418ff */
[----:B------:R-:W-:Y:S01]  /*28e0*/  IADD3 R14, P0, R17, R2, RZ ;  /* 0x00000002110e7210 */ /* 0x000fe20007f1e0ff */
[----:B------:R-:W-:Y:S04]  /*28f0*/  HMMA.16816.F32.BF16 R108, R8, R18, RZ ;  /* 0x00000012086c723c */ /* 0x000fe800000418ff */
[----:B------:R-:W-:Y:S01]  /*2900*/  IMAD.X R15, R16, 0x1, R3, P0 ;  /* 0x00000001100f7824 */ /* 0x000fe200000e0603 */
[----:B------:R-:W-:-:S03]  /*2910*/  IADD3 R12, P0, R14, R17, RZ ;  /* 0x000000110e0c7210 */ /* 0x000fc60007f1e0ff */
[----:B------:R-:W-:Y:S02]  /*2920*/  HMMA.16816.F32.BF16 R76, R8, R20, RZ ;  /* 0x00000014084c723c */ /* 0x000fe400000418ff */
[----:B------:R-:W-:-:S06]  /*2930*/  IMAD.X R13, R15, 0x1, R16, P0 ;  /* 0x000000010f0d7824 */ /* 0x000fcc00000e0610 */
[C---:B------:R-:W-:Y:S01]  /*2940*/  HMMA.16816.F32.BF16 R72, R8.reuse, R22, RZ ;  /* 0x000000160848723c */ /* 0x040fe200000418ff */
[----:B------:R-:W2:Y:S07]  /*2950*/  LDSM.16.M88.4 R20, [R245] ;  /* 0x00000000f514783b */ /* 0x000eae0000000200 */
[C---:B------:R-:W-:Y:S08]  /*2960*/  HMMA.16816.F32.BF16 R68, R8.reuse, R28, RZ ;  /* 0x0000001c0844723c */ /* 0x040ff000000418ff */
[----:B------:R-:W-:Y:S01]  /*2970*/  HMMA.16816.F32.BF16 R64, R8, R30, RZ ;  /* 0x0000001e0840723c */ /* 0x000fe200000418ff */
[----:B------:R-:W3:Y:S04]  /*2980*/  LDSM.16.M88.4 R8, [R237] ;  /* 0x00000000ed08783b */ /* 0x000ee80000000200 */
[----:B------:R-:W-:Y:S01]  /*2990*/  @!PT LDS RZ, [RZ] ;  /* 0x00000000fffff984 */ /* 0x000fe20000000800 */
[----:B------:R-:W-:Y:S01]  /*29a0*/  @!PT LDS RZ, [RZ] ;  /* 0x00000000fffff984 */ /* 0x000fe20000000800 */
[----:B------:R-:W-:Y:S01]  /*29b0*/  @!PT LDS RZ, [RZ] ;  /* 0x00000000fffff984 */ /* 0x000fe20000000800 */
[----:B------:R4:W-:Y:S04]  /*29c0*/  LDGSTS.E.BYPASS.LTC128B.128 [R248+0x100], [R2.64], !P3 ;  /* 0x0010000002f87fae */ /* 0x0009e8000d901d46 */
[----:B------:R4:W-:Y:S04]  /*29d0*/  LDGSTS.E.BYPASS.LTC128B.128 [R248+0x2100], [R2.64+0x80], !P2 ;  /* 0x0210008002f87fae */ /* 0x0009e8000d101d46 */
[----:B------:R5:W-:Y:S01]  /*29e0*/  LDGSTS.E.BYPASS.LTC128B.128 [R248+0x900], [R14.64], !P1 ;  /* 0x009000000ef87fae */ /* 0x000be2000c901d46 */
[----:B------:R-:W-:-:S02]  /*29f0*/  ISETP.LT.OR P3, PT, R0, 0x11, P6 ;  /* 0x000000110000780c */ /* 0x000fc40003761670 */
[----:B-----5:R-:W-:Y:S02]  /*2a00*/  IADD3 R14, P2, P1, R17, 0x80, R2 ;  /* 0x00000080110e7810 */ /* 0x020fe4000795e002 */
[----:B----4-:R-:W-:Y:S02]  /*2a10*/  IADD3 R2, P0, R12, R17, RZ ;  /* 0x000000110c027210 */ /* 0x010fe40007f1e0ff */
[----:B------:R-:W-:Y:S02]  /*2a20*/  IADD3.X R15, R16, RZ, R3, P2, P1 ;  /* 0x000000ff100f7210 */ /* 0x000fe400017e2403 */
[C---:B------:R-:W-:Y:S01]  /*2a30*/  ISETP.LT.OR P1, PT, R0.reuse, 0x21, P5 ;  /* 0x000000210000780c */ /* 0x040fe20002f21670 */
[----:B------:R-:W-:Y:S01]  /*2a40*/  IMAD.X R3, R13, 0x1, R16, P0 ;  /* 0x000000010d037824 */ /* 0x000fe200000e0610 */
[----:B------:R-:W-:-:S03]  /*2a50*/  ISETP.LT.OR P0, PT, R0, 0x21, P6 ;  /* 0x000000210000780c */ /* 0x000fc60003701670 */
[----:B------:R4:W-:Y:S01]  /*2a60*/  LDGSTS.E.BYPASS.LTC128B.128 [R248+0x2900], [R14.64], !P3 ;  /* 0x029000000ef87fae */ /* 0x0009e2000d901d46 */
[C---:B------:R-:W-:Y:S02]  /*2a70*/  ISETP.LT.OR P5, PT, R0.reuse, 0x31, P5 ;  /* 0x000000310000780c */ /* 0x040fe40002fa1670 */
[----:B------:R-:W-:-:S05]  /*2a80*/  ISETP.LT.OR P2, PT, R0, 0x31, P6 ;  /* 0x000000310000780c */ /* 0x000fca0003741670 */
[----:B------:R4:W-:Y:S04]  /*2a90*/  LDGSTS.E.BYPASS.LTC128B.128 [R248+0x1100], [R12.64], !P1 ;  /* 0x011000000cf87fae */ /* 0x0009e8000c901d46 */
[----:B------:R4:W-:Y:S04]  /*2aa0*/  LDGSTS.E.BYPASS.LTC128B.128 [R248+0x3100], [R12.64+0x80], !P0 ;  /* 0x031000800cf87fae */ /* 0x0009e8000c101d46 */
[----:B------:R2:W-:Y:S04]  /*2ab0*/  LDGSTS.E.BYPASS.LTC128B.128 [R248+0x1900], [R2.64], !P5 ;  /* 0x0190000002f87fae */ /* 0x0005e8000e901d46 */
[----:B------:R2:W-:Y:S04]  /*2ac0*/  LDGSTS.E.BYPASS.LTC128B.128 [R248+0x3900], [R2.64+0x80], !P2 ;  /* 0x0390008002f87fae */ /* 0x0005e8000d101d46 */
[----:B------:R-:W-:Y:S04]  /*2ad0*/  LDSM.16.M88.4 R16, [R236+0x2000] ;  /* 0x00200000ec10783b */ /* 0x000fe80000000200 */
[----:B------:R-:W5:Y:S01]  /*2ae0*/  LDSM.16.M88.4 R56, [R234] ;  /* 0x00000000ea38783b */ /* 0x000f620000000200 */
[C---:B-1----:R-:W-:Y:S03]  /*2af0*/  HMMA.16816.F32.BF16 R60, R4.reuse, R32, R60 ;  /* 0x00000020043c723c */ /* 0x042fe6000004183c */
[----:B------:R-:W0:Y:S05]  /*2b00*/  LDGDEPBAR ;  /* 0x00000000000079af */ /* 0x000e2a0000000000 */
[C---:B----4-:R-:W-:Y:S01]  /*2b10*/  HMMA.16816.F32.BF16 R12, R4.reuse, R24, R44 ;  /* 0x00000018040c723c */ /* 0x050fe2000004182c */
[----:B------:R-:W1:Y:S07]  /*2b20*/  LDSM.16.M88.4 R44, [R234+0x1000] ;  /* 0x00100000ea2c783b */ /* 0x000e6e0000000200 */
[C---:B--2---:R-:W-:Y:S01]  /*2b30*/  HMMA.16816.F32.BF16 R124, R4.reuse, R20, R48 ;  /* 0x00000014047c723c */ /* 0x044fe20000041830 */
[----:B------:R-:W2:Y:S07]  /*2b40*/  LDSM.16.M88.4 R48, [R234+0x800] ;  /* 0x00080000ea30783b */ /* 0x000eae0000000200 */
[----:B------:R-:W-:Y:S08]  /*2b50*/  HMMA.16816.F32.BF16 R132, R4, R34, R100 ;  /* 0x000000220484723c */ /* 0x000ff00000041864 */
[C---:B---3--:R-:W-:Y:S08]  /*2b60*/  HMMA.16816.F32.BF16 R136, R8.reuse, R32, R80 ;  /* 0x000000200888723c */ /* 0x048ff00000041850 */
[----:B------:R-:W-:Y:S08]  /*2b70*/  HMMA.16816.F32.BF16 R148, R8, R20, R68 ;  /* 0x000000140894723c */ /* 0x000ff00000041844 */
[-C--:B------:R-:W-:Y:S01]  /*2b80*/  HMMA.16816.F32.BF16 R28, R4, R36.reuse, R40 ;  /* 0x00000024041c723c */ /* 0x080fe20000041828 */
[----:B------:R-:W3:Y:S07]  /*2b90*/  LDSM.16.M88.4 R40, [R234+0x1800] ;  /* 0x00180000ea28783b */ /* 0x000eee0000000200 */
[C---:B------:R-:W-:Y:S08]  /*2ba0*/  HMMA.16816.F32.BF16 R100, R8.reuse, R36, R92 ;  /* 0x000000240864723c */ /* 0x040ff0000004185c */
[C---:B------:R-:W-:Y:S08]  /*2bb0*/  HMMA.16816.F32.BF16 R144, R8.reuse, R24, R76 ;  /* 0x000000180890723c */ /* 0x040ff0000004184c */
[C---:B------:R-:W-:Y:S08]  /*2bc0*/  HMMA.16816.F32.BF16 R68, R8.reuse, R38, R108 ;  /* 0x000000260844723c */ /* 0x040ff0000004186c */
[C---:B------:R-:W-:Y:S08]  /*2bd0*/  HMMA.16816.F32.BF16 R32, R8.reuse, R34, R84 ;  /* 0x000000220820723c */ /* 0x040ff00000041854 */
[C---:B------:R-:W-:Y:S08]  /*2be0*/  HMMA.16816.F32.BF16 R116, R8.reuse, R26, R72 ;  /* 0x0000001a0874723c */ /* 0x040ff00000041848 */
[----:B------:R-:W-:Y:S01]  /*2bf0*/  HMMA.16816.F32.BF16 R112, R8, R22, R64 ;  /* 0x000000160870723c */ /* 0x000fe20000041840 */
[----:B------:R-:W4:Y:S07]  /*2c00*/  LDSM.16.M88.4 R8, [R236] ;  /* 0x00000000ec08783b */ /* 0x000f2e0000000200 */
[C---:B------:R-:W-:Y:S01]  /*2c10*/  HMMA.16816.F32.BF16 R140, R4.reuse, R38, R88 ;  /* 0x00000026048c723c */ /* 0x040fe20000041858 */
[----:B------:R-:W-:Y:S07]  /*2c20*/  LDSM.16.M88.4 R36, [R231+0x1800] ;  /* 0x00180000e724783b */ /* 0x000fee0000000200 */
[C---:B------:R-:W-:Y:S01]  /*2c30*/  HMMA.16816.F32.BF16 R128, R4.reuse, R26, R104 ;  /* 0x0000001a0480723c */ /* 0x040fe20000041868 */
[----:B------:R-:W-:Y:S07]  /*2c40*/  LDSM.16.M88.4 R24, [R231+0x800] ;  /* 0x00080000e718783b */ /* 0x000fee0000000200 */
[----:B------:R-:W-:Y:S01]  /*2c50*/  HMMA.16816.F32.BF16 R120, R4, R22, R96 ;  /* 0x000000160478723c */ /* 0x000fe20000041860 */
[----:B------:R-:W-:Y:S04]  /*2c60*/  LDSM.16.M88.4 R4, [R238+0x2000] ;  /* 0x00200000ee04783b */ /* 0x000fe80000000200 */
[----:B------:R-:W-:Y:S03]  /*2c70*/  LDSM.16.M88.4 R20, [R231+0x1000] ;  /* 0x00100000e714783b */ /* 0x000fe60000000200 */
[C---:B-----5:R-:W-:Y:S01]  /*2c80*/  HMMA.16816.F32.BF16 R108, R16.reuse, R56, R28 ;  /* 0x00000038106c723c */ /* 0x060fe2000004181c */
[----:B------:R-:W5:Y:S07]  /*2c90*/  LDSM.16.M88.4 R28, [R231] ;  /* 0x00000000e71c783b */ /* 0x000f6e0000000200 */
[C---:B-1----:R-:W-:Y:S01]  /*2ca0*/  HMMA.16816.F32.BF16 R88, R16.reuse, R44, R12 ;  /* 0x0000002c1058723c */ /* 0x042fe2000004180c */
[----:B------:R-:W1:Y:S07]  /*2cb0*/  LDSM.16.M88.4 R12, [R238] ;  /* 0x00000000ee0c783b */ /* 0x000e6e0000000200 */
[C---:B--2---:R-:W-:Y:S08]  /*2cc0*/  HMMA.16816.F32.BF16 R104, R16.reuse, R48, R60 ;  /* 0x000000301068723c */ /* 0x044ff0000004183c */
[C---:B---3--:R-:W-:Y:S08]  /*2cd0*/  HMMA.16816.F32.BF16 R80, R16.reuse, R40, R124 ;  /* 0x000000281050723c */ /* 0x048ff0000004187c */
        /* <DEDUP_REMOVED lines=8> */
[C---:B------:R-:W-:Y:S08]  /*2d60*/  HMMA.16816.F32.BF16 R56, R8.reuse, R44, R144 ;  /* 0x0000002c0838723c */ /* 0x040ff00000041890 */
[C---:B------:R-:W-:Y:S01]  /*2d70*/  HMMA.16816.F32.BF16 R32, R8.reuse, R46, R116 ;  /* 0x0000002e0820723c */ /* 0x040fe20000041874 */
[----:B------:R-:W-:Y:S07]  /*2d80*/  LDSM.16.M88.4 R44, [R228+0x2000] ;  /* 0x00200000e42c783b */ /* 0x000fee0000000200 */
[C---:B------:R-:W-:Y:S08]  /*2d90*/  HMMA.16816.F32.BF16 R48, R8.reuse, R40, R148 ;  /* 0x000000280830723c */ /* 0x040ff00000041894 */
[----:B------:R-:W-:Y:S01]  /*2da0*/  HMMA.16816.F32.BF16 R16, R8, R42, R112 ;  /* 0x0000002a0810723c */ /* 0x000fe20000041870 */
[----:B------:R-:W2:Y:S04]  /*2db0*/  LDSM.16.M88.4 R8, [R235+0x6000] ;  /* 0x00600000eb08783b */ /* 0x000ea80000000200 */
[----:B------:R-:W3:Y:S03]  /*2dc0*/  LDSM.16.M88.4 R40, [R228+0x2800] ;  /* 0x00280000e428783b */ /* 0x000ee60000000200 */
[C---:B-----5:R-:W-:Y:S08]  /*2dd0*/  HMMA.16816.F32.BF16 R68, R4.reuse, R28, R108 ;  /* 0x0000001c0444723c */ /* 0x060ff0000004186c */
[C---:B------:R-:W-:Y:S08]  /*2de0*/  HMMA.16816.F32.BF16 R124, R4.reuse, R24, R104 ;  /* 0x00000018047c723c */ /* 0x040ff00000041868 */
[C---:B------:R-:W-:Y:S08]  /*2df0*/  HMMA.16816.F32.BF16 R120, R4.reuse, R26, R92 ;  /* 0x0000001a0478723c */ /* 0x040ff0000004185c */
[----:B------:R-:W-:Y:S08]  /*2e00*/  HMMA.16816.F32.BF16 R136, R4, R36, R80 ;  /* 0x000000240488723c */ /* 0x000ff00000041850 */
[C---:B-1----:R-:W-:Y:S08]  /*2e10*/  HMMA.16816.F32.BF16 R132, R12.reuse, R28, R100 ;  /* 0x0000001c0c84723c */ /* 0x042ff00000041864 */
[C---:B------:R-:W-:Y:S08]  /*2e20*/  HMMA.16816.F32.BF16 R128, R12.reuse, R30, R76 ;  /* 0x0000001e0c80723c */ /* 0x040ff0000004184c */
[C---:B------:R-:W-:Y:S08]  /*2e30*/  HMMA.16816.F32.BF16 R116, R12.reuse, R24, R64 ;  /* 0x000000180c74723c */ /* 0x040ff00000041840 */
[C---:B------:R-:W-:Y:S01]  /*2e40*/  HMMA.16816.F32.BF16 R112, R12.reuse, R26, R60 ;  /* 0x0000001a0c70723c */ /* 0x040fe2000004183c */
[----:B------:R-:W-:Y:S04]  /*2e50*/  LDSM.16.M88.4 R24, [R243] ;  /* 0x00000000f318783b */ /* 0x000fe80000000200 */
[----:B------:R-:W-:Y:S03]  /*2e60*/  LDSM.16.M88.4 R60, [R241] ;  /* 0x00000000f13c783b */ /* 0x000fe60000000200 */
[C---:B------:R-:W-:Y:S08]  /*2e70*/  HMMA.16816.F32.BF16 R108, R12.reuse, R20, R56 ;  /* 0x000000140c6c723c */ /* 0x040ff00000041838 */
[C---:B------:R-:W-:Y:S01]  /*2e80*/  HMMA.16816.F32.BF16 R104, R12.reuse, R22, R32 ;  /* 0x000000160c68723c */ /* 0x040fe20000041820 */
[----:B------:R-:W-:Y:S07]  /*2e90*/  LDSM.16.M88.4 R32, [R228+0x3000] ;  /* 0x00300000e420783b */ /* 0x000fee0000000200 */
[C---:B------:R-:W-:Y:S01]  /*2ea0*/  HMMA.16816.F32.BF16 R92, R12.reuse, R36, R48 ;  /* 0x000000240c5c723c */ /* 0x040fe20000041830 */
[----:B------:R-:W-:Y:S07]  /*2eb0*/  LDSM.16.M88.4 R48, [R242] ;  /* 0x00000000f230783b */ /* 0x000fee0000000200 */
[----:B------:R-:W-:Y:S01]  /*2ec0*/  HMMA.16816.F32.BF16 R80, R12, R38, R16 ;  /* 0x000000260c50723c */ /* 0x000fe20000041810 */
[----:B------:R-:W1:Y:S04]  /*2ed0*/  LDSM.16.M88.4 R12, [R235+0x4000] ;  /* 0x00400000eb0c783b */ /* 0x000e680000000200 */
[----:B------:R-:W4:Y:S03]  /*2ee0*/  LDSM.16.M88.4 R16, [R228+0x3800] ;  /* 0x00380000e410783b */ /* 0x000f260000000200 */
[C---:B------:R-:W-:Y:S01]  /*2ef0*/  HMMA.16816.F32.BF16 R96, R4.reuse, R30, R96 ;  /* 0x0000001e0460723c */ /* 0x040fe20000041860 */
[----:B------:R-:W-:Y:S07]  /*2f00*/  LDSM.16.M88.4 R28, [R244] ;  /* 0x00000000f41c783b */ /* 0x000fee0000000200 */
[C---:B------:R-:W-:Y:S08]  /*2f10*/  HMMA.16816.F32.BF16 R140, R4.reuse, R22, R84 ;  /* 0x00000016048c723c */ /* 0x040ff00000041854 */
[C---:B------:R-:W-:Y:S01]  /*2f20*/  HMMA.16816.F32.BF16 R88, R4.reuse, R20, R88 ;  /* 0x000000140458723c */ /* 0x040fe20000041858 */
[----:B------:R-:W-:Y:S07]  /*2f30*/  LDSM.16.M88.4 R20, [R237+0x4000] ;  /* 0x00400000ed14783b */ /* 0x000fee0000000200 */
[----:B------:R-:W-:Y:S01]  /*2f40*/  HMMA.16816.F32.BF16 R84, R4, R38, R72 ;  /* 0x000000260454723c */ /* 0x000fe20000041848 */
[----:B------:R-:W5:Y:S07]  /*2f50*/  LDSM.16.M88.4 R4, [R237+0x6000] ;  /* 0x00600000ed04783b */ /* 0x000f6e0000000200 */
[C---:B--2---:R-:W-:Y:S08]  /*2f60*/  HMMA.16816.F32.BF16 R72, R8.reuse, R44, R68 ;  /* 0x0000002c0848723c */ /* 0x044ff00000041844 */
[C---:B------:R-:W-:Y:S08]  /*2f70*/  HMMA.16816.F32.BF16 R68, R8.reuse, R46, R96 ;  /* 0x0000002e0844723c */ /* 0x040ff00000041860 */
[C---:B---3--:R-:W-:Y:S08]  /*2f80*/  HMMA.16816.F32.BF16 R64, R8.reuse, R40, R124 ;  /* 0x000000280840723c */ /* 0x048ff0000004187c */
[----:B------:R-:W-:Y:S08]  /*2f90*/  HMMA.16816.F32.BF16 R56, R8, R42, R120 ;  /* 0x0000002a0838723c */ /* 0x000ff00000041878 */
[C---:B-1----:R-:W-:Y:S08]  /*2fa0*/  HMMA.16816.F32.BF16 R76, R12.reuse, R44, R132 ;  /* 0x0000002c0c4c723c */ /* 0x042ff00000041884 */
[C---:B------:R-:W-:Y:S08]  /*2fb0*/  HMMA.16816.F32.BF16 R36, R12.reuse, R40, R116 ;  /* 0x000000280c24723c */ /* 0x040ff00000041874 */
[C---:B------:R-:W-:Y:S08]  /*2fc0*/  HMMA.16816.F32.BF16 R44, R12.reuse, R46, R128 ;  /* 0x0000002e0c2c723c */ /* 0x040ff00000041880 */
[----:B------:R-:W-:Y:S08]  /*2fd0*/  HMMA.16816.F32.BF16 R40, R12, R42, R112 ;  /* 0x0000002a0c28723c */ /* 0x000ff00000041870 */
[C---:B------:R-:W-:Y:S08]  /*2fe0*/  HMMA.16816.F32.BF16 R88, R8.reuse, R32, R88 ;  /* 0x000000200858723c */ /* 0x040ff00000041858 */
[C---:B------:R-:W-:Y:S08]  /*2ff0*/  HMMA.16816.F32.BF16 R100, R8.reuse, R34, R140 ;  /* 0x000000220864723c */ /* 0x040ff0000004188c */
[C---:B----4-:R-:W-:Y:S08]  /*3000*/  HMMA.16816.F32.BF16 R96, R8.reuse, R16, R136 ;  /* 0x000000100860723c */ /* 0x050ff00000041888 */
[----:B------:R-:W-:Y:S08]  /*3010*/  HMMA.16816.F32.BF16 R84, R8, R18, R84 ;  /* 0x000000120854723c */ /* 0x000ff00000041854 */
[C---:B------:R-:W-:Y:S08]  /*3020*/  HMMA.16816.F32.BF16 R8, R12.reuse, R32, R108 ;  /* 0x000000200c08723c */ /* 0x040ff0000004186c */
[C---:B------:R-:W-:Y:S08]  /*3030*/  HMMA.16816.F32.BF16 R32, R12.reuse, R34, R104 ;  /* 0x000000220c20723c */ /* 0x040ff00000041868 */
[C---:B------:R-:W-:Y:S08]  /*3040*/  HMMA.16816.F32.BF16 R92, R12.reuse, R16, R92 ;  /* 0x000000100c5c723c */ /* 0x040ff0000004185c */
[----:B------:R-:W-:Y:S01]  /*3050*/  HMMA.16816.F32.BF16 R80, R12, R18, R80 ;  /* 0x000000120c50723c */ /* 0x000fe20000041850 */
[----:B------:R-:W-:Y:S04]  /*3060*/  LDSM.16.M88.4 R16, [R236+0x6000] ;  /* 0x00600000ec10783b */ /* 0x000fe80000000200 */
[----:B------:R-:W-:Y:S03]  /*3070*/  LDSM.16.M88.4 R12, [R236+0x4000] ;  /* 0x00400000ec0c783b */ /* 0x000fe60000000200 */
[----:B-----5:R-:W-:Y:S01]  /*3080*/  HMMA.16816.F32.BF16 R140, R4, R26, R56 ;  /* 0x0000001a048c723c */ /* 0x020fe20000041838 */
[----:B------:R-:W1:Y:S07]  /*3090*/  LDSM.16.M88.4 R56, [R234+0x2000] ;  /* 0x00200000ea38783b */ /* 0x000e6e0000000200 */
[C---:B------:R-:W-:Y:S01]  /*30a0*/  HMMA.16816.F32.BF16 R120, R20.reuse, R30, R44 ;  /* 0x0000001e1478723c */ /* 0x040fe2000004182c */
[----:B------:R-:W2:Y:S07]  /*30b0*/  LDSM.16.M88.4 R44, [R234+0x2800] ;  /* 0x00280000ea2c783b */ /* 0x000eae0000000200 */
[C---:B------:R-:W-:Y:S01]  /*30c0*/  HMMA.16816.F32.BF16 R116, R20.reuse, R24, R36 ;  /* 0x000000181474723c */ /* 0x040fe20000041824 */
[----:B------:R-:W-:Y:S07]  /*30d0*/  LDSM.16.M88.4 R36, [R234+0x3800] ;  /* 0x00380000ea24783b */ /* 0x000fee0000000200 */
[----:B------:R-:W-:Y:S01]  /*30e0*/  HMMA.16816.F32.BF16 R112, R20, R26, R40 ;  /* 0x0000001a1470723c */ /* 0x000fe20000041828 */
[----:B------:R-:W3:Y:S07]  /*30f0*/  LDSM.16.M88.4 R40, [R234+0x3000] ;  /* 0x00300000ea28783b */ /* 0x000eee0000000200 */
[C---:B------:R-:W-:Y:S08]  /*3100*/  HMMA.16816.F32.BF16 R72, R4.reuse, R28, R72 ;  /* 0x0000001c0448723c */ /* 0x040ff00000041848 */
[C---:B------:R-:W-:Y:S01]  /*3110*/  HMMA.16816.F32.BF16 R144, R4.reuse, R24, R64 ;  /* 0x000000180490723c */ /* 0x040fe20000041840 */
[----:B------:R-:W-:Y:S07]  /*3120*/  LDSM.16.M88.4 R24, [R231+0x3000] ;  /* 0x00300000e718783b */ /* 0x000fee0000000200 */
[C---:B------:R-:W-:Y:S08]  /*3130*/  HMMA.16816.F32.BF16 R148, R4.reuse, R30, R68 ;  /* 0x0000001e0494723c */ /* 0x040ff00000041844 */
        /* <DEDUP_REMOVED lines=8> */
[----:B------:R-:W-:Y:S07]  /*31c0*/  LDSM.16.M88.4 R8, [R238+0x4000] ;  /* 0x00400000ee08783b */ /* 0x000fee0000000200 */
[C---:B------:R-:W-:Y:S01]  /*31d0*/  HMMA.16816.F32.BF16 R104, R20.reuse, R50, R32 ;  /* 0x000000321468723c */ /* 0x040fe20000041820 */
[----:B------:R-:W-:Y:S07]  /*31e0*/  LDSM.16.M88.4 R32, [R231+0x2000] ;  /* 0x00200000e720783b */ /* 0x000fee0000000200 */
[C---:B------:R-:W-:Y:S08]  /*31f0*/  HMMA.16816.F32.BF16 R100, R20.reuse, R60, R92 ;  /* 0x0000003c1464723c */ /* 0x040ff0000004185c */
[----:B------:R-:W-:Y:S01]  /*3200*/  HMMA.16816.F32.BF16 R68, R20, R62, R80 ;  /* 0x0000003e1444723c */ /* 0x000fe20000041850 */
[----:B------:R-:W4:Y:S01]  /*3210*/  LDSM.16.M88.4 R20, [R231+0x3800] ;  /* 0x00380000e714783b */ /* 0x000f220000000200 */
[----:B------:R-:W-:Y:S01]  /*3220*/  ISETP.GE.AND P0, PT, R187, 0x2, PT ;  /* 0x00000002bb00780c */ /* 0x000fe20003f06270 */
[----:B------:R-:W-:-:S05]  /*3230*/  DEPBAR.LE SB0, 0x0 ;  /* 0x000080000000791a */ /* 0x000fca0000000000 */
[C---:B-1----:R-:W-:Y:S08]  /*3240*/  HMMA.16816.F32.BF16 R96, R16.reuse, R56, R72 ;  /* 0x000000381060723c */ /* 0x042ff00000041848 */
[C---:B------:R-:W-:Y:S08]  /*3250*/  HMMA.16816.F32.BF16 R92, R16.reuse, R58, R148 ;  /* 0x0000003a105c723c */ /* 0x040ff00000041894 */
[C---:B--2---:R-:W-:Y:S08]  /*3260*/  HMMA.16816.F32.BF16 R88, R16.reuse, R44, R144 ;  /* 0x0000002c1058723c */ /* 0x044ff00000041890 */
[C---:B------:R-:W-:Y:S08]  /*3270*/  HMMA.16816.F32.BF16 R84, R16.reuse, R46, R140 ;  /* 0x0000002e1054723c */ /* 0x040ff0000004188c */
[C---:B---3--:R-:W-:Y:S08]  /*3280*/  HMMA.16816.F32.BF16 R80, R16.reuse, R40, R136 ;  /* 0x000000281050723c */ /* 0x048ff00000041888 */
        /* <DEDUP_REMOVED lines=11> */
[----:B------:R-:W-:Y:S07]  /*3340*/  BSSY B0, `(.L_x_1486) ;  /* 0x0000034000007945 */ /* 0x000fee0003800000 */
[----:B----4-:R-:W-:Y:S08]  /*3350*/  HMMA.16816.F32.BF16 R68, R4, R22, R64 ;  /* 0x000000160444723c */ /* 0x010ff00000041840 */
[----:B------:R-:W-:Y:S08]  /*3360*/  HMMA.16816.F32.BF16 R64, R8, R28, R48 ;  /* 0x0000001c0840723c */ /* 0x000ff00000041830 */
[C---:B------:R-:W-:Y:S08]  /*3370*/  HMMA.16816.F32.BF16 R96, R4.reuse, R32, R96 ;  /* 0x000000200460723c */ /* 0x040ff00000041860 */
[----:B------:R-:W-:Y:S08]  /*3380*/  HMMA.16816.F32.BF16 R92, R4, R34, R92 ;  /* 0x00000022045c723c */ /* 0x000ff0000004185c */
[C---:B------:R-:W-:Y:S08]  /*3390*/  HMMA.16816.F32.BF16 R60, R8.reuse, R32, R60 ;  /* 0x00000020083c723c */ /* 0x040ff0000004183c */
[C---:B------:R-:W-:Y:S08]  /*33a0*/  HMMA.16816.F32.BF16 R56, R8.reuse, R34, R56 ;  /* 0x000000220838723c */ /* 0x040ff00000041838 */
[----:B------:R-:W-:Y:S08]  /*33b0*/  HMMA.16816.F32.BF16 R48, R8, R30, R44 ;  /* 0x0000001e0830723c */ /* 0x000ff0000004182c */
        /* <DEDUP_REMOVED lines=44> */
.L_x_1487:
[----:B------:R-:W-:Y:S05]  /*3680*/  BSYNC B0 ;  /* 0x0000000000007941 */ /* 0x000fea0003800000 */
.L_x_1486:
[----:B------:R-:W2:Y:S04]  /*3690*/  LDL R0, [R1+0x58] ;  /* 0x0000580001007983 */ /* 0x000ea80000100800 */
[----:B------:R-:W2:Y:S04]  /*36a0*/  LDL R204, [R1+0x44] ;  /* 0x0000440001cc7983 */ /* 0x000ea80000100800 */
[----:B-1----:R-:W3:Y:S04]  /*36b0*/  LDL R4, [R1+0x54] ;  /* 0x0000540001047983 */ /* 0x002ee80000100800 */
[----:B------:R-:W-:Y:S04]  /*36c0*/  LDSM.16.MT88.4 R100, [R233+0x2000] ;  /* 0x00200000e964783b */ /* 0x000fe80000004200 */
[----:B------:R-:W-:Y:S04]  /*36d0*/  LDSM.16.MT88.4 R116, [R232+0x2000] ;  /* 0x00200000e874783b */ /* 0x000fe80000004200 */
[----:B------:R-:W0:Y:S01]  /*36e0*/  LDGDEPBAR ;  /* 0x00000000000079af */ /* 0x000e220000000000 */
[----:B--2---:R-:W-:-:S04]  /*36f0*/  IMAD.IADD R0, R0, 0x1, R204 ;  /* 0x0000000100007824 */ /* 0x004fc800078e02cc */
[----:B------:R-:W-:-:S05]  /*3700*/  @P4 IMAD.HI.U32 R2, R0, c[0x0][0x2c8], RZ ;  /* 0x0000b20000024a27 */ /* 0x000fca00078e00ff */
[----:B------:R-:W-:-:S05]  /*3710*/  @P4 SHF.R.U32.HI R0, RZ, c[0x0][0x2cc], R2 ;  /* 0x0000b300ff004a19 */ /* 0x000fca0000011602 */
[----:B------:R-:W1:Y:S04]  /*3720*/  SHFL.IDX PT, R2, R0, RZ, 0x1c1f ;  /* 0x001c1fff00027589 */ /* 0x000e6800000e0000 */
[----:B------:R-:W2:Y:S04]  /*3730*/  SHFL.IDX PT, R3, R0, 0x1, 0x1c1f ;  /* 0x003c1f0000037f89 */ /* 0x000ea800000e0000 */
[----:B------:R-:W4:Y:S04]  /*3740*/  SHFL.IDX PT, R6, R0, 0x2, 0x1c1f ;  /* 0x005c1f0000067f89 */ /* 0x000f2800000e0000 */
[----:B------:R1:W2:Y:S02]  /*3750*/  SHFL.IDX PT, R5, R0, 0x3, 0x1c1f ;  /* 0x007c1f0000057f89 */ /* 0x0002a400000e0000 */
[----:B-1----:R-:W-:-:S05]  /*3760*/  IMAD R0, R52, R152, 0x1 ;  /* 0x0000000134007424 */ /* 0x002fca00078e0298 */
[----:B---3--:R-:W-:-:S04]  /*3770*/  IADD3 R0, -R4, c[0x0][0x1d0], R0 ;  /* 0x0000740004007a10 */ /* 0x008fc80007ffe100 */
[----:B------:R-:W-:Y:S01]  /*3780*/  IADD3 R0, R0, -c[0x0][0x168], RZ ;  /* 0x80005a0000007a10 */ /* 0x000fe20007ffe0ff */
[----:B------:R-:W-:-:S04]  /*3790*/  IMAD.IADD R4, R53, 0x1, -R4 ;  /* 0x0000000135047824 */ /* 0x000fc800078e0a04 */
[----:B------:R-:W-:-:S05]  /*37a0*/  IMAD.IADD R2, R0, 0x1, R2 ;  /* 0x0000000100027824 */ /* 0x000fca00078e0202 */
[----:B------:R-:W-:Y:S01]  /*37b0*/  IMNMX R2, R4, R2, PT ;  /* 0x0000000204027217 */ /* 0x000fe20003800200 */
[C---:B--2---:R-:W-:Y:S02]  /*37c0*/  IMAD.IADD R3, R0.reuse, 0x1, R3 ;  /* 0x0000000100037824 */ /* 0x044fe400078e0203 */
[----:B----4-:R-:W-:Y:S01]  /*37d0*/  IMAD.IADD R6, R0, 0x1, R6 ;  /* 0x0000000100067824 */ /* 0x010fe200078e0206 */
[C---:B------:R-:W-:Y:S02]  /*37e0*/  ISETP.GT.AND P2, PT, R2.reuse, RZ, PT ;  /* 0x000000ff0200720c */ /* 0x040fe40003f44270 */
[----:B------:R-:W-:Y:S01]  /*37f0*/  ISETP.GT.AND P0, PT, R2, 0x1, PT ;  /* 0x000000010200780c */ /* 0x000fe20003f04270 */
[----:B------:R-:W-:Y:S01]  /*3800*/  IMAD.IADD R5, R0, 0x1, R5 ;  /* 0x0000000100057824 */ /* 0x000fe200078e0205 */
[----:B------:R-:W-:Y:S02]  /*3810*/  ISETP.GT.AND P1, PT, R2, 0x8, PT ;  /* 0x000000080200780c */ /* 0x000fe40003f24270 */
[----:B------:R-:W-:-:S02]  /*3820*/  FSEL R7, R60, -INF , P2 ;  /* 0xff8000003c077808 */ /* 0x000fc40001000000 */
[----:B------:R-:W-:Y:S02]  /*3830*/  FSEL R8, R61, -INF , P0 ;  /* 0xff8000003d087808 */ /* 0x000fe40000000000 */
[C---:B------:R-:W-:Y:S02]  /*3840*/  IMNMX R0, R4.reuse, R3, PT ;  /* 0x0000000304007217 */ /* 0x040fe40003800200 */
[C---:B------:R-:W-:Y:S02]  /*3850*/  IMNMX R3, R4.reuse, R6, PT ;  /* 0x0000000604037217 */ /* 0x040fe40003800200 */
[----:B------:R-:W-:Y:S02]  /*3860*/  IMNMX R4, R4, R5, PT ;  /* 0x0000000504047217 */ /* 0x000fe40003800200 */
[----:B------:R-:W-:Y:S02]  /*3870*/  ISETP.GT.AND P3, PT, R2, 0x9, PT ;  /* 0x000000090200780c */ /* 0x000fe40003f64270 */
[----:B------:R-:W-:-:S02]  /*3880*/  FSEL R9, R56, -INF , P1 ;  /* 0xff80000038097808 */ /* 0x000fc40000800000 */
[----:B------:R-:W-:Y:S02]  /*3890*/  FMNMX.FTZ R5, R7, R8, !PT ;  /* 0x0000000807057209 */ /* 0x000fe40007810000 */
[----:B------:R-:W-:Y:S02]  /*38a0*/  ISETP.GT.AND P1, PT, R0, 0x1, PT ;  /* 0x000000010000780c */ /* 0x000fe40003f24270 */
[----:B------:R-:W-:Y:S02]  /*38b0*/  ISETP.GT.AND P0, PT, R2, 0x10, PT ;  /* 0x000000100200780c */ /* 0x000fe40003f04270 */
[----:B------:R-:W-:Y:S02]  /*38c0*/  FSEL R10, R57, -INF , P3 ;  /* 0xff800000390a7808 */ /* 0x000fe40001800000 */
        /* <DEDUP_REMOVED lines=10> */
[----:B------:R-:W-:Y:S02]  /*3970*/  FMNMX.FTZ R5, R12, R5, !PT ;  /* 0x000000050c057209 */ /* 0x000fe40007810000 */
[C---:B------:R-:W-:Y:S02]  /*3980*/  ISETP.GT.AND P2, PT, R0.reuse, RZ, PT ;  /* 0x000000ff0000720c */ /* 0x040fe40003f44270 */
[----:B------:R-:W-:Y:S02]  /*3990*/  ISETP.GT.AND P0, PT, R0, 0x9, PT ;  /* 0x000000090000780c */ /* 0x000fe40003f04270 */
[----:B------:R-:W-:-:S02]  /*39a0*/  ISETP.GT.AND P1, PT, R2, 0x20, PT ;  /* 0x000000200200780c */ /* 0x000fc40003f24270 */
[----:B------:R-:W-:Y:S02]  /*39b0*/  FSEL R14, R49, -INF , P3 ;  /* 0xff800000310e7808 */ /* 0x000fe40001800000 */
[----:B------:R-:W-:Y:S02]  /*39c0*/  FMNMX.FTZ R5, R13, R5, !PT ;  /* 0x000000050d057209 */ /* 0x000fe40007810000 */
[----:B------:R-:W-:Y:S02]  /*39d0*/  FSEL R25, R62, -INF , P2 ;  /* 0xff8000003e197808 */ /* 0x000fe40001000000 */
[----:B------:R-:W-:Y:S02]  /*39e0*/  ISETP.GT.AND P2, PT, R0, 0x8, PT ;  /* 0x000000080000780c */ /* 0x000fe40003f44270 */
[----:B------:R-:W-:Y:S02]  /*39f0*/  FSEL R27, R59, -INF , P0 ;  /* 0xff8000003b1b7808 */ /* 0x000fe40000000000 */
[----:B------:R-:W-:-:S02]  /*3a00*/  ISETP.GT.AND P0, PT, R2, 0x21, PT ;  /* 0x000000210200780c */ /* 0x000fc40003f04270 */
[----:B------:R-:W-:Y:S02]  /*3a10*/  FSEL R167, R36, -INF , P1 ;  /* 0xff80000024a77808 */ /* 0x000fe40000800000 */
[----:B------:R-:W-:Y:S02]  /*3a20*/  FMNMX.FTZ R5, R14, R5, !PT ;  /* 0x000000050e057209 */ /* 0x000fe40007810000 */
[----:B------:R-:W-:Y:S02]  /*3a30*/  FSEL R28, R58, -INF , P2 ;  /* 0xff8000003a1c7808 */ /* 0x000fe40001000000 */
[----:B------:R-:W-:Y:S02]  /*3a40*/  ISETP.GT.AND P2, PT, R2, 0x28, PT ;  /* 0x000000280200780c */ /* 0x000fe40003f44270 */
[----:B------:R-:W-:Y:S02]  /*3a50*/  FSEL R166, R37, -INF , P0 ;  /* 0xff80000025a67808 */ /* 0x000fe40000000000 */
[----:B------:R-:W-:-:S02]  /*3a60*/  FMNMX.FTZ R5, R167, R5, !PT ;  /* 0x00000005a7057209 */ /* 0x000fc40007810000 */
[----:B------:R-:W-:Y:S02]  /*3a70*/  ISETP.GT.AND P1, PT, R2, 0x29, PT ;  /* 0x000000290200780c */ /* 0x000fe40003f24270 */
[----:B------:R-:W-:Y:S02]  /*3a80*/  FSEL R165, R44, -INF , P2 ;  /* 0xff8000002ca57808 */ /* 0x000fe40001000000 */
[----:B------:R-:W-:Y:S02]  /*3a90*/  FMNMX.FTZ R5, R166, R5, !PT ;  /* 0x00000005a6057209 */ /* 0x000fe40007810000 */
[----:B------:R-:W-:Y:S02]  /*3aa0*/  ISETP.GT.AND P0, PT, R2, 0x30, PT ;  /* 0x000000300200780c */ /* 0x000fe40003f04270 */
[----:B------:R-:W-:Y:S02]  /*3ab0*/  FSEL R164, R45, -INF , P1 ;  /* 0xff8000002da47808 */ /* 0x000fe40000800000 */
[----:B------:R-:W-:-:S02]  /*3ac0*/  FMNMX.FTZ R5, R165, R5, !PT ;  /* 0x00000005a5057209 */ /* 0x000fc40007810000 */
[C---:B------:R-:W-:Y:S02]  /*3ad0*/  ISETP.GT.AND P5, PT, R2.reuse, 0x31, PT ;  /* 0x000000310200780c */ /* 0x040fe40003fa4270 */
[C---:B------:R-:W-:Y:S02]  /*3ae0*/  ISETP.GT.AND P3, PT, R2.reuse, 0x38, PT ;  /* 0x000000380200780c */ /* 0x040fe40003f64270 */
[----:B------:R-:W-:Y:S02]  /*3af0*/  ISETP.GT.AND P2, PT, R2, 0x39, PT ;  /* 0x000000390200780c */ /* 0x000fe40003f44270 */
[----:B------:R-:W-:Y:S02]  /*3b00*/  FSEL R162, R40, -INF , P0 ;  /* 0xff80000028a27808 */ /* 0x000fe40000000000 */
[----:B------:R-:W-:Y:S02]  /*3b10*/  FMNMX.FTZ R2, R164, R5, !PT ;  /* 0x00000005a4027209 */ /* 0x000fe40007810000 */
[----:B------:R-:W-:-:S02]  /*3b20*/  FSEL R161, R41, -INF , P5 ;  /* 0xff80000029a17808 */ /* 0x000fc40002800000 */
[----:B------:R-:W-:Y:S02]  /*3b30*/  FMNMX.FTZ R2, R162, R2, !PT ;  /* 0x00000002a2027209 */ /* 0x000fe40007810000 */
[----:B------:R-:W-:Y:S02]  /*3b40*/  FSEL R159, R32, -INF , P3 ;  /* 0xff800000209f7808 */ /* 0x000fe40001800000 */
[----:B------:R-:W-:Y:S02]  /*3b50*/  FMNMX.FTZ R2, R161, R2, !PT ;  /* 0x00000002a1027209 */ /* 0x000fe40007810000 */
[----:B------:R-:W-:Y:S02]  /*3b60*/  ISETP.GT.AND P0, PT, R0, 0x11, PT ;  /* 0x000000110000780c */ /* 0x000fe40003f04270 */
[----:B------:R-:W-:Y:S02]  /*3b70*/  FSEL R157, R33, -INF , P2 ;  /* 0xff800000219d7808 */ /* 0x000fe40001000000 */
[----:B------:R-:W-:-:S02]  /*3b80*/  FMNMX.FTZ R2, R159, R2, !PT ;  /* 0x000000029f027209 */ /* 0x000fc40007810000 */
[----:B------:R-:W-:Y:S02]  /*3b90*/  FSEL R23, R67, -INF , P0 ;  /* 0xff80000043177808 */ /* 0x000fe40000000000 */
[C---:B------:R-:W-:Y:S02]  /*3ba0*/  ISETP.GT.AND P1, PT, R0.reuse, 0x10, PT ;  /* 0x000000100000780c */ /* 0x040fe40003f24270 */
[----:B------:R-:W-:Y:S02]  /*3bb0*/  ISETP.GT.AND P0, PT, R0, 0x19, PT ;  /* 0x000000190000780c */ /* 0x000fe40003f04270 */
[----:B------:R-:W-:Y:S02]  /*3bc0*/  FMNMX.FTZ R2, R157, R2, !PT ;  /* 0x000000029d027209 */ /* 0x000fe40007810000 */
[----:B------:R-:W-:Y:S02]  /*3bd0*/  FSEL R19, R66, -INF , P1 ;  /* 0xff80000042137808 */ /* 0x000fe40000800000 */
[----:B------:R-:W-:Y:S01]  /*3be0*/  FSEL R26, R51, -INF , P0 ;  /* 0xff800000331a7808 */ /* 0x000fe20000000000 */
[----:B------:R-:W1:Y:S01]  /*3bf0*/  SHFL.BFLY PT, R6, R2, 0x2, 0x1f ;  /* 0x0c401f0002067f89 */ /* 0x000e6200000e0000 */
[----:B------:R-:W-:-:S02]  /*3c00*/  ISETP.GT.AND P1, PT, R0, 0x18, PT ;  /* 0x000000180000780c */ /* 0x000fc40003f24270 */
[C---:B------:R-:W-:Y:S02]  /*3c10*/  ISETP.GT.AND P3, PT, R0.reuse, 0x20, PT ;  /* 0x000000200000780c */ /* 0x040fe40003f64270 */
[C---:B------:R-:W-:Y:S02]  /*3c20*/  ISETP.GT.AND P2, PT, R0.reuse, 0x21, PT ;  /* 0x000000210000780c */ /* 0x040fe40003f44270 */
[----:B------:R-:W-:Y:S02]  /*3c30*/  ISETP.GT.AND P0, PT, R0, 0x28, PT ;  /* 0x000000280000780c */ /* 0x000fe40003f04270 */
[----:B------:R-:W-:Y:S02]  /*3c40*/  FMNMX.FTZ R5, R25, R29, !PT ;  /* 0x0000001d19057209 */ /* 0x000fe40007810000 */
[----:B------:R-:W-:Y:S02]  /*3c50*/  FSEL R24, R50, -INF , P1 ;  /* 0xff80000032187808 */ /* 0x000fe40000800000 */
[----:B------:R-:W-:-:S02]  /*3c60*/  FSEL R154, R38, -INF , P3 ;  /* 0xff800000269a7808 */ /* 0x000fc40001800000 */
[----:B------:R-:W-:Y:S02]  /*3c70*/  FSEL R152, R39, -INF , P2 ;  /* 0xff80000027987808 */ /* 0x000fe40001000000 */
[----:B------:R-:W-:Y:S01]  /*3c80*/  FSEL R151, R46, -INF , P0 ;  /* 0xff8000002e977808 */ /* 0x000fe20000000000 */
[----:B------:R-:W-:Y:S01]  /*3c90*/  LDSM.16.MT88.4 R36, [R229+0x800] ;  /* 0x00080000e524783b */ /* 0x000fe20000004200 */
[C---:B------:R-:W-:Y:S02]  /*3ca0*/  ISETP.GT.AND P5, PT, R0.reuse, 0x29, PT ;  /* 0x000000290000780c */ /* 0x040fe40003fa4270 */
[C---:B------:R-:W-:Y:S02]  /*3cb0*/  ISETP.GT.AND P3, PT, R0.reuse, 0x30, PT ;  /* 0x000000300000780c */ /* 0x040fe40003f64270 */
[C---:B------:R-:W-:Y:S02]  /*3cc0*/  ISETP.GT.AND P2, PT, R0.reuse, 0x31, PT ;  /* 0x000000310000780c */ /* 0x040fe40003f44270 */
[----:B------:R-:W-:-:S02]  /*3cd0*/  ISETP.GT.AND P1, PT, R0, 0x38, PT ;  /* 0x000000380000780c */ /* 0x000fc40003f24270 */
[----:B------:R-:W-:Y:S02]  /*3ce0*/  ISETP.GT.AND P0, PT, R0, 0x39, PT ;  /* 0x000000390000780c */ /* 0x000fe40003f04270 */
[----:B------:R-:W-:-:S04]  /*3cf0*/  FMNMX.FTZ R0, R28, R5, !PT ;  /* 0x000000051c007209 */ /* 0x000fc80007810000 */
[----:B------:R-:W-:-:S04]  /*3d00*/  FMNMX.FTZ R0, R27, R0, !PT ;  /* 0x000000001b007209 */ /* 0x000fc80007810000 */
[----:B------:R-:W-:-:S04]  /*3d10*/  FMNMX.FTZ R0, R19, R0, !PT ;  /* 0x0000000013007209 */ /* 0x000fc80007810000 */
[----:B------:R-:W-:-:S04]  /*3d20*/  FMNMX.FTZ R0, R23, R0, !PT ;  /* 0x0000000017007209 */ /* 0x000fc80007810000 */
[----:B------:R-:W-:Y:S02]  /*3d30*/  FMNMX.FTZ R5, R24, R0, !PT ;  /* 0x0000000018057209 */ /* 0x000fe40007810000 */
[----:B-1----:R-:W-:Y:S02]  /*3d40*/  FMNMX.FTZ R0, R2, R6, !PT ;  /* 0x0000000602007209 */ /* 0x002fe40007810000 */
[----:B------:R-:W-:-:S04]  /*3d50*/  FMNMX.FTZ R2, R26, R5, !PT ;  /* 0x000000051a027209 */ /* 0x000fc80007810000 */
[----:B------:R-:W-:Y:S01]  /*3d60*/  FMNMX.FTZ R2, R154, R2, !PT ;  /* 0x000000029a027209 */ /* 0x000fe20007810000 */
[----:B------:R-:W1:Y:S03]  /*3d70*/  SHFL.BFLY PT, R5, R0, 0x1, 0x1f ;  /* 0x0c201f0000057f89 */ /* 0x000e6600000e0000 */
[----:B------:R-:W-:Y:S02]  /*3d80*/  FMNMX.FTZ R2, R152, R2, !PT ;  /* 0x0000000298027209 */ /* 0x000fe40007810000 */
[----:B------:R-:W-:Y:S02]  /*3d90*/  FSEL R150, R47, -INF , P5 ;  /* 0xff8000002f967808 */ /* 0x000fe40002800000 */
[----:B------:R-:W-:Y:S01]  /*3da0*/  FMNMX.FTZ R2, R151, R2, !PT ;  /* 0x0000000297027209 */ /* 0x000fe20007810000 */
[----:B------:R-:W-:Y:S01]  /*3db0*/  LDSM.16.MT88.4 R44, [R233] ;  /* 0x00000000e92c783b */ /* 0x000fe20000004200 */
[----:B------:R-:W-:-:S02]  /*3dc0*/  FSEL R149, R42, -INF , P3 ;  /* 0xff8000002a957808 */ /* 0x000fc40001800000 */
[----:B------:R-:W-:Y:S02]  /*3dd0*/  FMNMX.FTZ R2, R150, R2, !PT ;  /* 0x0000000296027209 */ /* 0x000fe40007810000 */
[----:B------:R-:W-:Y:S02]  /*3de0*/  FSEL R148, R43, -INF , P2 ;  /* 0xff8000002b947808 */ /* 0x000fe40001000000 */
[----:B------:R-:W-:Y:S01]  /*3df0*/  FMNMX.FTZ R2, R149, R2, !PT ;  /* 0x0000000295027209 */ /* 0x000fe20007810000 */
[----:B------:R-:W-:Y:S01]  /*3e00*/  LDSM.16.MT88.4 R40, [R229] ;  /* 0x00000000e528783b */ /* 0x000fe20000004200 */
[----:B------:R-:W-:Y:S02]  /*3e10*/  FSEL R146, R35, -INF , P0 ;  /* 0xff80000023927808 */ /* 0x000fe40000000000 */
[----:B------:R-:W-:Y:S02]  /*3e20*/  FSEL R147, R34, -INF , P1 ;  /* 0xff80000022937808 */ /* 0x000fe40000800000 */
[----:B------:R-:W-:-:S02]  /*3e30*/  ISETP.GT.AND P0, PT, R4, 0x1, PT ;  /* 0x000000010400780c */ /* 0x000fc40003f04270 */
[----:B------:R-:W-:Y:S02]  /*3e40*/  FMNMX.FTZ R2, R148, R2, !PT ;  /* 0x0000000294027209 */ /* 0x000fe40007810000 */
[C---:B------:R-:W-:Y:S02]  /*3e50*/  ISETP.GT.AND P3, PT, R3.reuse, RZ, PT ;  /* 0x000000ff0300720c */ /* 0x040fe40003f64270 */
[----:B------:R-:W-:Y:S02]  /*3e60*/  ISETP.GT.AND P2, PT, R3, 0x1, PT ;  /* 0x000000010300780c */ /* 0x000fe40003f44270 */
[----:B------:R-:W-:Y:S02]  /*3e70*/  ISETP.GT.AND P1, PT, R4, RZ, PT ;  /* 0x000000ff0400720c */ /* 0x000fe40003f24270 */
[----:B------:R-:W-:Y:S02]  /*3e80*/  FSEL R34, R99, -INF , P0 ;  /* 0xff80000063227808 */ /* 0x000fe40000000000 */
[----:B------:R-:W-:-:S02]  /*3e90*/  FMNMX.FTZ R2, R147, R2, !PT ;  /* 0x0000000293027209 */ /* 0x000fc40007810000 */
[----:B------:R-:W-:Y:S02]  /*3ea0*/  FSEL R22, R96, -INF , P3 ;  /* 0xff80000060167808 */ /* 0x000fe40001800000 */
[----:B------:R-:W-:Y:S02]  /*3eb0*/  ISETP.GT.AND P0, PT, R4, 0x9, PT ;  /* 0x000000090400780c */ /* 0x000fe40003f04270 */
[----:B------:R-:W-:Y:S02]  /*3ec0*/  FSEL R21, R97, -INF , P2 ;  /* 0xff80000061157808 */ /* 0x000fe40001000000 */
[----:B------:R-:W-:Y:S02]  /*3ed0*/  ISETP.GT.AND P3, PT, R3, 0x8, PT ;  /* 0x000000080300780c */ /* 0x000fe40003f64270 */
[----:B------:R-:W-:Y:S02]  /*3ee0*/  FSEL R32, R98, -INF , P1 ;  /* 0xff80000062207808 */ /* 0x000fe40000800000 */
[----:B-1----:R-:W-:-:S02]  /*3ef0*/  FMNMX.FTZ R185, R0, R5, !PT ;  /* 0x0000000500b97209 */ /* 0x002fc40007810000 */
[----:B------:R-:W-:Y:S02]  /*3f00*/  ISETP.GT.AND P1, PT, R4, 0x8, PT ;  /* 0x000000080400780c */ /* 0x000fe40003f24270 */
[----:B------:R-:W-:Y:S02]  /*3f10*/  FMNMX.FTZ R0, R146, R2, !PT ;  /* 0x0000000292007209 */ /* 0x000fe40007810000 */
[----:B------:R-:W-:Y:S02]  /*3f20*/  FSEL R33, R95, -INF , P0 ;  /* 0xff8000005f217808 */ /* 0x000fe40000000000 */
[----:B------:R-:W-:Y:S02]  /*3f30*/  ISETP.GT.AND P2, PT, R3, 0x9, PT ;  /* 0x000000090300780c */ /* 0x000fe40003f44270 */
[----:B------:R-:W-:Y:S02]  /*3f40*/  FSEL R15, R92, -INF , P3 ;  /* 0xff8000005c0f7808 */ /* 0x000fe40001800000 */
[----:B------:R-:W-:-:S02]  /*3f50*/  ISETP.GT.AND P0, PT, R4, 0x11, PT ;  /* 0x000000110400780c */ /* 0x000fc40003f04270 */
[----:B------:R-:W-:Y:S01]  /*3f60*/  FMNMX.FTZ R2, R22, R21, !PT ;  /* 0x0000001516027209 */ /* 0x000fe20007810000 */
[----:B------:R-:W1:Y:S01]  /*3f70*/  SHFL.BFLY PT, R6, R0, 0x2, 0x1f ;  /* 0x0c401f0000067f89 */ /* 0x000e6200000e0000 */
[----:B------:R-:W-:Y:S02]  /*3f80*/  FSEL R30, R94, -INF , P1 ;  /* 0xff8000005e1e7808 */ /* 0x000fe40000800000 */
[----:B------:R-:W-:Y:S02]  /*3f90*/  ISETP.GT.AND P1, PT, R4, 0x10, PT ;  /* 0x000000100400780c */ /* 0x000fe40003f24270 */
[----:B------:R-:W-:Y:S02]  /*3fa0*/  FSEL R17, R93, -INF , P2 ;  /* 0xff8000005d117808 */ /* 0x000fe40001000000 */
[----:B------:R-:W-:Y:S02]  /*3fb0*/  ISETP.GT.AND P3, PT, R3, 0x10, PT ;  /* 0x000000100300780c */ /* 0x000fe40003f64270 */
[----:B------:R-:W-:-:S02]  /*3fc0*/  FSEL R49, R91, -INF , P0 ;  /* 0xff8000005b317808 */ /* 0x000fc40000000000 */
[----:B------:R-:W-:Y:S02]  /*3fd0*/  FMNMX.FTZ R2, R15, R2, !PT ;  /* 0x000000020f027209 */ /* 0x000fe40007810000 */
[----:B------:R-:W-:Y:S02]  /*3fe0*/  ISETP.GT.AND P0, PT, R4, 0x19, PT ;  /* 0x000000190400780c */ /* 0x000fe40003f04270 */
[----:B------:R-:W-:Y:S02]  /*3ff0*/  FSEL R48, R90, -INF , P1 ;  /* 0xff8000005a307808 */ /* 0x000fe40000800000 */
[----:B------:R-:W-:Y:S02]  /*4000*/  ISETP.GT.AND P2, PT, R3, 0x11, PT ;  /* 0x000000110300780c */ /* 0x000fe40003f44270 */
[----:B------:R-:W-:Y:S02]  /*4010*/  FSEL R16, R88, -INF , P3 ;  /* 0xff80000058107808 */ /* 0x000fe40001800000 */
[----:B------:R-:W-:-:S02]  /*4020*/  ISETP.GT.AND P1, PT, R4, 0x18, PT ;  /* 0x000000180400780c */ /* 0x000fc40003f24270 */
[----:B------:R-:W-:Y:S02]  /*4030*/  FMNMX.FTZ R2, R17, R2, !PT ;  /* 0x0000000211027209 */ /* 0x000fe40007810000 */
[----:B------:R-:W-:Y:S02]  /*4040*/  FSEL R56, R87, -INF , P0 ;  /* 0xff80000057387808 */ /* 0x000fe40000000000 */
[----:B------:R-:W-:Y:S02]  /*4050*/  ISETP.GT.AND P0, PT, R3, 0x29, PT ;  /* 0x000000290300780c */ /* 0x000fe40003f04270 */
[----:B------:R-:W-:Y:S02]  /*4060*/  FSEL R18, R89, -INF , P2 ;  /* 0xff80000059127808 */ /* 0x000fe40001000000 */
[----:B------:R-:W-:Y:S01]  /*4070*/  ISETP.GT.AND P3, PT, R3, 0x18, PT ;  /* 0x000000180300780c */ /* 0x000fe20003f64270 */
[----:B------:R-:W-:Y:S01]  /*4080*/  LDSM.16.MT88.4 R88, [R230+0x2000] ;  /* 0x00200000e658783b */ /* 0x000fe20000004200 */
[----:B------:R-:W-:-:S02]  /*4090*/  FSEL R50, R86, -INF , P1 ;  /* 0xff80000056327808 */ /* 0x000fc40000800000 */
[----:B------:R-:W-:Y:S01]  /*40a0*/  FMNMX.FTZ R5, R16, R2, !PT ;  /* 0x0000000210057209 */ /* 0x000fe20007810000 */
[----:B------:R-:W-:Y:S01]  /*40b0*/  FMUL.FTZ R2, R185, c[0x0][0x2d0] ;  /* 0x0000b400b9027a20 */ /* 0x000fe20000410000 */
[C---:B------:R-:W-:Y:S02]  /*40c0*/  ISETP.GT.AND P2, PT, R3.reuse, 0x19, PT ;  /* 0x000000190300780c */ /* 0x040fe40003f44270 */
[----:B------:R-:W-:Y:S02]  /*40d0*/  ISETP.GT.AND P1, PT, R3, 0x28, PT ;  /* 0x000000280300780c */ /* 0x000fe40003f24270 */
[----:B------:R-:W-:Y:S02]  /*40e0*/  FSEL R140, R77, -INF , P0 ;  /* 0xff8000004d8c7808 */ /* 0x000fe40000000000 */
[----:B------:R-:W-:Y:S02]  /*40f0*/  FSETP.NEU.FTZ.AND P0, PT, R185, -INF , PT ;  /* 0xff800000b900780b */ /* 0x000fe40003f1d000 */
[----:B------:R-:W-:-:S02]  /*4100*/  FSEL R31, R84, -INF , P3 ;  /* 0xff800000541f7808 */ /* 0x000fc40001800000 */
[----:B------:R-:W-:Y:S02]  /*4110*/  FMNMX.FTZ R5, R18, R5, !PT ;  /* 0x0000000512057209 */ /* 0x000fe40007810000 */
[----:B------:R-:W-:Y:S02]  /*4120*/  FSEL R35, R85, -INF , P2 ;  /* 0xff80000055237808 */ /* 0x000fe40001000000 */
[----:B------:R-:W-:Y:S01]  /*4130*/  FSEL R141, R76, -INF , P1 ;  /* 0xff8000004c8d7808 */ /* 0x000fe20000800000 */
[----:B------:R-:W-:Y:S01]  /*4140*/  LDSM.16.MT88.4 R84, [R233+0x800] ;  /* 0x00080000e954783b */ /* 0x000fe20000004200 */
[C---:B------:R-:W-:Y:S02]  /*4150*/  ISETP.GT.AND P3, PT, R3.reuse, 0x20, PT ;  /* 0x000000200300780c */ /* 0x040fe40003f64270 */
[----:B------:R-:W-:Y:S02]  /*4160*/  ISETP.GT.AND P2, PT, R3, 0x21, PT ;  /* 0x000000210300780c */ /* 0x000fe40003f44270 */
[----:B------:R-:W-:-:S02]  /*4170*/  ISETP.GT.AND P1, PT, R4, 0x20, PT ;  /* 0x000000200400780c */ /* 0x000fc40003f24270 */
[----:B------:R-:W-:Y:S02]  /*4180*/  FSEL R20, R2, RZ, P0 ;  /* 0x000000ff02147208 */ /* 0x000fe40000000000 */
[----:B------:R-:W-:Y:S02]  /*4190*/  FMNMX.FTZ R5, R31, R5, !PT ;  /* 0x000000051f057209 */ /* 0x000fe40007810000 */
[----:B------:R-:W-:Y:S02]  /*41a0*/  FSEL R143, R80, -INF , P3 ;  /* 0xff800000508f7808 */ /* 0x000fe40001800000 */
[----:B------:R-:W-:Y:S02]  /*41b0*/  FSEL R142, R81, -INF , P2 ;  /* 0xff800000518e7808 */ /* 0x000fe40001000000 */
[----:B------:R-:W-:Y:S01]  /*41c0*/  FSEL R139, R82, -INF , P1 ;  /* 0xff800000528b7808 */ /* 0x000fe20000800000 */
[----:B------:R-:W-:Y:S01]  /*41d0*/  FFMA.FTZ R2, R7, c[0x0][0x2d0], -R20 ;  /* 0x0000b40007027a23 */ /* 0x000fe20000010814 */
[----:B------:R-:W-:-:S02]  /*41e0*/  ISETP.GT.AND P5, PT, R3, 0x30, PT ;  /* 0x000000300300780c */ /* 0x000fc40003fa4270 */
[C---:B------:R-:W-:Y:S02]  /*41f0*/  ISETP.GT.AND P3, PT, R3.reuse, 0x31, PT ;  /* 0x000000310300780c */ /* 0x040fe40003f64270 */
[C---:B------:R-:W-:Y:S02]  /*4200*/  ISETP.GT.AND P2, PT, R3.reuse, 0x38, PT ;  /* 0x000000380300780c */ /* 0x040fe40003f44270 */
[----:B------:R-:W-:Y:S02]  /*4210*/  ISETP.GT.AND P1, PT, R3, 0x39, PT ;  /* 0x000000390300780c */ /* 0x000fe40003f24270 */
[----:B------:R-:W-:Y:S01]  /*4220*/  FMNMX.FTZ R3, R35, R5, !PT ;  /* 0x0000000523037209 */ /* 0x000fe20007810000 */
[----:B------:R2:W-:Y:S01]  /*4230*/  MUFU.EX2 R173, R2 ;  /* 0x0000000200ad7308 */ /* 0x0005e20000000800 */
[----:B-1----:R-:W-:Y:S02]  /*4240*/  FMNMX.FTZ R5, R0, R6, !PT ;  /* 0x0000000600057209 */ /* 0x002fe40007810000 */
[----:B------:R-:W-:-:S04]  /*4250*/  FMNMX.FTZ R0, R143, R3, !PT ;  /* 0x000000038f007209 */ /* 0x000fc80007810000 */
[----:B------:R-:W-:Y:S02]  /*4260*/  FMNMX.FTZ R0, R142, R0, !PT ;  /* 0x000000008e007209 */ /* 0x000fe40007810000 */
[----:B--2---:R-:W-:-:S04]  /*4270*/  FMNMX.FTZ R2, R32, R34, !PT ;  /* 0x0000002220027209 */ /* 0x004fc80007810000 */
[----:B------:R-:W-:Y:S02]  /*4280*/  FMNMX.FTZ R2, R30, R2, !PT ;  /* 0x000000021e027209 */ /* 0x000fe40007810000 */
[----:B------:R-:W-:Y:S02]  /*4290*/  FMNMX.FTZ R0, R141, R0, !PT ;  /* 0x000000008d007209 */ /* 0x000fe40007810000 */
[----:B------:R-:W-:Y:S02]  /*42a0*/  FMNMX.FTZ R2, R33, R2, !PT ;  /* 0x0000000221027209 */ /* 0x000fe40007810000 */
[----:B------:R-:W-:Y:S02]  /*42b0*/  FSEL R137, R72, -INF , P5 ;  /* 0xff80000048897808 */ /* 0x000fe40002800000 */
[----:B------:R-:W-:Y:S02]  /*42c0*/  FMNMX.FTZ R0, R140, R0, !PT ;  /* 0x000000008c007209 */ /* 0x000fe40007810000 */
[----:B------:R-:W-:-:S02]  /*42d0*/  FMNMX.FTZ R2, R48, R2, !PT ;  /* 0x0000000230027209 */ /* 0x000fc40007810000 */
[----:B------:R-:W-:Y:S02]  /*42e0*/  FSEL R136, R73, -INF , P3 ;  /* 0xff80000049887808 */ /* 0x000fe40001800000 */
[----:B------:R-:W-:Y:S02]  /*42f0*/  FMNMX.FTZ R0, R137, R0, !PT ;  /* 0x0000000089007209 */ /* 0x000fe40007810000 */
[----:B------:R-:W-:Y:S02]  /*4300*/  FMNMX.FTZ R2, R49, R2, !PT ;  /* 0x0000000231027209 */ /* 0x000fe40007810000 */
[----:B------:R-:W-:Y:S02]  /*4310*/  FMNMX.FTZ R183, R136, R0, !PT ;  /* 0x0000000088b77209 */ /* 0x000fe40007810000 */
[----:B------:R-:W-:Y:S02]  /*4320*/  FSEL R135, R68, -INF , P2 ;  /* 0xff80000044877808 */ /* 0x000fe40001000000 */
[----:B------:R-:W-:Y:S01]  /*4330*/  FMNMX.FTZ R0, R50, R2, !PT ;  /* 0x0000000232007209 */ /* 0x000fe20007810000 */
[----:B------:R-:W1:Y:S01]  /*4340*/  SHFL.BFLY PT, R7, R5, 0x1, 0x1f ;  /* 0x0c201f0005077f89 */ /* 0x000e6200000e0000 */
[----:B------:R-:W-:-:S02]  /*4350*/  FSEL R134, R69, -INF , P1 ;  /* 0xff80000045867808 */ /* 0x000fc40000800000 */
[----:B------:R-:W-:Y:S02]  /*4360*/  FMNMX.FTZ R183, R135, R183, !PT ;  /* 0x000000b787b77209 */ /* 0x000fe40007810000 */
[----:B------:R-:W-:Y:S01]  /*4370*/  FMNMX.FTZ R2, R56, R0, !PT ;  /* 0x0000000038027209 */ /* 0x000fe20007810000 */
[----:B------:R-:W-:Y:S01]  /*4380*/  FFMA.FTZ R0, R11, c[0x0][0x2d0], -R20 ;  /* 0x0000b4000b007a23 */ /* 0x000fe20000010814 */
[----:B------:R-:W-:Y:S02]  /*4390*/  ISETP.GT.AND P0, PT, R4, 0x21, PT ;  /* 0x000000210400780c */ /* 0x000fe40003f04270 */
[----:B------:R-:W-:Y:S01]  /*43a0*/  FMNMX.FTZ R183, R134, R183, !PT ;  /* 0x000000b786b77209 */ /* 0x000fe20007810000 */
[----:B------:R2:W-:Y:S01]  /*43b0*/  MUFU.EX2 R250, R0 ;  /* 0x0000000000fa7308 */ /* 0x0005e20000000800 */
[----:B------:R-:W-:Y:S02]  /*43c0*/  FSEL R138, R83, -INF , P0 ;  /* 0xff800000538a7808 */ /* 0x000fe40000000000 */
[C---:B------:R-:W-:Y:S01]  /*43d0*/  ISETP.GT.AND P0, PT, R4.reuse, 0x28, PT ;  /* 0x000000280400780c */ /* 0x040fe20003f04270 */
[----:B------:R-:W3:Y:S01]  /*43e0*/  SHFL.BFLY PT, R6, R183, 0x2, 0x1f ;  /* 0x0c401f00b7067f89 */ /* 0x000ee200000e0000 */
[----:B------:R-:W-:-:S02]  /*43f0*/  ISETP.GT.AND P1, PT, R4, 0x29, PT ;  /* 0x000000290400780c */ /* 0x000fc40003f24270 */
[----:B------:R-:W-:Y:S01]  /*4400*/  FSEL R133, R78, -INF , P0 ;  /* 0xff8000004e857808 */ /* 0x000fe20000000000 */
[----:B------:R-:W-:Y:S01]  /*4410*/  FFMA.FTZ R3, R8, c[0x0][0x2d0], -R20 ;  /* 0x0000b40008037a23 */ /* 0x000fe20000010814 */
[----:B------:R-:W-:Y:S02]  /*4420*/  FSEL R132, R79, -INF , P1 ;  /* 0xff8000004f847808 */ /* 0x000fe40000800000 */
[----:B--2---:R-:W-:-:S04]  /*4430*/  FMNMX.FTZ R0, R139, R2, !PT ;  /* 0x000000028b007209 */ /* 0x004fc80007810000 */
[----:B------:R-:W-:Y:S02]  /*4440*/  FMNMX.FTZ R0, R138, R0, !PT ;  /* 0x000000008a007209 */ /* 0x000fe40007810000 */
[C---:B------:R-:W-:Y:S02]  /*4450*/  ISETP.GT.AND P1, PT, R4.reuse, 0x30, PT ;  /* 0x000000300400780c */ /* 0x040fe40003f24270 */
[----:B------:R-:W-:Y:S01]  /*4460*/  FMNMX.FTZ R0, R133, R0, !PT ;  /* 0x0000000085007209 */ /* 0x000fe20007810000 */
[----:B------:R2:W4:Y:S01]  /*4470*/  MUFU.EX2 R172, R3 ;  /* 0x0000000300ac7308 */ /* 0x0005220000000800 */
[----:B------:R-:W-:Y:S02]  /*4480*/  ISETP.GT.AND P0, PT, R4, 0x31, PT ;  /* 0x000000310400780c */ /* 0x000fe40003f04270 */
[----:B------:R-:W-:Y:S02]  /*4490*/  FSEL R131, R74, -INF , P1 ;  /* 0xff8000004a837808 */ /* 0x000fe40000800000 */
[----:B------:R-:W-:Y:S01]  /*44a0*/  FMNMX.FTZ R0, R132, R0, !PT ;  /* 0x0000000084007209 */ /* 0x000fe20007810000 */
[----:B------:R-:W-:Y:S01]  /*44b0*/  FFMA.FTZ R2, R12, c[0x0][0x2d0], -R20 ;  /* 0x0000b4000c027a23 */ /* 0x000fe20000010814 */
[----:B-1----:R-:W-:-:S02]  /*44c0*/  FMNMX.FTZ R184, R5, R7, !PT ;  /* 0x0000000705b87209 */ /* 0x002fc40007810000 */
[C---:B------:R-:W-:Y:S02]  /*44d0*/  ISETP.GT.AND P2, PT, R4.reuse, 0x38, PT ;  /* 0x000000380400780c */ /* 0x040fe40003f44270 */
[----:B------:R-:W-:Y:S01]  /*44e0*/  FSEL R130, R75, -INF , P0 ;  /* 0xff8000004b827808 */ /* 0x000fe20000000000 */
[----:B--2---:R-:W-:Y:S01]  /*44f0*/  FFMA.FTZ R3, R9, c[0x0][0x2d0], -R20 ;  /* 0x0000b40009037a23 */ /* 0x004fe20000010814 */
[----:B------:R-:W-:Y:S01]  /*4500*/  FMNMX.FTZ R0, R131, R0, !PT ;  /* 0x0000000083007209 */ /* 0x000fe20007810000 */
[----:B------:R1:W-:Y:S01]  /*4510*/  MUFU.EX2 R249, R2 ;  /* 0x0000000200f97308 */ /* 0x0003e20000000800 */
[----:B------:R-:W-:Y:S01]  /*4520*/  ISETP.GT.AND P1, PT, R4, 0x39, PT ;  /* 0x000000390400780c */ /* 0x000fe20003f24270 */
[----:B------:R-:W-:Y:S01]  /*4530*/  LDSM.16.MT88.4 R72, [R229+0x2000] ;  /* 0x00200000e548783b */ /* 0x000fe20000004200 */
[----:B------:R-:W-:-:S05]  /*4540*/  FSEL R129, R70, -INF , P2 ;  /* 0xff80000046817808 */ /* 0x000fca0001000000 */
[----:B------:R2:W-:Y:S01]  /*4550*/  MUFU.EX2 R175, R3 ;  /* 0x0000000300af7308 */ /* 0x0005e20000000800 */
[----:B------:R-:W-:Y:S02]  /*4560*/  FMNMX.FTZ R0, R130, R0, !PT ;  /* 0x0000000082007209 */ /* 0x000fe40007810000 */
[----:B------:R-:W-:Y:S02]  /*4570*/  FSETP.NEU.FTZ.AND P0, PT, R184, -INF , PT ;  /* 0xff800000b800780b */ /* 0x000fe40003f1d000 */
[----:B------:R-:W-:Y:S01]  /*4580*/  FSEL R128, R71, -INF , P1 ;  /* 0xff80000047807808 */ /* 0x000fe20000800000 */
[--C-:B-1----:R-:W-:Y:S02]  /*4590*/  FFMA.FTZ R2, R13, c[0x0][0x2d0], -R20.reuse ;  /* 0x0000b4000d027a23 */ /* 0x102fe40000010814 */
[----:B--2---:R-:W-:-:S04]  /*45a0*/  FFMA.FTZ R3, R10, c[0x0][0x2d0], -R20 ;  /* 0x0000b4000a037a23 */ /* 0x004fc80000010814 */
[----:B------:R1:W2:Y:S01]  /*45b0*/  MUFU.EX2 R174, R3 ;  /* 0x0000000300ae7308 */ /* 0x0002a20000000800 */
[----:B------:R-:W-:Y:S02]  /*45c0*/  FMNMX.FTZ R182, R129, R0, !PT ;  /* 0x0000000081b67209 */ /* 0x000fe40007810000 */
[----:B---3--:R-:W-:Y:S02]  /*45d0*/  FMNMX.FTZ R183, R183, R6, !PT ;  /* 0x00000006b7b77209 */ /* 0x008fe40007810000 */
[----:B------:R-:W-:-:S03]  /*45e0*/  FMNMX.FTZ R182, R128, R182, !PT ;  /* 0x000000b680b67209 */ /* 0x000fc60007810000 */
[----:B------:R3:W-:Y:S01]  /*45f0*/  MUFU.EX2 R251, R2 ;  /* 0x0000000200fb7308 */ /* 0x0007e20000000800 */
[----:B-1----:R-:W-:-:S05]  /*4600*/  FMUL.FTZ R3, R184, c[0x0][0x2d0] ;  /* 0x0000b400b8037a20 */ /* 0x002fca0000410000 */
[----:B------:R-:W-:Y:S01]  /*4610*/  FSEL R3, R3, RZ, P0 ;  /* 0x000000ff03037208 */ /* 0x000fe20000000000 */
[----:B---3--:R-:W-:-:S04]  /*4620*/  FFMA.FTZ R2, R14, c[0x0][0x2d0], -R20 ;  /* 0x0000b4000e027a23 */ /* 0x008fc80000010814 */
[--C-:B------:R-:W-:Y:S01]  /*4630*/  FFMA.FTZ R0, R25, c[0x0][0x2d0], -R3.reuse ;  /* 0x0000b40019007a23 */ /* 0x100fe20000010803 */
[----:B------:R1:W-:Y:S01]  /*4640*/  MUFU.EX2 R252, R2 ;  /* 0x0000000200fc7308 */ /* 0x0003e20000000800 */
[----:B------:R-:W-:Y:S07]  /*4650*/  SHFL.BFLY PT, R4, R182, 0x2, 0x1f ;  /* 0x0c401f00b6047f89 */ /* 0x000fee00000e0000 */
[----:B------:R3:W-:Y:S01]  /*4660*/  MUFU.EX2 R169, R0 ;  /* 0x0000000000a97308 */ /* 0x0007e20000000800 */
[----:B-1----:R-:W1:Y:S01]  /*4670*/  SHFL.BFLY PT, R2, R183, 0x1, 0x1f ;  /* 0x0c201f00b7027f89 */ /* 0x002e6200000e0000 */
[----:B---3--:R-:W-:-:S06]  /*4680*/  FFMA.FTZ R0, R29, c[0x0][0x2d0], -R3 ;  /* 0x0000b4001d007a23 */ /* 0x008fcc0000010803 */
[----:B------:R3:W1:Y:S02]  /*4690*/  MUFU.EX2 R168, R0 ;  /* 0x0000000000a87308 */ /* 0x0006640000000800 */
[----:B---3--:R-:W-:-:S06]  /*46a0*/  FFMA.FTZ R0, R28, c[0x0][0x2d0], -R3 ;  /* 0x0000b4001c007a23 */ /* 0x008fcc0000010803 */
[----:B------:R3:W-:Y:S01]  /*46b0*/  MUFU.EX2 R170, R0 ;  /* 0x0000000000aa7308 */ /* 0x0007e20000000800 */
[----:B-1----:R-:W-:Y:S02]  /*46c0*/  FMNMX.FTZ R183, R183, R2, !PT ;  /* 0x00000002b7b77209 */ /* 0x002fe40007810000 */
[----:B------:R-:W-:Y:S01]  /*46d0*/  FMNMX.FTZ R182, R182, R4, !PT ;  /* 0x00000004b6b67209 */ /* 0x000fe20007810000 */
[----:B---3--:R-:W-:-:S04]  /*46e0*/  FFMA.FTZ R0, R27, c[0x0][0x2d0], -R3 ;  /* 0x0000b4001b007a23 */ /* 0x008fc80000010803 */
[----:B------:R1:W3:Y:S01]  /*46f0*/  MUFU.EX2 R171, R0 ;  /* 0x0000000000ab7308 */ /* 0x0002e20000000800 */
[C---:B------:R-:W-:Y:S01]  /*4700*/  FMUL.FTZ R2, R183.reuse, c[0x0][0x2d0] ;  /* 0x0000b400b7027a20 */ /* 0x040fe20000410000 */
[----:B------:R-:W-:Y:S01]  /*4710*/  FSETP.NEU.FTZ.AND P0, PT, R183, -INF , PT ;  /* 0xff800000b700780b */ /* 0x000fe20003f1d000 */
[----:B------:R-:W2:Y:S01]  /*4720*/  SHFL.BFLY PT, R4, R182, 0x1, 0x1f ;  /* 0x0c201f00b6047f89 */ /* 0x000ea200000e0000 */
[----:B-1----:R-:W-:-:S04]  /*4730*/  FFMA.FTZ R0, R19, c[0x0][0x2d0], -R3 ;  /* 0x0000b40013007a23 */ /* 0x002fc80000010803 */
[----:B------:R1:W-:Y:S01]  /*4740*/  MUFU.EX2 R216, R0 ;  /* 0x0000000000d87308 */ /* 0x0003e20000000800 */
[----:B------:R-:W-:Y:S01]  /*4750*/  FSEL R2, R2, RZ, P0 ;  /* 0x000000ff02027208 */ /* 0x000fe20000000000 */
[----:B-1----:R-:W-:-:S06]  /*4760*/  FFMA.FTZ R0, R23, c[0x0][0x2d0], -R3 ;  /* 0x0000b40017007a23 */ /* 0x002fcc0000010803 */
[----:B------:R1:W-:Y:S02]  /*4770*/  MUFU.EX2 R217, R0 ;  /* 0x0000000000d97308 */ /* 0x0003e40000000800 */
[----:B-1----:R-:W-:-:S06]  /*4780*/  FFMA.FTZ R0, R24, c[0x0][0x2d0], -R3 ;  /* 0x0000b40018007a23 */ /* 0x002fcc0000010803 */
[----:B------:R1:W-:Y:S02]  /*4790*/  MUFU.EX2 R218, R0 ;  /* 0x0000000000da7308 */ /* 0x0003e40000000800 */
[----:B-1----:R-:W-:Y:S01]  /*47a0*/  FFMA.FTZ R0, R26, c[0x0][0x2d0], -R3 ;  /* 0x0000b4001a007a23 */ /* 0x002fe20000010803 */
[----:B--2---:R-:W-:Y:S01]  /*47b0*/  FMNMX.FTZ R182, R182, R4, !PT ;  /* 0x00000004b6b67209 */ /* 0x004fe20007810000 */
[----:B------:R-:W1:Y:S04]  /*47c0*/  LDSM.16.MT88.4 R24, [R230] ;  /* 0x00000000e618783b */ /* 0x000e680000004200 */
[----:B------:R2:W-:Y:S02]  /*47d0*/  MUFU.EX2 R219, R0 ;  /* 0x0000000000db7308 */ /* 0x0005e40000000800 */
[----:B--2---:R-:W-:-:S06]  /*47e0*/  FFMA.FTZ R0, R22, c[0x0][0x2d0], -R2 ;  /* 0x0000b40016007a23 */ /* 0x004fcc0000010802 */
[----:B------:R2:W-:Y:S01]  /*47f0*/  MUFU.EX2 R158, R0 ;  /* 0x00000000009e7308 */ /* 0x0005e20000000800 */
[--C-:B------:R-:W-:Y:S02]  /*4800*/  FFMA.FTZ R4, R16, c[0x0][0x2d0], -R2.reuse ;  /* 0x0000b40010047a23 */ /* 0x100fe40000010802 */
[----:B--2---:R-:W-:-:S05]  /*4810*/  FFMA.FTZ R0, R21, c[0x0][0x2d0], -R2 ;  /* 0x0000b40015007a23 */ /* 0x004fca0000010802 */
[----:B------:R2:W1:Y:S01]  /*4820*/  MUFU.EX2 R156, R0 ;  /* 0x00000000009c7308 */ /* 0x0004620000000800 */
[----:B------:R-:W-:Y:S01]  /*4830*/  FSETP.NEU.FTZ.AND P0, PT, R182, -INF , PT ;  /* 0xff800000b600780b */ /* 0x000fe20003f1d000 */
[----:B--2---:R-:W-:-:S06]  /*4840*/  FFMA.FTZ R0, R15, c[0x0][0x2d0], -R2 ;  /* 0x0000b4000f007a23 */ /* 0x004fcc0000010802 */
[----:B------:R2:W-:Y:S02]  /*4850*/  MUFU.EX2 R160, R0 ;  /* 0x0000000000a07308 */ /* 0x0005e40000000800 */
[----:B--2---:R-:W-:-:S06]  /*4860*/  FFMA.FTZ R0, R17, c[0x0][0x2d0], -R2 ;  /* 0x0000b40011007a23 */ /* 0x004fcc0000010802 */
[----:B------:R2:W1:Y:S08]  /*4870*/  MUFU.EX2 R163, R0 ;  /* 0x0000000000a37308 */ /* 0x0004700000000800 */
[----:B------:R1:W-:Y:S01]  /*4880*/  MUFU.EX2 R179, R4 ;  /* 0x0000000400b37308 */ /* 0x0003e20000000800 */
[----:B--2---:R-:W-:-:S05]  /*4890*/  FMUL.FTZ R0, R182, c[0x0][0x2d0] ;  /* 0x0000b400b6007a20 */ /* 0x004fca0000410000 */
[----:B------:R-:W-:Y:S01]  /*48a0*/  FSEL R0, R0, RZ, P0 ;  /* 0x000000ff00007208 */ /* 0x000fe20000000000 */
[----:B-1----:R-:W-:-:S04]  /*48b0*/  FFMA.FTZ R4, R18, c[0x0][0x2d0], -R2 ;  /* 0x0000b40012047a23 */ /* 0x002fc80000010802 */
[----:B------:R1:W-:Y:S02]  /*48c0*/  MUFU.EX2 R210, R4 ;  /* 0x0000000400d27308 */ /* 0x0003e40000000800 */
[----:B-1----:R-:W-:-:S06]  /*48d0*/  FFMA.FTZ R4, R32, c[0x0][0x2d0], -R0 ;  /* 0x0000b40020047a23 */ /* 0x002fcc0000010800 */
[----:B------:R1:W-:Y:S02]  /*48e0*/  MUFU.EX2 R145, R4 ;  /* 0x0000000400917308 */ /* 0x0003e40000000800 */
[----:B-1----:R-:W-:-:S06]  /*48f0*/  FFMA.FTZ R4, R34, c[0x0][0x2d0], -R0 ;  /* 0x0000b40022047a23 */ /* 0x002fcc0000010800 */
[----:B------:R1:W2:Y:S02]  /*4900*/  MUFU.EX2 R144, R4 ;  /* 0x0000000400907308 */ /* 0x0002a40000000800 */
[----:B-1----:R-:W-:-:S06]  /*4910*/  FFMA.FTZ R4, R30, c[0x0][0x2d0], -R0 ;  /* 0x0000b4001e047a23 */ /* 0x002fcc0000010800 */
[----:B------:R1:W-:Y:S02]  /*4920*/  MUFU.EX2 R153, R4 ;  /* 0x0000000400997308 */ /* 0x0003e40000000800 */
[----:B-1----:R-:W-:-:S06]  /*4930*/  FFMA.FTZ R4, R33, c[0x0][0x2d0], -R0 ;  /* 0x0000b40021047a23 */ /* 0x002fcc0000010800 */
[----:B------:R1:W1:Y:S01]  /*4940*/  MUFU.EX2 R155, R4 ;  /* 0x00000004009b7308 */ /* 0x0002620000000800 */
[----:B----4-:R-:W-:Y:S01]  /*4950*/  F2FP.BF16.PACK_AB R16, R172, R173 ;  /* 0x000000adac10723e */ /* 0x010fe200000010ff */
[----:B-1----:R-:W-:-:S06]  /*4960*/  FFMA.FTZ R4, R31, c[0x0][0x2d0], -R2 ;  /* 0x0000b4001f047a23 */ /* 0x002fcc0000010802 */
[----:B------:R1:W-:Y:S01]  /*4970*/  MUFU.EX2 R208, R4 ;  /* 0x0000000400d07308 */ /* 0x0003e20000000800 */
[----:B------:R-:W-:Y:S02]  /*4980*/  F2FP.BF16.PACK_AB R18, R174, R175 ;  /* 0x000000afae12723e */ /* 0x000fe400000010ff */
[----:B------:R-:W-:Y:S02]  /*4990*/  F2FP.BF16.PACK_AB R17, R168, R169 ;  /* 0x000000a9a811723e */ /* 0x000fe400000010ff */
[----:B---3--:R-:W-:Y:S01]  /*49a0*/  F2FP.BF16.PACK_AB R19, R171, R170 ;  /* 0x000000aaab13723e */ /* 0x008fe200000010ff */
[----:B-1----:R-:W-:Y:S02]  /*49b0*/  FFMA.FTZ R4, R35, c[0x0][0x2d0], -R2 ;  /* 0x0000b40023047a23 */ /* 0x002fe40000010802 */
[----:B------:R-:W1:Y:S02]  /*49c0*/  LDSM.16.MT88.4 R32, [R230+0x800] ;  /* 0x00080000e620783b */ /* 0x000e640000004200 */
[----:B------:R3:W4:Y:S01]  /*49d0*/  MUFU.EX2 R211, R4 ;  /* 0x0000000400d37308 */ /* 0x0007220000000800 */
[----:B------:R-:W-:Y:S01]  /*49e0*/  F2FP.BF16.PACK_AB R12, R156, R158 ;  /* 0x0000009e9c0c723e */ /* 0x000fe200000010ff */
[----:B------:R-:W-:Y:S01]  /*49f0*/  HMMA.16816.F32.BF16 R64, R16, R40, RZ ;  /* 0x000000281040723c */ /* 0x000fe200000418ff */
[----:B------:R-:W-:-:S02]  /*4a00*/  F2FP.BF16.PACK_AB R14, R163, R160 ;  /* 0x000000a0a30e723e */ /* 0x000fc400000010ff */
[----:B--2---:R-:W-:Y:S01]  /*4a10*/  F2FP.BF16.PACK_AB R13, R144, R145 ;  /* 0x00000091900d723e */ /* 0x004fe200000010ff */
[----:B---3--:R-:W-:-:S04]  /*4a20*/  FFMA.FTZ R4, R48, c[0x0][0x2d0], -R0 ;  /* 0x0000b40030047a23 */ /* 0x008fc80000010800 */
[----:B------:R2:W-:Y:S01]  /*4a30*/  MUFU.EX2 R176, R4 ;  /* 0x0000000400b07308 */ /* 0x0005e20000000800 */
[----:B------:R-:W-:Y:S01]  /*4a40*/  F2FP.BF16.PACK_AB R15, R155, R153 ;  /* 0x000000999b0f723e */ /* 0x000fe200000010ff */
[----:B------:R-:W-:Y:S01]  /*4a50*/  HMMA.16816.F32.BF16 R52, R16, R24, RZ ;  /* 0x000000181034723c */ /* 0x000fe200000418ff */
[----:B--2---:R-:W-:-:S05]  /*4a60*/  FFMA.FTZ R4, R49, c[0x0][0x2d0], -R0 ;  /* 0x0000b40031047a23 */ /* 0x004fca0000010800 */
[----:B------:R2:W3:Y:S02]  /*4a70*/  MUFU.EX2 R177, R4 ;  /* 0x0000000400b17308 */ /* 0x0004e40000000800 */
[----:B--2---:R-:W-:-:S06]  /*4a80*/  FFMA.FTZ R4, R50, c[0x0][0x2d0], -R0 ;  /* 0x0000b40032047a23 */ /* 0x004fcc0000010800 */
[----:B------:R2:W-:Y:S01]  /*4a90*/  MUFU.EX2 R178, R4 ;  /* 0x0000000400b27308 */ /* 0x0005e20000000800 */
[C---:B------:R-:W-:Y:S01]  /*4aa0*/  HMMA.16816.F32.BF16 R48, R12.reuse, R24, RZ ;  /* 0x000000180c30723c */ /* 0x040fe200000418ff */
[----:B------:R-:W-:Y:S01]  /*4ab0*/  F2FP.BF16.PACK_AB R8, R249, R250 ;  /* 0x000000faf908723e */ /* 0x000fe200000010ff */
[----:B--2---:R-:W-:Y:S01]  /*4ac0*/  FFMA.FTZ R4, R56, c[0x0][0x2d0], -R0 ;  /* 0x0000b40038047a23 */ /* 0x004fe20000010800 */
[----:B------:R-:W-:Y:S02]  /*4ad0*/  F2FP.BF16.PACK_AB R9, R217, R216 ;  /* 0x000000d8d909723e */ /* 0x000fe400000010ff */
[----:B------:R-:W-:Y:S02]  /*4ae0*/  F2FP.BF16.PACK_AB R10, R252, R251 ;  /* 0x000000fbfc0a723e */ /* 0x000fe400000010ff */
[----:B------:R2:W1:Y:S01]  /*4af0*/  MUFU.EX2 R209, R4 ;  /* 0x0000000400d17308 */ /* 0x0004620000000800 */
[----:B------:R-:W-:Y:S02]  /*4b00*/  F2FP.BF16.PACK_AB R11, R219, R218 ;  /* 0x000000dadb0b723e */ /* 0x000fe400000010ff */
[----:B----4-:R-:W-:Y:S01]  /*4b10*/  F2FP.BF16.PACK_AB R6, R211, R208 ;  /* 0x000000d0d306723e */ /* 0x010fe200000010ff */
[----:B------:R-:W-:Y:S01]  /*4b20*/  HMMA.16816.F32.BF16 R80, R12, R100, RZ ;  /* 0x000000640c50723c */ /* 0x000fe200000418ff */
[----:B---3--:R-:W-:Y:S01]  /*4b30*/  F2FP.BF16.PACK_AB R5, R177, R176 ;  /* 0x000000b0b105723e */ /* 0x008fe200000010ff */
[----:B------:R-:W-:Y:S06]  /*4b40*/  LDSM.16.MT88.4 R56, [R232] ;  /* 0x00000000e838783b */ /* 0x000fec0000004200 */
[----:B------:R-:W-:Y:S01]  /*4b50*/  HMMA.16816.F32.BF16 R192, R8, R36, R64 ;  /* 0x0000002408c0723c */ /* 0x000fe20000041840 */
[----:B------:R-:W3:Y:S01]  /*4b60*/  LDSM.16.MT88.4 R64, [R233+0x2800] ;  /* 0x00280000e940783b */ /* 0x000ee20000004200 */
[----:B--2---:R-:W-:-:S02]  /*4b70*/  F2FP.BF16.PACK_AB R4, R210, R179 ;  /* 0x000000b3d204723e */ /* 0x004fc400000010ff */
[----:B-1----:R-:W-:-:S04]  /*4b80*/  F2FP.BF16.PACK_AB R7, R209, R178 ;  /* 0x000000b2d107723e */ /* 0x002fc800000010ff */
[-C--:B------:R-:W-:Y:S01]  /*4b90*/  HMMA.16816.F32.BF16 R212, R8, R32.reuse, R52 ;  /* 0x0000002008d4723c */ /* 0x080fe20000041834 */
[----:B------:R-:W1:Y:S07]  /*4ba0*/  LDSM.16.MT88.4 R52, [R230+0x2800] ;  /* 0x00280000e634783b */ /* 0x000e6e0000004200 */
[----:B------:R-:W-:Y:S01]  /*4bb0*/  HMMA.16816.F32.BF16 R200, R4, R32, R48 ;  /* 0x0000002004c8723c */ /* 0x000fe20000041830 */
[----:B------:R-:W2:Y:S07]  /*4bc0*/  LDSM.16.MT88.4 R48, [R229+0x2800] ;  /* 0x00280000e530783b */ /* 0x000eae0000004200 */
[----:B------:R-:W-:Y:S08]  /*4bd0*/  HMMA.16816.F32.BF16 R96, R12, R88, RZ ;  /* 0x000000580c60723c */ /* 0x000ff000000418ff */
[C---:B------:R-:W-:Y:S08]  /*4be0*/  HMMA.16816.F32.BF16 R28, R16.reuse, R44, RZ ;  /* 0x0000002c101c723c */ /* 0x040ff000000418ff */
[-C--:B------:R-:W-:Y:S08]  /*4bf0*/  HMMA.16816.F32.BF16 R112, R16, R72.reuse, RZ ;  /* 0x000000481070723c */ /* 0x080ff000000418ff */
[----:B------:R-:W-:Y:S08]  /*4c00*/  HMMA.16816.F32.BF16 R108, R12, R72, RZ ;  /* 0x000000480c6c723c */ /* 0x000ff000000418ff */
[----:B------:R-:W-:Y:S08]  /*4c10*/  HMMA.16816.F32.BF16 R92, R16, R100, RZ ;  /* 0x00000064105c723c */ /* 0x000ff000000418ff */
[----:B---3--:R-:W-:Y:S08]  /*4c20*/  HMMA.16816.F32.BF16 R80, R4, R64, R80 ;  /* 0x000000400450723c */ /* 0x008ff00000041850 */
[----:B------:R-:W-:Y:S08]  /*4c30*/  HMMA.16816.F32.BF16 R60, R12, R40, RZ ;  /* 0x000000280c3c723c */ /* 0x000ff000000418ff */
[----:B-1----:R-:W-:Y:S08]  /*4c40*/  HMMA.16816.F32.BF16 R96, R4, R52, R96 ;  /* 0x000000340460723c */ /* 0x002ff00000041860 */
[C---:B------:R-:W-:Y:S01]  /*4c50*/  HMMA.16816.F32.BF16 R104, R8.reuse, R84, R28 ;  /* 0x000000540868723c */ /* 0x040fe2000004181c */
[----:B------:R-:W1:Y:S07]  /*4c60*/  LDSM.16.MT88.4 R28, [R232+0x800] ;  /* 0x00080000e81c783b */ /* 0x000e6e0000004200 */
[-C--:B--2---:R-:W-:Y:S08]  /*4c70*/  HMMA.16816.F32.BF16 R112, R8, R48.reuse, R112 ;  /* 0x000000300870723c */ /* 0x084ff00000041870 */
[----:B------:R-:W-:Y:S08]  /*4c80*/  HMMA.16816.F32.BF16 R108, R4, R48, R108 ;  /* 0x00000030046c723c */ /* 0x000ff0000004186c */
[----:B------:R-:W-:Y:S01]  /*4c90*/  HMMA.16816.F32.BF16 R92, R8, R64, R92 ;  /* 0x00000040085c723c */ /* 0x000fe2000004185c */
[----:B------:R-:W-:-:S07]  /*4ca0*/  FFMA.FTZ R159, R159, c[0x0][0x2d0], -R20 ;  /* 0x0000b4009f9f7a23 */ /* 0x000fce0000010814 */
[----:B------:R-:W-:Y:S01]  /*4cb0*/  HMMA.16816.F32.BF16 R68, R12, R44, RZ ;  /* 0x0000002c0c44723c */ /* 0x000fe200000418ff */
[----:B------:R-:W-:-:S06]  /*4cc0*/  FFMA.FTZ R157, R157, c[0x0][0x2d0], -R20 ;  /* 0x0000b4009d9d7a23 */ /* 0x000fcc0000010814 */
[----:B------:R-:W-:Y:S01]  /*4cd0*/  IMAD.MOV.U32 R44, RZ, RZ, R83 ;  /* 0x000000ffff2c7224 */ /* 0x000fe200078e0053 */
[----:B------:R-:W-:Y:S01]  /*4ce0*/  HMMA.16816.F32.BF16 R188, R4, R36, R60 ;  /* 0x0000002404bc723c */ /* 0x000fe2000004183c */
[----:B------:R-:W-:Y:S01]  /*4cf0*/  FFMA.FTZ R45, R165, c[0x0][0x2d0], -R20 ;  /* 0x0000b400a52d7a23 */ /* 0x000fe20000010814 */
[----:B------:R-:W2:Y:S01]  /*4d00*/  LDSM.16.MT88.4 R60, [R232+0x2800] ;  /* 0x00280000e83c783b */ /* 0x000ea20000004200 */
[----:B------:R-:W-:Y:S02]  /*4d10*/  IMAD.MOV.U32 R165, RZ, RZ, R44 ;  /* 0x000000ffffa57224 */ /* 0x000fe400078e002c */
[----:B------:R-:W-:Y:S02]  /*4d20*/  FFMA.FTZ R44, R164, c[0x0][0x2d0], -R20 ;  /* 0x0000b400a42c7a23 */ /* 0x000fe40000010814 */
[----:B------:R-:W-:Y:S01]  /*4d30*/  IMAD.MOV.U32 R37, RZ, RZ, R97 ;  /* 0x000000ffff257224 */ /* 0x000fe200078e0061 */
[----:B------:R-:W-:Y:S01]  /*4d40*/  HMMA.16816.F32.BF16 R124, R16, R56, RZ ;  /* 0x00000038107c723c */ /* 0x000fe200000418ff */
[----:B------:R-:W-:-:S02]  /*4d50*/  FFMA.FTZ R181, R148, c[0x0][0x2d0], -R3 ;  /* 0x0000b40094b57a23 */ /* 0x000fc40000010803 */
[----:B------:R-:W-:Y:S02]  /*4d60*/  IMAD.MOV.U32 R199, RZ, RZ, R104 ;  /* 0x000000ffffc77224 */ /* 0x000fe400078e0068 */
[----:B------:R-:W-:-:S03]  /*4d70*/  IMAD.MOV.U32 R198, RZ, RZ, R105 ;  /* 0x000000ffffc67224 */ /* 0x000fc600078e0069 */
[----:B------:R-:W-:Y:S01]  /*4d80*/  HMMA.16816.F32.BF16 R120, R12, R56, RZ ;  /* 0x000000380c78723c */ /* 0x000fe200000418ff */
[----:B------:R-:W-:Y:S02]  /*4d90*/  IMAD.MOV.U32 R197, RZ, RZ, R106 ;  /* 0x000000ffffc57224 */ /* 0x000fe400078e006a */
[----:B------:R-:W-:Y:S02]  /*4da0*/  IMAD.MOV.U32 R196, RZ, RZ, R107 ;  /* 0x000000ffffc47224 */ /* 0x000fe400078e006b */
[----:B------:R-:W-:Y:S02]  /*4db0*/  IMAD.MOV.U32 R23, RZ, RZ, R114 ;  /* 0x000000ffff177224 */ /* 0x000fe400078e0072 */
[--C-:B------:R-:W-:Y:S02]  /*4dc0*/  FFMA.FTZ R57, R167, c[0x0][0x2d0], -R20.reuse ;  /* 0x0000b400a7397a23 */ /* 0x100fe40000010814 */
[--C-:B------:R-:W-:Y:S02]  /*4dd0*/  FFMA.FTZ R56, R166, c[0x0][0x2d0], -R20.reuse ;  /* 0x0000b400a6387a23 */ /* 0x100fe40000010814 */
[----:B------:R-:W-:-:S02]  /*4de0*/  FFMA.FTZ R166, R162, c[0x0][0x2d0], -R20 ;  /* 0x0000b400a2a67a23 */ /* 0x000fc40000010814 */
[----:B------:R-:W-:Y:S01]  /*4df0*/  FFMA.FTZ R167, R161, c[0x0][0x2d0], -R20 ;  /* 0x0000b400a1a77a23 */ /* 0x000fe20000010814 */
[----:B------:R-:W-:Y:S01]  /*4e00*/  HMMA.16816.F32.BF16 R104, R16, R88, RZ ;  /* 0x000000581068723c */ /* 0x000fe200000418ff */
[----:B------:R-:W-:Y:S02]  /*4e10*/  IMAD.MOV.U32 R22, RZ, RZ, R108 ;  /* 0x000000ffff167224 */ /* 0x000fe400078e006c */
[----:B------:R-:W-:Y:S02]  /*4e20*/  IMAD.MOV.U32 R21, RZ, RZ, R109 ;  /* 0x000000ffff157224 */ /* 0x000fe400078e006d */
[--C-:B------:R-:W-:Y:S02]  /*4e30*/  FFMA.FTZ R20, R149, c[0x0][0x2d0], -R3.reuse ;  /* 0x0000b40095147a23 */ /* 0x100fe40000010803 */
[----:B------:R-:W-:Y:S02]  /*4e40*/  FFMA.FTZ R148, R147, c[0x0][0x2d0], -R3 ;  /* 0x0000b40093947a23 */ /* 0x000fe40000010803 */
[----:B------:R-:W-:-:S02]  /*4e50*/  IMAD.MOV.U32 R49, RZ, RZ, R94 ;  /* 0x000000ffff317224 */ /* 0x000fc400078e005e */
[----:B------:R-:W-:Y:S02]  /*4e60*/  IMAD.MOV.U32 R101, RZ, RZ, R93 ;  /* 0x000000ffff657224 */ /* 0x000fe400078e005d */
[----:B------:R-:W-:Y:S02]  /*4e70*/  FFMA.FTZ R149, R146, c[0x0][0x2d0], -R3 ;  /* 0x0000b40092957a23 */ /* 0x000fe40000010803 */
[--C-:B------:R-:W-:Y:S02]  /*4e80*/  FFMA.FTZ R147, R135, c[0x0][0x2d0], -R2.reuse ;  /* 0x0000b40087937a23 */ /* 0x100fe40000010802 */
[--C-:B------:R-:W-:Y:S02]  /*4e90*/  FFMA.FTZ R94, R143, c[0x0][0x2d0], -R2.reuse ;  /* 0x0000b4008f5e7a23 */ /* 0x100fe40000010802 */
[--C-:B------:R-:W-:Y:S02]  /*4ea0*/  FFMA.FTZ R93, R142, c[0x0][0x2d0], -R2.reuse ;  /* 0x0000b4008e5d7a23 */ /* 0x100fe40000010802 */
[----:B------:R-:W-:-:S02]  /*4eb0*/  FFMA.FTZ R89, R141, c[0x0][0x2d0], -R2 ;  /* 0x0000b4008d597a23 */ /* 0x000fc40000010802 */
[--C-:B------:R-:W-:Y:S02]  /*4ec0*/  FFMA.FTZ R88, R140, c[0x0][0x2d0], -R2.reuse ;  /* 0x0000b4008c587a23 */ /* 0x100fe40000010802 */
[--C-:B------:R-:W-:Y:S02]  /*4ed0*/  FFMA.FTZ R162, R137, c[0x0][0x2d0], -R2.reuse ;  /* 0x0000b40089a27a23 */ /* 0x100fe40000010802 */
[--C-:B------:R-:W-:Y:S02]  /*4ee0*/  FFMA.FTZ R161, R136, c[0x0][0x2d0], -R2.reuse ;  /* 0x0000b40088a17a23 */ /* 0x100fe40000010802 */
[----:B------:R-:W-:Y:S02]  /*4ef0*/  IMAD.MOV.U32 R135, RZ, RZ, R37 ;  /* 0x000000ffff877224 */ /* 0x000fe400078e0025 */
[----:B------:R-:W-:Y:S02]  /*4f00*/  FFMA.FTZ R146, R134, c[0x0][0x2d0], -R2 ;  /* 0x0000b40086927a23 */ /* 0x000fe40000010802 */
[----:B------:R-:W-:-:S02]  /*4f10*/  FFMA.FTZ R2, R138, c[0x0][0x2d0], -R0 ;  /* 0x0000b4008a027a23 */ /* 0x000fc40000010800 */
[--C-:B------:R-:W-:Y:S02]  /*4f20*/  FFMA.FTZ R37, R133, c[0x0][0x2d0], -R0.reuse ;  /* 0x0000b40085257a23 */ /* 0x100fe40000010800 */
[----:B------:R-:W-:Y:S02]  /*4f30*/  FFMA.FTZ R73, R132, c[0x0][0x2d0], -R0 ;  /* 0x0000b40084497a23 */ /* 0x000fe40000010800 */
[----:B------:R-:W-:Y:S02]  /*4f40*/  IMAD.MOV.U32 R143, RZ, RZ, R20 ;  /* 0x000000ffff8f7224 */ /* 0x000fe400078e0014 */
[----:B------:R-:W-:Y:S02]  /*4f50*/  IMAD.MOV.U32 R138, RZ, RZ, R23 ;  /* 0x000000ffff8a7224 */ /* 0x000fe400078e0017 */
[----:B------:R-:W-:Y:S02]  /*4f60*/  IMAD.MOV.U32 R133, RZ, RZ, R22 ;  /* 0x000000ffff857224 */ /* 0x000fe400078e0016 */
[----:B------:R-:W-:-:S02]  /*4f70*/  IMAD.MOV.U32 R132, RZ, RZ, R21 ;  /* 0x000000ffff847224 */ /* 0x000fc400078e0015 */
[----:B------:R-:W-:Y:S01]  /*4f80*/  HMMA.16816.F32.BF16 R20, R12, R58, RZ ;  /* 0x0000003a0c14723c */ /* 0x000fe200000418ff */
[----:B------:R-:W-:Y:S02]  /*4f90*/  IMAD.MOV.U32 R48, RZ, RZ, R96 ;  /* 0x000000ffff307224 */ /* 0x000fe400078e0060 */
[----:B------:R-:W-:Y:S02]  /*4fa0*/  IMAD.MOV.U32 R41, RZ, RZ, R99 ;  /* 0x000000ffff297224 */ /* 0x000fe400078e0063 */
[----:B------:R-:W-:-:S03]  /*4fb0*/  IMAD.MOV.U32 R40, RZ, RZ, R98 ;  /* 0x000000ffff287224 */ /* 0x000fc600078e0062 */
[----:B------:R-:W-:Y:S08]  /*4fc0*/  HMMA.16816.F32.BF16 R104, R8, R52, R104 ;  /* 0x000000340868723c */ /* 0x000ff00000041868 */
[C---:B------:R-:W-:Y:S08]  /*4fd0*/  HMMA.16816.F32.BF16 R220, R4.reuse, R84, R68 ;  /* 0x0000005404dc723c */ /* 0x040ff00000041844 */
[----:B-1----:R-:W-:Y:S08]  /*4fe0*/  HMMA.16816.F32.BF16 R96, R4, R30, R20 ;  /* 0x0000001e0460723c */ /* 0x002ff00000041814 */
[----:B------:R-:W-:Y:S08]  /*4ff0*/  HMMA.16816.F32.BF16 R20, R12, R74, RZ ;  /* 0x0000004a0c14723c */ /* 0x000ff000000418ff */
[-C--:B------:R-:W-:Y:S08]  /*5000*/  HMMA.16816.F32.BF16 R76, R16, R116.reuse, RZ ;  /* 0x00000074104c723c */ /* 0x080ff000000418ff */
[----:B------:R-:W-:Y:S01]  /*5010*/  HMMA.16816.F32.BF16 R68, R12, R116, RZ ;  /* 0x000000740c44723c */ /* 0x000fe200000418ff */
[----:B------:R-:W-:-:S02]  /*5020*/  IMAD.MOV.U32 R32, RZ, RZ, R107 ;  /* 0x000000ffff207224 */ /* 0x000fc400078e006b */
[----:B------:R-:W-:Y:S02]  /*5030*/  IMAD.MOV.U32 R24, RZ, RZ, R106 ;  /* 0x000000ffff187224 */ /* 0x000fe400078e006a */
[----:B------:R-:W-:Y:S02]  /*5040*/  IMAD.MOV.U32 R206, RZ, RZ, R105 ;  /* 0x000000ffffce7224 */ /* 0x000fe400078e0069 */
[----:B------:R-:W-:Y:S02]  /*5050*/  IMAD.MOV.U32 R205, RZ, RZ, R104 ;  /* 0x000000ffffcd7224 */ /* 0x000fe400078e0068 */
[----:B------:R-:W-:Y:S08]  /*5060*/  HMMA.16816.F32.BF16 R104, R4, R50, R20 ;  /* 0x000000320468723c */ /* 0x000ff00000041814 */
[-C--:B--2---:R-:W-:Y:S08]  /*5070*/  HMMA.16816.F32.BF16 R76, R8, R60.reuse, R76 ;  /* 0x0000003c084c723c */ /* 0x084ff0000004184c */
[----:B------:R-:W-:Y:S08]  /*5080*/  HMMA.16816.F32.BF16 R68, R4, R60, R68 ;  /* 0x0000003c0444723c */ /* 0x000ff00000041844 */
[----:B------:R-:W-:Y:S01]  /*5090*/  HMMA.16816.F32.BF16 R20, R12, R90, RZ ;  /* 0x0000005a0c14723c */ /* 0x000fe200000418ff */
[----:B------:R1:W-:Y:S04]  /*50a0*/  STL [R1+0xa0], R237 ;  /* 0x0000a0ed01007387 */ /* 0x0003e80000100800 */
[----:B------:R2:W-:Y:S01]  /*50b0*/  STL [R1+0x9c], R236 ;  /* 0x00009cec01007387 */ /* 0x0005e20000100800 */
[----:B------:R-:W-:-:S03]  /*50c0*/  IMAD.MOV.U32 R186, RZ, RZ, R110 ;  /* 0x000000ffffba7224 */ /* 0x000fc600078e006e */
[----:B------:R3:W-:Y:S01]  /*50d0*/  STL [R1+0x98], R235 ;  /* 0x000098eb01007387 */ /* 0x0007e20000100800 */
[----:B------:R-:W-:-:S03]  /*50e0*/  IMAD.MOV.U32 R180, RZ, RZ, R111 ;  /* 0x000000ffffb47224 */ /* 0x000fc600078e006f */
[----:B------:R4:W-:Y:S01]  /*50f0*/  STL [R1+0x94], R234 ;  /* 0x000094ea01007387 */ /* 0x0009e20000100800 */
[----:B------:R-:W-:-:S03]  /*5100*/  IMAD.MOV.U32 R36, RZ, RZ, R82 ;  /* 0x000000ffff247224 */ /* 0x000fc600078e0052 */
[----:B------:R4:W-:Y:S01]  /*5110*/  STL [R1+0x90], R231 ;  /* 0x000090e701007387 */ /* 0x0009e20000100800 */
[----:B------:R-:W-:Y:S02]  /*5120*/  IMAD.MOV.U32 R33, RZ, RZ, R81 ;  /* 0x000000ffff217224 */ /* 0x000fe400078e0051 */
[----:B------:R-:W-:Y:S01]  /*5130*/  IMAD.MOV.U32 R53, RZ, RZ, R80 ;  /* 0x000000ffff357224 */ /* 0x000fe200078e0050 */
[----:B------:R4:W-:Y:S01]  /*5140*/  STL [R1+0x8c], R228 ;  /* 0x00008ce401007387 */ /* 0x0009e20000100800 */
[----:B------:R-:W-:Y:S01]  /*5150*/  IMAD.MOV.U32 R116, RZ, RZ, R76 ;  /* 0x000000ffff747224 */ /* 0x000fe200078e004c */
[----:B------:R-:W-:Y:S01]  /*5160*/  HMMA.16816.F32.BF16 R80, R12, R42, RZ ;  /* 0x0000002a0c50723c */ /* 0x000fe200000418ff */
[----:B------:R-:W-:Y:S02]  /*5170*/  IMAD.MOV.U32 R117, RZ, RZ, R77 ;  /* 0x000000ffff757224 */ /* 0x000fe400078e004d */
[----:B-1----:R-:W-:Y:S02]  /*5180*/  IMAD.MOV.U32 R237, RZ, RZ, R68 ;  /* 0x000000ffffed7224 */ /* 0x002fe400078e0044 */
[----:B--2---:R-:W-:-:S03]  /*5190*/  IMAD.MOV.U32 R236, RZ, RZ, R69 ;  /* 0x000000ffffec7224 */ /* 0x004fc600078e0045 */
[----:B------:R-:W-:Y:S01]  /*51a0*/  HMMA.16816.F32.BF16 R108, R4, R54, R20 ;  /* 0x00000036046c723c */ /* 0x000fe20000041814 */
[----:B---3--:R-:W-:Y:S02]  /*51b0*/  IMAD.MOV.U32 R235, RZ, RZ, R70 ;  /* 0x000000ffffeb7224 */ /* 0x008fe400078e0046 */
[----:B----4-:R-:W-:-:S05]  /*51c0*/  IMAD.MOV.U32 R234, RZ, RZ, R71 ;  /* 0x000000ffffea7224 */ /* 0x010fca00078e0047 */
[----:B------:R-:W-:Y:S01]  /*51d0*/  HMMA.16816.F32.BF16 R20, R12, R102, RZ ;  /* 0x000000660c14723c */ /* 0x000fe200000418ff */
[----:B------:R-:W-:Y:S02]  /*51e0*/  IMAD.MOV.U32 R231, RZ, RZ, R78 ;  /* 0x000000ffffe77224 */ /* 0x000fe400078e004e */
[----:B------:R-:W-:-:S05]  /*51f0*/  IMAD.MOV.U32 R228, RZ, RZ, R79 ;  /* 0x000000ffffe47224 */ /* 0x000fca00078e004f */
[C---:B------:R-:W-:Y:S08]  /*5200*/  HMMA.16816.F32.BF16 R68, R12.reuse, R46, RZ ;  /* 0x0000002e0c44723c */ /* 0x040ff000000418ff */
[C---:B------:R-:W-:Y:S08]  /*5210*/  HMMA.16816.F32.BF16 R76, R12.reuse, R26, RZ ;  /* 0x0000001a0c4c723c */ /* 0x040ff000000418ff */
[----:B------:R-:W-:Y:S01]  /*5220*/  HMMA.16816.F32.BF16 R12, R12, R118, RZ ;  /* 0x000000760c0c723c */ /* 0x000fe200000418ff */
[----:B------:R-:W-:-:S07]  /*5230*/  IMAD.MOV.U32 R25, RZ, RZ, R113 ;  /* 0x000000ffff197224 */ /* 0x000fce00078e0071 */
[-C--:B------:R-:W-:Y:S08]  /*5240*/  HMMA.16816.F32.BF16 R224, R8, R28.reuse, R124 ;  /* 0x0000001c08e0723c */ /* 0x080ff0000004187c */
[C---:B------:R-:W-:Y:S07]  /*5250*/  HMMA.16816.F32.BF16 R120, R4.reuse, R28, R120 ;  /* 0x0000001c0478723c */ /* 0x040fee0000041878 */
[----:B------:R-:W-:Y:S01]  /*5260*/  IMAD.MOV.U32 R29, RZ, RZ, R115 ;  /* 0x000000ffff1d7224 */ /* 0x000fe200078e0073 */
[----:B------:R-:W-:Y:S01]  /*5270*/  HMMA.16816.F32.BF16 R80, R4, R38, R80 ;  /* 0x000000260450723c */ /* 0x000fe20000041850 */
[----:B------:R-:W-:-:S07]  /*5280*/  IMAD.MOV.U32 R28, RZ, RZ, R112 ;  /* 0x000000ffff1c7224 */ /* 0x000fce00078e0070 */
[C---:B------:R-:W-:Y:S08]  /*5290*/  HMMA.16816.F32.BF16 R76, R4.reuse, R34, R76 ;  /* 0x00000022044c723c */ /* 0x040ff0000004184c */
[C---:B------:R-:W-:Y:S08]  /*52a0*/  HMMA.16816.F32.BF16 R68, R4.reuse, R86, R68 ;  /* 0x000000560444723c */ /* 0x040ff00000041844 */
[C---:B------:R-:W-:Y:S08]  /*52b0*/  HMMA.16816.F32.BF16 R112, R4.reuse, R66, R20 ;  /* 0x000000420470723c */ /* 0x040ff00000041814 */
[----:B------:R-:W-:Y:S01]  /*52c0*/  HMMA.16816.F32.BF16 R124, R4, R62, R12 ;  /* 0x0000003e047c723c */ /* 0x000fe2000004180c */
[----:B------:R-:W-:Y:S01]  /*52d0*/  IMAD.MOV.U32 R164, RZ, RZ, R36 ;  /* 0x000000ffffa47224 */ /* 0x000fe200078e0024 */
[----:B------:R-:W1:Y:S06]  /*52e0*/  LDSM.16.MT88.4 R12, [R229+0x1000] ;  /* 0x00100000e50c783b */ /* 0x000e6c0000004200 */
[----:B------:R-:W-:Y:S01]  /*52f0*/  HMMA.16816.F32.BF16 R4, R16, R46, RZ ;  /* 0x0000002e1004723c */ /* 0x000fe200000418ff */
[----:B------:R-:W-:-:S02]  /*5300*/  IMAD.MOV.U32 R52, RZ, RZ, R95 ;  /* 0x000000ffff347224 */ /* 0x000fc400078e005f */
[----:B------:R-:W-:Y:S11]  /*5310*/  FFMA.FTZ R36, R154, c[0x0][0x2d0], -R3 ;  /* 0x0000b4009a247a23 */ /* 0x000ff60000010803 */
[----:B------:R-:W-:Y:S10]  /*5320*/  @!UPT UIADD3 URZ, URZ, URZ, URZ ;  /* 0x0000003f3f3ff290 */ /* 0x000ff4000fffe03f */
[----:B------:R-:W-:Y:S08]  /*5330*/  HMMA.16816.F32.BF16 R84, R8, R86, R4 ;  /* 0x000000560854723c */ /* 0x000ff00000041804 */
[----:B------:R-:W-:Y:S01]  /*5340*/  HMMA.16816.F32.BF16 R4, R16, R58, RZ ;  /* 0x0000003a1004723c */ /* 0x000fe200000418ff */
[----:B------:R-:W-:Y:S02]  /*5350*/  IMAD.MOV.U32 R100, RZ, RZ, R92 ;  /* 0x000000ffff647224 */ /* 0x000fe400078e005c */
[----:B------:R-:W-:-:S02]  /*5360*/  IMAD.MOV.U32 R154, RZ, RZ, R33 ;  /* 0x000000ffff9a7224 */ /* 0x000fc400078e0021 */
[----:B------:R-:W-:Y:S02]  /*5370*/  IMAD.MOV.U32 R95, RZ, RZ, R32 ;  /* 0x000000ffff5f7224 */ /* 0x000fe400078e0020 */
[--C-:B------:R-:W-:Y:S02]  /*5380*/  FFMA.FTZ R33, R152, c[0x0][0x2d0], -R3.reuse ;  /* 0x0000b40098217a23 */ /* 0x100fe40000010803 */
[--C-:B------:R-:W-:Y:S02]  /*5390*/  FFMA.FTZ R32, R151, c[0x0][0x2d0], -R3.reuse ;  /* 0x0000b40097207a23 */ /* 0x100fe40000010803 */
[----:B------:R-:W-:Y:S02]  /*53a0*/  FFMA.FTZ R92, R150, c[0x0][0x2d0], -R3 ;  /* 0x0000b400965c7a23 */ /* 0x000fe40000010803 */
[----:B------:R-:W-:Y:S02]  /*53b0*/  IMAD.MOV.U32 R3, RZ, RZ, R29 ;  /* 0x000000ffff037224 */ /* 0x000fe400078e001d */
[----:B------:R-:W-:-:S09]  /*53c0*/  IMAD.MOV.U32 R134, RZ, RZ, R28 ;  /* 0x000000ffff867224 */ /* 0x000fd200078e001c */
[----:B------:R-:W-:Y:S08]  /*53d0*/  HMMA.16816.F32.BF16 R28, R8, R30, R4 ;  /* 0x0000001e081c723c */ /* 0x000ff00000041804 */
[----:B------:R-:W-:Y:S01]  /*53e0*/  HMMA.16816.F32.BF16 R4, R16, R74, RZ ;  /* 0x0000004a1004723c */ /* 0x000fe200000418ff */
[----:B------:R-:W-:Y:S02]  /*53f0*/  IMAD.MOV.U32 R141, RZ, RZ, R49 ;  /* 0x000000ffff8d7224 */ /* 0x000fe400078e0031 */
[----:B------:R-:W-:Y:S11]  /*5400*/  IMAD.MOV.U32 R140, RZ, RZ, R48 ;  /* 0x000000ffff8c7224 */ /* 0x000ff600078e0030 */
[----:B------:R-:W-:Y:S10]  /*5410*/  @!UPT UIADD3 URZ, URZ, URZ, URZ ;  /* 0x0000003f3f3ff290 */ /* 0x000ff4000fffe03f */
[----:B------:R-:W-:Y:S08]  /*5420*/  HMMA.16816.F32.BF16 R48, R8, R50, R4 ;  /* 0x000000320830723c */ /* 0x000ff00000041804 */
[----:B------:R-:W-:Y:S01]  /*5430*/  HMMA.16816.F32.BF16 R4, R16, R90, RZ ;  /* 0x0000005a1004723c */ /* 0x000fe200000418ff */
[----:B------:R-:W-:Y:S02]  /*5440*/  IMAD.MOV.U32 R152, RZ, RZ, R53 ;  /* 0x000000ffff987224 */ /* 0x000fe400078e0035 */
[----:B------:R-:W-:-:S02]  /*5450*/  IMAD.MOV.U32 R142, RZ, RZ, R52 ;  /* 0x000000ffff8e7224 */ /* 0x000fc400078e0034 */
[----:B------:R-:W-:Y:S02]  /*5460*/  IMAD.MOV.U32 R137, RZ, RZ, R41 ;  /* 0x000000ffff897224 */ /* 0x000fe400078e0029 */
[----:B------:R-:W-:Y:S02]  /*5470*/  IMAD.MOV.U32 R136, RZ, RZ, R40 ;  /* 0x000000ffff887224 */ /* 0x000fe400078e0028 */
[----:B------:R-:W-:Y:S11]  /*5480*/  HMMA.16816.F32.BF16 R40, R16, R42, RZ ;  /* 0x0000002a1028723c */ /* 0x000ff600000418ff */
[----:B------:R-:W-:Y:S04]  /*5490*/  @!UPT UIADD3 URZ, URZ, URZ, URZ ;  /* 0x0000003f3f3ff290 */ /* 0x000fe8000fffe03f */
[----:B------:R-:W-:Y:S08]  /*54a0*/  HMMA.16816.F32.BF16 R52, R8, R54, R4 ;  /* 0x000000360834723c */ /* 0x000ff00000041804 */
[----:B------:R-:W-:Y:S01]  /*54b0*/  HMMA.16816.F32.BF16 R4, R16, R102, RZ ;  /* 0x000000661004723c */ /* 0x000fe200000418ff */
[----:B------:R-:W-:Y:S02]  /*54c0*/  FFMA.FTZ R72, R139, c[0x0][0x2d0], -R0 ;  /* 0x0000b4008b487a23 */ /* 0x000fe40000010800 */
[----:B------:R-:W-:-:S02]  /*54d0*/  IMAD.MOV.U32 R139, RZ, RZ, R25 ;  /* 0x000000ffff8b7224 */ /* 0x000fc400078e0019 */
[----:B------:R-:W-:-:S03]  /*54e0*/  IMAD.MOV.U32 R23, RZ, RZ, R24 ;  /* 0x000000ffff177224 */ /* 0x000fc600078e0018 */
[----:B------:R-:W-:Y:S01]  /*54f0*/  HMMA.16816.F32.BF16 R24, R16, R26, RZ ;  /* 0x0000001a1018723c */ /* 0x000fe200000418ff */
[----:B------:R-:W-:-:S07]  /*5500*/  IMAD.MOV.U32 R150, RZ, RZ, R187 ;  /* 0x000000ffff967224 */ /* 0x000fce00078e00bb */
[----:B------:R-:W-:Y:S01]  /*5510*/  HMMA.16816.F32.BF16 R16, R16, R118, RZ ;  /* 0x000000761010723c */ /* 0x000fe200000418ff */
[----:B------:R-:W-:Y:S01]  /*5520*/  IMAD.MOV.U32 R151, RZ, RZ, R204 ;  /* 0x000000ffff977224 */ /* 0x000fe200078e00cc */
[----:B------:R-:W-:Y:S01]  /*5530*/  MUFU.EX2 R187, R57 ;  /* 0x0000003900bb7308 */ /* 0x000fe20000000800 */
[----:B------:R-:W-:Y:S02]  /*5540*/  IMAD.MOV.U32 R90, RZ, RZ, R186 ;  /* 0x000000ffff5a7224 */ /* 0x000fe400078e00ba */
[----:B------:R-:W-:Y:S02]  /*5550*/  IMAD.MOV.U32 R91, RZ, RZ, R180 ;  /* 0x000000ffff5b7224 */ /* 0x000fe400078e00b4 */
[----:B------:R-:W-:Y:S01]  /*5560*/  IMAD.MOV.U32 R119, RZ, RZ, R206 ;  /* 0x000000ffff777224 */ /* 0x000fe200078e00ce */
[C---:B------:R-:W-:Y:S01]  /*5570*/  HMMA.16816.F32.BF16 R64, R8.reuse, R66, R4 ;  /* 0x000000420840723c */ /* 0x040fe20000041804 */
[----:B------:R-:W-:Y:S01]  /*5580*/  IMAD.MOV.U32 R118, RZ, RZ, R205 ;  /* 0x000000ffff767224 */ /* 0x000fe200078e00cd */
[----:B------:R-:W-:Y:S05]  /*5590*/  MUFU.EX2 R206, R45 ;  /* 0x0000002d00ce7308 */ /* 0x000fea0000000800 */
[----:B------:R-:W-:Y:S01]  /*55a0*/  FADD.FTZ R5, R158, R156 ;  /* 0x0000009c9e057221 */ /* 0x000fe20000010000 */
[----:B------:R-:W-:Y:S01]  /*55b0*/  HMMA.16816.F32.BF16 R40, R8, R38, R40 ;  /* 0x000000260828723c */ /* 0x000fe20000041828 */
[----:B------:R-:W-:Y:S01]  /*55c0*/  IMAD.MOV.U32 R158, RZ, RZ, R181 ;  /* 0x000000ffff9e7224 */ /* 0x000fe200078e00b5 */
[----:B------:R-:W-:Y:S01]  /*55d0*/  MUFU.EX2 R205, R56 ;  /* 0x0000003800cd7308 */ /* 0x000fe20000000800 */
[----:B------:R-:W-:-:S02]  /*55e0*/  FFMA.FTZ R131, R131, c[0x0][0x2d0], -R0 ;  /* 0x0000b40083837a23 */ /* 0x000fc40000010800 */
[----:B------:R-:W-:-:S05]  /*55f0*/  FFMA.FTZ R130, R130, c[0x0][0x2d0], -R0 ;  /* 0x0000b40082827a23 */ /* 0x000fca0000010800 */
[----:B------:R-:W-:Y:S01]  /*5600*/  MUFU.EX2 R207, R44 ;  /* 0x0000002c00cf7308 */ /* 0x000fe20000000800 */
[--C-:B------:R-:W-:Y:S02]  /*5610*/  FFMA.FTZ R129, R129, c[0x0][0x2d0], -R0.reuse ;  /* 0x0000b40081817a23 */ /* 0x100fe40000010800 */
[----:B------:R-:W-:-:S05]  /*5620*/  FFMA.FTZ R128, R128, c[0x0][0x2d0], -R0 ;  /* 0x0000b40080807a23 */ /* 0x000fca0000010800 */
[----:B------:R-:W-:Y:S01]  /*5630*/  MUFU.EX2 R180, R36 ;  /* 0x0000002400b47308 */ /* 0x000fe20000000800 */
[----:B------:R-:W-:Y:S02]  /*5640*/  FADD.FTZ R0, R173, R172 ;  /* 0x000000acad007221 */ /* 0x000fe40000010000 */
[----:B------:R-:W-:-:S05]  /*5650*/  IMAD.MOV.U32 R75, RZ, RZ, R3 ;  /* 0x000000ffff4b7224 */ /* 0x000fca00078e0003 */
[----:B------:R-:W-:Y:S01]  /*5660*/  MUFU.EX2 R186, R33 ;  /* 0x0000002100ba7308 */ /* 0x000fe20000000800 */
[----:B------:R-:W-:-:S07]  /*5670*/  FADD.FTZ R3, R169, R168 ;  /* 0x000000a8a9037221 */ /* 0x000fce0000010000 */
[----:B------:R-:W-:Y:S08]  /*5680*/  MUFU.EX2 R204, R32 ;  /* 0x0000002000cc7308 */ /* 0x000ff00000000800 */
[----:B------:R-:W-:Y:S08]  /*5690*/  MUFU.EX2 R181, R92 ;  /* 0x0000005c00b57308 */ /* 0x000ff00000000800 */
[----:B------:R-:W-:Y:S08]  /*56a0*/  MUFU.EX2 R47, R94 ;  /* 0x0000005e002f7308 */ /* 0x000ff00000000800 */
[----:B------:R-:W-:Y:S08]  /*56b0*/  MUFU.EX2 R57, R93 ;  /* 0x0000005d00397308 */ /* 0x000ff00000000800 */
[----:B------:R-:W-:Y:S08]  /*56c0*/  MUFU.EX2 R58, R89 ;  /* 0x00000059003a7308 */ /* 0x000ff00000000800 */
[----:B------:R-:W2:Y:S08]  /*56d0*/  MUFU.EX2 R59, R88 ;  /* 0x00000058003b7308 */ /* 0x000eb00000000800 */
[----:B------:R-:W-:Y:S08]  /*56e0*/  MUFU.EX2 R44, R72 ;  /* 0x00000048002c7308 */ /* 0x000ff00000000800 */
[----:B------:R3:W4:Y:S08]  /*56f0*/  MUFU.EX2 R46, R2 ;  /* 0x00000002002e7308 */ /* 0x0007300000000800 */
[----:B------:R-:W-:Y:S08]  /*5700*/  MUFU.EX2 R56, R37 ;  /* 0x0000002500387308 */ /* 0x000ff00000000800 */
[----:B------:R-:W1:Y:S01]  /*5710*/  MUFU.EX2 R45, R73 ;  /* 0x00000049002d7308 */ /* 0x000e620000000800 */
[----:B---3--:R-:W-:-:S02]  /*5720*/  FADD.FTZ R2, R175, R0 ;  /* 0x00000000af027221 */ /* 0x008fc40000010000 */
[----:B------:R-:W-:Y:S02]  /*5730*/  FADD.FTZ R0, R170, R3 ;  /* 0x00000003aa007221 */ /* 0x000fe40000010000 */
[----:B------:R-:W-:Y:S02]  /*5740*/  FADD.FTZ R4, R145, R144 ;  /* 0x0000009091047221 */ /* 0x000fe40000010000 */
[----:B------:R-:W-:Y:S02]  /*5750*/  FADD.FTZ R5, R160, R5 ;  /* 0x00000005a0057221 */ /* 0x000fe40000010000 */
[----:B------:R-:W-:Y:S01]  /*5760*/  FADD.FTZ R21, R174, R2 ;  /* 0x00000002ae157221 */ /* 0x000fe20000010000 */
[----:B------:R-:W-:Y:S01]  /*5770*/  HMMA.16816.F32.BF16 R24, R8, R34, R24 ;  /* 0x000000220818723c */ /* 0x000fe20000041818 */
[----:B------:R-:W-:Y:S01]  /*5780*/  FADD.FTZ R2, R171, R0 ;  /* 0x00000000ab027221 */ /* 0x000fe20000010000 */
[----:B--2---:R-:W-:Y:S01]  /*5790*/  F2FP.BF16.PACK_AB R6, R59, R58 ;  /* 0x0000003a3b06723e */ /* 0x004fe200000010ff */
[----:B------:R-:W-:Y:S01]  /*57a0*/  FADD.FTZ R3, R153, R4 ;  /* 0x0000000499037221 */ /* 0x000fe20000010000 */
[----:B------:R-:W-:Y:S01]  /*57b0*/  F2FP.BF16.PACK_AB R4, R57, R47 ;  /* 0x0000002f3904723e */ /* 0x000fe200000010ff */
[----:B------:R-:W-:Y:S01]  /*57c0*/  FADD.FTZ R0, R163, R5 ;  /* 0x00000005a3007221 */ /* 0x000fe20000010000 */
[----:B----4-:R-:W-:-:S02]  /*57d0*/  F2FP.BF16.PACK_AB R5, R46, R44 ;  /* 0x0000002c2e05723e */ /* 0x010fc400000010ff */
[----:B------:R-:W-:Y:S01]  /*57e0*/  HMMA.16816.F32.BF16 R60, R8, R62, R16 ;  /* 0x0000003e083c723c */ /* 0x000fe20000041810 */
[----:B-1----:R-:W-:Y:S01]  /*57f0*/  F2FP.BF16.PACK_AB R7, R45, R56 ;  /* 0x000000382d07723e */ /* 0x002fe200000010ff */
[----:B------:R-:W-:-:S05]  /*5800*/  IMAD.MOV.U32 R92, RZ, RZ, R148 ;  /* 0x000000ffff5c7224 */ /* 0x000fca00078e0094 */
[----:B------:R-:W-:Y:S02]  /*5810*/  F2FP.BF16.PACK_AB R8, R205, R187 ;  /* 0x000000bbcd08723e */ /* 0x000fe400000010ff */
[----:B------:R-:W-:Y:S02]  /*5820*/  F2FP.BF16.PACK_AB R9, R186, R180 ;  /* 0x000000b4ba09723e */ /* 0x000fe400000010ff */
[----:B------:R-:W-:Y:S02]  /*5830*/  F2FP.BF16.PACK_AB R10, R207, R206 ;  /* 0x000000cecf0a723e */ /* 0x000fe400000010ff */
[----:B------:R-:W-:Y:S01]  /*5840*/  F2FP.BF16.PACK_AB R11, R181, R204 ;  /* 0x000000ccb50b723e */ /* 0x000fe200000010ff */
[----:B------:R-:W-:Y:S02]  /*5850*/  IMAD.MOV.U32 R145, RZ, RZ, R149 ;  /* 0x000000ffff917224 */ /* 0x000fe400078e0095 */
[----:B------:R-:W-:Y:S02]  /*5860*/  IMAD.MOV.U32 R144, RZ, RZ, R150 ;  /* 0x000000ffff907224 */ /* 0x000fe400078e0096 */
[----:B------:R-:W-:Y:S01]  /*5870*/  IMAD.MOV.U32 R22, RZ, RZ, R151 ;  /* 0x000000ffff167224 */ /* 0x000fe200078e0097 */
[----:B------:R-:W-:Y:S01]  /*5880*/  HMMA.16816.F32.BF16 R188, R4, R12, R188 ;  /* 0x0000000c04bc723c */ /* 0x000fe200000418bc */
[----:B------:R-:W-:-:S02]  /*5890*/  IMAD.MOV.U32 R148, RZ, RZ, R199 ;  /* 0x000000ffff947224 */ /* 0x000fc400078e00c7 */
[----:B------:R-:W-:Y:S02]  /*58a0*/  IMAD.MOV.U32 R149, RZ, RZ, R198 ;  /* 0x000000ffff957224 */ /* 0x000fe400078e00c6 */
[----:B------:R-:W-:Y:S02]  /*58b0*/  IMAD.MOV.U32 R150, RZ, RZ, R197 ;  /* 0x000000ffff967224 */ /* 0x000fe400078e00c5 */
[----:B------:R-:W-:Y:S01]  /*58c0*/  IMAD.MOV.U32 R151, RZ, RZ, R196 ;  /* 0x000000ffff977224 */ /* 0x000fe200078e00c4 */
[----:B------:R-:W-:Y:S08]  /*58d0*/  HMMA.16816.F32.BF16 R192, R8, R12, R192 ;  /* 0x0000000c08c0723c */ /* 0x000ff000000418c0 */
[-C--:B------:R-:W-:Y:S08]  /*58e0*/  HMMA.16816.F32.BF16 R196, R4, R14.reuse, R80 ;  /* 0x0000000e04c4723c */ /* 0x080ff00000041850 */
[----:B------:R-:W-:Y:S01]  /*58f0*/  HMMA.16816.F32.BF16 R32, R8, R14, R40 ;  /* 0x0000000e0820723c */ /* 0x000fe20000041828 */
[----:B------:R-:W1:Y:S01]  /*5900*/  LDSM.16.MT88.4 R12, [R230+0x1000] ;  /* 0x00100000e60c783b */ /* 0x000e620000004200 */
[----:B------:R-:W-:-:S02]  /*5910*/  IMAD.MOV.U32 R172, RZ, RZ, R132 ;  /* 0x000000ffffac7224 */ /* 0x000fc400078e0084 */
[----:B------:R-:W-:Y:S02]  /*5920*/  IMAD.MOV.U32 R173, RZ, RZ, R133 ;  /* 0x000000ffffad7224 */ /* 0x000fe400078e0085 */
[----:B------:R-:W-:Y:S02]  /*5930*/  IMAD.MOV.U32 R74, RZ, RZ, R138 ;  /* 0x000000ffff4a7224 */ /* 0x000fe400078e008a */
[----:B------:R-:W-:Y:S02]  /*5940*/  IMAD.MOV.U32 R168, RZ, RZ, R139 ;  /* 0x000000ffffa87224 */ /* 0x000fe400078e008b */
[----:B------:R-:W-:Y:S02]  /*5950*/  IMAD.MOV.U32 R169, RZ, RZ, R134 ;  /* 0x000000ffffa97224 */ /* 0x000fe400078e0086 */
[----:B------:R-:W-:Y:S02]  /*5960*/  IMAD.MOV.U32 R17, RZ, RZ, R135 ;  /* 0x000000ffff117224 */ /* 0x000fe400078e0087 */
[----:B------:R-:W-:-:S02]  /*5970*/  IMAD.MOV.U32 R18, RZ, RZ, R136 ;  /* 0x000000ffff127224 */ /* 0x000fc400078e0088 */
[----:B------:R-:W-:Y:S02]  /*5980*/  IMAD.MOV.U32 R19, RZ, RZ, R137 ;  /* 0x000000ffff137224 */ /* 0x000fe400078e0089 */
[----:B------:R-:W-:Y:S02]  /*5990*/  IMAD.MOV.U32 R16, RZ, RZ, R140 ;  /* 0x000000ffff107224 */ /* 0x000fe400078e008c */
[----:B------:R-:W-:Y:S02]  /*59a0*/  IMAD.MOV.U32 R102, RZ, RZ, R141 ;  /* 0x000000ffff667224 */ /* 0x000fe400078e008d */
[----:B------:R-:W-:Y:S02]  /*59b0*/  IMAD.MOV.U32 R103, RZ, RZ, R142 ;  /* 0x000000ffff677224 */ /* 0x000fe400078e008e */
[----:B------:R-:W-:Y:S01]  /*59c0*/  IMAD.MOV.U32 R156, RZ, RZ, R143 ;  /* 0x000000ffff9c7224 */ /* 0x000fe200078e008f */
[-C--:B-1----:R-:W-:Y:S08]  /*59d0*/  HMMA.16816.F32.BF16 R132, R8, R12.reuse, R212 ;  /* 0x0000000c0884723c */ /* 0x082ff000000418d4 */
[C---:B------:R-:W-:Y:S08]  /*59e0*/  HMMA.16816.F32.BF16 R136, R4.reuse, R12, R200 ;  /* 0x0000000c0488723c */ /* 0x040ff000000418c8 */
[-C--:B------:R-:W-:Y:S08]  /*59f0*/  HMMA.16816.F32.BF16 R140, R4, R14.reuse, R76 ;  /* 0x0000000e048c723c */ /* 0x080ff0000004184c */
[----:B------:R-:W-:Y:S01]  /*5a00*/  HMMA.16816.F32.BF16 R36, R8, R14, R24 ;  /* 0x0000000e0824723c */ /* 0x000fe20000041818 */
[----:B------:R-:W1:Y:S01]  /*5a10*/  LDSM.16.MT88.4 R12, [R233+0x1000] ;  /* 0x00100000e90c783b */ /* 0x000e620000004200 */
[----:B------:R-:W-:-:S02]  /*5a20*/  FADD.FTZ R20, R155, R3 ;  /* 0x000000039b147221 */ /* 0x000fc40000010000 */
[----:B------:R-:W-:Y:S02]  /*5a30*/  IMAD.MOV.U32 R94, RZ, RZ, R23 ;  /* 0x000000ffff5e7224 */ /* 0x000fe400078e0017 */
[----:B------:R-:W-:Y:S02]  /*5a40*/  IMAD.MOV.U32 R163, RZ, RZ, R158 ;  /* 0x000000ffffa37224 */ /* 0x000fe400078e009e */
[----:B------:R-:W-:Y:S02]  /*5a50*/  IMAD.MOV.U32 R3, RZ, RZ, R156 ;  /* 0x000000ffff037224 */ /* 0x000fe400078e009c */
[----:B------:R-:W-:Y:S02]  /*5a60*/  IMAD.MOV.U32 R24, RZ, RZ, R152 ;  /* 0x000000ffff187224 */ /* 0x000fe400078e0098 */
[----:B------:R-:W-:Y:S02]  /*5a70*/  IMAD.MOV.U32 R25, RZ, RZ, R154 ;  /* 0x000000ffff197224 */ /* 0x000fe400078e009a */
[----:B------:R-:W-:-:S02]  /*5a80*/  IMAD.MOV.U32 R23, RZ, RZ, R157 ;  /* 0x000000ffff177224 */ /* 0x000fc400078e009d */
[----:B------:R-:W-:Y:S01]  /*5a90*/  IMAD.MOV.U32 R83, RZ, RZ, R159 ;  /* 0x000000ffff537224 */ /* 0x000fe200078e009f */
[-C--:B-1----:R-:W-:Y:S08]  /*5aa0*/  HMMA.16816.F32.BF16 R148, R8, R12.reuse, R148 ;  /* 0x0000000c0894723c */ /* 0x082ff00000041894 */
[C---:B------:R-:W-:Y:S08]  /*5ab0*/  HMMA.16816.F32.BF16 R152, R4.reuse, R12, R220 ;  /* 0x0000000c0498723c */ /* 0x040ff000000418dc */
        /* <DEDUP_REMOVED lines=11> */
[-C--:B-1----:R-:W-:Y:S08]  /*5b70*/  HMMA.16816.F32.BF16 R164, R8, R12.reuse, R224 ;  /* 0x0000000c08a4723c */ /* 0x082ff000000418e0 */
[C---:B------:R-:W-:Y:S08]  /*5b80*/  HMMA.16816.F32.BF16 R168, R4.reuse, R12, R120 ;  /* 0x0000000c04a8723c */ /* 0x040ff00000041878 */
[----:B------:R-:W-:Y:S01]  /*5b90*/  HMMA.16816.F32.BF16 R172, R4, R14, R96 ;  /* 0x0000000e04ac723c */ /* 0x000fe20000041860 */
[----:B------:R-:W-:-:S02]  /*5ba0*/  IMAD.MOV.U32 R160, RZ, RZ, R92 ;  /* 0x000000ffffa07224 */ /* 0x000fc400078e005c */
[----:B------:R-:W-:Y:S02]  /*5bb0*/  IMAD.MOV.U32 R93, RZ, RZ, R119 ;  /* 0x000000ffff5d7224 */ /* 0x000fe400078e0077 */
[----:B------:R-:W-:Y:S02]  /*5bc0*/  IMAD.MOV.U32 R200, RZ, RZ, R237 ;  /* 0x000000ffffc87224 */ /* 0x000fe400078e00ed */
[----:B------:R-:W-:Y:S01]  /*5bd0*/  IMAD.MOV.U32 R201, RZ, RZ, R236 ;  /* 0x000000ffffc97224 */ /* 0x000fe200078e00ec */
[----:B------:R-:W-:Y:S01]  /*5be0*/  HMMA.16816.F32.BF16 R68, R8, R14, R28 ;  /* 0x0000000e0844723c */ /* 0x000fe2000004181c */
[----:B------:R-:W1:Y:S01]  /*5bf0*/  LDSM.16.MT88.4 R12, [R229+0x3000] ;  /* 0x00300000e50c783b */ /* 0x000e620000004200 */
[----:B------:R-:W-:Y:S02]  /*5c00*/  IMAD.MOV.U32 R92, RZ, RZ, R118 ;  /* 0x000000ffff5c7224 */ /* 0x000fe400078e0076 */
[----:B------:R-:W-:Y:S02]  /*5c10*/  IMAD.MOV.U32 R202, RZ, RZ, R235 ;  /* 0x000000ffffca7224 */ /* 0x000fe400078e00eb */
[----:B------:R-:W-:-:S02]  /*5c20*/  IMAD.MOV.U32 R203, RZ, RZ, R234 ;  /* 0x000000ffffcb7224 */ /* 0x000fc400078e00ea */
[----:B------:R-:W-:Y:S02]  /*5c30*/  FADD.FTZ R0, R179, R0 ;  /* 0x00000000b3007221 */ /* 0x000fe40000010000 */
[----:B------:R-:W-:Y:S01]  /*5c40*/  FADD.FTZ R2, R216, R2 ;  /* 0x00000002d8027221 */ /* 0x000fe20000010000 */
[----:B------:R-:W-:Y:S01]  /*5c50*/  MUFU.EX2 R23, R23 ;  /* 0x0000001700177308 */ /* 0x000fe20000000800 */
[----:B------:R-:W-:Y:S01]  /*5c60*/  IMAD.MOV.U32 R119, RZ, RZ, R228 ;  /* 0x000000ffff777224 */ /* 0x000fe200078e00e4 */
[----:B------:R-:W-:Y:S01]  /*5c70*/  LDSM.16.MT88.4 R96, [R230+0x3800] ;  /* 0x00380000e660783b */ /* 0x000fe20000004200 */
[----:B------:R-:W-:Y:S02]  /*5c80*/  IMAD.MOV.U32 R222, RZ, RZ, R22 ;  /* 0x000000ffffde7224 */ /* 0x000fe400078e0016 */
[----:B------:R-:W-:Y:S01]  /*5c90*/  IMAD.MOV.U32 R223, RZ, RZ, R144 ;  /* 0x000000ffffdf7224 */ /* 0x000fe200078e0090 */
[----:B------:R2:W5:Y:S01]  /*5ca0*/  LDL.LU R237, [R1+0xa0] ;  /* 0x0000a00001ed7983 */ /* 0x0005620000300800 */
[----:B-1----:R-:W-:Y:S08]  /*5cb0*/  HMMA.16816.F32.BF16 R212, R8, R12, R72 ;  /* 0x0000000c08d4723c */ /* 0x002ff00000041848 */
[-C--:B------:R-:W-:Y:S08]  /*5cc0*/  HMMA.16816.F32.BF16 R76, R4, R14.reuse, R104 ;  /* 0x0000000e044c723c */ /* 0x080ff00000041868 */
[----:B------:R-:W-:Y:S01]  /*5cd0*/  HMMA.16816.F32.BF16 R48, R8, R14, R48 ;  /* 0x0000000e0830723c */ /* 0x000fe20000041830 */
[----:B------:R-:W-:Y:S01]  /*5ce0*/  IMAD.MOV.U32 R118, RZ, RZ, R231 ;  /* 0x000000ffff767224 */ /* 0x000fe200078e00e7 */
[----:B------:R-:W-:Y:S01]  /*5cf0*/  MUFU.EX2 R22, R147 ;  /* 0x0000009300167308 */ /* 0x000fe20000000800 */
[----:B------:R2:W5:Y:S04]  /*5d00*/  LDL.LU R236, [R1+0x9c] ;  /* 0x00009c0001ec7983 */ /* 0x0005680000300800 */
[----:B------:R2:W5:Y:S01]  /*5d10*/  LDL.LU R235, [R1+0x98] ;  /* 0x0000980001eb7983 */ /* 0x0005620000300800 */
[----:B------:R-:W-:Y:S03]  /*5d20*/  HMMA.16816.F32.BF16 R72, R4, R12, R88 ;  /* 0x0000000c0448723c */ /* 0x000fe60000041858 */
[----:B------:R-:W1:Y:S04]  /*5d30*/  LDSM.16.MT88.4 R12, [R230+0x3000] ;  /* 0x00300000e60c783b */ /* 0x000e680000004200 */
[----:B------:R2:W5:Y:S04]  /*5d40*/  LDL.LU R234, [R1+0x94] ;  /* 0x0000940001ea7983 */ /* 0x0005680000300800 */
[----:B------:R2:W5:Y:S04]  /*5d50*/  LDL.LU R231, [R1+0x90] ;  /* 0x0000900001e77983 */ /* 0x0005680000300800 */
[----:B------:R2:W5:Y:S01]  /*5d60*/  LDL.LU R228, [R1+0x8c] ;  /* 0x00008c0001e47983 */ /* 0x0005620000300800 */
[-C--:B-1----:R-:W-:Y:S08]  /*5d70*/  HMMA.16816.F32.BF16 R40, R8, R12.reuse, R92 ;  /* 0x0000000c0828723c */ /* 0x082ff0000004185c */
[C---:B------:R-:W-:Y:S01]  /*5d80*/  HMMA.16816.F32.BF16 R88, R4.reuse, R12, R16 ;  /* 0x0000000c0458723c */ /* 0x040fe20000041810 */
[----:B------:R-:W1:Y:S07]  /*5d90*/  LDSM.16.MT88.4 R16, [R233+0x3000] ;  /* 0x00300000e910783b */ /* 0x000e6e0000004200 */
[-C--:B------:R-:W-:Y:S08]  /*5da0*/  HMMA.16816.F32.BF16 R92, R4, R14.reuse, R108 ;  /* 0x0000000e045c723c */ /* 0x080ff0000004186c */
[----:B------:R-:W-:Y:S01]  /*5db0*/  HMMA.16816.F32.BF16 R52, R8, R14, R52 ;  /* 0x0000000e0834723c */ /* 0x000fe20000041834 */
[----:B------:R-:W3:Y:S07]  /*5dc0*/  LDSM.16.MT88.4 R12, [R232+0x3000] ;  /* 0x00300000e80c783b */ /* 0x000eee0000004200 */
[C---:B-1----:R-:W-:Y:S08]  /*5dd0*/  HMMA.16816.F32.BF16 R104, R4.reuse, R16, R24 ;  /* 0x000000100468723c */ /* 0x042ff00000041818 */
[C---:B------:R-:W-:Y:S08]  /*5de0*/  HMMA.16816.F32.BF16 R108, R4.reuse, R18, R112 ;  /* 0x00000012046c723c */ /* 0x040ff00000041870 */
[-C--:B---3--:R-:W-:Y:S08]  /*5df0*/  HMMA.16816.F32.BF16 R120, R4, R12.reuse, R200 ;  /* 0x0000000c0478723c */ /* 0x088ff000000418c8 */
[----:B------:R-:W-:Y:S01]  /*5e00*/  HMMA.16816.F32.BF16 R116, R8, R12, R116 ;  /* 0x0000000c0874723c */ /* 0x000fe20000041874 */
[----:B------:R1:W-:Y:S01]  /*5e10*/  MUFU.EX2 R12, R3 ;  /* 0x00000003000c7308 */ /* 0x0003e20000000800 */
[----:B------:R-:W-:Y:S04]  /*5e20*/  LDSM.16.MT88.4 R200, [R229+0x1800] ;  /* 0x00180000e5c8783b */ /* 0x000fe80000004200 */
[----:B------:R-:W-:Y:S02]  /*5e30*/  LDSM.16.MT88.4 R112, [R233+0x3800] ;  /* 0x00380000e970783b */ /* 0x000fe40000004200 */
[----:B------:R-:W-:Y:S07]  /*5e40*/  HMMA.16816.F32.BF16 R28, R4, R14, R124 ;  /* 0x0000000e041c723c */ /* 0x000fee000004187c */
[----:B------:R-:W-:-:S02]  /*5e50*/  FADD.FTZ R4, R210, R0 ;  /* 0x00000000d2047221 */ /* 0x000fc40000010000 */
[----:B-1----:R-:W-:Y:S02]  /*5e60*/  FADD.FTZ R3, R250, R21 ;  /* 0x00000015fa037221 */ /* 0x002fe40000010000 */
        /* <DEDUP_REMOVED lines=8> */
[----:B------:R-:W1:Y:S01]  /*5ef0*/  LDSM.16.MT88.4 R4, [R232+0x3800] ;  /* 0x00380000e804783b */ /* 0x000e620000004200 */
[C---:B------:R-:W-:Y:S01]  /*5f00*/  HMMA.16816.F32.BF16 R100, R8.reuse, R16, R100 ;  /* 0x000000100864723c */ /* 0x040fe20000041864 */
[----:B------:R-:W-:Y:S07]  /*5f10*/  MUFU.EX2 R16, R163 ;  /* 0x000000a300107308 */ /* 0x000fee0000000800 */
[C---:B------:R-:W-:Y:S01]  /*5f20*/  HMMA.16816.F32.BF16 R64, R8.reuse, R18, R64 ;  /* 0x000000120840723c */ /* 0x040fe20000041840 */
[----:B------:R-:W-:Y:S07]  /*5f30*/  MUFU.EX2 R18, R83 ;  /* 0x0000005300127308 */ /* 0x000fee0000000800 */
[----:B------:R-:W-:Y:S01]  /*5f40*/  HMMA.16816.F32.BF16 R60, R8, R14, R60 ;  /* 0x0000000e083c723c */ /* 0x000fe2000004183c */
[----:B------:R-:W-:Y:S08]  /*5f50*/  MUFU.EX2 R11, R81 ;  /* 0x00000051000b7308 */ /* 0x000ff00000000800 */
[----:B------:R3:W4:Y:S08]  /*5f60*/  MUFU.EX2 R15, R82 ;  /* 0x00000052000f7308 */ /* 0x0007300000000800 */
[----:B------:R-:W-:Y:S08]  /*5f70*/  MUFU.EX2 R19, R160 ;  /* 0x000000a000137308 */ /* 0x000ff00000000800 */
[----:B------:R-:W1:Y:S08]  /*5f80*/  MUFU.EX2 R24, R145 ;  /* 0x0000009100187308 */ /* 0x000e700000000800 */
[----:B------:R-:W-:Y:S08]  /*5f90*/  MUFU.EX2 R25, R146 ;  /* 0x0000009200197308 */ /* 0x000ff00000000800 */
[----:B------:R4:W-:Y:S01]  /*5fa0*/  MUFU.EX2 R13, R128 ;  /* 0x00000080000d7308 */ /* 0x0009e20000000800 */
[----:B------:R-:W-:Y:S01]  /*5fb0*/  FADD.FTZ R27, R252, R2 ;  /* 0x00000002fc1b7221 */ /* 0x000fe20000010000 */
[----:B---3--:R-:W-:Y:S06]  /*5fc0*/  LDSM.16.MT88.4 R80, [R229+0x3800] ;  /* 0x00380000e550783b */ /* 0x008fec0000004200 */
[----:B------:R-:W-:Y:S08]  /*5fd0*/  MUFU.EX2 R14, R162 ;  /* 0x000000a2000e7308 */ /* 0x000ff00000000800 */
[----:B------:R-:W3:Y:S08]  /*5fe0*/  MUFU.EX2 R17, R161 ;  /* 0x000000a100117308 */ /* 0x000ef00000000800 */
[----:B------:R-:W-:Y:S08]  /*5ff0*/  MUFU.EX2 R8, R131 ;  /* 0x0000008300087308 */ /* 0x000ff00000000800 */
[----:B------:R1:W1:Y:S08]  /*6000*/  MUFU.EX2 R10, R130 ;  /* 0x00000082000a7308 */ /* 0x0002700000000800 */
[----:B------:R2:W2:Y:S01]  /*6010*/  MUFU.EX2 R9, R129 ;  /* 0x0000008100097308 */ /* 0x0004a20000000800 */
[----:B------:R-:W-:-:S04]  /*6020*/  @P4 IMAD.HI.U32 R2, R222, c[0x0][0x2c8], RZ ;  /* 0x0000b200de024a27 */ /* 0x000fc800078e00ff */
[----:B------:R-:W-:Y:S01]  /*6030*/  FADD.FTZ R26, R219, R0 ;  /* 0x00000000db1a7221 */ /* 0x000fe20000010000 */
[----:B----4-:R-:W-:Y:S01]  /*6040*/  F2FP.BF16.PACK_AB R128, R15, R11 ;  /* 0x0000000b0f80723e */ /* 0x010fe200000010ff */
[----:B------:R-:W-:Y:S01]  /*6050*/  IMAD.MOV.U32 R0, RZ, RZ, R222 ;  /* 0x000000ffff007224 */ /* 0x000fe200078e00de */
[----:B------:R-:W-:Y:S01]  /*6060*/  @P4 SHF.R.U32.HI R0, RZ, c[0x0][0x2cc], R2 ;  /* 0x0000b300ff004a19 */ /* 0x000fe20000011602 */
[----:B------:R-:W-:Y:S01]  /*6070*/  IMAD.MOV.U32 R2, RZ, RZ, c[0x0][0x168] ;  /* 0x00005a00ff027624 */ /* 0x000fe200078e00ff */
[----:B-1----:R-:W-:Y:S01]  /*6080*/  F2FP.BF16.PACK_AB R130, R23, R18 ;  /* 0x000000121782723e */ /* 0x002fe200000010ff */
[----:B------:R-:W-:Y:S01]  /*6090*/  FADD.FTZ R3, R178, R3 ;  /* 0x00000003b2037221 */ /* 0x000fe20000010000 */
[----:B------:R-:W-:Y:S01]  /*60a0*/  F2FP.BF16.PACK_AB R131, R24, R19 ;  /* 0x000000131883723e */ /* 0x000fe200000010ff */
[----:B------:R-:W1:Y:S01]  /*60b0*/  LDSM.16.MT88.4 R160, [R233+0x1800] ;  /* 0x00180000e9a0783b */ /* 0x000e620000004200 */
[----:B---3--:R-:W-:Y:S02]  /*60c0*/  F2FP.BF16.PACK_AB R124, R17, R14 ;  /* 0x0000000e117c723e */ /* 0x008fe400000010ff */
[----:B--2---:R-:W-:Y:S01]  /*60d0*/  F2FP.BF16.PACK_AB R129, R16, R12 ;  /* 0x0000000c1081723e */ /* 0x004fe200000010ff */
[----:B------:R-:W2:Y:S01]  /*60e0*/  LDSM.16.MT88.4 R176, [R232+0x1800] ;  /* 0x00180000e8b0783b */ /* 0x000ea20000004200 */
[----:B------:R-:W-:-:S02]  /*60f0*/  F2FP.BF16.PACK_AB R125, R10, R8 ;  /* 0x000000080a7d723e */ /* 0x000fc400000010ff */
[----:B------:R-:W-:Y:S01]  /*6100*/  F2FP.BF16.PACK_AB R126, R25, R22 ;  /* 0x00000016197e723e */ /* 0x000fe200000010ff */
[----:B------:R-:W3:Y:S01]  /*6110*/  LDSM.16.MT88.4 R144, [R230+0x1800] ;  /* 0x00180000e690783b */ /* 0x000ee20000004200 */
[----:B------:R-:W-:Y:S02]  /*6120*/  F2FP.BF16.PACK_AB R127, R13, R9 ;  /* 0x000000090d7f723e */ /* 0x000fe400000010ff */
[----:B------:R-:W-:Y:S01]  /*6130*/  IADD3 R0, R0, c[0x0][0x1d0], -R2 ;  /* 0x0000740000007a10 */ /* 0x000fe20007ffe802 */
[-C--:B------:R-:W-:Y:S08]  /*6140*/  HMMA.16816.F32.BF16 R116, R128, R4.reuse, R116 ;  /* 0x000000048074723c */ /* 0x080ff00000041874 */
[----:B------:R-:W-:Y:S07]  /*6150*/  HMMA.16816.F32.BF16 R120, R124, R4, R120 ;  /* 0x000000047c78723c */ /* 0x000fee0000041878 */
[----:B------:R-:W-:Y:S01]  /*6160*/  SHF.R.S32.HI R5, RZ, 0x1f, R0 ;  /* 0x0000001fff057819 */ /* 0x000fe20000011400 */
[----:B------:R-:W-:-:S03]  /*6170*/  FADD.FTZ R20, R209, R3 ;  /* 0x00000003d1147221 */ /* 0x000fc60000010000 */
[----:B------:R-:W-:Y:S01]  /*6180*/  LEA.HI R5, R5, R0, RZ, 0x6 ;  /* 0x0000000005057211 */ /* 0x000fe200078f30ff */
        /* <DEDUP_REMOVED lines=18> */
[----:B------:R-:W-:Y:S01]  /*62b0*/  FADD.FTZ R2, R12, R2 ;  /* 0x000000020c027221 */ /* 0x000fe20000010000 */
[----:B------:R-:W-:Y:S01]  /*62c0*/  SHF.R.S32.HI R5, RZ, 0x6, R5 ;  /* 0x00000006ff057819 */ /* 0x000fe20000011405 */
[----:B------:R-:W-:Y:S02]  /*62d0*/  FADD.FTZ R4, R8, R4 ;  /* 0x0000000408047221 */ /* 0x000fe40000010000 */
[----:B------:R-:W-:Y:S02]  /*62e0*/  FADD.FTZ R3, R14, R3 ;  /* 0x000000030e037221 */ /* 0x000fe40000010000 */
[----:B------:R-:W-:Y:S02]  /*62f0*/  FADD.FTZ R0, R18, R0 ;  /* 0x0000000012007221 */ /* 0x000fe40000010000 */
[----:B------:R-:W-:Y:S01]  /*6300*/  FADD.FTZ R2, R16, R2 ;  /* 0x0000000210027221 */ /* 0x000fe20000010000 */
[----:B------:R-:W-:Y:S01]  /*6310*/  IMNMX R5, RZ, R5, !PT ;  /* 0x00000005ff057217 */ /* 0x000fe20007800200 */
[----:B------:R-:W-:Y:S01]  /*6320*/  FADD.FTZ R4, R10, R4 ;  /* 0x000000040a047221 */ /* 0x000fe20000010000 */
[----:B------:R-:W-:Y:S01]  /*6330*/  IADD3 R249, R223, -0x2, RZ ;  /* 0xfffffffedff97810 */ /* 0x000fe20007ffe0ff */
[----:B------:R-:W-:-:S02]  /*6340*/  FADD.FTZ R3, R17, R3 ;  /* 0x0000000311037221 */ /* 0x000fc40000010000 */
[----:B------:R-:W-:Y:S02]  /*6350*/  FADD.FTZ R0, R23, R0 ;  /* 0x0000000017007221 */ /* 0x000fe40000010000 */
[----:B------:R-:W-:Y:S02]  /*6360*/  FADD.FTZ R2, R19, R2 ;  /* 0x0000000213027221 */ /* 0x000fe40000010000 */
[----:B------:R-:W-:Y:S01]  /*6370*/  FADD.FTZ R4, R9, R4 ;  /* 0x0000000409047221 */ /* 0x000fe20000010000 */
[----:B------:R4:W-:Y:S01]  /*6380*/  STL [R1+0x40], R5 ;  /* 0x0000400501007387 */ /* 0x0009e20000100800 */
[----:B------:R-:W-:Y:S01]  /*6390*/  FADD.FTZ R3, R22, R3 ;  /* 0x0000000316037221 */ /* 0x000fe20000010000 */
[----:B------:R-:W-:Y:S02]  /*63a0*/  ISETP.GE.AND P0, PT, R249, R5, PT ;  /* 0x00000005f900720c */ /* 0x000fe40003f06270 */
[----:B------:R2:W-:Y:S01]  /*63b0*/  STL [R1+0x4], R0 ;  /* 0x0000040001007387 */ /* 0x0005e20000100800 */
[----:B-1----:R-:W-:Y:S01]  /*63c0*/  HMMA.16816.F32.BF16 R148, R128, R160, R148 ;  /* 0x000000a08094723c */ /* 0x002fe20000041894 */
[----:B----4-:R-:W-:-:S02]  /*63d0*/  FADD.FTZ R5, R24, R2 ;  /* 0x0000000218057221 */ /* 0x010fc40000010000 */
[----:B------:R-:W-:Y:S02]  /*63e0*/  FADD.FTZ R2, R25, R3 ;  /* 0x0000000319027221 */ /* 0x000fe40000010000 */
[----:B--2---:R-:W-:Y:S01]  /*63f0*/  FADD.FTZ R0, R13, R4 ;  /* 0x000000040d007221 */ /* 0x004fe20000010000 */
[----:B------:R1:W-:Y:S04]  /*6400*/  STL [R1+0x18], R5 ;  /* 0x0000180501007387 */ /* 0x0003e80000100800 */
[----:B------:R1:W-:Y:S04]  /*6410*/  STL [R1+0x20], R0 ;  /* 0x0000200001007387 */ /* 0x0003e80000100800 */
[----:B------:R1:W-:Y:S01]  /*6420*/  STL [R1+0x1c], R2 ;  /* 0x00001c0201007387 */ /* 0x0003e20000100800 */
[C---:B------:R-:W-:Y:S08]  /*6430*/  HMMA.16816.F32.BF16 R152, R124.reuse, R160, R152 ;  /* 0x000000a07c98723c */ /* 0x040ff00000041898 */
[C---:B------:R-:W-:Y:S08]  /*6440*/  HMMA.16816.F32.BF16 R156, R124.reuse, R162, R156 ;  /* 0x000000a27c9c723c */ /* 0x040ff0000004189c */
[C---:B------:R-:W-:Y:S08]  /*6450*/  HMMA.16816.F32.BF16 R168, R124.reuse, R176, R168 ;  /* 0x000000b07ca8723c */ /* 0x040ff000000418a8 */
[----:B------:R-:W-:Y:S08]  /*6460*/  HMMA.16816.F32.BF16 R172, R124, R178, R172 ;  /* 0x000000b27cac723c */ /* 0x000ff000000418ac */
[C---:B------:R-:W-:Y:S08]  /*6470*/  HMMA.16816.F32.BF16 R164, R128.reuse, R176, R164 ;  /* 0x000000b080a4723c */ /* 0x040ff000000418a4 */
[C---:B------:R-:W-:Y:S08]  /*6480*/  HMMA.16816.F32.BF16 R160, R128.reuse, R162, R84 ;  /* 0x000000a280a0723c */ /* 0x040ff00000041854 */
[C---:B------:R-:W-:Y:S08]  /*6490*/  HMMA.16816.F32.BF16 R176, R128.reuse, R178, R68 ;  /* 0x000000b280b0723c */ /* 0x040ff00000041844 */
[-C--:B------:R-:W-:Y:S08]  /*64a0*/  HMMA.16816.F32.BF16 R192, R128, R200.reuse, R192 ;  /* 0x000000c880c0723c */ /* 0x080ff000000418c0 */
[C---:B------:R-:W-:Y:S08]  /*64b0*/  HMMA.16816.F32.BF16 R188, R124.reuse, R200, R188 ;  /* 0x000000c87cbc723c */ /* 0x040ff000000418bc */
[----:B------:R-:W-:Y:S08]  /*64c0*/  HMMA.16816.F32.BF16 R196, R124, R202, R196 ;  /* 0x000000ca7cc4723c */ /* 0x000ff000000418c4 */
[-C--:B---3--:R-:W-:Y:S08]  /*64d0*/  HMMA.16816.F32.BF16 R132, R128, R144.reuse, R132 ;  /* 0x000000908084723c */ /* 0x088ff00000041884 */
        /* <DEDUP_REMOVED lines=17> */
[----:B------:R-:W-:Y:S01]  /*65f0*/  HMMA.16816.F32.BF16 R128, R128, R6, R60 ;  /* 0x000000068080723c */ /* 0x000fe2000004183c */
[----:B------:R-:W-:Y:S01]  /*6600*/  @!UPT UIADD3 URZ, URZ, URZ, URZ ;  /* 0x0000003f3f3ff290 */ /* 0x000fe2000fffe03f */
[----:B------:R-:W-:Y:S11]  /*6610*/  @!P0 BRA `(.L_x_1488) ;  /* 0x00004d4000008947 */ /* 0x000ff60003800000 */
[----:B-1----:R1:W-:Y:S01]  /*6620*/  STL [R1], R249 ;  /* 0x000000f901007387 */ /* 0x0023e20000100800 */
[----:B------:R-:W-:Y:S01]  /*6630*/  IMAD.MOV.U32 R181, RZ, RZ, R184 ;  /* 0x000000ffffb57224 */ /* 0x000fe200078e00b8 */
[----:B------:R-:W-:Y:S01]  /*6640*/  MOV R187, R182 ;  /* 0x000000b600bb7202 */ /* 0x000fe20000000f00 */
[----:B------:R-:W-:Y:S01]  /*6650*/  IMAD.MOV.U32 R180, RZ, RZ, R185 ;  /* 0x000000ffffb47224 */ /* 0x000fe200078e00b9 */
[----:B------:R-:W-:-:S07]  /*6660*/  MOV R186, R183 ;  /* 0x000000b700ba7202 */ /* 0x000fce0000000f00 */
.L_x_1489:
[----:B------:R-:W-:Y:S04]  /*6670*/  DEPBAR.LE SB0, 0x0 ;  /* 0x000080000000791a */ /* 0x000fe80000000000 */
[----:B------:R-:W-:Y:S01]  /*6680*/  WARPSYNC 0xffffffff ;  /* 0xffffffff00007948 */ /* 0x000fe20003800000 */
[----:B------:R-:W-:Y:S08]  /*6690*/  BAR.SYNC.DEFER_BLOCKING 0x0 ;  /* 0x0000000000007b1d */ /* 0x000ff00000010000 */
[----:B-----5:R-:W-:Y:S08]  /*66a0*/  LDSM.16.M88.4 R64, [R235] ;  /* 0x00000000eb40783b */ /* 0x020ff00000000200 */
[----:B------:R-:W2:Y:S08]  /*66b0*/  LDSM.16.M88.4 R16, [R228] ;  /* 0x00000000e410783b */ /* 0x000eb00000000200 */
[----:B------:R-:W3:Y:S08]  /*66c0*/  LDSM.16.M88.4 R60, [R235+0x2000] ;  /* 0x00200000eb3c783b */ /* 0x000ef00000000200 */
[----:B------:R-:W3:Y:S08]  /*66d0*/  LDSM.16.M88.4 R32, [R228+0x800] ;  /* 0x00080000e420783b */ /* 0x000ef00000000200 */
[----:B------:R-:W4:Y:S06]  /*66e0*/  LDL.64 R218, [R1+0x10] ;  /* 0x0000100001da7983 */ /* 0x000f2c0000100a00 */
[----:B------:R-:W1:Y:S08]  /*66f0*/  LDSM.16.M88.4 R48, [R228+0x1000] ;  /* 0x00100000e430783b */ /* 0x000e700000000200 */
[----:B------:R-:W4:Y:S01]  /*6700*/  LDL R217, [R1+0x38] ;  /* 0x0000380001d97983 */ /* 0x000f220000100800 */
[-C--:B--2---:R-:W-:Y:S03]  /*6710*/  HMMA.16816.F32.BF16 R4, R64, R16.reuse, RZ ;  /* 0x000000104004723c */ /* 0x084fe600000418ff */
[----:B------:R-:W2:Y:S05]  /*6720*/  LDL.64 R220, [R1+0x30] ;  /* 0x0000300001dc7983 */ /* 0x000eaa0000100a00 */
[C---:B---3--:R-:W-:Y:S01]  /*6730*/  HMMA.16816.F32.BF16 R8, R60.reuse, R16, RZ ;  /* 0x000000103c08723c */ /* 0x048fe200000418ff */
[----:B------:R-:W3:Y:S04]  /*6740*/  LDL.LU R216, [R1] ;  /* 0x0000000001d87983 */ /* 0x000ee80000300800 */
[----:B------:R-:W1:Y:S03]  /*6750*/  LDSM.16.M88.4 R204, [R228+0x1800] ;  /* 0x00180000e4cc783b */ /* 0x000e660000000200 */
[-C--:B------:R-:W-:Y:S05]  /*6760*/  HMMA.16816.F32.BF16 R12, R60, R18.reuse, RZ ;  /* 0x000000123c0c723c */ /* 0x080fea00000418ff */
[----:B------:R-:W-:Y:S03]  /*6770*/  LDSM.16.M88.4 R208, [R237] ;  /* 0x00000000edd0783b */ /* 0x000fe60000000200 */
[C---:B------:R-:W-:Y:S05]  /*6780*/  HMMA.16816.F32.BF16 R16, R64.reuse, R18, RZ ;  /* 0x000000124010723c */ /* 0x040fea00000418ff */
[----:B------:R-:W-:Y:S03]  /*6790*/  LDSM.16.M88.4 R212, [R237+0x2000] ;  /* 0x00200000edd4783b */ /* 0x000fe60000000200 */
[-C--:B------:R-:W-:Y:S05]  /*67a0*/  HMMA.16816.F32.BF16 R20, R64, R32.reuse, RZ ;  /* 0x000000204014723c */ /* 0x080fea00000418ff */
[----:B------:R1:W-:Y:S03]  /*67b0*/  STL [R1+0xac], R130 ;  /* 0x0000ac8201007387 */ /* 0x0003e60000100800 */
[C---:B------:R-:W-:Y:S01]  /*67c0*/  HMMA.16816.F32.BF16 R24, R60.reuse, R32, RZ ;  /* 0x000000203c18723c */ /* 0x040fe200000418ff */
[----:B------:R1:W-:Y:S04]  /*67d0*/  STL [R1+0xa8], R131 ;  /* 0x0000a88301007387 */ /* 0x0003e80000100800 */
[----:B------:R-:W-:Y:S03]  /*67e0*/  STL [R1+0x8c], R239 ;  /* 0x00008cef01007387 */ /* 0x000fe60000100800 */
[-C--:B------:R-:W-:Y:S01]  /*67f0*/  HMMA.16816.F32.BF16 R28, R60, R34.reuse, RZ ;  /* 0x000000223c1c723c */ /* 0x080fe200000418ff */
[----:B------:R-:W-:Y:S04]  /*6800*/  STL [R1+0x90], R247 ;  /* 0x000090f701007387 */ /* 0x000fe80000100800 */
[----:B------:R-:W-:Y:S03]  /*6810*/  STL [R1+0x94], R246 ;  /* 0x000094f601007387 */ /* 0x000fe60000100800 */
[C---:B------:R-:W-:Y:S01]  /*6820*/  HMMA.16816.F32.BF16 R32, R64.reuse, R34, RZ ;  /* 0x000000224020723c */ /* 0x040fe200000418ff */
[----:B------:R-:W-:Y:S04]  /*6830*/  STL [R1+0x98], R245 ;  /* 0x000098f501007387 */ /* 0x000fe80000100800 */
[----:B-1----:R-:W2:Y:S03]  /*6840*/  LDL R130, [R1+0x54] ;  /* 0x0000540001827983 */ /* 0x002ea60000100800 */
[-C--:B------:R-:W-:Y:S01]  /*6850*/  HMMA.16816.F32.BF16 R36, R64, R48.reuse, RZ ;  /* 0x000000304024723c */ /* 0x080fe200000418ff */
[----:B------:R-:W2:Y:S07]  /*6860*/  LDL R131, [R1+0x58] ;  /* 0x0000580001837983 */ /* 0x000eae0000100800 */
        /* <DEDUP_REMOVED lines=20> */
[-C--:B------:R-:W-:Y:S03]  /*69b0*/  HMMA.16816.F32.BF16 R44, R212, R206.reuse, R44 ;  /* 0x000000ced42c723c */ /* 0x080fe6000004182c */
[C---:B---3--:R-:W-:Y:S05]  /*69c0*/  ISETP.GE.AND P5, PT, R216.reuse, RZ, PT ;  /* 0x000000ffd800720c */ /* 0x048fea0003fa6270 */
[C---:B------:R-:W-:Y:S01]  /*69d0*/  HMMA.16816.F32.BF16 R48, R208.reuse, R206, R48 ;  /* 0x000000ced030723c */ /* 0x040fe20000041830 */
[----:B------:R-:W1:Y:S07]  /*69e0*/  LDSM.16.M88.4 R204, [R245] ;  /* 0x00000000f5cc783b */ /* 0x000e6e0000000200 */
[----:B------:R-:W-:Y:S01]  /*69f0*/  @P5 SHF.R.S32.HI R0, RZ, 0x1f, R216 ;  /* 0x0000001fff005819 */ /* 0x000fe200000114d8 */
[----:B------:R-:W-:Y:S01]  /*6a00*/  @P5 IMAD.WIDE.U32 R2, R216, c[0x0][0x208], RZ ;  /* 0x00008200d8025a25 */ /* 0x000fe200078e00ff */
[----:B----4-:R-:W-:Y:S03]  /*6a10*/  @P5 ISETP.GE.AND P0, PT, R218, c[0x0][0x1d4], PT ;  /* 0x00007500da005a0c */ /* 0x010fe60003f06270 */
[----:B------:R-:W-:Y:S02]  /*6a20*/  @P5 IMAD R0, R0, c[0x0][0x208], RZ ;  /* 0x0000820000005a24 */ /* 0x000fe400078e02ff */
[----:B------:R-:W-:Y:S02]  /*6a30*/  @P5 IMAD.MOV.U32 R182, RZ, RZ, 0x5 ;  /* 0x00000005ffb65424 */ /* 0x000fe400078e00ff */
[----:B------:R-:W-:Y:S04]  /*6a40*/  @P5 IMAD R0, R216, c[0x0][0x20c], R0 ;  /* 0x00008300d8005a24 */ /* 0x000fe800078e0200 */
[----:B------:R-:W-:Y:S05]  /*6a50*/  @P5 IMAD.IADD R0, R3, 0x1, R0 ;  /* 0x0000000103005824 */ /* 0x000fea00078e0200 */
[C---:B------:R-:W-:Y:S01]  /*6a60*/  @P5 SHF.L.U64.HI R3, R2.reuse, 0x6, R0 ;  /* 0x0000000602035819 */ /* 0x040fe20000010200 */
[----:B------:R-:W-:Y:S05]  /*6a70*/  @P5 IMAD.SHL.U32 R2, R2, 0x40, RZ ;  /* 0x0000004002025824 */ /* 0x000fea00078e00ff */
[C---:B--2---:R-:W-:Y:S02]  /*6a80*/  @P5 IADD3 R0, P3, R2.reuse, R220, RZ ;  /* 0x000000dc02005210 */ /* 0x044fe40007f7e0ff */
[----:B------:R-:W-:Y:S03]  /*6a90*/  @P5 IADD3 R2, P2, P1, R2, 0x40, R220 ;  /* 0x0000004002025810 */ /* 0x000fe6000795e0dc */
[C-C-:B------:R-:W-:Y:S01]  /*6aa0*/  @P5 IMAD.X R183, R3.reuse, 0x1, R217.reuse, P3 ;  /* 0x0000000103b75824 */ /* 0x140fe200018e06d9 */
[C---:B------:R-:W-:Y:S02]  /*6ab0*/  @P5 LEA R184, P3, R0.reuse, c[0x0][0x1f8], 0x1 ;  /* 0x00007e0000b85a11 */ /* 0x040fe400078608ff */
[----:B------:R-:W-:Y:S01]  /*6ac0*/  @P5 IADD3.X R3, R3, RZ, R217, P2, P1 ;  /* 0x000000ff03035210 */ /* 0x000fe200017e24d9 */
[-C--:B-1----:R-:W-:Y:S01]  /*6ad0*/  HMMA.16816.F32.BF16 R52, R208, R204.reuse, R52 ;  /* 0x000000ccd034723c */ /* 0x082fe20000041834 */
[----:B------:R-:W2:Y:S02]  /*6ae0*/  LDL R217, [R1+0x44] ;  /* 0x0000440001d97983 */ /* 0x000ea40000100800 */
[----:B------:R-:W-:Y:S02]  /*6af0*/  @P5 LEA.HI.X R185, R0, c[0x0][0x1fc], R183, 0x1, P3 ;  /* 0x00007f0000b95a11 */ /* 0x000fe400018f0cb7 */
[----:B------:R-:W-:Y:S03]  /*6b00*/  STL [R1+0x9c], R235 ;  /* 0x00009ceb01007387 */ /* 0x000fe60000100800 */
[C---:B------:R-:W-:Y:S01]  /*6b10*/  HMMA.16816.F32.BF16 R56, R212.reuse, R204, R56 ;  /* 0x000000ccd438723c */ /* 0x040fe20000041838 */
[----:B------:R-:W-:Y:S01]  /*6b20*/  @!PT LDS RZ, [RZ] ;  /* 0x00000000fffff984 */ /* 0x000fe20000000800 */
[----:B------:R-:W-:Y:S01]  /*6b30*/  @!PT LDS RZ, [RZ] ;  /* 0x00000000fffff984 */ /* 0x000fe20000000800 */
[----:B------:R-:W-:Y:S01]  /*6b40*/  @!PT LDS RZ, [RZ] ;  /* 0x00000000fffff984 */ /* 0x000fe20000000800 */
[----:B------:R1:W-:Y:S06]  /*6b50*/  @P5 LDGSTS.E.BYPASS.LTC128B.128 [R248+0x100], [R184.64], !P0 ;  /* 0x00100000b8f85fae */ /* 0x0003ec000c101d46 */
[C---:B------:R-:W-:Y:S01]  /*6b60*/  @P5 LEA R204, P2, R2.reuse, c[0x0][0x1f8], 0x1 ;  /* 0x00007e0002cc5a11 */ /* 0x040fe200078408ff */
[-C--:B------:R-:W-:Y:S01]  /*6b70*/  HMMA.16816.F32.BF16 R60, R212, R206.reuse, R60 ;  /* 0x000000ced43c723c */ /* 0x080fe2000004183c */
[----:B------:R-:W-:Y:S03]  /*6b80*/  STL [R1+0xa0], R228 ;  /* 0x0000a0e401007387 */ /* 0x000fe60000100800 */
[----:B------:R-:W-:Y:S01]  /*6b90*/  @P5 LEA.HI.X R205, R2, c[0x0][0x1fc], R3, 0x1, P2 ;  /* 0x00007f0002cd5a11 */ /* 0x000fe200010f0c03 */
[----:B------:R-:W-:Y:S03]  /*6ba0*/  STL [R1+0xa4], R244 ;  /* 0x0000a4f401007387 */ /* 0x000fe60000100800 */
[----:B------:R-:W-:Y:S01]  /*6bb0*/  HMMA.16816.F32.BF16 R64, R208, R206, R64 ;  /* 0x000000ced040723c */ /* 0x000fe20000041840 */
[----:B------:R3:W-:Y:S06]  /*6bc0*/  @P5 LDGSTS.E.BYPASS.LTC128B.128 [R248+0x2100], [R204.64], !P6 ;  /* 0x02100000ccf85fae */ /* 0x0007ec000f101d46 */
[----:B------:R-:W-:Y:S05]  /*6bd0*/  @P5 MOV R206, c[0x0][0x208] ;  /* 0x0000820000ce5a02 */ /* 0x000fea0000000f00 */
[C---:B------:R-:W-:Y:S02]  /*6be0*/  @P5 SHF.L.U32 R207, R206.reuse, 0x5, RZ ;  /* 0x00000005cecf5819 */ /* 0x040fe400000006ff */
[----:B------:R-:W-:Y:S02]  /*6bf0*/  @P5 SHF.L.U64.HI R206, R206, R182, c[0x0][0x20c] ;  /* 0x00008300cece5619 */ /* 0x000fe400000102b6 */
[-C--:B------:R-:W-:Y:S04]  /*6c00*/  @P5 IADD3 R182, P1, R184, R207.reuse, RZ ;  /* 0x000000cfb8b65210 */ /* 0x080fe80007f3e0ff */
[-C--:B------:R-:W-:Y:S02]  /*6c10*/  @P5 IADD3.X R183, R185, R206.reuse, RZ, P1, !PT ;  /* 0x000000ceb9b75210 */ /* 0x080fe40000ffe4ff */
[-C--:B------:R-:W-:Y:S03]  /*6c20*/  @P5 IADD3 R2, P2, R182, R207.reuse, RZ ;  /* 0x000000cfb6025210 */ /* 0x080fe60007f5e0ff */
[----:B------:R4:W-:Y:S01]  /*6c30*/  @P5 LDGSTS.E.BYPASS.LTC128B.128 [R248+0x900], [R182.64], !P0 ;  /* 0x00900000b6f85fae */ /* 0x0009e2000c101d46 */
[----:B-1----:R-:W-:Y:S01]  /*6c40*/  @P5 IADD3 R184, P1, R2, R207, RZ ;  /* 0x000000cf02b85210 */ /* 0x002fe20007f3e0ff */
[----:B------:R-:W-:Y:S05]  /*6c50*/  @P5 IMAD.X R3, R183, 0x1, R206, P2 ;  /* 0x00000001b7035824 */ /* 0x000fea00010e06ce */
[----:B------:R-:W-:Y:S01]  /*6c60*/  @P5 IADD3.X R185, R3, R206, RZ, P1, !PT ;  /* 0x000000ce03b95210 */ /* 0x000fe20000ffe4ff */
[----:B------:R4:W-:Y:S08]  /*6c70*/  @P5 LDGSTS.E.BYPASS.LTC128B.128 [R248+0x2900], [R182.64+0x80], !P6 ;  /* 0x02900080b6f85fae */ /* 0x0009f0000f101d46 */
[----:B------:R1:W-:Y:S08]  /*6c80*/  @P5 LDGSTS.E.BYPASS.LTC128B.128 [R248+0x1100], [R2.64], !P0 ;  /* 0x0110000002f85fae */ /* 0x0003f0000c101d46 */
[----:B------:R1:W-:Y:S08]  /*6c90*/  @P5 LDGSTS.E.BYPASS.LTC128B.128 [R248+0x3100], [R2.64+0x80], !P6 ;  /* 0x0310008002f85fae */ /* 0x0003f0000f101d46 */
[----:B------:R1:W-:Y:S08]  /*6ca0*/  @P5 LDGSTS.E.BYPASS.LTC128B.128 [R248+0x1900], [R184.64], !P0 ;  /* 0x01900000b8f85fae */ /* 0x0003f0000c101d46 */
[----:B------:R1:W-:Y:S08]  /*6cb0*/  @P5 LDGSTS.E.BYPASS.LTC128B.128 [R248+0x3900], [R184.64+0x80], !P6 ;  /* 0x03900080b8f85fae */ /* 0x0003f0000f101d46 */
[----:B---3--:R-:W-:Y:S08]  /*6cc0*/  LDSM.16.M88.4 R204, [R236] ;  /* 0x00000000eccc783b */ /* 0x008ff00000000200 */
[----:B------:R-:W3:Y:S08]  /*6cd0*/  LDSM.16.M88.4 R208, [R234] ;  /* 0x00000000ead0783b */ /* 0x000ef00000000200 */
[----:B------:R-:W1:Y:S08]  /*6ce0*/  LDSM.16.M88.4 R212, [R236+0x2000] ;  /* 0x00200000ecd4783b */ /* 0x000e700000000200 */
[----:B------:R-:W0:Y:S01]  /*6cf0*/  LDGDEPBAR ;  /* 0x00000000000079af */ /* 0x000e220000000000 */
[-C--:B---3--:R-:W-:Y:S08]  /*6d00*/  HMMA.16816.F32.BF16 R4, R204, R208.reuse, R4 ;  /* 0x000000d0cc04723c */ /* 0x088ff00000041804 */
[C---:B-1----:R-:W-:Y:S08]  /*6d10*/  HMMA.16816.F32.BF16 R8, R212.reuse, R208, R8 ;  /* 0x000000d0d408723c */ /* 0x042ff00000041808 */
        /* <DEDUP_REMOVED lines=12> */
[----:B------:R-:W1:Y:S03]  /*6de0*/  LDSM.16.M88.4 R208, [R234+0x1800] ;  /* 0x00180000ead0783b */ /* 0x000e660000000200 */
[----:B--2---:R-:W-:Y:S04]  /*6df0*/  IMAD.IADD R0, R131, 0x1, R217 ;  /* 0x0000000183007824 */ /* 0x004fe800078e02d9 */
[----:B------:R-:W-:Y:S05]  /*6e00*/  @P4 IMAD.HI.U32 R2, R0, c[0x0][0x2c8], RZ ;  /* 0x0000b20000024a27 */ /* 0x000fea00078e00ff */
[----:B------:R-:W-:Y:S05]  /*6e10*/  @P4 SHF.R.U32.HI R0, RZ, c[0x0][0x2cc], R2 ;  /* 0x0000b300ff004a19 */ /* 0x000fea0000011602 */
[----:B------:R-:W-:Y:S08]  /*6e20*/  SHFL.IDX PT, R2, R0, 0x2, 0x1c1f ;  /* 0x005c1f0000027f89 */ /* 0x000ff000000e0000 */
[----:B----4-:R-:W-:Y:S08]  /*6e30*/  SHFL.IDX PT, R182, R0, RZ, 0x1c1f ;  /* 0x001c1fff00b67589 */ /* 0x010ff000000e0000 */
[----:B------:R-:W-:Y:S01]  /*6e40*/  SHFL.IDX PT, R183, R0, 0x3, 0x1c1f ;  /* 0x007c1f0000b77f89 */ /* 0x000fe200000e0000 */
[-C--:B-1----:R-:W-:Y:S07]  /*6e50*/  HMMA.16816.F32.BF16 R52, R204, R208.reuse, R52 ;  /* 0x000000d0cc34723c */ /* 0x082fee0000041834 */
[----:B------:R1:W2:Y:S01]  /*6e60*/  SHFL.IDX PT, R3, R0, 0x1, 0x1c1f ;  /* 0x003c1f0000037f89 */ /* 0x0002a200000e0000 */
[C---:B------:R-:W-:Y:S08]  /*6e70*/  HMMA.16816.F32.BF16 R56, R212.reuse, R208, R56 ;  /* 0x000000d0d438723c */ /* 0x040ff00000041838 */
[-C--:B------:R-:W-:Y:S01]  /*6e80*/  HMMA.16816.F32.BF16 R60, R212, R210.reuse, R60 ;  /* 0x000000d2d43c723c */ /* 0x080fe2000004183c */
[----:B------:R-:W-:Y:S07]  /*6e90*/  LDSM.16.M88.4 R212, [R238+0x2000] ;  /* 0x00200000eed4783b */ /* 0x000fee0000000200 */
[----:B------:R-:W-:Y:S01]  /*6ea0*/  HMMA.16816.F32.BF16 R64, R204, R210, R64 ;  /* 0x000000d2cc40723c */ /* 0x000fe20000041840 */
[----:B------:R-:W-:Y:S03]  /*6eb0*/  LDSM.16.M88.4 R204, [R238] ;  /* 0x00000000eecc783b */ /* 0x000fe60000000200 */
[----:B-1----:R-:W-:Y:S05]  /*6ec0*/  MOV R0, 0xffffffc0 ;  /* 0xffffffc000007802 */ /* 0x002fea0000000f00 */
[----:B------:R-:W1:Y:S03]  /*6ed0*/  LDSM.16.M88.4 R208, [R231] ;  /* 0x00000000e7d0783b */ /* 0x000e660000000200 */
[----:B------:R-:W-:Y:S05]  /*6ee0*/  IMAD R0, R216, R0, 0x1 ;  /* 0x00000001d8007424 */ /* 0x000fea00078e0200 */
[----:B------:R-:W-:Y:S02]  /*6ef0*/  IADD3 R0, R0, c[0x0][0x1d0], -R130 ;  /* 0x0000740000007a10 */ /* 0x000fe40007ffe882 */
[----:B------:R-:W3:Y:S02]  /*6f00*/  LDL R130, [R1+0x24] ;  /* 0x0000240001827983 */ /* 0x000ee40000100800 */
[----:B------:R-:W-:Y:S04]  /*6f10*/  IADD3 R0, R0, -c[0x0][0x168], RZ ;  /* 0x80005a0000007a10 */ /* 0x000fe80007ffe0ff */
[C---:B--2---:R-:W-:Y:S01]  /*6f20*/  IADD3 R3, R0.reuse, R3, RZ ;  /* 0x0000000300037210 */ /* 0x044fe20007ffe0ff */
[C---:B------:R-:W-:Y:S02]  /*6f30*/  IMAD.IADD R2, R0.reuse, 0x1, R2 ;  /* 0x0000000100027824 */ /* 0x040fe400078e0202 */
[C---:B------:R-:W-:Y:S01]  /*6f40*/  IMAD.IADD R182, R0.reuse, 0x1, R182 ;  /* 0x0000000100b67824 */ /* 0x040fe200078e02b6 */
[----:B------:R-:W-:Y:S02]  /*6f50*/  IADD3 R0, R0, R183, RZ ;  /* 0x000000b700007210 */ /* 0x000fe40007ffe0ff */
[C---:B------:R-:W-:Y:S02]  /*6f60*/  ISETP.GT.AND P0, PT, R3.reuse, 0x1, PT ;  /* 0x000000010300780c */ /* 0x040fe40003f04270 */
[C---:B------:R-:W-:Y:S02]  /*6f70*/  ISETP.GT.AND P3, PT, R182.reuse, RZ, PT ;  /* 0x000000ffb600720c */ /* 0x040fe40003f64270 */
[----:B------:R-:W-:Y:S02]  /*6f80*/  ISETP.GT.AND P2, PT, R182, 0x1, PT ;  /* 0x00000001b600780c */ /* 0x000fe40003f44270 */
[C---:B------:R-:W-:Y:S02]  /*6f90*/  ISETP.GT.AND P1, PT, R3.reuse, RZ, PT ;  /* 0x000000ff0300720c */ /* 0x040fe40003f24270 */
[----:B------:R-:W-:Y:S01]  /*6fa0*/  ISETP.GT.AND P5, PT, R3, 0x28, PT ;  /* 0x000000280300780c */ /* 0x000fe20003fa4270 */
        /* <DEDUP_REMOVED lines=20> */
[----:B------:R-:W-:Y:S08]  /*70f0*/  LDSM.16.M88.4 R204, [R235+0x4000] ;  /* 0x00400000ebcc783b */ /* 0x000ff00000000200 */
[----:B------:R-:W1:Y:S02]  /*7100*/  LDSM.16.M88.4 R208, [R228+0x2000] ;  /* 0x00200000e4d0783b */ /* 0x000e640000000200 */
        /* <DEDUP_REMOVED lines=21> */
[----:B------:R-:W1:Y:S02]  /*7260*/  LDSM.16.M88.4 R208, [R244] ;  /* 0x00000000f4d0783b */ /* 0x000e640000000200 */
        /* <DEDUP_REMOVED lines=58> */
[----:B------:R-:W1:Y:S01]  /*7610*/  LDSM.16.M88.4 R208, [R231+0x3800] ;  /* 0x00380000e7d0783b */ /* 0x000e620000000200 */
[----:B------:R-:W-:Y:S07]  /*7620*/  DEPBAR.LE SB0, 0x0 ;  /* 0x000080000000791a */ /* 0x000fee0000000000 */
[----:B------:R-:W-:Y:S11]  /*7630*/  BAR.SYNC.DEFER_BLOCKING 0x0 ;  /* 0x0000000000007b1d */ /* 0x000ff60000010000 */
[----:B------:R-:W-:Y:S04]  /*7640*/  @!UPT UIADD3 URZ, URZ, URZ, URZ ;  /* 0x0000003f3f3ff290 */ /* 0x000fe8000fffe03f */
[----:B------:R-:W-:Y:S02]  /*7650*/  FSEL R50, R50, -INF , P5 ;  /* 0xff80000032327808 */ /* 0x000fe40002800000 */
[----:B------:R-:W-:Y:S01]  /*7660*/  ISETP.GT.AND P5, PT, R182, 0x39, PT ;  /* 0x00000039b600780c */ /* 0x000fe20003fa4270 */
[-C--:B-1----:R-:W-:Y:S08]  /*7670*/  HMMA.16816.F32.BF16 R52, R204, R208.reuse, R52 ;  /* 0x000000d0cc34723c */ /* 0x082ff00000041834 */
[C---:B------:R-:W-:Y:S08]  /*7680*/  HMMA.16816.F32.BF16 R56, R212.reuse, R208, R56 ;  /* 0x000000d0d438723c */ /* 0x040ff00000041838 */
[-C--:B------:R-:W-:Y:S01]  /*7690*/  HMMA.16816.F32.BF16 R60, R212, R210.reuse, R60 ;  /* 0x000000d2d43c723c */ /* 0x080fe2000004183c */
[----:B------:R-:W2:Y:S06]  /*76a0*/  LDL.64 R212, [R1+0x28] ;  /* 0x0000280001d47983 */ /* 0x000eac0000100a00 */
[----:B------:R-:W-:Y:S01]  /*76b0*/  IADD3 R214, R216, -0x1, RZ ;  /* 0xffffffffd8d67810 */ /* 0x000fe20007ffe0ff */
[----:B------:R-:W-:Y:S07]  /*76c0*/  HMMA.16816.F32.BF16 R64, R204, R210, R64 ;  /* 0x000000d2cc40723c */ /* 0x000fee0000041840 */
[----:B------:R-:W-:Y:S02]  /*76d0*/  FSEL R204, R4, -INF , P3 ;  /* 0xff80000004cc7808 */ /* 0x000fe40001800000 */
[----:B------:R-:W-:Y:S03]  /*76e0*/  ISETP.GT.AND P3, PT, R2, RZ, PT ;  /* 0x000000ff0200720c */ /* 0x000fe60003f64270 */
[----:B------:R-:W-:Y:S02]  /*76f0*/  FSEL R205, R5, -INF , P2 ;  /* 0xff80000005cd7808 */ /* 0x000fe40001000000 */
[----:B------:R-:W-:Y:S02]  /*7700*/  FSEL R206, R7, -INF , P0 ;  /* 0xff80000007ce7808 */ /* 0x000fe40000000000 */
[----:B------:R-:W-:Y:S02]  /*7710*/  ISETP.GT.AND P0, PT, R0, 0x1, PT ;  /* 0x000000010000780c */ /* 0x000fe40003f04270 */
[----:B------:R-:W-:Y:S02]  /*7720*/  ISETP.GT.AND P2, PT, R2, 0x1, PT ;  /* 0x000000010200780c */ /* 0x000fe40003f44270 */
[----:B------:R-:W-:Y:S02]  /*7730*/  FSEL R209, R8, -INF , P3 ;  /* 0xff80000008d17808 */ /* 0x000fe40001800000 */
[----:B------:R-:W-:Y:S02]  /*7740*/  ISETP.GT.AND P3, PT, R2, 0x8, PT ;  /* 0x000000080200780c */ /* 0x000fe40003f64270 */
[----:B------:R-:W-:Y:S02]  /*7750*/  FSEL R210, R11, -INF , P0 ;  /* 0xff8000000bd27808 */ /* 0x000fe40000000000 */
[----:B------:R-:W-:Y:S02]  /*7760*/  FSEL R12, R12, -INF , P3 ;  /* 0xff8000000c0c7808 */ /* 0x000fe40001800000 */
[----:B------:R-:W-:Y:S02]  /*7770*/  FSEL R208, R9, -INF , P2 ;  /* 0xff80000009d07808 */ /* 0x000fe40001000000 */
[----:B------:R-:W-:Y:S02]  /*7780*/  ISETP.GT.AND P2, PT, R2, 0x9, PT ;  /* 0x000000090200780c */ /* 0x000fe40003f44270 */
[----:B------:R-:W-:Y:S02]  /*7790*/  ISETP.GT.AND P3, PT, R182, 0x8, PT ;  /* 0x00000008b600780c */ /* 0x000fe40003f64270 */
[----:B------:R-:W-:Y:S02]  /*77a0*/  ISETP.GT.AND P0, PT, R0, 0x9, PT ;  /* 0x000000090000780c */ /* 0x000fe40003f04270 */
        /* <DEDUP_REMOVED lines=10> */
[----:B------:R-:W-:Y:S02]  /*7850*/  FSEL R19, R19, -INF , P0 ;  /* 0xff80000013137808 */ /* 0x000fe40000000000 */
[----:B------:R-:W-:Y:S02]  /*7860*/  ISETP.GT.AND P0, PT, R3, 0x11, PT ;  /* 0x000000110300780c */ /* 0x000fe40003f04270 */
[----:B------:R-:W-:Y:S02]  /*7870*/  ISETP.GT.AND P3, PT, R2, 0x10, PT ;  /* 0x000000100200780c */ /* 0x000fe40003f64270 */
[----:B------:R-:W-:Y:S02]  /*7880*/  ISETP.GT.AND P1, PT, R0, RZ, PT ;  /* 0x000000ff0000720c */ /* 0x000fe40003f24270 */
[----:B------:R-:W-:Y:S02]  /*7890*/  FSEL R21, R21, -INF , P2 ;  /* 0xff80000015157808 */ /* 0x000fe40001000000 */
[----:B------:R-:W-:Y:S02]  /*78a0*/  FSEL R23, R23, -INF , P0 ;  /* 0xff80000017177808 */ /* 0x000fe40000000000 */
[----:B------:R-:W-:Y:S02]  /*78b0*/  FSEL R24, R24, -INF , P3 ;  /* 0xff80000018187808 */ /* 0x000fe40001800000 */
[----:B------:R-:W-:Y:S02]  /*78c0*/  FSEL R211, R10, -INF , P1 ;  /* 0xff8000000ad37808 */ /* 0x000fe40000800000 */
[----:B------:R-:W-:Y:S02]  /*78d0*/  ISETP.GT.AND P2, PT, R2, 0x11, PT ;  /* 0x000000110200780c */ /* 0x000fe40003f44270 */
[----:B------:R-:W-:Y:S02]  /*78e0*/  ISETP.GT.AND P0, PT, R0, 0x11, PT ;  /* 0x000000110000780c */ /* 0x000fe40003f04270 */
[----:B------:R-:W-:Y:S02]  /*78f0*/  ISETP.GT.AND P3, PT, R2, 0x18, PT ;  /* 0x000000180200780c */ /* 0x000fe40003f64270 */
[----:B------:R-:W-:Y:S02]  /*7900*/  ISETP.GT.AND P1, PT, R0, 0x8, PT ;  /* 0x000000080000780c */ /* 0x000fe40003f24270 */
        /* <DEDUP_REMOVED lines=11> */
[----:B------:R-:W-:Y:S02]  /*79c0*/  ISETP.GT.AND P1, PT, R3, 0x10, PT ;  /* 0x000000100300780c */ /* 0x000fe40003f24270 */
[----:B------:R-:W-:Y:S02]  /*79d0*/  FSEL R31, R31, -INF , P0 ;  /* 0xff8000001f1f7808 */ /* 0x000fe40000000000 */
[C---:B------:R-:W-:Y:S02]  /*79e0*/  ISETP.GT.AND P3, PT, R182.reuse, 0x20, PT ;  /* 0x00000020b600780c */ /* 0x040fe40003f64270 */
[----:B------:R-:W-:Y:S02]  /*79f0*/  ISETP.GT.AND P2, PT, R182, 0x19, PT ;  /* 0x00000019b600780c */ /* 0x000fe40003f44270 */
[----:B------:R-:W-:Y:S02]  /*7a00*/  ISETP.GT.AND P0, PT, R3, 0x19, PT ;  /* 0x000000190300780c */ /* 0x000fe40003f04270 */
[----:B------:R-:W-:Y:S02]  /*7a10*/  FSEL R22, R22, -INF , P1 ;  /* 0xff80000016167808 */ /* 0x000fe40000800000 */
[----:B------:R-:W-:Y:S02]  /*7a20*/  FSEL R36, R36, -INF , P3 ;  /* 0xff80000024247808 */ /* 0x000fe40001800000 */
[----:B------:R-:W-:Y:S02]  /*7a30*/  ISETP.GT.AND P1, PT, R0, 0x10, PT ;  /* 0x000000100000780c */ /* 0x000fe40003f24270 */
[----:B------:R-:W-:Y:S02]  /*7a40*/  FSEL R33, R33, -INF , P2 ;  /* 0xff80000021217808 */ /* 0x000fe40001000000 */
[----:B------:R-:W-:Y:S02]  /*7a50*/  FSEL R35, R35, -INF , P0 ;  /* 0xff80000023237808 */ /* 0x000fe40000000000 */
        /* <DEDUP_REMOVED lines=8> */
[----:B------:R-:W-:Y:S02]  /*7ae0*/  ISETP.GT.AND P3, PT, R2, 0x28, PT ;  /* 0x000000280200780c */ /* 0x000fe40003f64270 */
[C---:B------:R-:W-:Y:S02]  /*7af0*/  ISETP.GT.AND P1, PT, R0.reuse, 0x18, PT ;  /* 0x000000180000780c */ /* 0x040fe40003f24270 */
[----:B------:R-:W-:Y:S02]  /*7b00*/  ISETP.GT.AND P0, PT, R0, 0x21, PT ;  /* 0x000000210000780c */ /* 0x000fe40003f04270 */
[----:B------:R-:W-:Y:S02]  /*7b10*/  FSEL R30, R30, -INF , P1 ;  /* 0xff8000001e1e7808 */ /* 0x000fe40000800000 */
[----:B------:R-:W-:Y:S02]  /*7b20*/  ISETP.GT.AND P1, PT, R3, 0x18, PT ;  /* 0x000000180300780c */ /* 0x000fe40003f24270 */
[----:B------:R-:W-:Y:S02]  /*7b30*/  FSEL R41, R41, -INF , P2 ;  /* 0xff80000029297808 */ /* 0x000fe40001000000 */
[----:B------:R-:W-:Y:S02]  /*7b40*/  FSEL R43, R43, -INF , P0 ;  /* 0xff8000002b2b7808 */ /* 0x000fe40000000000 */
[----:B------:R-:W-:Y:S02]  /*7b50*/  ISETP.GT.AND P2, PT, R2, 0x29, PT ;  /* 0x000000290200780c */ /* 0x000fe40003f44270 */
[----:B------:R-:W-:Y:S02]  /*7b60*/  FSEL R44, R44, -INF , P3 ;  /* 0xff8000002c2c7808 */ /* 0x000fe40001800000 */
[----:B------:R-:W-:Y:S02]  /*7b70*/  ISETP.GT.AND P3, PT, R182, 0x28, PT ;  /* 0x00000028b600780c */ /* 0x000fe40003f64270 */
[----:B------:R-:W-:Y:S02]  /*7b80*/  ISETP.GT.AND P0, PT, R0, 0x29, PT ;  /* 0x000000290000780c */ /* 0x000fe40003f04270 */
[----:B------:R-:W-:Y:S02]  /*7b90*/  FSEL R45, R45, -INF , P2 ;  /* 0xff8000002d2d7808 */ /* 0x000fe40001000000 */
[----:B------:R-:W-:Y:S02]  /*7ba0*/  FSEL R34, R34, -INF , P1 ;  /* 0xff80000022227808 */ /* 0x000fe40000800000 */
[----:B------:R-:W-:Y:S02]  /*7bb0*/  ISETP.GT.AND P1, PT, R3, 0x20, PT ;  /* 0x000000200300780c */ /* 0x000fe40003f24270 */
[----:B------:R-:W-:Y:S02]  /*7bc0*/  FSEL R47, R47, -INF , P0 ;  /* 0xff8000002f2f7808 */ /* 0x000fe40000000000 */
[----:B------:R-:W-:Y:S02]  /*7bd0*/  ISETP.GT.AND P0, PT, R182, 0x29, PT ;  /* 0x00000029b600780c */ /* 0x000fe40003f04270 */
[----:B------:R-:W-:Y:S02]  /*7be0*/  FSEL R48, R48, -INF , P3 ;  /* 0xff80000030307808 */ /* 0x000fe40001800000 */
[C---:B------:R-:W-:Y:S02]  /*7bf0*/  ISETP.GT.AND P3, PT, R182.reuse, 0x31, PT ;  /* 0x00000031b600780c */ /* 0x040fe40003f64270 */
        /* <DEDUP_REMOVED lines=14> */
[C---:B------:R-:W-:Y:S02]  /*7ce0*/  ISETP.GT.AND P5, PT, R2.reuse, 0x38, PT ;  /* 0x000000380200780c */ /* 0x040fe40003fa4270 */
[----:B------:R-:W-:Y:S02]  /*7cf0*/  ISETP.GT.AND P2, PT, R2, 0x30, PT ;  /* 0x000000300200780c */ /* 0x000fe40003f44270 */
[----:B------:R-:W-:Y:S02]  /*7d00*/  FSEL R66, R66, -INF , P3 ;  /* 0xff80000042427808 */ /* 0x000fe40001800000 */
[----:B------:R-:W-:Y:S02]  /*7d10*/  ISETP.GT.AND P3, PT, R2, 0x39, PT ;  /* 0x000000390200780c */ /* 0x000fe40003f64270 */
[----:B------:R-:W-:Y:S02]  /*7d20*/  FMNMX.FTZ R2, R207, R181, !PT ;  /* 0x000000b5cf027209 */ /* 0x000fe40007810000 */
[----:B------:R-:W-:Y:S02]  /*7d30*/  ISETP.GT.AND P1, PT, R0, 0x28, PT ;  /* 0x000000280000780c */ /* 0x000fe40003f24270 */
[----:B------:R-:W-:Y:S02]  /*7d40*/  FMNMX.FTZ R185, R204, R180, !PT ;  /* 0x000000b4ccb97209 */ /* 0x000fe40007810000 */
        /* <DEDUP_REMOVED lines=8> */
[----:B------:R-:W-:Y:S02]  /*7dd0*/  FSEL R54, R54, -INF , P1 ;  /* 0xff80000036367808 */ /* 0x000fe40000800000 */
[----:B------:R-:W-:Y:S02]  /*7de0*/  FMNMX.FTZ R185, R16, R185, !PT ;  /* 0x000000b910b97209 */ /* 0x000fe40007810000 */
[----:B------:R-:W-:Y:S02]  /*7df0*/  FMNMX.FTZ R4, R211, R187, !PT ;  /* 0x000000bbd3047209 */ /* 0x000fe40007810000 */
[----:B------:R-:W-:Y:S02]  /*7e00*/  ISETP.GT.AND P1, PT, R3, 0x39, PT ;  /* 0x000000390300780c */ /* 0x000fe40003f24270 */
        /* <DEDUP_REMOVED lines=41> */
[----:B------:R-:W-:Y:S02]  /*80a0*/  FSEL R67, R67, -INF , P1 ;  /* 0xff80000043437808 */ /* 0x000fe40000800000 */
[----:B------:R-:W-:Y:S02]  /*80b0*/  ISETP.GT.AND P1, PT, R0, 0x30, PT ;  /* 0x000000300000780c */ /* 0x000fe40003f24270 */
[----:B------:R-:W-:Y:S02]  /*80c0*/  FMNMX.FTZ R185, R53, R185, !PT ;  /* 0x000000b935b97209 */ /* 0x000fe40007810000 */
[----:B------:R-:W-:Y:S02]  /*80d0*/  FSEL R56, R56, -INF , P2 ;  /* 0xff80000038387808 */ /* 0x000fe40001000000 */
[----:B------:R-:W-:Y:S02]  /*80e0*/  FSEL R58, R58, -INF , P1 ;  /* 0xff8000003a3a7808 */ /* 0x000fe40000800000 */
[C---:B------:R-:W-:Y:S02]  /*80f0*/  ISETP.GT.AND P2, PT, R0.reuse, 0x31, PT ;  /* 0x000000310000780c */ /* 0x040fe40003f44270 */
[C---:B------:R-:W-:Y:S02]  /*8100*/  ISETP.GT.AND P1, PT, R0.reuse, 0x38, PT ;  /* 0x000000380000780c */ /* 0x040fe40003f24270 */
[----:B------:R-:W-:Y:S02]  /*8110*/  FSEL R57, R57, -INF , P0 ;  /* 0xff80000039397808 */ /* 0x000fe40000000000 */
[----:B------:R-:W-:Y:S02]  /*8120*/  ISETP.GT.AND P0, PT, R0, 0x39, PT ;  /* 0x000000390000780c */ /* 0x000fe40003f04270 */
[----:B------:R-:W-:Y:S02]  /*8130*/  FMNMX.FTZ R0, R45, R2, !PT ;  /* 0x000000022d007209 */ /* 0x000fe40007810000 */
[----:B------:R-:W-:Y:S02]  /*8140*/  FMNMX.FTZ R2, R47, R3, !PT ;  /* 0x000000032f027209 */ /* 0x000fe40007810000 */
[----:B------:R-:W-:Y:S02]  /*8150*/  FSEL R59, R59, -INF , P2 ;  /* 0xff8000003b3b7808 */ /* 0x000fe40001000000 */
[----:B------:R-:W-:Y:S02]  /*8160*/  FMNMX.FTZ R185, R64, R185, !PT ;  /* 0x000000b940b97209 */ /* 0x000fe40007810000 */
[----:B------:R-:W-:Y:S02]  /*8170*/  FMNMX.FTZ R0, R56, R0, !PT ;  /* 0x0000000038007209 */ /* 0x000fe40007810000 */
[----:B------:R-:W-:Y:S02]  /*8180*/  FMNMX.FTZ R2, R58, R2, !PT ;  /* 0x000000023a027209 */ /* 0x000fe40007810000 */
[----:B------:R-:W-:Y:S02]  /*8190*/  FSEL R60, R60, -INF , P5 ;  /* 0xff8000003c3c7808 */ /* 0x000fe40002800000 */
[----:B------:R-:W-:Y:S02]  /*81a0*/  FSEL R62, R62, -INF , P1 ;  /* 0xff8000003e3e7808 */ /* 0x000fe40000800000 */
[----:B------:R-:W-:Y:S02]  /*81b0*/  FMNMX.FTZ R0, R57, R0, !PT ;  /* 0x0000000039007209 */ /* 0x000fe40007810000 */
[----:B------:R-:W-:Y:S02]  /*81c0*/  FMNMX.FTZ R2, R59, R2, !PT ;  /* 0x000000023b027209 */ /* 0x000fe40007810000 */
[----:B------:R-:W-:Y:S02]  /*81d0*/  FMNMX.FTZ R185, R65, R185, !PT ;  /* 0x000000b941b97209 */ /* 0x000fe40007810000 */
[----:B------:R-:W-:Y:S02]  /*81e0*/  FSEL R6, R63, -INF , P0 ;  /* 0xff8000003f067808 */ /* 0x000fe40000000000 */
[----:B------:R-:W-:Y:S01]  /*81f0*/  FMNMX.FTZ R3, R60, R0, !PT ;  /* 0x000000003c037209 */ /* 0x000fe20007810000 */
[----:B------:R-:W1:Y:S01]  /*8200*/  SHFL.BFLY PT, R4, R185, 0x2, 0x1f ;  /* 0x0c401f00b9047f89 */ /* 0x000e6200000e0000 */
[----:B------:R-:W-:Y:S02]  /*8210*/  FMNMX.FTZ R0, R62, R2, !PT ;  /* 0x000000023e007209 */ /* 0x000fe40007810000 */
[----:B------:R-:W-:Y:S02]  /*8220*/  FSEL R61, R61, -INF , P3 ;  /* 0xff8000003d3d7808 */ /* 0x000fe40001800000 */
[----:B------:R-:W-:Y:S02]  /*8230*/  FMNMX.FTZ R0, R6, R0, !PT ;  /* 0x0000000006007209 */ /* 0x000fe40007810000 */
[----:B------:R-:W-:Y:S02]  /*8240*/  FMNMX.FTZ R184, R66, R184, !PT ;  /* 0x000000b842b87209 */ /* 0x000fe40007810000 */
[----:B------:R-:W-:Y:S01]  /*8250*/  FMNMX.FTZ R3, R61, R3, !PT ;  /* 0x000000033d037209 */ /* 0x000fe20007810000 */
[----:B------:R-:W4:Y:S01]  /*8260*/  SHFL.BFLY PT, R2, R0, 0x2, 0x1f ;  /* 0x0c401f0000027f89 */ /* 0x000f2200000e0000 */
[----:B------:R-:W-:Y:S02]  /*8270*/  FMNMX.FTZ R184, R67, R184, !PT ;  /* 0x000000b843b87209 */ /* 0x000fe40007810000 */
[----:B------:R-:W-:Y:S05]  /*8280*/  ISETP.GE.AND P5, PT, R216, 0x1, PT ;  /* 0x00000001d800780c */ /* 0x000fea0003fa6270 */
[----:B------:R-:W2:Y:S01]  /*8290*/  SHFL.BFLY PT, R183, R3, 0x2, 0x1f ;  /* 0x0c401f0003b77f89 */ /* 0x000ea200000e0000 */
[----:B-1----:R-:W-:Y:S07]  /*82a0*/  FMNMX.FTZ R185, R185, R4, !PT ;  /* 0x00000004b9b97209 */ /* 0x002fee0007810000 */
[----:B------:R-:W1:Y:S01]  /*82b0*/  SHFL.BFLY PT, R5, R184, 0x2, 0x1f ;  /* 0x0c401f00b8057f89 */ /* 0x000e6200000e0000 */
[----:B------:R-:W-:Y:S01]  /*82c0*/  @P5 IMAD.WIDE.U32 R8, R214, c[0x0][0x1e0], RZ ;  /* 0x00007800d6085a25 */ /* 0x000fe200078e00ff */
[----:B------:R-:W-:Y:S04]  /*82d0*/  @P5 ISETP.GE.AND P3, PT, R218, c[0x0][0x1d4], PT ;  /* 0x00007500da005a0c */ /* 0x000fe80003f66270 */
[----:B------:R-:W-:Y:S02]  /*82e0*/  @P5 SHF.L.U32 R7, R8, 0x6, RZ ;  /* 0x0000000608075819 */ /* 0x000fe400000006ff */
[----:B------:R-:W3:Y:S01]  /*82f0*/  SHFL.BFLY PT, R4, R185, 0x1, 0x1f ;  /* 0x0c201f00b9047f89 */ /* 0x000ee200000e0000 */
[----:B----4-:R-:W-:Y:S02]  /*8300*/  FMNMX.FTZ R0, R0, R2, !PT ;  /* 0x0000000200007209 */ /* 0x010fe40007810000 */
[----:B------:R-:W-:Y:S02]  /*8310*/  @P5 SHF.R.S32.HI R2, RZ, 0x1f, R214 ;  /* 0x0000001fff025819 */ /* 0x000fe400000114d6 */
[----:B--2---:R-:W-:Y:S03]  /*8320*/  FMNMX.FTZ R183, R3, R183, !PT ;  /* 0x000000b703b77209 */ /* 0x004fe60007810000 */
[----:B------:R-:W-:Y:S01]  /*8330*/  @P5 IMAD R2, R2, c[0x0][0x1e0], RZ ;  /* 0x0000780002025a24 */ /* 0x000fe200078e02ff */
[----:B------:R-:W2:Y:S03]  /*8340*/  SHFL.BFLY PT, R3, R0, 0x1, 0x1f ;  /* 0x0c201f0000037f89 */ /* 0x000ea600000e0000 */
[----:B------:R-:W-:Y:S01]  /*8350*/  @P5 IMAD R2, R214, c[0x0][0x1e4], R2 ;  /* 0x00007900d6025a24 */ /* 0x000fe200078e0202 */
[----:B-1----:R-:W-:Y:S03]  /*8360*/  FMNMX.FTZ R184, R184, R5, !PT ;  /* 0x00000005b8b87209 */ /* 0x002fe60007810000 */
[----:B------:R-:W-:Y:S01]  /*8370*/  @P5 IMAD.IADD R2, R9, 0x1, R2 ;  /* 0x0000000109025824 */ /* 0x000fe200078e0202 */
[----:B------:R-:W1:Y:S01]  /*8380*/  SHFL.BFLY PT, R10, R183, 0x1, 0x1f ;  /* 0x0c201f00b70a7f89 */ /* 0x000e6200000e0000 */
[----:B---3--:R-:W-:Y:S07]  /*8390*/  FMNMX.FTZ R185, R185, R4, !PT ;  /* 0x00000004b9b97209 */ /* 0x008fee0007810000 */
[----:B------:R-:W3:Y:S01]  /*83a0*/  SHFL.BFLY PT, R5, R184, 0x1, 0x1f ;  /* 0x0c201f00b8057f89 */ /* 0x000ee200000e0000 */
[----:B------:R-:W-:Y:S02]  /*83b0*/  @P5 SHF.L.U64.HI R4, R8, 0x6, R2 ;  /* 0x0000000608045819 */ /* 0x000fe40000010202 */
[C---:B------:R-:W-:Y:S04]  /*83c0*/  FSETP.NEU.FTZ.AND P2, PT, R185.reuse, -INF , PT ;  /* 0xff800000b900780b */ /* 0x040fe80003f5d000 */
[----:B------:R-:W-:Y:S02]  /*83d0*/  FSEL R2, R185, RZ, P2 ;  /* 0x000000ffb9027208 */ /* 0x000fe40001000000 */
[----:B--2---:R-:W-:Y:S02]  /*83e0*/  FMNMX.FTZ R182, R0, R3, !PT ;  /* 0x0000000300b67209 */ /* 0x004fe40007810000 */
[----:B------:R-:W-:Y:S04]  /*83f0*/  @P5 IADD3 R0, P1, R7, R212, RZ ;  /* 0x000000d407005210 */ /* 0x000fe80007f3e0ff */
[----:B------:R-:W-:Y:S02]  /*8400*/  @P5 LEA R8, P0, R0, c[0x0][0x1c8], 0x1 ;  /* 0x0000720000085a11 */ /* 0x000fe400078008ff */
[----:B-1----:R-:W-:Y:S02]  /*8410*/  FMNMX.FTZ R183, R183, R10, !PT ;  /* 0x0000000ab7b77209 */ /* 0x002fe40007810000 */
[----:B---3--:R-:W-:Y:S01]  /*8420*/  FMNMX.FTZ R184, R184, R5, !PT ;  /* 0x00000005b8b87209 */ /* 0x008fe20007810000 */
[----:B------:R-:W-:Y:S02]  /*8430*/  FADD.FTZ R5, -R2, R180 ;  /* 0x000000b402057221 */ /* 0x000fe40000010100 */
[----:B------:R-:W-:Y:S05]  /*8440*/  @P5 IMAD.X R2, R4, 0x1, R130, P1 ;  /* 0x0000000104025824 */ /* 0x000fea00008e0682 */
[----:B------:R-:W-:Y:S02]  /*8450*/  @P5 LEA.HI.X R9, R0, c[0x0][0x1cc], R2, 0x1, P0 ;  /* 0x0000730000095a11 */ /* 0x000fe400000f0c02 */
[----:B------:R-:W-:Y:S03]  /*8460*/  @P5 IADD3 R0, P1, P0, R7, 0x40, R212 ;  /* 0x0000004007005810 */ /* 0x000fe6000783e0d4 */
[----:B------:R1:W-:Y:S01]  /*8470*/  @P5 LDGSTS.E.BYPASS.LTC128B.128 [R248+0x4100], [R8.64], !P3 ;  /* 0x0410000008f85fae */ /* 0x0003e2000d901d46 */
[----:B------:R-:W-:Y:S02]  /*8480*/  @P5 IADD3.X R4, R4, RZ, R130, P1, P0 ;  /* 0x000000ff04045210 */ /* 0x000fe40000fe0482 */
[----:B------:R-:W-:Y:S02]  /*8490*/  @P5 LEA R10, P0, R0, c[0x0][0x1c8], 0x1 ;  /* 0x00007200000a5a11 */ /* 0x000fe400078008ff */
[----:B------:R-:W-:Y:S02]  /*84a0*/  FSETP.NEU.FTZ.AND P1, PT, R184, -INF , PT ;  /* 0xff800000b800780b */ /* 0x000fe40003f3d000 */
[----:B------:R-:W-:Y:S02]  /*84b0*/  @P5 LEA.HI.X R11, R0, c[0x0][0x1cc], R4, 0x1, P0 ;  /* 0x00007300000b5a11 */ /* 0x000fe400000f0c04 */
[C---:B------:R-:W-:Y:S02]  /*84c0*/  FSETP.NEU.FTZ.AND P0, PT, R183.reuse, -INF , PT ;  /* 0xff800000b700780b */ /* 0x040fe40003f1d000 */
[----:B------:R-:W-:Y:S01]  /*84d0*/  FSEL R2, R184, RZ, P1 ;  /* 0x000000ffb8027208 */ /* 0x000fe20000800000 */
[----:B------:R2:W-:Y:S01]  /*84e0*/  @P5 LDGSTS.E.BYPASS.LTC128B.128 [R248+0x6100], [R10.64], !P6 ;  /* 0x061000000af85fae */ /* 0x0005e2000f101d46 */
[----:B------:R-:W-:Y:S03]  /*84f0*/  FSEL R0, R183, RZ, P0 ;  /* 0x000000ffb7007208 */ /* 0x000fe60000000000 */
[----:B------:R-:W-:Y:S01]  /*8500*/  FADD.FTZ R4, -R2, R181 ;  /* 0x000000b502047221 */ /* 0x000fe20000010100 */
[----:B------:R-:W-:Y:S01]  /*8510*/  @P5 MOV R2, c[0x0][0x1e0] ;  /* 0x0000780000025a02 */ /* 0x000fe20000000f00 */
[----:B------:R-:W-:Y:S02]  /*8520*/  FADD.FTZ R3, -R0, R186 ;  /* 0x000000ba00037221 */ /* 0x000fe40000010100 */
[----:B------:R-:W-:Y:S05]  /*8530*/  @P5 IMAD.MOV.U32 R0, RZ, RZ, 0x5 ;  /* 0x00000005ff005424 */ /* 0x000fea00078e00ff */
[C---:B------:R-:W-:Y:S02]  /*8540*/  @P5 SHF.L.U64.HI R0, R2.reuse, R0, c[0x0][0x1e4] ;  /* 0x0000790002005619 */ /* 0x040fe40000010200 */
[----:B------:R-:W-:Y:S01]  /*8550*/  @P5 SHF.L.U32 R2, R2, 0x5, RZ ;  /* 0x0000000502025819 */ /* 0x000fe200000006ff */
[----:B--2---:R-:W-:Y:S02]  /*8560*/  FMUL.FTZ R11, R185, c[0x0][0x2d0] ;  /* 0x0000b400b90b7a20 */ /* 0x004fe40000410000 */
[----:B------:R-:W-:Y:S03]  /*8570*/  FMUL.FTZ R10, R184, c[0x0][0x2d0] ;  /* 0x0000b400b80a7a20 */ /* 0x000fe60000410000 */
[----:B------:R-:W-:Y:S02]  /*8580*/  FSEL R11, R11, RZ, P2 ;  /* 0x000000ff0b0b7208 */ /* 0x000fe40001000000 */
[----:B-1----:R-:W-:Y:S02]  /*8590*/  @P5 IADD3 R8, P2, R8, R2, RZ ;  /* 0x0000000208085210 */ /* 0x002fe40007f5e0ff */
[----:B------:R-:W-:Y:S01]  /*85a0*/  FSEL R10, R10, RZ, P1 ;  /* 0x000000ff0a0a7208 */ /* 0x000fe20000800000 */
[----:B------:R-:W-:Y:S02]  /*85b0*/  FFMA.FTZ R7, R204, c[0x0][0x2d0], -R11 ;  /* 0x0000b400cc077a23 */ /* 0x000fe4000001080b */
[----:B------:R-:W-:Y:S02]  /*85c0*/  @P5 IMAD.X R9, R0, 0x1, R9, P2 ;  /* 0x0000000100095824 */ /* 0x000fe400010e0609 */
[----:B------:R1:W-:Y:S01]  /*85d0*/  MUFU.EX2 R213, R7 ;  /* 0x0000000700d57308 */ /* 0x0003e20000000800 */
[--C-:B------:R-:W-:Y:S01]  /*85e0*/  FFMA.FTZ R252, R33, c[0x0][0x2d0], -R11.reuse ;  /* 0x0000b40021fc7a23 */ /* 0x100fe2000001080b */
[----:B------:R-:W-:Y:S01]  /*85f0*/  MOV R33, R214 ;  /* 0x000000d600217202 */ /* 0x000fe20000000f00 */
[----:B------:R2:W-:Y:S01]  /*8600*/  @P5 LDGSTS.E.BYPASS.LTC128B.128 [R248+0x4900], [R8.64], !P3 ;  /* 0x0490000008f85fae */ /* 0x0005e2000d901d46 */
[--C-:B------:R-:W-:Y:S02]  /*8610*/  FFMA.FTZ R244, R64, c[0x0][0x2d0], -R11.reuse ;  /* 0x0000b40040f47a23 */ /* 0x100fe4000001080b */
[--C-:B------:R-:W-:Y:S02]  /*8620*/  FFMA.FTZ R63, R20, c[0x0][0x2d0], -R11.reuse ;  /* 0x0000b400143f7a23 */ /* 0x100fe4000001080b */
[--C-:B------:R-:W-:Y:S02]  /*8630*/  FFMA.FTZ R130, R21, c[0x0][0x2d0], -R11.reuse ;  /* 0x0000b40015827a23 */ /* 0x100fe4000001080b */
[--C-:B------:R-:W-:Y:S01]  /*8640*/  FFMA.FTZ R250, R22, c[0x0][0x2d0], -R10.reuse ;  /* 0x0000b40016fa7a23 */ /* 0x100fe2000001080a */
[----:B------:R2:W-:Y:S01]  /*8650*/  @P5 LDGSTS.E.BYPASS.LTC128B.128 [R248+0x6900], [R8.64+0x80], !P6 ;  /* 0x0690008008f85fae */ /* 0x0005e2000f101d46 */
[--C-:B------:R-:W-:Y:S02]  /*8660*/  FFMA.FTZ R249, R23, c[0x0][0x2d0], -R10.reuse ;  /* 0x0000b40017f97a23 */ /* 0x100fe4000001080a */
[--C-:B------:R-:W-:Y:S02]  /*8670*/  FFMA.FTZ R228, R36, c[0x0][0x2d0], -R11.reuse ;  /* 0x0000b40024e47a23 */ /* 0x100fe4000001080b */
[--C-:B------:R-:W-:Y:S02]  /*8680*/  FFMA.FTZ R36, R49, c[0x0][0x2d0], -R11.reuse ;  /* 0x0000b40031247a23 */ /* 0x100fe4000001080b */
[--C-:B------:R-:W-:Y:S02]  /*8690*/  FFMA.FTZ R39, R39, c[0x0][0x2d0], -R10.reuse ;  /* 0x0000b40027277a23 */ /* 0x100fe4000001080a */
[--C-:B------:R-:W-:Y:S02]  /*86a0*/  FFMA.FTZ R131, R32, c[0x0][0x2d0], -R11.reuse ;  /* 0x0000b40020837a23 */ /* 0x100fe4000001080b */
[--C-:B------:R-:W-:Y:S02]  /*86b0*/  FFMA.FTZ R32, R38, c[0x0][0x2d0], -R10.reuse ;  /* 0x0000b40026207a23 */ /* 0x100fe4000001080a */
[--C-:B-1----:R-:W-:Y:S02]  /*86c0*/  FFMA.FTZ R7, R205, c[0x0][0x2d0], -R11.reuse ;  /* 0x0000b400cd077a23 */ /* 0x102fe4000001080b */
[--C-:B------:R-:W-:Y:S02]  /*86d0*/  FFMA.FTZ R54, R54, c[0x0][0x2d0], -R10.reuse ;  /* 0x0000b40036367a23 */ /* 0x100fe4000001080a */
[----:B------:R1:W3:Y:S01]  /*86e0*/  MUFU.EX2 R220, R7 ;  /* 0x0000000700dc7308 */ /* 0x0002e20000000800 */
[--C-:B------:R-:W-:Y:S02]  /*86f0*/  FFMA.FTZ R55, R55, c[0x0][0x2d0], -R10.reuse ;  /* 0x0000b40037377a23 */ /* 0x100fe4000001080a */
[--C-:B------:R-:W-:Y:S02]  /*8700*/  FFMA.FTZ R48, R48, c[0x0][0x2d0], -R11.reuse ;  /* 0x0000b40030307a23 */ /* 0x100fe4000001080b */
[--C-:B------:R-:W-:Y:S02]  /*8710*/  FFMA.FTZ R251, R34, c[0x0][0x2d0], -R10.reuse ;  /* 0x0000b40022fb7a23 */ /* 0x100fe4000001080a */
[--C-:B------:R-:W-:Y:S02]  /*8720*/  FFMA.FTZ R65, R65, c[0x0][0x2d0], -R11.reuse ;  /* 0x0000b40041417a23 */ /* 0x100fe4000001080b */
[--C-:B------:R-:W-:Y:S01]  /*8730*/  FFMA.FTZ R49, R35, c[0x0][0x2d0], -R10.reuse ;  /* 0x0000b40023317a23 */ /* 0x100fe2000001080a */
[----:B--2---:R-:W-:Y:S01]  /*8740*/  @P5 IADD3 R8, P2, R8, R2, RZ ;  /* 0x0000000208085210 */ /* 0x004fe20007f5e0ff */
[--C-:B------:R-:W-:Y:S02]  /*8750*/  FFMA.FTZ R50, R50, c[0x0][0x2d0], -R10.reuse ;  /* 0x0000b40032327a23 */ /* 0x100fe4000001080a */
[--C-:B------:R-:W-:Y:S01]  /*8760*/  FFMA.FTZ R51, R51, c[0x0][0x2d0], -R10.reuse ;  /* 0x0000b40033337a23 */ /* 0x100fe2000001080a */
[----:B------:R-:W-:Y:S01]  /*8770*/  @P5 IADD3.X R9, R9, R0, RZ, P2, !PT ;  /* 0x0000000009095210 */ /* 0x000fe200017fe4ff */
[--C-:B------:R-:W-:Y:S02]  /*8780*/  FFMA.FTZ R66, R66, c[0x0][0x2d0], -R10.reuse ;  /* 0x0000b40042427a23 */ /* 0x100fe4000001080a */
[--C-:B------:R-:W-:Y:S02]  /*8790*/  FFMA.FTZ R67, R67, c[0x0][0x2d0], -R10.reuse ;  /* 0x0000b40043437a23 */ /* 0x100fe4000001080a */
[----:B------:R2:W-:Y:S01]  /*87a0*/  @P5 LDGSTS.E.BYPASS.LTC128B.128 [R248+0x5100], [R8.64], !P3 ;  /* 0x0510000008f85fae */ /* 0x0005e2000d901d46 */
[--C-:B-1----:R-:W-:Y:S01]  /*87b0*/  FFMA.FTZ R7, R16, c[0x0][0x2d0], -R11.reuse ;  /* 0x0000b40010077a23 */ /* 0x102fe2000001080b */
[----:B---3--:R-:W-:Y:S06]  /*87c0*/  F2FP.BF16.PACK_AB R204, R220, R213 ;  /* 0x000000d5dccc723e */ /* 0x008fec00000010ff */
[----:B------:R2:W-:Y:S01]  /*87d0*/  @P5 LDGSTS.E.BYPASS.LTC128B.128 [R248+0x7100], [R8.64+0x80], !P6 ;  /* 0x0710008008f85fae */ /* 0x0005e2000f101d46 */
[----:B------:R1:W-:Y:S02]  /*87e0*/  MUFU.EX2 R222, R7 ;  /* 0x0000000700de7308 */ /* 0x0003e40000000800 */
[----:B-1----:R-:W-:Y:S01]  /*87f0*/  FFMA.FTZ R7, R17, c[0x0][0x2d0], -R11 ;  /* 0x0000b40011077a23 */ /* 0x002fe2000001080b */
[----:B--2---:R-:W-:Y:S01]  /*8800*/  @P5 IADD3 R8, P1, R8, R2, RZ ;  /* 0x0000000208085210 */ /* 0x004fe20007f3e0ff */
[----:B------:R-:W-:Y:S06]  /*8810*/  FFMA.FTZ R2, R19, c[0x0][0x2d0], -R10 ;  /* 0x0000b40013027a23 */ /* 0x000fec000001080a */
[----:B------:R1:W2:Y:S01]  /*8820*/  MUFU.EX2 R227, R7 ;  /* 0x0000000700e37308 */ /* 0x0002a20000000800 */
[----:B------:R-:W-:Y:S01]  /*8830*/  @P5 IMAD.X R9, R9, 0x1, R0, P1 ;  /* 0x0000000109095824 */ /* 0x000fe200008e0600 */
[C---:B------:R-:W-:Y:S04]  /*8840*/  FSETP.NEU.FTZ.AND P1, PT, R182.reuse, -INF , PT ;  /* 0xff800000b600780b */ /* 0x040fe80003f3d000 */
[----:B------:R-:W-:Y:S01]  /*8850*/  FSEL R0, R182, RZ, P1 ;  /* 0x000000ffb6007208 */ /* 0x000fe20000800000 */
[----:B------:R3:W-:Y:S03]  /*8860*/  @P5 LDGSTS.E.BYPASS.LTC128B.128 [R248+0x5900], [R8.64], !P3 ;  /* 0x0590000008f85fae */ /* 0x0007e6000d901d46 */
[----:B------:R4:W-:Y:S05]  /*8870*/  MUFU.EX2 R221, R2 ;  /* 0x0000000200dd7308 */ /* 0x0009ea0000000800 */
[----:B------:R3:W-:Y:S01]  /*8880*/  @P5 LDGSTS.E.BYPASS.LTC128B.128 [R248+0x7900], [R8.64+0x80], !P6 ;  /* 0x0790008008f85fae */ /* 0x0007e2000f101d46 */
[--C-:B-1----:R-:W-:Y:S07]  /*8890*/  FFMA.FTZ R7, R207, c[0x0][0x2d0], -R10.reuse ;  /* 0x0000b400cf077a23 */ /* 0x102fee000001080a */
[----:B------:R-:W1:Y:S01]  /*88a0*/  LDSM.16.MT88.4 R20, [R229] ;  /* 0x00000000e514783b */ /* 0x000e620000004200 */
[----:B------:R2:W-:Y:S07]  /*88b0*/  MUFU.EX2 R212, R7 ;  /* 0x0000000700d47308 */ /* 0x0005ee0000000800 */
[----:B------:R-:W0:Y:S01]  /*88c0*/  LDGDEPBAR ;  /* 0x00000000000079af */ /* 0x000e220000000000 */
[----:B----4-:R-:W-:Y:S02]  /*88d0*/  FADD.FTZ R2, -R0, R187 ;  /* 0x000000bb00027221 */ /* 0x010fe40000010100 */
[----:B---3--:R-:W-:Y:S02]  /*88e0*/  FFMA.FTZ R9, R52, c[0x0][0x2d0], -R11 ;  /* 0x0000b40034097a23 */ /* 0x008fe4000001080b */
[--C-:B--2---:R-:W-:Y:S01]  /*88f0*/  FFMA.FTZ R7, R206, c[0x0][0x2d0], -R10.reuse ;  /* 0x0000b400ce077a23 */ /* 0x104fe2000001080a */
[----:B------:R-:W-:Y:S03]  /*8900*/  F2FP.BF16.PACK_AB R206, R227, R222 ;  /* 0x000000dee3ce723e */ /* 0x000fe600000010ff */
[----:B------:R2:W3:Y:S02]  /*8910*/  MUFU.EX2 R218, R7 ;  /* 0x0000000700da7308 */ /* 0x0004e40000000800 */
[----:B--2---:R-:W-:Y:S01]  /*8920*/  FFMA.FTZ R7, R18, c[0x0][0x2d0], -R10 ;  /* 0x0000b40012077a23 */ /* 0x004fe2000001080a */
[----:B---3--:R-:W-:Y:S07]  /*8930*/  F2FP.BF16.PACK_AB R205, R218, R212 ;  /* 0x000000d4dacd723e */ /* 0x008fee00000010ff */
[----:B------:R2:W3:Y:S02]  /*8940*/  MUFU.EX2 R219, R7 ;  /* 0x0000000700db7308 */ /* 0x0004e40000000800 */
[----:B--2---:R-:W-:Y:S01]  /*8950*/  FMUL.FTZ R7, R183, c[0x0][0x2d0] ;  /* 0x0000b400b7077a20 */ /* 0x004fe20000410000 */
[----:B---3--:R-:W-:Y:S04]  /*8960*/  F2FP.BF16.PACK_AB R207, R221, R219 ;  /* 0x000000dbddcf723e */ /* 0x008fe800000010ff */
[----:B------:R-:W-:Y:S05]  /*8970*/  FSEL R7, R7, RZ, P0 ;  /* 0x000000ff07077208 */ /* 0x000fea0000000000 */
[--C-:B------:R-:W-:Y:S02]  /*8980*/  FFMA.FTZ R0, R208, c[0x0][0x2d0], -R7.reuse ;  /* 0x0000b400d0007a23 */ /* 0x100fe40000010807 */
[--C-:B------:R-:W-:Y:S02]  /*8990*/  FFMA.FTZ R8, R209, c[0x0][0x2d0], -R7.reuse ;  /* 0x0000b400d1087a23 */ /* 0x100fe40000010807 */
[----:B------:R2:W-:Y:S01]  /*89a0*/  MUFU.EX2 R215, R0 ;  /* 0x0000000000d77308 */ /* 0x0005e20000000800 */
        /* <DEDUP_REMOVED lines=10> */
[--C-:B------:R-:W-:Y:S02]  /*8a50*/  FFMA.FTZ R57, R57, c[0x0][0x2d0], -R7.reuse ;  /* 0x0000b40039397a23 */ /* 0x100fe40000010807 */
[--C-:B------:R-:W-:Y:S02]  /*8a60*/  FFMA.FTZ R60, R60, c[0x0][0x2d0], -R7.reuse ;  /* 0x0000b4003c3c7a23 */ /* 0x100fe40000010807 */
[--C-:B------:R-:W-:Y:S02]  /*8a70*/  FFMA.FTZ R61, R61, c[0x0][0x2d0], -R7.reuse ;  /* 0x0000b4003d3d7a23 */ /* 0x100fe40000010807 */
[----:B--2---:R-:W-:Y:S04]  /*8a80*/  FFMA.FTZ R0, R12, c[0x0][0x2d0], -R7 ;  /* 0x0000b4000c007a23 */ /* 0x004fe80000010807 */
[----:B------:R2:W-:Y:S01]  /*8a90*/  MUFU.EX2 R214, R0 ;  /* 0x0000000000d67308 */ /* 0x0005e20000000800 */
[--C-:B---3--:R-:W-:Y:S02]  /*8aa0*/  FFMA.FTZ R8, R37, c[0x0][0x2d0], -R11.reuse ;  /* 0x0000b40025087a23 */ /* 0x108fe4000001080b */
[----:B------:R-:W-:Y:S03]  /*8ab0*/  IMAD.MOV.U32 R37, RZ, RZ, R216 ;  /* 0x000000ffff257224 */ /* 0x000fe600078e00d8 */
[----:B------:R-:W-:Y:S01]  /*8ac0*/  MOV R52, R8 ;  /* 0x0000000800347202 */ /* 0x000fe20000000f00 */
[----:B------:R-:W-:Y:S02]  /*8ad0*/  FFMA.FTZ R8, R53, c[0x0][0x2d0], -R11 ;  /* 0x0000b40035087a23 */ /* 0x000fe4000001080b */
[----:B------:R-:W-:Y:S03]  /*8ae0*/  IMAD.MOV.U32 R53, RZ, RZ, R9 ;  /* 0x000000ffff357224 */ /* 0x000fe600078e0009 */
[----:B------:R-:W-:Y:S01]  /*8af0*/  MOV R64, R8 ;  /* 0x0000000800407202 */ /* 0x000fe20000000f00 */
[----:B------:R-:W-:Y:S05]  /*8b00*/  FMUL.FTZ R8, R182, c[0x0][0x2d0] ;  /* 0x0000b400b6087a20 */ /* 0x000fea0000410000 */
[----:B------:R-:W-:Y:S01]  /*8b10*/  FSEL R8, R8, RZ, P1 ;  /* 0x000000ff08087208 */ /* 0x000fe20000800000 */
[----:B--2---:R-:W-:Y:S04]  /*8b20*/  FFMA.FTZ R0, R13, c[0x0][0x2d0], -R7 ;  /* 0x0000b4000d007a23 */ /* 0x004fe80000010807 */
[--C-:B------:R-:W-:Y:S01]  /*8b30*/  FFMA.FTZ R7, R210, c[0x0][0x2d0], -R8.reuse ;  /* 0x0000b400d2077a23 */ /* 0x100fe20000010808 */
[----:B------:R2:W-:Y:S01]  /*8b40*/  MUFU.EX2 R245, R0 ;  /* 0x0000000000f57308 */ /* 0x0005e20000000800 */
        /* <DEDUP_REMOVED lines=14> */
[----:B--2---:R-:W-:Y:S02]  /*8c30*/  FMUL.FTZ R0, R5, c[0x0][0x2d0] ;  /* 0x0000b40005007a20 */ /* 0x004fe40000410000 */
[--C-:B------:R-:W-:Y:S02]  /*8c40*/  FFMA.FTZ R5, R14, c[0x0][0x2d0], -R8.reuse ;  /* 0x0000b4000e057a23 */ /* 0x100fe40000010808 */
[--C-:B------:R-:W-:Y:S01]  /*8c50*/  FFMA.FTZ R58, R58, c[0x0][0x2d0], -R8.reuse ;  /* 0x0000b4003a3a7a23 */ /* 0x100fe20000010808 */
[----:B------:R2:W3:Y:S10]  /*8c60*/  MUFU.EX2 R181, R0 ;  /* 0x0000000000b57308 */ /* 0x0004f40000000800 */
[----:B------:R4:W-:Y:S01]  /*8c70*/  MUFU.EX2 R209, R5 ;  /* 0x0000000500d17308 */ /* 0x0009e20000000800 */
[----:B--2---:R-:W-:Y:S02]  /*8c80*/  FMUL.FTZ R0, R4, c[0x0][0x2d0] ;  /* 0x0000b40004007a20 */ /* 0x004fe40000410000 */
[----:B------:R-:W-:Y:S07]  /*8c90*/  FFMA.FTZ R4, R15, c[0x0][0x2d0], -R8 ;  /* 0x0000b4000f047a23 */ /* 0x000fee0000010808 */
[----:B------:R2:W1:Y:S01]  /*8ca0*/  MUFU.EX2 R180, R0 ;  /* 0x0000000000b47308 */ /* 0x0004620000000800 */
[C---:B---3--:R-:W-:Y:S02]  /*8cb0*/  FMUL.FTZ R16, R181.reuse, R200 ;  /* 0x000000c8b5107220 */ /* 0x048fe40000410000 */
[C---:B------:R-:W-:Y:S01]  /*8cc0*/  FMUL.FTZ R17, R181.reuse, R201 ;  /* 0x000000c9b5117220 */ /* 0x040fe20000410000 */
[----:B------:R-:W-:Y:S01]  /*8cd0*/  MOV R201, R60 ;  /* 0x0000003c00c97202 */ /* 0x000fe20000000f00 */
[----:B------:R-:W-:Y:S02]  /*8ce0*/  IMAD.MOV.U32 R200, RZ, RZ, R58 ;  /* 0x000000ffffc87224 */ /* 0x000fe400078e003a */
[C---:B----4-:R-:W-:Y:S02]  /*8cf0*/  FMUL.FTZ R5, R181.reuse, R193 ;  /* 0x000000c1b5057220 */ /* 0x050fe40000410000 */
[----:B------:R-:W-:Y:S01]  /*8d00*/  IMAD.MOV.U32 R193, RZ, RZ, R41 ;  /* 0x000000ffffc17224 */ /* 0x000fe200078e0029 */
[----:B------:R3:W-:Y:S01]  /*8d10*/  MUFU.EX2 R247, R4 ;  /* 0x0000000400f77308 */ /* 0x0007e20000000800 */
[C---:B------:R-:W-:Y:S02]  /*8d20*/  FMUL.FTZ R68, R181.reuse, R68 ;  /* 0x00000044b5447220 */ /* 0x040fe40000410000 */
[C---:B------:R-:W-:Y:S02]  /*8d30*/  FMUL.FTZ R69, R181.reuse, R69 ;  /* 0x00000045b5457220 */ /* 0x040fe40000410000 */
[C---:B------:R-:W-:Y:S02]  /*8d40*/  FMUL.FTZ R80, R181.reuse, R80 ;  /* 0x00000050b5507220 */ /* 0x040fe40000410000 */
[C---:B------:R-:W-:Y:S02]  /*8d50*/  FMUL.FTZ R81, R181.reuse, R81 ;  /* 0x00000051b5517220 */ /* 0x040fe40000410000 */
[C---:B------:R-:W-:Y:S01]  /*8d60*/  FMUL.FTZ R84, R181.reuse, R84 ;  /* 0x00000054b5547220 */ /* 0x040fe20000410000 */
[----:B------:R-:W-:Y:S01]  /*8d70*/  MUFU.EX2 R193, R193 ;  /* 0x000000c100c17308 */ /* 0x000fe20000000800 */
[C---:B------:R-:W-:Y:S02]  /*8d80*/  FMUL.FTZ R85, R181.reuse, R85 ;  /* 0x00000055b5557220 */ /* 0x040fe40000410000 */
[----:B------:R-:W-:Y:S02]  /*8d90*/  FMUL.FTZ R96, R181, R96 ;  /* 0x00000060b5607220 */ /* 0x000fe40000410000 */
[----:B--2---:R-:W-:Y:S02]  /*8da0*/  FMUL.FTZ R0, R3, c[0x0][0x2d0] ;  /* 0x0000b40003007a20 */ /* 0x004fe40000410000 */
[C---:B-1----:R-:W-:Y:S02]  /*8db0*/  FMUL.FTZ R7, R180.reuse, R195 ;  /* 0x000000c3b4077220 */ /* 0x042fe40000410000 */
[C---:B------:R-:W-:Y:S01]  /*8dc0*/  FMUL.FTZ R6, R180.reuse, R194 ;  /* 0x000000c2b4067220 */ /* 0x040fe20000410000 */
[----:B------:R1:W2:Y:S01]  /*8dd0*/  MUFU.EX2 R3, R0 ;  /* 0x0000000000037308 */ /* 0x0002a20000000800 */
[----:B------:R-:W-:Y:S02]  /*8de0*/  IMAD.MOV.U32 R195, RZ, RZ, R39 ;  /* 0x000000ffffc37224 */ /* 0x000fe400078e0027 */
[C---:B------:R-:W-:Y:S02]  /*8df0*/  FMUL.FTZ R18, R180.reuse, R202 ;  /* 0x000000cab4127220 */ /* 0x040fe40000410000 */
[----:B---3--:R-:W-:Y:S02]  /*8e00*/  FMUL.FTZ R4, R181, R192 ;  /* 0x000000c0b5047220 */ /* 0x008fe40000410000 */
[----:B------:R-:W-:Y:S02]  /*8e10*/  IMAD.MOV.U32 R202, RZ, RZ, R56 ;  /* 0x000000ffffca7224 */ /* 0x000fe400078e0038 */
[C---:B------:R-:W-:Y:S01]  /*8e20*/  FMUL.FTZ R70, R180.reuse, R70 ;  /* 0x00000046b4467220 */ /* 0x040fe20000410000 */
[----:B------:R-:W-:Y:S01]  /*8e30*/  MUFU.EX2 R195, R195 ;  /* 0x000000c300c37308 */ /* 0x000fe20000000800 */
[C---:B------:R-:W-:Y:S01]  /*8e40*/  FMUL.FTZ R71, R180.reuse, R71 ;  /* 0x00000047b4477220 */ /* 0x040fe20000410000 */
[-C--:B------:R-:W-:Y:S03]  /*8e50*/  HMMA.16816.F32.BF16 R4, R204, R20.reuse, R4 ;  /* 0x00000014cc04723c */ /* 0x080fe60000041804 */
[C---:B------:R-:W-:Y:S01]  /*8e60*/  FMUL.FTZ R19, R180.reuse, R203 ;  /* 0x000000cbb4137220 */ /* 0x040fe20000410000 */
[----:B------:R-:W-:Y:S01]  /*8e70*/  MOV R203, R67 ;  /* 0x0000004300cb7202 */ /* 0x000fe20000000f00 */
[C---:B------:R-:W-:Y:S01]  /*8e80*/  FMUL.FTZ R34, R180.reuse, R146 ;  /* 0x00000092b4227220 */ /* 0x040fe20000410000 */
[----:B------:R-:W-:Y:S01]  /*8e90*/  MOV R146, R44 ;  /* 0x0000002c00927202 */ /* 0x000fe20000000f00 */
[----:B------:R-:W-:Y:S02]  /*8ea0*/  FMUL.FTZ R35, R180, R147 ;  /* 0x00000093b4237220 */ /* 0x000fe40000410000 */
[----:B------:R-:W-:Y:S03]  /*8eb0*/  IMAD.MOV.U32 R147, RZ, RZ, R45 ;  /* 0x000000ffff937224 */ /* 0x000fe600078e002d */
[----:B-1----:R-:W-:Y:S02]  /*8ec0*/  FMUL.FTZ R0, R2, c[0x0][0x2d0] ;  /* 0x0000b40002007a20 */ /* 0x002fe40000410000 */
[C---:B--2---:R-:W-:Y:S01]  /*8ed0*/  FMUL.FTZ R12, R3.reuse, R196 ;  /* 0x000000c4030c7220 */ /* 0x044fe20000410000 */
[----:B------:R-:W-:Y:S01]  /*8ee0*/  MOV R196, R52 ;  /* 0x0000003400c47202 */ /* 0x000fe20000000f00 */
[C---:B------:R-:W-:Y:S01]  /*8ef0*/  FMUL.FTZ R8, R3.reuse, R188 ;  /* 0x000000bc03087220 */ /* 0x040fe20000410000 */
[----:B------:R-:W-:Y:S01]  /*8f00*/  MOV R52, R37 ;  /* 0x0000002500347202 */ /* 0x000fe20000000f00 */
[----:B------:R-:W1:Y:S01]  /*8f10*/  MUFU.EX2 R0, R0 ;  /* 0x0000000000007308 */ /* 0x000e620000000800 */
[----:B------:R-:W-:Y:S01]  /*8f20*/  FMUL.FTZ R9, R3, R189 ;  /* 0x000000bd03097220 */ /* 0x000fe20000410000 */
[----:B------:R-:W-:Y:S01]  /*8f30*/  F2FP.BF16.PACK_AB R188, R215, R186 ;  /* 0x000000bad7bc723e */ /* 0x000fe200000010ff */
[C---:B------:R-:W-:Y:S01]  /*8f40*/  FMUL.FTZ R13, R3.reuse, R197 ;  /* 0x000000c5030d7220 */ /* 0x040fe20000410000 */
[----:B------:R-:W-:Y:S01]  /*8f50*/  F2FP.BF16.PACK_AB R189, R208, R187 ;  /* 0x000000bbd0bd723e */ /* 0x000fe200000010ff */
[C---:B------:R-:W-:Y:S01]  /*8f60*/  FMUL.FTZ R25, R3.reuse, R137 ;  /* 0x0000008903197220 */ /* 0x040fe20000410000 */
[----:B------:R-:W-:Y:S01]  /*8f70*/  MOV R137, R53 ;  /* 0x0000003500897202 */ /* 0x000fe20000000f00 */
[C---:B------:R-:W-:Y:S01]  /*8f80*/  FMUL.FTZ R29, R3.reuse, R141 ;  /* 0x0000008d031d7220 */ /* 0x040fe20000410000 */
[----:B------:R-:W-:Y:S01]  /*8f90*/  MOV R192, R52 ;  /* 0x0000003400c07202 */ /* 0x000fe20000000f00 */
[C---:B------:R-:W-:Y:S01]  /*8fa0*/  FMUL.FTZ R24, R3.reuse, R136 ;  /* 0x0000008803187220 */ /* 0x040fe20000410000 */
[----:B------:R-:W-:Y:S01]  /*8fb0*/  MOV R141, R55 ;  /* 0x00000037008d7202 */ /* 0x000fe20000000f00 */
[C---:B------:R-:W-:Y:S01]  /*8fc0*/  FMUL.FTZ R28, R3.reuse, R140 ;  /* 0x0000008c031c7220 */ /* 0x040fe20000410000 */
[----:B------:R-:W-:Y:S01]  /*8fd0*/  MUFU.EX2 R196, R196 ;  /* 0x000000c400c47308 */ /* 0x000fe20000000800 */
[C---:B------:R-:W-:Y:S02]  /*8fe0*/  FMUL.FTZ R41, R3.reuse, R153 ;  /* 0x0000009903297220 */ /* 0x040fe40000410000 */
[C---:B------:R-:W-:Y:S02]  /*8ff0*/  FMUL.FTZ R44, R3.reuse, R156 ;  /* 0x0000009c032c7220 */ /* 0x040fe40000410000 */
[C---:B------:R-:W-:Y:S02]  /*9000*/  FMUL.FTZ R45, R3.reuse, R157 ;  /* 0x0000009d032d7220 */ /* 0x040fe40000410000 */
[----:B------:R-:W-:Y:S02]  /*9010*/  IMAD.MOV.U32 R2, RZ, RZ, R57 ;  /* 0x000000ffff027224 */ /* 0x000fe400078e0039 */
[C---:B------:R-:W-:Y:S02]  /*9020*/  FMUL.FTZ R56, R3.reuse, R168 ;  /* 0x000000a803387220 */ /* 0x040fe40000410000 */
[----:B------:R-:W-:Y:S01]  /*9030*/  FMUL.FTZ R57, R3, R169 ;  /* 0x000000a903397220 */ /* 0x000fe20000410000 */
[----:B------:R-:W-:Y:S01]  /*9040*/  MUFU.EX2 R168, R211 ;  /* 0x000000d300a87308 */ /* 0x000fe20000000800 */
[C---:B-1----:R-:W-:Y:S02]  /*9050*/  FMUL.FTZ R27, R0.reuse, R139 ;  /* 0x0000008b001b7220 */ /* 0x042fe40000410000 */
[----:B------:R-:W-:Y:S02]  /*9060*/  IMAD.MOV.U32 R139, RZ, RZ, R36 ;  /* 0x000000ffff8b7224 */ /* 0x000fe400078e0024 */
[----:B------:R-:W1:Y:S01]  /*9070*/  LDSM.16.MT88.4 R36, [R230] ;  /* 0x00000000e624783b */ /* 0x000e620000004200 */
[C---:B------:R-:W-:Y:S01]  /*9080*/  FMUL.FTZ R10, R0.reuse, R190 ;  /* 0x000000be000a7220 */ /* 0x040fe20000410000 */
[----:B------:R-:W-:Y:S01]  /*9090*/  F2FP.BF16.PACK_AB R190, R245, R214 ;  /* 0x000000d6f5be723e */ /* 0x000fe200000010ff */
[C---:B------:R-:W-:Y:S01]  /*90a0*/  FMUL.FTZ R11, R0.reuse, R191 ;  /* 0x000000bf000b7220 */ /* 0x040fe20000410000 */
[----:B------:R-:W-:Y:S01]  /*90b0*/  F2FP.BF16.PACK_AB R191, R247, R209 ;  /* 0x000000d1f7bf723e */ /* 0x000fe200000010ff */
[C---:B------:R-:W-:Y:S01]  /*90c0*/  FMUL.FTZ R60, R3.reuse, R172 ;  /* 0x000000ac033c7220 */ /* 0x040fe20000410000 */
[----:B------:R-:W-:Y:S01]  /*90d0*/  MUFU.EX2 R169, R131 ;  /* 0x0000008300a97308 */ /* 0x000fe20000000800 */
[----:B------:R-:W-:Y:S02]  /*90e0*/  IMAD.MOV.U32 R136, RZ, RZ, R64 ;  /* 0x000000ffff887224 */ /* 0x000fe400078e0040 */
[----:B------:R-:W-:Y:S02]  /*90f0*/  FMUL.FTZ R72, R3, R72 ;  /* 0x0000004803487220 */ /* 0x000fe40000410000 */
[C---:B------:R-:W-:Y:S04]  /*9100*/  HMMA.16816.F32.BF16 R8, R188.reuse, R20, R8 ;  /* 0x00000014bc08723c */ /* 0x040fe80000041808 */
[C---:B------:R-:W-:Y:S01]  /*9110*/  FMUL.FTZ R14, R0.reuse, R198 ;  /* 0x000000c6000e7220 */ /* 0x040fe20000410000 */
[----:B------:R-:W-:Y:S01]  /*9120*/  MOV R198, R54 ;  /* 0x0000003600c67202 */ /* 0x000fe20000000f00 */
[C---:B------:R-:W-:Y:S01]  /*9130*/  FMUL.FTZ R15, R0.reuse, R199 ;  /* 0x000000c7000f7220 */ /* 0x040fe20000410000 */
[----:B------:R-:W2:Y:S01]  /*9140*/  LDSM.16.MT88.4 R52, [R233] ;  /* 0x00000000e934783b */ /* 0x000ea20000004200 */
[C---:B------:R-:W-:Y:S04]  /*9150*/  FMUL.FTZ R20, R181.reuse, R132 ;  /* 0x00000084b5147220 */ /* 0x040fe80000410000 */
[----:B------:R-:W-:Y:S01]  /*9160*/  FMUL.FTZ R21, R181, R133 ;  /* 0x00000085b5157220 */ /* 0x000fe20000410000 */
[-C--:B------:R-:W-:Y:S03]  /*9170*/  HMMA.16816.F32.BF16 R12, R188, R22.reuse, R12 ;  /* 0x00000016bc0c723c */ /* 0x080fe6000004180c */
[C---:B------:R-:W-:Y:S02]  /*9180*/  FMUL.FTZ R73, R3.reuse, R73 ;  /* 0x0000004903497220 */ /* 0x040fe40000410000 */
[C---:B------:R-:W-:Y:S02]  /*9190*/  FMUL.FTZ R76, R3.reuse, R76 ;  /* 0x0000004c034c7220 */ /* 0x040fe40000410000 */
[C---:B------:R-:W-:Y:S01]  /*91a0*/  FMUL.FTZ R77, R3.reuse, R77 ;  /* 0x0000004d034d7220 */ /* 0x040fe20000410000 */
[C---:B------:R-:W-:Y:S04]  /*91b0*/  HMMA.16816.F32.BF16 R16, R204.reuse, R22, R16 ;  /* 0x00000016cc10723c */ /* 0x040fe80000041810 */
[C---:B------:R-:W-:Y:S02]  /*91c0*/  FMUL.FTZ R26, R0.reuse, R138 ;  /* 0x0000008a001a7220 */ /* 0x040fe40000410000 */
[----:B------:R-:W-:Y:S01]  /*91d0*/  FMUL.FTZ R30, R0, R142 ;  /* 0x0000008e001e7220 */ /* 0x000fe20000410000 */
[----:B------:R-:W-:Y:S01]  /*91e0*/  MOV R142, R50 ;  /* 0x00000032008e7202 */ /* 0x000fe20000000f00 */
[C---:B------:R-:W-:Y:S04]  /*91f0*/  FMUL.FTZ R22, R180.reuse, R134 ;  /* 0x00000086b4167220 */ /* 0x040fe80000410000 */
[----:B------:R-:W-:Y:S02]  /*9200*/  FMUL.FTZ R23, R180, R135 ;  /* 0x00000087b4177220 */ /* 0x000fe40000410000 */
[----:B------:R-:W3:Y:S01]  /*9210*/  LDSM.16.MT88.4 R132, [R232] ;  /* 0x00000000e884783b */ /* 0x000ee20000004200 */
[----:B------:R-:W-:Y:S02]  /*9220*/  IMAD.MOV.U32 R138, RZ, RZ, R48 ;  /* 0x000000ffff8a7224 */ /* 0x000fe400078e0030 */
[C---:B------:R-:W-:Y:S02]  /*9230*/  FMUL.FTZ R88, R3.reuse, R88 ;  /* 0x0000005803587220 */ /* 0x040fe40000410000 */
[-C--:B-1----:R-:W-:Y:S03]  /*9240*/  HMMA.16816.F32.BF16 R20, R204, R36.reuse, R20 ;  /* 0x00000024cc14723c */ /* 0x082fe60000041814 */
[C---:B------:R-:W-:Y:S02]  /*9250*/  FMUL.FTZ R89, R3.reuse, R89 ;  /* 0x0000005903597220 */ /* 0x040fe40000410000 */
[C---:B------:R-:W-:Y:S02]  /*9260*/  FMUL.FTZ R92, R3.reuse, R92 ;  /* 0x0000005c035c7220 */ /* 0x040fe40000410000 */
[C---:B------:R-:W-:Y:S01]  /*9270*/  FMUL.FTZ R93, R3.reuse, R93 ;  /* 0x0000005d035d7220 */ /* 0x040fe20000410000 */
[C---:B------:R-:W-:Y:S04]  /*9280*/  HMMA.16816.F32.BF16 R24, R188.reuse, R36, R24 ;  /* 0x00000024bc18723c */ /* 0x040fe80000041818 */
[----:B------:R-:W-:Y:S01]  /*9290*/  FMUL.FTZ R31, R0, R143 ;  /* 0x0000008f001f7220 */ /* 0x000fe20000410000 */
[----:B------:R-:W-:Y:S01]  /*92a0*/  MOV R143, R32 ;  /* 0x00000020008f7202 */ /* 0x000fe20000000f00 */
[C---:B------:R-:W-:Y:S02]  /*92b0*/  FMUL.FTZ R104, R3.reuse, R104 ;  /* 0x0000006803687220 */ /* 0x040fe40000410000 */
[----:B------:R-:W-:Y:S03]  /*92c0*/  FMUL.FTZ R105, R3, R105 ;  /* 0x0000006903697220 */ /* 0x000fe60000410000 */
[-C--:B------:R-:W-:Y:S03]  /*92d0*/  HMMA.16816.F32.BF16 R28, R188, R38.reuse, R28 ;  /* 0x00000026bc1c723c */ /* 0x080fe6000004181c */
[C---:B------:R-:W-:Y:S02]  /*92e0*/  FMUL.FTZ R32, R181.reuse, R144 ;  /* 0x00000090b5207220 */ /* 0x040fe40000410000 */
[----:B------:R-:W-:Y:S02]  /*92f0*/  IMAD.MOV.U32 R48, RZ, RZ, R33 ;  /* 0x000000ffff307224 */ /* 0x000fe400078e0021 */
[----:B------:R-:W-:Y:S01]  /*9300*/  FMUL.FTZ R33, R181, R145 ;  /* 0x00000091b5217220 */ /* 0x000fe20000410000 */
[----:B------:R-:W-:Y:S01]  /*9310*/  MOV R145, R40 ;  /* 0x0000002800917202 */ /* 0x000fe20000000f00 */
[C---:B------:R-:W-:Y:S03]  /*9320*/  FMUL.FTZ R40, R3.reuse, R152 ;  /* 0x0000009803287220 */ /* 0x040fe60000410000 */
[----:B------:R-:W-:Y:S01]  /*9330*/  FMUL.FTZ R108, R3, R108 ;  /* 0x0000006c036c7220 */ /* 0x000fe20000410000 */
[----:B------:R-:W-:Y:S01]  /*9340*/  MOV R194, R48 ;  /* 0x0000003000c27202 */ /* 0x000fe20000000f00 */
[C---:B------:R-:W-:Y:S04]  /*9350*/  HMMA.16816.F32.BF16 R32, R204.reuse, R38, R32 ;  /* 0x00000026cc20723c */ /* 0x040fe80000041820 */
[C---:B------:R-:W-:Y:S01]  /*9360*/  FMUL.FTZ R36, R181.reuse, R148 ;  /* 0x00000094b5247220 */ /* 0x040fe20000410000 */
[----:B------:R-:W-:Y:S01]  /*9370*/  MOV R148, R42 ;  /* 0x0000002a00947202 */ /* 0x000fe20000000f00 */
[----:B------:R-:W-:Y:S01]  /*9380*/  FMUL.FTZ R37, R181, R149 ;  /* 0x00000095b5257220 */ /* 0x000fe20000410000 */
[----:B------:R-:W-:Y:S01]  /*9390*/  MOV R152, R49 ;  /* 0x0000003100987202 */ /* 0x000fe20000000f00 */
[C---:B------:R-:W-:Y:S01]  /*93a0*/  FMUL.FTZ R38, R180.reuse, R150 ;  /* 0x00000096b4267220 */ /* 0x040fe20000410000 */
[----:B------:R-:W-:Y:S03]  /*93b0*/  MOV R150, R46 ;  /* 0x0000002e00967202 */ /* 0x000fe60000000f00 */
[----:B------:R-:W-:Y:S01]  /*93c0*/  FMUL.FTZ R39, R180, R151 ;  /* 0x00000097b4277220 */ /* 0x000fe20000410000 */
[----:B------:R-:W-:Y:S01]  /*93d0*/  MOV R157, R152 ;  /* 0x00000098009d7202 */ /* 0x000fe20000000f00 */
[C---:B------:R-:W-:Y:S02]  /*93e0*/  FMUL.FTZ R109, R3.reuse, R109 ;  /* 0x0000006d036d7220 */ /* 0x040fe40000410000 */
[C---:B------:R-:W-:Y:S02]  /*93f0*/  FMUL.FTZ R120, R3.reuse, R120 ;  /* 0x0000007803787220 */ /* 0x040fe40000410000 */
[C---:B------:R-:W-:Y:S01]  /*9400*/  FMUL.FTZ R121, R3.reuse, R121 ;  /* 0x0000007903797220 */ /* 0x040fe20000410000 */
[-C--:B--2---:R-:W-:Y:S03]  /*9410*/  HMMA.16816.F32.BF16 R36, R204, R52.reuse, R36 ;  /* 0x00000034cc24723c */ /* 0x084fe60000041824 */
[C---:B------:R-:W-:Y:S02]  /*9420*/  FMUL.FTZ R42, R0.reuse, R154 ;  /* 0x0000009a002a7220 */ /* 0x040fe40000410000 */
[----:B------:R-:W-:Y:S02]  /*9430*/  IMAD.MOV.U32 R149, RZ, RZ, R43 ;  /* 0x000000ffff957224 */ /* 0x000fe400078e002b */
[C---:B------:R-:W-:Y:S01]  /*9440*/  FMUL.FTZ R43, R0.reuse, R155 ;  /* 0x0000009b002b7220 */ /* 0x040fe20000410000 */
[----:B------:R-:W-:Y:S01]  /*9450*/  MOV R155, R150 ;  /* 0x00000096009b7202 */ /* 0x000fe20000000f00 */
[C---:B------:R-:W-:Y:S03]  /*9460*/  FMUL.FTZ R124, R3.reuse, R124 ;  /* 0x0000007c037c7220 */ /* 0x040fe60000410000 */
[----:B------:R-:W-:Y:S02]  /*9470*/  FMUL.FTZ R125, R3, R125 ;  /* 0x0000007d037d7220 */ /* 0x000fe40000410000 */
[C---:B------:R-:W-:Y:S04]  /*9480*/  HMMA.16816.F32.BF16 R40, R188.reuse, R52, R40 ;  /* 0x00000034bc28723c */ /* 0x040fe80000041828 */
[----:B------:R-:W-:Y:S02]  /*9490*/  IMAD.MOV.U32 R151, RZ, RZ, R47 ;  /* 0x000000ffff977224 */ /* 0x000fe400078e002f */
[C---:B------:R-:W-:Y:S02]  /*94a0*/  FMUL.FTZ R46, R0.reuse, R158 ;  /* 0x0000009e002e7220 */ /* 0x040fe40000410000 */
[----:B------:R-:W-:Y:S01]  /*94b0*/  FMUL.FTZ R47, R0, R159 ;  /* 0x0000009f002f7220 */ /* 0x000fe20000410000 */
[----:B------:R-:W-:Y:S03]  /*94c0*/  MUFU.EX2 R158, R226 ;  /* 0x000000e2009e7308 */ /* 0x000fe60000000800 */
[----:B------:R-:W-:Y:S01]  /*94d0*/  IMAD.MOV.U32 R154, RZ, RZ, R151 ;  /* 0x000000ffff9a7224 */ /* 0x000fe200078e0097 */
[----:B------:R-:W-:Y:S01]  /*94e0*/  MOV R151, R146 ;  /* 0x0000009200977202 */ /* 0x000fe20000000f00 */
[----:B------:R-:W-:Y:S01]  /*94f0*/  IMAD.MOV.U32 R146, RZ, RZ, R139 ;  /* 0x000000ffff927224 */ /* 0x000fe200078e008b */
[-C--:B------:R-:W-:Y:S03]  /*9500*/  HMMA.16816.F32.BF16 R44, R188, R54.reuse, R44 ;  /* 0x00000036bc2c723c */ /* 0x080fe6000004182c */
[----:B------:R-:W-:Y:S01]  /*9510*/  IMAD.MOV.U32 R144, RZ, RZ, R51 ;  /* 0x000000ffff907224 */ /* 0x000fe200078e0033 */
[----:B------:R-:W-:Y:S01]  /*9520*/  MUFU.EX2 R159, R217 ;  /* 0x000000d9009f7308 */ /* 0x000fe20000000800 */
[C---:B------:R-:W-:Y:S02]  /*9530*/  FMUL.FTZ R48, R181.reuse, R160 ;  /* 0x000000a0b5307220 */ /* 0x040fe40000410000 */
[C---:B------:R-:W-:Y:S02]  /*9540*/  FMUL.FTZ R49, R181.reuse, R161 ;  /* 0x000000a1b5317220 */ /* 0x040fe40000410000 */
[C---:B------:R-:W-:Y:S03]  /*9550*/  FMUL.FTZ R50, R180.reuse, R162 ;  /* 0x000000a2b4327220 */ /* 0x040fe60000410000 */
[----:B------:R-:W-:Y:S02]  /*9560*/  FMUL.FTZ R51, R180, R163 ;  /* 0x000000a3b4337220 */ /* 0x000fe40000410000 */
[----:B------:R-:W-:Y:S01]  /*9570*/  MUFU.EX2 R163, R250 ;  /* 0x000000fa00a37308 */ /* 0x000fe20000000800 */
[C---:B------:R-:W-:Y:S02]  /*9580*/  FMUL.FTZ R52, R181.reuse, R164 ;  /* 0x000000a4b5347220 */ /* 0x040fe40000410000 */
[----:B------:R-:W-:Y:S02]  /*9590*/  FMUL.FTZ R53, R181, R165 ;  /* 0x000000a5b5357220 */ /* 0x000fe40000410000 */
[C---:B------:R-:W-:Y:S04]  /*95a0*/  HMMA.16816.F32.BF16 R48, R204.reuse, R54, R48 ;  /* 0x00000036cc30723c */ /* 0x040fe80000041830 */
[C---:B------:R-:W-:Y:S01]  /*95b0*/  FMUL.FTZ R58, R0.reuse, R170 ;  /* 0x000000aa003a7220 */ /* 0x040fe20000410000 */
[----:B------:R1:W-:Y:S01]  /*95c0*/  MUFU.EX2 R165, R130 ;  /* 0x0000008200a57308 */ /* 0x0003e20000000800 */
[----:B------:R-:W-:Y:S02]  /*95d0*/  FMUL.FTZ R59, R0, R171 ;  /* 0x000000ab003b7220 */ /* 0x000fe40000410000 */
[C---:B------:R-:W-:Y:S04]  /*95e0*/  FMUL.FTZ R54, R180.reuse, R166 ;  /* 0x000000a6b4367220 */ /* 0x040fe80000410000 */
[----:B------:R-:W-:Y:S02]  /*95f0*/  FMUL.FTZ R55, R180, R167 ;  /* 0x000000a7b4377220 */ /* 0x000fe40000410000 */
[----:B------:R-:W-:Y:S01]  /*9600*/  IMAD.MOV.U32 R197, RZ, RZ, R61 ;  /* 0x000000ffffc57224 */ /* 0x000fe200078e003d */
[----:B------:R-:W2:Y:S01]  /*9610*/  MUFU.EX2 R160, R225 ;  /* 0x000000e100a07308 */ /* 0x000ea20000000800 */
[----:B------:R-:W-:Y:S02]  /*9620*/  FMUL.FTZ R61, R3, R173 ;  /* 0x000000ad033d7220 */ /* 0x000fe40000410000 */
[----:B------:R-:W-:Y:S01]  /*9630*/  IMAD.MOV.U32 R153, RZ, RZ, R63 ;  /* 0x000000ffff997224 */ /* 0x000fe200078e003f */
[-C--:B---3--:R-:W-:Y:S03]  /*9640*/  HMMA.16816.F32.BF16 R52, R204, R132.reuse, R52 ;  /* 0x00000084cc34723c */ /* 0x088fe60000041834 */
[C---:B------:R-:W-:Y:S02]  /*9650*/  FMUL.FTZ R62, R0.reuse, R174 ;  /* 0x000000ae003e7220 */ /* 0x040fe40000410000 */
[----:B------:R-:W-:Y:S01]  /*9660*/  FMUL.FTZ R63, R0, R175 ;  /* 0x000000af003f7220 */ /* 0x000fe20000410000 */
[----:B------:R3:W-:Y:S01]  /*9670*/  MUFU.EX2 R162, R153 ;  /* 0x0000009900a27308 */ /* 0x0007e20000000800 */
[----:B------:R-:W-:Y:S01]  /*9680*/  IMAD.MOV.U32 R199, RZ, RZ, R65 ;  /* 0x000000ffffc77224 */ /* 0x000fe200078e0041 */
[C---:B------:R-:W-:Y:S01]  /*9690*/  HMMA.16816.F32.BF16 R56, R188.reuse, R132, R56 ;  /* 0x00000084bc38723c */ /* 0x040fe20000041838 */
[----:B-1----:R-:W4:Y:S03]  /*96a0*/  LDL.LU R130, [R1+0xac] ;  /* 0x0000ac0001827983 */ /* 0x002f260000300800 */
[C---:B------:R-:W-:Y:S01]  /*96b0*/  FMUL.FTZ R64, R181.reuse, R176 ;  /* 0x000000b0b5407220 */ /* 0x040fe20000410000 */
[----:B------:R-:W4:Y:S01]  /*96c0*/  LDL.LU R131, [R1+0xa8] ;  /* 0x0000a80001837983 */ /* 0x000f220000300800 */
[C---:B------:R-:W-:Y:S02]  /*96d0*/  FMUL.FTZ R65, R181.reuse, R177 ;  /* 0x000000b1b5417220 */ /* 0x040fe40000410000 */
[-C--:B------:R-:W-:Y:S01]  /*96e0*/  HMMA.16816.F32.BF16 R60, R188, R134.reuse, R60 ;  /* 0x00000086bc3c723c */ /* 0x080fe2000004183c */
[----:B------:R1:W-:Y:S03]  /*96f0*/  MUFU.EX2 R171, R157 ;  /* 0x0000009d00ab7308 */ /* 0x0003e60000000800 */
[C---:B------:R-:W-:Y:S02]  /*9700*/  FMUL.FTZ R67, R180.reuse, R179 ;  /* 0x000000b3b4437220 */ /* 0x040fe40000410000 */
[----:B------:R-:W-:Y:S02]  /*9710*/  IMAD.MOV.U32 R140, RZ, RZ, R66 ;  /* 0x000000ffff8c7224 */ /* 0x000fe400078e0042 */
[----:B------:R-:W-:Y:S03]  /*9720*/  FMUL.FTZ R66, R180, R178 ;  /* 0x000000b2b4427220 */ /* 0x000fe60000410000 */
[----:B------:R-:W2:Y:S01]  /*9730*/  MUFU.EX2 R161, R216 ;  /* 0x000000d800a17308 */ /* 0x000ea20000000800 */
[C---:B------:R-:W-:Y:S02]  /*9740*/  FMUL.FTZ R74, R0.reuse, R74 ;  /* 0x0000004a004a7220 */ /* 0x040fe40000410000 */
[C---:B------:R-:W-:Y:S01]  /*9750*/  FMUL.FTZ R75, R0.reuse, R75 ;  /* 0x0000004b004b7220 */ /* 0x040fe20000410000 */
[C---:B------:R-:W-:Y:S01]  /*9760*/  HMMA.16816.F32.BF16 R64, R204.reuse, R134, R64 ;  /* 0x00000086cc40723c */ /* 0x040fe20000041840 */
[----:B------:R-:W2:Y:S03]  /*9770*/  LDSM.16.MT88.4 R132, [R229+0x2000] ;  /* 0x00200000e584783b */ /* 0x000ea60000004200 */
[C---:B------:R-:W-:Y:S01]  /*9780*/  FMUL.FTZ R78, R0.reuse, R78 ;  /* 0x0000004e004e7220 */ /* 0x040fe20000410000 */
[----:B---3--:R-:W-:Y:S01]  /*9790*/  MOV R153, R148 ;  /* 0x0000009400997202 */ /* 0x008fe20000000f00 */
[----:B------:R-:W-:Y:S01]  /*97a0*/  FMUL.FTZ R79, R0, R79 ;  /* 0x0000004f004f7220 */ /* 0x000fe20000410000 */
[----:B------:R-:W-:Y:S01]  /*97b0*/  MUFU.EX2 R170, R252 ;  /* 0x000000fc00aa7308 */ /* 0x000fe20000000800 */
[C---:B------:R-:W-:Y:S04]  /*97c0*/  FMUL.FTZ R82, R180.reuse, R82 ;  /* 0x00000052b4527220 */ /* 0x040fe80000410000 */
[C---:B------:R-:W-:Y:S01]  /*97d0*/  FMUL.FTZ R83, R180.reuse, R83 ;  /* 0x00000053b4537220 */ /* 0x040fe20000410000 */
[----:B-1----:R-:W-:Y:S01]  /*97e0*/  MOV R157, R153 ;  /* 0x00000099009d7202 */ /* 0x002fe20000000f00 */
[C---:B------:R-:W-:Y:S01]  /*97f0*/  FMUL.FTZ R86, R180.reuse, R86 ;  /* 0x00000056b4567220 */ /* 0x040fe20000410000 */
[----:B------:R-:W-:Y:S01]  /*9800*/  MOV R153, R151 ;  /* 0x0000009700997202 */ /* 0x000fe20000000f00 */
[----:B------:R-:W-:Y:S01]  /*9810*/  FMUL.FTZ R87, R180, R87 ;  /* 0x00000057b4577220 */ /* 0x000fe20000410000 */
[----:B------:R-:W-:Y:S01]  /*9820*/  MUFU.EX2 R167, R249 ;  /* 0x000000f900a77308 */ /* 0x000fe20000000800 */
[C---:B------:R-:W-:Y:S02]  /*9830*/  FMUL.FTZ R90, R0.reuse, R90 ;  /* 0x0000005a005a7220 */ /* 0x040fe40000410000 */
[C---:B------:R-:W-:Y:S02]  /*9840*/  FMUL.FTZ R91, R0.reuse, R91 ;  /* 0x0000005b005b7220 */ /* 0x040fe40000410000 */
[C---:B------:R-:W-:Y:S02]  /*9850*/  FMUL.FTZ R94, R0.reuse, R94 ;  /* 0x0000005e005e7220 */ /* 0x040fe40000410000 */
[----:B------:R-:W-:Y:S02]  /*9860*/  FMUL.FTZ R95, R0, R95 ;  /* 0x0000005f005f7220 */ /* 0x000fe40000410000 */
[C---:B------:R-:W-:Y:S01]  /*9870*/  FMUL.FTZ R97, R181.reuse, R97 ;  /* 0x00000061b5617220 */ /* 0x040fe20000410000 */
[----:B------:R1:W-:Y:S01]  /*9880*/  MUFU.EX2 R164, R251 ;  /* 0x000000fb00a47308 */ /* 0x0003e20000000800 */
        /* <DEDUP_REMOVED lines=8> */
[-C--:B--2---:R-:W-:Y:S03]  /*9910*/  HMMA.16816.F32.BF16 R68, R204, R132.reuse, R68 ;  /* 0x00000084cc44723c */ /* 0x084fe60000041844 */
[C---:B------:R-:W-:Y:S02]  /*9920*/  FMUL.FTZ R107, R0.reuse, R107 ;  /* 0x0000006b006b7220 */ /* 0x040fe40000410000 */
        /* <DEDUP_REMOVED lines=9> */
[----:B------:R-:W2:Y:S03]  /*99c0*/  LDSM.16.MT88.4 R132, [R230+0x2000] ;  /* 0x00200000e684783b */ /* 0x000ea60000004200 */
[C---:B------:R-:W-:Y:S02]  /*99d0*/  FMUL.FTZ R116, R181.reuse, R116 ;  /* 0x00000074b5747220 */ /* 0x040fe40000410000 */
[C---:B------:R-:W-:Y:S02]  /*99e0*/  FMUL.FTZ R117, R181.reuse, R117 ;  /* 0x00000075b5757220 */ /* 0x040fe40000410000 */
[C---:B------:R-:W-:Y:S04]  /*99f0*/  FMUL.FTZ R118, R180.reuse, R118 ;  /* 0x00000076b4767220 */ /* 0x040fe80000410000 */
[----:B------:R-:W-:Y:S02]  /*9a00*/  FMUL.FTZ R119, R180, R119 ;  /* 0x00000077b4777220 */ /* 0x000fe40000410000 */
[C---:B------:R-:W-:Y:S02]  /*9a10*/  FMUL.FTZ R122, R0.reuse, R122 ;  /* 0x0000007a007a7220 */ /* 0x040fe40000410000 */
[C---:B------:R-:W-:Y:S02]  /*9a20*/  FMUL.FTZ R123, R0.reuse, R123 ;  /* 0x0000007b007b7220 */ /* 0x040fe40000410000 */
        /* <DEDUP_REMOVED lines=9> */
[C---:B------:R-:W-:Y:S01]  /*9ac0*/  FMUL.FTZ R126, R0.reuse, R126 ;  /* 0x0000007e007e7220 */ /* 0x040fe20000410000 */
[----:B------:R-:W-:Y:S01]  /*9ad0*/  LDSM.16.MT88.4 R136, [R229+0x800] ;  /* 0x00080000e588783b */ /* 0x000fe20000004200 */
[----:B------:R-:W-:Y:S02]  /*9ae0*/  FMUL.FTZ R127, R0, R127 ;  /* 0x0000007f007f7220 */ /* 0x000fe40000410000 */
[C---:B------:R-:W-:Y:S02]  /*9af0*/  FMUL.FTZ R128, R181.reuse, R128 ;  /* 0x00000080b5807220 */ /* 0x040fe40000410000 */
[----:B------:R-:W-:Y:S02]  /*9b00*/  FMUL.FTZ R129, R181, R129 ;  /* 0x00000081b5817220 */ /* 0x000fe40000410000 */
[----:B------:R-:W-:Y:S01]  /*9b10*/  IMAD.MOV.U32 R152, RZ, RZ, R147 ;  /* 0x000000ffff987224 */ /* 0x000fe200078e0093 */
[----:B------:R-:W-:Y:S01]  /*9b20*/  MOV R147, R142 ;  /* 0x0000008e00937202 */ /* 0x000fe20000000f00 */
[----:B------:R-:W-:Y:S02]  /*9b30*/  IMAD.MOV.U32 R142, RZ, RZ, R244 ;  /* 0x000000ffff8e7224 */ /* 0x000fe400078e00f4 */
[----:B------:R3:W5:Y:S01]  /*9b40*/  LDL.LU R244, [R1+0xa4] ;  /* 0x0000a40001f47983 */ /* 0x0007620000300800 */
[-C--:B--2---:R-:W-:Y:S03]  /*9b50*/  HMMA.16816.F32.BF16 R84, R204, R132.reuse, R84 ;  /* 0x00000084cc54723c */ /* 0x084fe60000041854 */
[----:B------:R-:W-:Y:S01]  /*9b60*/  MOV R149, R147 ;  /* 0x0000009300957202 */ /* 0x000fe20000000f00 */
[----:B------:R-:W-:Y:S01]  /*9b70*/  IMAD.MOV.U32 R172, RZ, RZ, R152 ;  /* 0x000000ffffac7224 */ /* 0x000fe200078e0098 */
[----:B------:R-:W-:Y:S01]  /*9b80*/  MOV R147, R145 ;  /* 0x0000009100937202 */ /* 0x000fe20000000f00 */
[----:B------:R-:W-:Y:S02]  /*9b90*/  IMAD.MOV.U32 R145, RZ, RZ, R143 ;  /* 0x000000ffff917224 */ /* 0x000fe400078e008f */
[C---:B------:R-:W-:Y:S04]  /*9ba0*/  HMMA.16816.F32.BF16 R88, R188.reuse, R132, R88 ;  /* 0x00000084bc58723c */ /* 0x040fe80000041858 */
[----:B-1----:R-:W-:Y:S01]  /*9bb0*/  MOV R251, R145 ;  /* 0x0000009100fb7202 */ /* 0x002fe20000000f00 */
[----:B------:R-:W-:Y:S02]  /*9bc0*/  IMAD.MOV.U32 R143, RZ, RZ, R199 ;  /* 0x000000ffff8f7224 */ /* 0x000fe400078e00c7 */
[----:B------:R-:W1:Y:S01]  /*9bd0*/  MUFU.EX2 R199, R223 ;  /* 0x000000df00c77308 */ /* 0x000e620000000800 */
[-C--:B------:R-:W-:Y:S04]  /*9be0*/  HMMA.16816.F32.BF16 R92, R188, R134.reuse, R92 ;  /* 0x00000086bc5c723c */ /* 0x080fe8000004185c */
[----:B------:R-:W-:Y:S02]  /*9bf0*/  IMAD.MOV.U32 R152, RZ, RZ, R150 ;  /* 0x000000ffff987224 */ /* 0x000fe400078e0096 */
[----:B------:R-:W-:Y:S02]  /*9c00*/  IMAD.MOV.U32 R150, RZ, RZ, R148 ;  /* 0x000000ffff967224 */ /* 0x000fe400078e0094 */
[C---:B------:R-:W-:Y:S01]  /*9c10*/  HMMA.16816.F32.BF16 R96, R204.reuse, R134, R96 ;  /* 0x00000086cc60723c */ /* 0x040fe20000041860 */
[----:B------:R-:W2:Y:S01]  /*9c20*/  LDSM.16.MT88.4 R132, [R233+0x2000] ;  /* 0x00200000e984783b */ /* 0x000ea20000004200 */
[----:B------:R-:W-:Y:S02]  /*9c30*/  MUFU.EX2 R251, R251 ;  /* 0x000000fb00fb7308 */ /* 0x000fe40000000800 */
[----:B------:R-:W-:Y:S01]  /*9c40*/  IMAD.MOV.U32 R148, RZ, RZ, R146 ;  /* 0x000000ffff947224 */ /* 0x000fe200078e0092 */
[----:B------:R-:W-:Y:S01]  /*9c50*/  MOV R146, R142 ;  /* 0x0000008e00927202 */ /* 0x000fe20000000f00 */
[----:B------:R-:W-:Y:S01]  /*9c60*/  IMAD.MOV.U32 R173, RZ, RZ, R172 ;  /* 0x000000ffffad7224 */ /* 0x000fe200078e00ac */
[----:B------:R-:W-:Y:S02]  /*9c70*/  MOV R142, R198 ;  /* 0x000000c6008e7202 */ /* 0x000fe40000000f00 */
[----:B------:R-:W-:Y:S03]  /*9c80*/  MOV R172, R153 ;  /* 0x0000009900ac7202 */ /* 0x000fe60000000f00 */
[----:B------:R-:W1:Y:S01]  /*9c90*/  MUFU.EX2 R198, R210 ;  /* 0x000000d200c67308 */ /* 0x000e620000000800 */
        /* <DEDUP_REMOVED lines=25> */
[----:B------:R-:W-:Y:S01]  /*9e30*/  F2FP.BF16.PACK_AB R140, R160, R158 ;  /* 0x0000009ea08c723e */ /* 0x000fe200000010ff */
[----:B------:R-:W-:Y:S01]  /*9e40*/  IMAD.MOV.U32 R178, RZ, RZ, R151 ;  /* 0x000000ffffb27224 */ /* 0x000fe200078e0097 */
[----:B------:R-:W-:Y:S01]  /*9e50*/  MOV R151, R141 ;  /* 0x0000008d00977202 */ /* 0x000fe20000000f00 */
[-C--:B--2---:R-:W-:Y:S01]  /*9e60*/  HMMA.16816.F32.BF16 R100, R204, R132.reuse, R100 ;  /* 0x00000084cc64723c */ /* 0x084fe20000041864 */
[----:B------:R-:W-:Y:S02]  /*9e70*/  MUFU.EX2 R173, R173 ;  /* 0x000000ad00ad7308 */ /* 0x000fe40000000800 */
[----:B------:R-:W-:Y:S01]  /*9e80*/  F2FP.BF16.PACK_AB R141, R161, R159 ;  /* 0x0000009fa18d723e */ /* 0x000fe200000010ff */
[----:B------:R-:W-:Y:S01]  /*9e90*/  IMAD.MOV.U32 R177, RZ, RZ, R153 ;  /* 0x000000ffffb17224 */ /* 0x000fe200078e0099 */
[----:B------:R-:W-:Y:S01]  /*9ea0*/  MOV R153, R203 ;  /* 0x000000cb00997202 */ /* 0x000fe20000000f00 */
[----:B------:R-:W-:Y:S01]  /*9eb0*/  IMAD.MOV.U32 R203, RZ, RZ, R202 ;  /* 0x000000ffffcb7224 */ /* 0x000fe200078e00ca */
[----:B------:R-:W-:Y:S01]  /*9ec0*/  MOV R202, R201 ;  /* 0x000000c900ca7202 */ /* 0x000fe20000000f00 */
[C---:B------:R-:W-:Y:S03]  /*9ed0*/  HMMA.16816.F32.BF16 R104, R188.reuse, R132, R104 ;  /* 0x00000084bc68723c */ /* 0x040fe60000041868 */
[----:B------:R-:W-:Y:S01]  /*9ee0*/  MUFU.EX2 R177, R177 ;  /* 0x000000b100b17308 */ /* 0x000fe20000000800 */
[----:B------:R-:W-:Y:S01]  /*9ef0*/  IMAD.MOV.U32 R201, RZ, RZ, R197 ;  /* 0x000000ffffc97224 */ /* 0x000fe200078e00c5 */
[----:B------:R-:W-:Y:S01]  /*9f00*/  MOV R197, R228 ;  /* 0x000000e400c57202 */ /* 0x000fe20000000f00 */
[----:B------:R-:W-:Y:S01]  /*9f10*/  IMAD.MOV.U32 R250, RZ, RZ, R153 ;  /* 0x000000fffffa7224 */ /* 0x000fe200078e0099 */
[----:B------:R-:W-:Y:S01]  /*9f20*/  MOV R179, R150 ;  /* 0x0000009600b37202 */ /* 0x000fe20000000f00 */
[-C--:B------:R-:W-:Y:S04]  /*9f30*/  HMMA.16816.F32.BF16 R108, R188, R134.reuse, R108 ;  /* 0x00000086bc6c723c */ /* 0x080fe8000004186c */
[----:B------:R-:W-:Y:S01]  /*9f40*/  IMAD.MOV.U32 R150, RZ, RZ, R142 ;  /* 0x000000ffff967224 */ /* 0x000fe200078e008e */
[----:B-1----:R-:W-:Y:S01]  /*9f50*/  F2FP.BF16.PACK_AB R142, R199, R166 ;  /* 0x000000a6c78e723e */ /* 0x002fe200000010ff */
[----:B------:R-:W-:Y:S01]  /*9f60*/  MUFU.EX2 R225, R202 ;  /* 0x000000ca00e17308 */ /* 0x000fe20000000800 */
[----:B------:R-:W-:Y:S01]  /*9f70*/  MOV R174, R172 ;  /* 0x000000ac00ae7202 */ /* 0x000fe20000000f00 */
[C---:B------:R-:W-:Y:S01]  /*9f80*/  HMMA.16816.F32.BF16 R112, R204.reuse, R134, R112 ;  /* 0x00000086cc70723c */ /* 0x040fe20000041870 */
[----:B------:R-:W1:Y:S03]  /*9f90*/  LDSM.16.MT88.4 R132, [R232+0x2000] ;  /* 0x00200000e884783b */ /* 0x000e660000004200 */
[----:B------:R-:W-:Y:S01]  /*9fa0*/  MOV R252, R150 ;  /* 0x0000009600fc7202 */ /* 0x000fe20000000f00 */
[----:B------:R-:W-:Y:S01]  /*9fb0*/  IMAD.MOV.U32 R172, RZ, RZ, R149 ;  /* 0x000000ffffac7224 */ /* 0x000fe200078e0095 */
[----:B------:R-:W-:Y:S02]  /*9fc0*/  MOV R149, R143 ;  /* 0x0000008f00957202 */ /* 0x000fe40000000f00 */
[----:B------:R-:W-:Y:S01]  /*9fd0*/  F2FP.BF16.PACK_AB R143, R198, R168 ;  /* 0x000000a8c68f723e */ /* 0x000fe200000010ff */
[----:B------:R-:W2:Y:S03]  /*9fe0*/  MUFU.EX2 R224, R201 ;  /* 0x000000c900e07308 */ /* 0x000ea60000000800 */
[----:B------:R-:W-:Y:S07]  /*9ff0*/  IMAD.MOV.U32 R249, RZ, RZ, R149 ;  /* 0x000000fffff97224 */ /* 0x000fee00078e0095 */
[----:B------:R-:W-:Y:S10]  /*a000*/  MUFU.EX2 R197, R197 ;  /* 0x000000c500c57308 */ /* 0x000ff40000000800 */
[----:B------:R-:W-:Y:S01]  /*a010*/  MUFU.EX2 R172, R172 ;  /* 0x000000ac00ac7308 */ /* 0x000fe20000000800 */
[----:B--2---:R-:W-:Y:S09]  /*a020*/  F2FP.BF16.PACK_AB R210, R224, R225 ;  /* 0x000000e1e0d2723e */ /* 0x004ff200000010ff */
[----:B------:R-:W-:Y:S01]  /*a030*/  MUFU.EX2 R174, R174 ;  /* 0x000000ae00ae7308 */ /* 0x000fe20000000800 */
[-C--:B-1----:R-:W-:Y:S08]  /*a040*/  HMMA.16816.F32.BF16 R116, R204, R132.reuse, R116 ;  /* 0x00000084cc74723c */ /* 0x082ff00000041874 */
[C---:B------:R-:W-:Y:S01]  /*a050*/  HMMA.16816.F32.BF16 R120, R188.reuse, R132, R120 ;  /* 0x00000084bc78723c */ /* 0x040fe20000041878 */
[----:B------:R-:W2:Y:S01]  /*a060*/  LDL.LU R132, [R1+0x4] ;  /* 0x0000040001847983 */ /* 0x000ea20000300800 */
[----:B------:R-:W-:Y:S03]  /*a070*/  MUFU.EX2 R249, R249 ;  /* 0x000000f900f97308 */ /* 0x000fe60000000800 */
[----:B------:R-:W3:Y:S02]  /*a080*/  LDL.LU R2, [R1+0x18] ;  /* 0x0000180001027983 */ /* 0x000ee40000300800 */
[----:B------:R-:W-:Y:S01]  /*a090*/  F2FP.BF16.PACK_AB R133, R167, R163 ;  /* 0x000000a3a785723e */ /* 0x000fe200000010ff */
[-C--:B------:R-:W-:Y:S01]  /*a0a0*/  HMMA.16816.F32.BF16 R124, R188, R134.reuse, R124 ;  /* 0x00000086bc7c723c */ /* 0x080fe2000004187c */
[----:B------:R-:W3:Y:S03]  /*a0b0*/  LDL.LU R148, [R1+0x1c] ;  /* 0x00001c0001947983 */ /* 0x000ee60000300800 */
[----:B------:R-:W-:Y:S01]  /*a0c0*/  MUFU.EX2 R188, R155 ;  /* 0x0000009b00bc7308 */ /* 0x000fe20000000800 */
[----:B------:R1:W5:Y:S09]  /*a0d0*/  LDL.LU R228, [R1+0xa0] ;  /* 0x0000a00001e47983 */ /* 0x0003720000300800 */
[----:B------:R-:W-:Y:S10]  /*a0e0*/  MUFU.EX2 R189, R179 ;  /* 0x000000b300bd7308 */ /* 0x000ff40000000800 */
[----:B------:R-:W-:Y:S01]  /*a0f0*/  MUFU.EX2 R179, R176 ;  /* 0x000000b000b37308 */ /* 0x000fe20000000800 */
[C---:B----4-:R-:W-:Y:S02]  /*a100*/  FMUL.FTZ R130, R180.reuse, R130 ;  /* 0x00000082b4827220 */ /* 0x050fe40000410000 */
[----:B------:R-:W-:Y:S07]  /*a110*/  FMUL.FTZ R131, R180, R131 ;  /* 0x00000083b4837220 */ /* 0x000fee0000410000 */
[----:B------:R4:W-:Y:S01]  /*a120*/  MUFU.EX2 R176, R154 ;  /* 0x0000009a00b07308 */ /* 0x0009e20000000800 */
[----:B------:R-:W-:Y:S09]  /*a130*/  HMMA.16816.F32.BF16 R128, R204, R134, R128 ;  /* 0x00000086cc80723c */ /* 0x000ff20000041880 */
[----:B------:R-:W-:Y:S03]  /*a140*/  MUFU.EX2 R190, R178 ;  /* 0x000000b200be7308 */ /* 0x000fe60000000800 */
[----:B------:R-:W-:Y:S01]  /*a150*/  F2FP.BF16.PACK_AB R134, R170, R169 ;  /* 0x000000a9aa86723e */ /* 0x000fe200000010ff */
[----:B------:R-:W-:Y:S01]  /*a160*/  IMAD.MOV.U32 R205, RZ, RZ, R146 ;  /* 0x000000ffffcd7224 */ /* 0x000fe200078e0092 */
[----:B------:R-:W-:Y:S02]  /*a170*/  F2FP.BF16.PACK_AB R135, R171, R164 ;  /* 0x000000a4ab87723e */ /* 0x000fe400000010ff */
[----:B------:R-:W-:Y:S02]  /*a180*/  MOV R206, R147 ;  /* 0x0000009300ce7202 */ /* 0x000fe40000000f00 */
[----:B------:R-:W-:Y:S01]  /*a190*/  LDSM.16.MT88.4 R144, [R230+0x1000] ;  /* 0x00100000e690783b */ /* 0x000fe20000004200 */
[----:B------:R-:W-:Y:S01]  /*a1a0*/  MOV R207, R152 ;  /* 0x0000009800cf7202 */ /* 0x000fe20000000f00 */
[----:B------:R1:W-:Y:S06]  /*a1b0*/  MUFU.EX2 R178, R175 ;  /* 0x000000af00b27308 */ /* 0x0003ec0000000800 */
[----:B----4-:R-:W-:Y:S04]  /*a1c0*/  LDSM.16.MT88.4 R152, [R232+0x1000] ;  /* 0x00100000e898783b */ /* 0x010fe80000004200 */
[----:B------:R-:W-:Y:S10]  /*a1d0*/  MUFU.EX2 R204, R157 ;  /* 0x0000009d00cc7308 */ /* 0x000ff40000000800 */
[----:B------:R4:W-:Y:S01]  /*a1e0*/  MUFU.EX2 R191, R156 ;  /* 0x0000009c00bf7308 */ /* 0x0009e20000000800 */
[----:B-1----:R-:W-:Y:S09]  /*a1f0*/  IMAD.MOV.U32 R175, RZ, RZ, R151 ;  /* 0x000000ffffaf7224 */ /* 0x002ff200078e0097 */
[----:B------:R-:W1:Y:S10]  /*a200*/  MUFU.EX2 R252, R252 ;  /* 0x000000fc00fc7308 */ /* 0x000e740000000800 */
[----:B------:R-:W-:Y:S10]  /*a210*/  MUFU.EX2 R175, R175 ;  /* 0x000000af00af7308 */ /* 0x000ff40000000800 */
[----:B------:R-:W-:Y:S01]  /*a220*/  MUFU.EX2 R250, R250 ;  /* 0x000000fa00fa7308 */ /* 0x000fe20000000800 */
[----:B--2---:R-:W-:Y:S01]  /*a230*/  FFMA.FTZ R181, R181, R132, R213 ;  /* 0x00000084b5b57223 */ /* 0x004fe200000100d5 */
[----:B------:R-:W-:Y:S01]  /*a240*/  F2FP.BF16.PACK_AB R132, R165, R162 ;  /* 0x000000a2a584723e */ /* 0x000fe200000010ff */
[----:B---3--:R-:W-:Y:S07]  /*a250*/  FFMA.FTZ R2, R180, R2, R212 ;  /* 0x00000002b4027223 */ /* 0x008fee00000100d4 */
[----:B------:R-:W-:Y:S01]  /*a260*/  MUFU.EX2 R180, R207 ;  /* 0x000000cf00b47308 */ /* 0x000fe20000000800 */
[-C--:B------:R-:W-:Y:S05]  /*a270*/  HMMA.16816.F32.BF16 R4, R132, R136.reuse, R4 ;  /* 0x000000888404723c */ /* 0x080fea0000041804 */
[----:B------:R-:W-:Y:S02]  /*a280*/  FFMA.FTZ R148, R3, R148, R186 ;  /* 0x0000009403947223 */ /* 0x000fe400000100ba */
[----:B------:R-:W2:Y:S01]  /*a290*/  LDL.LU R3, [R1+0x20] ;  /* 0x0000200001037983 */ /* 0x000ea20000300800 */
[C---:B------:R-:W-:Y:S01]  /*a2a0*/  HMMA.16816.F32.BF16 R8, R140.reuse, R136, R8 ;  /* 0x000000888c08723c */ /* 0x040fe20000041808 */
[----:B------:R3:W-:Y:S03]  /*a2b0*/  MUFU.EX2 R186, R235 ;  /* 0x000000eb00ba7308 */ /* 0x0007e60000000800 */
[----:B------:R-:W-:Y:S04]  /*a2c0*/  FADD.FTZ R2, R218, R2 ;  /* 0x00000002da027221 */ /* 0x000fe80000010000 */
[-C--:B------:R-:W-:Y:S04]  /*a2d0*/  HMMA.16816.F32.BF16 R12, R140, R138.reuse, R12 ;  /* 0x0000008a8c0c723c */ /* 0x080fe8000004180c */
[----:B------:R-:W-:Y:S02]  /*a2e0*/  FADD.FTZ R2, R219, R2 ;  /* 0x00000002db027221 */ /* 0x000fe40000010000 */
[----:B------:R-:W-:Y:S02]  /*a2f0*/  LDSM.16.MT88.4 R216, [R230+0x3800] ;  /* 0x00380000e6d8783b */ /* 0x000fe40000004200 */
[C---:B------:R-:W-:Y:S04]  /*a300*/  HMMA.16816.F32.BF16 R16, R132.reuse, R138, R16 ;  /* 0x0000008a8410723c */ /* 0x040fe80000041810 */
[----:B----4-:R-:W-:Y:S02]  /*a310*/  FADD.FTZ R156, R221, R2 ;  /* 0x00000002dd9c7221 */ /* 0x010fe40000010000 */
[----:B------:R-:W4:Y:S01]  /*a320*/  LDSM.16.MT88.4 R136, [R230+0x800] ;  /* 0x00080000e688783b */ /* 0x000f220000004200 */
[----:B------:R1:W-:Y:S07]  /*a330*/  MUFU.EX2 R2, R205 ;  /* 0x000000cd00027308 */ /* 0x0003ee0000000800 */
[----:B---3--:R3:W5:Y:S01]  /*a340*/  LDL.LU R235, [R1+0x9c] ;  /* 0x00009c0001eb7983 */ /* 0x0087620000300800 */
[----:B-1----:R-:W-:Y:S01]  /*a350*/  F2FP.BF16.PACK_AB R205, R252, R249 ;  /* 0x000000f9fccd723e */ /* 0x002fe200000010ff */
[-C--:B----4-:R-:W-:Y:S08]  /*a360*/  HMMA.16816.F32.BF16 R20, R132, R136.reuse, R20 ;  /* 0x000000888414723c */ /* 0x090ff00000041814 */
        /* <DEDUP_REMOVED lines=31> */
[----:B--2---:R-:W-:Y:S01]  /*a560*/  FFMA.FTZ R136, R0, R3, R187 ;  /* 0x0000000300887223 */ /* 0x004fe200000100bb */
[-C--:B------:R-:W-:Y:S01]  /*a570*/  HMMA.16816.F32.BF16 R124, R140, R138.reuse, R124 ;  /* 0x0000008a8c7c723c */ /* 0x080fe2000004187c */
[----:B------:R-:W1:Y:S01]  /*a580*/  LDSM.16.MT88.4 R140, [R229+0x1000] ;  /* 0x00100000e58c783b */ /* 0x000e620000004200 */
[----:B------:R-:W2:Y:S02]  /*a590*/  MUFU.EX2 R187, R200 ;  /* 0x000000c800bb7308 */ /* 0x000ea40000000800 */
[----:B------:R-:W-:Y:S01]  /*a5a0*/  FADD.FTZ R0, R215, R148 ;  /* 0x00000094d7007221 */ /* 0x000fe20000010000 */
[----:B------:R-:W-:Y:S01]  /*a5b0*/  F2FP.BF16.PACK_AB R137, R191, R204 ;  /* 0x000000ccbf89723e */ /* 0x000fe200000010ff */
[----:B------:R-:W-:Y:S02]  /*a5c0*/  FADD.FTZ R3, R220, R181 ;  /* 0x000000b5dc037221 */ /* 0x000fe40000010000 */
[----:B------:R-:W-:Y:S01]  /*a5d0*/  HMMA.16816.F32.BF16 R128, R132, R138, R128 ;  /* 0x0000008a8480723c */ /* 0x000fe20000041880 */
[----:B------:R-:W4:Y:S03]  /*a5e0*/  LDSM.16.MT88.4 R148, [R233+0x1000] ;  /* 0x00100000e994783b */ /* 0x000f260000004200 */
[----:B------:R-:W-:Y:S01]  /*a5f0*/  FADD.FTZ R136, R208, R136 ;  /* 0x00000088d0887221 */ /* 0x000fe20000010000 */
[----:B------:R-:W-:Y:S01]  /*a600*/  MUFU.EX2 R181, R246 ;  /* 0x000000f600b57308 */ /* 0x000fe20000000800 */
[----:B------:R-:W-:Y:S01]  /*a610*/  FADD.FTZ R157, R214, R0 ;  /* 0x00000000d69d7221 */ /* 0x000fe20000010000 */
[----:B------:R-:W-:Y:S01]  /*a620*/  F2FP.BF16.PACK_AB R135, R177, R190 ;  /* 0x000000beb187723e */ /* 0x000fe200000010ff */
[----:B------:R-:W-:Y:S01]  /*a630*/  FADD.FTZ R0, R209, R136 ;  /* 0x00000088d1007221 */ /* 0x000fe20000010000 */
[----:B------:R-:W-:Y:S01]  /*a640*/  F2FP.BF16.PACK_AB R132, R196, R197 ;  /* 0x000000c5c484723e */ /* 0x000fe200000010ff */
[----:B------:R-:W-:Y:S02]  /*a650*/  LDSM.16.MT88.4 R212, [R229+0x3800] ;  /* 0x00380000e5d4783b */ /* 0x000fe40000004200 */
[----:B------:R-:W-:Y:S01]  /*a660*/  F2FP.BF16.PACK_AB R134, R189, R172 ;  /* 0x000000acbd86723e */ /* 0x000fe200000010ff */
[----:B------:R-:W-:Y:S01]  /*a670*/  FADD.FTZ R3, R222, R3 ;  /* 0x00000003de037221 */ /* 0x000fe20000010000 */
[----:B------:R-:W-:Y:S01]  /*a680*/  F2FP.BF16.PACK_AB R133, R195, R173 ;  /* 0x000000adc385723e */ /* 0x000fe200000010ff */
[----:B------:R-:W-:Y:S01]  /*a690*/  FADD.FTZ R0, R247, R0 ;  /* 0x00000000f7007221 */ /* 0x000fe20000010000 */
[----:B------:R-:W-:Y:S01]  /*a6a0*/  F2FP.BF16.PACK_AB R138, R178, R179 ;  /* 0x000000b3b28a723e */ /* 0x000fe200000010ff */
[----:B------:R-:W-:Y:S01]  /*a6b0*/  FADD.FTZ R3, R227, R3 ;  /* 0x00000003e3037221 */ /* 0x000fe20000010000 */
[----:B------:R-:W-:Y:S01]  /*a6c0*/  LDSM.16.MT88.4 R220, [R233+0x3800] ;  /* 0x00380000e9dc783b */ /* 0x000fe20000004200 */
[----:B------:R-:W-:Y:S01]  /*a6d0*/  F2FP.BF16.PACK_AB R139, R176, R188 ;  /* 0x000000bcb08b723e */ /* 0x000fe200000010ff */
[----:B------:R-:W-:Y:S01]  /*a6e0*/  MUFU.EX2 R227, R226 ;  /* 0x000000e200e37308 */ /* 0x000fe20000000800 */
[----:B------:R-:W-:Y:S01]  /*a6f0*/  FADD.FTZ R3, R162, R3 ;  /* 0x00000003a2037221 */ /* 0x000fe20000010000 */
[----:B------:R-:W-:Y:S01]  /*a700*/  F2FP.BF16.PACK_AB R136, R193, R174 ;  /* 0x000000aec188723e */ /* 0x000fe200000010ff */
[----:B------:R-:W-:Y:S01]  /*a710*/  FADD.FTZ R0, R159, R0 ;  /* 0x000000009f007221 */ /* 0x000fe20000010000 */
[----:B------:R-:W-:Y:S01]  /*a720*/  MOV R159, R195 ;  /* 0x000000c3009f7202 */ /* 0x000fe20000000f00 */
[----:B------:R-:W-:Y:S01]  /*a730*/  FADD.FTZ R3, R165, R3 ;  /* 0x00000003a5037221 */ /* 0x000fe20000010000 */
[----:B--2---:R-:W-:Y:S01]  /*a740*/  F2FP.BF16.PACK_AB R209, R186, R187 ;  /* 0x000000bbbad1723e */ /* 0x004fe200000010ff */
[----:B------:R-:W-:Y:S03]  /*a750*/  IMAD.MOV.U32 R165, RZ, RZ, R194 ;  /* 0x000000ffffa57224 */ /* 0x000fe600078e00c2 */
[----:B------:R2:W2:Y:S01]  /*a760*/  MUFU.EX2 R226, R203 ;  /* 0x000000cb00e27308 */ /* 0x0004a20000000800 */
[-C--:B-1----:R-:W-:Y:S08]  /*a770*/  HMMA.16816.F32.BF16 R4, R132, R140.reuse, R4 ;  /* 0x0000008c8404723c */ /* 0x082ff00000041804 */
[C---:B------:R-:W-:Y:S08]  /*a780*/  HMMA.16816.F32.BF16 R8, R136.reuse, R140, R8 ;  /* 0x0000008c8808723c */ /* 0x040ff00000041808 */
[-C--:B------:R-:W-:Y:S01]  /*a790*/  HMMA.16816.F32.BF16 R12, R136, R142.reuse, R12 ;  /* 0x0000008e880c723c */ /* 0x080fe2000004180c */
[----:B--2---:R-:W-:Y:S03]  /*a7a0*/  LDSM.16.MT88.4 R200, [R229+0x1800] ;  /* 0x00180000e5c8783b */ /* 0x004fe60000004200 */
[----:B------:R-:W-:Y:S04]  /*a7b0*/  F2FP.BF16.PACK_AB R208, R226, R250 ;  /* 0x000000fae2d0723e */ /* 0x000fe800000010ff */
[C---:B------:R-:W-:Y:S01]  /*a7c0*/  HMMA.16816.F32.BF16 R16, R132.reuse, R142, R16 ;  /* 0x0000008e8410723c */ /* 0x040fe20000041810 */
[----:B------:R-:W1:Y:S07]  /*a7d0*/  LDSM.16.MT88.4 R140, [R229+0x3000] ;  /* 0x00300000e58c783b */ /* 0x000e6e0000004200 */
[-C--:B------:R-:W-:Y:S08]  /*a7e0*/  HMMA.16816.F32.BF16 R20, R132, R144.reuse, R20 ;  /* 0x000000908414723c */ /* 0x080ff00000041814 */
[C---:B------:R-:W-:Y:S08]  /*a7f0*/  HMMA.16816.F32.BF16 R24, R136.reuse, R144, R24 ;  /* 0x000000908818723c */ /* 0x040ff00000041818 */
[-C--:B------:R-:W-:Y:S08]  /*a800*/  HMMA.16816.F32.BF16 R28, R136, R146.reuse, R28 ;  /* 0x00000092881c723c */ /* 0x080ff0000004181c */
[C---:B------:R-:W-:Y:S01]  /*a810*/  HMMA.16816.F32.BF16 R32, R132.reuse, R146, R32 ;  /* 0x000000928420723c */ /* 0x040fe20000041820 */
[----:B------:R-:W2:Y:S07]  /*a820*/  LDSM.16.MT88.4 R144, [R230+0x3000] ;  /* 0x00300000e690783b */ /* 0x000eae0000004200 */
[-C--:B----4-:R-:W-:Y:S08]  /*a830*/  HMMA.16816.F32.BF16 R36, R132, R148.reuse, R36 ;  /* 0x000000948424723c */ /* 0x090ff00000041824 */
        /* <DEDUP_REMOVED lines=8> */
[----:B------:R-:W3:Y:S07]  /*a8c0*/  LDSM.16.MT88.4 R152, [R232+0x3000] ;  /* 0x00300000e898783b */ /* 0x000eee0000004200 */
[-C--:B-1----:R-:W-:Y:S08]  /*a8d0*/  HMMA.16816.F32.BF16 R68, R132, R140.reuse, R68 ;  /* 0x0000008c8444723c */ /* 0x082ff00000041844 */
[C---:B------:R-:W-:Y:S01]  /*a8e0*/  HMMA.16816.F32.BF16 R72, R136.reuse, R140, R72 ;  /* 0x0000008c8848723c */ /* 0x040fe20000041848 */
[----:B------:R-:W1:Y:S06]  /*a8f0*/  MUFU.EX2 R141, R206 ;  /* 0x000000ce008d7308 */ /* 0x000e6c0000000800 */
[----:B------:R-:W-:Y:S01]  /*a900*/  FADD.FTZ R140, R163, R156 ;  /* 0x0000009ca38c7221 */ /* 0x000fe20000010000 */
[-C--:B------:R-:W-:Y:S04]  /*a910*/  HMMA.16816.F32.BF16 R76, R136, R142.reuse, R76 ;  /* 0x0000008e884c723c */ /* 0x080fe8000004184c */
[----:B------:R-:W-:Y:S04]  /*a920*/  MOV R156, R197 ;  /* 0x000000c5009c7202 */ /* 0x000fe80000000f00 */
[C---:B------:R-:W-:Y:S07]  /*a930*/  HMMA.16816.F32.BF16 R80, R132.reuse, R142, R80 ;  /* 0x0000008e8450723c */ /* 0x040fee0000041850 */
[----:B------:R-:W-:Y:S01]  /*a940*/  MOV R143, R2 ;  /* 0x00000002008f7202 */ /* 0x000fe20000000f00 */
[-C--:B--2---:R-:W-:Y:S04]  /*a950*/  HMMA.16816.F32.BF16 R84, R132, R144.reuse, R84 ;  /* 0x000000908454723c */ /* 0x084fe80000041854 */
[----:B------:R-:W-:Y:S02]  /*a960*/  FADD.FTZ R2, R245, R157 ;  /* 0x0000009df5027221 */ /* 0x000fe40000010000 */
[----:B------:R2:W5:Y:S01]  /*a970*/  LDL.LU R245, [R1+0x98] ;  /* 0x0000980001f57983 */ /* 0x0005620000300800 */
[----:B------:R-:W-:Y:S01]  /*a980*/  IMAD.MOV.U32 R142, RZ, RZ, R204 ;  /* 0x000000ffff8e7224 */ /* 0x000fe200078e00cc */
[C---:B------:R-:W-:Y:S02]  /*a990*/  HMMA.16816.F32.BF16 R88, R136.reuse, R144, R88 ;  /* 0x000000908858723c */ /* 0x040fe40000041858 */
[----:B------:R2:W5:Y:S02]  /*a9a0*/  LDL.LU R246, [R1+0x94] ;  /* 0x0000940001f67983 */ /* 0x0005640000300800 */
[----:B------:R-:W-:Y:S01]  /*a9b0*/  F2FP.BF16.PACK_AB R204, R251, R227 ;  /* 0x000000e3fbcc723e */ /* 0x000fe200000010ff */
[----:B------:R-:W-:Y:S01]  /*a9c0*/  FADD.FTZ R2, R158, R2 ;  /* 0x000000029e027221 */ /* 0x000fe20000010000 */
[----:B------:R2:W5:Y:S01]  /*a9d0*/  LDL.LU R247, [R1+0x90] ;  /* 0x0000900001f77983 */ /* 0x0005620000300800 */
[----:B------:R-:W-:Y:S01]  /*a9e0*/  IMAD.MOV.U32 R157, RZ, RZ, R198 ;  /* 0x000000ffff9d7224 */ /* 0x000fe200078e00c6 */
[-C--:B------:R-:W-:Y:S04]  /*a9f0*/  HMMA.16816.F32.BF16 R92, R136, R146.reuse, R92 ;  /* 0x00000092885c723c */ /* 0x080fe8000004185c */
[----:B------:R-:W-:Y:S04]  /*aa00*/  IMAD.MOV.U32 R158, RZ, RZ, R196 ;  /* 0x000000ffff9e7224 */ /* 0x000fe800078e00c4 */
[C---:B------:R-:W-:Y:S01]  /*aa10*/  HMMA.16816.F32.BF16 R96, R132.reuse, R146, R96 ;  /* 0x000000928460723c */ /* 0x040fe20000041860 */
[----:B------:R-:W1:Y:S07]  /*aa20*/  LDSM.16.MT88.4 R144, [R230+0x1800] ;  /* 0x00180000e690783b */ /* 0x000e6e0000004200 */
[-C--:B----4-:R-:W-:Y:S08]  /*aa30*/  HMMA.16816.F32.BF16 R100, R132, R148.reuse, R100 ;  /* 0x000000948464723c */ /* 0x090ff00000041864 */
[C---:B------:R-:W-:Y:S08]  /*aa40*/  HMMA.16816.F32.BF16 R104, R136.reuse, R148, R104 ;  /* 0x000000948868723c */ /* 0x040ff00000041868 */
[-C--:B------:R-:W-:Y:S08]  /*aa50*/  HMMA.16816.F32.BF16 R108, R136, R150.reuse, R108 ;  /* 0x00000096886c723c */ /* 0x080ff0000004186c */
[C---:B------:R-:W-:Y:S07]  /*aa60*/  HMMA.16816.F32.BF16 R112, R132.reuse, R150, R112 ;  /* 0x000000968470723c */ /* 0x040fee0000041870 */
[----:B------:R-:W-:Y:S01]  /*aa70*/  MOV R151, R199 ;  /* 0x000000c700977202 */ /* 0x000fe20000000f00 */
[-C--:B---3--:R-:W-:Y:S08]  /*aa80*/  HMMA.16816.F32.BF16 R116, R132, R152.reuse, R116 ;  /* 0x000000988474723c */ /* 0x088ff00000041874 */
[C---:B------:R-:W-:Y:S07]  /*aa90*/  HMMA.16816.F32.BF16 R120, R136.reuse, R152, R120 ;  /* 0x000000988878723c */ /* 0x040fee0000041878 */
[----:B------:R-:W-:Y:S01]  /*aaa0*/  IMAD.MOV.U32 R152, RZ, RZ, R180 ;  /* 0x000000ffff987224 */ /* 0x000fe200078e00b4 */
[-C--:B------:R-:W-:Y:S01]  /*aab0*/  HMMA.16816.F32.BF16 R124, R136, R154.reuse, R124 ;  /* 0x0000009a887c723c */ /* 0x080fe2000004187c */
[----:B------:R-:W3:Y:S03]  /*aac0*/  MUFU.EX2 R180, R239 ;  /* 0x000000ef00b47308 */ /* 0x000ee60000000800 */
[----:B-1----:R-:W-:Y:S01]  /*aad0*/  MOV R153, R141 ;  /* 0x0000008d00997202 */ /* 0x002fe20000000f00 */
[----:B------:R-:W-:Y:S01]  /*aae0*/  FADD.FTZ R141, R167, R140 ;  /* 0x0000008ca78d7221 */ /* 0x000fe20000010000 */
[----:B------:R-:W-:Y:S01]  /*aaf0*/  F2FP.BF16.PACK_AB R207, R152, R175 ;  /* 0x000000af98cf723e */ /* 0x000fe200000010ff */
[----:B------:R-:W-:Y:S01]  /*ab00*/  FADD.FTZ R140, R160, R2 ;  /* 0x00000002a08c7221 */ /* 0x000fe20000010000 */
[----:B------:R-:W-:Y:S04]  /*ab10*/  HMMA.16816.F32.BF16 R128, R132, R154, R128 ;  /* 0x0000009a8480723c */ /* 0x000fe80000041880 */
[----:B------:R-:W-:Y:S01]  /*ab20*/  F2FP.BF16.PACK_AB R206, R153, R143 ;  /* 0x0000008f99ce723e */ /* 0x000fe200000010ff */
[----:B------:R-:W-:Y:S01]  /*ab30*/  FADD.FTZ R141, R164, R141 ;  /* 0x0000008da48d7221 */ /* 0x000fe20000010000 */
[----:B------:R-:W-:Y:S01]  /*ab40*/  MOV R167, R193 ;  /* 0x000000c100a77202 */ /* 0x000fe20000000f00 */
[----:B------:R-:W-:Y:S01]  /*ab50*/  FADD.FTZ R2, R161, R0 ;  /* 0x00000000a1027221 */ /* 0x000fe20000010000 */
[----:B------:R-:W-:Y:S01]  /*ab60*/  MOV R164, R172 ;  /* 0x000000ac00a47202 */ /* 0x000fe20000000f00 */
[----:B------:R-:W-:Y:S01]  /*ab70*/  IMAD.MOV.U32 R172, RZ, RZ, R192 ;  /* 0x000000ffffac7224 */ /* 0x000fe200078e00c0 */
[----:B------:R-:W1:Y:S01]  /*ab80*/  LDSM.16.MT88.4 R160, [R233+0x1800] ;  /* 0x00180000e9a0783b */ /* 0x000e620000004200 */
[-C--:B------:R-:W-:Y:S05]  /*ab90*/  HMMA.16816.F32.BF16 R192, R204, R200.reuse, R4 ;  /* 0x000000c8ccc0723c */ /* 0x080fea0000041804 */
[----:B------:R-:W-:Y:S01]  /*aba0*/  MOV R139, R190 ;  /* 0x000000be008b7202 */ /* 0x000fe20000000f00 */
[----:B------:R-:W-:Y:S01]  /*abb0*/  IMAD.MOV.U32 R136, RZ, RZ, R189 ;  /* 0x000000ffff887224 */ /* 0x000fe200078e00bd */
[----:B---3--:R-:W-:Y:S01]  /*abc0*/  F2FP.BF16.PACK_AB R211, R180, R181 ;  /* 0x000000b5b4d3723e */ /* 0x008fe200000010ff */
[----:B------:R-:W-:Y:S01]  /*abd0*/  FADD.FTZ R0, R169, R3 ;  /* 0x00000003a9007221 */ /* 0x000fe20000010000 */
[----:B------:R-:W-:Y:S01]  /*abe0*/  MOV R137, R188 ;  /* 0x000000bc00897202 */ /* 0x000fe20000000f00 */
[----:B------:R2:W5:Y:S02]  /*abf0*/  LDL.LU R239, [R1+0x8c] ;  /* 0x00008c0001ef7983 */ /* 0x0005640000300800 */
[----:B------:R-:W-:Y:S02]  /*ac00*/  IMAD.MOV.U32 R169, RZ, RZ, R191 ;  /* 0x000000ffffa97224 */ /* 0x000fe400078e00bf */
[C---:B------:R-:W-:Y:S01]  /*ac10*/  HMMA.16816.F32.BF16 R188, R208.reuse, R200, R8 ;  /* 0x000000c8d0bc723c */ /* 0x040fe20000041808 */
[----:B------:R-:W-:Y:S03]  /*ac20*/  LDSM.16.MT88.4 R4, [R232+0x3800] ;  /* 0x00380000e804783b */ /* 0x000fe60000004200 */
[----:B------:R-:W-:Y:S02]  /*ac30*/  IMAD.MOV.U32 R138, RZ, RZ, R179 ;  /* 0x000000ffff8a7224 */ /* 0x000fe400078e00b3 */
[----:B------:R-:W-:Y:S01]  /*ac40*/  FADD.FTZ R150, R166, R140 ;  /* 0x0000008ca6967221 */ /* 0x000fe20000010000 */
[----:B------:R-:W-:Y:S01]  /*ac50*/  MOV R166, R178 ;  /* 0x000000b200a67202 */ /* 0x000fe20000000f00 */
[-C--:B------:R-:W-:Y:S04]  /*ac60*/  HMMA.16816.F32.BF16 R196, R208, R202.reuse, R12 ;  /* 0x000000cad0c4723c */ /* 0x080fe8000004180c */
[----:B------:R-:W-:Y:S01]  /*ac70*/  IMAD.MOV.U32 R140, RZ, RZ, R177 ;  /* 0x000000ffff8c7224 */ /* 0x000fe200078e00b1 */
[----:B------:R-:W-:Y:S01]  /*ac80*/  MOV R10, R159 ;  /* 0x0000009f000a7202 */ /* 0x000fe20000000f00 */
[----:B------:R-:W-:Y:S01]  /*ac90*/  FADD.FTZ R149, R168, R2 ;  /* 0x00000002a8957221 */ /* 0x000fe20000010000 */
[----:B------:R-:W-:Y:S01]  /*aca0*/  MOV R2, R176 ;  /* 0x000000b000027202 */ /* 0x000fe20000000f00 */
[C---:B------:R-:W-:Y:S01]  /*acb0*/  HMMA.16816.F32.BF16 R200, R204.reuse, R202, R16 ;  /* 0x000000caccc8723c */ /* 0x040fe20000041810 */
[----:B------:R-:W3:Y:S03]  /*acc0*/  LDSM.16.MT88.4 R176, [R232+0x1800] ;  /* 0x00180000e8b0783b */ /* 0x000ee60000004200 */
[----:B------:R-:W-:Y:S01]  /*acd0*/  MOV R14, R152 ;  /* 0x00000098000e7202 */ /* 0x000fe20000000f00 */
[----:B------:R-:W-:Y:S01]  /*ace0*/  IMAD.MOV.U32 R13, RZ, RZ, R153 ;  /* 0x000000ffff0d7224 */ /* 0x000fe200078e0099 */
[----:B------:R-:W-:Y:S01]  /*acf0*/  MOV R9, R167 ;  /* 0x000000a700097202 */ /* 0x000fe20000000f00 */
[----:B------:R-:W-:Y:S01]  /*ad00*/  IMAD.MOV.U32 R15, RZ, RZ, R165 ;  /* 0x000000ffff0f7224 */ /* 0x000fe200078e00a5 */
[-C--:B------:R-:W-:Y:S04]  /*ad10*/  HMMA.16816.F32.BF16 R132, R204, R144.reuse, R20 ;  /* 0x00000090cc84723c */ /* 0x080fe80000041814 */
[----:B------:R-:W-:Y:S01]  /*ad20*/  FADD.FTZ R3, R171, R141 ;  /* 0x0000008dab037221 */ /* 0x000fe20000010000 */
[----:B------:R-:W-:Y:S01]  /*ad30*/  MOV R19, R143 ;  /* 0x0000008f00137202 */ /* 0x000fe20000000f00 */
[----:B------:R-:W-:Y:S01]  /*ad40*/  IMAD.MOV.U32 R16, RZ, RZ, R140 ;  /* 0x000000ffff107224 */ /* 0x000fe200078e008c */
[----:B------:R-:W-:Y:S01]  /*ad50*/  MOV R23, R136 ;  /* 0x0000008800177202 */ /* 0x000fe20000000f00 */
[----:B------:R-:W-:Y:S01]  /*ad60*/  IMAD.MOV.U32 R22, RZ, RZ, R137 ;  /* 0x000000ffff167224 */ /* 0x000fe200078e0089 */
[----:B------:R-:W-:Y:S03]  /*ad70*/  MOV R21, R138 ;  /* 0x0000008a00157202 */ /* 0x000fe60000000f00 */
[----:B------:R-:W-:Y:S01]  /*ad80*/  IMAD.MOV.U32 R20, RZ, RZ, R139 ;  /* 0x000000ffff147224 */ /* 0x000fe200078e008b */
[----:B------:R-:W-:Y:S01]  /*ad90*/  MOV R17, R166 ;  /* 0x000000a600117202 */ /* 0x000fe20000000f00 */
[C---:B------:R-:W-:Y:S04]  /*ada0*/  HMMA.16816.F32.BF16 R136, R208.reuse, R144, R24 ;  /* 0x00000090d088723c */ /* 0x040fe80000041818 */
[----:B------:R-:W-:Y:S01]  /*adb0*/  FADD.FTZ R148, R170, R0 ;  /* 0x00000000aa947221 */ /* 0x000fe20000010000 */
[----:B------:R-:W-:Y:S01]  /*adc0*/  MOV R8, R156 ;  /* 0x0000009c00087202 */ /* 0x000fe20000000f00 */
[----:B------:R-:W-:Y:S01]  /*add0*/  IMAD.MOV.U32 R18, RZ, RZ, R2 ;  /* 0x000000ffff127224 */ /* 0x000fe200078e0002 */
[----:B------:R-:W-:Y:S01]  /*ade0*/  MOV R2, R151 ;  /* 0x0000009700027202 */ /* 0x000fe20000000f00 */
[----:B------:R-:W-:Y:S01]  /*adf0*/  IMAD.MOV.U32 R25, RZ, RZ, R142 ;  /* 0x000000ffff197224 */ /* 0x000fe200078e008e */
[----:B------:R-:W-:Y:S01]  /*ae00*/  MOV R27, R164 ;  /* 0x000000a4001b7202 */ /* 0x000fe20000000f00 */
[-C--:B------:R-:W-:Y:S03]  /*ae10*/  HMMA.16816.F32.BF16 R140, R208, R146.reuse, R28 ;  /* 0x00000092d08c723c */ /* 0x080fe6000004181c */
[----:B------:R-:W-:Y:S01]  /*ae20*/  IMAD.MOV.U32 R12, RZ, RZ, R175 ;  /* 0x000000ffff0c7224 */ /* 0x000fe200078e00af */
[----:B------:R-:W-:Y:S01]  /*ae30*/  MOV R24, R174 ;  /* 0x000000ae00187202 */ /* 0x000fe20000000f00 */
[----:B------:R-:W-:Y:S02]  /*ae40*/  IMAD.MOV.U32 R11, RZ, RZ, R158 ;  /* 0x000000ffff0b7224 */ /* 0x000fe400078e009e */
[----:B------:R-:W-:Y:S01]  /*ae50*/  IMAD.MOV.U32 R26, RZ, RZ, R169 ;  /* 0x000000ffff1a7224 */ /* 0x000fe200078e00a9 */
[C---:B------:R-:W-:Y:S01]  /*ae60*/  HMMA.16816.F32.BF16 R144, R204.reuse, R146, R32 ;  /* 0x00000092cc90723c */ /* 0x040fe20000041820 */
[----:B------:R-:W4:Y:S03]  /*ae70*/  LDL R34, [R1+0x40] ;  /* 0x0000400001227983 */ /* 0x000f260000100800 */
[----:B------:R-:W-:Y:S01]  /*ae80*/  IMAD.MOV.U32 R28, RZ, RZ, R150 ;  /* 0x000000ffff1c7224 */ /* 0x000fe200078e0096 */
[----:B------:R-:W-:Y:S01]  /*ae90*/  MOV R29, R149 ;  /* 0x00000095001d7202 */ /* 0x000fe20000000f00 */
[----:B------:R-:W-:Y:S01]  /*aea0*/  IMAD.MOV.U32 R30, RZ, RZ, R148 ;  /* 0x000000ffff1e7224 */ /* 0x000fe200078e0094 */
[----:B------:R-:W-:Y:S01]  /*aeb0*/  MOV R31, R173 ;  /* 0x000000ad001f7202 */ /* 0x000fe20000000f00 */
[-C--:B-1----:R-:W-:Y:S04]  /*aec0*/  HMMA.16816.F32.BF16 R148, R204, R160.reuse, R36 ;  /* 0x000000a0cc94723c */ /* 0x082fe80000041824 */
[----:B------:R-:W-:Y:S02]  /*aed0*/  FADD.FTZ R3, R31, R3 ;  /* 0x000000031f037221 */ /* 0x000fe40000010000 */
[----:B------:R-:W-:Y:S02]  /*aee0*/  FADD.FTZ R2, R2, R28 ;  /* 0x0000001c02027221 */ /* 0x000fe40000010000 */
[C---:B------:R-:W-:Y:S04]  /*aef0*/  HMMA.16816.F32.BF16 R152, R208.reuse, R160, R40 ;  /* 0x000000a0d098723c */ /* 0x040fe80000041828 */
[----:B------:R-:W-:Y:S02]  /*af00*/  IMAD.MOV.U32 R0, RZ, RZ, R157 ;  /* 0x000000ffff007224 */ /* 0x000fe400078e009d */
[----:B------:R-:W-:Y:S02]  /*af10*/  FADD.FTZ R2, R24, R2 ;  /* 0x0000000218027221 */ /* 0x000fe40000010000 */
        /* <DEDUP_REMOVED lines=22> */
[----:B------:R-:W-:Y:S01]  /*b080*/  FADD.FTZ R3, R187, R3 ;  /* 0x00000003bb037221 */ /* 0x000fe20000010000 */
[----:B------:R-:W-:Y:S03]  /*b090*/  MOV R187, R182 ;  /* 0x000000b600bb7202 */ /* 0x000fe60000000f00 */
[-C--:B------:R-:W-:Y:S04]  /*b0a0*/  HMMA.16816.F32.BF16 R76, R208, R214.reuse, R76 ;  /* 0x000000d6d04c723c */ /* 0x080fe8000004184c */
[----:B------:R-:W-:Y:S02]  /*b0b0*/  FADD.FTZ R3, R186, R3 ;  /* 0x00000003ba037221 */ /* 0x000fe40000010000 */
[----:B------:R-:W-:Y:S02]  /*b0c0*/  IMAD.MOV.U32 R186, RZ, RZ, R183 ;  /* 0x000000ffffba7224 */ /* 0x000fe400078e00b7 */
        /* <DEDUP_REMOVED lines=17> */
[----:B------:R-:W-:Y:S01]  /*b1e0*/  FADD.FTZ R5, R250, R5 ;  /* 0x00000005fa057221 */ /* 0x000fe20000010000 */
[----:B------:R-:W-:Y:S01]  /*b1f0*/  MOV R249, R15 ;  /* 0x0000000f00f97202 */ /* 0x000fe20000000f00 */
[----:B------:R-:W-:Y:S02]  /*b200*/  FADD.FTZ R2, R251, R2 ;  /* 0x00000002fb027221 */ /* 0x000fe40000010000 */
[----:B------:R-:W-:Y:S04]  /*b210*/  FADD.FTZ R4, R252, R0 ;  /* 0x00000000fc047221 */ /* 0x000fe80000010000 */
[----:B------:R-:W-:Y:S02]  /*b220*/  FADD.FTZ R0, R226, R5 ;  /* 0x00000005e2007221 */ /* 0x000fe40000010000 */
[----:B------:R-:W-:Y:S02]  /*b230*/  FADD.FTZ R5, R19, R2 ;  /* 0x0000000213057221 */ /* 0x000fe40000010000 */
[----:B------:R-:W-:Y:S02]  /*b240*/  FADD.FTZ R4, R12, R4 ;  /* 0x000000040c047221 */ /* 0x000fe40000010000 */
[----:B------:R-:W-:Y:S02]  /*b250*/  FADD.FTZ R5, R13, R5 ;  /* 0x000000050d057221 */ /* 0x000fe40000010000 */
[----:B------:R-:W-:Y:S02]  /*b260*/  FADD.FTZ R4, R14, R4 ;  /* 0x000000040e047221 */ /* 0x000fe40000010000 */
[----:B------:R-:W-:Y:S01]  /*b270*/  FADD.FTZ R2, R225, R0 ;  /* 0x00000000e1027221 */ /* 0x000fe20000010000 */
[----:B------:R2:W-:Y:S01]  /*b280*/  STL [R1+0x4], R5 ;  /* 0x0000040501007387 */ /* 0x0005e20000100800 */
[----:B------:R-:W-:Y:S02]  /*b290*/  FADD.FTZ R0, R181, R3 ;  /* 0x00000003b5007221 */ /* 0x000fe40000010000 */
[----:B------:R-:W-:Y:S01]  /*b2a0*/  FADD.FTZ R3, R224, R2 ;  /* 0x00000002e0037221 */ /* 0x000fe20000010000 */
[----:B------:R2:W-:Y:S01]  /*b2b0*/  STL [R1+0x18], R4 ;  /* 0x0000180401007387 */ /* 0x0005e20000100800 */
[----:B------:R-:W-:Y:S01]  /*b2c0*/  FADD.FTZ R2, R180, R0 ;  /* 0x00000000b4027221 */ /* 0x000fe20000010000 */
[----:B------:R-:W-:Y:S01]  /*b2d0*/  MOV R180, R185 ;  /* 0x000000b900b47202 */ /* 0x000fe20000000f00 */
[----:B------:R-:W-:Y:S01]  /*b2e0*/  IMAD.MOV.U32 R0, RZ, RZ, R15 ;  /* 0x000000ffff007224 */ /* 0x000fe200078e000f */
[----:B------:R2:W-:Y:S01]  /*b2f0*/  STL [R1+0x1c], R3 ;  /* 0x00001c0301007387 */ /* 0x0005e20000100800 */
[----:B------:R-:W-:Y:S03]  /*b300*/  IMAD.MOV.U32 R181, RZ, RZ, R184 ;  /* 0x000000ffffb57224 */ /* 0x000fe600078e00b8 */
[----:B------:R2:W-:Y:S04]  /*b310*/  STL [R1+0x20], R2 ;  /* 0x0000200201007387 */ /* 0x0005e80000100800 */
[----:B------:R2:W-:Y:S01]  /*b320*/  STL [R1], R0 ;  /* 0x0000000001007387 */ /* 0x0005e20000100800 */
[----:B----4-:R-:W-:Y:S11]  /*b330*/  ISETP.GT.AND P0, PT, R35, R34, PT ;  /* 0x000000222300720c */ /* 0x010ff60003f04270 */
[----:B------:R-:W-:Y:S02]  /*b340*/  @!UPT UIADD3 URZ, URZ, URZ, URZ ;  /* 0x0000003f3f3ff290 */ /* 0x000fe4000fffe03f */
[----:B--2---:R-:W-:-:S05]  /*b350*/  @P0 BRA `(.L_x_1489) ;  /* 0xffffb31000000947 */ /* 0x004fca000383ffff */
.L_x_1488:
[----:B-1----:R-:W-:-:S13]  /*b360*/  ISETP.GE.AND P0, PT, R249, RZ, PT ;  /* 0x000000fff900720c */ /* 0x002fda0003f06270 */
[----:B------:R-:W-:Y:S05]  /*b370*/  @!P0 BRA `(.L_x_1490) ;  /* 0x00003a3000008947 */ /* 0x000fea0003800000 */
[----:B------:R-:W-:Y:S01]  /*b380*/  IMAD.MOV.U32 R2, RZ, RZ, R184 ;  /* 0x000000ffff027224 */ /* 0x000fe200078e00b8 */
[----:B------:R-:W-:Y:S01]  /*b390*/  MOV R186, R182 ;  /* 0x000000b600ba7202 */ /* 0x000fe20000000f00 */
[----:B------:R-:W-:Y:S01]  /*b3a0*/  IMAD.MOV.U32 R0, RZ, RZ, R185 ;  /* 0x000000ffff007224 */ /* 0x000fe200078e00b9 */
[----:B------:R-:W-:Y:S02]  /*b3b0*/  MOV R3, R183 ;  /* 0x000000b700037202 */ /* 0x000fe40000000f00 */
.L_x_1491:
[----:B------:R-:W2:Y:S01]  /*b3c0*/  LDL.64 R40, [R1+0x30] ;  /* 0x0000300001287983 */ /* 0x000ea20000100a00 */
[----:B------:R-:W-:Y:S04]  /*b3d0*/  DEPBAR.LE SB0, 0x0 ;  /* 0x000080000000791a */ /* 0x000fe80000000000 */
[----:B------:R-:W-:Y:S01]  /*b3e0*/  WARPSYNC 0xffffffff ;  /* 0xffffffff00007948 */ /* 0x000fe20003800000 */
[----:B------:R-:W3:Y:S01]  /*b3f0*/  LDL R42, [R1+0x38] ;  /* 0x00003800012a7983 */ /* 0x000ee20000100800 */
[----:B------:R-:W-:Y:S01]  /*b400*/  SHF.R.S32.HI R20, RZ, 0x1f, R249 ;  /* 0x0000001fff147819 */ /* 0x000fe200000114f9 */
[----:B------:R-:W-:Y:S01]  /*b410*/  IMAD.WIDE.U32 R28, R249, c[0x0][0x208], RZ ;  /* 0x00008200f91c7a25 */ /* 0x000fe200078e00ff */
[----:B------:R-:W-:Y:S01]  /*b420*/  MOV R55, c[0x0][0x208] ;  /* 0x0000820000377a02 */ /* 0x000fe20000000f00 */
[----:B------:R-:W3:Y:S01]  /*b430*/  LDL.64 R38, [R1+0x10] ;  /* 0x0000100001267983 */ /* 0x000ee20000100a00 */
[----:B------:R-:W-:Y:S01]  /*b440*/  MOV R250, 0x5 ;  /* 0x0000000500fa7802 */ /* 0x000fe20000000f00 */
[----:B------:R-:W-:Y:S01]  /*b450*/  IMAD R24, R20, c[0x0][0x208], RZ ;  /* 0x0000820014187a24 */ /* 0x000fe200078e02ff */
[C---:B------:R-:W-:Y:S02]  /*b460*/  SHF.L.U32 R30, R28.reuse, 0x6, RZ ;  /* 0x000000061c1e7819 */ /* 0x040fe400000006ff */
[----:B------:R-:W-:Y:S01]  /*b470*/  SHF.L.U32 R54, R55, 0x5, RZ ;  /* 0x0000000537367819 */ /* 0x000fe200000006ff */
[----:B------:R-:W-:Y:S01]  /*b480*/  BAR.SYNC.DEFER_BLOCKING 0x0 ;  /* 0x0000000000007b1d */ /* 0x000fe20000010000 */
[----:B------:R-:W-:Y:S01]  /*b490*/  IMAD R24, R249, c[0x0][0x20c], R24 ;  /* 0x00008300f9187a24 */ /* 0x000fe200078e0218 */
[----:B------:R-:W-:Y:S04]  /*b4a0*/  SHF.L.U64.HI R55, R55, R250, c[0x0][0x20c] ;  /* 0x0000830037377619 */ /* 0x000fe800000102fa */
[----:B------:R-:W-:Y:S02]  /*b4b0*/  IADD3 R29, R29, R24, RZ ;  /* 0x000000181d1d7210 */ /* 0x000fe40007ffe0ff */
[----:B-----5:R-:W-:Y:S04]  /*b4c0*/  STL [R1+0x8c], R239 ;  /* 0x00008cef01007387 */ /* 0x020fe80000100800 */
[----:B------:R-:W-:Y:S08]  /*b4d0*/  LDSM.16.M88.4 R64, [R235] ;  /* 0x00000000eb40783b */ /* 0x000ff00000000200 */
[----:B------:R-:W1:Y:S08]  /*b4e0*/  LDSM.16.M88.4 R16, [R228] ;  /* 0x00000000e410783b */ /* 0x000e700000000200 */
[----:B------:R-:W1:Y:S08]  /*b4f0*/  LDSM.16.M88.4 R60, [R235+0x2000] ;  /* 0x00200000eb3c783b */ /* 0x000e700000000200 */
[----:B------:R-:W1:Y:S08]  /*b500*/  LDSM.16.M88.4 R32, [R228+0x800] ;  /* 0x00080000e420783b */ /* 0x000e700000000200 */
[----:B------:R-:W2:Y:S08]  /*b510*/  LDSM.16.M88.4 R48, [R228+0x1000] ;  /* 0x00100000e430783b */ /* 0x000eb00000000200 */
[----:B------:R-:W2:Y:S01]  /*b520*/  LDSM.16.M88.4 R180, [R228+0x1800] ;  /* 0x00180000e4b4783b */ /* 0x000ea20000000200 */
[-C--:B-1----:R-:W-:Y:S07]  /*b530*/  HMMA.16816.F32.BF16 R4, R64, R16.reuse, RZ ;  /* 0x000000104004723c */ /* 0x082fee00000418ff */
[----:B------:R-:W-:Y:S01]  /*b540*/  LDSM.16.M88.4 R204, [R237] ;  /* 0x00000000edcc783b */ /* 0x000fe20000000200 */
[C---:B------:R-:W-:Y:S07]  /*b550*/  HMMA.16816.F32.BF16 R8, R60.reuse, R16, RZ ;  /* 0x000000103c08723c */ /* 0x040fee00000418ff */
[----:B------:R1:W2:Y:S01]  /*b560*/  LDSM.16.M88.4 R208, [R239] ;  /* 0x00000000efd0783b */ /* 0x0002a20000000200 */
[-C--:B------:R-:W-:Y:S07]  /*b570*/  HMMA.16816.F32.BF16 R12, R60, R18.reuse, RZ ;  /* 0x000000123c0c723c */ /* 0x080fee00000418ff */
[----:B------:R-:W2:Y:S01]  /*b580*/  LDSM.16.M88.4 R212, [R237+0x2000] ;  /* 0x00200000edd4783b */ /* 0x000ea20000000200 */
[C---:B------:R-:W-:Y:S07]  /*b590*/  HMMA.16816.F32.BF16 R16, R64.reuse, R18, RZ ;  /* 0x000000124010723c */ /* 0x040fee00000418ff */
[----:B------:R-:W2:Y:S01]  /*b5a0*/  LDSM.16.M88.4 R216, [R247] ;  /* 0x00000000f7d8783b */ /* 0x000ea20000000200 */
[-C--:B------:R-:W-:Y:S07]  /*b5b0*/  HMMA.16816.F32.BF16 R20, R64, R32.reuse, RZ ;  /* 0x000000204014723c */ /* 0x080fee00000418ff */
[----:B-1----:R-:W4:Y:S04]  /*b5c0*/  LDL R239, [R1+0x24] ;  /* 0x0000240001ef7983 */ /* 0x002f280000100800 */
[----:B------:R-:W1:Y:S01]  /*b5d0*/  LDSM.16.M88.4 R220, [R246] ;  /* 0x00000000f6dc783b */ /* 0x000e620000000200 */
[C---:B------:R-:W-:Y:S07]  /*b5e0*/  HMMA.16816.F32.BF16 R24, R60.reuse, R32, RZ ;  /* 0x000000203c18723c */ /* 0x040fee00000418ff */
[----:B------:R-:W1:Y:S01]  /*b5f0*/  LDSM.16.M88.4 R224, [R245] ;  /* 0x00000000f5e0783b */ /* 0x000e620000000200 */
[----:B------:R-:W-:Y:S07]  /*b600*/  SHF.L.U64.HI R32, R28, 0x6, R29 ;  /* 0x000000061c207819 */ /* 0x000fee000001021d */
[----:B------:R-:W-:Y:S04]  /*b610*/  STL [R1+0x90], R247 ;  /* 0x000090f701007387 */ /* 0x000fe80000100800 */
[----:B------:R-:W-:Y:S04]  /*b620*/  STL [R1+0x94], R246 ;  /* 0x000094f601007387 */ /* 0x000fe80000100800 */
[----:B------:R-:W-:Y:S01]  /*b630*/  STL [R1+0x98], R245 ;  /* 0x000098f501007387 */ /* 0x000fe20000100800 */
[C---:B--2---:R-:W-:Y:S02]  /*b640*/  IADD3 R36, P4, R30.reuse, R40, RZ ;  /* 0x000000281e247210 */ /* 0x044fe40007f9e0ff */
[----:B------:R-:W-:Y:S02]  /*b650*/  IADD3 R33, P2, P1, R30, 0x40, R40 ;  /* 0x000000401e217810 */ /* 0x000fe4000795e028 */
[-C--:B------:R-:W-:Y:S01]  /*b660*/  HMMA.16816.F32.BF16 R28, R60, R34.reuse, RZ ;  /* 0x000000223c1c723c */ /* 0x080fe200000418ff */
[----:B------:R-:W-:Y:S02]  /*b670*/  LEA R40, P3, R36, c[0x0][0x1f8], 0x1 ;  /* 0x00007e0024287a11 */ /* 0x000fe400078608ff */
[C---:B------:R-:W-:Y:S02]  /*b680*/  LEA R46, P0, R33.reuse, c[0x0][0x1f8], 0x1 ;  /* 0x00007e00212e7a11 */ /* 0x040fe400078008ff */
[C---:B---3--:R-:W-:Y:S02]  /*b690*/  IADD3.X R37, R32.reuse, R42, RZ, P4, !PT ;  /* 0x0000002a20257210 */ /* 0x048fe400027fe4ff */
[----:B------:R-:W-:Y:S02]  /*b6a0*/  IADD3.X R32, R32, RZ, R42, P2, P1 ;  /* 0x000000ff20207210 */ /* 0x000fe400017e242a */
[----:B------:R-:W-:Y:S03]  /*b6b0*/  LEA.HI.X R41, R36, c[0x0][0x1fc], R37, 0x1, P3 ;  /* 0x00007f0024297a11 */ /* 0x000fe600018f0c25 */
[----:B------:R-:W-:Y:S02]  /*b6c0*/  LEA.HI.X R47, R33, c[0x0][0x1fc], R32, 0x1, P0 ;  /* 0x00007f00212f7a11 */ /* 0x000fe400000f0c20 */
[C---:B------:R-:W-:Y:S02]  /*b6d0*/  HMMA.16816.F32.BF16 R32, R64.reuse, R34, RZ ;  /* 0x000000224020723c */ /* 0x040fe400000418ff */
[----:B------:R-:W-:Y:S02]  /*b6e0*/  ISETP.GE.AND P0, PT, R38, c[0x0][0x1d4], PT ;  /* 0x0000750026007a0c */ /* 0x000fe40003f06270 */
[-C--:B------:R-:W-:Y:S04]  /*b6f0*/  IADD3 R44, P1, R40, R54.reuse, RZ ;  /* 0x00000036282c7210 */ /* 0x080fe80007f3e0ff */
[-C--:B------:R-:W-:Y:S01]  /*b700*/  HMMA.16816.F32.BF16 R36, R64, R48.reuse, RZ ;  /* 0x000000304024723c */ /* 0x080fe200000418ff */
[-C--:B------:R-:W-:Y:S03]  /*b710*/  IADD3.X R45, R41, R55.reuse, RZ, P1, !PT ;  /* 0x00000037292d7210 */ /* 0x080fe60000ffe4ff */
[-C--:B------:R-:W-:Y:S03]  /*b720*/  IADD3 R52, P2, R44, R54.reuse, RZ ;  /* 0x000000362c347210 */ /* 0x080fe60007f5e0ff */
[----:B------:R-:W-:Y:S01]  /*b730*/  @!PT LDS RZ, [RZ] ;  /* 0x00000000fffff984 */ /* 0x000fe20000000800 */
[----:B------:R-:W-:Y:S01]  /*b740*/  @!PT LDS RZ, [RZ] ;  /* 0x00000000fffff984 */ /* 0x000fe20000000800 */
[----:B------:R-:W-:Y:S01]  /*b750*/  @!PT LDS RZ, [RZ] ;  /* 0x00000000fffff984 */ /* 0x000fe20000000800 */
[----:B------:R2:W-:Y:S01]  /*b760*/  LDGSTS.E.BYPASS.LTC128B.128 [R248+0x100], [R40.64], !P0 ;  /* 0x0010000028f87fae */ /* 0x0005e2000c101d46 */
[-C--:B------:R-:W-:Y:S04]  /*b770*/  IADD3.X R53, R45, R55.reuse, RZ, P2, !PT ;  /* 0x000000372d357210 */ /* 0x080fe800017fe4ff */
[----:B------:R-:W-:Y:S03]  /*b780*/  IADD3 R54, P1, R52, R54, RZ ;  /* 0x0000003634367210 */ /* 0x000fe60007f3e0ff */
[----:B------:R3:W-:Y:S01]  /*b790*/  LDGSTS.E.BYPASS.LTC128B.128 [R248+0x2100], [R46.64], !P6 ;  /* 0x021000002ef87fae */ /* 0x0007e2000f101d46 */
[----:B------:R-:W-:Y:S02]  /*b7a0*/  IADD3.X R55, R53, R55, RZ, P1, !PT ;  /* 0x0000003735377210 */ /* 0x000fe40000ffe4ff */
[C---:B------:R-:W-:Y:S02]  /*b7b0*/  ISETP.GT.AND P1, PT, R249.reuse, RZ, PT ;  /* 0x000000fff900720c */ /* 0x040fe40003f24270 */
[----:B------:R-:W-:Y:S03]  /*b7c0*/  IADD3 R249, R249, -0x1, RZ ;  /* 0xfffffffff9f97810 */ /* 0x000fe60007ffe0ff */
[----:B------:R3:W-:Y:S08]  /*b7d0*/  LDGSTS.E.BYPASS.LTC128B.128 [R248+0x900], [R44.64], !P0 ;  /* 0x009000002cf87fae */ /* 0x0007f0000c101d46 */
[----:B------:R3:W-:Y:S01]  /*b7e0*/  LDGSTS.E.BYPASS.LTC128B.128 [R248+0x2900], [R44.64+0x80], !P6 ;  /* 0x029000802cf87fae */ /* 0x0007e2000f101d46 */
[C---:B--2---:R-:W-:Y:S07]  /*b7f0*/  HMMA.16816.F32.BF16 R40, R60.reuse, R48, RZ ;  /* 0x000000303c28723c */ /* 0x044fee00000418ff */
[----:B------:R2:W-:Y:S08]  /*b800*/  LDGSTS.E.BYPASS.LTC128B.128 [R248+0x1100], [R52.64], !P0 ;  /* 0x0110000034f87fae */ /* 0x0005f0000c101d46 */
[----:B------:R2:W-:Y:S08]  /*b810*/  LDGSTS.E.BYPASS.LTC128B.128 [R248+0x3100], [R52.64+0x80], !P6 ;  /* 0x0310008034f87fae */ /* 0x0005f0000f101d46 */
[----:B------:R2:W-:Y:S01]  /*b820*/  LDGSTS.E.BYPASS.LTC128B.128 [R248+0x1900], [R54.64], !P0 ;  /* 0x0190000036f87fae */ /* 0x0005e2000c101d46 */
[-C--:B---3--:R-:W-:Y:S07]  /*b830*/  HMMA.16816.F32.BF16 R44, R60, R50.reuse, RZ ;  /* 0x000000323c2c723c */ /* 0x088fee00000418ff */
[----:B------:R2:W-:Y:S01]  /*b840*/  LDGSTS.E.BYPASS.LTC128B.128 [R248+0x3900], [R54.64+0x80], !P6 ;  /* 0x0390008036f87fae */ /* 0x0005e2000f101d46 */
[C---:B------:R-:W-:Y:S07]  /*b850*/  HMMA.16816.F32.BF16 R48, R64.reuse, R50, RZ ;  /* 0x000000324030723c */ /* 0x040fee00000418ff */
[----:B------:R-:W0:Y:S01]  /*b860*/  LDGDEPBAR ;  /* 0x00000000000079af */ /* 0x000e220000000000 */
[-C--:B--2---:R-:W-:Y:S08]  /*b870*/  HMMA.16816.F32.BF16 R52, R64, R180.reuse, RZ ;  /* 0x000000b44034723c */ /* 0x084ff000000418ff */
[C---:B------:R-:W-:Y:S08]  /*b880*/  HMMA.16816.F32.BF16 R56, R60.reuse, R180, RZ ;  /* 0x000000b43c38723c */ /* 0x040ff000000418ff */
[-C--:B------:R-:W-:Y:S08]  /*b890*/  HMMA.16816.F32.BF16 R60, R60, R182.reuse, RZ ;  /* 0x000000b63c3c723c */ /* 0x080ff000000418ff */
[----:B------:R-:W-:Y:S01]  /*b8a0*/  HMMA.16816.F32.BF16 R64, R64, R182, RZ ;  /* 0x000000b64040723c */ /* 0x000fe200000418ff */
[----:B------:R-:W-:Y:S07]  /*b8b0*/  LDSM.16.M88.4 R180, [R236] ;  /* 0x00000000ecb4783b */ /* 0x000fee0000000200 */
[-C--:B------:R-:W-:Y:S08]  /*b8c0*/  HMMA.16816.F32.BF16 R4, R204, R208.reuse, R4 ;  /* 0x000000d0cc04723c */ /* 0x080ff00000041804 */
        /* <DEDUP_REMOVED lines=8> */
[----:B------:R-:W3:Y:S07]  /*b950*/  LDSM.16.M88.4 R216, [R236+0x2000] ;  /* 0x00200000ecd8783b */ /* 0x000eee0000000200 */
[-C--:B-1----:R-:W-:Y:S08]  /*b960*/  HMMA.16816.F32.BF16 R36, R204, R220.reuse, R36 ;  /* 0x000000dccc24723c */ /* 0x082ff00000041824 */
        /* <DEDUP_REMOVED lines=9> */
[----:B------:R-:W1:Y:S07]  /*ba00*/  LDSM.16.M88.4 R204, [R234+0x800] ;  /* 0x00080000eacc783b */ /* 0x000e6e0000000200 */
[-C--:B--2---:R-:W-:Y:S08]  /*ba10*/  HMMA.16816.F32.BF16 R4, R180, R208.reuse, R4 ;  /* 0x000000d0b404723c */ /* 0x084ff00000041804 */
[C---:B---3--:R-:W-:Y:S08]  /*ba20*/  HMMA.16816.F32.BF16 R8, R216.reuse, R208, R8 ;  /* 0x000000d0d808723c */ /* 0x048ff00000041808 */
[-C--:B------:R-:W-:Y:S08]  /*ba30*/  HMMA.16816.F32.BF16 R12, R216, R210.reuse, R12 ;  /* 0x000000d2d80c723c */ /* 0x080ff0000004180c */
[C---:B------:R-:W-:Y:S01]  /*ba40*/  HMMA.16816.F32.BF16 R16, R180.reuse, R210, R16 ;  /* 0x000000d2b410723c */ /* 0x040fe20000041810 */
[----:B------:R-:W-:Y:S07]  /*ba50*/  LDSM.16.M88.4 R208, [R231] ;  /* 0x00000000e7d0783b */ /* 0x000fee0000000200 */
[-C--:B-1----:R-:W-:Y:S08]  /*ba60*/  HMMA.16816.F32.BF16 R20, R180, R204.reuse, R20 ;  /* 0x000000ccb414723c */ /* 0x082ff00000041814 */
[C---:B------:R-:W-:Y:S08]  /*ba70*/  HMMA.16816.F32.BF16 R24, R216.reuse, R204, R24 ;  /* 0x000000ccd818723c */ /* 0x040ff00000041818 */
[-C--:B------:R-:W-:Y:S08]  /*ba80*/  HMMA.16816.F32.BF16 R28, R216, R206.reuse, R28 ;  /* 0x000000ced81c723c */ /* 0x080ff0000004181c */
[C---:B------:R-:W-:Y:S01]  /*ba90*/  HMMA.16816.F32.BF16 R32, R180.reuse, R206, R32 ;  /* 0x000000ceb420723c */ /* 0x040fe20000041820 */
[----:B------:R-:W1:Y:S07]  /*baa0*/  LDSM.16.M88.4 R204, [R238] ;  /* 0x00000000eecc783b */ /* 0x000e6e0000000200 */
        /* <DEDUP_REMOVED lines=10> */
[----:B------:R-:W3:Y:S07]  /*bb50*/  LDSM.16.M88.4 R180, [R231+0x800] ;  /* 0x00080000e7b4783b */ /* 0x000eee0000000200 */
[-C--:B-1----:R-:W-:Y:S01]  /*bb60*/  HMMA.16816.F32.BF16 R4, R204, R208.reuse, R4 ;  /* 0x000000d0cc04723c */ /* 0x082fe20000041804 */
[----:B------:R-:W1:Y:S07]  /*bb70*/  LDSM.16.M88.4 R220, [R231+0x1800] ;  /* 0x00180000e7dc783b */ /* 0x000e6e0000000200 */
        /* <DEDUP_REMOVED lines=35> */
[----:B------:R-:W3:Y:S07]  /*bdb0*/  LDSM.16.M88.4 R212, [R237+0x6000] ;  /* 0x00600000edd4783b */ /* 0x000eee0000000200 */
        /* <DEDUP_REMOVED lines=8> */
[C---:B---3--:R-:W-:Y:S08]  /*be40*/  HMMA.16816.F32.BF16 R8, R212.reuse, R208, R8 ;  /* 0x000000d0d408723c */ /* 0x048ff00000041808 */
        /* <DEDUP_REMOVED lines=38> */
[----:B------:R-:W2:Y:S07]  /*c0b0*/  LDSM.16.M88.4 R216, [R231+0x2800] ;  /* 0x00280000e7d8783b */ /* 0x000eae0000000200 */
[----:B------:R-:W-:Y:S01]  /*c0c0*/  HMMA.16816.F32.BF16 R64, R180, R222, R64 ;  /* 0x000000deb440723c */ /* 0x000fe20000041840 */
[----:B------:R-:W4:Y:S07]  /*c0d0*/  LDSM.16.M88.4 R180, [R231+0x3000] ;  /* 0x00300000e7b4783b */ /* 0x000f2e0000000200 */
[-C--:B-1----:R-:W-:Y:S01]  /*c0e0*/  HMMA.16816.F32.BF16 R4, R204, R208.reuse, R4 ;  /* 0x000000d0cc04723c */ /* 0x082fe20000041804 */
[----:B------:R-:W1:Y:S01]  /*c0f0*/  LDSM.16.M88.4 R220, [R231+0x3800] ;  /* 0x00380000e7dc783b */ /* 0x000e620000000200 */
[----:B------:R-:W-:Y:S06]  /*c100*/  DEPBAR.LE SB0, 0x0 ;  /* 0x000080000000791a */ /* 0x000fec0000000000 */
[C---:B---3--:R-:W-:Y:S01]  /*c110*/  HMMA.16816.F32.BF16 R8, R212.reuse, R208, R8 ;  /* 0x000000d0d408723c */ /* 0x048fe20000041808 */
[----:B------:R-:W3:Y:S06]  /*c120*/  LDL.64 R208, [R1+0x28] ;  /* 0x0000280001d07983 */ /* 0x000eec0000100a00 */
[----:B------:R-:W-:Y:S01]  /*c130*/  BAR.SYNC.DEFER_BLOCKING 0x0 ;  /* 0x0000000000007b1d */ /* 0x000fe20000010000 */
        /* <DEDUP_REMOVED lines=55> */
[----:B------:R-:W-:Y:S03]  /*c4b0*/  FMNMX.FTZ R181, R40, R181, !PT ;  /* 0x000000b528b57209 */ /* 0x000fe60007810000 */
[----:B------:R-:W2:Y:S01]  /*c4c0*/  SHFL.BFLY PT, R183, R180, 0x2, 0x1f ;  /* 0x0c401f00b4b77f89 */ /* 0x000ea200000e0000 */
[----:B------:R-:W-:Y:S04]  /*c4d0*/  FMNMX.FTZ R181, R41, R181, !PT ;  /* 0x000000b529b57209 */ /* 0x000fe80007810000 */
[----:B------:R-:W-:Y:S04]  /*c4e0*/  FMNMX.FTZ R181, R44, R181, !PT ;  /* 0x000000b52cb57209 */ /* 0x000fe80007810000 */
[----:B------:R-:W-:Y:S04]  /*c4f0*/  FMNMX.FTZ R181, R45, R181, !PT ;  /* 0x000000b52db57209 */ /* 0x000fe80007810000 */
        /* <DEDUP_REMOVED lines=9> */
[----:B------:R-:W-:Y:S01]  /*c590*/  FMNMX.FTZ R182, R14, R182, !PT ;  /* 0x000000b60eb67209 */ /* 0x000fe20007810000 */
[----:B------:R-:W2:Y:S03]  /*c5a0*/  SHFL.BFLY PT, R184, R181, 0x2, 0x1f ;  /* 0x0c401f00b5b87f89 */ /* 0x000ea600000e0000 */
[----:B------:R-:W-:Y:S04]  /*c5b0*/  FMNMX.FTZ R182, R15, R182, !PT ;  /* 0x000000b60fb67209 */ /* 0x000fe80007810000 */
[----:B------:R-:W-:Y:S01]  /*c5c0*/  FMNMX.FTZ R182, R26, R182, !PT ;  /* 0x000000b61ab67209 */ /* 0x000fe20007810000 */
[----:B------:R-:W4:Y:S03]  /*c5d0*/  SHFL.BFLY PT, R183, R180, 0x1, 0x1f ;  /* 0x0c201f00b4b77f89 */ /* 0x000f2600000e0000 */
[----:B------:R-:W-:Y:S02]  /*c5e0*/  FMNMX.FTZ R182, R27, R182, !PT ;  /* 0x000000b61bb67209 */ /* 0x000fe40007810000 */
[----:B-1----:R-:W-:Y:S02]  /*c5f0*/  FMNMX.FTZ R185, R185, R187, !PT ;  /* 0x000000bbb9b97209 */ /* 0x002fe40007810000 */
[----:B------:R-:W-:Y:S03]  /*c600*/  FMNMX.FTZ R182, R30, R182, !PT ;  /* 0x000000b61eb67209 */ /* 0x000fe60007810000 */
[----:B------:R-:W-:Y:S01]  /*c610*/  FADD.FTZ R0, -R185, R0 ;  /* 0x00000000b9007221 */ /* 0x000fe20000010100 */
[----:B------:R-:W-:Y:S01]  /*c620*/  FMNMX.FTZ R182, R31, R182, !PT ;  /* 0x000000b61fb67209 */ /* 0x000fe20007810000 */
[----:B------:R-:W-:Y:S02]  /*c630*/  FMUL.FTZ R214, R185, c[0x0][0x2d0] ;  /* 0x0000b400b9d67a20 */ /* 0x000fe40000410000 */
[----:B------:R-:W-:Y:S01]  /*c640*/  FMUL.FTZ R0, R0, c[0x0][0x2d0] ;  /* 0x0000b40000007a20 */ /* 0x000fe20000410000 */
[----:B--2---:R-:W-:Y:S01]  /*c650*/  FMNMX.FTZ R181, R181, R184, !PT ;  /* 0x000000b8b5b57209 */ /* 0x004fe20007810000 */
[--C-:B------:R-:W-:Y:S01]  /*c660*/  FFMA.FTZ R4, R4, c[0x0][0x2d0], -R214.reuse ;  /* 0x0000b40004047a23 */ /* 0x100fe200000108d6 */
[----:B------:R-:W-:Y:S01]  /*c670*/  FMNMX.FTZ R182, R42, R182, !PT ;  /* 0x000000b62ab67209 */ /* 0x000fe20007810000 */
[--C-:B------:R-:W-:Y:S02]  /*c680*/  FFMA.FTZ R5, R5, c[0x0][0x2d0], -R214.reuse ;  /* 0x0000b40005057a23 */ /* 0x100fe400000108d6 */
[----:B------:R-:W1:Y:S01]  /*c690*/  SHFL.BFLY PT, R204, R181, 0x1, 0x1f ;  /* 0x0c201f00b5cc7f89 */ /* 0x000e6200000e0000 */
[----:B------:R-:W-:Y:S01]  /*c6a0*/  FMNMX.FTZ R182, R43, R182, !PT ;  /* 0x000000b62bb67209 */ /* 0x000fe20007810000 */
[----:B------:R2:W-:Y:S01]  /*c6b0*/  MUFU.EX2 R219, R4 ;  /* 0x0000000400db7308 */ /* 0x0005e20000000800 */
[----:B----4-:R-:W-:Y:S01]  /*c6c0*/  FMNMX.FTZ R184, R180, R183, !PT ;  /* 0x000000b7b4b87209 */ /* 0x010fe20007810000 */
[--C-:B------:R-:W-:Y:S01]  /*c6d0*/  FFMA.FTZ R17, R17, c[0x0][0x2d0], -R214.reuse ;  /* 0x0000b40011117a23 */ /* 0x100fe200000108d6 */
[----:B------:R-:W-:Y:S01]  /*c6e0*/  FMNMX.FTZ R182, R46, R182, !PT ;  /* 0x000000b62eb67209 */ /* 0x000fe20007810000 */
[--C-:B------:R-:W-:Y:S02]  /*c6f0*/  FFMA.FTZ R16, R16, c[0x0][0x2d0], -R214.reuse ;  /* 0x0000b40010107a23 */ /* 0x100fe400000108d6 */
[----:B------:R-:W-:Y:S02]  /*c700*/  FMUL.FTZ R213, R184, c[0x0][0x2d0] ;  /* 0x0000b400b8d57a20 */ /* 0x000fe40000410000 */
[--C-:B------:R-:W-:Y:S02]  /*c710*/  FFMA.FTZ R20, R20, c[0x0][0x2d0], -R214.reuse ;  /* 0x0000b40014147a23 */ /* 0x100fe400000108d6 */
[----:B------:R4:W4:Y:S01]  /*c720*/  MUFU.EX2 R180, R0 ;  /* 0x0000000000b47308 */ /* 0x0009220000000800 */
[--C-:B------:R-:W-:Y:S02]  /*c730*/  FFMA.FTZ R7, R7, c[0x0][0x2d0], -R213.reuse ;  /* 0x0000b40007077a23 */ /* 0x100fe400000108d5 */
[--C-:B------:R-:W-:Y:S02]  /*c740*/  FFMA.FTZ R6, R6, c[0x0][0x2d0], -R213.reuse ;  /* 0x0000b40006067a23 */ /* 0x100fe400000108d5 */
[--C-:B------:R-:W-:Y:S02]  /*c750*/  FFMA.FTZ R18, R18, c[0x0][0x2d0], -R213.reuse ;  /* 0x0000b40012127a23 */ /* 0x100fe400000108d5 */
[--C-:B------:R-:W-:Y:S02]  /*c760*/  FFMA.FTZ R19, R19, c[0x0][0x2d0], -R213.reuse ;  /* 0x0000b40013137a23 */ /* 0x100fe400000108d5 */
[--C-:B------:R-:W-:Y:S01]  /*c770*/  FFMA.FTZ R21, R21, c[0x0][0x2d0], -R214.reuse ;  /* 0x0000b40015157a23 */ /* 0x100fe200000108d6 */
[----:B------:R-:W-:Y:S01]  /*c780*/  MUFU.EX2 R251, R5 ;  /* 0x0000000500fb7308 */ /* 0x000fe20000000800 */
[--C-:B------:R-:W-:Y:S01]  /*c790*/  FFMA.FTZ R22, R22, c[0x0][0x2d0], -R213.reuse ;  /* 0x0000b40016167a23 */ /* 0x100fe200000108d5 */
[----:B-1----:R-:W-:Y:S01]  /*c7a0*/  FMNMX.FTZ R183, R181, R204, !PT ;  /* 0x000000ccb5b77209 */ /* 0x002fe20007810000 */
[----:B------:R-:W-:Y:S01]  /*c7b0*/  FFMA.FTZ R23, R23, c[0x0][0x2d0], -R213 ;  /* 0x0000b40017177a23 */ /* 0x000fe200000108d5 */
[----:B--2---:R-:W-:Y:S01]  /*c7c0*/  @P1 SHF.R.S32.HI R4, RZ, 0x1f, R249 ;  /* 0x0000001fff041819 */ /* 0x004fe200000114f9 */
[--C-:B------:R-:W-:Y:S02]  /*c7d0*/  FFMA.FTZ R32, R32, c[0x0][0x2d0], -R214.reuse ;  /* 0x0000b40020207a23 */ /* 0x100fe400000108d6 */
[----:B------:R-:W-:Y:S02]  /*c7e0*/  FMUL.FTZ R212, R183, c[0x0][0x2d0] ;  /* 0x0000b400b7d47a20 */ /* 0x000fe40000410000 */
[----:B------:R-:W-:Y:S01]  /*c7f0*/  FFMA.FTZ R33, R33, c[0x0][0x2d0], -R214 ;  /* 0x0000b40021217a23 */ /* 0x000fe200000108d6 */
[----:B------:R1:W-:Y:S01]  /*c800*/  MUFU.EX2 R225, R17 ;  /* 0x0000001100e17308 */ /* 0x0003e20000000800 */
[--C-:B------:R-:W-:Y:S02]  /*c810*/  FFMA.FTZ R8, R8, c[0x0][0x2d0], -R212.reuse ;  /* 0x0000b40008087a23 */ /* 0x100fe400000108d4 */
[----:B------:R-:W-:Y:S02]  /*c820*/  FFMA.FTZ R12, R12, c[0x0][0x2d0], -R212 ;  /* 0x0000b4000c0c7a23 */ /* 0x000fe400000108d4 */
[----:B----4-:R-:W-:Y:S01]  /*c830*/  FADD.FTZ R0, -R184, R2 ;  /* 0x00000002b8007221 */ /* 0x010fe20000010100 */
[----:B------:R-:W-:Y:S01]  /*c840*/  FMNMX.FTZ R2, R47, R182, !PT ;  /* 0x000000b62f027209 */ /* 0x000fe20007810000 */
[--C-:B------:R-:W-:Y:S02]  /*c850*/  FFMA.FTZ R13, R13, c[0x0][0x2d0], -R212.reuse ;  /* 0x0000b4000d0d7a23 */ /* 0x100fe400000108d4 */
[----:B------:R-:W-:Y:S01]  /*c860*/  FMUL.FTZ R0, R0, c[0x0][0x2d0] ;  /* 0x0000b40000007a20 */ /* 0x000fe20000410000 */
[----:B------:R-:W-:Y:S01]  /*c870*/  FMNMX.FTZ R2, R58, R2, !PT ;  /* 0x000000023a027209 */ /* 0x000fe20007810000 */
[----:B------:R-:W-:Y:S01]  /*c880*/  MUFU.EX2 R187, R6 ;  /* 0x0000000600bb7308 */ /* 0x000fe20000000800 */
[C---:B------:R-:W-:Y:S02]  /*c890*/  FMUL.FTZ R132, R180.reuse, R132 ;  /* 0x00000084b4847220 */ /* 0x040fe40000410000 */
[C---:B------:R-:W-:Y:S02]  /*c8a0*/  FMUL.FTZ R133, R180.reuse, R133 ;  /* 0x00000085b4857220 */ /* 0x040fe40000410000 */
[C---:B------:R-:W-:Y:S02]  /*c8b0*/  FMUL.FTZ R144, R180.reuse, R144 ;  /* 0x00000090b4907220 */ /* 0x040fe40000410000 */
[C---:B------:R-:W-:Y:S02]  /*c8c0*/  FMUL.FTZ R145, R180.reuse, R145 ;  /* 0x00000091b4917220 */ /* 0x040fe40000410000 */
[C---:B------:R-:W-:Y:S01]  /*c8d0*/  FMUL.FTZ R148, R180.reuse, R148 ;  /* 0x00000094b4947220 */ /* 0x040fe20000410000 */
[----:B------:R2:W4:Y:S01]  /*c8e0*/  MUFU.EX2 R181, R0 ;  /* 0x0000000000b57308 */ /* 0x0005220000000800 */
[----:B------:R-:W-:Y:S02]  /*c8f0*/  FMUL.FTZ R149, R180, R149 ;  /* 0x00000095b4957220 */ /* 0x000fe40000410000 */
[--C-:B-1----:R-:W-:Y:S02]  /*c900*/  FFMA.FTZ R17, R9, c[0x0][0x2d0], -R212.reuse ;  /* 0x0000b40009117a23 */ /* 0x102fe400000108d4 */
[--C-:B------:R-:W-:Y:S02]  /*c910*/  FFMA.FTZ R34, R34, c[0x0][0x2d0], -R213.reuse ;  /* 0x0000b40022227a23 */ /* 0x100fe400000108d5 */
[--C-:B------:R-:W-:Y:S02]  /*c920*/  FFMA.FTZ R35, R35, c[0x0][0x2d0], -R213.reuse ;  /* 0x0000b40023237a23 */ /* 0x100fe400000108d5 */
[--C-:B------:R-:W-:Y:S01]  /*c930*/  FFMA.FTZ R24, R24, c[0x0][0x2d0], -R212.reuse ;  /* 0x0000b40018187a23 */ /* 0x100fe200000108d4 */
[----:B------:R-:W-:Y:S01]  /*c940*/  MUFU.EX2 R224, R7 ;  /* 0x0000000700e07308 */ /* 0x000fe20000000800 */
[----:B------:R-:W-:Y:S02]  /*c950*/  FFMA.FTZ R25, R25, c[0x0][0x2d0], -R212 ;  /* 0x0000b40019197a23 */ /* 0x000fe400000108d4 */
[--C-:B------:R-:W-:Y:S02]  /*c960*/  FFMA.FTZ R48, R48, c[0x0][0x2d0], -R214.reuse ;  /* 0x0000b40030307a23 */ /* 0x100fe400000108d6 */
[--C-:B------:R-:W-:Y:S02]  /*c970*/  FFMA.FTZ R36, R36, c[0x0][0x2d0], -R214.reuse ;  /* 0x0000b40024247a23 */ /* 0x100fe400000108d6 */
[----:B------:R-:W-:Y:S02]  /*c980*/  FFMA.FTZ R37, R37, c[0x0][0x2d0], -R214 ;  /* 0x0000b40025257a23 */ /* 0x000fe400000108d6 */
[--C-:B------:R-:W-:Y:S01]  /*c990*/  FFMA.FTZ R38, R38, c[0x0][0x2d0], -R213.reuse ;  /* 0x0000b40026267a23 */ /* 0x100fe200000108d5 */
[----:B------:R-:W-:Y:S01]  /*c9a0*/  MUFU.EX2 R246, R16 ;  /* 0x0000001000f67308 */ /* 0x000fe20000000800 */
[----:B------:R-:W-:Y:S02]  /*c9b0*/  FFMA.FTZ R39, R39, c[0x0][0x2d0], -R213 ;  /* 0x0000b40027277a23 */ /* 0x000fe400000108d5 */
[----:B------:R-:W-:Y:S01]  /*c9c0*/  FFMA.FTZ R45, R45, c[0x0][0x2d0], -R212 ;  /* 0x0000b4002d2d7a23 */ /* 0x000fe200000108d4 */
[----:B--2---:R-:W-:Y:S01]  /*c9d0*/  FMNMX.FTZ R0, R59, R2, !PT ;  /* 0x000000023b007209 */ /* 0x004fe20007810000 */
[----:B------:R-:W-:Y:S02]  /*c9e0*/  FADD.FTZ R2, -R183, R3 ;  /* 0x00000003b7027221 */ /* 0x000fe40000010100 */
[C---:B----4-:R-:W-:Y:S01]  /*c9f0*/  FMUL.FTZ R134, R181.reuse, R134 ;  /* 0x00000086b5867220 */ /* 0x050fe20000410000 */
[----:B------:R-:W-:Y:S01]  /*ca00*/  FMNMX.FTZ R0, R62, R0, !PT ;  /* 0x000000003e007209 */ /* 0x000fe20007810000 */
[----:B------:R-:W-:Y:S01]  /*ca10*/  FMUL.FTZ R2, R2, c[0x0][0x2d0] ;  /* 0x0000b40002027a20 */ /* 0x000fe20000410000 */
[----:B------:R-:W-:Y:S01]  /*ca20*/  MUFU.EX2 R245, R17 ;  /* 0x0000001100f57308 */ /* 0x000fe20000000800 */
[----:B------:R-:W-:Y:S01]  /*ca30*/  FMUL.FTZ R135, R181, R135 ;  /* 0x00000087b5877220 */ /* 0x000fe20000410000 */
[----:B------:R-:W-:Y:S01]  /*ca40*/  FMNMX.FTZ R0, R63, R0, !PT ;  /* 0x000000003f007209 */ /* 0x000fe20007810000 */
[C---:B------:R-:W-:Y:S02]  /*ca50*/  FMUL.FTZ R146, R181.reuse, R146 ;  /* 0x00000092b5927220 */ /* 0x040fe40000410000 */
[C---:B------:R-:W-:Y:S02]  /*ca60*/  FMUL.FTZ R147, R181.reuse, R147 ;  /* 0x00000093b5937220 */ /* 0x040fe40000410000 */
[C---:B------:R-:W-:Y:S02]  /*ca70*/  FMUL.FTZ R150, R181.reuse, R150 ;  /* 0x00000096b5967220 */ /* 0x040fe40000410000 */
[C---:B------:R-:W-:Y:S01]  /*ca80*/  FMUL.FTZ R151, R181.reuse, R151 ;  /* 0x00000097b5977220 */ /* 0x040fe20000410000 */
[----:B------:R1:W2:Y:S01]  /*ca90*/  MUFU.EX2 R3, R2 ;  /* 0x0000000200037308 */ /* 0x0002a20000000800 */
        /* <DEDUP_REMOVED lines=13> */
[----:B------:R-:W-:Y:S01]  /*cb70*/  FMUL.FTZ R179, R181, R179 ;  /* 0x000000b3b5b37220 */ /* 0x000fe20000410000 */
[----:B-1----:R-:W1:Y:S01]  /*cb80*/  SHFL.BFLY PT, R2, R0, 0x2, 0x1f ;  /* 0x0c401f0000027f89 */ /* 0x002e6200000e0000 */
[C---:B--2---:R-:W-:Y:S02]  /*cb90*/  FMUL.FTZ R136, R3.reuse, R136 ;  /* 0x0000008803887220 */ /* 0x044fe40000410000 */
[C---:B------:R-:W-:Y:S02]  /*cba0*/  FMUL.FTZ R137, R3.reuse, R137 ;  /* 0x0000008903897220 */ /* 0x040fe40000410000 */
        /* <DEDUP_REMOVED lines=10> */
[----:B----4-:R-:W-:Y:S02]  /*cc50*/  FMUL.FTZ R18, R181, R202 ;  /* 0x000000cab5127220 */ /* 0x010fe40000410000 */
[C---:B------:R-:W-:Y:S01]  /*cc60*/  FMUL.FTZ R172, R3.reuse, R172 ;  /* 0x000000ac03ac7220 */ /* 0x040fe20000410000 */
[----:B-1----:R-:W-:Y:S01]  /*cc70*/  FMNMX.FTZ R0, R0, R2, !PT ;  /* 0x0000000200007209 */ /* 0x002fe20007810000 */
[----:B------:R-:W-:Y:S01]  /*cc80*/  FMUL.FTZ R173, R3, R173 ;  /* 0x000000ad03ad7220 */ /* 0x000fe20000410000 */
[----:B------:R-:W-:Y:S01]  /*cc90*/  MUFU.EX2 R221, R21 ;  /* 0x0000001500dd7308 */ /* 0x000fe20000000800 */
[C---:B------:R-:W-:Y:S02]  /*cca0*/  FMUL.FTZ R68, R180.reuse, R68 ;  /* 0x00000044b4447220 */ /* 0x040fe40000410000 */
[----:B------:R-:W1:Y:S01]  /*ccb0*/  SHFL.BFLY PT, R2, R0, 0x1, 0x1f ;  /* 0x0c201f0000027f89 */ /* 0x000e6200000e0000 */
[C---:B--2---:R-:W-:Y:S02]  /*ccc0*/  FMUL.FTZ R19, R181.reuse, R203 ;  /* 0x000000cbb5137220 */ /* 0x044fe40000410000 */
[C---:B------:R-:W-:Y:S02]  /*ccd0*/  FMUL.FTZ R69, R180.reuse, R69 ;  /* 0x00000045b4457220 */ /* 0x040fe40000410000 */
[C---:B------:R-:W-:Y:S02]  /*cce0*/  FMUL.FTZ R70, R181.reuse, R70 ;  /* 0x00000046b5467220 */ /* 0x040fe40000410000 */
[----:B------:R-:W-:Y:S01]  /*ccf0*/  MUFU.EX2 R220, R22 ;  /* 0x0000001600dc7308 */ /* 0x000fe20000000800 */
[----:B------:R-:W-:Y:S02]  /*cd00*/  FMUL.FTZ R71, R181, R71 ;  /* 0x00000047b5477220 */ /* 0x000fe40000410000 */
[C---:B------:R-:W-:Y:S02]  /*cd10*/  FMUL.FTZ R72, R3.reuse, R72 ;  /* 0x0000004803487220 */ /* 0x040fe40000410000 */
[C---:B------:R-:W-:Y:S02]  /*cd20*/  FMUL.FTZ R73, R3.reuse, R73 ;  /* 0x0000004903497220 */ /* 0x040fe40000410000 */
[C---:B------:R-:W-:Y:S02]  /*cd30*/  FMUL.FTZ R76, R3.reuse, R76 ;  /* 0x0000004c034c7220 */ /* 0x040fe40000410000 */
[----:B------:R-:W-:Y:S01]  /*cd40*/  FMUL.FTZ R77, R3, R77 ;  /* 0x0000004d034d7220 */ /* 0x000fe20000410000 */
[----:B------:R-:W-:Y:S01]  /*cd50*/  MUFU.EX2 R226, R39 ;  /* 0x0000002700e27308 */ /* 0x000fe20000000800 */
[C---:B------:R-:W-:Y:S02]  /*cd60*/  FMUL.FTZ R80, R180.reuse, R80 ;  /* 0x00000050b4507220 */ /* 0x040fe40000410000 */
[----:B------:R-:W-:Y:S02]  /*cd70*/  FMUL.FTZ R81, R180, R81 ;  /* 0x00000051b4517220 */ /* 0x000fe40000410000 */
[----:B------:R-:W-:Y:S01]  /*cd80*/  FMUL.FTZ R82, R181, R82 ;  /* 0x00000052b5527220 */ /* 0x000fe20000410000 */
[----:B-1----:R-:W-:Y:S01]  /*cd90*/  FMNMX.FTZ R182, R0, R2, !PT ;  /* 0x0000000200b67209 */ /* 0x002fe20007810000 */
[----:B------:R-:W-:Y:S02]  /*cda0*/  @P1 IMAD R2, R4, c[0x0][0x1e0], RZ ;  /* 0x0000780004021a24 */ /* 0x000fe400078e02ff */
[C---:B------:R-:W-:Y:S04]  /*cdb0*/  @P1 IMAD.WIDE.U32 R4, R249.reuse, c[0x0][0x1e0], RZ ;  /* 0x00007800f9041a25 */ /* 0x040fe800078e00ff */
[----:B------:R-:W-:Y:S01]  /*cdc0*/  @P1 IMAD R2, R249, c[0x0][0x1e4], R2 ;  /* 0x00007900f9021a24 */ /* 0x000fe200078e0202 */
[----:B------:R-:W-:Y:S01]  /*cdd0*/  @P1 SHF.L.U32 R7, R4, 0x6, RZ ;  /* 0x0000000604071819 */ /* 0x000fe200000006ff */
[----:B------:R-:W-:Y:S02]  /*cde0*/  FADD.FTZ R0, -R182, R186 ;  /* 0x000000bab6007221 */ /* 0x000fe40000010100 */
[----:B------:R1:W-:Y:S01]  /*cdf0*/  MUFU.EX2 R186, R13 ;  /* 0x0000000d00ba7308 */ /* 0x0003e20000000800 */
[----:B------:R-:W-:Y:S01]  /*ce00*/  @P1 IADD3 R6, R5, R2, RZ ;  /* 0x0000000205061210 */ /* 0x000fe20007ffe0ff */
[----:B------:R-:W-:Y:S01]  /*ce10*/  FMUL.FTZ R0, R0, c[0x0][0x2d0] ;  /* 0x0000b40000007a20 */ /* 0x000fe20000410000 */
[----:B---3--:R-:W-:Y:S01]  /*ce20*/  @P1 IADD3 R2, P3, R7, R208, RZ ;  /* 0x000000d007021210 */ /* 0x008fe20007f7e0ff */
[----:B------:R-:W-:Y:S01]  /*ce30*/  FMUL.FTZ R83, R181, R83 ;  /* 0x00000053b5537220 */ /* 0x000fe20000410000 */
[----:B------:R-:W-:Y:S01]  /*ce40*/  @P1 SHF.L.U64.HI R6, R4, 0x6, R6 ;  /* 0x0000000604061819 */ /* 0x000fe20000010206 */
[----:B------:R-:W-:Y:S01]  /*ce50*/  FMUL.FTZ R84, R180, R84 ;  /* 0x00000054b4547220 */ /* 0x000fe20000410000 */
[----:B------:R-:W-:Y:S01]  /*ce60*/  @P1 LEA R4, P2, R2, c[0x0][0x1c8], 0x1 ;  /* 0x0000720002041a11 */ /* 0x000fe200078408ff */
[----:B------:R-:W-:Y:S01]  /*ce70*/  FMUL.FTZ R85, R180, R85 ;  /* 0x00000055b4557220 */ /* 0x000fe20000410000 */
[----:B------:R-:W-:Y:S01]  /*ce80*/  @P1 IADD3.X R5, R6, R239, RZ, P3, !PT ;  /* 0x000000ef06051210 */ /* 0x000fe20001ffe4ff */
[----:B------:R-:W2:Y:S01]  /*ce90*/  MUFU.EX2 R0, R0 ;  /* 0x0000000000007308 */ /* 0x000ea20000000800 */
[----:B------:R-:W-:Y:S01]  /*cea0*/  @P1 IADD3 R7, P4, P3, R7, 0x40, R208 ;  /* 0x0000004007071810 */ /* 0x000fe20007b9e0d0 */
[C---:B------:R-:W-:Y:S01]  /*ceb0*/  FMUL.FTZ R86, R181.reuse, R86 ;  /* 0x00000056b5567220 */ /* 0x040fe20000410000 */
[----:B------:R-:W-:Y:S01]  /*cec0*/  @P1 LEA.HI.X R5, R2, c[0x0][0x1cc], R5, 0x1, P2 ;  /* 0x0000730002051a11 */ /* 0x000fe200010f0c05 */
[----:B------:R-:W-:Y:S01]  /*ced0*/  FMUL.FTZ R87, R181, R87 ;  /* 0x00000057b5577220 */ /* 0x000fe20000410000 */
[----:B------:R-:W-:Y:S01]  /*cee0*/  @P1 LEA R16, P2, R7, c[0x0][0x1c8], 0x1 ;  /* 0x0000720007101a11 */ /* 0x000fe200078408ff */
[----:B------:R-:W-:Y:S01]  /*cef0*/  FMUL.FTZ R88, R3, R88 ;  /* 0x0000005803587220 */ /* 0x000fe20000410000 */
[----:B------:R-:W-:Y:S01]  /*cf00*/  @P1 IADD3.X R6, R6, RZ, R239, P4, P3 ;  /* 0x000000ff06061210 */ /* 0x000fe200027e64ef */
[----:B------:R3:W-:Y:S01]  /*cf10*/  @P1 LDGSTS.E.BYPASS.LTC128B.128 [R248+0x4100], [R4.64], !P0 ;  /* 0x0410000004f81fae */ /* 0x0007e2000c101d46 */
[----:B------:R-:W-:Y:S01]  /*cf20*/  @P1 MOV R2, c[0x0][0x1e0] ;  /* 0x0000780000021a02 */ /* 0x000fe20000000f00 */
[----:B------:R4:W3:Y:S01]  /*cf30*/  MUFU.EX2 R239, R12 ;  /* 0x0000000c00ef7308 */ /* 0x0008e20000000800 */
[----:B------:R-:W-:Y:S01]  /*cf40*/  @P1 LEA.HI.X R17, R7, c[0x0][0x1cc], R6, 0x1, P2 ;  /* 0x0000730007111a11 */ /* 0x000fe200010f0c06 */
[C---:B------:R-:W-:Y:S01]  /*cf50*/  FMUL.FTZ R89, R3.reuse, R89 ;  /* 0x0000005903597220 */ /* 0x040fe20000410000 */
[C---:B------:R-:W-:Y:S01]  /*cf60*/  @P1 SHF.L.U32 R8, R2.reuse, 0x5, RZ ;  /* 0x0000000502081819 */ /* 0x040fe200000006ff */
[----:B-1----:R-:W-:Y:S01]  /*cf70*/  FMUL.FTZ R13, R3, R197 ;  /* 0x000000c5030d7220 */ /* 0x002fe20000410000 */
[----:B------:R-:W-:Y:S01]  /*cf80*/  @P1 SHF.L.U64.HI R9, R2, R250, c[0x0][0x1e4] ;  /* 0x0000790002091619 */ /* 0x000fe200000102fa */
[----:B------:R1:W-:Y:S01]  /*cf90*/  @P1 LDGSTS.E.BYPASS.LTC128B.128 [R248+0x6100], [R16.64], !P6 ;  /* 0x0610000010f81fae */ /* 0x0003e2000f101d46 */
[----:B------:R-:W-:Y:S01]  /*cfa0*/  @P1 IADD3 R6, P2, R4, R8, RZ ;  /* 0x0000000804061210 */ /* 0x000fe20007f5e0ff */
[----:B------:R-:W-:Y:S02]  /*cfb0*/  FMUL.FTZ R2, R182, c[0x0][0x2d0] ;  /* 0x0000b400b6027a20 */ /* 0x000fe40000410000 */
[----:B------:R-:W-:Y:S01]  /*cfc0*/  MUFU.EX2 R250, R37 ;  /* 0x0000002500fa7308 */ /* 0x000fe20000000800 */
[----:B------:R-:W-:Y:S01]  /*cfd0*/  @P1 IADD3.X R7, R5, R9, RZ, P2, !PT ;  /* 0x0000000905071210 */ /* 0x000fe200017fe4ff */
[--C-:B------:R-:W-:Y:S02]  /*cfe0*/  FFMA.FTZ R14, R14, c[0x0][0x2d0], -R2.reuse ;  /* 0x0000b4000e0e7a23 */ /* 0x100fe40000010802 */
[--C-:B------:R-:W-:Y:S02]  /*cff0*/  FFMA.FTZ R15, R15, c[0x0][0x2d0], -R2.reuse ;  /* 0x0000b4000f0f7a23 */ /* 0x100fe40000010802 */
[----:B------:R1:W-:Y:S01]  /*d000*/  @P1 LDGSTS.E.BYPASS.LTC128B.128 [R248+0x4900], [R6.64], !P0 ;  /* 0x0490000006f81fae */ /* 0x0003e2000c101d46 */
[--C-:B------:R-:W-:Y:S02]  /*d010*/  FFMA.FTZ R10, R10, c[0x0][0x2d0], -R2.reuse ;  /* 0x0000b4000a0a7a23 */ /* 0x100fe40000010802 */
[--C-:B------:R-:W-:Y:S01]  /*d020*/  FFMA.FTZ R11, R11, c[0x0][0x2d0], -R2.reuse ;  /* 0x0000b4000b0b7a23 */ /* 0x100fe20000010802 */
[----:B------:R1:W-:Y:S01]  /*d030*/  MUFU.EX2 R217, R14 ;  /* 0x0000000e00d97308 */ /* 0x0003e20000000800 */
[C---:B--2---:R-:W-:Y:S02]  /*d040*/  FMUL.FTZ R138, R0.reuse, R138 ;  /* 0x0000008a008a7220 */ /* 0x044fe40000410000 */
[----:B------:R-:W-:Y:S01]  /*d050*/  FMUL.FTZ R139, R0, R139 ;  /* 0x0000008b008b7220 */ /* 0x000fe20000410000 */
[----:B------:R2:W-:Y:S01]  /*d060*/  @P1 LDGSTS.E.BYPASS.LTC128B.128 [R248+0x6900], [R6.64+0x80], !P6 ;  /* 0x0690008006f81fae */ /* 0x0005e2000f101d46 */
[----:B---3--:R-:W-:Y:S01]  /*d070*/  @P1 IADD3 R4, P3, R6, R8, RZ ;  /* 0x0000000806041210 */ /* 0x008fe20007f7e0ff */
[----:B----4-:R-:W-:Y:S02]  /*d080*/  FMUL.FTZ R12, R3, R196 ;  /* 0x000000c4030c7220 */ /* 0x010fe40000410000 */
[----:B------:R-:W-:Y:S01]  /*d090*/  FMUL.FTZ R142, R0, R142 ;  /* 0x0000008e008e7220 */ /* 0x000fe20000410000 */
[----:B------:R-:W-:Y:S01]  /*d0a0*/  @P1 IADD3.X R5, R7, R9, RZ, P3, !PT ;  /* 0x0000000907051210 */ /* 0x000fe20001ffe4ff */
[----:B------:R3:W-:Y:S01]  /*d0b0*/  MUFU.EX2 R215, R10 ;  /* 0x0000000a00d77308 */ /* 0x0007e20000000800 */
[----:B------:R-:W-:Y:S01]  /*d0c0*/  @P1 IADD3 R8, P2, R4, R8, RZ ;  /* 0x0000000804081210 */ /* 0x000fe20007f5e0ff */
[----:B------:R-:W-:Y:S02]  /*d0d0*/  FMUL.FTZ R143, R0, R143 ;  /* 0x0000008f008f7220 */ /* 0x000fe40000410000 */
[----:B------:R4:W-:Y:S01]  /*d0e0*/  @P1 LDGSTS.E.BYPASS.LTC128B.128 [R248+0x5100], [R4.64], !P0 ;  /* 0x0510000004f81fae */ /* 0x0009e2000c101d46 */
[----:B------:R-:W-:Y:S01]  /*d0f0*/  @P1 IADD3.X R9, R5, R9, RZ, P2, !PT ;  /* 0x0000000905091210 */ /* 0x000fe200017fe4ff */
[C---:B-1----:R-:W-:Y:S02]  /*d100*/  FMUL.FTZ R16, R180.reuse, R200 ;  /* 0x000000c8b4107220 */ /* 0x042fe40000410000 */
[----:B------:R-:W-:Y:S02]  /*d110*/  FMUL.FTZ R17, R180, R201 ;  /* 0x000000c9b4117220 */ /* 0x000fe40000410000 */
[----:B------:R1:W1:Y:S01]  /*d120*/  MUFU.EX2 R218, R15 ;  /* 0x0000000f00da7308 */ /* 0x0002620000000800 */
[C---:B------:R-:W-:Y:S01]  /*d130*/  FMUL.FTZ R154, R0.reuse, R154 ;  /* 0x0000009a009a7220 */ /* 0x040fe20000410000 */
[----:B------:R4:W-:Y:S01]  /*d140*/  @P1 LDGSTS.E.BYPASS.LTC128B.128 [R248+0x7100], [R4.64+0x80], !P6 ;  /* 0x0710008004f81fae */ /* 0x0009e2000f101d46 */
[C---:B------:R-:W-:Y:S02]  /*d150*/  FMUL.FTZ R155, R0.reuse, R155 ;  /* 0x0000009b009b7220 */ /* 0x040fe40000410000 */
[C---:B------:R-:W-:Y:S02]  /*d160*/  FMUL.FTZ R14, R0.reuse, R198 ;  /* 0x000000c6000e7220 */ /* 0x040fe40000410000 */
[C---:B------:R-:W-:Y:S02]  /*d170*/  FMUL.FTZ R158, R0.reuse, R158 ;  /* 0x0000009e009e7220 */ /* 0x040fe40000410000 */
[C---:B------:R-:W-:Y:S01]  /*d180*/  FMUL.FTZ R159, R0.reuse, R159 ;  /* 0x0000009f009f7220 */ /* 0x040fe20000410000 */
[----:B------:R4:W-:Y:S01]  /*d190*/  @P1 LDGSTS.E.BYPASS.LTC128B.128 [R248+0x5900], [R8.64], !P0 ;  /* 0x0590000008f81fae */ /* 0x0009e2000c101d46 */
[----:B------:R4:W4:Y:S01]  /*d1a0*/  MUFU.EX2 R216, R11 ;  /* 0x0000000b00d87308 */ /* 0x0009220000000800 */
[----:B--2---:R-:W-:Y:S01]  /*d1b0*/  FMUL.FTZ R6, R181, R194 ;  /* 0x000000c2b5067220 */ /* 0x004fe20000410000 */
[----:B------:R-:W-:Y:S01]  /*d1c0*/  F2FP.BF16.PACK_AB R194, R225, R246 ;  /* 0x000000f6e1c2723e */ /* 0x000fe200000010ff */
[----:B------:R-:W-:Y:S01]  /*d1d0*/  FMUL.FTZ R7, R181, R195 ;  /* 0x000000c3b5077220 */ /* 0x000fe20000410000 */
[----:B------:R-:W-:Y:S01]  /*d1e0*/  F2FP.BF16.PACK_AB R195, R227, R247 ;  /* 0x000000f7e3c3723e */ /* 0x000fe200000010ff */
[----:B---3--:R-:W-:Y:S01]  /*d1f0*/  FMUL.FTZ R10, R0, R190 ;  /* 0x000000be000a7220 */ /* 0x008fe20000410000 */
[----:B------:R-:W-:Y:S01]  /*d200*/  F2FP.BF16.PACK_AB R190, R186, R239 ;  /* 0x000000efbabe723e */ /* 0x000fe200000010ff */
[----:B------:R2:W-:Y:S01]  /*d210*/  @P1 LDGSTS.E.BYPASS.LTC128B.128 [R248+0x7900], [R8.64+0x80], !P6 ;  /* 0x0790008008f81fae */ /* 0x0005e2000f101d46 */
[--C-:B------:R-:W-:Y:S02]  /*d220*/  FFMA.FTZ R26, R26, c[0x0][0x2d0], -R2.reuse ;  /* 0x0000b4001a1a7a23 */ /* 0x100fe40000010802 */
[--C-:B------:R-:W-:Y:S02]  /*d230*/  FFMA.FTZ R27, R27, c[0x0][0x2d0], -R2.reuse ;  /* 0x0000b4001b1b7a23 */ /* 0x100fe40000010802 */
[--C-:B------:R-:W-:Y:S02]  /*d240*/  FFMA.FTZ R42, R42, c[0x0][0x2d0], -R2.reuse ;  /* 0x0000b4002a2a7a23 */ /* 0x100fe40000010802 */
[----:B-1----:R-:W-:Y:S01]  /*d250*/  FMUL.FTZ R15, R0, R199 ;  /* 0x000000c7000f7220 */ /* 0x002fe20000410000 */
[----:B------:R-:W1:Y:S01]  /*d260*/  LDSM.16.MT88.4 R204, [R229] ;  /* 0x00000000e5cc783b */ /* 0x000e620000004200 */
[--C-:B------:R-:W-:Y:S02]  /*d270*/  FFMA.FTZ R46, R46, c[0x0][0x2d0], -R2.reuse ;  /* 0x0000b4002e2e7a23 */ /* 0x100fe40000010802 */
[C---:B----4-:R-:W-:Y:S01]  /*d280*/  FMUL.FTZ R4, R180.reuse, R192 ;  /* 0x000000c0b4047220 */ /* 0x050fe20000410000 */
[----:B------:R-:W-:Y:S01]  /*d290*/  F2FP.BF16.PACK_AB R192, R251, R219 ;  /* 0x000000dbfbc0723e */ /* 0x000fe200000010ff */
[----:B------:R-:W-:Y:S01]  /*d2a0*/  FMUL.FTZ R5, R180, R193 ;  /* 0x000000c1b4057220 */ /* 0x000fe20000410000 */
[----:B------:R-:W-:Y:S01]  /*d2b0*/  F2FP.BF16.PACK_AB R193, R224, R187 ;  /* 0x000000bbe0c1723e */ /* 0x000fe200000010ff */
[----:B------:R-:W-:Y:S01]  /*d2c0*/  FFMA.FTZ R47, R47, c[0x0][0x2d0], -R2 ;  /* 0x0000b4002f2f7a23 */ /* 0x000fe20000010802 */
[----:B------:R-:W3:Y:S01]  /*d2d0*/  LDSM.16.MT88.4 R208, [R230] ;  /* 0x00000000e6d0783b */ /* 0x000ee20000004200 */
[----:B------:R-:W-:Y:S01]  /*d2e0*/  FMUL.FTZ R11, R0, R191 ;  /* 0x000000bf000b7220 */ /* 0x000fe20000410000 */
[----:B------:R-:W-:Y:S01]  /*d2f0*/  F2FP.BF16.PACK_AB R191, R218, R217 ;  /* 0x000000d9dabf723e */ /* 0x000fe200000010ff */
[C---:B------:R-:W-:Y:S02]  /*d300*/  FMUL.FTZ R170, R0.reuse, R170 ;  /* 0x000000aa00aa7220 */ /* 0x040fe40000410000 */
[C---:B------:R-:W-:Y:S02]  /*d310*/  FMUL.FTZ R171, R0.reuse, R171 ;  /* 0x000000ab00ab7220 */ /* 0x040fe40000410000 */
[C---:B------:R-:W-:Y:S01]  /*d320*/  FMUL.FTZ R174, R0.reuse, R174 ;  /* 0x000000ae00ae7220 */ /* 0x040fe20000410000 */
[----:B------:R-:W4:Y:S01]  /*d330*/  LDSM.16.MT88.4 R196, [R233] ;  /* 0x00000000e9c4783b */ /* 0x000f220000004200 */
[----:B------:R-:W-:Y:S02]  /*d340*/  FMUL.FTZ R175, R0, R175 ;  /* 0x000000af00af7220 */ /* 0x000fe40000410000 */
[----:B--2---:R-:W-:Y:S01]  /*d350*/  FMUL.FTZ R8, R3, R188 ;  /* 0x000000bc03087220 */ /* 0x004fe20000410000 */
[----:B------:R-:W-:Y:S01]  /*d360*/  F2FP.BF16.PACK_AB R188, R245, R252 ;  /* 0x000000fcf5bc723e */ /* 0x000fe200000010ff */
[C---:B------:R-:W-:Y:S01]  /*d370*/  FMUL.FTZ R9, R3.reuse, R189 ;  /* 0x000000bd03097220 */ /* 0x040fe20000410000 */
[----:B------:R-:W-:Y:S01]  /*d380*/  F2FP.BF16.PACK_AB R189, R216, R215 ;  /* 0x000000d7d8bd723e */ /* 0x000fe200000010ff */
[C---:B------:R-:W-:Y:S01]  /*d390*/  FMUL.FTZ R74, R0.reuse, R74 ;  /* 0x0000004a004a7220 */ /* 0x040fe20000410000 */
[----:B------:R-:W2:Y:S01]  /*d3a0*/  LDSM.16.MT88.4 R200, [R232] ;  /* 0x00000000e8c8783b */ /* 0x000ea20000004200 */
[C---:B------:R-:W-:Y:S02]  /*d3b0*/  FMUL.FTZ R75, R0.reuse, R75 ;  /* 0x0000004b004b7220 */ /* 0x040fe40000410000 */
[C---:B------:R-:W-:Y:S02]  /*d3c0*/  FMUL.FTZ R78, R0.reuse, R78 ;  /* 0x0000004e004e7220 */ /* 0x040fe40000410000 */
[C---:B------:R-:W-:Y:S02]  /*d3d0*/  FMUL.FTZ R79, R0.reuse, R79 ;  /* 0x0000004f004f7220 */ /* 0x040fe40000410000 */
[C---:B------:R-:W-:Y:S01]  /*d3e0*/  FMUL.FTZ R90, R0.reuse, R90 ;  /* 0x0000005a005a7220 */ /* 0x040fe20000410000 */
[----:B------:R-:W0:Y:S01]  /*d3f0*/  LDGDEPBAR ;  /* 0x00000000000079af */ /* 0x000e220000000000 */
[C---:B------:R-:W-:Y:S02]  /*d400*/  FMUL.FTZ R91, R0.reuse, R91 ;  /* 0x0000005b005b7220 */ /* 0x040fe40000410000 */
[C---:B------:R-:W-:Y:S02]  /*d410*/  FMUL.FTZ R92, R3.reuse, R92 ;  /* 0x0000005c035c7220 */ /* 0x040fe40000410000 */
[----:B------:R-:W-:Y:S02]  /*d420*/  FMUL.FTZ R93, R3, R93 ;  /* 0x0000005d035d7220 */ /* 0x000fe40000410000 */
[C---:B------:R-:W-:Y:S01]  /*d430*/  FMUL.FTZ R94, R0.reuse, R94 ;  /* 0x0000005e005e7220 */ /* 0x040fe20000410000 */
[-C--:B-1----:R-:W-:Y:S05]  /*d440*/  HMMA.16816.F32.BF16 R4, R192, R204.reuse, R4 ;  /* 0x000000ccc004723c */ /* 0x082fea0000041804 */
[----:B------:R-:W-:Y:S02]  /*d450*/  FMUL.FTZ R95, R0, R95 ;  /* 0x0000005f005f7220 */ /* 0x000fe40000410000 */
[C---:B------:R-:W-:Y:S01]  /*d460*/  FMUL.FTZ R96, R180.reuse, R96 ;  /* 0x00000060b4607220 */ /* 0x040fe20000410000 */
[C---:B------:R-:W-:Y:S01]  /*d470*/  HMMA.16816.F32.BF16 R8, R188.reuse, R204, R8 ;  /* 0x000000ccbc08723c */ /* 0x040fe20000041808 */
[----:B------:R-:W1:Y:S03]  /*d480*/  MUFU.EX2 R204, R33 ;  /* 0x0000002100cc7308 */ /* 0x000e660000000800 */
[C---:B------:R-:W-:Y:S02]  /*d490*/  FMUL.FTZ R97, R180.reuse, R97 ;  /* 0x00000061b4617220 */ /* 0x040fe40000410000 */
[C---:B------:R-:W-:Y:S02]  /*d4a0*/  FMUL.FTZ R98, R181.reuse, R98 ;  /* 0x00000062b5627220 */ /* 0x040fe40000410000 */
[-C--:B------:R-:W-:Y:S04]  /*d4b0*/  HMMA.16816.F32.BF16 R12, R188, R206.reuse, R12 ;  /* 0x000000cebc0c723c */ /* 0x080fe8000004180c */
[C---:B------:R-:W-:Y:S02]  /*d4c0*/  FMUL.FTZ R99, R181.reuse, R99 ;  /* 0x00000063b5637220 */ /* 0x040fe40000410000 */
[C---:B------:R-:W-:Y:S02]  /*d4d0*/  FMUL.FTZ R100, R180.reuse, R100 ;  /* 0x00000064b4647220 */ /* 0x040fe40000410000 */
[C---:B------:R-:W-:Y:S01]  /*d4e0*/  HMMA.16816.F32.BF16 R16, R192.reuse, R206, R16 ;  /* 0x000000cec010723c */ /* 0x040fe20000041810 */
[----:B------:R-:W-:Y:S03]  /*d4f0*/  MUFU.EX2 R207, R26 ;  /* 0x0000001a00cf7308 */ /* 0x000fe60000000800 */
[----:B------:R-:W-:Y:S02]  /*d500*/  FMUL.FTZ R101, R180, R101 ;  /* 0x00000065b4657220 */ /* 0x000fe40000410000 */
[C---:B------:R-:W-:Y:S02]  /*d510*/  FMUL.FTZ R102, R181.reuse, R102 ;  /* 0x00000066b5667220 */ /* 0x040fe40000410000 */
[-C--:B---3--:R-:W-:Y:S03]  /*d520*/  HMMA.16816.F32.BF16 R132, R192, R208.reuse, R132 ;  /* 0x000000d0c084723c */ /* 0x088fe60000041884 */
[----:B------:R-:W4:Y:S01]  /*d530*/  MUFU.EX2 R206, R27 ;  /* 0x0000001b00ce7308 */ /* 0x000f220000000800 */
[----:B------:R-:W-:Y:S02]  /*d540*/  FMUL.FTZ R103, R181, R103 ;  /* 0x00000067b5677220 */ /* 0x000fe40000410000 */
[C---:B------:R-:W-:Y:S02]  /*d550*/  FMUL.FTZ R104, R3.reuse, R104 ;  /* 0x0000006803687220 */ /* 0x040fe40000410000 */
[C---:B------:R-:W-:Y:S04]  /*d560*/  HMMA.16816.F32.BF16 R136, R188.reuse, R208, R136 ;  /* 0x000000d0bc88723c */ /* 0x040fe80000041888 */
[C---:B------:R-:W-:Y:S01]  /*d570*/  FMUL.FTZ R105, R3.reuse, R105 ;  /* 0x0000006903697220 */ /* 0x040fe20000410000 */
[----:B------:R-:W-:Y:S01]  /*d580*/  MUFU.EX2 R208, R32 ;  /* 0x0000002000d07308 */ /* 0x000fe20000000800 */
[C---:B------:R-:W-:Y:S02]  /*d590*/  FMUL.FTZ R106, R0.reuse, R106 ;  /* 0x0000006a006a7220 */ /* 0x040fe40000410000 */
[-C--:B------:R-:W-:Y:S04]  /*d5a0*/  HMMA.16816.F32.BF16 R140, R188, R210.reuse, R140 ;  /* 0x000000d2bc8c723c */ /* 0x080fe8000004188c */
[C---:B------:R-:W-:Y:S02]  /*d5b0*/  FMUL.FTZ R107, R0.reuse, R107 ;  /* 0x0000006b006b7220 */ /* 0x040fe40000410000 */
[C---:B------:R-:W-:Y:S01]  /*d5c0*/  FMUL.FTZ R108, R3.reuse, R108 ;  /* 0x0000006c036c7220 */ /* 0x040fe20000410000 */
[----:B------:R-:W-:Y:S01]  /*d5d0*/  MUFU.EX2 R209, R34 ;  /* 0x0000002200d17308 */ /* 0x000fe20000000800 */
[C---:B------:R-:W-:Y:S04]  /*d5e0*/  HMMA.16816.F32.BF16 R144, R192.reuse, R210, R144 ;  /* 0x000000d2c090723c */ /* 0x040fe80000041890 */
[----:B------:R-:W-:Y:S02]  /*d5f0*/  FMUL.FTZ R109, R3, R109 ;  /* 0x0000006d036d7220 */ /* 0x000fe40000410000 */
[C---:B------:R-:W-:Y:S02]  /*d600*/  FMUL.FTZ R110, R0.reuse, R110 ;  /* 0x0000006e006e7220 */ /* 0x040fe40000410000 */
[-C--:B----4-:R-:W-:Y:S01]  /*d610*/  HMMA.16816.F32.BF16 R148, R192, R196.reuse, R148 ;  /* 0x000000c4c094723c */ /* 0x090fe20000041894 */
[----:B------:R4:W1:Y:S03]  /*d620*/  MUFU.EX2 R210, R23 ;  /* 0x0000001700d27308 */ /* 0x0008660000000800 */
[----:B------:R-:W-:Y:S02]  /*d630*/  FMUL.FTZ R111, R0, R111 ;  /* 0x0000006f006f7220 */ /* 0x000fe40000410000 */
[C---:B------:R-:W-:Y:S02]  /*d640*/  FMUL.FTZ R112, R180.reuse, R112 ;  /* 0x00000070b4707220 */ /* 0x040fe40000410000 */
[C---:B------:R-:W-:Y:S03]  /*d650*/  HMMA.16816.F32.BF16 R152, R188.reuse, R196, R152 ;  /* 0x000000c4bc98723c */ /* 0x040fe60000041898 */
[----:B------:R-:W-:Y:S01]  /*d660*/  MUFU.EX2 R211, R45 ;  /* 0x0000002d00d37308 */ /* 0x000fe20000000800 */
        /* <DEDUP_REMOVED lines=9> */
[-C--:B--2---:R-:W-:Y:S01]  /*d700*/  HMMA.16816.F32.BF16 R164, R192, R200.reuse, R164 ;  /* 0x000000c8c0a4723c */ /* 0x084fe200000418a4 */
[----:B----4-:R-:W-:Y:S03]  /*d710*/  LDSM.16.MT88.4 R20, [R233+0x2000] ;  /* 0x00200000e914783b */ /* 0x010fe60000004200 */
[----:B------:R-:W-:Y:S02]  /*d720*/  FMUL.FTZ R119, R181, R119 ;  /* 0x00000077b5777220 */ /* 0x000fe40000410000 */
[C---:B------:R-:W-:Y:S02]  /*d730*/  FMUL.FTZ R120, R3.reuse, R120 ;  /* 0x0000007803787220 */ /* 0x040fe40000410000 */
        /* <DEDUP_REMOVED lines=13> */
[----:B------:R-:W-:Y:S02]  /*d810*/  FMUL.FTZ R129, R180, R129 ;  /* 0x00000081b4817220 */ /* 0x000fe40000410000 */
[C---:B------:R-:W-:Y:S01]  /*d820*/  FMUL.FTZ R130, R181.reuse, R130 ;  /* 0x00000082b5827220 */ /* 0x040fe20000410000 */
[C---:B------:R-:W-:Y:S01]  /*d830*/  HMMA.16816.F32.BF16 R72, R188.reuse, R196, R72 ;  /* 0x000000c4bc48723c */ /* 0x040fe20000041848 */
[----:B------:R-:W-:Y:S03]  /*d840*/  MUFU.EX2 R196, R24 ;  /* 0x0000001800c47308 */ /* 0x000fe60000000800 */
[----:B------:R-:W-:Y:S02]  /*d850*/  FMUL.FTZ R131, R181, R131 ;  /* 0x00000083b5837220 */ /* 0x000fe40000410000 */
[----:B------:R-:W-:Y:S01]  /*d860*/  FFMA.FTZ R41, R41, c[0x0][0x2d0], -R212 ;  /* 0x0000b40029297a23 */ /* 0x000fe200000108d4 */
[----:B------:R-:W-:Y:S01]  /*d870*/  MOV R197, R222 ;  /* 0x000000de00c57202 */ /* 0x000fe20000000f00 */
[-C--:B------:R-:W-:Y:S04]  /*d880*/  HMMA.16816.F32.BF16 R76, R188, R198.reuse, R76 ;  /* 0x000000c6bc4c723c */ /* 0x080fe8000004184c */
[--C-:B------:R-:W-:Y:S02]  /*d890*/  FFMA.FTZ R50, R50, c[0x0][0x2d0], -R213.reuse ;  /* 0x0000b40032327a23 */ /* 0x100fe400000108d5 */
[--C-:B------:R-:W-:Y:S02]  /*d8a0*/  FFMA.FTZ R51, R51, c[0x0][0x2d0], -R213.reuse ;  /* 0x0000b40033337a23 */ /* 0x100fe400000108d5 */
[C---:B------:R-:W-:Y:S01]  /*d8b0*/  HMMA.16816.F32.BF16 R80, R192.reuse, R198, R80 ;  /* 0x000000c6c050723c */ /* 0x040fe20000041850 */
[----:B------:R1:W-:Y:S03]  /*d8c0*/  MUFU.EX2 R199, R25 ;  /* 0x0000001900c77308 */ /* 0x0003e60000000800 */
[----:B------:R-:W-:Y:S02]  /*d8d0*/  FFMA.FTZ R43, R43, c[0x0][0x2d0], -R2 ;  /* 0x0000b4002b2b7a23 */ /* 0x000fe40000010802 */
[--C-:B------:R-:W-:Y:S02]  /*d8e0*/  FFMA.FTZ R40, R40, c[0x0][0x2d0], -R212.reuse ;  /* 0x0000b40028287a23 */ /* 0x100fe400000108d4 */
[-C--:B--2---:R-:W-:Y:S03]  /*d8f0*/  HMMA.16816.F32.BF16 R84, R192, R200.reuse, R84 ;  /* 0x000000c8c054723c */ /* 0x084fe60000041854 */
[----:B------:R2:W-:Y:S01]  /*d900*/  MUFU.EX2 R222, R50 ;  /* 0x0000003200de7308 */ /* 0x0005e20000000800 */
[--C-:B------:R-:W-:Y:S02]  /*d910*/  FFMA.FTZ R44, R44, c[0x0][0x2d0], -R212.reuse ;  /* 0x0000b4002c2c7a23 */ /* 0x100fe400000108d4 */
[--C-:B------:R-:W-:Y:S02]  /*d920*/  FFMA.FTZ R57, R57, c[0x0][0x2d0], -R212.reuse ;  /* 0x0000b40039397a23 */ /* 0x100fe400000108d4 */
[C---:B------:R-:W-:Y:S04]  /*d930*/  HMMA.16816.F32.BF16 R88, R188.reuse, R200, R88 ;  /* 0x000000c8bc58723c */ /* 0x040fe80000041858 */
[--C-:B------:R-:W-:Y:S01]  /*d940*/  FFMA.FTZ R28, R28, c[0x0][0x2d0], -R212.reuse ;  /* 0x0000b4001c1c7a23 */ /* 0x100fe200000108d4 */
[----:B------:R4:W4:Y:S01]  /*d950*/  MUFU.EX2 R200, R35 ;  /* 0x0000002300c87308 */ /* 0x0009220000000800 */
[----:B------:R-:W-:Y:S02]  /*d960*/  FFMA.FTZ R29, R29, c[0x0][0x2d0], -R212 ;  /* 0x0000b4001d1d7a23 */ /* 0x000fe400000108d4 */
[-C--:B------:R-:W-:Y:S01]  /*d970*/  HMMA.16816.F32.BF16 R92, R188, R202.reuse, R92 ;  /* 0x000000cabc5c723c */ /* 0x080fe2000004185c */
[----:B-1----:R-:W-:Y:S03]  /*d980*/  LDSM.16.MT88.4 R24, [R229+0x800] ;  /* 0x00080000e518783b */ /* 0x002fe60000004200 */
[--C-:B------:R-:W-:Y:S02]  /*d990*/  FFMA.FTZ R30, R30, c[0x0][0x2d0], -R2.reuse ;  /* 0x0000b4001e1e7a23 */ /* 0x100fe40000010802 */
[----:B------:R-:W-:Y:S01]  /*d9a0*/  FFMA.FTZ R31, R31, c[0x0][0x2d0], -R2 ;  /* 0x0000b4001f1f7a23 */ /* 0x000fe20000010802 */
[----:B------:R-:W1:Y:S01]  /*d9b0*/  MUFU.EX2 R201, R28 ;  /* 0x0000001c00c97308 */ /* 0x000e620000000800 */
[C---:B------:R-:W-:Y:S01]  /*d9c0*/  HMMA.16816.F32.BF16 R96, R192.reuse, R202, R96 ;  /* 0x000000cac060723c */ /* 0x040fe20000041860 */
[----:B------:R-:W3:Y:S03]  /*d9d0*/  LDL.LU R202, [R1+0x1c] ;  /* 0x00001c0001ca7983 */ /* 0x000ee60000300800 */
[--C-:B--2---:R-:W-:Y:S02]  /*d9e0*/  FFMA.FTZ R50, R64, c[0x0][0x2d0], -R214.reuse ;  /* 0x0000b40040327a23 */ /* 0x104fe400000108d6 */
[--C-:B------:R-:W-:Y:S01]  /*d9f0*/  FFMA.FTZ R49, R49, c[0x0][0x2d0], -R214.reuse ;  /* 0x0000b40031317a23 */ /* 0x100fe200000108d6 */
[----:B------:R-:W-:Y:S01]  /*da00*/  MOV R203, R204 ;  /* 0x000000cc00cb7202 */ /* 0x000fe20000000f00 */
[-C--:B------:R-:W-:Y:S01]  /*da10*/  HMMA.16816.F32.BF16 R100, R192, R20.reuse, R100 ;  /* 0x00000014c064723c */ /* 0x080fe20000041864 */
[----:B------:R-:W-:Y:S03]  /*da20*/  MUFU.EX2 R64, R47 ;  /* 0x0000002f00407308 */ /* 0x000fe60000000800 */
[----:B------:R-:W-:Y:S01]  /*da30*/  FFMA.FTZ R52, R52, c[0x0][0x2d0], -R214 ;  /* 0x0000b40034347a23 */ /* 0x000fe200000108d6 */
[----:B----4-:R-:W2:Y:S01]  /*da40*/  LDSM.16.MT88.4 R32, [R232+0x2000] ;  /* 0x00200000e820783b */ /* 0x010ea20000004200 */
[--C-:B------:R-:W-:Y:S02]  /*da50*/  FFMA.FTZ R60, R60, c[0x0][0x2d0], -R212.reuse ;  /* 0x0000b4003c3c7a23 */ /* 0x100fe400000108d4 */
[C---:B------:R-:W-:Y:S03]  /*da60*/  HMMA.16816.F32.BF16 R104, R188.reuse, R20, R104 ;  /* 0x00000014bc68723c */ /* 0x040fe60000041868 */
[----:B------:R4:W-:Y:S01]  /*da70*/  MUFU.EX2 R223, R51 ;  /* 0x0000003300df7308 */ /* 0x0009e20000000800 */
[--C-:B------:R-:W-:Y:S02]  /*da80*/  FFMA.FTZ R66, R66, c[0x0][0x2d0], -R213.reuse ;  /* 0x0000b40042427a23 */ /* 0x100fe400000108d5 */
[--C-:B------:R-:W-:Y:S02]  /*da90*/  FFMA.FTZ R56, R56, c[0x0][0x2d0], -R212.reuse ;  /* 0x0000b40038387a23 */ /* 0x100fe400000108d4 */
[-C--:B------:R-:W-:Y:S04]  /*daa0*/  HMMA.16816.F32.BF16 R108, R188, R22.reuse, R108 ;  /* 0x00000016bc6c723c */ /* 0x080fe8000004186c */
[----:B------:R-:W-:Y:S01]  /*dab0*/  FFMA.FTZ R212, R61, c[0x0][0x2d0], -R212 ;  /* 0x0000b4003dd47a23 */ /* 0x000fe200000108d4 */
[----:B------:R1:W1:Y:S03]  /*dac0*/  MUFU.EX2 R198, R29 ;  /* 0x0000001d00c67308 */ /* 0x0002660000000800 */
[C---:B------:R-:W-:Y:S07]  /*dad0*/  HMMA.16816.F32.BF16 R112, R192.reuse, R22, R112 ;  /* 0x00000016c070723c */ /* 0x040fee0000041870 */
[----:B------:R-:W-:Y:S01]  /*dae0*/  MUFU.EX2 R212, R212 ;  /* 0x000000d400d47308 */ /* 0x000fe20000000800 */
[--C-:B----4-:R-:W-:Y:S09]  /*daf0*/  FFMA.FTZ R51, R65, c[0x0][0x2d0], -R214.reuse ;  /* 0x0000b40041337a23 */ /* 0x110ff200000108d6 */
[----:B------:R-:W-:Y:S01]  /*db00*/  MUFU.EX2 R65, R46 ;  /* 0x0000002e00417308 */ /* 0x000fe20000000800 */
[-C--:B--2---:R-:W-:Y:S03]  /*db10*/  HMMA.16816.F32.BF16 R116, R192, R32.reuse, R116 ;  /* 0x00000020c074723c */ /* 0x084fe60000041874 */
[----:B-1----:R-:W-:Y:S06]  /*db20*/  F2FP.BF16.PACK_AB R29, R206, R207 ;  /* 0x000000cfce1d723e */ /* 0x002fec00000010ff */
[----:B------:R1:W-:Y:S01]  /*db30*/  MUFU.EX2 R204, R30 ;  /* 0x0000001e00cc7308 */ /* 0x0003e20000000800 */
[C---:B------:R-:W-:Y:S08]  /*db40*/  HMMA.16816.F32.BF16 R120, R188.reuse, R32, R120 ;  /* 0x00000020bc78723c */ /* 0x040ff00000041878 */
[-C--:B------:R-:W-:Y:S01]  /*db50*/  HMMA.16816.F32.BF16 R124, R188, R34.reuse, R124 ;  /* 0x00000022bc7c723c */ /* 0x080fe2000004187c */
[----:B------:R-:W2:Y:S01]  /*db60*/  MUFU.EX2 R205, R31 ;  /* 0x0000001f00cd7308 */ /* 0x000ea20000000800 */
[----:B------:R-:W4:Y:S05]  /*db70*/  LDL.LU R190, [R1+0x20] ;  /* 0x0000200001be7983 */ /* 0x000f2a0000300800 */
[----:B------:R-:W-:Y:S01]  /*db80*/  MOV R191, R220 ;  /* 0x000000dc00bf7202 */ /* 0x000fe20000000f00 */
[----:B------:R-:W-:Y:S01]  /*db90*/  HMMA.16816.F32.BF16 R128, R192, R34, R128 ;  /* 0x00000022c080723c */ /* 0x000fe20000041880 */
[----:B------:R-:W2:Y:S02]  /*dba0*/  LDSM.16.MT88.4 R32, [R230+0x800] ;  /* 0x00080000e620783b */ /* 0x000ea40000004200 */
[----:B------:R1:W-:Y:S01]  /*dbb0*/  MUFU.EX2 R220, R40 ;  /* 0x0000002800dc7308 */ /* 0x0003e20000000800 */
[----:B------:R-:W-:Y:S02]  /*dbc0*/  MOV R188, R221 ;  /* 0x000000dd00bc7202 */ /* 0x000fe40000000f00 */
[----:B------:R-:W-:Y:S02]  /*dbd0*/  MOV R189, R210 ;  /* 0x000000d200bd7202 */ /* 0x000fe40000000f00 */
[----:B------:R-:W-:Y:S04]  /*dbe0*/  MOV R193, R209 ;  /* 0x000000d100c17202 */ /* 0x000fe80000000f00 */
[----:B------:R-:W-:Y:S01]  /*dbf0*/  MOV R194, R208 ;  /* 0x000000d000c27202 */ /* 0x000fe20000000f00 */
[----:B------:R2:W2:Y:S01]  /*dc00*/  MUFU.EX2 R221, R41 ;  /* 0x0000002900dd7308 */ /* 0x0004a20000000800 */
[----:B------:R-:W-:Y:S02]  /*dc10*/  F2FP.BF16.PACK_AB R23, R200, R193 ;  /* 0x000000c1c817723e */ /* 0x000fe400000010ff */
[----:B------:R-:W-:Y:S02]  /*dc20*/  F2FP.BF16.PACK_AB R22, R203, R194 ;  /* 0x000000c2cb16723e */ /* 0x000fe400000010ff */
[----:B------:R-:W-:Y:S02]  /*dc30*/  F2FP.BF16.PACK_AB R20, R188, R197 ;  /* 0x000000c5bc14723e */ /* 0x000fe400000010ff */
[----:B------:R-:W-:Y:S02]  /*dc40*/  F2FP.BF16.PACK_AB R21, R189, R191 ;  /* 0x000000bfbd15723e */ /* 0x000fe400000010ff */
[----:B------:R-:W-:Y:S01]  /*dc50*/  MOV R192, R201 ;  /* 0x000000c900c07202 */ /* 0x000fe20000000f00 */
[----:B------:R-:W-:Y:S01]  /*dc60*/  MUFU.EX2 R66, R66 ;  /* 0x0000004200427308 */ /* 0x000fe20000000800 */
[----:B------:R-:W-:Y:S02]  /*dc70*/  MOV R195, R199 ;  /* 0x000000c700c37202 */ /* 0x000fe40000000f00 */
[----:B------:R-:W-:Y:S01]  /*dc80*/  MOV R201, R251 ;  /* 0x000000fb00c97202 */ /* 0x000fe20000000f00 */
[-C--:B------:R-:W-:Y:S05]  /*dc90*/  HMMA.16816.F32.BF16 R4, R20, R24.reuse, R4 ;  /* 0x000000181404723c */ /* 0x080fea0000041804 */
[----:B------:R-:W-:Y:S01]  /*dca0*/  F2FP.BF16.PACK_AB R28, R195, R196 ;  /* 0x000000c4c31c723e */ /* 0x000fe200000010ff */
[----:B------:R-:W-:Y:S01]  /*dcb0*/  MUFU.EX2 R251, R36 ;  /* 0x0000002400fb7308 */ /* 0x000fe20000000800 */
[----:B-1----:R-:W-:Y:S01]  /*dcc0*/  F2FP.BF16.PACK_AB R30, R198, R192 ;  /* 0x000000c0c61e723e */ /* 0x002fe200000010ff */
[----:B------:R-:W-:Y:S01]  /*dcd0*/  FFMA.FTZ R40, R53, c[0x0][0x2d0], -R214 ;  /* 0x0000b40035287a23 */ /* 0x000fe200000108d6 */
[----:B--2---:R-:W-:Y:S03]  /*dce0*/  F2FP.BF16.PACK_AB R31, R205, R204 ;  /* 0x000000cccd1f723e */ /* 0x004fe600000010ff */
[----:B------:R-:W-:Y:S01]  /*dcf0*/  MOV R41, R187 ;  /* 0x000000bb00297202 */ /* 0x000fe20000000f00 */
[--C-:B------:R-:W-:Y:S01]  /*dd00*/  FFMA.FTZ R53, R62, c[0x0][0x2d0], -R2.reuse ;  /* 0x0000b4003e357a23 */ /* 0x100fe20000010802 */
[----:B------:R-:W-:Y:S02]  /*dd10*/  MOV R199, R225 ;  /* 0x000000e100c77202 */ /* 0x000fe40000000f00 */
[C---:B------:R-:W-:Y:S01]  /*dd20*/  HMMA.16816.F32.BF16 R8, R28.reuse, R24, R8 ;  /* 0x000000181c08723c */ /* 0x040fe20000041808 */
[----:B------:R1:W-:Y:S03]  /*dd30*/  MUFU.EX2 R225, R48 ;  /* 0x0000003000e17308 */ /* 0x0003e60000000800 */
[----:B------:R-:W-:Y:S02]  /*dd40*/  MOV R210, R186 ;  /* 0x000000ba00d27202 */ /* 0x000fe40000000f00 */
[----:B------:R-:W-:Y:S02]  /*dd50*/  MOV R209, R227 ;  /* 0x000000e300d17202 */ /* 0x000fe40000000f00 */
[-C--:B------:R-:W-:Y:S03]  /*dd60*/  HMMA.16816.F32.BF16 R12, R28, R26.reuse, R12 ;  /* 0x0000001a1c0c723c */ /* 0x080fe6000004180c */
[----:B------:R2:W-:Y:S01]  /*dd70*/  MUFU.EX2 R186, R42 ;  /* 0x0000002a00ba7308 */ /* 0x0005e20000000800 */
[----:B------:R-:W-:Y:S02]  /*dd80*/  MOV R208, R224 ;  /* 0x000000e000d07202 */ /* 0x000fe40000000f00 */
[----:B------:R-:W-:Y:S02]  /*dd90*/  MOV R214, R198 ;  /* 0x000000c600d67202 */ /* 0x000fe40000000f00 */
[C---:B------:R-:W-:Y:S01]  /*dda0*/  HMMA.16816.F32.BF16 R16, R20.reuse, R26, R16 ;  /* 0x0000001a1410723c */ /* 0x040fe20000041810 */
[----:B------:R-:W2:Y:S03]  /*ddb0*/  LDSM.16.MT88.4 R24, [R233+0x800] ;  /* 0x00080000e918783b */ /* 0x000ea60000004200 */
[----:B------:R-:W-:Y:S01]  /*ddc0*/  MOV R198, R199 ;  /* 0x000000c700c67202 */ /* 0x000fe20000000f00 */
[----:B------:R2:W-:Y:S01]  /*ddd0*/  MUFU.EX2 R227, R38 ;  /* 0x0000002600e37308 */ /* 0x0005e20000000800 */
[----:B------:R-:W-:Y:S02]  /*dde0*/  MOV R199, R210 ;  /* 0x000000d200c77202 */ /* 0x000fe40000000f00 */
[-C--:B------:R-:W-:Y:S01]  /*ddf0*/  HMMA.16816.F32.BF16 R132, R20, R32.reuse, R132 ;  /* 0x000000201484723c */ /* 0x080fe20000041884 */
[----:B-1----:R-:W3:Y:S06]  /*de00*/  LDL.LU R48, [R1+0x18] ;  /* 0x0000180001307983 */ /* 0x002eec0000300800 */
[----:B------:R-:W-:Y:S01]  /*de10*/  MUFU.EX2 R62, R50 ;  /* 0x00000032003e7308 */ /* 0x000fe20000000800 */
[C---:B------:R-:W-:Y:S01]  /*de20*/  HMMA.16816.F32.BF16 R136, R28.reuse, R32, R136 ;  /* 0x000000201c88723c */ /* 0x040fe20000041888 */
[----:B--2---:R-:W2:Y:S07]  /*de30*/  LDL.LU R42, [R1+0x4] ;  /* 0x00000400012a7983 */ /* 0x004eae0000300800 */
[-C--:B------:R-:W-:Y:S01]  /*de40*/  HMMA.16816.F32.BF16 R140, R28, R34.reuse, R140 ;  /* 0x000000221c8c723c */ /* 0x080fe2000004188c */
[----:B------:R1:W1:Y:S01]  /*de50*/  MUFU.EX2 R187, R43 ;  /* 0x0000002b00bb7308 */ /* 0x0002620000000800 */
[----:B------:R-:W-:Y:S06]  /*de60*/  LDSM.16.MT88.4 R36, [R230+0x1000] ;  /* 0x00100000e624783b */ /* 0x000fec0000004200 */
[C---:B------:R-:W-:Y:S03]  /*de70*/  HMMA.16816.F32.BF16 R144, R20.reuse, R34, R144 ;  /* 0x000000221490723c */ /* 0x040fe60000041890 */
[----:B------:R1:W-:Y:S01]  /*de80*/  MUFU.EX2 R224, R49 ;  /* 0x0000003100e07308 */ /* 0x0003e20000000800 */
[----:B------:R-:W1:Y:S04]  /*de90*/  LDSM.16.MT88.4 R32, [R232+0x800] ;  /* 0x00080000e820783b */ /* 0x000e680000004200 */
[-C--:B------:R-:W-:Y:S05]  /*dea0*/  HMMA.16816.F32.BF16 R148, R20, R24.reuse, R148 ;  /* 0x000000181494723c */ /* 0x080fea0000041894 */
[----:B------:R-:W-:Y:S03]  /*deb0*/  MUFU.EX2 R210, R52 ;  /* 0x0000003400d27308 */ /* 0x000fe60000000800 */
[C---:B------:R-:W-:Y:S04]  /*dec0*/  HMMA.16816.F32.BF16 R152, R28.reuse, R24, R152 ;  /* 0x000000181c98723c */ /* 0x040fe80000041898 */
[----:B-1----:R-:W-:Y:S03]  /*ded0*/  MOV R43, R219 ;  /* 0x000000db002b7202 */ /* 0x002fe60000000f00 */
[----:B------:R1:W1:Y:S01]  /*dee0*/  MUFU.EX2 R219, R44 ;  /* 0x0000002c00db7308 */ /* 0x0002620000000800 */
[-C--:B------:R-:W-:Y:S04]  /*def0*/  HMMA.16816.F32.BF16 R156, R28, R26.reuse, R156 ;  /* 0x0000001a1c9c723c */ /* 0x080fe8000004189c */
[--C-:B------:R-:W-:Y:S02]  /*df00*/  FFMA.FTZ R49, R55, c[0x0][0x2d0], -R213.reuse ;  /* 0x0000b40037317a23 */ /* 0x100fe400000108d5 */
[--C-:B------:R-:W-:Y:S02]  /*df10*/  FFMA.FTZ R55, R58, c[0x0][0x2d0], -R2.reuse ;  /* 0x0000b4003a377a23 */ /* 0x100fe40000010802 */
[C---:B------:R-:W-:Y:S01]  /*df20*/  HMMA.16816.F32.BF16 R160, R20.reuse, R26, R160 ;  /* 0x0000001a14a0723c */ /* 0x040fe200000418a0 */
[----:B------:R-:W1:Y:S01]  /*df30*/  LDSM.16.MT88.4 R24, [R229+0x2800] ;  /* 0x00280000e518783b */ /* 0x000e620000004200 */
[----:B------:R1:W-:Y:S06]  /*df40*/  MUFU.EX2 R58, R60 ;  /* 0x0000003c003a7308 */ /* 0x0003ec0000000800 */
[-C--:B------:R-:W-:Y:S04]  /*df50*/  HMMA.16816.F32.BF16 R164, R20, R32.reuse, R164 ;  /* 0x0000002014a4723c */ /* 0x080fe800000418a4 */
[----:B------:R-:W-:Y:S01]  /*df60*/  MUFU.EX2 R53, R53 ;  /* 0x0000003500357308 */ /* 0x000fe20000000800 */
[--C-:B-1----:R-:W-:Y:S02]  /*df70*/  FFMA.FTZ R44, R54, c[0x0][0x2d0], -R213.reuse ;  /* 0x0000b400362c7a23 */ /* 0x102fe400000108d5 */
[----:B------:R-:W-:Y:S02]  /*df80*/  FFMA.FTZ R213, R67, c[0x0][0x2d0], -R213 ;  /* 0x0000b40043d57a23 */ /* 0x000fe400000108d5 */
[--C-:B------:R-:W-:Y:S01]  /*df90*/  FFMA.FTZ R54, R59, c[0x0][0x2d0], -R2.reuse ;  /* 0x0000b4003b367a23 */ /* 0x100fe20000010802 */
[C---:B------:R-:W-:Y:S04]  /*dfa0*/  HMMA.16816.F32.BF16 R168, R28.reuse, R32, R168 ;  /* 0x000000201ca8723c */ /* 0x040fe800000418a8 */
[----:B------:R1:W-:Y:S01]  /*dfb0*/  MUFU.EX2 R67, R49 ;  /* 0x0000003100437308 */ /* 0x0003e20000000800 */
[----:B------:R-:W-:Y:S01]  /*dfc0*/  FFMA.FTZ R2, R63, c[0x0][0x2d0], -R2 ;  /* 0x0000b4003f027a23 */ /* 0x000fe20000010802 */
[----:B------:R-:W-:Y:S02]  /*dfd0*/  MOV R60, R192 ;  /* 0x000000c0003c7202 */ /* 0x000fe40000000f00 */
[-C--:B------:R-:W-:Y:S06]  /*dfe0*/  HMMA.16816.F32.BF16 R172, R28, R34.reuse, R172 ;  /* 0x000000221cac723c */ /* 0x080fec00000418ac */
[----:B------:R-:W-:Y:S02]  /*dff0*/  MUFU.EX2 R63, R51 ;  /* 0x00000033003f7308 */ /* 0x000fe40000000800 */
[C---:B------:R-:W-:Y:S01]  /*e000*/  HMMA.16816.F32.BF16 R176, R20.reuse, R34, R176 ;  /* 0x0000002214b0723c */ /* 0x040fe200000418b0 */
[----:B------:R-:W1:Y:S07]  /*e010*/  LDSM.16.MT88.4 R32, [R230+0x2800] ;  /* 0x00280000e620783b */ /* 0x000e6e0000004200 */
[----:B------:R-:W-:Y:S01]  /*e020*/  MUFU.EX2 R52, R2 ;  /* 0x0000000200347308 */ /* 0x000fe20000000800 */
[-C--:B------:R-:W-:Y:S03]  /*e030*/  HMMA.16816.F32.BF16 R68, R20, R24.reuse, R68 ;  /* 0x000000181444723c */ /* 0x080fe60000041844 */
[----:B-1----:R-:W-:Y:S05]  /*e040*/  MOV R49, R201 ;  /* 0x000000c900317202 */ /* 0x002fea0000000f00 */
[C---:B------:R-:W-:Y:S01]  /*e050*/  HMMA.16816.F32.BF16 R72, R28.reuse, R24, R72 ;  /* 0x000000181c48723c */ /* 0x040fe20000041848 */
[----:B------:R-:W-:Y:S07]  /*e060*/  MUFU.EX2 R213, R213 ;  /* 0x000000d500d57308 */ /* 0x000fee0000000800 */
[-C--:B------:R-:W-:Y:S03]  /*e070*/  HMMA.16816.F32.BF16 R76, R28, R26.reuse, R76 ;  /* 0x0000001a1c4c723c */ /* 0x080fe6000004184c */
[----:B------:R-:W-:Y:S05]  /*e080*/  MUFU.EX2 R59, R57 ;  /* 0x00000039003b7308 */ /* 0x000fea0000000800 */
[C---:B------:R-:W-:Y:S01]  /*e090*/  HMMA.16816.F32.BF16 R80, R20.reuse, R26, R80 ;  /* 0x0000001a1450723c */ /* 0x040fe20000041850 */
[----:B------:R-:W1:Y:S04]  /*e0a0*/  LDSM.16.MT88.4 R24, [R233+0x2800] ;  /* 0x00280000e918783b */ /* 0x000e680000004200 */
[----:B------:R1:W1:Y:S03]  /*e0b0*/  MUFU.EX2 R61, R56 ;  /* 0x00000038003d7308 */ /* 0x0002660000000800 */
[-C--:B------:R-:W-:Y:S07]  /*e0c0*/  HMMA.16816.F32.BF16 R84, R20, R32.reuse, R84 ;  /* 0x000000201454723c */ /* 0x080fee0000041854 */
[----:B------:R-:W-:Y:S01]  /*e0d0*/  MUFU.EX2 R55, R55 ;  /* 0x0000003700377308 */ /* 0x000fe20000000800 */
[C---:B------:R-:W-:Y:S08]  /*e0e0*/  HMMA.16816.F32.BF16 R88, R28.reuse, R32, R88 ;  /* 0x000000201c58723c */ /* 0x040ff00000041858 */
[-C--:B------:R-:W-:Y:S01]  /*e0f0*/  HMMA.16816.F32.BF16 R92, R28, R34.reuse, R92 ;  /* 0x000000221c5c723c */ /* 0x080fe2000004185c */
[----:B------:R-:W2:Y:S07]  /*e100*/  MUFU.EX2 R54, R54 ;  /* 0x0000003600367308 */ /* 0x000eae0000000800 */
[C---:B------:R-:W-:Y:S01]  /*e110*/  HMMA.16816.F32.BF16 R96, R20.reuse, R34, R96 ;  /* 0x000000221460723c */ /* 0x040fe20000041860 */
[----:B------:R-:W4:Y:S07]  /*e120*/  LDSM.16.MT88.4 R32, [R232+0x2800] ;  /* 0x00280000e820783b */ /* 0x000f2e0000004200 */
[-C--:B-1----:R-:W-:Y:S08]  /*e130*/  HMMA.16816.F32.BF16 R100, R20, R24.reuse, R100 ;  /* 0x000000181464723c */ /* 0x082ff00000041864 */
[C---:B------:R-:W-:Y:S08]  /*e140*/  HMMA.16816.F32.BF16 R104, R28.reuse, R24, R104 ;  /* 0x000000181c68723c */ /* 0x040ff00000041868 */
[-C--:B------:R-:W-:Y:S08]  /*e150*/  HMMA.16816.F32.BF16 R108, R28, R26.reuse, R108 ;  /* 0x0000001a1c6c723c */ /* 0x080ff0000004186c */
[C---:B------:R-:W-:Y:S01]  /*e160*/  HMMA.16816.F32.BF16 R112, R20.reuse, R26, R112 ;  /* 0x0000001a1470723c */ /* 0x040fe20000041870 */
[----:B------:R-:W1:Y:S07]  /*e170*/  LDSM.16.MT88.4 R24, [R229+0x1000] ;  /* 0x00100000e518783b */ /* 0x000e6e0000004200 */
[-C--:B----4-:R-:W-:Y:S08]  /*e180*/  HMMA.16816.F32.BF16 R116, R20, R32.reuse, R116 ;  /* 0x000000201474723c */ /* 0x090ff00000041874 */
[C---:B------:R-:W-:Y:S08]  /*e190*/  HMMA.16816.F32.BF16 R120, R28.reuse, R32, R120 ;  /* 0x000000201c78723c */ /* 0x040ff00000041878 */
[-C--:B------:R-:W-:Y:S07]  /*e1a0*/  HMMA.16816.F32.BF16 R124, R28, R34.reuse, R124 ;  /* 0x000000221c7c723c */ /* 0x080fee000004187c */
[----:B------:R-:W-:Y:S01]  /*e1b0*/  F2FP.BF16.PACK_AB R28, R221, R220 ;  /* 0x000000dcdd1c723e */ /* 0x000fe200000010ff */
[----:B------:R-:W-:Y:S01]  /*e1c0*/  HMMA.16816.F32.BF16 R128, R20, R34, R128 ;  /* 0x000000221480723c */ /* 0x000fe20000041880 */
[----:B------:R-:W4:Y:S03]  /*e1d0*/  LDSM.16.MT88.4 R32, [R233+0x1000] ;  /* 0x00100000e920783b */ /* 0x000f260000004200 */
[----:B------:R-:W-:Y:S01]  /*e1e0*/  F2FP.BF16.PACK_AB R29, R187, R186 ;  /* 0x000000babb1d723e */ /* 0x000fe200000010ff */
[----:B------:R-:W-:Y:S01]  /*e1f0*/  FFMA.FTZ R0, R0, R190, R215 ;  /* 0x000000be00007223 */ /* 0x000fe200000100d7 */
[----:B------:R-:W-:Y:S02]  /*e200*/  F2FP.BF16.PACK_AB R30, R211, R219 ;  /* 0x000000dbd31e723e */ /* 0x000fe400000010ff */
[----:B------:R-:W-:Y:S01]  /*e210*/  F2FP.BF16.PACK_AB R20, R250, R251 ;  /* 0x000000fbfa14723e */ /* 0x000fe200000010ff */
[----:B------:R-:W-:Y:S03]  /*e220*/  FADD.FTZ R0, R216, R0 ;  /* 0x00000000d8007221 */ /* 0x000fe60000010000 */
[----:B------:R-:W-:Y:S01]  /*e230*/  F2FP.BF16.PACK_AB R21, R226, R227 ;  /* 0x000000e3e215723e */ /* 0x000fe200000010ff */
[----:B------:R-:W-:Y:S01]  /*e240*/  FADD.FTZ R56, R217, R0 ;  /* 0x00000000d9387221 */ /* 0x000fe20000010000 */
[----:B------:R-:W-:Y:S02]  /*e250*/  F2FP.BF16.PACK_AB R22, R224, R225 ;  /* 0x000000e1e016723e */ /* 0x000fe400000010ff */
[----:B------:R-:W-:Y:S02]  /*e260*/  F2FP.BF16.PACK_AB R23, R223, R222 ;  /* 0x000000dedf17723e */ /* 0x000fe400000010ff */
[----:B------:R-:W-:Y:S02]  /*e270*/  F2FP.BF16.PACK_AB R31, R64, R65 ;  /* 0x00000041401f723e */ /* 0x000fe400000010ff */
[----:B------:R-:W-:Y:S02]  /*e280*/  MOV R215, R203 ;  /* 0x000000cb00d77202 */ /* 0x000fe40000000f00 */
[----:B------:R-:W-:Y:S01]  /*e290*/  MOV R190, R209 ;  /* 0x000000d100be7202 */ /* 0x000fe20000000f00 */
[-C--:B-1----:R-:W-:Y:S01]  /*e2a0*/  HMMA.16816.F32.BF16 R4, R20, R24.reuse, R4 ;  /* 0x000000181404723c */ /* 0x082fe20000041804 */
[----:B------:R1:W1:Y:S02]  /*e2b0*/  MUFU.EX2 R209, R40 ;  /* 0x0000002800d17308 */ /* 0x0002640000000800 */
[----:B------:R-:W-:Y:S02]  /*e2c0*/  MOV R216, R195 ;  /* 0x000000c300d87202 */ /* 0x000fe40000000f00 */
[----:B------:R-:W-:Y:S02]  /*e2d0*/  MOV R0, R188 ;  /* 0x000000bc00007202 */ /* 0x000fe40000000f00 */
[----:B------:R-:W-:Y:S01]  /*e2e0*/  MOV R217, R189 ;  /* 0x000000bd00d97202 */ /* 0x000fe20000000f00 */
[C---:B------:R-:W-:Y:S08]  /*e2f0*/  HMMA.16816.F32.BF16 R8, R28.reuse, R24, R8 ;  /* 0x000000181c08723c */ /* 0x040ff00000041808 */
[-C--:B------:R-:W-:Y:S08]  /*e300*/  HMMA.16816.F32.BF16 R12, R28, R26.reuse, R12 ;  /* 0x0000001a1c0c723c */ /* 0x080ff0000004180c */
[C---:B------:R-:W-:Y:S01]  /*e310*/  HMMA.16816.F32.BF16 R16, R20.reuse, R26, R16 ;  /* 0x0000001a1410723c */ /* 0x040fe20000041810 */
[----:B------:R-:W1:Y:S07]  /*e320*/  LDSM.16.MT88.4 R24, [R232+0x1000] ;  /* 0x00100000e818783b */ /* 0x000e6e0000004200 */
[-C--:B------:R-:W-:Y:S08]  /*e330*/  HMMA.16816.F32.BF16 R132, R20, R36.reuse, R132 ;  /* 0x000000241484723c */ /* 0x080ff00000041884 */
[C---:B------:R-:W-:Y:S08]  /*e340*/  HMMA.16816.F32.BF16 R136, R28.reuse, R36, R136 ;  /* 0x000000241c88723c */ /* 0x040ff00000041888 */
[-C--:B------:R-:W-:Y:S04]  /*e350*/  HMMA.16816.F32.BF16 R140, R28, R38.reuse, R140 ;  /* 0x000000261c8c723c */ /* 0x080fe8000004188c */
[----:B---3--:R-:W-:Y:S04]  /*e360*/  FFMA.FTZ R181, R181, R48, R41 ;  /* 0x00000030b5b57223 */ /* 0x008fe80000010029 */
[C---:B------:R-:W-:Y:S01]  /*e370*/  HMMA.16816.F32.BF16 R144, R20.reuse, R38, R144 ;  /* 0x000000261490723c */ /* 0x040fe20000041890 */
[----:B------:R-:W-:Y:S03]  /*e380*/  LDSM.16.MT88.4 R36, [R230+0x3000] ;  /* 0x00300000e624783b */ /* 0x000fe60000004200 */
[----:B------:R-:W-:Y:S01]  /*e390*/  FFMA.FTZ R48, R3, R202, R252 ;  /* 0x000000ca03307223 */ /* 0x000fe200000100fc */
[----:B------:R-:W-:Y:S02]  /*e3a0*/  MOV R252, R200 ;  /* 0x000000c800fc7202 */ /* 0x000fe40000000f00 */
[----:B------:R-:W-:Y:S01]  /*e3b0*/  MOV R3, R208 ;  /* 0x000000d000037202 */ /* 0x000fe20000000f00 */
[-C--:B----4-:R-:W-:Y:S01]  /*e3c0*/  HMMA.16816.F32.BF16 R148, R20, R32.reuse, R148 ;  /* 0x000000201494723c */ /* 0x090fe20000041894 */
[----:B------:R-:W-:Y:S01]  /*e3d0*/  LDSM.16.MT88.4 R200, [R229+0x1800] ;  /* 0x00180000e5c8783b */ /* 0x000fe20000004200 */
[----:B------:R3:W4:Y:S02]  /*e3e0*/  MUFU.EX2 R208, R44 ;  /* 0x0000002c00d07308 */ /* 0x0007240000000800 */
[----:B--2---:R-:W-:Y:S02]  /*e3f0*/  FFMA.FTZ R180, R180, R42, R43 ;  /* 0x0000002ab4b47223 */ /* 0x004fe4000001002b */
[----:B------:R-:W-:Y:S02]  /*e400*/  FADD.FTZ R2, R245, R48 ;  /* 0x00000030f5027221 */ /* 0x000fe40000010000 */
[C---:B------:R-:W-:Y:S01]  /*e410*/  HMMA.16816.F32.BF16 R152, R28.reuse, R32, R152 ;  /* 0x000000201c98723c */ /* 0x040fe20000041898 */
[----:B-1----:R-:W1:Y:S03]  /*e420*/  LDSM.16.MT88.4 R40, [R229+0x3000] ;  /* 0x00300000e528783b */ /* 0x002e660000004200 */
[----:B------:R-:W-:Y:S02]  /*e430*/  FADD.FTZ R2, R239, R2 ;  /* 0x00000002ef027221 */ /* 0x000fe40000010000 */
[----:B------:R-:W-:Y:S01]  /*e440*/  FADD.FTZ R3, R3, R181 ;  /* 0x000000b503037221 */ /* 0x000fe20000010000 */
[----:B------:R-:W-:Y:S01]  /*e450*/  MOV R181, R194 ;  /* 0x000000c200b57202 */ /* 0x000fe20000000f00 */
[-C--:B------:R-:W-:Y:S01]  /*e460*/  HMMA.16816.F32.BF16 R156, R28, R34.reuse, R156 ;  /* 0x000000221c9c723c */ /* 0x080fe2000004189c */
[----:B------:R2:W5:Y:S03]  /*e470*/  LDL.LU R245, [R1+0x98] ;  /* 0x0000980001f57983 */ /* 0x0005660000300800 */
[----:B------:R-:W-:Y:S04]  /*e480*/  FADD.FTZ R3, R247, R3 ;  /* 0x00000003f7037221 */ /* 0x000fe80000010000 */
[C---:B------:R-:W-:Y:S01]  /*e490*/  HMMA.16816.F32.BF16 R160, R20.reuse, R34, R160 ;  /* 0x0000002214a0723c */ /* 0x040fe200000418a0 */
[----:B------:R-:W-:Y:S07]  /*e4a0*/  LDSM.16.MT88.4 R32, [R232+0x3000] ;  /* 0x00300000e820783b */ /* 0x000fee0000004200 */
[-C--:B------:R-:W-:Y:S01]  /*e4b0*/  HMMA.16816.F32.BF16 R164, R20, R24.reuse, R164 ;  /* 0x0000001814a4723c */ /* 0x080fe200000418a4 */
[----:B---3--:R-:W3:Y:S07]  /*e4c0*/  LDSM.16.MT88.4 R44, [R233+0x3000] ;  /* 0x00300000e92c783b */ /* 0x008eee0000004200 */
[C---:B------:R-:W-:Y:S07]  /*e4d0*/  HMMA.16816.F32.BF16 R168, R28.reuse, R24, R168 ;  /* 0x000000181ca8723c */ /* 0x040fee00000418a8 */
[----:B------:R-:W-:Y:S01]  /*e4e0*/  FADD.FTZ R24, R49, R180 ;  /* 0x000000b431187221 */ /* 0x000fe20000010000 */
[-C--:B------:R-:W-:Y:S01]  /*e4f0*/  HMMA.16816.F32.BF16 R172, R28, R26.reuse, R172 ;  /* 0x0000001a1cac723c */ /* 0x080fe200000418ac */
[----:B------:R-:W-:Y:S03]  /*e500*/  LDSM.16.MT88.4 R48, [R233+0x3800] ;  /* 0x00380000e930783b */ /* 0x000fe60000004200 */
[----:B------:R-:W-:Y:S01]  /*e510*/  FADD.FTZ R57, R246, R24 ;  /* 0x00000018f6397221 */ /* 0x000fe20000010000 */
[----:B------:R-:W-:Y:S02]  /*e520*/  MOV R180, R193 ;  /* 0x000000c100b47202 */ /* 0x000fe40000000f00 */
[----:B------:R-:W-:Y:S01]  /*e530*/  F2FP.BF16.PACK_AB R24, R59, R61 ;  /* 0x0000003d3b18723e */ /* 0x000fe200000010ff */
[C---:B------:R-:W-:Y:S01]  /*e540*/  HMMA.16816.F32.BF16 R176, R20.reuse, R26, R176 ;  /* 0x0000001a14b0723c */ /* 0x040fe200000418b0 */
[----:B------:R2:W5:Y:S03]  /*e550*/  LDL.LU R246, [R1+0x94] ;  /* 0x0000940001f67983 */ /* 0x0005660000300800 */
[----:B------:R-:W-:Y:S01]  /*e560*/  F2FP.BF16.PACK_AB R25, R54, R55 ;  /* 0x000000373619723e */ /* 0x000fe200000010ff */
[----:B------:R2:W5:Y:S02]  /*e570*/  LDL.LU R247, [R1+0x90] ;  /* 0x0000900001f77983 */ /* 0x0005640000300800 */
[----:B------:R-:W-:Y:S01]  /*e580*/  F2FP.BF16.PACK_AB R26, R212, R58 ;  /* 0x0000003ad41a723e */ /* 0x000fe200000010ff */
[-C--:B-1----:R-:W-:Y:S01]  /*e590*/  HMMA.16816.F32.BF16 R68, R20, R40.reuse, R68 ;  /* 0x000000281444723c */ /* 0x082fe20000041844 */
[----:B------:R2:W5:Y:S03]  /*e5a0*/  LDL.LU R239, [R1+0x8c] ;  /* 0x00008c0001ef7983 */ /* 0x0005660000300800 */
[----:B------:R-:W-:Y:S04]  /*e5b0*/  F2FP.BF16.PACK_AB R27, R52, R53 ;  /* 0x00000035341b723e */ /* 0x000fe800000010ff */
[C---:B------:R-:W-:Y:S08]  /*e5c0*/  HMMA.16816.F32.BF16 R72, R28.reuse, R40, R72 ;  /* 0x000000281c48723c */ /* 0x040ff00000041848 */
[-C--:B------:R-:W-:Y:S08]  /*e5d0*/  HMMA.16816.F32.BF16 R76, R28, R42.reuse, R76 ;  /* 0x0000002a1c4c723c */ /* 0x080ff0000004184c */
[C---:B------:R-:W-:Y:S01]  /*e5e0*/  HMMA.16816.F32.BF16 R80, R20.reuse, R42, R80 ;  /* 0x0000002a1450723c */ /* 0x040fe20000041850 */
[----:B------:R-:W-:Y:S07]  /*e5f0*/  LDSM.16.MT88.4 R40, [R233+0x1800] ;  /* 0x00180000e928783b */ /* 0x000fee0000004200 */
[-C--:B------:R-:W-:Y:S08]  /*e600*/  HMMA.16816.F32.BF16 R84, R20, R36.reuse, R84 ;  /* 0x000000241454723c */ /* 0x080ff00000041854 */
        /* <DEDUP_REMOVED lines=10> */
[C---:B------:R-:W-:Y:S08]  /*e6b0*/  HMMA.16816.F32.BF16 R120, R28.reuse, R32, R120 ;  /* 0x000000201c78723c */ /* 0x040ff00000041878 */
[-C--:B------:R-:W-:Y:S01]  /*e6c0*/  HMMA.16816.F32.BF16 R124, R28, R34.reuse, R124 ;  /* 0x000000221c7c723c */ /* 0x080fe2000004187c */
[----:B------:R-:W1:Y:S07]  /*e6d0*/  LDSM.16.MT88.4 R28, [R229+0x3800] ;  /* 0x00380000e51c783b */ /* 0x000e6e0000004200 */
[----:B------:R-:W-:Y:S01]  /*e6e0*/  HMMA.16816.F32.BF16 R128, R20, R34, R128 ;  /* 0x000000221480723c */ /* 0x000fe20000041880 */
[----:B------:R-:W1:Y:S06]  /*e6f0*/  LDSM.16.MT88.4 R32, [R230+0x3800] ;  /* 0x00380000e620783b */ /* 0x000e6c0000004200 */
[----:B------:R-:W-:Y:S02]  /*e700*/  F2FP.BF16.PACK_AB R20, R209, R210 ;  /* 0x000000d2d114723e */ /* 0x000fe400000010ff */
[----:B----4-:R-:W-:Y:S03]  /*e710*/  F2FP.BF16.PACK_AB R21, R67, R208 ;  /* 0x000000d04315723e */ /* 0x010fe600000010ff */
[----:B------:R-:W-:Y:S02]  /*e720*/  F2FP.BF16.PACK_AB R22, R63, R62 ;  /* 0x0000003e3f16723e */ /* 0x000fe400000010ff */
[----:B------:R-:W-:Y:S07]  /*e730*/  F2FP.BF16.PACK_AB R23, R213, R66 ;  /* 0x00000042d517723e */ /* 0x000fee00000010ff */
[-C--:B------:R-:W-:Y:S07]  /*e740*/  HMMA.16816.F32.BF16 R192, R20, R200.reuse, R4 ;  /* 0x000000c814c0723c */ /* 0x080fee0000041804 */
[----:B------:R-:W-:Y:S02]  /*e750*/  MOV R6, R190 ;  /* 0x000000be00067202 */ /* 0x000fe40000000f00 */
[----:B------:R-:W-:Y:S02]  /*e760*/  MOV R7, R191 ;  /* 0x000000bf00077202 */ /* 0x000fe40000000f00 */
[C---:B------:R-:W-:Y:S07]  /*e770*/  HMMA.16816.F32.BF16 R188, R24.reuse, R200, R8 ;  /* 0x000000c818bc723c */ /* 0x040fee0000041808 */
[----:B------:R-:W-:Y:S02]  /*e780*/  MOV R9, R199 ;  /* 0x000000c700097202 */ /* 0x000fe40000000f00 */
[----:B------:R-:W-:Y:S03]  /*e790*/  MOV R10, R196 ;  /* 0x000000c4000a7202 */ /* 0x000fe60000000f00 */
[----:B------:R-:W-:Y:S01]  /*e7a0*/  MOV R8, R197 ;  /* 0x000000c500087202 */ /* 0x000fe20000000f00 */
[----:B------:R-:W-:Y:S01]  /*e7b0*/  FADD.FTZ R2, R9, R2 ;  /* 0x0000000209027221 */ /* 0x000fe20000010000 */
[----:B------:R-:W-:Y:S01]  /*e7c0*/  MOV R11, R0 ;  /* 0x00000000000b7202 */ /* 0x000fe20000000f00 */
[----:B------:R-:W-:Y:S01]  /*e7d0*/  FADD.FTZ R9, R218, R56 ;  /* 0x00000038da097221 */ /* 0x000fe20000010000 */
[----:B------:R-:W-:Y:S01]  /*e7e0*/  MOV R0, R198 ;  /* 0x000000c600007202 */ /* 0x000fe20000000f00 */
[----:B------:R-:W-:Y:S01]  /*e7f0*/  FADD.FTZ R2, R10, R2 ;  /* 0x000000020a027221 */ /* 0x000fe20000010000 */
[-C--:B------:R-:W-:Y:S03]  /*e800*/  HMMA.16816.F32.BF16 R196, R24, R202.reuse, R12 ;  /* 0x000000ca18c4723c */ /* 0x080fe6000004180c */
[----:B------:R-:W-:Y:S04]  /*e810*/  FADD.FTZ R0, R0, R57 ;  /* 0x0000003900007221 */ /* 0x000fe80000010000 */
[----:B------:R-:W-:Y:S01]  /*e820*/  MOV R14, R6 ;  /* 0x00000006000e7202 */ /* 0x000fe20000000f00 */
[C---:B------:R-:W-:Y:S04]  /*e830*/  HMMA.16816.F32.BF16 R200, R20.reuse, R202, R16 ;  /* 0x000000ca14c8723c */ /* 0x040fe80000041810 */
[----:B------:R-:W-:Y:S01]  /*e840*/  MOV R15, R7 ;  /* 0x00000007000f7202 */ /* 0x000fe20000000f00 */
[----:B------:R-:W-:Y:S01]  /*e850*/  FADD.FTZ R3, R14, R3 ;  /* 0x000000030e037221 */ /* 0x000fe20000010000 */
[----:B------:R-:W4:Y:S01]  /*e860*/  LDSM.16.MT88.4 R4, [R232+0x3800] ;  /* 0x00380000e804783b */ /* 0x000f220000004200 */
[----:B------:R-:W-:Y:S01]  /*e870*/  FADD.FTZ R8, R8, R0 ;  /* 0x0000000008087221 */ /* 0x000fe20000010000 */
        /* <DEDUP_REMOVED lines=23> */
[----:B------:R-:W-:Y:S01]  /*e9f0*/  MOV R186, R182 ;  /* 0x000000b600ba7202 */ /* 0x000fe20000000f00 */
        /* <DEDUP_REMOVED lines=16> */
[----:B------:R-:W-:Y:S04]  /*eb00*/  FADD.FTZ R8, R210, R8 ;  /* 0x00000008d2087221 */ /* 0x000fe80000010000 */
        /* <DEDUP_REMOVED lines=34> */
[----:B------:R1:W-:Y:S01]  /*ed30*/  STL [R1+0x18], R3 ;  /* 0x0000180301007387 */ /* 0x0003e20000100800 */
[----:B------:R-:W-:Y:S03]  /*ed40*/  FADD.FTZ R0, R52, R0 ;  /* 0x0000000034007221 */ /* 0x000fe60000010000 */
[----:B------:R3:W-:Y:S04]  /*ed50*/  STL [R1+0x1c], R2 ;  /* 0x00001c0201007387 */ /* 0x0007e80000100800 */
[----:B------:R4:W-:Y:S01]  /*ed60*/  STL [R1+0x20], R0 ;  /* 0x0000200001007387 */ /* 0x0009e20000100800 */
[----:B-1----:R-:W-:Y:S02]  /*ed70*/  MOV R3, R183 ;  /* 0x000000b700037202 */ /* 0x002fe40000000f00 */
[----:B---3--:R-:W-:Y:S02]  /*ed80*/  MOV R2, R184 ;  /* 0x000000b800027202 */ /* 0x008fe40000000f00 */
[----:B----4-:R-:W-:Y:S01]  /*ed90*/  MOV R0, R185 ;  /* 0x000000b900007202 */ /* 0x010fe20000000f00 */
[----:B--2---:R-:W-:-:S05]  /*eda0*/  @P1 BRA `(.L_x_1491) ;  /* 0xffffc61000001947 */ /* 0x004fca000383ffff */
.L_x_1490:
[----:B------:R-:W-:Y:S02]  /*edb0*/  MOV R10, 0x1f ;  /* 0x0000001f000a7802 */ /* 0x000fe40000000f00 */
[----:B------:R-:W-:Y:S01]  /*edc0*/  MOV R9, 0xffffffff ;  /* 0xffffffff00097802 */ /* 0x000fe20000000f00 */
[----:B------:R-:W-:Y:S05]  /*edd0*/  BRA.DIV ~URZ, `(.L_x_1492) ;  /* 0x00003b027f007947 */ /* 0x000fea000b800000 */
[----:B------:R-:W2:Y:S04]  /*ede0*/  LDL R0, [R1+0x4] ;  /* 0x0000040001007983 */ /* 0x000ea80000100800 */
[----:B--2---:R1:W2:Y:S02]  /*edf0*/  SHFL.BFLY PT, R4, R0, 0x2, 0x1f ;  /* 0x0c401f0000047f89 */ /* 0x0042a400000e0000 */
.L_x_1558:
[----:B-1----:R-:W3:Y:S02]  /*ee00*/  LDL.LU R0, [R1+0x4] ;  /* 0x0000040001007983 */ /* 0x002ee40000300800 */
[----:B--23--:R-:W-:Y:S01]  /*ee10*/  FADD.FTZ R4, R4, R0 ;  /* 0x0000000004047221 */ /* 0x00cfe20000010000 */
[----:B------:R-:W-:Y:S05]  /*ee20*/  BRA.DIV ~URZ, `(.L_x_1493) ;  /* 0x00003b127f007947 */ /* 0x000fea000b800000 */
[----:B------:R-:W2:Y:S04]  /*ee30*/  LDL.LU R2, [R1+0x18] ;  /* 0x0000180001027983 */ /* 0x000ea80000300800 */
[----:B------:R-:W3:Y:S04]  /*ee40*/  LDL.LU R0, [R1+0x1c] ;  /* 0x00001c0001007983 */ /* 0x000ee80000300800 */
[----:B------:R-:W4:Y:S04]  /*ee50*/  LDL.LU R9, [R1+0x20] ;  /* 0x0000200001097983 */ /* 0x000f280000300800 */
[----:B--2---:R-:W1:Y:S04]  /*ee60*/  SHFL.BFLY PT, R5, R2, 0x2, 0x1f ;  /* 0x0c401f0002057f89 */ /* 0x004e6800000e0000 */
[----:B---3--:R-:W2:Y:S04]  /*ee70*/  SHFL.BFLY PT, R6, R0, 0x2, 0x1f ;  /* 0x0c401f0000067f89 */ /* 0x008ea800000e0000 */
[----:B----4-:R-:W3:Y:S01]  /*ee80*/  SHFL.BFLY PT, R7, R9, 0x2, 0x1f ;  /* 0x0c401f0009077f89 */ /* 0x010ee200000e0000 */
[----:B-1----:R-:W-:-:S02]  /*ee90*/  FADD.FTZ R5, R5, R2 ;  /* 0x0000000205057221 */ /* 0x002fc40000010000 */
[----:B--2---:R-:W-:-:S03]  /*eea0*/  FADD.FTZ R6, R6, R0 ;  /* 0x0000000006067221 */ /* 0x004fc60000010000 */
[----:B------:R-:W1:Y:S01]  /*eeb0*/  SHFL.BFLY PT, R2, R5, 0x1, 0x1f ;  /* 0x0c201f0005027f89 */ /* 0x000e6200000e0000 */
[----:B---3--:R-:W-:-:S03]  /*eec0*/  FADD.FTZ R7, R7, R9 ;  /* 0x0000000907077221 */ /* 0x008fc60000010000 */
[----:B------:R-:W2:Y:S04]  /*eed0*/  SHFL.BFLY PT, R0, R4, 0x1, 0x1f ;  /* 0x0c201f0004007f89 */ /* 0x000ea800000e0000 */
[----:B------:R-:W3:Y:S04]  /*eee0*/  SHFL.BFLY PT, R3, R6, 0x1, 0x1f ;  /* 0x0c201f0006037f89 */ /* 0x000ee800000e0000 */
[----:B------:R4:W4:Y:S01]  /*eef0*/  SHFL.BFLY PT, R8, R7, 0x1, 0x1f ;  /* 0x0c201f0007087f89 */ /* 0x00092200000e0000 */
[----:B-1----:R-:W-:Y:S02]  /*ef00*/  FADD.FTZ R5, R5, R2 ;  /* 0x0000000205057221 */ /* 0x002fe40000010000 */
[----:B--2---:R-:W-:-:S02]  /*ef10*/  FADD.FTZ R4, R4, R0 ;  /* 0x0000000004047221 */ /* 0x004fc40000010000 */
[----:B---3--:R-:W-:-:S03]  /*ef20*/  FADD.FTZ R6, R6, R3 ;  /* 0x0000000306067221 */ /* 0x008fc60000010000 */
.L_x_1559:
[----:B------:R-:W-:Y:S01]  /*ef30*/  FSETP.NE.FTZ.AND P3, PT, R4, RZ, PT ;  /* 0x000000ff0400720b */ /* 0x000fe20003f75000 */
[----:B------:R-:W-:Y:S01]  /*ef40*/  CS2R R2, SRZ ;  /* 0x0000000000027805 */ /* 0x000fe2000001ff00 */
[----:B------:R-:W-:Y:S01]  /*ef50*/  FSETP.NE.FTZ.AND P2, PT, R5, RZ, PT ;  /* 0x000000ff0500720b */ /* 0x000fe20003f55000 */
[----:B----4-:R-:W-:Y:S01]  /*ef60*/  FADD.FTZ R7, R8, R7 ;  /* 0x0000000708077221 */ /* 0x010fe20000010000 */
[----:B------:R-:W-:Y:S02]  /*ef70*/  FSETP.NE.FTZ.AND P1, PT, R6, RZ, PT ;  /* 0x000000ff0600720b */ /* 0x000fe40003f35000 */
[----:B------:R-:W-:Y:S02]  /*ef80*/  MOV R0, RZ ;  /* 0x000000ff00007202 */ /* 0x000fe40000000f00 */
[----:B------:R-:W-:Y:S02]  /*ef90*/  FSETP.NE.FTZ.AND P0, PT, R7, RZ, PT ;  /* 0x000000ff0700720b */ /* 0x000fe40003f15000 */
[----:B------:R-:W-:-:S02]  /*efa0*/  MOV R60, 0xff800000 ;  /* 0xff800000003c7802 */ /* 0x000fc40000000f00 */
[----:B------:R-:W-:Y:S01]  /*efb0*/  MOV R59, 0xff800000 ;  /* 0xff800000003b7802 */ /* 0x000fe20000000f00 */
[----:B------:R-:W1:Y:S01]  /*efc0*/  @P3 MUFU.RCP R0, R4 ;  /* 0x0000000400003308 */ /* 0x000e620000001000 */
[----:B------:R-:W-:Y:S02]  /*efd0*/  MOV R58, 0xff800000 ;  /* 0xff800000003a7802 */ /* 0x000fe40000000f00 */
[----:B------:R-:W-:Y:S02]  /*efe0*/  MOV R57, 0xff800000 ;  /* 0xff80000000397802 */ /* 0x000fe40000000f00 */
[----:B------:R-:W-:-:S03]  /*eff0*/  @P1 MOV R13, 0x3f317218 ;  /* 0x3f317218000d1802 */ /* 0x000fc60000000f00 */
[----:B------:R-:W2:Y:S08]  /*f000*/  @P2 MUFU.RCP R3, R5 ;  /* 0x0000000500032308 */ /* 0x000eb00000001000 */
[----:B------:R-:W3:Y:S01]  /*f010*/  @P1 MUFU.RCP R2, R6 ;  /* 0x0000000600021308 */ /* 0x000ee20000001000 */
[C---:B-1----:R-:W-:Y:S02]  /*f020*/  FMUL.FTZ R192, R0.reuse, R192 ;  /* 0x000000c000c07220 */ /* 0x042fe40000410000 */
[----:B------:R-:W-:-:S02]  /*f030*/  FMUL.FTZ R56, R0, R193 ;  /* 0x000000c100387220 */ /* 0x000fc40000410000 */
[C---:B------:R-:W-:Y:S02]  /*f040*/  FMUL.FTZ R200, R0.reuse, R200 ;  /* 0x000000c800c87220 */ /* 0x040fe40000410000 */
[C---:B------:R-:W-:Y:S01]  /*f050*/  FMUL.FTZ R53, R0.reuse, R201 ;  /* 0x000000c900357220 */ /* 0x040fe20000410000 */
[----:B------:R-:W1:Y:S01]  /*f060*/  @P3 MUFU.LG2 R8, R4 ;  /* 0x0000000400083308 */ /* 0x000e620000000c00 */
        /* <DEDUP_REMOVED lines=14> */
[----:B----4-:R-:W-:Y:S01]  /*f150*/  @P3 MOV R5, 0x3f317218 ;  /* 0x3f31721800053802 */ /* 0x010fe20000000f00 */
        /* <DEDUP_REMOVED lines=16> */
[----:B------:R-:W-:Y:S01]  /*f260*/  MOV R0, RZ ;  /* 0x000000ff00007202 */ /* 0x000fe20000000f00 */
[----:B--2---:R-:W-:-:S02]  /*f270*/  FMUL.FTZ R194, R3, R194 ;  /* 0x000000c203c27220 */ /* 0x004fc40000410000 */
[C---:B------:R-:W-:Y:S02]  /*f280*/  FMUL.FTZ R55, R3.reuse, R195 ;  /* 0x000000c303377220 */ /* 0x040fe40000410000 */
[C---:B------:R-:W-:Y:S01]  /*f290*/  FMUL.FTZ R202, R3.reuse, R202 ;  /* 0x000000ca03ca7220 */ /* 0x040fe20000410000 */
[----:B------:R-:W-:Y:S01]  /*f2a0*/  @P0 MUFU.RCP R0, R7 ;  /* 0x0000000700000308 */ /* 0x000fe20000001000 */
        /* <DEDUP_REMOVED lines=30> */
[C---:B---3--:R-:W-:Y:S02]  /*f490*/  FMUL.FTZ R188, R2.reuse, R188 ;  /* 0x000000bc02bc7220 */ /* 0x048fe40000410000 */
        /* <DEDUP_REMOVED lines=31> */
[----:B------:R-:W2:Y:S01]  /*f690*/  @P0 MUFU.LG2 R2, R7 ;  /* 0x0000000700020308 */ /* 0x000ea20000000c00 */
[----:B-1----:R-:W-:Y:S02]  /*f6a0*/  @P3 FMUL.FTZ R9, R8, 0.69314718246459960938 ;  /* 0x3f31721808093820 */ /* 0x002fe40000410000 */
[----:B------:R-:W-:Y:S02]  /*f6b0*/  @P2 FMUL.FTZ R8, R4, 0.69314718246459960938 ;  /* 0x3f31721804082820 */ /* 0x000fe40000410000 */
[----:B------:R-:W-:-:S02]  /*f6c0*/  @P2 FMUL.FTZ R4, R3, c[0x0][0x2d0] ;  /* 0x0000b40003042a20 */ /* 0x000fc40000410000 */
[----:B------:R-:W-:Y:S02]  /*f6d0*/  @P1 FMUL.FTZ R6, R6, 0.69314718246459960938 ;  /* 0x3f31721806061820 */ /* 0x000fe40000410000 */
[----:B------:R-:W-:Y:S02]  /*f6e0*/  @P1 FMUL.FTZ R3, R13, c[0x0][0x2d0] ;  /* 0x0000b4000d031a20 */ /* 0x000fe40000410000 */
[----:B------:R-:W-:Y:S02]  /*f6f0*/  @P3 FMUL.FTZ R5, R5, c[0x0][0x2d0] ;  /* 0x0000b40005053a20 */ /* 0x000fe40000410000 */
[----:B------:R-:W-:Y:S01]  /*f700*/  @P1 FFMA.FTZ R60, R3, R183, R6 ;  /* 0x000000b7033c1223 */ /* 0x000fe20000010006 */
[----:B------:R-:W-:Y:S01]  /*f710*/  @P0 MOV R3, 0x3f317218 ;  /* 0x3f31721800030802 */ /* 0x000fe20000000f00 */
[----:B------:R-:W-:Y:S01]  /*f720*/  @P2 FFMA.FTZ R59, R4, R184, R8 ;  /* 0x000000b8043b2223 */ /* 0x000fe20000010008 */
[----:B------:R-:W-:Y:S01]  /*f730*/  MOV R4, 0x1 ;  /* 0x0000000100047802 */ /* 0x000fe20000000f00 */
[----:B--2---:R-:W-:-:S02]  /*f740*/  @P0 FMUL.FTZ R2, R2, 0.69314718246459960938 ;  /* 0x3f31721802020820 */ /* 0x004fc40000410000 */
[----:B------:R-:W-:Y:S02]  /*f750*/  @P0 FMUL.FTZ R3, R3, c[0x0][0x2d0] ;  /* 0x0000b40003030a20 */ /* 0x000fe40000410000 */
[----:B------:R-:W-:Y:S02]  /*f760*/  @P3 FFMA.FTZ R58, R5, R185, R9 ;  /* 0x000000b9053a3223 */ /* 0x000fe40000010009 */
        /* <DEDUP_REMOVED lines=32> */
[----:B------:R-:W-:Y:S01]  /*f970*/  PRMT R0, R4, 0x7610, R0 ;  /* 0x0000761004007816 */ /* 0x000fe20000000000 */
[----:B------:R-:W-:Y:S02]  /*f980*/  @P0 FFMA.FTZ R57, R3, R182, R2 ;  /* 0x000000b603390223 */ /* 0x000fe40000010002 */
.L_x_1459:
        /* <DEDUP_REMOVED lines=19> */
.L_x_1495:
[----:B-1----:R-:W-:Y:S05]  /*fac0*/  BSYNC B0 ;  /* 0x0000000000007941 */ /* 0x002fea0003800000 */
.L_x_1494:
[----:B------:R-:W-:Y:S01]  /*fad0*/  PRMT R0, R0, 0x9910, RZ ;  /* 0x0000991000007816 */ /* 0x000fe200000000ff */
[----:B------:R-:W-:Y:S01]  /*fae0*/  BSSY B1, `(.L_x_1496) ;  /* 0x0000266000017945 */ /* 0x000fe20003800000 */
[----:B-----5:R-:W-:Y:S02]  /*faf0*/  IMAD.MOV.U32 R73, RZ, RZ, R8 ;  /* 0x000000ffff497224 */ /* 0x020fe400078e0008 */
[----:B------:R-:W-:-:S13]  /*fb00*/  ISETP.NE.AND P0, PT, R0, RZ, PT ;  /* 0x000000ff0000720c */ /* 0x000fda0003f05270 */
[----:B------:R-:W-:Y:S05]  /*fb10*/  @!P0 BRA `(.L_x_1497) ;  /* 0x000017d000008947 */ /* 0x000fea0003800000 */
[----:B------:R-:W2:Y:S04]  /*fb20*/  LDL R71, [R1+0x60] ;  /* 0x0000600001477983 */ /* 0x000ea80000100800 */
[----:B------:R-:W3:Y:S04]  /*fb30*/  LDL R69, [R1+0x64] ;  /* 0x0000640001457983 */ /* 0x000ee80000100800 */
[----:B------:R-:W4:Y:S04]  /*fb40*/  LDL R67, [R1+0x6c] ;  /* 0x00006c0001437983 */ /* 0x000f280000100800 */
[----:B------:R-:W5:Y:S04]  /*fb50*/  LDL R66, [R1+0x68] ;  /* 0x0000680001427983 */ /* 0x000f680000100800 */
[----:B------:R-:W4:Y:S04]  /*fb60*/  LDL R65, [R1+0x7c] ;  /* 0x00007c0001417983 */ /* 0x000f280000100800 */
[----:B------:R-:W4:Y:S04]  /*fb70*/  LDL R64, [R1+0x74] ;  /* 0x0000740001407983 */ /* 0x000f280000100800 */
[----:B------:R-:W4:Y:S04]  /*fb80*/  LDL R63, [R1+0x78] ;  /* 0x00007800013f7983 */ /* 0x000f280000100800 */
[----:B------:R-:W4:Y:S01]  /*fb90*/  LDL R62, [R1+0x70] ;  /* 0x00007000013e7983 */ /* 0x000f220000100800 */
        /* <DEDUP_REMOVED lines=65> */
[----:B------:R-:W-:Y:S01]  /*ffb0*/  F2FP.BF16.PACK_AB R0, R127, R126 ;  /* 0x0000007e7f00723e */ /* 0x000fe200000010ff */
[----:B--2---:R1:W-:Y:S04]  /*ffc0*/  STS [R71], R56 ;  /* 0x0000003847007388 */ /* 0x0043e80000000800 */
[----:B------:R1:W-:Y:S04]  /*ffd0*/  STS [R71+0x400], R55 ;  /* 0x0004003747007388 */ /* 0x0003e80000000800 */
[----:B---3--:R1:W-:Y:S04]  /*ffe0*/  STS [R69], R53 ;  /* 0x0000003545007388 */ /* 0x0083e80000000800 */
[----:B------:R1:W-:Y:S04]  /*fff0*/  STS [R69+0x400], R52 ;  /* 0x0004003445007388 */ /* 0x0003e80000000800 */
[----:B------:R1:W-:Y:S04]  /*10000*/  STS [R71+0x2000], R54 ;  /* 0x0020003647007388 */ /* 0x0003e80000000800 */
[----:B------:R1:W-:Y:S04]  /*10010*/  STS [R71+0x2400], R190 ;  /* 0x002400be47007388 */ /* 0x0003e80000000800 */
[----:B------:R1:W-:Y:S04]  /*10020*/  STS [R69+0x2000], R51 ;  /* 0x0020003345007388 */ /* 0x0003e80000000800 */
[----:B------:R1:W-:Y:S04]  /*10030*/  STS [R69+0x2400], R198 ;  /* 0x002400c645007388 */ /* 0x0003e80000000800 */
[----:B----4-:R1:W-:Y:S04]  /*10040*/  STS [R67], R50 ;  /* 0x0000003243007388 */ /* 0x0103e80000000800 */
[----:B------:R1:W-:Y:S04]  /*10050*/  STS [R67+0x400], R49 ;  /* 0x0004003143007388 */ /* 0x0003e80000000800 */
[----:B-----5:R1:W-:Y:S04]  /*10060*/  STS [R66], R47 ;  /* 0x0000002f42007388 */ /* 0x0203e80000000800 */
[----:B------:R1:W-:Y:S04]  /*10070*/  STS [R66+0x400], R46 ;  /* 0x0004002e42007388 */ /* 0x0003e80000000800 */
[----:B------:R1:W-:Y:S04]  /*10080*/  STS [R67+0x2000], R48 ;  /* 0x0020003043007388 */ /* 0x0003e80000000800 */
[----:B------:R1:W-:Y:S04]  /*10090*/  STS [R67+0x2400], R138 ;  /* 0x0024008a43007388 */ /* 0x0003e80000000800 */
[----:B------:R1:W-:Y:S04]  /*100a0*/  STS [R66+0x2000], R45 ;  /* 0x0020002d42007388 */ /* 0x0003e80000000800 */
        /* <DEDUP_REMOVED lines=57> */
[----:B------:R-:W-:Y:S05]  /*10440*/  CALL.REL.NOINC `($__internal_5_$__cuda_sm70_shflsync_idx_p) ;  /* 0x00002e5000007944 */ /* 0x000fea0003c00000 */
.L_x_1498:
[----:B-1----:R-:W2:Y:S04]  /*10450*/  LDL R2, [R1+0x58] ;  /* 0x0000580001027983 */ /* 0x002ea80000100800 */
[----:B------:R-:W3:Y:S04]  /*10460*/  LDL.LU R8, [R1+0x4c] ;  /* 0x00004c0001087983 */ /* 0x000ee80000300800 */
[----:B------:R-:W4:Y:S04]  /*10470*/  LDL.LU R15, [R1+0x50] ;  /* 0x00005000010f7983 */ /* 0x000f280000300800 */
[----:B------:R-:W2:Y:S04]  /*10480*/  LDL R13, [R1+0x80] ;  /* 0x00008000010d7983 */ /* 0x000ea80000100800 */
[----:B------:R-:W2:Y:S01]  /*10490*/  LDL.LU R78, [R1+0x44] ;  /* 0x00004400014e7983 */ /* 0x000ea20000300800 */
[----:B------:R-:W-:-:S03]  /*104a0*/  IMAD.MOV.U32 R0, RZ, RZ, 0x1 ;  /* 0x00000001ff007424 */ /* 0x000fc600078e00ff */
[----:B------:R-:W4:Y:S02]  /*104b0*/  LDL R14, [R1+0x88] ;  /* 0x00008800010e7983 */ /* 0x000f240000100800 */
[----:B------:R-:W-:Y:S02]  /*104c0*/  ISETP.NE.AND P1, PT, R0, c[0x0][0x4e8], PT ;  /* 0x00013a0000007a0c */ /* 0x000fe40003f25270 */
[----:B------:R1:W5:Y:S04]  /*104d0*/  LDL.64 R76, [R1+0x10] ;  /* 0x00001000014c7983 */ /* 0x0003680000100a00 */
[----:B------:R1:W5:Y:S04]  /*104e0*/  LDL R74, [R1+0x48] ;  /* 0x00004800014a7983 */ /* 0x0003680000100800 */
[----:B------:R1:W5:Y:S01]  /*104f0*/  LDL R72, [R1+0x3c] ;  /* 0x00003c0001487983 */ /* 0x0003620000100800 */
[----:B------:R-:W-:-:S02]  /*10500*/  ULDC UR5, c[0x0][0x4e8] ;  /* 0x00013a0000057ab9 */ /* 0x000fc40000000800 */
[----:B------:R-:W-:Y:S02]  /*10510*/  ULDC UR4, c[0x0][0x388] ;  /* 0x0000e20000047ab9 */ /* 0x000fe40000000800 */
[----:B------:R-:W-:Y:S01]  /*10520*/  UIMAD UR4, UR5, UR4, URZ ;  /* 0x00000004050472a4 */ /* 0x000fe2000f8e023f */
[----:B------:R-:W1:Y:S02]  /*10530*/  S2R R79, SR_TID.X ;  /* 0x00000000004f7919 */ /* 0x000e640000002100 */
[----:B-1----:R-:W-:-:S04]  /*10540*/  SHF.R.S32.HI R75, RZ, 0x1f, R79 ;  /* 0x0000001fff4b7819 */ /* 0x002fc8000001144f */
[----:B------:R-:W-:-:S04]  /*10550*/  LEA.HI R75, R75, R79, RZ, 0x3 ;  /* 0x0000004f4b4b7211 */ /* 0x000fc800078f18ff */
[----:B------:R-:W-:Y:S01]  /*10560*/  SHF.R.S32.HI R75, RZ, 0x3, R75 ;  /* 0x00000003ff4b7819 */ /* 0x000fe2000001144b */
[----:B------:R-:W-:Y:S01]  /*10570*/  BSSY B0, `(.L_x_1499) ;  /* 0x000006e000007945 */ /* 0x000fe20003800000 */
[----:B---3--:R-:W-:-:S05]  /*10580*/  SHF.R.S32.HI R5, RZ, 0x1f, R8 ;  /* 0x0000001fff057819 */ /* 0x008fca0000011408 */
[----:B------:R-:W-:-:S04]  /*10590*/  IMAD R6, R5, c[0x0][0x490], RZ ;  /* 0x0001240005067a24 */ /* 0x000fc800078e02ff */
[----:B------:R-:W-:Y:S02]  /*105a0*/  IMAD R6, R8, c[0x0][0x494], R6 ;  /* 0x0001250008067a24 */ /* 0x000fe400078e0206 */
[----:B--2---:R-:W-:Y:S02]  /*105b0*/  IMAD.IADD R4, R2, 0x1, R78 ;  /* 0x0000000102047824 */ /* 0x004fe400078e024e */
[----:B------:R-:W-:-:S03]  /*105c0*/  IMAD.WIDE.U32 R2, R8, c[0x0][0x490], RZ ;  /* 0x0001240008027a25 */ /* 0x000fc600078e00ff */
[----:B------:R-:W-:Y:S01]  /*105d0*/  MOV R0, R4 ;  /* 0x0000000400007202 */ /* 0x000fe20000000f00 */
[----:B------:R-:W-:-:S04]  /*105e0*/  @P1 IMAD.HI.U32 R7, R4, c[0x0][0x4ec], RZ ;  /* 0x00013b0004071a27 */ /* 0x000fc800078e00ff */
[----:B------:R-:W-:Y:S01]  /*105f0*/  IMAD.IADD R3, R3, 0x1, R6 ;  /* 0x0000000103037824 */ /* 0x000fe200078e0206 */
[----:B------:R-:W-:Y:S01]  /*10600*/  @P1 SHF.R.U32.HI R0, RZ, c[0x0][0x4f0], R7 ;  /* 0x00013c00ff001a19 */ /* 0x000fe20000011607 */
[----:B------:R-:W-:Y:S01]  /*10610*/  IMAD R6, R5, c[0x0][0x3e8], RZ ;  /* 0x0000fa0005067a24 */ /* 0x000fe200078e02ff */
[----:B----4-:R-:W-:-:S03]  /*10620*/  SHF.R.S32.HI R5, RZ, 0x1f, R15 ;  /* 0x0000001fff057819 */ /* 0x010fc6000001140f */
[----:B------:R-:W-:Y:S02]  /*10630*/  IMAD.MOV R7, RZ, RZ, -R0 ;  /* 0x000000ffff077224 */ /* 0x000fe400078e0a00 */
[C---:B------:R-:W-:Y:S02]  /*10640*/  IMAD R10, R8.reuse, c[0x0][0x3ec], R6 ;  /* 0x0000fb00080a7a24 */ /* 0x040fe400078e0206 */
[----:B------:R-:W-:Y:S02]  /*10650*/  IMAD R4, R7, c[0x0][0x4e8], R4 ;  /* 0x00013a0007047a24 */ /* 0x000fe400078e0204 */
[----:B------:R-:W-:-:S04]  /*10660*/  IMAD.WIDE.U32 R8, R8, c[0x0][0x3e8], RZ ;  /* 0x0000fa0008087a25 */ /* 0x000fc800078e00ff */
[----:B------:R-:W-:Y:S02]  /*10670*/  IMAD R11, R5, c[0x0][0x498], RZ ;  /* 0x00012600050b7a24 */ /* 0x000fe400078e02ff */
[----:B------:R-:W-:Y:S01]  /*10680*/  IMAD.WIDE.U32 R6, R15, c[0x0][0x498], R2 ;  /* 0x000126000f067a25 */ /* 0x000fe200078e0002 */
[----:B------:R-:W-:-:S03]  /*10690*/  IADD3 R3, R9, R10, RZ ;  /* 0x0000000a09037210 */ /* 0x000fc60007ffe0ff */
[----:B------:R-:W-:Y:S01]  /*106a0*/  IMAD R12, R5, c[0x0][0x3f0], RZ ;  /* 0x0000fc00050c7a24 */ /* 0x000fe200078e02ff */
[----:B------:R-:W-:Y:S01]  /*106b0*/  SHF.R.S32.HI R5, RZ, 0x1f, R0 ;  /* 0x0000001fff057819 */ /* 0x000fe20000011400 */
[----:B------:R-:W-:Y:S01]  /*106c0*/  IMAD R11, R15, c[0x0][0x49c], R11 ;  /* 0x000127000f0b7a24 */ /* 0x000fe200078e020b */
[----:B------:R-:W-:Y:S01]  /*106d0*/  IADD3 R6, P0, R0, R6, RZ ;  /* 0x0000000600067210 */ /* 0x000fe20007f1e0ff */
[----:B------:R-:W-:-:S03]  /*106e0*/  IMAD.MOV.U32 R2, RZ, RZ, R8 ;  /* 0x000000ffff027224 */ /* 0x000fc600078e0008 */
[----:B------:R-:W-:Y:S01]  /*106f0*/  IADD3.X R7, R5, R7, R11, P0, !PT ;  /* 0x0000000705077210 */ /* 0x000fe200007fe40b */
[C---:B------:R-:W-:Y:S02]  /*10700*/  IMAD R11, R15.reuse, c[0x0][0x3f4], R12 ;  /* 0x0000fd000f0b7a24 */ /* 0x040fe400078e020c */
[----:B------:R-:W-:Y:S02]  /*10710*/  IMAD.WIDE.U32 R8, R15, c[0x0][0x3f0], R2 ;  /* 0x0000fc000f087a25 */ /* 0x000fe400078e0002 */
[----:B------:R-:W1:Y:S01]  /*10720*/  S2R R15, SR_TID.X ;  /* 0x00000000000f7919 */ /* 0x000e620000002100 */
[----:B------:R-:W-:Y:S01]  /*10730*/  SHF.R.S32.HI R0, RZ, 0x1f, R4 ;  /* 0x0000001fff007819 */ /* 0x000fe20000011404 */
[----:B------:R-:W-:-:S04]  /*10740*/  IMAD.IADD R5, R13, 0x1, R78 ;  /* 0x000000010d057824 */ /* 0x000fc800078e024e */
[----:B------:R-:W-:Y:S02]  /*10750*/  IMAD R0, R0, c[0x0][0x488], RZ ;  /* 0x0001220000007a24 */ /* 0x000fe400078e02ff */
[----:B------:R-:W-:-:S04]  /*10760*/  IMAD.WIDE.U32 R2, R4, c[0x0][0x488], R6 ;  /* 0x0001220004027a25 */ /* 0x000fc800078e0006 */
[----:B------:R-:W-:Y:S02]  /*10770*/  IMAD R10, R4, c[0x0][0x48c], R0 ;  /* 0x00012300040a7a24 */ /* 0x000fe400078e0200 */
[----:B------:R-:W-:Y:S01]  /*10780*/  @P1 IMAD.HI.U32 R6, R5, c[0x0][0x4ec], RZ ;  /* 0x00013b0005061a27 */ /* 0x000fe200078e00ff */
[----:B------:R-:W-:Y:S02]  /*10790*/  LEA R4, P0, R2, c[0x0][0x450], 0x2 ;  /* 0x0001140002047a11 */ /* 0x000fe400078010ff */
[----:B-1----:R-:W-:-:S04]  /*107a0*/  SHF.R.S32.HI R13, RZ, 0x1f, R15 ;  /* 0x0000001fff0d7819 */ /* 0x002fc8000001140f */
[----:B------:R-:W-:Y:S02]  /*107b0*/  LEA.HI R13, R13, R15, RZ, 0x5 ;  /* 0x0000000f0d0d7211 */ /* 0x000fe400078f28ff */
[----:B------:R-:W-:Y:S02]  /*107c0*/  IADD3 R3, R3, R10, RZ ;  /* 0x0000000a03037210 */ /* 0x000fe40007ffe0ff */
[----:B------:R-:W-:Y:S02]  /*107d0*/  LOP3.LUT R13, R13, 0xffffffe0, RZ, 0xc0, !PT ;  /* 0xffffffe00d0d7812 */ /* 0x000fe400078ec0ff */
[----:B------:R-:W-:Y:S02]  /*107e0*/  MOV R0, R5 ;  /* 0x0000000500007202 */ /* 0x000fe40000000f00 */
[----:B------:R-:W-:Y:S01]  /*107f0*/  @P1 SHF.R.U32.HI R0, RZ, c[0x0][0x4f0], R6 ;  /* 0x00013c00ff001a19 */ /* 0x000fe20000011606 */
[----:B------:R-:W-:Y:S01]  /*10800*/  IMAD.MOV.U32 R6, RZ, RZ, R8 ;  /* 0x000000ffff067224 */ /* 0x000fe200078e0008 */
[----:B------:R-:W-:-:S02]  /*10810*/  LEA.HI.X R3, R2, c[0x0][0x454], R3, 0x2, P0 ;  /* 0x0001150002037a11 */ /* 0x000fc400000f1403 */
[----:B------:R-:W-:Y:S02]  /*10820*/  IADD3 R13, -R13, R15, RZ ;  /* 0x0000000f0d0d7210 */ /* 0x000fe40007ffe1ff */
[----:B------:R-:W-:Y:S01]  /*10830*/  SHF.R.S32.HI R8, RZ, 0x1f, R0 ;  /* 0x0000001fff087819 */ /* 0x000fe20000011400 */
[----:B------:R-:W-:Y:S01]  /*10840*/  IMAD.IADD R2, R14, 0x1, R78 ;  /* 0x000000010e027824 */ /* 0x000fe200078e024e */
[----:B------:R-:W-:Y:S01]  /*10850*/  LOP3.LUT P0, RZ, R13, 0x3, RZ, 0xc0, !PT ;  /* 0x000000030dff7812 */ /* 0x000fe2000780c0ff */
[----:B------:R-:W-:Y:S01]  /*10860*/  SHFL.IDX PT, R14, R4, RZ, 0x1c1f ;  /* 0x001c1fff040e7589 */ /* 0x000fe200000e0000 */
[----:B------:R-:W-:-:S03]  /*10870*/  IMAD.IADD R7, R9, 0x1, R11 ;  /* 0x0000000109077824 */ /* 0x000fc600078e020b */
[----:B------:R-:W1:Y:S01]  /*10880*/  SHFL.IDX PT, R15, R3, RZ, 0x1c1f ;  /* 0x001c1fff030f7589 */ /* 0x000e6200000e0000 */
[----:B------:R-:W-:-:S03]  /*10890*/  IMAD R16, R8, c[0x0][0x3e0], RZ ;  /* 0x0000f80008107a24 */ /* 0x000fc600078e02ff */
[----:B------:R-:W-:Y:S04]  /*108a0*/  SHFL.IDX PT, R12, R4, 0x1, 0x1c1f ;  /* 0x003c1f00040c7f89 */ /* 0x000fe800000e0000 */
[----:B------:R-:W2:Y:S04]  /*108b0*/  SHFL.IDX PT, R13, R3, 0x1, 0x1c1f ;  /* 0x003c1f00030d7f89 */ /* 0x000ea800000e0000 */
[----:B------:R-:W-:Y:S04]  /*108c0*/  SHFL.IDX PT, R10, R4, 0x2, 0x1c1f ;  /* 0x005c1f00040a7f89 */ /* 0x000fe800000e0000 */
[----:B------:R-:W3:Y:S04]  /*108d0*/  SHFL.IDX PT, R11, R3, 0x2, 0x1c1f ;  /* 0x005c1f00030b7f89 */ /* 0x000ee800000e0000 */
[----:B------:R-:W-:Y:S04]  /*108e0*/  SHFL.IDX PT, R8, R4, 0x3, 0x1c1f ;  /* 0x007c1f0004087f89 */ /* 0x000fe800000e0000 */
[----:B------:R4:W1:Y:S01]  /*108f0*/  SHFL.IDX PT, R9, R3, 0x3, 0x1c1f ;  /* 0x007c1f0003097f89 */ /* 0x00086200000e0000 */
[----:B------:R-:W-:-:S02]  /*10900*/  IADD3 R17, R2, 0x8, RZ ;  /* 0x0000000802117810 */ /* 0x000fc40007ffe0ff */
[----:B------:R-:W-:Y:S02]  /*10910*/  ISETP.GE.OR P3, PT, R2, UR4, P0 ;  /* 0x0000000402007c0c */ /* 0x000fe40008766670 */
[----:B------:R-:W-:Y:S01]  /*10920*/  ISETP.GE.OR P2, PT, R17, UR4, P0 ;  /* 0x0000000411007c0c */ /* 0x000fe20008746670 */
[C---:B------:R-:W-:Y:S02]  /*10930*/  IMAD R16, R0.reuse, c[0x0][0x3e4], R16 ;  /* 0x0000f90000107a24 */ /* 0x040fe400078e0210 */
[----:B------:R-:W-:Y:S01]  /*10940*/  IMAD.WIDE.U32 R6, R0, c[0x0][0x3e0], R6 ;  /* 0x0000f80000067a25 */ /* 0x000fe200078e0006 */
[C---:B----4-:R-:W-:Y:S02]  /*10950*/  IADD3 R3, R2.reuse, 0x40, RZ ;  /* 0x0000004002037810 */ /* 0x050fe40007ffe0ff */
[----:B------:R-:W-:Y:S02]  /*10960*/  IADD3 R2, R2, 0x48, RZ ;  /* 0x0000004802027810 */ /* 0x000fe40007ffe0ff */
[----:B------:R-:W-:-:S02]  /*10970*/  ISETP.GE.OR P1, PT, R3, UR4, P0 ;  /* 0x0000000403007c0c */ /* 0x000fc40008726670 */
[----:B------:R-:W-:Y:S02]  /*10980*/  ISETP.GE.OR P0, PT, R2, UR4, P0 ;  /* 0x0000000402007c0c */ /* 0x000fe40008706670 */
[----:B------:R-:W-:Y:S01]  /*10990*/  IADD3 R4, -R0, RZ, RZ ;  /* 0x000000ff00047210 */ /* 0x000fe20007ffe1ff */
[----:B-1----:R1:W-:Y:S04]  /*109a0*/  @!P3 ST.E [R14.64], R58 ;  /* 0x0000003a0e00b985 */ /* 0x0023e8000c101906 */
[----:B------:R-:W-:Y:S01]  /*109b0*/  IMAD R0, R4, c[0x0][0x4e8], R5 ;  /* 0x00013a0004007a24 */ /* 0x000fe200078e0205 */
[----:B--2---:R1:W-:Y:S01]  /*109c0*/  @!P2 ST.E [R12.64], R59 ;  /* 0x0000003b0c00a985 */ /* 0x0043e2000c101906 */
[----:B------:R-:W-:-:S03]  /*109d0*/  IMAD.IADD R3, R7, 0x1, R16 ;  /* 0x0000000107037824 */ /* 0x000fc600078e0210 */
[----:B------:R-:W-:Y:S01]  /*109e0*/  SHF.R.S32.HI R4, RZ, 0x1f, R0 ;  /* 0x0000001fff047819 */ /* 0x000fe20000011400 */
[----:B---3--:R1:W-:Y:S01]  /*109f0*/  @!P1 ST.E [R10.64], R60 ;  /* 0x0000003c0a009985 */ /* 0x0083e2000c101906 */
[----:B------:R-:W-:-:S03]  /*10a00*/  MOV R2, R6 ;  /* 0x0000000600027202 */ /* 0x000fc60000000f00 */
[----:B------:R1:W-:Y:S01]  /*10a10*/  @!P0 ST.E [R8.64], R57 ;  /* 0x0000003908008985 */ /* 0x0003e2000c101906 */
[----:B------:R-:W-:-:S03]  /*10a20*/  IMAD R4, R4, c[0x0][0x3d8], RZ ;  /* 0x0000f60004047a24 */ /* 0x000fc600078e02ff */
[----:B------:R1:W2:Y:S04]  /*10a30*/  LDS.128 R20, [R248+0x880] ;  /* 0x00088000f8147984 */ /* 0x0002a80000000c00 */
[----:B------:R1:W3:Y:S04]  /*10a40*/  LDS.128 R28, [R248+0x1080] ;  /* 0x00108000f81c7984 */ /* 0x0002e80000000c00 */
[----:B------:R1:W4:Y:S04]  /*10a50*/  LDS.128 R36, [R248+0x1880] ;  /* 0x00188000f8247984 */ /* 0x0003280000000c00 */
        /* <DEDUP_REMOVED lines=10> */
[----:B------:R1:W1:Y:S01]  /*10b00*/  LDS.128 R68, [R248+0x7880] ;  /* 0x00788000f8447984 */ /* 0x0002620000000c00 */
[----:B------:R-:W-:-:S02]  /*10b10*/  IMAD R4, R0, c[0x0][0x3dc], R4 ;  /* 0x0000f70000047a24 */ /* 0x000fc400078e0204 */
[----:B------:R-:W-:-:S04]  /*10b20*/  IMAD.WIDE.U32 R2, R0, c[0x0][0x3d8], R2 ;  /* 0x0000f60000027a25 */ /* 0x000fc800078e0002 */
[----:B------:R-:W-:Y:S01]  /*10b30*/  IMAD.IADD R0, R3, 0x1, R4 ;  /* 0x0000000103007824 */ /* 0x000fe200078e0204 */
[----:B------:R-:W-:-:S04]  /*10b40*/  LEA R3, P0, R2, c[0x0][0x380], 0x1 ;  /* 0x0000e00002037a11 */ /* 0x000fc800078008ff */
[----:B------:R-:W-:Y:S02]  /*10b50*/  LEA.HI.X R2, R2, c[0x0][0x384], R0, 0x1, P0 ;  /* 0x0000e10002027a11 */ /* 0x000fe400000f0c00 */
[----:B------:R-:W-:-:S04]  /*10b60*/  IADD3 R0, R75, R78, RZ ;  /* 0x0000004e4b007210 */ /* 0x000fc80007ffe0ff */
[----:B------:R-:W-:Y:S01]  /*10b70*/  ISETP.GE.AND P0, PT, R0, UR4, PT ;  /* 0x0000000400007c0c */ /* 0x000fe2000bf06270 */
[----:B------:R1:W1:Y:S04]  /*10b80*/  SHFL.IDX PT, R4, R3, RZ, 0x181f ;  /* 0x00181fff03047589 */ /* 0x00026800000e0000 */
[----:B------:R1:W1:Y:S08]  /*10b90*/  SHFL.IDX PT, R5, R2, RZ, 0x181f ;  /* 0x00181fff02057589 */ /* 0x00027000000e0000 */
[----:B------:R-:W-:Y:S05]  /*10ba0*/  @P0 BRA `(.L_x_1500) ;  /* 0x000000a000000947 */ /* 0x000fea0003800000 */
[----:B-1234-:R-:W1:Y:S01]  /*10bb0*/  LDS.128 R12, [R248+0x80] ;  /* 0x00008000f80c7984 */ /* 0x01ee620000000c00 */
[----:B-----5:R-:W-:-:S02]  /*10bc0*/  ISETP.GE.AND P3, PT, R76, c[0x0][0x3c8], PT ;  /* 0x0000f2004c007a0c */ /* 0x020fc40003f66270 */
[----:B------:R-:W-:Y:S01]  /*10bd0*/  ISETP.GE.AND P2, PT, R72, c[0x0][0x3c8], PT ;  /* 0x0000f20048007a0c */ /* 0x000fe20003f46270 */
[----:B------:R-:W2:Y:S10]  /*10be0*/  LDS.128 R8, [R248+0x4080] ;  /* 0x00408000f8087984 */ /* 0x000eb40000000c00 */
[----:B------:R-:W-:-:S02]  /*10bf0*/  @!P3 LEA R6, P1, R76, R4, 0x1 ;  /* 0x000000044c06b211 */ /* 0x000fc400078208ff */
[----:B------:R-:W-:Y:S02]  /*10c00*/  @!P2 LEA R4, P0, R72, R4, 0x1 ;  /* 0x000000044804a211 */ /* 0x000fe400078008ff */
[-C--:B------:R-:W-:Y:S02]  /*10c10*/  @!P3 LEA.HI.X R7, R76, R5.reuse, R77, 0x1, P1 ;  /* 0x000000054c07b211 */ /* 0x080fe400008f0c4d */
[----:B------:R-:W-:-:S03]  /*10c20*/  @!P2 LEA.HI.X R5, R72, R5, R74, 0x1, P0 ;  /* 0x000000054805a211 */ /* 0x000fc600000f0c4a */
[----:B-1----:R1:W-:Y:S04]  /*10c30*/  @!P3 ST.E.128 [R6.64], R12 ;  /* 0x0000000c0600b985 */ /* 0x0023e8000c101d06 */
[----:B--2---:R1:W-:Y:S02]  /*10c40*/  @!P2 ST.E.128 [R4.64], R8 ;  /* 0x000000080400a985 */ /* 0x0043e4000c101d06 */
.L_x_1500:
[----:B--234-:R-:W-:Y:S05]  /*10c50*/  BSYNC B0 ;  /* 0x0000000000007941 */ /* 0x01cfea0003800000 */
.L_x_1499:
[----:B-1----:R-:W-:Y:S01]  /*10c60*/  IADD3 R6, R0, 0x10, RZ ;  /* 0x0000001000067810 */ /* 0x002fe20007ffe0ff */
[----:B------:R1:W2:Y:S01]  /*10c70*/  SHFL.IDX PT, R5, R2, 0x1, 0x181f ;  /* 0x00381f0002057f89 */ /* 0x0002a200000e0000 */
        /* <DEDUP_REMOVED lines=12> */
.L_x_1502:
[----:B------:R-:W-:Y:S05]  /*10d40*/  BSYNC B0 ;  /* 0x0000000000007941 */ /* 0x000fea0003800000 */
.L_x_1501:
        /* <DEDUP_REMOVED lines=14> */
.L_x_1504:
[----:B------:R-:W-:Y:S05]  /*10e30*/  BSYNC B0 ;  /* 0x0000000000007941 */ /* 0x000fea0003800000 */
.L_x_1503:
[----:B---3--:R-:W-:Y:S01]  /*10e40*/  IADD3 R6, R0, 0x30, RZ ;  /* 0x0000003000067810 */ /* 0x008fe20007ffe0ff */
[----:B----4-:R3:W4:Y:S01]  /*10e50*/  SHFL.IDX PT, R5, R2, 0x3, 0x181f ;  /* 0x00781f0002057f89 */ /* 0x01072200000e0000 */
[----:B------:R-:W-:Y:S02]  /*10e60*/  BSSY B0, `(.L_x_1505) ;  /* 0x000000c000007945 */ /* 0x000fe40003800000 */
[----:B------:R-:W-:Y:S01]  /*10e70*/  ISETP.GE.AND P0, PT, R6, UR4, PT ;  /* 0x0000000406007c0c */ /* 0x000fe2000bf06270 */
[----:B------:R3:W1:-:S12]  /*10e80*/  SHFL.IDX PT, R4, R3, 0x3, 0x181f ;  /* 0x00781f0003047f89 */ /* 0x00065800000e0000 */
[----:B------:R-:W-:Y:S05]  /*10e90*/  @P0 BRA `(.L_x_1506) ;  /* 0x0000008000000947 */ /* 0x000fea0003800000 */
[----:B-----5:R-:W-:Y:S02]  /*10ea0*/  ISETP.GE.AND P1, PT, R76, c[0x0][0x3c8], PT ;  /* 0x0000f2004c007a0c */ /* 0x020fe40003f26270 */
[----:B------:R-:W-:-:S11]  /*10eb0*/  ISETP.GE.AND P0, PT, R72, c[0x0][0x3c8], PT ;  /* 0x0000f20048007a0c */ /* 0x000fd60003f06270 */
[-C--:B-1----:R-:W-:Y:S02]  /*10ec0*/  @!P1 LEA R6, P3, R76, R4.reuse, 0x1 ;  /* 0x000000044c069211 */ /* 0x082fe400078608ff */
[----:B------:R-:W-:Y:S02]  /*10ed0*/  @!P0 LEA R4, P2, R72, R4, 0x1 ;  /* 0x0000000448048211 */ /* 0x000fe400078408ff */
[-C--:B----4-:R-:W-:Y:S02]  /*10ee0*/  @!P1 LEA.HI.X R7, R76, R5.reuse, R77, 0x1, P3 ;  /* 0x000000054c079211 */ /* 0x090fe400018f0c4d */
[----:B------:R-:W-:-:S03]  /*10ef0*/  @!P0 LEA.HI.X R5, R72, R5, R74, 0x1, P2 ;  /* 0x0000000548058211 */ /* 0x000fc600010f0c4a */
[----:B------:R1:W-:Y:S04]  /*10f00*/  @!P1 ST.E.128 [R6.64], R36 ;  /* 0x0000002406009985 */ /* 0x0003e8000c101d06 */
[----:B------:R1:W-:Y:S02]  /*10f10*/  @!P0 ST.E.128 [R4.64], R32 ;  /* 0x0000002004008985 */ /* 0x0003e4000c101d06 */
.L_x_1506:
[----:B------:R-:W-:Y:S05]  /*10f20*/  BSYNC B0 ;  /* 0x0000000000007941 */ /* 0x000fea0003800000 */
.L_x_1505:
[----:B-1----:R-:W-:Y:S01]  /*10f30*/  IADD3 R6, R0, 0x40, RZ ;  /* 0x0000004000067810 */ /* 0x002fe20007ffe0ff */
[----:B----4-:R1:W4:Y:S01]  /*10f40*/  SHFL.IDX PT, R5, R2, 0x4, 0x181f ;  /* 0x00981f0002057f89 */ /* 0x01032200000e0000 */
[----:B------:R-:W-:Y:S02]  /*10f50*/  BSSY B0, `(.L_x_1507) ;  /* 0x000000c000007945 */ /* 0x000fe40003800000 */
[----:B------:R-:W-:Y:S01]  /*10f60*/  ISETP.GE.AND P0, PT, R6, UR4, PT ;  /* 0x0000000406007c0c */ /* 0x000fe2000bf06270 */
[----:B------:R1:W2:-:S12]  /*10f70*/  SHFL.IDX PT, R4, R3, 0x4, 0x181f ;  /* 0x00981f0003047f89 */ /* 0x00029800000e0000 */
[----:B------:R-:W-:Y:S05]  /*10f80*/  @P0 BRA `(.L_x_1508) ;  /* 0x0000008000000947 */ /* 0x000fea0003800000 */
[----:B-----5:R-:W-:Y:S02]  /*10f90*/  ISETP.GE.AND P1, PT, R76, c[0x0][0x3c8], PT ;  /* 0x0000f2004c007a0c */ /* 0x020fe40003f26270 */
[----:B------:R-:W-:-:S11]  /*10fa0*/  ISETP.GE.AND P0, PT, R72, c[0x0][0x3c8], PT ;  /* 0x0000f20048007a0c */ /* 0x000fd60003f06270 */
[-C--:B--2---:R-:W-:Y:S02]  /*10fb0*/  @!P1 LEA R6, P3, R76, R4.reuse, 0x1 ;  /* 0x000000044c069211 */ /* 0x084fe400078608ff */
[----:B------:R-:W-:Y:S02]  /*10fc0*/  @!P0 LEA R4, P2, R72, R4, 0x1 ;  /* 0x0000000448048211 */ /* 0x000fe400078408ff */
[-C--:B----4-:R-:W-:Y:S02]  /*10fd0*/  @!P1 LEA.HI.X R7, R76, R5.reuse, R77, 0x1, P3 ;  /* 0x000000054c079211 */ /* 0x090fe400018f0c4d */
[----:B------:R-:W-:-:S03]  /*10fe0*/  @!P0 LEA.HI.X R5, R72, R5, R74, 0x1, P2 ;  /* 0x0000000548058211 */ /* 0x000fc600010f0c4a */
[----:B------:R2:W-:Y:S04]  /*10ff0*/  @!P1 ST.E.128 [R6.64], R44 ;  /* 0x0000002c06009985 */ /* 0x0005e8000c101d06 */
[----:B------:R2:W-:Y:S02]  /*11000*/  @!P0 ST.E.128 [R4.64], R40 ;  /* 0x0000002804008985 */ /* 0x0005e4000c101d06 */
.L_x_1508:
[----:B------:R-:W-:Y:S05]  /*11010*/  BSYNC B0 ;  /* 0x0000000000007941 */ /* 0x000fea0003800000 */
.L_x_1507:
[----:B--2---:R-:W-:Y:S01]  /*11020*/  IADD3 R6, R0, 0x50, RZ ;  /* 0x0000005000067810 */ /* 0x004fe20007ffe0ff */
        /* <DEDUP_REMOVED lines=13> */
.L_x_1510:
[----:B------:R-:W-:Y:S05]  /*11100*/  BSYNC B0 ;  /* 0x0000000000007941 */ /* 0x000fea0003800000 */
.L_x_1509:
        /* <DEDUP_REMOVED lines=14> */
.L_x_1512:
[----:B------:R-:W-:Y:S05]  /*111f0*/  BSYNC B0 ;  /* 0x0000000000007941 */ /* 0x000fea0003800000 */
.L_x_1511:
[----:B------:R-:W-:Y:S01]  /*11200*/  IADD3 R0, R0, 0x70, RZ ;  /* 0x0000007000007810 */ /* 0x000fe20007ffe0ff */
[----:B--2-4-:R2:W4:Y:S03]  /*11210*/  SHFL.IDX PT, R5, R2, 0x7, 0x181f ;  /* 0x00f81f0002057f89 */ /* 0x01452600000e0000 */
        /* <DEDUP_REMOVED lines=13> */
.L_x_1497:
        /* <DEDUP_REMOVED lines=40> */
.L_x_1515:
[----:B------:R-:W-:Y:S05]  /*11570*/  BSYNC B0 ;  /* 0x0000000000007941 */ /* 0x000fea0003800000 */
.L_x_1514:
[----:B------:R-:W2:Y:S01]  /*11580*/  LDL R2, [R1+0x80] ;  /* 0x0000800001027983 */ /* 0x000ea20000100800 */
[----:B-1----:R-:W-:Y:S01]  /*11590*/  MOV R0, c[0x0][0x4e8] ;  /* 0x00013a0000007a02 */ /* 0x002fe20000000f00 */
[----:B------:R-:W-:Y:S01]  /*115a0*/  IMAD R6, R10, c[0x0][0x3f0], RZ ;  /* 0x0000fc000a067a24 */ /* 0x000fe200078e02ff */
[----:B------:R-:W-:Y:S02]  /*115b0*/  SHF.R.S32.HI R9, RZ, 0x1f, R12 ;  /* 0x0000001fff097819 */ /* 0x000fe4000001140c */
[----:B------:R-:W-:Y:S01]  /*115c0*/  ISETP.NE.AND P0, PT, R0, 0x1, PT ;  /* 0x000000010000780c */ /* 0x000fe20003f05270 */
[----:B------:R-:W-:Y:S01]  /*115d0*/  IMAD R0, R7, c[0x0][0x3e8], RZ ;  /* 0x0000fa0007007a24 */ /* 0x000fe200078e02ff */
[----:B------:R-:W-:Y:S01]  /*115e0*/  LEA.HI R9, R9, R12, RZ, 0x3 ;  /* 0x0000000c09097211 */ /* 0x000fe200078f18ff */
[----:B------:R-:W-:Y:S02]  /*115f0*/  IMAD R8, R13, c[0x0][0x3f4], R6 ;  /* 0x0000fd000d087a24 */ /* 0x000fe400078e0206 */
[----:B------:R-:W-:Y:S01]  /*11600*/  IMAD R5, R14, c[0x0][0x3ec], R0 ;  /* 0x0000fb000e057a24 */ /* 0x000fe200078e0200 */
[----:B------:R-:W-:-:S02]  /*11610*/  SHF.R.S32.HI R9, RZ, 0x3, R9 ;  /* 0x00000003ff097819 */ /* 0x000fc40000011409 */
[----:B--2---:R-:W-:Y:S01]  /*11620*/  IADD3 R4, R2, R11, RZ ;  /* 0x0000000b02047210 */ /* 0x004fe20007ffe0ff */
[----:B------:R-:W-:-:S03]  /*11630*/  IMAD.WIDE.U32 R2, R14, c[0x0][0x3e8], RZ ;  /* 0x0000fa000e027a25 */ /* 0x000fc600078e00ff */
[----:B------:R-:W-:Y:S01]  /*11640*/  MOV R0, R4 ;  /* 0x0000000400007202 */ /* 0x000fe20000000f00 */
[----:B------:R-:W-:-:S04]  /*11650*/  @P0 IMAD.HI.U32 R7, R4, c[0x0][0x4ec], RZ ;  /* 0x00013b0004070a27 */ /* 0x000fc800078e00ff */
[----:B------:R-:W-:Y:S01]  /*11660*/  IMAD.IADD R3, R3, 0x1, R5 ;  /* 0x0000000103037824 */ /* 0x000fe200078e0205 */
[----:B------:R-:W-:-:S03]  /*11670*/  @P0 SHF.R.U32.HI R0, RZ, c[0x0][0x4f0], R7 ;  /* 0x00013c00ff000a19 */ /* 0x000fc60000011607 */
[----:B------:R-:W-:Y:S01]  /*11680*/  IMAD.WIDE.U32 R2, R13, c[0x0][0x3f0], R2 ;  /* 0x0000fc000d027a25 */ /* 0x000fe200078e0002 */
[----:B------:R-:W-:Y:S02]  /*11690*/  SHF.R.S32.HI R5, RZ, 0x1f, R0 ;  /* 0x0000001fff057819 */ /* 0x000fe40000011400 */
[----:B------:R-:W-:Y:S02]  /*116a0*/  IADD3 R6, -R0, RZ, RZ ;  /* 0x000000ff00067210 */ /* 0x000fe40007ffe1ff */
[----:B------:R-:W-:Y:S01]  /*116b0*/  IADD3 R3, R3, R8, RZ ;  /* 0x0000000803037210 */ /* 0x000fe20007ffe0ff */
        /* <DEDUP_REMOVED lines=15> */
.L_x_1560:
[----:B------:R-:W-:Y:S05]  /*117b0*/  BRA.DIV ~URZ, `(.L_x_1517) ;  /* 0x000014527f007947 */ /* 0x000fea000b800000 */
[----:B------:R3:W4:Y:S02]  /*117c0*/  SHFL.IDX PT, R4, R3, RZ, 0x181f ;  /* 0x00181fff03047589 */ /* 0x00072400000e0000 */
.L_x_1561:
        /* <DEDUP_REMOVED lines=16> */
.L_x_1519:
[----:B------:R-:W-:Y:S05]  /*118d0*/  BSYNC B0 ;  /* 0x0000000000007941 */ /* 0x000fea0003800000 */
.L_x_1518:
[----:B------:R-:W-:Y:S05]  /*118e0*/  BRA.DIV ~URZ, `(.L_x_1520) ;  /* 0x000013827f007947 */ /* 0x000fea000b800000 */
[----:B--2---:R2:W1:Y:S04]  /*118f0*/  SHFL.IDX PT, R5, R2, 0x1, 0x181f ;  /* 0x00381f0002057f89 */ /* 0x00446800000e0000 */
[----:B----4-:R2:W4:Y:S02]  /*11900*/  SHFL.IDX PT, R4, R3, 0x1, 0x181f ;  /* 0x00381f0003047f89 */ /* 0x01052400000e0000 */
.L_x_1562:
        /* <DEDUP_REMOVED lines=15> */
.L_x_1522:
[----:B------:R-:W-:Y:S05]  /*11a00*/  BSYNC B0 ;  /* 0x0000000000007941 */ /* 0x000fea0003800000 */
.L_x_1521:
[----:B------:R-:W-:Y:S05]  /*11a10*/  BRA.DIV ~URZ, `(.L_x_1523) ;  /* 0x000013127f007947 */ /* 0x000fea000b800000 */
[----:B-1----:R1:W2:Y:S02]  /*11a20*/  SHFL.IDX PT, R5, R2, 0x2, 0x181f ;  /* 0x00581f0002057f89 */ /* 0x0022a400000e0000 */
.L_x_1563:
[----:B------:R-:W-:Y:S05]  /*11a30*/  BRA.DIV ~URZ, `(.L_x_1524) ;  /* 0x000013627f007947 */ /* 0x000fea000b800000 */
[----:B----4-:R4:W1:Y:S02]  /*11a40*/  SHFL.IDX PT, R4, R3, 0x2, 0x181f ;  /* 0x00581f0003047f89 */ /* 0x01086400000e0000 */
.L_x_1564:
        /* <DEDUP_REMOVED lines=15> */
.L_x_1526:
[----:B------:R-:W-:Y:S05]  /*11b40*/  BSYNC B0 ;  /* 0x0000000000007941 */ /* 0x000fea0003800000 */
.L_x_1525:
[----:B------:R-:W-:Y:S05]  /*11b50*/  BRA.DIV ~URZ, `(.L_x_1527) ;  /* 0x000012a27f007947 */ /* 0x000fea000b800000 */
[----:B-12---:R1:W2:Y:S04]  /*11b60*/  SHFL.IDX PT, R5, R2, 0x3, 0x181f ;  /* 0x00781f0002057f89 */ /* 0x0062a800000e0000 */
[----:B------:R1:W3:Y:S02]  /*11b70*/  SHFL.IDX PT, R4, R3, 0x3, 0x181f ;  /* 0x00781f0003047f89 */ /* 0x0002e400000e0000 */
.L_x_1565:
[----:B------:R-:W-:Y:S01]  /*11b80*/  IADD3 R6, R0, 0x30, RZ ;  /* 0x0000003000067810 */ /* 0x000fe20007ffe0ff */
[----:B------:R-:W-:Y:S03]  /*11b90*/  BSSY B0, `(.L_x_1528) ;  /* 0x000000e000007945 */ /* 0x000fe60003800000 */
[----:B------:R-:W-:-:S13]  /*11ba0*/  ISETP.GE.AND P0, PT, R6, R11, PT ;  /* 0x0000000b0600720c */ /* 0x000fda0003f06270 */
[----:B------:R-:W-:Y:S05]  /*11bb0*/  @P0 BRA `(.L_x_1529) ;  /* 0x000000b000000947 */ /* 0x000fea0003800000 */
[----:B------:R-:W5:Y:S04]  /*11bc0*/  LDL.64 R12, [R1+0x10] ;  /* 0x00001000010c7983 */ /* 0x000f680000100a00 */
[----:B----4-:R-:W4:Y:S04]  /*11bd0*/  LDL R8, [R1+0x3c] ;  /* 0x00003c0001087983 */ /* 0x010f280000100800 */
[----:B---3--:R-:W3:Y:S01]  /*11be0*/  LDL R9, [R1+0x48] ;  /* 0x0000480001097983 */ /* 0x008ee20000100800 */
[----:B-----5:R-:W-:Y:S02]  /*11bf0*/  ISETP.GE.AND P1, PT, R12, c[0x0][0x3c8], PT ;  /* 0x0000f2000c007a0c */ /* 0x020fe40003f26270 */
[----:B----4-:R-:W-:-:S11]  /*11c00*/  ISETP.GE.AND P0, PT, R8, c[0x0][0x3c8], PT ;  /* 0x0000f20008007a0c */ /* 0x010fd60003f06270 */
[-C--:B------:R-:W-:Y:S02]  /*11c10*/  @!P1 LEA R6, P3, R12, R4.reuse, 0x1 ;  /* 0x000000040c069211 */ /* 0x080fe400078608ff */
[----:B------:R-:W-:Y:S02]  /*11c20*/  @!P0 LEA R4, P2, R8, R4, 0x1 ;  /* 0x0000000408048211 */ /* 0x000fe400078408ff */
[-C--:B--2---:R-:W-:Y:S02]  /*11c30*/  @!P1 LEA.HI.X R7, R12, R5.reuse, R13, 0x1, P3 ;  /* 0x000000050c079211 */ /* 0x084fe400018f0c0d */
[----:B---3--:R-:W-:-:S03]  /*11c40*/  @!P0 LEA.HI.X R5, R8, R5, R9, 0x1, P2 ;  /* 0x0000000508058211 */ /* 0x008fc600010f0c09 */
[----:B------:R2:W-:Y:S04]  /*11c50*/  @!P1 ST.E.128 [R6.64], RZ ;  /* 0x000000ff06009985 */ /* 0x0005e8000c101d06 */
[----:B------:R2:W-:Y:S02]  /*11c60*/  @!P0 ST.E.128 [R4.64], RZ ;  /* 0x000000ff04008985 */ /* 0x0005e4000c101d06 */
.L_x_1529:
[----:B------:R-:W-:Y:S05]  /*11c70*/  BSYNC B0 ;  /* 0x0000000000007941 */ /* 0x000fea0003800000 */
.L_x_1528:
[----:B------:R-:W-:Y:S05]  /*11c80*/  BRA.DIV ~URZ, `(.L_x_1530) ;  /* 0x000012327f007947 */ /* 0x000fea000b800000 */
[----:B--2---:R2:W1:Y:S02]  /*11c90*/  SHFL.IDX PT, R5, R2, 0x4, 0x181f ;  /* 0x00981f0002057f89 */ /* 0x00446400000e0000 */
.L_x_1566:
[----:B------:R-:W-:Y:S05]  /*11ca0*/  BRA.DIV ~URZ, `(.L_x_1531) ;  /* 0x000012827f007947 */ /* 0x000fea000b800000 */
[----:B---3--:R3:W2:Y:S02]  /*11cb0*/  SHFL.IDX PT, R4, R3, 0x4, 0x181f ;  /* 0x00981f0003047f89 */ /* 0x0086a400000e0000 */
.L_x_1567:
        /* <DEDUP_REMOVED lines=9> */
[-C--:B--2---:R-:W-:Y:S02]  /*11d50*/  @!P1 LEA R6, P3, R12, R4.reuse, 0x1 ;  /* 0x000000040c069211 */ /* 0x084fe400078608ff */
[----:B------:R-:W-:Y:S02]  /*11d60*/  @!P0 LEA R4, P2, R8, R4, 0x1 ;  /* 0x0000000408048211 */ /* 0x000fe400078408ff */
[-C--:B-1----:R-:W-:Y:S02]  /*11d70*/  @!P1 LEA.HI.X R7, R12, R5.reuse, R13, 0x1, P3 ;  /* 0x000000050c079211 */ /* 0x082fe400018f0c0d */
[----:B----4-:R-:W-:-:S03]  /*11d80*/  @!P0 LEA.HI.X R5, R8, R5, R9, 0x1, P2 ;  /* 0x0000000508058211 */ /* 0x010fc600010f0c09 */
[----:B------:R1:W-:Y:S04]  /*11d90*/  @!P1 ST.E.128 [R6.64], RZ ;  /* 0x000000ff06009985 */ /* 0x0003e8000c101d06 */
[----:B------:R1:W-:Y:S02]  /*11da0*/  @!P0 ST.E.128 [R4.64], RZ ;  /* 0x000000ff04008985 */ /* 0x0003e4000c101d06 */
.L_x_1533:
[----:B------:R-:W-:Y:S05]  /*11db0*/  BSYNC B0 ;  /* 0x0000000000007941 */ /* 0x000fea0003800000 */
.L_x_1532:
[----:B------:R-:W-:Y:S05]  /*11dc0*/  BRA.DIV ~URZ, `(.L_x_1534) ;  /* 0x000011c27f007947 */ /* 0x000fea000b800000 */
[----:B-1----:R1:W3:Y:S04]  /*11dd0*/  SHFL.IDX PT, R5, R2, 0x5, 0x181f ;  /* 0x00b81f0002057f89 */ /* 0x0022e800000e0000 */
[----:B--2---:R1:W2:Y:S02]  /*11de0*/  SHFL.IDX PT, R4, R3, 0x5, 0x181f ;  /* 0x00b81f0003047f89 */ /* 0x0042a400000e0000 */
.L_x_1568:
        /* <DEDUP_REMOVED lines=9> */
[-C--:B--2---:R-:W-:Y:S02]  /*11e80*/  @!P1 LEA R6, P3, R12, R4.reuse, 0x1 ;  /* 0x000000040c069211 */ /* 0x084fe400078608ff */
[----:B------:R-:W-:Y:S02]  /*11e90*/  @!P0 LEA R4, P2, R8, R4, 0x1 ;  /* 0x0000000408048211 */ /* 0x000fe400078408ff */
[-C--:B------:R-:W-:Y:S02]  /*11ea0*/  @!P1 LEA.HI.X R7, R12, R5.reuse, R13, 0x1, P3 ;  /* 0x000000050c079211 */ /* 0x080fe400018f0c0d */
[----:B---3--:R-:W-:-:S03]  /*11eb0*/  @!P0 LEA.HI.X R5, R8, R5, R9, 0x1, P2 ;  /* 0x0000000508058211 */ /* 0x008fc600010f0c09 */
[----:B------:R2:W-:Y:S04]  /*11ec0*/  @!P1 ST.E.128 [R6.64], RZ ;  /* 0x000000ff06009985 */ /* 0x0005e8000c101d06 */
[----:B------:R2:W-:Y:S02]  /*11ed0*/  @!P0 ST.E.128 [R4.64], RZ ;  /* 0x000000ff04008985 */ /* 0x0005e4000c101d06 */
.L_x_1536:
[----:B------:R-:W-:Y:S05]  /*11ee0*/  BSYNC B0 ;  /* 0x0000000000007941 */ /* 0x000fea0003800000 */
.L_x_1535:
[----:B------:R-:W-:Y:S05]  /*11ef0*/  BRA.DIV ~URZ, `(.L_x_1537) ;  /* 0x000011527f007947 */ /* 0x000fea000b800000 */
[----:B--23--:R2:W3:Y:S02]  /*11f00*/  SHFL.IDX PT, R5, R2, 0x6, 0x181f ;  /* 0x00d81f0002057f89 */ /* 0x00c4e400000e0000 */
.L_x_1569:
[----:B------:R-:W-:Y:S05]  /*11f10*/  BRA.DIV ~URZ, `(.L_x_1538) ;  /* 0x000011a27f007947 */ /* 0x000fea000b800000 */
[----:B------:R1:W2:Y:S02]  /*11f20*/  SHFL.IDX PT, R4, R3, 0x6, 0x181f ;  /* 0x00d81f0003047f89 */ /* 0x0002a400000e0000 */
.L_x_1570:
        /* <DEDUP_REMOVED lines=15> */
.L_x_1540:
[----:B------:R-:W-:Y:S05]  /*12020*/  BSYNC B0 ;  /* 0x0000000000007941 */ /* 0x000fea0003800000 */
.L_x_1539:
[----:B------:R-:W-:Y:S05]  /*12030*/  BRA.DIV ~URZ, `(.L_x_1541) ;  /* 0x000010e27f007947 */ /* 0x000fea000b800000 */
[----:B--2---:R2:W1:Y:S04]  /*12040*/  SHFL.IDX PT, R6, R2, 0x7, 0x181f ;  /* 0x00f81f0002067f89 */ /* 0x00446800000e0000 */
[----:B-1--4-:R-:W1:Y:S02]  /*12050*/  SHFL.IDX PT, R3, R3, 0x7, 0x181f ;  /* 0x00f81f0003037f89 */ /* 0x012e6400000e0000 */
.L_x_1571:
[----:B------:R-:W-:-:S04]  /*12060*/  IADD3 R0, R0, 0x70, RZ ;  /* 0x0000007000007810 */ /* 0x000fc80007ffe0ff */
[----:B------:R-:W-:-:S13]  /*12070*/  ISETP.GE.AND P0, PT, R0, R11, PT ;  /* 0x0000000b0000720c */ /* 0x000fda0003f06270 */
[----:B------:R-:W-:Y:S05]  /*12080*/  @P0 BRA `(.L_x_1513) ;  /* 0x000000b000000947 */ /* 0x000fea0003800000 */
[----:B------:R-:W4:Y:S04]  /*12090*/  LDL.64 R12, [R1+0x10] ;  /* 0x00001000010c7983 */ /* 0x000f280000100a00 */
[----:B------:R-:W5:Y:S04]  /*120a0*/  LDL R7, [R1+0x3c] ;  /* 0x00003c0001077983 */ /* 0x000f680000100800 */
[----:B--2---:R-:W2:Y:S01]  /*120b0*/  LDL R8, [R1+0x48] ;  /* 0x0000480001087983 */ /* 0x004ea20000100800 */
[----:B----4-:R-:W-:Y:S02]  /*120c0*/  ISETP.GE.AND P1, PT, R12, c[0x0][0x3c8], PT ;  /* 0x0000f2000c007a0c */ /* 0x010fe40003f26270 */
[----:B-----5:R-:W-:-:S11]  /*120d0*/  ISETP.GE.AND P0, PT, R7, c[0x0][0x3c8], PT ;  /* 0x0000f20007007a0c */ /* 0x020fd60003f06270 */
[CC--:B-1----:R-:W-:Y:S02]  /*120e0*/  @!P1 LEA R4, P3, R12.reuse, R3.reuse, 0x1 ;  /* 0x000000030c049211 */ /* 0x0c2fe400078608ff */
[C---:B------:R-:W-:Y:S02]  /*120f0*/  @!P0 LEA R2, P2, R7.reuse, R3, 0x1 ;  /* 0x0000000307028211 */ /* 0x040fe400078408ff */
[-C--:B---3--:R-:W-:Y:S02]  /*12100*/  @!P1 LEA.HI.X R5, R12, R6.reuse, R13, 0x1, P3 ;  /* 0x000000060c059211 */ /* 0x088fe400018f0c0d */
[----:B--2---:R-:W-:-:S03]  /*12110*/  @!P0 LEA.HI.X R3, R7, R6, R8, 0x1, P2 ;  /* 0x0000000607038211 */ /* 0x004fc600010f0c08 */
[----:B------:R1:W-:Y:S04]  /*12120*/  @!P1 ST.E.128 [R4.64], RZ ;  /* 0x000000ff04009985 */ /* 0x0003e8000c101d06 */
[----:B------:R1:W-:Y:S02]  /*12130*/  @!P0 ST.E.128 [R2.64], RZ ;  /* 0x000000ff02008985 */ /* 0x0003e4000c101d06 */
.L_x_1513:
[----:B------:R-:W-:Y:S05]  /*12140*/  BSYNC B1 ;  /* 0x0000000000017941 */ /* 0x000fea0003800000 */
.L_x_1496:
[----:B--2---:R-:W2:Y:S02]  /*12150*/  LDL R0, [R1+0x84] ;  /* 0x0000840001007983 */ /* 0x004ea40000100800 */
[----:B--2---:R-:W-:-:S13]  /*12160*/  ISETP.NE.AND P0, PT, R0, RZ, PT ;  /* 0x000000ff0000720c */ /* 0x004fda0003f05270 */
[----:B------:R-:W-:Y:S01]  /*12170*/  @P0 WARPSYNC 0xffffffff ;  /* 0xffffffff00000948 */ /* 0x000fe20003800000 */
[----:B------:R-:W-:Y:S06]  /*12180*/  @P0 BAR.SYNC.DEFER_BLOCKING 0x5, 0x80 ;  /* 0x0142000000000b1d */ /* 0x000fec0000010000 */
[----:B------:R-:W2:Y:S04]  /*12190*/  @P0 LDS R0, [0x10100] ;  /* 0x01010000ff000984 */ /* 0x000ea80000000800 */
[----:B--2---:R2:W-:Y:S04]  /*121a0*/  @P0 STL [R1+0x5c], R0 ;  /* 0x00005c0001000387 */ /* 0x0045e80000100800 */
[----:B------:R-:W-:Y:S06]  /*121b0*/  @P0 BAR.ARV 0x4, 0x80 ;  /* 0x0102000000000b1d */ /* 0x000fec0000002000 */
[----:B------:R-:W-:Y:S05]  /*121c0*/  @P0 BRA `(.L_x_1542) ;  /* 0x0000007000000947 */ /* 0x000fea0003800000 */
[----:B------:R-:W-:Y:S05]  /*121d0*/  BRA.DIV ~URZ, `(.L_x_1543) ;  /* 0x000010127f007947 */ /* 0x000fea000b800000 */
[----:B--2---:R2:W4:Y:S02]  /*121e0*/  SHFL.IDX PT, R0, R73, RZ, 0x1f ;  /* 0x00001fff49007589 */ /* 0x00452400000e0000 */
.L_x_1572:
[----:B------:R-:W-:Y:S01]  /*121f0*/  WARPSYNC 0xffffffff ;  /* 0xffffffff00007948 */ /* 0x000fe20003800000 */
[----:B------:R-:W-:Y:S06]  /*12200*/  BAR.SYNC.DEFER_BLOCKING 0x4, 0x80 ;  /* 0x0102000000007b1d */ /* 0x000fec0000010000 */
[----:B----4-:R4:W-:Y:S04]  /*12210*/  STL [R1+0x5c], R0 ;  /* 0x00005c0001007387 */ /* 0x0109e80000100800 */
[----:B------:R4:W-:Y:S04]  /*12220*/  @!P4 STS [0x10100], R73 ;  /* 0x01010049ff00c388 */ /* 0x0009e80000000800 */
[----:B------:R-:W-:Y:S06]  /*12230*/  BAR.ARV 0x5, 0x80 ;  /* 0x0142000000007b1d */ /* 0x000fec0000002000 */
.L_x_1542:
[----:B--2-4-:R-:W2:Y:S02]  /*12240*/  LDL R0, [R1+0x5c] ;  /* 0x00005c0001007983 */ /* 0x014ea40000100800 */
[----:B--2---:R-:W-:-:S13]  /*12250*/  ISETP.GE.AND P0, PT, R0, c[0x0][0x538], PT ;  /* 0x00014e0000007a0c */ /* 0x004fda0003f06270 */
[----:B-1-3-5:R-:W-:Y:S01]  /*12260*/  @P0 CALL.REL.NOINC `(.L_x_1544) ;  /* 0x0000001000000944 */ /* 0x02afe20003c00000 */
[----:B------:R-:W-:Y:S05]  /*12270*/  BRA `(.L_x_1545) ;  /* 0xfffee72000007947 */ /* 0x000fea000383ffff */
.L_x_1544:
[----:B------:R-:W-:Y:S05]  /*12280*/  EXIT ;  /* 0x000000000000794d */ /* 0x000fea0003800000 */
.L_x_1460:
[----:B------:R-:W-:Y:S01]  /*12290*/  IMAD.MOV.U32 R10, RZ, RZ, R2 ;  /* 0x000000ffff0a7224 */ /* 0x000fe200078e0002 */
[----:B------:R-:W-:Y:S01]  /*122a0*/  MOV R7, RZ ;  /* 0x000000ff00077202 */ /* 0x000fe20000000f00 */
[----:B-1----:R-:W-:Y:S01]  /*122b0*/  IMAD.MOV.U32 R4, RZ, RZ, 0x181f ;  /* 0x0000181fff047424 */ /* 0x002fe200078e00ff */
[----:B------:R-:W-:Y:S02]  /*122c0*/  MOV R8, 0x122e0 ;  /* 0x000122e000087802 */ /* 0x000fe40000000f00 */
[----:B------:R-:W-:Y:S05]  /*122d0*/  CALL.REL.NOINC `($__internal_5_$__cuda_sm70_shflsync_idx_p) ;  /* 0x00000fc000007944 */ /* 0x000fea0003c00000 */
[----:B------:R-:W-:Y:S01]  /*122e0*/  MOV R5, R4 ;  /* 0x0000000400057202 */ /* 0x000fe20000000f00 */
[----:B------:R-:W-:Y:S05]  /*122f0*/  BRA `(.L_x_1546) ;  /* 0xfffef55000007947 */ /* 0x000fea000383ffff */
.L_x_1461:
[----:B------:R-:W-:Y:S01]  /*12300*/  IMAD.MOV.U32 R10, RZ, RZ, R3 ;  /* 0x000000ffff0a7224 */ /* 0x000fe200078e0003 */
[----:B------:R-:W-:Y:S01]  /*12310*/  MOV R7, RZ ;  /* 0x000000ff00077202 */ /* 0x000fe20000000f00 */
[----:B-1----:R-:W-:Y:S01]  /*12320*/  IMAD.MOV.U32 R4, RZ, RZ, 0x181f ;  /* 0x0000181fff047424 */ /* 0x002fe200078e00ff */
[----:B------:R-:W-:Y:S02]  /*12330*/  MOV R8, 0x12350 ;  /* 0x0001235000087802 */ /* 0x000fe40000000f00 */
[----:B--23--:R-:W-:Y:S05]  /*12340*/  CALL.REL.NOINC `($__internal_5_$__cuda_sm70_shflsync_idx_p) ;  /* 0x00000f5000007944 */ /* 0x00cfea0003c00000 */
[----:B------:R-:W-:Y:S05]  /*12350*/  BRA `(.L_x_1547) ;  /* 0xfffef51000007947 */ /* 0x000fea000383ffff */
.L_x_1464:
[----:B------:R-:W-:Y:S01]  /*12360*/  IMAD.MOV.U32 R10, RZ, RZ, R2 ;  /* 0x000000ffff0a7224 */ /* 0x000fe200078e0002 */
[----:B--2---:R-:W-:Y:S01]  /*12370*/  MOV R7, 0x1 ;  /* 0x0000000100077802 */ /* 0x004fe20000000f00 */
[----:B----4-:R-:W-:Y:S01]  /*12380*/  IMAD.MOV.U32 R4, RZ, RZ, 0x181f ;  /* 0x0000181fff047424 */ /* 0x010fe200078e00ff */
[----:B------:R-:W-:-:S02]  /*12390*/  MOV R8, 0x123b0 ;  /* 0x000123b000087802 */ /* 0x000fc40000000f00 */
[----:B-1-3--:R-:W-:Y:S05]  /*123a0*/  CALL.REL.NOINC `($__internal_5_$__cuda_sm70_shflsync_idx_p) ;  /* 0x00000ef000007944 */ /* 0x00afea0003c00000 */
[----:B------:R-:W-:Y:S01]  /*123b0*/  IMAD.MOV.U32 R5, RZ, RZ, R4 ;  /* 0x000000ffff057224 */ /* 0x000fe200078e0004 */
[----:B------:R-:W-:Y:S01]  /*123c0*/  MOV R7, 0x1 ;  /* 0x0000000100077802 */ /* 0x000fe20000000f00 */
[----:B------:R-:W-:Y:S01]  /*123d0*/  IMAD.MOV.U32 R10, RZ, RZ, R3 ;  /* 0x000000ffff0a7224 */ /* 0x000fe200078e0003 */
[----:B------:R-:W-:-:S02]  /*123e0*/  MOV R4, 0x181f ;  /* 0x0000181f00047802 */ /* 0x000fc40000000f00 */
[----:B------:R-:W-:Y:S02]  /*123f0*/  MOV R8, 0x12410 ;  /* 0x0001241000087802 */ /* 0x000fe40000000f00 */
[----:B------:R-:W-:Y:S05]  /*12400*/  CALL.REL.NOINC `($__internal_5_$__cuda_sm70_shflsync_idx_p) ;  /* 0x00000e9000007944 */ /* 0x000fea0003c00000 */
[----:B------:R-:W-:Y:S05]  /*12410*/  BRA `(.L_x_1548) ;  /* 0xfffef5a000007947 */ /* 0x000fea000383ffff */
.L_x_1467:
[----:B------:R-:W-:Y:S01]  /*12420*/  IMAD.MOV.U32 R10, RZ, RZ, R2 ;  /* 0x000000ffff0a7224 */ /* 0x000fe200078e0002 */
[----:B--2---:R-:W-:Y:S01]  /*12430*/  MOV R7, 0x2 ;  /* 0x0000000200077802 */ /* 0x004fe20000000f00 */
[----:B----4-:R-:W-:Y:S01]  /*12440*/  IMAD.MOV.U32 R4, RZ, RZ, 0x181f ;  /* 0x0000181fff047424 */ /* 0x010fe200078e00ff */
[----:B------:R-:W-:Y:S02]  /*12450*/  MOV R8, 0x12470 ;  /* 0x0001247000087802 */ /* 0x000fe40000000f00 */
[----:B-1-3--:R-:W-:Y:S05]  /*12460*/  CALL.REL.NOINC `($__internal_5_$__cuda_sm70_shflsync_idx_p) ;  /* 0x00000e3000007944 */ /* 0x00afea0003c00000 */
[----:B------:R-:W-:Y:S01]  /*12470*/  MOV R5, R4 ;  /* 0x0000000400057202 */ /* 0x000fe20000000f00 */
[----:B------:R-:W-:Y:S05]  /*12480*/  BRA `(.L_x_1549) ;  /* 0xfffef66000007947 */ /* 0x000fea000383ffff */
.L_x_1468:
[----:B------:R-:W-:Y:S01]  /*12490*/  IMAD.MOV.U32 R10, RZ, RZ, R3 ;  /* 0x000000ffff0a7224 */ /* 0x000fe200078e0003 */
[----:B------:R-:W-:Y:S01]  /*124a0*/  MOV R7, 0x2 ;  /* 0x0000000200077802 */ /* 0x000fe20000000f00 */
[----:B----4-:R-:W-:Y:S01]  /*124b0*/  IMAD.MOV.U32 R4, RZ, RZ, 0x181f ;  /* 0x0000181fff047424 */ /* 0x010fe200078e00ff */
[----:B------:R-:W-:Y:S02]  /*124c0*/  MOV R8, 0x124e0 ;  /* 0x000124e000087802 */ /* 0x000fe40000000f00 */
[----:B-123--:R-:W-:Y:S05]  /*124d0*/  CALL.REL.NOINC `($__internal_5_$__cuda_sm70_shflsync_idx_p) ;  /* 0x00000dc000007944 */ /* 0x00efea0003c00000 */
[----:B------:R-:W-:Y:S05]  /*124e0*/  BRA `(.L_x_1550) ;  /* 0xfffef62000007947 */ /* 0x000fea000383ffff */
.L_x_1471:
[----:B------:R-:W-:Y:S01]  /*124f0*/  IMAD.MOV.U32 R10, RZ, RZ, R2 ;  /* 0x000000ffff0a7224 */ /* 0x000fe200078e0002 */
[----:B-1----:R-:W-:Y:S01]  /*12500*/  MOV R7, 0x3 ;  /* 0x0000000300077802 */ /* 0x002fe20000000f00 */
[----:B------:R-:W-:Y:S01]  /*12510*/  IMAD.MOV.U32 R4, RZ, RZ, 0x181f ;  /* 0x0000181fff047424 */ /* 0x000fe200078e00ff */
[----:B------:R-:W-:-:S02]  /*12520*/  MOV R8, 0x12540 ;  /* 0x0001254000087802 */ /* 0x000fc40000000f00 */
[----:B--234-:R-:W-:Y:S05]  /*12530*/  CALL.REL.NOINC `($__internal_5_$__cuda_sm70_shflsync_idx_p) ;  /* 0x00000d6000007944 */ /* 0x01cfea0003c00000 */
[----:B------:R-:W-:Y:S01]  /*12540*/  IMAD.MOV.U32 R5, RZ, RZ, R4 ;  /* 0x000000ffff057224 */ /* 0x000fe200078e0004 */
[----:B------:R-:W-:Y:S01]  /*12550*/  MOV R7, 0x3 ;  /* 0x0000000300077802 */ /* 0x000fe20000000f00 */
[----:B------:R-:W-:Y:S01]  /*12560*/  IMAD.MOV.U32 R10, RZ, RZ, R3 ;  /* 0x000000ffff0a7224 */ /* 0x000fe200078e0003 */
[----:B------:R-:W-:-:S02]  /*12570*/  MOV R4, 0x181f ;  /* 0x0000181f00047802 */ /* 0x000fc40000000f00 */
[----:B------:R-:W-:Y:S02]  /*12580*/  MOV R8, 0x125a0 ;  /* 0x000125a000087802 */ /* 0x000fe40000000f00 */
[----:B------:R-:W-:Y:S05]  /*12590*/  CALL.REL.NOINC `($__internal_5_$__cuda_sm70_shflsync_idx_p) ;  /* 0x00000d0000007944 */ /* 0x000fea0003c00000 */
[----:B------:R-:W-:Y:S05]  /*125a0*/  BRA `(.L_x_1551) ;  /* 0xfffef6a000007947 */ /* 0x000fea000383ffff */
.L_x_1474:
[----:B------:R-:W-:Y:S01]  /*125b0*/  IMAD.MOV.U32 R10, RZ, RZ, R2 ;  /* 0x000000ffff0a7224 */ /* 0x000fe200078e0002 */
[----:B--2---:R-:W-:Y:S01]  /*125c0*/  MOV R7, 0x4 ;  /* 0x0000000400077802 */ /* 0x004fe20000000f00 */
[----:B------:R-:W-:Y:S01]  /*125d0*/  IMAD.MOV.U32 R4, RZ, RZ, 0x181f ;  /* 0x0000181fff047424 */ /* 0x000fe200078e00ff */
[----:B------:R-:W-:Y:S02]  /*125e0*/  MOV R8, 0x12600 ;  /* 0x0001260000087802 */ /* 0x000fe40000000f00 */
[----:B-1-34-:R-:W-:Y:S05]  /*125f0*/  CALL.REL.NOINC `($__internal_5_$__cuda_sm70_shflsync_idx_p) ;  /* 0x00000ca000007944 */ /* 0x01afea0003c00000 */
[----:B------:R-:W-:Y:S01]  /*12600*/  MOV R5, R4 ;  /* 0x0000000400057202 */ /* 0x000fe20000000f00 */
[----:B------:R-:W-:Y:S05]  /*12610*/  BRA `(.L_x_1552) ;  /* 0xfffef76000007947 */ /* 0x000fea000383ffff */
.L_x_1475:
[----:B------:R-:W-:Y:S01]  /*12620*/  IMAD.MOV.U32 R10, RZ, RZ, R3 ;  /* 0x000000ffff0a7224 */ /* 0x000fe200078e0003 */
[----:B------:R-:W-:Y:S01]  /*12630*/  MOV R7, 0x4 ;  /* 0x0000000400077802 */ /* 0x000fe20000000f00 */
[----:B------:R-:W-:Y:S01]  /*12640*/  IMAD.MOV.U32 R4, RZ, RZ, 0x181f ;  /* 0x0000181fff047424 */ /* 0x000fe200078e00ff */
[----:B------:R-:W-:Y:S02]  /*12650*/  MOV R8, 0x12670 ;  /* 0x0001267000087802 */ /* 0x000fe40000000f00 */
[----:B-1234-:R-:W-:Y:S05]  /*12660*/  CALL.REL.NOINC `($__internal_5_$__cuda_sm70_shflsync_idx_p) ;  /* 0x00000c3000007944 */ /* 0x01efea0003c00000 */
[----:B------:R-:W-:Y:S05]  /*12670*/  BRA `(.L_x_1553) ;  /* 0xfffef72000007947 */ /* 0x000fea000383ffff */
.L_x_1478:
[----:B------:R-:W-:Y:S01]  /*12680*/  IMAD.MOV.U32 R10, RZ, RZ, R2 ;  /* 0x000000ffff0a7224 */ /* 0x000fe200078e0002 */
[----:B--2---:R-:W-:Y:S01]  /*12690*/  MOV R7, 0x5 ;  /* 0x0000000500077802 */ /* 0x004fe20000000f00 */
[----:B------:R-:W-:Y:S01]  /*126a0*/  IMAD.MOV.U32 R4, RZ, RZ, 0x181f ;  /* 0x0000181fff047424 */ /* 0x000fe200078e00ff */
[----:B------:R-:W-:-:S02]  /*126b0*/  MOV R8, 0x126d0 ;  /* 0x000126d000087802 */ /* 0x000fc40000000f00 */
[----:B-1-34-:R-:W-:Y:S05]  /*126c0*/  CALL.REL.NOINC `($__internal_5_$__cuda_sm70_shflsync_idx_p) ;  /* 0x00000bd000007944 */ /* 0x01afea0003c00000 */
[----:B------:R-:W-:Y:S01]  /*126d0*/  IMAD.MOV.U32 R5, RZ, RZ, R4 ;  /* 0x000000ffff057224 */ /* 0x000fe200078e0004 */
[----:B------:R-:W-:Y:S01]  /*126e0*/  MOV R7, 0x5 ;  /* 0x0000000500077802 */ /* 0x000fe20000000f00 */
[----:B------:R-:W-:Y:S01]  /*126f0*/  IMAD.MOV.U32 R10, RZ, RZ, R3 ;  /* 0x000000ffff0a7224 */ /* 0x000fe200078e0003 */
[----:B------:R-:W-:-:S02]  /*12700*/  MOV R4, 0x181f ;  /* 0x0000181f00047802 */ /* 0x000fc40000000f00 */
[----:B------:R-:W-:Y:S02]  /*12710*/  MOV R8, 0x12730 ;  /* 0x0001273000087802 */ /* 0x000fe40000000f00 */
[----:B------:R-:W-:Y:S05]  /*12720*/  CALL.REL.NOINC `($__internal_5_$__cuda_sm70_shflsync_idx_p) ;  /* 0x00000b7000007944 */ /* 0x000fea0003c00000 */
[----:B------:R-:W-:Y:S05]  /*12730*/  BRA `(.L_x_1554) ;  /* 0xfffef7a000007947 */ /* 0x000fea000383ffff */
.L_x_1481:
[----:B------:R-:W-:Y:S01]  /*12740*/  IMAD.MOV.U32 R10, RZ, RZ, R2 ;  /* 0x000000ffff0a7224 */ /* 0x000fe200078e0002 */
[----:B-1----:R-:W-:Y:S01]  /*12750*/  MOV R7, 0x6 ;  /* 0x0000000600077802 */ /* 0x002fe20000000f00 */
[----:B------:R-:W-:Y:S01]  /*12760*/  IMAD.MOV.U32 R4, RZ, RZ, 0x181f ;  /* 0x0000181fff047424 */ /* 0x000fe200078e00ff */
[----:B------:R-:W-:Y:S02]  /*12770*/  MOV R8, 0x12790 ;  /* 0x0001279000087802 */ /* 0x000fe40000000f00 */
[----:B--234-:R-:W-:Y:S05]  /*12780*/  CALL.REL.NOINC `($__internal_5_$__cuda_sm70_shflsync_idx_p) ;  /* 0x00000b1000007944 */ /* 0x01cfea0003c00000 */
[----:B------:R-:W-:Y:S01]  /*12790*/  MOV R5, R4 ;  /* 0x0000000400057202 */ /* 0x000fe20000000f00 */
[----:B------:R-:W-:Y:S05]  /*127a0*/  BRA `(.L_x_1555) ;  /* 0xfffef86000007947 */ /* 0x000fea000383ffff */
.L_x_1482:
[----:B------:R-:W-:Y:S01]  /*127b0*/  IMAD.MOV.U32 R10, RZ, RZ, R3 ;  /* 0x000000ffff0a7224 */ /* 0x000fe200078e0003 */
[----:B------:R-:W-:Y:S01]  /*127c0*/  MOV R7, 0x6 ;  /* 0x0000000600077802 */ /* 0x000fe20000000f00 */
[----:B------:R-:W-:Y:S01]  /*127d0*/  IMAD.MOV.U32 R4, RZ, RZ, 0x181f ;  /* 0x0000181fff047424 */ /* 0x000fe200078e00ff */
[----:B------:R-:W-:Y:S02]  /*127e0*/  MOV R8, 0x12800 ;  /* 0x0001280000087802 */ /* 0x000fe40000000f00 */
[----:B-1234-:R-:W-:Y:S05]  /*127f0*/  CALL.REL.NOINC `($__internal_5_$__cuda_sm70_shflsync_idx_p) ;  /* 0x00000aa000007944 */ /* 0x01efea0003c00000 */
[----:B------:R-:W-:Y:S05]  /*12800*/  BRA `(.L_x_1556) ;  /* 0xfffef82000007947 */ /* 0x000fea000383ffff */
.L_x_1485:
        /* <DEDUP_REMOVED lines=11> */
[----:B------:R-:W-:Y:S01]  /*128c0*/  MOV R3, R4 ;  /* 0x0000000400037202 */ /* 0x000fe20000000f00 */
[----:B------:R-:W-:Y:S05]  /*128d0*/  BRA `(.L_x_1557) ;  /* 0xfffef89000007947 */ /* 0x000fea000383ffff */
.L_x_1492:
[----:B------:R1:W5:Y:S01]  /*128e0*/  LDL R0, [R1+0x4] ;  /* 0x0000040001007983 */ /* 0x0003620000100800 */
[----:B------:R-:W-:Y:S02]  /*128f0*/  MOV R3, 0x2 ;  /* 0x0000000200037802 */ /* 0x000fe40000000f00 */
[----:B------:R-:W-:Y:S02]  /*12900*/  MOV R2, 0x12920 ;  /* 0x0001292000027802 */ /* 0x000fe40000000f00 */
[----:B-1---5:R-:W-:Y:S05]  /*12910*/  CALL.REL.NOINC `($__internal_4_$__cuda_sm70_shflsync_bfly_p) ;  /* 0x0000094000007944 */ /* 0x022fea0003c00000 */
[----:B------:R-:W-:Y:S01]  /*12920*/  MOV R4, R8 ;  /* 0x0000000800047202 */ /* 0x000fe20000000f00 */
[----:B------:R-:W-:Y:S05]  /*12930*/  BRA `(.L_x_1558) ;  /* 0xffffc4c000007947 */ /* 0x000fea000383ffff */
.L_x_1493:
[----:B------:R-:W-:Y:S01]  /*12940*/  IMAD.MOV.U32 R0, RZ, RZ, R4 ;  /* 0x000000ffff007224 */ /* 0x000fe200078e0004 */
[----:B------:R-:W-:Y:S02]  /*12950*/  MOV R3, 0x1 ;  /* 0x0000000100037802 */ /* 0x000fe40000000f00 */
[----:B------:R-:W-:Y:S02]  /*12960*/  MOV R2, 0x12980 ;  /* 0x0001298000027802 */ /* 0x000fe40000000f00 */
[----:B-----5:R-:W-:Y:S05]  /*12970*/  CALL.REL.NOINC `($__internal_4_$__cuda_sm70_shflsync_bfly_p) ;  /* 0x000008e000007944 */ /* 0x020fea0003c00000 */
[----:B------:R1:W5:Y:S01]  /*12980*/  LDL R0, [R1+0x18] ;  /* 0x0000180001007983 */ /* 0x0003620000100800 */
[----:B------:R-:W-:Y:S01]  /*12990*/  FADD.FTZ R4, R4, R8 ;  /* 0x0000000804047221 */ /* 0x000fe20000010000 */
[----:B------:R-:W-:-:S02]  /*129a0*/  MOV R3, 0x2 ;  /* 0x0000000200037802 */ /* 0x000fc40000000f00 */
[----:B------:R-:W-:Y:S02]  /*129b0*/  MOV R2, 0x129d0 ;  /* 0x000129d000027802 */ /* 0x000fe40000000f00 */
[----:B-1---5:R-:W-:Y:S05]  /*129c0*/  CALL.REL.NOINC `($__internal_4_$__cuda_sm70_shflsync_bfly_p) ;  /* 0x0000089000007944 */ /* 0x022fea0003c00000 */
[----:B------:R-:W2:Y:S01]  /*129d0*/  LDL.LU R0, [R1+0x18] ;  /* 0x0000180001007983 */ /* 0x000ea20000300800 */
[----:B------:R-:W-:Y:S02]  /*129e0*/  MOV R3, 0x1 ;  /* 0x0000000100037802 */ /* 0x000fe40000000f00 */
[----:B------:R-:W-:Y:S01]  /*129f0*/  MOV R2, 0x12a30 ;  /* 0x00012a3000027802 */ /* 0x000fe20000000f00 */
[----:B--2---:R-:W-:-:S05]  /*12a00*/  FADD.FTZ R5, R0, R8 ;  /* 0x0000000800057221 */ /* 0x004fca0000010000 */
[----:B------:R-:W-:Y:S02]  /*12a10*/  MOV R0, R5 ;  /* 0x0000000500007202 */ /* 0x000fe40000000f00 */
[----:B------:R-:W-:Y:S05]  /*12a20*/  CALL.REL.NOINC `($__internal_4_$__cuda_sm70_shflsync_bfly_p) ;  /* 0x0000083000007944 */ /* 0x000fea0003c00000 */
[----:B------:R1:W5:Y:S01]  /*12a30*/  LDL R0, [R1+0x1c] ;  /* 0x00001c0001007983 */ /* 0x0003620000100800 */
[----:B------:R-:W-:Y:S01]  /*12a40*/  FADD.FTZ R5, R5, R8 ;  /* 0x0000000805057221 */ /* 0x000fe20000010000 */
[----:B------:R-:W-:Y:S02]  /*12a50*/  MOV R3, 0x2 ;  /* 0x0000000200037802 */ /* 0x000fe40000000f00 */
        /* <DEDUP_REMOVED lines=19> */
[----:B------:R-:W-:Y:S05]  /*12b90*/  BRA `(.L_x_1559) ;  /* 0xffffc39000007947 */ /* 0x000fea000383ffff */
.L_x_1516:
[----:B------:R-:W-:Y:S01]  /*12ba0*/  IMAD.MOV.U32 R10, RZ, RZ, R2 ;  /* 0x000000ffff0a7224 */ /* 0x000fe200078e0002 */
[----:B------:R-:W-:Y:S01]  /*12bb0*/  MOV R7, RZ ;  /* 0x000000ff00077202 */ /* 0x000fe20000000f00 */
[----:B------:R-:W-:Y:S01]  /*12bc0*/  IMAD.MOV.U32 R4, RZ, RZ, 0x181f ;  /* 0x0000181fff047424 */ /* 0x000fe200078e00ff */
[----:B------:R-:W-:Y:S02]  /*12bd0*/  MOV R8, 0x12bf0 ;  /* 0x00012bf000087802 */ /* 0x000fe40000000f00 */
[----:B------:R-:W-:Y:S05]  /*12be0*/  CALL.REL.NOINC `($__internal_5_$__cuda_sm70_shflsync_idx_p) ;  /* 0x000006b000007944 */ /* 0x000fea0003c00000 */
[----:B------:R-:W-:Y:S01]  /*12bf0*/  MOV R5, R4 ;  /* 0x0000000400057202 */ /* 0x000fe20000000f00 */
[----:B------:R-:W-:Y:S05]  /*12c00*/  BRA `(.L_x_1560) ;  /* 0xffffeba000007947 */ /* 0x000fea000383ffff */
.L_x_1517:
[----:B------:R-:W-:Y:S01]  /*12c10*/  IMAD.MOV.U32 R10, RZ, RZ, R3 ;  /* 0x000000ffff0a7224 */ /* 0x000fe200078e0003 */
[----:B------:R-:W-:Y:S01]  /*12c20*/  MOV R7, RZ ;  /* 0x000000ff00077202 */ /* 0x000fe20000000f00 */
[----:B------:R-:W-:Y:S01]  /*12c30*/  IMAD.MOV.U32 R4, RZ, RZ, 0x181f ;  /* 0x0000181fff047424 */ /* 0x000fe200078e00ff */
[----:B------:R-:W-:Y:S02]  /*12c40*/  MOV R8, 0x12c60 ;  /* 0x00012c6000087802 */ /* 0x000fe40000000f00 */
[----:B-12---:R-:W-:Y:S05]  /*12c50*/  CALL.REL.NOINC `($__internal_5_$__cuda_sm70_shflsync_idx_p) ;  /* 0x0000064000007944 */ /* 0x006fea0003c00000 */
[----:B------:R-:W-:Y:S05]  /*12c60*/  BRA `(.L_x_1561) ;  /* 0xffffeb6000007947 */ /* 0x000fea000383ffff */
.L_x_1520:
        /* <DEDUP_REMOVED lines=12> */
.L_x_1523:
[----:B------:R-:W-:Y:S01]  /*12d30*/  IMAD.MOV.U32 R10, RZ, RZ, R2 ;  /* 0x000000ffff0a7224 */ /* 0x000fe200078e0002 */
[----:B-1----:R-:W-:Y:S01]  /*12d40*/  MOV R7, 0x2 ;  /* 0x0000000200077802 */ /* 0x002fe20000000f00 */
[----:B----4-:R-:W-:Y:S01]  /*12d50*/  IMAD.MOV.U32 R4, RZ, RZ, 0x181f ;  /* 0x0000181fff047424 */ /* 0x010fe200078e00ff */
[----:B------:R-:W-:Y:S02]  /*12d60*/  MOV R8, 0x12d80 ;  /* 0x00012d8000087802 */ /* 0x000fe40000000f00 */
[----:B--23--:R-:W-:Y:S05]  /*12d70*/  CALL.REL.NOINC `($__internal_5_$__cuda_sm70_shflsync_idx_p) ;  /* 0x0000052000007944 */ /* 0x00cfea0003c00000 */
[----:B------:R-:W-:Y:S01]  /*12d80*/  MOV R5, R4 ;  /* 0x0000000400057202 */ /* 0x000fe20000000f00 */
[----:B------:R-:W-:Y:S05]  /*12d90*/  BRA `(.L_x_1563) ;  /* 0xffffec9000007947 */ /* 0x000fea000383ffff */
.L_x_1524:
[----:B------:R-:W-:Y:S01]  /*12da0*/  IMAD.MOV.U32 R10, RZ, RZ, R3 ;  /* 0x000000ffff0a7224 */ /* 0x000fe200078e0003 */
[----:B------:R-:W-:Y:S01]  /*12db0*/  MOV R7, 0x2 ;  /* 0x0000000200077802 */ /* 0x000fe20000000f00 */
[----:B----4-:R-:W-:Y:S01]  /*12dc0*/  IMAD.MOV.U32 R4, RZ, RZ, 0x181f ;  /* 0x0000181fff047424 */ /* 0x010fe200078e00ff */
[----:B------:R-:W-:Y:S02]  /*12dd0*/  MOV R8, 0x12df0 ;  /* 0x00012df000087802 */ /* 0x000fe40000000f00 */
[----:B-123--:R-:W-:Y:S05]  /*12de0*/  CALL.REL.NOINC `($__internal_5_$__cuda_sm70_shflsync_idx_p) ;  /* 0x000004b000007944 */ /* 0x00efea0003c00000 */
[----:B------:R-:W-:Y:S05]  /*12df0*/  BRA `(.L_x_1564) ;  /* 0xffffec5000007947 */ /* 0x000fea000383ffff */
.L_x_1527:
        /* <DEDUP_REMOVED lines=12> */
.L_x_1530:
[----:B------:R-:W-:Y:S01]  /*12ec0*/  IMAD.MOV.U32 R10, RZ, RZ, R2 ;  /* 0x000000ffff0a7224 */ /* 0x000fe200078e0002 */
[----:B--2---:R-:W-:Y:S01]  /*12ed0*/  MOV R7, 0x4 ;  /* 0x0000000400077802 */ /* 0x004fe20000000f00 */
[----:B---3--:R-:W-:Y:S01]  /*12ee0*/  IMAD.MOV.U32 R4, RZ, RZ, 0x181f ;  /* 0x0000181fff047424 */ /* 0x008fe200078e00ff */
[----:B------:R-:W-:Y:S02]  /*12ef0*/  MOV R8, 0x12f10 ;  /* 0x00012f1000087802 */ /* 0x000fe40000000f00 */
[----:B-1--4-:R-:W-:Y:S05]  /*12f00*/  CALL.REL.NOINC `($__internal_5_$__cuda_sm70_shflsync_idx_p) ;  /* 0x0000039000007944 */ /* 0x012fea0003c00000 */
[----:B------:R-:W-:Y:S01]  /*12f10*/  MOV R5, R4 ;  /* 0x0000000400057202 */ /* 0x000fe20000000f00 */
[----:B------:R-:W-:Y:S05]  /*12f20*/  BRA `(.L_x_1566) ;  /* 0xffffed7000007947 */ /* 0x000fea000383ffff */
.L_x_1531:
[----:B------:R-:W-:Y:S01]  /*12f30*/  IMAD.MOV.U32 R10, RZ, RZ, R3 ;  /* 0x000000ffff0a7224 */ /* 0x000fe200078e0003 */
[----:B------:R-:W-:Y:S01]  /*12f40*/  MOV R7, 0x4 ;  /* 0x0000000400077802 */ /* 0x000fe20000000f00 */
[----:B---3--:R-:W-:Y:S01]  /*12f50*/  IMAD.MOV.U32 R4, RZ, RZ, 0x181f ;  /* 0x0000181fff047424 */ /* 0x008fe200078e00ff */
[----:B------:R-:W-:Y:S02]  /*12f60*/  MOV R8, 0x12f80 ;  /* 0x00012f8000087802 */ /* 0x000fe40000000f00 */
[----:B-12-4-:R-:W-:Y:S05]  /*12f70*/  CALL.REL.NOINC `($__internal_5_$__cuda_sm70_shflsync_idx_p) ;  /* 0x0000032000007944 */ /* 0x016fea0003c00000 */
[----:B------:R-:W-:Y:S05]  /*12f80*/  BRA `(.L_x_1567) ;  /* 0xffffed3000007947 */ /* 0x000fea000383ffff */
.L_x_1534:
[----:B------:R-:W-:Y:S01]  /*12f90*/  IMAD.MOV.U32 R10, RZ, RZ, R2 ;  /* 0x000000ffff0a7224 */ /* 0x000fe200078e0002 */
[----:B-1----:R-:W-:Y:S01]  /*12fa0*/  MOV R7, 0x5 ;  /* 0x0000000500077802 */ /* 0x002fe20000000f00 */
[----:B--2---:R-:W-:Y:S01]  /*12fb0*/  IMAD.MOV.U32 R4, RZ, RZ, 0x181f ;  /* 0x0000181fff047424 */ /* 0x004fe200078e00ff */
[----:B------:R-:W-:-:S02]  /*12fc0*/  MOV R8, 0x12fe0 ;  /* 0x00012fe000087802 */ /* 0x000fc40000000f00 */
[----:B---34-:R-:W-:Y:S05]  /*12fd0*/  CALL.REL.NOINC `($__internal_5_$__cuda_sm70_shflsync_idx_p) ;  /* 0x000002c000007944 */ /* 0x018fea0003c00000 */
[----:B------:R-:W-:Y:S01]  /*12fe0*/  IMAD.MOV.U32 R5, RZ, RZ, R4 ;  /* 0x000000ffff057224 */ /* 0x000fe200078e0004 */
[----:B------:R-:W-:Y:S01]  /*12ff0*/  MOV R7, 0x5 ;  /* 0x0000000500077802 */ /* 0x000fe20000000f00 */
[----:B------:R-:W-:Y:S01]  /*13000*/  IMAD.MOV.U32 R10, RZ, RZ, R3 ;  /* 0x000000ffff0a7224 */ /* 0x000fe200078e0003 */
[----:B------:R-:W-:-:S02]  /*13010*/  MOV R4, 0x181f ;  /* 0x0000181f00047802 */ /* 0x000fc40000000f00 */
[----:B------:R-:W-:Y:S02]  /*13020*/  MOV R8, 0x13040 ;  /* 0x0001304000087802 */ /* 0x000fe40000000f00 */
[----:B------:R-:W-:Y:S05]  /*13030*/  CALL.REL.NOINC `($__internal_5_$__cuda_sm70_shflsync_idx_p) ;  /* 0x0000026000007944 */ /* 0x000fea0003c00000 */
[----:B------:R-:W-:Y:S05]  /*13040*/  BRA `(.L_x_1568) ;  /* 0xffffeda000007947 */ /* 0x000fea000383ffff */
.L_x_1537:
[----:B------:R-:W-:Y:S01]  /*13050*/  IMAD.MOV.U32 R10, RZ, RZ, R2 ;  /* 0x000000ffff0a7224 */ /* 0x000fe200078e0002 */
[----:B--2---:R-:W-:Y:S01]  /*13060*/  MOV R7, 0x6 ;  /* 0x0000000600077802 */ /* 0x004fe20000000f00 */
[----:B------:R-:W-:Y:S01]  /*13070*/  IMAD.MOV.U32 R4, RZ, RZ, 0x181f ;  /* 0x0000181fff047424 */ /* 0x000fe200078e00ff */
[----:B------:R-:W-:Y:S02]  /*13080*/  MOV R8, 0x130a0 ;  /* 0x000130a000087802 */ /* 0x000fe40000000f00 */
[----:B-1-34-:R-:W-:Y:S05]  /*13090*/  CALL.REL.NOINC `($__internal_5_$__cuda_sm70_shflsync_idx_p) ;  /* 0x0000020000007944 */ /* 0x01afea0003c00000 */
[----:B------:R-:W-:Y:S01]  /*130a0*/  MOV R5, R4 ;  /* 0x0000000400057202 */ /* 0x000fe20000000f00 */
[----:B------:R-:W-:Y:S05]  /*130b0*/  BRA `(.L_x_1569) ;  /* 0xffffee5000007947 */ /* 0x000fea000383ffff */
.L_x_1538:
[----:B------:R-:W-:Y:S01]  /*130c0*/  IMAD.MOV.U32 R10, RZ, RZ, R3 ;  /* 0x000000ffff0a7224 */ /* 0x000fe200078e0003 */
[----:B------:R-:W-:Y:S01]  /*130d0*/  MOV R7, 0x6 ;  /* 0x0000000600077802 */ /* 0x000fe20000000f00 */
[----:B------:R-:W-:Y:S01]  /*130e0*/  IMAD.MOV.U32 R4, RZ, RZ, 0x181f ;  /* 0x0000181fff047424 */ /* 0x000fe200078e00ff */
[----:B------:R-:W-:Y:S02]  /*130f0*/  MOV R8, 0x13110 ;  /* 0x0001311000087802 */ /* 0x000fe40000000f00 */
[----:B-1234-:R-:W-:Y:S05]  /*13100*/  CALL.REL.NOINC `($__internal_5_$__cuda_sm70_shflsync_idx_p) ;  /* 0x0000019000007944 */ /* 0x01efea0003c00000 */
[----:B------:R-:W-:Y:S05]  /*13110*/  BRA `(.L_x_1570) ;  /* 0xffffee1000007947 */ /* 0x000fea000383ffff */
.L_x_1541:
        /* <DEDUP_REMOVED lines=13> */
.L_x_1543:
[----:B------:R-:W-:Y:S01]  /*131f0*/  IMAD.MOV.U32 R10, RZ, RZ, R73 ;  /* 0x000000ffff0a7224 */ /* 0x000fe200078e0049 */
[----:B------:R-:W-:Y:S01]  /*13200*/  MOV R7, RZ ;  /* 0x000000ff00077202 */ /* 0x000fe20000000f00 */
[----:B-1----:R-:W-:Y:S01]  /*13210*/  IMAD.MOV.U32 R4, RZ, RZ, 0x1f ;  /* 0x0000001fff047424 */ /* 0x002fe200078e00ff */
[----:B------:R-:W-:Y:S02]  /*13220*/  MOV R8, 0x13240 ;  /* 0x0001324000087802 */ /* 0x000fe40000000f00 */
[----:B--2345:R-:W-:Y:S05]  /*13230*/  CALL.REL.NOINC `($__internal_5_$__cuda_sm70_shflsync_idx_p) ;  /* 0x0000006000007944 */ /* 0x03cfea0003c00000 */
[----:B------:R-:W-:Y:S01]  /*13240*/  MOV R0, R4 ;  /* 0x0000000400007202 */ /* 0x000fe20000000f00 */
[----:B------:R-:W-:Y:S05]  /*13250*/  BRA `(.L_x_1572) ;  /* 0xffffef9000007947 */ /* 0x000fea000383ffff */
        .weak           $__internal_4_$__cuda_sm70_shflsync_bfly_p
        .type           $__internal_4_$__cuda_sm70_shflsync_bfly_p,@function
        .size           $__internal_4_$__cuda_sm70_shflsync_bfly_p,($__internal_5_$__cuda_sm70_shflsync_idx_p - $__internal_4_$__cuda_sm70_shflsync_bfly_p)
$__internal_4_$__cuda_sm70_shflsync_bfly_p:
[----:B------:R-:W-:Y:S04]  /*13260*/  WARPSYNC R9 ;  /* 0x0000000900007348 */ /* 0x000fe80003800000 */
[----:B------:R1:W2:Y:S02]  /*13270*/  SHFL.BFLY PT, R8, R0, R3, R10 ;  /* 0x0c00000300087389 */ /* 0x0002a400000e000a */
[----:B-1----:R-:W-:-:S04]  /*13280*/  MOV R3, 0x0 ;  /* 0x0000000000037802 */ /* 0x002fc80000000f00 */
[----:B--2---:R-:W-:Y:S05]  /*13290*/  RET.REL.NODEC R2 `(_ZN7cutlass13device_kernelIN5flash19enable_sm80_to_sm89INS1_16FlashAttnFwdSm80INS1_25CollectiveMainloopFwdSm80ILi4ELi1ELb0EN4cute5tupleIJNS5_1CILi128EEENS7_ILi64EEES8_EEELi128ENS_10bfloat16_tEfNS_4arch4Sm80ELb1ELb0ELb0ELb0ELb0ELb0ELb1ELb0EEENS1_21CollectiveEpilogueFwdINS6_IJS8_S8_S9_EEENS6_IJNS7_ILi1EEESH_SH_EEESB_SD_Li128ELb0ELb1ELb0ELb0EEENS1_30DynamicPersistentTileSchedulerILi128ELi128ELb0ELb1ELb0EEEEEEEEEvNT_6ParamsE) ;  /* 0xfffecd6002007950 */ /* 0x004fea0003c3ffff */
        .weak           $__internal_5_$__cuda_sm70_shflsync_idx_p
        .type           $__internal_5_$__cuda_sm70_shflsync_idx_p,@function
        .size           $__internal_5_$__cuda_sm70_shflsync_idx_p,(.L_x_1844 - $__internal_5_$__cuda_sm70_shflsync_idx_p)
$__internal_5_$__cuda_sm70_shflsync_idx_p:
[----:B------:R-:W-:-:S04]  /*132a0*/  MOV R9, 0xffffffff ;  /* 0xffffffff00097802 */ /* 0x000fc80000000f00 */
[----:B------:R-:W-:Y:S04]  /*132b0*/  WARPSYNC R9 ;  /* 0x0000000900007348 */ /* 0x000fe80003800000 */
[----:B------:R1:W2:Y:S02]  /*132c0*/  SHFL.IDX PT, R4, R10, R7, R4 ;  /* 0x000000070a047389 */ /* 0x0002a400000e0004 */
[----:B-1----:R-:W-:-:S04]  /*132d0*/  MOV R9, 0x0 ;  /* 0x0000000000097802 */ /* 0x002fc80000000f00 */
[----:B--2---:R-:W-:Y:S05]  /*132e0*/  RET.REL.NODEC R8 `(_ZN7cutlass13device_kernelIN5flash19enable_sm80_to_sm89INS1_16FlashAttnFwdSm80INS1_25CollectiveMainloopFwdSm80ILi4ELi1ELb0EN4cute5tupleIJNS5_1CILi128EEENS7_ILi64EEES8_EEELi128ENS_10bfloat16_tEfNS_4arch4Sm80ELb1ELb0ELb0ELb0ELb0ELb0ELb1ELb0EEENS1_21CollectiveEpilogueFwdINS6_IJS8_S8_S9_EEENS6_IJNS7_ILi1EEESH_SH_EEESB_SD_Li128ELb0ELb1ELb0ELb0EEENS1_30DynamicPersistentTileSchedulerILi128ELi128ELb0ELb1ELb0EEEEEEEEEvNT_6ParamsE) ;  /* 0xfffecd1008007950 */ /* 0x004fea0003c3ffff */
.L_x_1573:
        /* <DEDUP_REMOVED lines=9> */
.L_x_1844:


//--------------------- .text._ZN7cutlass13device_kernelIN5flash19enable_sm80_to_sm89INS1_16FlashAttnFwdSm80INS1_25CollectiveMainloopFwdSm80ILi4ELi1ELb0EN4cute5tupleIJNS5_1CILi128EEENS7_ILi64EEES8_EEELi128ENS_10bfloat16_tEfNS_4arch4Sm80ELb1ELb0ELb0ELb1ELb0ELb0ELb1ELb0EEENS1_21CollectiveEpilogueFwdINS6_IJS8_S8_S9_EEENS6_IJNS7_ILi1EEESH_SH_EEESB_SD_Li128ELb1ELb1ELb0ELb0EEENS1_19SingleTileSchedulerILb1ELb0ELb1ELi128EEEEEEEEEvNT_6ParamsE --------------------------
	.section	.text._ZN7cutlass13device_kernelIN5flash19enable_sm80_to_sm89INS1_16FlashAttnFwdSm80INS1_25CollectiveMainloopFwdSm80ILi4ELi1ELb0EN4cute5tupleIJNS5_1CILi128EEENS7_ILi64EEES8_EEELi128ENS_10bfloat16_tEfNS_4arch4Sm80ELb1ELb0ELb0ELb1ELb0ELb0ELb1ELb0EEENS1_21CollectiveEpilogueFwdINS6_IJS8_S8_S9_EEENS6_IJNS7_ILi1EEESH_SH_EEESB_SD_Li128ELb1ELb1ELb0ELb0EEENS1_19SingleTileSchedulerILb1ELb0ELb1ELi128EEEEEEEEEvNT_6ParamsE,"ax",@progbits
	.sectioninfo	@"SHI_REGISTERS=255"
	.align	128
.text._ZN7cutlass13device_kernelIN5flash19enable_sm80_to_sm89INS1_16FlashAttnFwdSm80INS1_25CollectiveMainloopFwdSm80ILi4ELi1ELb0EN4cute5tupleIJNS5_1CILi128EEENS7_ILi64EEES8_EEELi128ENS_10bfloat16_tEfNS_4arch4Sm80ELb1ELb0ELb0ELb1ELb0ELb0ELb1ELb0EEENS1_21CollectiveEpilogueFwdINS6_IJS8_S8_S9_EEENS6_IJNS7_ILi1EEESH_SH_EEESB_SD_Li128ELb1ELb1ELb0ELb0EEENS1_19SingleTileSchedulerILb1ELb0ELb1ELi128EEEEEEEEEvNT_6ParamsE:
        .type           _ZN7cutlass13device_kernelIN5flash19enable_sm80_to_sm89INS1_16FlashAttnFwdSm80INS1_25CollectiveMainloopFwdSm80ILi4ELi1ELb0EN4cute5tupleIJNS5_1CILi128EEENS7_ILi64EEES8_EEELi128ENS_10bfloat16_tEfNS_4arch4Sm80ELb1ELb0ELb0ELb1ELb0ELb0ELb1ELb0EEENS1_21CollectiveEpilogueFwdINS6_IJS8_S8_S9_EEENS6_IJNS7_ILi1EEESH_SH_EEESB_SD_Li128ELb1ELb1ELb0ELb0EEENS1_19SingleTileSchedulerILb1ELb0ELb1ELi128EEEEEEEEEvNT_6ParamsE,@function
        .size           _ZN7cutlass13device_kernelIN5flash19enable_sm80_to_sm89INS1_16FlashAttnFwdSm80INS1_25CollectiveMainloopFwdSm80ILi4ELi1ELb0EN4cute5tupleIJNS5_1CILi128EEENS7_ILi64EEES8_EEELi128ENS_10bfloat16_tEfNS_4arch4Sm80ELb1ELb0ELb0ELb1ELb0ELb0ELb1ELb0EEENS1_21CollectiveEpilogueFwdINS6_IJS8_S8_S9_EEENS6_IJNS7_ILi1EEESH_SH_EEESB_SD_Li128ELb1ELb1ELb0ELb0EEENS1_19SingleTileSchedulerILb1ELb0ELb1ELi128EEEEEEEEEvNT_6ParamsE,(.L_x_1847 - _ZN7cutlass13device_kernelIN5flash19enable_sm80_to_sm89INS1_16FlashAttnFwdSm80INS1_25CollectiveMainloopFwdSm80ILi4ELi1ELb0EN4cute5tupleIJNS5_1CILi128EEENS7_ILi64EEES8_EEELi128ENS_10bfloat16_tEfNS_4arch4Sm80ELb1ELb0ELb0ELb1ELb0ELb0ELb1ELb0EEENS1_21CollectiveEpilogueFwdINS6_IJS8_S8_S9_EEENS6_IJNS7_ILi1EEESH_SH_EEESB_SD_Li128ELb1ELb1ELb0ELb0EEENS1_19SingleTileSchedulerILb1ELb0ELb1ELi128EEEEEEEEEvNT_6ParamsE)
        .other          _ZN7cutlass13device_kernelIN5flash19enable_sm80_to_sm89INS1_16FlashAttnFwdSm80INS1_25CollectiveMainloopFwdSm80ILi4ELi1ELb0EN4cute5tupleIJNS5_1CILi128EEENS7_ILi64EEES8_EEELi128ENS_10bfloat16_tEfNS_4arch4Sm80ELb1ELb0ELb0ELb1ELb0ELb0ELb1ELb0EEENS1_21CollectiveEpilogueFwdINS6_IJS8_S8_S9_EEENS6_IJNS7_ILi1EEESH_SH_EEESB_SD_Li128ELb1ELb1ELb0ELb0EEENS1_19SingleTileSchedulerILb1ELb0ELb1ELi128EEEEEEEEEvNT_6ParamsE,@"STO_CUDA_ENTRY STV_DEFAULT"
_ZN7cutlass13device_kernelIN5flash19enable_sm80_to_sm89INS1_16FlashAttnFwdSm80INS1_25CollectiveMainloopFwdSm80ILi4ELi1ELb0EN4cute5tupleIJNS5_1CILi128EEENS7_ILi64EEES8_EEELi128ENS_10bfloat16_tEfNS_4arch4Sm80ELb1ELb0ELb0ELb1ELb0ELb0ELb1ELb0EEENS1_21CollectiveEpilogueFwdINS6_IJS8_S8_S9_EEENS6_IJNS7_ILi1EEESH_SH_EEESB_SD_Li128ELb1ELb1ELb0ELb0EEENS1_19SingleTileSchedulerILb1ELb0ELb1ELi128EEEEEEEEEvNT_6ParamsE:
        /* <DEDUP_REMOVED lines=17> */
.L_x_1575:
        /* <DEDUP_REMOVED lines=8> */
.L_x_1577:
[----:B------:R-:W-:-:S04]  /*0190*/  MOV R0, c[0x0][0x54c] ;  /* 0x0001530000007a02 */ /* 0x000fc80000000f00 */
.L_x_1576:
[----:B------:R-:W-:Y:S01]  /*01a0*/  USHF.L.U32 UR17, UR17, 0x7, URZ ;  /* 0x0000000711117899 */ /* 0x000fe2000800063f */
[----:B-----5:R-:W-:-:S05]  /*01b0*/  IMAD R0, R0, c[0x0][0x548], RZ ;  /* 0x0001520000007a24 */ /* 0x020fca00078e02ff */
[----:B------:R-:W-:-:S04]  /*01c0*/  ISETP.LE.AND P0, PT, R0, UR17, PT ;  /* 0x0000001100007c0c */ /* 0x000fc8000bf03270 */
[----:B------:R-:W-:-:S05]  /*01d0*/  SEL R0, R5, 0xffffffff, !P0 ;  /* 0xffffffff05007807 */ /* 0x000fca0004000000 */
[----:B------:R2:W-:Y:S01]  /*01e0*/  STL [R1+0x64], R0 ;  /* 0x0000640001007387 */ /* 0x0005e20000100800 */
[----:B------:R-:W-:Y:S05]  /*01f0*/  BRA `(.L_x_1578) ;  /* 0x0000013000007947 */ /* 0x000fea0003800000 */
.L_x_1574:
[----:B------:R-:W-:-:S04]  /*0200*/  ISETP.NE.U32.AND P0, PT, RZ, c[0x0][0x568], PT ;  /* 0x00015a00ff007a0c */ /* 0x000fc80003f05070 */
[----:B------:R-:W-:-:S13]  /*0210*/  ISETP.NE.AND.EX P0, PT, RZ, c[0x0][0x56c], PT, P0 ;  /* 0x00015b00ff007a0c */ /* 0x000fda0003f05300 */
[----:B------:R-:W-:Y:S05]  /*0220*/  @!P0 BRA `(.L_x_1579) ;  /* 0x0000002000008947 */ /* 0x000fea0003800000 */
[----:B------:R1:W5:Y:S01]  /*0230*/  LDG.E R0, [R2.64] ;  /* 0x0000001202007981 */ /* 0x000362000c1e1900 */
[----:B------:R-:W-:Y:S05]  /*0240*/  BRA `(.L_x_1580) ;  /* 0x0000009000007947 */ /* 0x000fea0003800000 */
.L_x_1579:
        /* <DEDUP_REMOVED lines=8> */
.L_x_1581:
[----:B------:R-:W-:-:S04]  /*02d0*/  MOV R0, c[0x0][0x54c] ;  /* 0x0001530000007a02 */ /* 0x000fc80000000f00 */
.L_x_1580:
[----:B------:R-:W-:Y:S01]  /*02e0*/  USHF.L.U32 UR17, UR17, 0x7, URZ ;  /* 0x0000000711117899 */ /* 0x000fe2000800063f */
[----:B-----5:R-:W-:-:S05]  /*02f0*/  IMAD R0, R0, c[0x0][0x548], RZ ;  /* 0x0001520000007a24 */ /* 0x020fca00078e02ff */
[----:B------:R-:W-:-:S04]  /*0300*/  ISETP.LE.AND P0, PT, R0, UR17, PT ;  /* 0x0000001100007c0c */ /* 0x000fc8000bf03270 */
[----:B------:R-:W-:-:S05]  /*0310*/  SEL R0, R5, 0xffffffff, !P0 ;  /* 0xffffffff05007807 */ /* 0x000fca0004000000 */
[----:B------:R2:W-:Y:S04]  /*0320*/  STL [R1+0x64], R0 ;  /* 0x0000640001007387 */ /* 0x0005e80000100800 */
.L_x_1578:
        /* <DEDUP_REMOVED lines=32> */
.L_x_1582:
[----:B------:R-:W-:-:S04]  /*0530*/  ISETP.NE.U32.AND P1, PT, RZ, c[0x0][0x368], PT ;  /* 0x0000da00ff007a0c */ /* 0x000fc80003f25070 */
[----:B------:R-:W-:-:S13]  /*0540*/  ISETP.NE.AND.EX P1, PT, RZ, c[0x0][0x36c], PT, P1 ;  /* 0x0000db00ff007a0c */ /* 0x000fda0003f25310 */
[----:B------:R-:W-:Y:S05]  /*0550*/  @!P1 BRA `(.L_x_1583) ;  /* 0x0000004000009947 */ /* 0x000fea0003800000 */
[----:B------:R-:W-:-:S05]  /*0560*/  IMAD.WIDE R2, R60, R9, c[0x0][0x368] ;  /* 0x0000da003c027625 */ /* 0x000fca00078e0209 */
[----:B------:R-:W2:Y:S02]  /*0570*/  LDG.E R0, [R2.64] ;  /* 0x0000001202007981 */ /* 0x000ea4000c1e1900 */
[----:B--2---:R1:W2:Y:S02]  /*0580*/  R2UR UR8, R0 ;  /* 0x00000000000873c2 */ /* 0x0042a400000e0000 */
[----:B-12---:R-:W-:Y:S05]  /*0590*/  BRA `(.L_x_1584) ;  /* 0x0000006000007947 */ /* 0x006fea0003800000 */
.L_x_1583:
[----:B------:R-:W-:Y:S05]  /*05a0*/  @!P2 BRA `(.L_x_1584) ;  /* 0x000000500000a947 */ /* 0x000fea0003800000 */
[----:B------:R1:W2:Y:S04]  /*05b0*/  LDG.E R0, [R2.64] ;  /* 0x0000001202007981 */ /* 0x0002a8000c1e1900 */
[----:B-1----:R-:W4:Y:S01]  /*05c0*/  LDG.E R2, [R2.64+0x4] ;  /* 0x0000041202027981 */ /* 0x002f22000c1e1900 */
[----:B--2---:R-:W1:Y:S08]  /*05d0*/  R2UR UR8, R0 ;  /* 0x00000000000873c2 */ /* 0x004e7000000e0000 */
[----:B----4-:R-:W1:Y:S02]  /*05e0*/  R2UR UR4, R2 ;  /* 0x00000000020473c2 */ /* 0x010e6400000e0000 */
[----:B-1----:R-:W-:-:S06]  /*05f0*/  UIADD3 UR8, -UR8, UR4, URZ ;  /* 0x0000000408087290 */ /* 0x002fcc000fffe13f */
.L_x_1584:
[----:B------:R-:W-:Y:S01]  /*0600*/  ULDC UR4, c[0x0][0x2c4] ;  /* 0x0000b10000047ab9 */ /* 0x000fe20000000800 */
[----:B-----5:R-:W-:Y:S01]  /*0610*/  IADD3 R7, R7, UR6, RZ ;  /* 0x0000000607077c10 */ /* 0x020fe2000fffe0ff */
[----:B------:R-:W-:Y:S01]  /*0620*/  UISETP.NE.AND UP1, UPT, UR4, 0x1, UPT ;  /* 0x000000010400788c */ /* 0x000fe2000bf25270 */
[----:B------:R-:W-:Y:S01]  /*0630*/  PLOP3.LUT P1, PT, PT, PT, PT, 0x80, 0x0 ;  /* 0x000000000000781c */ /* 0x000fe20003f2f070 */
[----:B------:R-:W-:Y:S01]  /*0640*/  UIADD3 UR8, -UR6, UR8, URZ ;  /* 0x0000000806087290 */ /* 0x000fe2000fffe13f */
[----:B------:R-:W-:Y:S01]  /*0650*/  CS2R R14, SRZ ;  /* 0x00000000000e7805 */ /* 0x000fe2000001ff00 */
[----:B------:R-:W-:Y:S01]  /*0660*/  ULDC.64 UR4, c[0x0][0x2c8] ;  /* 0x0000b20000047ab9 */ /* 0x000fe20000000a00 */
[----:B------:R-:W-:Y:S01]  /*0670*/  IMAD.MOV.U32 R126, RZ, RZ, RZ ;  /* 0x000000ffff7e7224 */ /* 0x000fe200078e00ff */
[----:B---3--:R-:W-:Y:S01]  /*0680*/  UIADD3 UR6, UR8, 0x40, -UR11 ;  /* 0x0000004008067890 */ /* 0x008fe2000fffe80b */
[----:B------:R-:W-:Y:S01]  /*0690*/  IMAD.MOV.U32 R124, RZ, RZ, RZ ;  /* 0x000000ffff7c7224 */ /* 0x000fe200078e00ff */
[----:B------:R-:W-:Y:S01]  /*06a0*/  CS2R R130, SRZ ;  /* 0x0000000000827805 */ /* 0x000fe2000001ff00 */
[----:B------:R-:W-:Y:S01]  /*06b0*/  CS2R R128, SRZ ;  /* 0x0000000000807805 */ /* 0x000fe2000001ff00 */
[----:B------:R-:W-:Y:S01]  /*06c0*/  CS2R R16, SRZ ;  /* 0x0000000000107805 */ /* 0x000fe2000001ff00 */
[----:B------:R-:W-:Y:S01]  /*06d0*/  @UP1 UIADD3 UR12, UR17, 0x7f, URZ ;  /* 0x0000007f110c1890 */ /* 0x000fe2000fffe03f */
[----:B------:R-:W-:Y:S01]  /*06e0*/  MOV R122, RZ ;  /* 0x000000ff007a7202 */ /* 0x000fe20000000f00 */
[----:B------:R-:W-:Y:S01]  /*06f0*/  IMAD.MOV.U32 R11, RZ, RZ, RZ ;  /* 0x000000ffff0b7224 */ /* 0x000fe200078e00ff */
[----:B------:R-:W-:Y:S01]  /*0700*/  MOV R120, RZ ;  /* 0x000000ff00787202 */ /* 0x000fe20000000f00 */
[----:B------:R-:W-:Y:S01]  /*0710*/  UIMAD.WIDE.U32 UR12, UR12, UR4, URZ ;  /* 0x000000040c0c72a5 */ /* 0x000fe2000f8e003f */
[----:B------:R-:W-:Y:S01]  /*0720*/  CS2R R12, SRZ ;  /* 0x00000000000c7805 */ /* 0x000fe2000001ff00 */
[----:B------:R-:W-:Y:S01]  /*0730*/  UIADD3 UR4, UR17, 0x7f, URZ ;  /* 0x0000007f11047890 */ /* 0x000fe2000fffe03f */
[----:B------:R-:W-:Y:S01]  /*0740*/  IMAD.MOV.U32 R118, RZ, RZ, RZ ;  /* 0x000000ffff767224 */ /* 0x000fe200078e00ff */
[----:B------:R-:W-:Y:S01]  /*0750*/  @UP1 USHF.R.U32.HI UR4, URZ, UR5, UR13 ;  /* 0x000000053f041299 */ /* 0x000fe2000801160d */
[----:B------:R-:W-:Y:S01]  /*0760*/  MOV R116, RZ ;  /* 0x000000ff00747202 */ /* 0x000fe20000000f00 */
[----:B------:R-:W-:Y:S01]  /*0770*/  UIADD3 UR5, UR8, 0x3f, URZ ;  /* 0x0000003f08057890 */ /* 0x000fe2000fffe03f */
[----:B------:R-:W-:Y:S01]  /*0780*/  IMAD.MOV.U32 R110, RZ, RZ, RZ ;  /* 0x000000ffff6e7224 */ /* 0x000fe200078e00ff */
[----:B------:R-:W-:Y:S01]  /*0790*/  UIADD3 UR6, UR6, UR4, URZ ;  /* 0x0000000406067290 */ /* 0x000fe2000fffe03f */
[----:B------:R-:W-:Y:S01]  /*07a0*/  CS2R R18, SRZ ;  /* 0x0000000000127805 */ /* 0x000fe2000001ff00 */
[----:B------:R-:W-:Y:S01]  /*07b0*/  USHF.R.S32.HI UR7, URZ, 0x1f, UR5 ;  /* 0x0000001f3f077899 */ /* 0x000fe20008011405 */
[----:B------:R-:W-:Y:S01]  /*07c0*/  MOV R108, RZ ;  /* 0x000000ff006c7202 */ /* 0x000fe20000000f00 */
[----:B------:R-:W-:Y:S01]  /*07d0*/  USHF.R.S32.HI UR4, URZ, 0x1f, UR6 ;  /* 0x0000001f3f047899 */ /* 0x000fe20008011406 */
[----:B------:R-:W-:Y:S01]  /*07e0*/  IMAD.MOV.U32 R114, RZ, RZ, RZ ;  /* 0x000000ffff727224 */ /* 0x000fe200078e00ff */
[----:B------:R-:W-:Y:S01]  /*07f0*/  ULEA.HI UR7, UR7, UR5, URZ, 0x6 ;  /* 0x0000000507077291 */ /* 0x000fe2000f8f303f */
[----:B------:R-:W-:Y:S01]  /*0800*/  CS2R R20, SRZ ;  /* 0x0000000000147805 */ /* 0x000fe2000001ff00 */
[----:B------:R-:W-:Y:S01]  /*0810*/  ULEA.HI UR4, UR4, UR6, URZ, 0x6 ;  /* 0x0000000604047291 */ /* 0x000fe2000f8f303f */
[----:B------:R-:W-:Y:S01]  /*0820*/  MOV R112, RZ ;  /* 0x000000ff00707202 */ /* 0x000fe20000000f00 */
[----:B------:R-:W-:Y:S01]  /*0830*/  USHF.R.S32.HI UR7, URZ, 0x6, UR7 ;  /* 0x000000063f077899 */ /* 0x000fe20008011407 */
[----:B------:R-:W-:Y:S01]  /*0840*/  IMAD.MOV.U32 R106, RZ, RZ, RZ ;  /* 0x000000ffff6a7224 */ /* 0x000fe200078e00ff */
[----:B------:R-:W-:Y:S01]  /*0850*/  USHF.R.S32.HI UR4, URZ, 0x6, UR4 ;  /* 0x000000063f047899 */ /* 0x000fe20008011404 */
[----:B------:R-:W-:Y:S01]  /*0860*/  CS2R R22, SRZ ;  /* 0x0000000000167805 */ /* 0x000fe2000001ff00 */
[----:B------:R-:W-:Y:S01]  /*0870*/  MOV R104, RZ ;  /* 0x000000ff00687202 */ /* 0x000fe20000000f00 */
[----:B------:R-:W-:Y:S01]  /*0880*/  IMAD.MOV.U32 R102, RZ, RZ, RZ ;  /* 0x000000ffff667224 */ /* 0x000fe200078e00ff */
[----:B------:R-:W-:Y:S01]  /*0890*/  UISETP.LT.AND UP0, UPT, UR7, UR4, UPT ;  /* 0x000000040700728c */ /* 0x000fe2000bf01270 */
[----:B------:R-:W-:Y:S01]  /*08a0*/  CS2R R24, SRZ ;  /* 0x0000000000187805 */ /* 0x000fe2000001ff00 */
[----:B------:R-:W-:Y:S01]  /*08b0*/  MOV R100, RZ ;  /* 0x000000ff00647202 */ /* 0x000fe20000000f00 */
[----:B------:R-:W-:Y:S01]  /*08c0*/  IMAD.MOV.U32 R94, RZ, RZ, RZ ;  /* 0x000000ffff5e7224 */ /* 0x000fe200078e00ff */
[----:B------:R-:W-:Y:S01]  /*08d0*/  USEL UR25, UR7, UR4, UP0 ;  /* 0x0000000407197287 */ /* 0x000fe20008000000 */
[----:B------:R-:W-:Y:S01]  /*08e0*/  CS2R R26, SRZ ;  /* 0x00000000001a7805 */ /* 0x000fe2000001ff00 */
[----:B------:R-:W-:Y:S01]  /*08f0*/  MOV R92, RZ ;  /* 0x000000ff005c7202 */ /* 0x000fe20000000f00 */
[----:B------:R-:W-:Y:S01]  /*0900*/  IMAD.MOV.U32 R98, RZ, RZ, RZ ;  /* 0x000000ffff627224 */ /* 0x000fe200078e00ff */
[----:B------:R-:W-:Y:S01]  /*0910*/  UISETP.GE.AND UP0, UPT, UR25, 0x1, UPT ;  /* 0x000000011900788c */ /* 0x000fe2000bf06270 */
[----:B------:R-:W-:Y:S01]  /*0920*/  CS2R R28, SRZ ;  /* 0x00000000001c7805 */ /* 0x000fe2000001ff00 */
[----:B------:R-:W-:Y:S01]  /*0930*/  MOV R96, RZ ;  /* 0x000000ff00607202 */ /* 0x000fe20000000f00 */
[----:B------:R-:W-:Y:S01]  /*0940*/  IMAD.MOV.U32 R90, RZ, RZ, RZ ;  /* 0x000000ffff5a7224 */ /* 0x000fe200078e00ff */
[----:B------:R-:W-:Y:S01]  /*0950*/  CS2R R30, SRZ ;  /* 0x00000000001e7805 */ /* 0x000fe2000001ff00 */
[----:B------:R-:W-:Y:S01]  /*0960*/  MOV R88, RZ ;  /* 0x000000ff00587202 */ /* 0x000fe20000000f00 */
[----:B------:R-:W-:Y:S01]  /*0970*/  IMAD.MOV.U32 R86, RZ, RZ, RZ ;  /* 0x000000ffff567224 */ /* 0x000fe200078e00ff */
[----:B------:R-:W-:Y:S01]  /*0980*/  PLOP3.LUT P3, PT, PT, PT, UP0, 0x80, 0x0 ;  /* 0x000000000000781c */ /* 0x000fe20003f6f008 */
[----:B------:R-:W-:Y:S01]  /*0990*/  IMAD.MOV.U32 R84, RZ, RZ, RZ ;  /* 0x000000ffff547224 */ /* 0x000fe200078e00ff */
[----:B------:R-:W-:Y:S01]  /*09a0*/  MOV R33, RZ ;  /* 0x000000ff00217202 */ /* 0x000fe20000000f00 */
        /* <DEDUP_REMOVED lines=61> */
[----:B------:R-:W-:Y:S01]  /*0d80*/  ULDC UR4, c[0x0][0x2c4] ;  /* 0x0000b10000047ab9 */ /* 0x000fe20000000800 */
[----:B------:R-:W-:Y:S01]  /*0d90*/  SHF.R.S32.HI R0, RZ, 0x1f, R6 ;  /* 0x0000001fff007819 */ /* 0x000fe20000011406 */
[----:B------:R-:W3:Y:S01]  /*0da0*/  S2R R17, SR_CTAID.Y ;  /* 0x0000000000117919 */ /* 0x000ee20000002600 */
[-C--:B------:R-:W-:Y:S01]  /*0db0*/  LEA.HI R4, R157, R161.reuse, RZ, 0x3 ;  /* 0x000000a19d047211 */ /* 0x080fe200078f18ff */
[----:B------:R-:W-:Y:S01]  /*0dc0*/  UIMAD UR4, UR11, UR4, URZ ;  /* 0x000000040b0472a4 */ /* 0x000fe2000f8e023f */
[----:B------:R-:W-:Y:S01]  /*0dd0*/  SHF.R.S32.HI R8, RZ, 0x1f, R7 ;  /* 0x0000001fff087819 */ /* 0x000fe20000011407 */
[----:B------:R-:W-:Y:S01]  /*0de0*/  IMAD R0, R0, c[0x0][0x178], RZ ;  /* 0x00005e0000007a24 */ /* 0x000fe200078e02ff */
[----:B------:R-:W-:Y:S01]  /*0df0*/  SHF.R.S32.HI R19, RZ, 0x3, R4 ;  /* 0x00000003ff137819 */ /* 0x000fe20000011404 */
[----:B------:R-:W-:Y:S01]  /*0e00*/  BSSY B0, `(.L_x_1586) ;  /* 0x0000076000007945 */ /* 0x000fe20003800000 */
[----:B------:R-:W-:Y:S01]  /*0e10*/  LOP3.LUT R4, R4, 0xfffffff8, RZ, 0xc0, !PT ;  /* 0xfffffff804047812 */ /* 0x000fe200078ec0ff */
[----:B------:R-:W-:Y:S01]  /*0e20*/  IMAD R0, R6, c[0x0][0x17c], R0 ;  /* 0x00005f0006007a24 */ /* 0x000fe200078e0200 */
[----:B------:R-:W-:Y:S01]  /*0e30*/  SHF.R.S32.HI R18, RZ, 0x1f, R60 ;  /* 0x0000001fff127819 */ /* 0x000fe2000001143c */
[----:B------:R-:W-:Y:S01]  /*0e40*/  IMAD.SHL.U32 R5, R19, 0x40, RZ ;  /* 0x0000004013057824 */ /* 0x000fe200078e00ff */
[----:B------:R-:W-:Y:S01]  /*0e50*/  LEA.HI R24, R157, R161, RZ, 0x4 ;  /* 0x000000a19d187211 */ /* 0x000fe200078f20ff */
[----:B------:R-:W-:Y:S01]  /*0e60*/  IMAD.IADD R44, R161, 0x1, -R4 ;  /* 0x00000001a12c7824 */ /* 0x000fe200078e0a04 */
[----:B------:R-:W-:-:S03]  /*0e70*/  SEL R10, R18, RZ, !P0 ;  /* 0x000000ff120a7207 */ /* 0x000fc60004000000 */
[C---:B------:R-:W-:Y:S02]  /*0e80*/  IMAD.SHL.U32 R12, R44.reuse, 0x8, RZ ;  /* 0x000000082c0c7824 */ /* 0x040fe400078e00ff */
[----:B------:R-:W-:Y:S02]  /*0e90*/  IMAD R9, R44, 0x10, R19 ;  /* 0x000000102c097824 */ /* 0x000fe400078e0213 */
[----:B------:R-:W-:Y:S01]  /*0ea0*/  IMAD R10, R10, c[0x0][0x1c0], RZ ;  /* 0x000070000a0a7a24 */ /* 0x000fe200078e02ff */
[----:B------:R-:W-:Y:S01]  /*0eb0*/  IADD3 R4, R12, 0x40, RZ ;  /* 0x000000400c047810 */ /* 0x000fe20007ffe0ff */
[----:B-1----:R-:W-:Y:S01]  /*0ec0*/  IMAD.WIDE.U32 R2, R6, c[0x0][0x178], RZ ;  /* 0x00005e0006027a25 */ /* 0x002fe200078e00ff */
[----:B------:R-:W-:Y:S02]  /*0ed0*/  IADD3 R9, R9, UR17, RZ ;  /* 0x0000001109097c10 */ /* 0x000fe4000fffe0ff */
[----:B------:R-:W-:Y:S02]  /*0ee0*/  ISETP.GE.AND P4, PT, R4, c[0x0][0x1d4], PT ;  /* 0x0000750004007a0c */ /* 0x000fe40003f86270 */
[----:B------:R-:W-:-:S02]  /*0ef0*/  IADD3 R3, R3, R0, RZ ;  /* 0x0000000003037210 */ /* 0x000fc40007ffe0ff */
[----:B------:R-:W-:Y:S02]  /*0f00*/  LOP3.LUT R0, R5, 0x1c0, RZ, 0xc0, !PT ;  /* 0x000001c005007812 */ /* 0x000fe400078ec0ff */
[----:B---3--:R-:W-:Y:S01]  /*0f10*/  SHF.R.S32.HI R16, RZ, 0x1f, R17 ;  /* 0x0000001fff107819 */ /* 0x008fe20000011411 */
[----:B------:R-:W-:Y:S01]  /*0f20*/  IMAD.WIDE.U32 R2, R17, c[0x0][0x1b8], R2 ;  /* 0x00006e0011027a25 */ /* 0x000fe200078e0002 */
[----:B------:R-:W-:Y:S02]  /*0f30*/  LOP3.LUT R6, R0, 0x38, R12, 0xf8, !PT ;  /* 0x0000003800067812 */ /* 0x000fe400078ef80c */
[----:B------:R-:W-:Y:S02]  /*0f40*/  SHF.R.U32.HI R5, RZ, 0x3, R0 ;  /* 0x00000003ff057819 */ /* 0x000fe40000011600 */
[----:B------:R-:W-:Y:S02]  /*0f50*/  IADD3 R0, P3, R7, R19, RZ ;  /* 0x0000001307007210 */ /* 0x000fe40007f7e0ff */
[----:B------:R-:W-:Y:S01]  /*0f60*/  LOP3.LUT R21, R6, R5, RZ, 0x3c, !PT ;  /* 0x0000000506157212 */ /* 0x000fe200078e3cff */
[----:B------:R-:W-:Y:S01]  /*0f70*/  IMAD R5, R16, c[0x0][0x1b8], RZ ;  /* 0x00006e0010057a24 */ /* 0x000fe200078e02ff */
[----:B------:R-:W-:-:S02]  /*0f80*/  LEA.HI.X.SX32 R4, R19, R8, 0x1, P3 ;  /* 0x0000000813047211 */ /* 0x000fc400018f0eff */
[----:B------:R-:W-:Y:S01]  /*0f90*/  PLOP3.LUT P3, PT, PT, PT, UP1, 0x80, 0x0 ;  /* 0x000000000000781c */ /* 0x000fe20003f6f018 */
[----:B------:R-:W-:Y:S01]  /*0fa0*/  IMAD R8, R17, c[0x0][0x1bc], R5 ;  /* 0x00006f0011087a24 */ /* 0x000fe200078e0205 */
[----:B------:R-:W-:Y:S01]  /*0fb0*/  SHF.R.S32.HI R13, RZ, 0x1f, R12 ;  /* 0x0000001fff0d7819 */ /* 0x000fe2000001140c */
[----:B------:R-:W-:Y:S01]  /*0fc0*/  IMAD R5, R4, c[0x0][0x1e0], RZ ;  /* 0x0000780004057a24 */ /* 0x000fe200078e02ff */
[----:B------:R-:W-:Y:S01]  /*0fd0*/  ISETP.GE.AND P5, PT, R12, c[0x0][0x1d4], PT ;  /* 0x000075000c007a0c */ /* 0x000fe20003fa6270 */
[----:B------:R-:W-:Y:S01]  /*0fe0*/  IMAD R4, R4, c[0x0][0x208], RZ ;  /* 0x0000820004047a24 */ /* 0x000fe200078e02ff */
[----:B------:R-:W-:Y:S01]  /*0ff0*/  IADD3 R3, R3, R8, RZ ;  /* 0x0000000803037210 */ /* 0x000fe20007ffe0ff */
[----:B------:R-:W-:Y:S01]  /*1000*/  IMAD R14, R0, c[0x0][0x1e4], R5 ;  /* 0x00007900000e7a24 */ /* 0x000fe200078e0205 */
[----:B------:R-:W-:Y:S01]  /*1010*/  SEL R8, R60, RZ, !P0 ;  /* 0x000000ff3c087207 */ /* 0x000fe20004000000 */
[C---:B------:R-:W-:Y:S02]  /*1020*/  IMAD R15, R0.reuse, c[0x0][0x20c], R4 ;  /* 0x00008300000f7a24 */ /* 0x040fe400078e0204 */
[----:B------:R-:W-:-:S04]  /*1030*/  IMAD.WIDE.U32 R6, R0, c[0x0][0x1e0], R12 ;  /* 0x0000780000067a25 */ /* 0x000fc800078e000c */
[----:B------:R-:W-:-:S04]  /*1040*/  @P3 IMAD.HI.U32 R11, R9, c[0x0][0x2c8], RZ ;  /* 0x0000b200090b3a27 */ /* 0x000fc800078e00ff */
[----:B------:R-:W-:-:S04]  /*1050*/  IMAD.WIDE.U32 R4, R0, c[0x0][0x208], R12 ;  /* 0x0000820000047a25 */ /* 0x000fc800078e000c */
[----:B------:R-:W-:Y:S01]  /*1060*/  IMAD.MOV.U32 R0, RZ, RZ, R9 ;  /* 0x000000ffff007224 */ /* 0x000fe200078e0009 */
[----:B------:R-:W-:Y:S01]  /*1070*/  @P3 SHF.R.U32.HI R0, RZ, c[0x0][0x2cc], R11 ;  /* 0x0000b300ff003a19 */ /* 0x000fe2000001160b */
[C---:B------:R-:W-:Y:S01]  /*1080*/  IMAD R11, R8.reuse, c[0x0][0x1c4], R10 ;  /* 0x00007100080b7a24 */ /* 0x040fe200078e020a */
[----:B------:R-:W-:Y:S01]  /*1090*/  IADD3 R5, R5, R15, RZ ;  /* 0x0000000f05057210 */ /* 0x000fe20007ffe0ff */
[----:B------:R-:W-:Y:S01]  /*10a0*/  IMAD.WIDE.U32 R2, R8, c[0x0][0x1c0], R2 ;  /* 0x0000700008027a25 */ /* 0x000fe200078e0002 */
[----:B------:R-:W-:-:S03]  /*10b0*/  SHF.R.S32.HI R8, RZ, 0x1f, R0 ;  /* 0x0000001fff087819 */ /* 0x000fc60000011400 */
[----:B------:R-:W-:Y:S02]  /*10c0*/  IMAD.MOV R10, RZ, RZ, -R0 ;  /* 0x000000ffff0a7224 */ /* 0x000fe400078e0a00 */
[----:B------:R-:W-:Y:S02]  /*10d0*/  IMAD.IADD R3, R3, 0x1, R11 ;  /* 0x0000000103037824 */ /* 0x000fe400078e020b */
[----:B------:R-:W-:Y:S01]  /*10e0*/  IMAD R10, R10, c[0x0][0x2c4], R9 ;  /* 0x0000b1000a0a7a24 */ /* 0x000fe200078e0209 */
[----:B------:R-:W-:Y:S01]  /*10f0*/  LOP3.LUT R9, R24, 0xfffffff0, RZ, 0xc0, !PT ;  /* 0xfffffff018097812 */ /* 0x000fe200078ec0ff */
[----:B------:R-:W-:Y:S02]  /*1100*/  IMAD R8, R8, c[0x0][0x1b0], RZ ;  /* 0x00006c0008087a24 */ /* 0x000fe400078e02ff */
[----:B------:R-:W-:Y:S01]  /*1110*/  IMAD.WIDE.U32 R2, R0, c[0x0][0x1b0], R2 ;  /* 0x00006c0000027a25 */ /* 0x000fe200078e0002 */
[----:B------:R-:W-:-:S03]  /*1120*/  SHF.R.S32.HI R11, RZ, 0x1f, R10 ;  /* 0x0000001fff0b7819 */ /* 0x000fc6000001140a */
[----:B------:R-:W-:Y:S01]  /*1130*/  IMAD R8, R0, c[0x0][0x1b4], R8 ;  /* 0x00006d0000087a24 */ /* 0x000fe200078e0208 */
[----:B------:R-:W-:Y:S01]  /*1140*/  IADD3 R0, -R9, R161, RZ ;  /* 0x000000a109007210 */ /* 0x000fe20007ffe1ff */
[----:B------:R-:W-:Y:S02]  /*1150*/  IMAD.IADD R7, R7, 0x1, R14 ;  /* 0x0000000107077824 */ /* 0x000fe400078e020e */
[----:B------:R-:W-:Y:S02]  /*1160*/  IMAD.IADD R3, R3, 0x1, R8 ;  /* 0x0000000103037824 */ /* 0x000fe400078e0208 */
        /* <DEDUP_REMOVED lines=14> */
[----:B------:R-:W-:Y:S01]  /*1250*/  LEA.HI R11, R157, R161, RZ, 0x6 ;  /* 0x000000a19d0b7211 */ /* 0x000fe200078f30ff */
[----:B------:R-:W-:Y:S01]  /*1260*/  IMAD.IADD R22, R0, 0x1, -R10 ;  /* 0x0000000100167824 */ /* 0x000fe200078e0a0a */
[----:B------:R-:W-:Y:S01]  /*1270*/  IADD3 R7, R7, R15, RZ ;  /* 0x0000000f07077210 */ /* 0x000fe20007ffe0ff */
[----:B------:R-:W-:Y:S01]  /*1280*/  IMAD.IADD R9, R9, 0x1, R14 ;  /* 0x0000000109097824 */ /* 0x000fe200078e020e */
[----:B------:R-:W-:Y:S01]  /*1290*/  LEA.HI.X R16, R4, c[0x0][0x164], R2, 0x1, P0 ;  /* 0x0000590004107a11 */ /* 0x000fe200000f0c02 */
[----:B------:R-:W-:Y:S01]  /*12a0*/  IMAD.SHL.U32 R11, R11, 0x8, RZ ;  /* 0x000000080b0b7824 */ /* 0x000fe200078e00ff */
[----:B------:R-:W-:Y:S01]  /*12b0*/  IADD3 R15, R19, UR17, RZ ;  /* 0x00000011130f7c10 */ /* 0x000fe2000fffe0ff */
[----:B------:R1:W3:Y:S01]  /*12c0*/  SHFL.IDX PT, R4, R17, RZ, 0x181f ;  /* 0x00181fff11047589 */ /* 0x0002e200000e0000 */
[----:B------:R-:W-:-:S02]  /*12d0*/  SHF.L.U32 R14, R44, 0x3, RZ ;  /* 0x000000032c0e7819 */ /* 0x000fc400000006ff */
[----:B------:R-:W-:Y:S01]  /*12e0*/  ISETP.GE.AND P0, PT, R15, UR4, PT ;  /* 0x000000040f007c0c */ /* 0x000fe2000bf06270 */
[----:B------:R1:W4:Y:S01]  /*12f0*/  SHFL.IDX PT, R5, R16, RZ, 0x181f ;  /* 0x00181fff10057589 */ /* 0x00032200000e0000 */
[----:B------:R-:W-:Y:S02]  /*1300*/  LOP3.LUT R11, R21, 0xfffffe00, R11, 0xf8, !PT ;  /* 0xfffffe00150b7812 */ /* 0x000fe400078ef80b */
[----:B--2---:R-:W-:Y:S01]  /*1310*/  @P1 MOV R2, R20 ;  /* 0x0000001400021202 */ /* 0x004fe20000000f00 */
[----:B------:R-:W-:Y:S01]  /*1320*/  @!P1 IMAD.MOV.U32 R2, RZ, RZ, R60 ;  /* 0x000000ffff029224 */ /* 0x000fe200078e003c */
[----:B------:R-:W-:Y:S01]  /*1330*/  @P1 SHF.R.S32.HI R3, RZ, 0x1f, R20 ;  /* 0x0000001fff031819 */ /* 0x000fe20000011414 */
[----:B------:R-:W-:Y:S01]  /*1340*/  @!P1 IMAD.MOV.U32 R3, RZ, RZ, R18 ;  /* 0x000000ffff039224 */ /* 0x000fe200078e0012 */
[----:B------:R-:W-:Y:S01]  /*1350*/  IADD3 R18, R14, 0x40, RZ ;  /* 0x000000400e127810 */ /* 0x000fe20007ffe0ff */
[----:B------:R-:W-:Y:S01]  /*1360*/  IMAD.MOV.U32 R20, RZ, RZ, 0x20 ;  /* 0x00000020ff147424 */ /* 0x000fe200078e00ff */
[----:B------:R-:W-:-:S02]  /*1370*/  SEL R0, R2, RZ, !P2 ;  /* 0x000000ff02007207 */ /* 0x000fc40005000000 */
[----:B------:R-:W-:Y:S02]  /*1380*/  SEL R2, R3, RZ, !P2 ;  /* 0x000000ff03027207 */ /* 0x000fe40005000000 */
[----:B------:R-:W-:Y:S01]  /*1390*/  R2P PR, R22, 0x6 ;  /* 0x0000000616007804 */ /* 0x000fe20000000000 */
[----:B------:R-:W-:Y:S01]  /*13a0*/  IMAD.WIDE.U32 R30, R0, c[0x0][0x218], R6 ;  /* 0x00008600001e7a25 */ /* 0x000fe200078e0006 */
[----:B------:R-:W-:Y:S02]  /*13b0*/  MOV R3, 0x10 ;  /* 0x0000001000037802 */ /* 0x000fe40000000f00 */
[----:B------:R-:W-:Y:S01]  /*13c0*/  ISETP.GE.AND P6, PT, R14, c[0x0][0x198], PT ;  /* 0x000066000e007a0c */ /* 0x000fe20003fc6270 */
[C---:B------:R-:W-:Y:S01]  /*13d0*/  IMAD R10, R2.reuse, c[0x0][0x1f0], RZ ;  /* 0x00007c00020a7a24 */ /* 0x040fe200078e02ff */
[----:B------:R-:W-:Y:S01]  /*13e0*/  SEL R3, R3, 0xfffffff0, !P1 ;  /* 0xfffffff003037807 */ /* 0x000fe20004800000 */
[----:B------:R-:W-:Y:S01]  /*13f0*/  IMAD R2, R2, c[0x0][0x218], RZ ;  /* 0x0000860002027a24 */ /* 0x000fe200078e02ff */
[----:B------:R-:W-:Y:S01]  /*1400*/  ISETP.GE.AND P1, PT, R18, c[0x0][0x198], PT ;  /* 0x0000660012007a0c */ /* 0x000fe20003f26270 */
[----:B------:R-:W-:-:S02]  /*1410*/  IMAD R10, R0, c[0x0][0x1f4], R10 ;  /* 0x00007d00000a7a24 */ /* 0x000fc400078e020a */
[C---:B------:R-:W-:Y:S02]  /*1420*/  IMAD R2, R0.reuse, c[0x0][0x21c], R2 ;  /* 0x0000870000027a24 */ /* 0x040fe400078e0202 */
[----:B------:R-:W-:Y:S01]  /*1430*/  IMAD.WIDE.U32 R26, R0, c[0x0][0x1f0], R8 ;  /* 0x00007c00001a7a25 */ /* 0x000fe200078e0008 */
[----:B------:R-:W-:Y:S02]  /*1440*/  SEL R0, R20, 0xffffffe0, !P2 ;  /* 0xffffffe014007807 */ /* 0x000fe40005000000 */
[----:B------:R-:W-:Y:S01]  /*1450*/  IADD3 R29, R31, R2, RZ ;  /* 0x000000021f1d7210 */ /* 0x000fe20007ffe0ff */
[----:B------:R-:W-:Y:S01]  /*1460*/  IMAD.IADD R33, R27, 0x1, R10 ;  /* 0x000000011b217824 */ /* 0x000fe200078e020a */
[----:B------:R1:W-:Y:S04]  /*1470*/  STL.64 [R1+0x58], R26 ;  /* 0x0000581a01007387 */ /* 0x0003e80000100a00 */
        /* <DEDUP_REMOVED lines=14> */
.L_x_1587:
[----:B---34-:R-:W-:Y:S05]  /*1560*/  BSYNC B0 ;  /* 0x0000000000007941 */ /* 0x018fea0003800000 */
.L_x_1586:
[----:B--2---:R-:W-:Y:S01]  /*1570*/  IADD3 R2, R15, 0x10, RZ ;  /* 0x000000100f027810 */ /* 0x004fe20007ffe0ff */
[----:B------:R2:W3:Y:S01]  /*1580*/  SHFL.IDX PT, R5, R16, 0x1, 0x181f ;  /* 0x00381f0010057f89 */ /* 0x0004e200000e0000 */
[----:B------:R-:W-:Y:S02]  /*1590*/  BSSY B0, `(.L_x_1588) ;  /* 0x000000e000007945 */ /* 0x000fe40003800000 */
[----:B------:R-:W-:Y:S01]  /*15a0*/  ISETP.GE.AND P0, PT, R2, UR4, PT ;  /* 0x0000000402007c0c */ /* 0x000fe2000bf06270 */
        /* <DEDUP_REMOVED lines=12> */
.L_x_1589:
[----:B------:R-:W-:Y:S05]  /*1670*/  BSYNC B0 ;  /* 0x0000000000007941 */ /* 0x000fea0003800000 */
.L_x_1588:
[----:B---3--:R-:W-:Y:S01]  /*1680*/  IADD3 R2, R15, 0x20, RZ ;  /* 0x000000200f027810 */ /* 0x008fe20007ffe0ff */
[----:B------:R3:W1:Y:S01]  /*1690*/  SHFL.IDX PT, R5, R16, 0x2, 0x181f ;  /* 0x00581f0010057f89 */ /* 0x00066200000e0000 */
[----:B------:R-:W-:Y:S02]  /*16a0*/  BSSY B0, `(.L_x_1590) ;  /* 0x000000e000007945 */ /* 0x000fe40003800000 */
[----:B------:R-:W-:Y:S01]  /*16b0*/  ISETP.GE.AND P0, PT, R2, UR4, PT ;  /* 0x0000000402007c0c */ /* 0x000fe2000bf06270 */
        /* <DEDUP_REMOVED lines=12> */
.L_x_1591:
[----:B------:R-:W-:Y:S05]  /*1780*/  BSYNC B0 ;  /* 0x0000000000007941 */ /* 0x000fea0003800000 */
.L_x_1590:
[----:B-1----:R-:W-:Y:S01]  /*1790*/  IADD3 R2, R15, 0x30, RZ ;  /* 0x000000300f027810 */ /* 0x002fe20007ffe0ff */
[----:B------:R1:W2:Y:S01]  /*17a0*/  SHFL.IDX PT, R5, R16, 0x3, 0x181f ;  /* 0x00781f0010057f89 */ /* 0x0002a200000e0000 */
[----:B------:R-:W-:Y:S02]  /*17b0*/  BSSY B0, `(.L_x_1592) ;  /* 0x000000e000007945 */ /* 0x000fe40003800000 */
[----:B------:R-:W-:Y:S01]  /*17c0*/  ISETP.GE.AND P0, PT, R2, UR4, PT ;  /* 0x0000000402007c0c */ /* 0x000fe2000bf06270 */
        /* <DEDUP_REMOVED lines=12> */
.L_x_1593:
[----:B------:R-:W-:Y:S05]  /*1890*/  BSYNC B0 ;  /* 0x0000000000007941 */ /* 0x000fea0003800000 */
.L_x_1592:
[----:B--2---:R-:W-:Y:S01]  /*18a0*/  IADD3 R2, R15, 0x40, RZ ;  /* 0x000000400f027810 */ /* 0x004fe20007ffe0ff */
        /* <DEDUP_REMOVED lines=15> */
.L_x_1595:
[----:B------:R-:W-:Y:S05]  /*19a0*/  BSYNC B0 ;  /* 0x0000000000007941 */ /* 0x000fea0003800000 */
.L_x_1594:
        /* <DEDUP_REMOVED lines=16> */
.L_x_1597:
[----:B------:R-:W-:Y:S05]  /*1ab0*/  BSYNC B0 ;  /* 0x0000000000007941 */ /* 0x000fea0003800000 */
.L_x_1596:
        /* <DEDUP_REMOVED lines=16> */
.L_x_1599:
[----:B------:R-:W-:Y:S05]  /*1bc0*/  BSYNC B0 ;  /* 0x0000000000007941 */ /* 0x000fea0003800000 */
.L_x_1598:
[----:B-1----:R-:W-:Y:S01]  /*1bd0*/  IADD3 R2, R15, 0x70, RZ ;  /* 0x000000700f027810 */ /* 0x002fe20007ffe0ff */
[----:B------:R-:W1:Y:S01]  /*1be0*/  SHFL.IDX PT, R6, R17, 0x7, 0x181f ;  /* 0x00f81f0011067f89 */ /* 0x000e6200000e0000 */
[----:B------:R-:W-:Y:S01]  /*1bf0*/  UIADD3 UR21, UR25, -0x1, URZ ;  /* 0xffffffff19157890 */ /* 0x000fe2000fffe03f */
[----:B----4-:R-:W-:Y:S01]  /*1c00*/  IADD3 R4, -R19, UR8, RZ ;  /* 0x0000000813047c10 */ /* 0x010fe2000fffe1ff */
[----:B------:R-:W-:Y:S01]  /*1c10*/  ULDC.64 UR6, c[0x0][0x1e0] ;  /* 0x0000780000067ab9 */ /* 0x000fe20000000a00 */
[----:B------:R-:W-:Y:S01]  /*1c20*/  ISETP.GE.AND P2, PT, R2, UR4, PT ;  /* 0x0000000402007c0c */ /* 0x000fe2000bf46270 */
[----:B------:R-:W4:Y:S01]  /*1c30*/  SHFL.IDX PT, R7, R16, 0x7, 0x181f ;  /* 0x00f81f0010077f89 */ /* 0x000f2200000e0000 */
[----:B------:R-:W-:Y:S01]  /*1c40*/  UMOV UR22, 0x6 ;  /* 0x0000000600167882 */ /* 0x000fe20000000000 */
[----:B------:R-:W-:Y:S01]  /*1c50*/  IMAD.U32 R2, RZ, RZ, UR21 ;  /* 0x00000015ff027e24 */ /* 0x000fe2000f8e00ff */
[----:B------:R-:W-:Y:S01]  /*1c60*/  USHF.L.U32 UR23, UR6, 0x6, URZ ;  /* 0x0000000606177899 */ /* 0x000fe2000800063f */
[----:B------:R-:W-:Y:S01]  /*1c70*/  IMAD.SHL.U32 R245, R11, 0x2, RZ ;  /* 0x000000020bf57824 */ /* 0x000fe200078e00ff */
[----:B------:R-:W-:Y:S01]  /*1c80*/  USHF.L.U64.HI UR22, UR6, UR22, UR7 ;  /* 0x0000001606167299 */ /* 0x000fe20008010207 */
[----:B------:R-:W-:Y:S01]  /*1c90*/  IMAD R2, R2, -0x40, R4 ;  /* 0xffffffc002027824 */ /* 0x000fe200078e0204 */
[----:B------:R-:W-:Y:S01]  /*1ca0*/  USHF.R.S32.HI UR10, URZ, 0x1f, UR21 ;  /* 0x0000001f3f0a7899 */ /* 0x000fe20008011415 */
[----:B------:R-:W-:Y:S01]  /*1cb0*/  IMAD.MOV.U32 R158, RZ, RZ, R32 ;  /* 0x000000ffff9e7224 */ /* 0x000fe200078e0020 */
[----:B------:R-:W-:Y:S01]  /*1cc0*/  UIMAD UR4, UR22, UR21, URZ ;  /* 0x00000015160472a4 */ /* 0x000fe2000f8e023f */
[----:B------:R-:W-:Y:S01]  /*1cd0*/  IMAD.MOV.U32 R159, RZ, RZ, R33 ;  /* 0x000000ffff9f7224 */ /* 0x000fe200078e0021 */
[----:B------:R-:W-:Y:S01]  /*1ce0*/  UIMAD.WIDE.U32 UR12, UR6, 0x20, URZ ;  /* 0x00000020060c78a5 */ /* 0x000fe2000f8e003f */
[----:B------:R-:W-:Y:S01]  /*1cf0*/  @!P2 SHF.R.S32.HI R4, RZ, 0x1f, R18 ;  /* 0x0000001fff04a819 */ /* 0x000fe20000011412 */
[----:B------:R-:W-:Y:S01]  /*1d00*/  IMAD.U32 R155, RZ, RZ, UR23 ;  /* 0x00000017ff9b7e24 */ /* 0x000fe2000f8e00ff */
[----:B------:R-:W-:Y:S01]  /*1d10*/  UIMAD UR4, UR10, UR23, UR4 ;  /* 0x000000170a0472a4 */ /* 0x000fe2000f8e0204 */
[----:B------:R-:W-:Y:S01]  /*1d20*/  IMAD.MOV.U32 R158, RZ, RZ, R26 ;  /* 0x000000ffff9e7224 */ /* 0x000fe200078e001a */
[----:B------:R-:W-:Y:S01]  /*1d30*/  @!P2 LEA.HI R10, R4, R18, RZ, 0x3 ;  /* 0x00000012040aa211 */ /* 0x000fe200078f18ff */
[----:B------:R-:W-:Y:S01]  /*1d40*/  USHF.L.U32 UR9, UR7, 0x5, URZ ;  /* 0x0000000507097899 */ /* 0x000fe2000800063f */
[----:B------:R-:W-:Y:S01]  /*1d50*/  SHF.R.S32.HI R12, RZ, 0x4, R24 ;  /* 0x00000004ff0c7819 */ /* 0x000fe20000011418 */
[----:B------:R-:W-:Y:S01]  /*1d60*/  IMAD.WIDE.U32 R4, R155, UR21, R158 ;  /* 0x000000159b047c25 */ /* 0x000fe2000f8e009e */
[----:B-1----:R-:W-:Y:S01]  /*1d70*/  @!P2 LEA R8, P0, R14, R6, 0x1 ;  /* 0x000000060e08a211 */ /* 0x002fe200078008ff */
[----:B------:R-:W-:Y:S01]  /*1d80*/  UIADD3 UR9, UR13, UR9, URZ ;  /* 0x000000090d097290 */ /* 0x000fe2000fffe03f */
[----:B------:R-:W-:Y:S01]  /*1d90*/  @!P2 LOP3.LUT R10, R10, 0xfffffff8, RZ, 0xc0, !PT ;  /* 0xfffffff80a0aa812 */ /* 0x000fe200078ec0ff */
[----:B------:R-:W-:Y:S01]  /*1da0*/  UIMAD UR20, UR21, -0x40, UR8 ;  /* 0xffffffc0151478a4 */ /* 0x000fe2000f8e0208 */
[----:B----4-:R-:W-:Y:S01]  /*1db0*/  @!P2 LEA.HI.X R9, R14, R7, R13, 0x1, P0 ;  /* 0x000000070e09a211 */ /* 0x010fe200000f0c0d */
[----:B------:R-:W-:Y:S01]  /*1dc0*/  STL.64 [R1+0x48], R158 ;  /* 0x0000489e01007387 */ /* 0x000fe20000100a00 */
[----:B------:R-:W-:Y:S01]  /*1dd0*/  ISETP.GE.AND P0, PT, R2, 0x1, PT ;  /* 0x000000010200780c */ /* 0x000fe20003f06270 */
[----:B------:R-:W-:Y:S01]  /*1de0*/  @!P2 IMAD.WIDE R6, R10, 0x2, R6 ;  /* 0x000000020a06a825 */ /* 0x000fe200078e0206 */
[----:B------:R-:W-:Y:S01]  /*1df0*/  IADD3 R5, R5, UR4, RZ ;  /* 0x0000000405057c10 */ /* 0x000fe2000fffe0ff */
[----:B------:R-:W-:Y:S01]  /*1e00*/  @!PT LDS RZ, [RZ] ;  /* 0x00000000fffff984 */ /* 0x000fe20000000800 */
[----:B------:R1:W-:Y:S01]  /*1e10*/  @!P2 LDGSTS.E.BYPASS.LTC128B.128 [R245+0xb900], [R8.64], !P6 ;  /* 0x0b90000008f5afae */ /* 0x0003e2000f101d52 */
[----:B------:R-:W-:-:S03]  /*1e20*/  LEA.HI R156, R157, R161, RZ, 0x5 ;  /* 0x000000a19d9c7211 */ /* 0x000fc600078f28ff */
[----:B------:R4:W-:Y:S01]  /*1e30*/  @!P2 LDGSTS.E.BYPASS.LTC128B.128 [R245+0xf900], [R6.64], !P1 ;  /* 0x0f90000006f5afae */ /* 0x0009e2000c901d52 */
[C---:B------:R-:W-:Y:S02]  /*1e40*/  ISETP.GE.AND P2, PT, R2.reuse, 0x21, PT ;  /* 0x000000210200780c */ /* 0x040fe40003f46270 */
[----:B------:R-:W-:Y:S01]  /*1e50*/  ISETP.GE.AND P1, PT, R2, 0x31, PT ;  /* 0x000000310200780c */ /* 0x000fe20003f26270 */
[----:B------:R-:W0:Y:S01]  /*1e60*/  LDGDEPBAR ;  /* 0x00000000000079af */ /* 0x000e220000000000 */
[----:B------:R-:W-:-:S11]  /*1e70*/  SHF.R.S32.HI R154, RZ, 0x5, R156 ;  /* 0x00000005ff9a7819 */ /* 0x000fd6000001149c */
[----:B------:R-:W-:-:S05]  /*1e80*/  VOTEU.ANY UP0, P1 ;  /* 0x00000000003f7886 */ /* 0x000fca0000800100 */
[----:B------:R-:W-:Y:S01]  /*1e90*/  @UP0 UIMAD UR4, UR7, 0x30, URZ ;  /* 0x00000030070408a4 */ /* 0x000fe2000f8e023f */
[----:B------:R-:W-:Y:S01]  /*1ea0*/  BAR.SYNC.DEFER_BLOCKING 0x0 ;  /* 0x0000000000007b1d */ /* 0x000fe20000010000 */
[----:B-1----:R-:W-:-:S04]  /*1eb0*/  @P0 LEA R8, P6, R4, c[0x0][0x1c8], 0x1 ;  /* 0x0000720004080a11 */ /* 0x002fc800078c08ff */
[----:B------:R-:W-:Y:S01]  /*1ec0*/  @P0 LEA.HI.X R9, R4, c[0x0][0x1cc], R5, 0x1, P6 ;  /* 0x0000730004090a11 */ /* 0x000fe200030f0c05 */
[----:B----4-:R-:W-:Y:S01]  /*1ed0*/  IMAD.MOV.U32 R7, RZ, RZ, c[0x0][0x1e0] ;  /* 0x00007800ff077624 */ /* 0x010fe200078e00ff */
[----:B------:R-:W-:Y:S01]  /*1ee0*/  ISETP.GE.AND P6, PT, R2, 0x11, PT ;  /* 0x000000110200780c */ /* 0x000fe20003fc6270 */
[----:B------:R-:W-:Y:S02]  /*1ef0*/  IMAD.U32 R6, RZ, RZ, UR7 ;  /* 0x00000007ff067e24 */ /* 0x000fe4000f8e00ff */
[----:B------:R-:W-:Y:S01]  /*1f00*/  @!PT LDS RZ, [RZ] ;  /* 0x00000000fffff984 */ /* 0x000fe20000000800 */
[----:B------:R-:W-:Y:S01]  /*1f10*/  @!PT LDS RZ, [RZ] ;  /* 0x00000000fffff984 */ /* 0x000fe20000000800 */
[----:B------:R-:W-:Y:S01]  /*1f20*/  @!PT LDS RZ, [RZ] ;  /* 0x00000000fffff984 */ /* 0x000fe20000000800 */
[----:B------:R1:W-:Y:S04]  /*1f30*/  @P0 LDGSTS.E.BYPASS.LTC128B.128 [R245+0x4100], [R8.64], !P5 ;  /* 0x0410000008f50fae */ /* 0x0003e8000e901d52 */
[----:B------:R1:W-:Y:S06]  /*1f40*/  @P0 LDGSTS.E.BYPASS.LTC128B.128 [R245+0x6100], [R8.64+0x80], !P4 ;  /* 0x0610008008f50fae */ /* 0x0003ec000e101d52 */
[----:B------:R-:W-:-:S04]  /*1f50*/  @P6 LEA R2, P0, R7, R4, 0x4 ;  /* 0x0000000407026211 */ /* 0x000fc800078020ff */
[----:B------:R-:W-:Y:S02]  /*1f60*/  @P6 LEA.HI.X R6, R7, R5, R6, 0x4, P0 ;  /* 0x0000000507066211 */ /* 0x000fe400000f2406 */
[----:B------:R-:W-:-:S04]  /*1f70*/  @P6 LEA R10, P0, R2, c[0x0][0x1c8], 0x1 ;  /* 0x00007200020a6a11 */ /* 0x000fc800078008ff */
[----:B------:R-:W-:Y:S02]  /*1f80*/  @P6 LEA.HI.X R11, R2, c[0x0][0x1cc], R6, 0x1, P0 ;  /* 0x00007300020b6a11 */ /* 0x000fe400000f0c06 */
[----:B------:R-:W-:-:S03]  /*1f90*/  @P2 IADD3 R2, P0, R4, UR12, RZ ;  /* 0x0000000c04022c10 */ /* 0x000fc6000ff1e0ff */
[----:B------:R4:W-:Y:S04]  /*1fa0*/  @P6 LDGSTS.E.BYPASS.LTC128B.128 [R245+0x4900], [R10.64], !P5 ;  /* 0x049000000af56fae */ /* 0x0009e8000e901d52 */
[----:B------:R4:W-:Y:S01]  /*1fb0*/  @P6 LDGSTS.E.BYPASS.LTC128B.128 [R245+0x6900], [R10.64+0x80], !P4 ;  /* 0x069000800af56fae */ /* 0x0009e2000e101d52 */
[----:B-1----:R-:W-:Y:S01]  /*1fc0*/  @P1 IMAD.WIDE.U32 R8, R7, 0x30, R4 ;  /* 0x0000003007081825 */ /* 0x002fe200078e0004 */
[----:B------:R-:W-:Y:S02]  /*1fd0*/  @P2 IADD3.X R4, R5, UR9, RZ, P0, !PT ;  /* 0x0000000905042c10 */ /* 0x000fe400087fe4ff */
[----:B------:R-:W-:Y:S02]  /*1fe0*/  LEA.HI R5, R24, R12, RZ, 0x1 ;  /* 0x0000000c18057211 */ /* 0x000fe400078f08ff */
[----:B------:R-:W-:-:S02]  /*1ff0*/  @P2 LEA R6, P0, R2, c[0x0][0x1c8], 0x1 ;  /* 0x0000720002062a11 */ /* 0x000fc400078008ff */
[----:B------:R-:W-:Y:S02]  /*2000*/  LOP3.LUT R5, R5, 0xfffffffe, RZ, 0xc0, !PT ;  /* 0xfffffffe05057812 */ /* 0x000fe400078ec0ff */
[----:B------:R-:W-:Y:S02]  /*2010*/  @P2 LEA.HI.X R7, R2, c[0x0][0x1cc], R4, 0x1, P0 ;  /* 0x0000730002072a11 */ /* 0x000fe400000f0c04 */
[----:B------:R-:W-:Y:S01]  /*2020*/  @P1 IADD3 R2, R9, UR4, RZ ;  /* 0x0000000409021c10 */ /* 0x000fe2000fffe0ff */
[----:B------:R-:W-:Y:S01]  /*2030*/  IMAD.IADD R9, R12, 0x1, -R5 ;  /* 0x000000010c097824 */ /* 0x000fe200078e0a05 */
[C---:B------:R-:W-:Y:S01]  /*2040*/  @P1 LEA R4, P0, R8.reuse, c[0x0][0x1c8], 0x1 ;  /* 0x0000720008041a11 */ /* 0x040fe200078008ff */
[----:B------:R1:W-:Y:S01]  /*2050*/  @P2 LDGSTS.E.BYPASS.LTC128B.128 [R245+0x5100], [R6.64], !P5 ;  /* 0x0510000006f52fae */ /* 0x0003e2000e901d52 */
[----:B------:R-:W-:Y:S02]  /*2060*/  ULDC.64 UR4, c[0x0][0x208] ;  /* 0x0000820000047ab9 */ /* 0x000fe40000000a00 */
[----:B------:R-:W-:Y:S01]  /*2070*/  @P1 LEA.HI.X R5, R8, c[0x0][0x1cc], R2, 0x1, P0 ;  /* 0x0000730008051a11 */ /* 0x000fe200000f0c02 */
[----:B------:R1:W-:Y:S01]  /*2080*/  @P2 LDGSTS.E.BYPASS.LTC128B.128 [R245+0x7100], [R6.64+0x80], !P4 ;  /* 0x0710008006f52fae */ /* 0x0003e2000e101d52 */
[----:B------:R-:W-:Y:S01]  /*2090*/  IMAD.SHL.U32 R2, R44, 0x40, RZ ;  /* 0x000000402c027824 */ /* 0x000fe200078e00ff */
[----:B------:R-:W-:-:S02]  /*20a0*/  UIMAD UR10, UR10, UR4, URZ ;  /* 0x000000040a0a72a4 */ /* 0x000fc4000f8e023f */
[----:B------:R5:W-:Y:S01]  /*20b0*/  @P1 LDGSTS.E.BYPASS.LTC128B.128 [R245+0x5900], [R4.64], !P5 ;  /* 0x0590000004f51fae */ /* 0x000be2000e901d52 */
[----:B------:R-:W-:Y:S01]  /*20c0*/  UIMAD.WIDE.U32 UR14, UR21, UR4, URZ ;  /* 0x00000004150e72a5 */ /* 0x000fe2000f8e003f */
[----:B------:R-:W-:Y:S01]  /*20d0*/  LOP3.LUT R2, R2, 0x1c0, RZ, 0xc0, !PT ;  /* 0x000001c002027812 */ /* 0x000fe200078ec0ff */
[----:B------:R-:W-:Y:S01]  /*20e0*/  UIMAD UR10, UR21, UR5, UR10 ;  /* 0x00000005150a72a4 */ /* 0x000fe2000f8e020a */
[----:B------:R5:W-:Y:S01]  /*20f0*/  @P1 LDGSTS.E.BYPASS.LTC128B.128 [R245+0x7900], [R4.64+0x80], !P4 ;  /* 0x0790008004f51fae */ /* 0x000be2000e101d52 */
[----:B------:R-:W-:Y:S02]  /*2100*/  LOP3.LUT P1, RZ, R44, 0x2, RZ, 0xc0, !PT ;  /* 0x000000022cff7812 */ /* 0x000fe4000782c0ff */
[----:B------:R-:W-:Y:S01]  /*2110*/  UIADD3 UR10, UR15, UR10, URZ ;  /* 0x0000000a0f0a7290 */ /* 0x000fe2000fffe03f */
[----:B------:R-:W0:Y:S01]  /*2120*/  LDGDEPBAR ;  /* 0x00000000000079af */ /* 0x000e220000000000 */
[----:B-1----:R-:W-:Y:S02]  /*2130*/  IMAD.SHL.U32 R6, R22, 0x40, RZ ;  /* 0x0000004016067824 */ /* 0x002fe400078e00ff */
        /* <DEDUP_REMOVED lines=19> */
[----:B------:R-:W-:Y:S01]  /*2270*/  IADD3 R235, R224, 0x4120, RZ ;  /* 0x00004120e0eb7810 */ /* 0x000fe20007ffe0ff */
[C-C-:B------:R-:W-:Y:S02]  /*2280*/  IMAD R233, R3.reuse, 0x2, R231.reuse ;  /* 0x0000000203e97824 */ /* 0x140fe400078e02e7 */
[C---:B------:R-:W-:Y:S02]  /*2290*/  IMAD R232, R0.reuse, 0x2, R231 ;  /* 0x0000000200e87824 */ /* 0x040fe400078e02e7 */
[----:B------:R-:W-:Y:S02]  /*22a0*/  IMAD R234, R0, 0x2, R233 ;  /* 0x0000000200ea7824 */ /* 0x000fe400078e02e9 */
[----:B------:R-:W-:Y:S01]  /*22b0*/  IMAD R236, R3, 0x2, R232 ;  /* 0x0000000203ec7824 */ /* 0x000fe200078e02e8 */
[----:B------:R-:W-:Y:S04]  /*22c0*/  LDSM.16.M88.4 R4, [R231+0xa100] ;  /* 0x00a10000e704783b */ /* 0x000fe80000000200 */
[----:B----4-:R-:W1:Y:S04]  /*22d0*/  LDSM.16.M88.4 R8, [R224+0x4100] ;  /* 0x00410000e008783b */ /* 0x010e680000000200 */
[----:B------:R-:W4:Y:S04]  /*22e0*/  LDSM.16.M88.4 R12, [R224+0x4900] ;  /* 0x00490000e00c783b */ /* 0x000f280000000200 */
[----:B------:R-:W5:Y:S04]  /*22f0*/  LDSM.16.M88.4 R24, [R224+0x5100] ;  /* 0x00510000e018783b */ /* 0x000f680000000200 */
[----:B------:R-:W2:Y:S04]  /*2300*/  LDSM.16.M88.4 R48, [R224+0x5900] ;  /* 0x00590000e030783b */ /* 0x000ea80000000200 */
[----:B------:R-:W3:Y:S01]  /*2310*/  LDSM.16.M88.4 R20, [R231+0x8100] ;  /* 0x00810000e714783b */ /* 0x000ee20000000200 */
[C---:B-1----:R-:W-:Y:S08]  /*2320*/  HMMA.16816.F32.BF16 R52, R4.reuse, R8, RZ ;  /* 0x000000080434723c */ /* 0x042ff000000418ff */
[C---:B----4-:R-:W-:Y:S08]  /*2330*/  HMMA.16816.F32.BF16 R60, R4.reuse, R12, RZ ;  /* 0x0000000c043c723c */ /* 0x050ff000000418ff */
[C---:B-----5:R-:W-:Y:S08]  /*2340*/  HMMA.16816.F32.BF16 R64, R4.reuse, R24, RZ ;  /* 0x000000180440723c */ /* 0x060ff000000418ff */
[C---:B--2---:R-:W-:Y:S08]  /*2350*/  HMMA.16816.F32.BF16 R72, R4.reuse, R48, RZ ;  /* 0x000000300448723c */ /* 0x044ff000000418ff */
[C---:B------:R-:W-:Y:S08]  /*2360*/  HMMA.16816.F32.BF16 R96, R4.reuse, R10, RZ ;  /* 0x0000000a0460723c */ /* 0x040ff000000418ff */
[C---:B------:R-:W-:Y:S08]  /*2370*/  HMMA.16816.F32.BF16 R112, R4.reuse, R14, RZ ;  /* 0x0000000e0470723c */ /* 0x040ff000000418ff */
[C---:B------:R-:W-:Y:S08]  /*2380*/  HMMA.16816.F32.BF16 R120, R4.reuse, R26, RZ ;  /* 0x0000001a0478723c */ /* 0x040ff000000418ff */
[----:B------:R-:W-:Y:S07]  /*2390*/  HMMA.16816.F32.BF16 R100, R4, R50, RZ ;  /* 0x000000320464723c */ /* 0x000fee00000418ff */
[----:B------:R-:W-:Y:S01]  /*23a0*/  IMAD.U32 R4, RZ, RZ, UR14 ;  /* 0x0000000eff047e24 */ /* 0x000fe2000f8e00ff */
[----:B------:R-:W-:Y:S01]  /*23b0*/  IADD3 R6, R224, 0x4100, RZ ;  /* 0x00004100e0067810 */ /* 0x000fe20007ffe0ff */
[----:B------:R-:W-:Y:S01]  /*23c0*/  IMAD.U32 R5, RZ, RZ, UR15 ;  /* 0x0000000fff057e24 */ /* 0x000fe2000f8e00ff */
[----:B------:R-:W-:Y:S01]  /*23d0*/  UMOV UR14, 0x5 ;  /* 0x00000005000e7882 */ /* 0x000fe20000000000 */
[----:B------:R-:W-:Y:S01]  /*23e0*/  IMAD.U32 R5, RZ, RZ, UR10 ;  /* 0x0000000aff057e24 */ /* 0x000fe2000f8e00ff */
[----:B------:R-:W-:Y:S01]  /*23f0*/  LEA R2, P0, R4, R30, 0x6 ;  /* 0x0000001e04027211 */ /* 0x000fe200078030ff */
[----:B------:R-:W-:Y:S01]  /*2400*/  USHF.L.U32 UR10, UR4, 0x5, URZ ;  /* 0x00000005040a7899 */ /* 0x000fe2000800063f */
[----:B------:R-:W-:Y:S01]  /*2410*/  @P1 IADD3 R235, R6, -0x20, RZ ;  /* 0xffffffe006eb1810 */ /* 0x000fe20007ffe0ff */
[----:B------:R-:W-:Y:S01]  /*2420*/  USHF.L.U64.HI UR14, UR4, UR14, UR5 ;  /* 0x0000000e040e7299 */ /* 0x000fe20008010205 */
[----:B------:R-:W-:Y:S01]  /*2430*/  LEA.HI.X R5, R4, R29, R5, 0x6, P0 ;  /* 0x0000001d04057211 */ /* 0x000fe200000f3405 */
[----:B---3--:R-:W-:Y:S01]  /*2440*/  HMMA.16816.F32.BF16 R80, R20, R24, RZ ;  /* 0x000000181450723c */ /* 0x008fe200000418ff */
[C---:B------:R-:W-:Y:S01]  /*2450*/  LEA R4, P0, R2.reuse, c[0x0][0x1f8], 0x1 ;  /* 0x00007e0002047a11 */ /* 0x040fe200078008ff */
[----:B------:R-:W-:Y:S01]  /*2460*/  IMAD.U32 R7, RZ, RZ, UR10 ;  /* 0x0000000aff077e24 */ /* 0x000fe2000f8e00ff */
[----:B------:R-:W-:Y:S01]  /*2470*/  UIADD3 UR16, UP0, UR10, 0x80, URZ ;  /* 0x000000800a107890 */ /* 0x000fe2000ff1e03f */
[----:B------:R-:W-:Y:S01]  /*2480*/  LDSM.16.M88.4 R40, [R235] ;  /* 0x00000000eb28783b */ /* 0x000fe20000000200 */
[----:B------:R-:W-:-:S02]  /*2490*/  LEA.HI.X R5, R2, c[0x0][0x1fc], R5, 0x1, P0 ;  /* 0x00007f0002057a11 */ /* 0x000fc400000f0c05 */
[----:B------:R-:W-:Y:S01]  /*24a0*/  IADD3 R2, -R19, UR20, RZ ;  /* 0x0000001413027c10 */ /* 0x000fe2000fffe1ff */
[----:B------:R-:W-:Y:S01]  /*24b0*/  UIADD3.X UR15, URZ, UR14, URZ, UP0, !UPT ;  /* 0x0000000e3f0f7290 */ /* 0x000fe200087fe43f */
[----:B------:R-:W-:Y:S01]  /*24c0*/  IADD3 R6, P6, R4, UR10, RZ ;  /* 0x0000000a04067c10 */ /* 0x000fe2000ffde0ff */
[C---:B------:R-:W-:Y:S01]  /*24d0*/  HMMA.16816.F32.BF16 R84, R20.reuse, R26, RZ ;  /* 0x0000001a1454723c */ /* 0x040fe200000418ff */
[----:B------:R-:W-:Y:S01]  /*24e0*/  ISETP.LT.OR P2, PT, R2, 0x1, P5 ;  /* 0x000000010200780c */ /* 0x000fe20002f41670 */
[----:B------:R-:W-:Y:S01]  /*24f0*/  LDSM.16.M88.4 R36, [R235+0x800] ;  /* 0x00080000eb24783b */ /* 0x000fe20000000200 */
[----:B------:R-:W-:Y:S01]  /*2500*/  IADD3 R24, P1, P0, R7, 0x80, R4 ;  /* 0x0000008007187810 */ /* 0x000fe2000783e004 */
[----:B------:R-:W-:Y:S01]  /*2510*/  UISETP.GE.AND UP0, UPT, UR25, 0x2, UPT ;  /* 0x000000021900788c */ /* 0x000fe2000bf06270 */
[----:B------:R-:W-:Y:S01]  /*2520*/  IADD3.X R7, R5, UR14, RZ, P6, !PT ;  /* 0x0000000e05077c10 */ /* 0x000fe2000b7fe4ff */
[----:B------:R-:W-:Y:S01]  /*2530*/  LDSM.16.M88.4 R32, [R235+0x1000] ;  /* 0x00100000eb20783b */ /* 0x000fe20000000200 */
[----:B------:R-:W-:Y:S01]  /*2540*/  IADD3 R16, P6, R6, UR10, RZ ;  /* 0x0000000a06107c10 */ /* 0x000fe2000ffde0ff */
[----:B------:R-:W-:Y:S01]  /*2550*/  HMMA.16816.F32.BF16 R124, R20, R8, RZ ;  /* 0x00000008147c723c */ /* 0x000fe200000418ff */
[----:B------:R-:W-:Y:S01]  /*2560*/  IADD3.X R25, RZ, UR14, R5, P1, P0 ;  /* 0x0000000eff197c10 */ /* 0x000fe20008fe0405 */
[----:B------:R-:W-:Y:S01]  /*2570*/  LDSM.16.M88.4 R28, [R235+0x1800] ;  /* 0x00180000eb1c783b */ /* 0x000fe20000000200 */
[----:B------:R-:W-:-:S02]  /*2580*/  ISETP.LT.OR P0, PT, R2, 0x1, P4 ;  /* 0x000000010200780c */ /* 0x000fc40002701670 */
[----:B------:R-:W-:Y:S02]  /*2590*/  IADD3 R18, P1, R6, UR16, RZ ;  /* 0x0000001006127c10 */ /* 0x000fe4000ff3e0ff */
[C---:B------:R-:W-:Y:S01]  /*25a0*/  IADD3.X R17, R7.reuse, UR14, RZ, P6, !PT ;  /* 0x0000000e07117c10 */ /* 0x040fe2000b7fe4ff */
[C---:B------:R-:W-:Y:S01]  /*25b0*/  HMMA.16816.F32.BF16 R104, R20.reuse, R10, RZ ;  /* 0x0000000a1468723c */ /* 0x040fe200000418ff */
[----:B------:R-:W-:Y:S01]  /*25c0*/  IADD3 R26, P6, R16, UR10, RZ ;  /* 0x0000000a101a7c10 */ /* 0x000fe2000ffde0ff */
[----:B------:R-:W1:Y:S01]  /*25d0*/  LDSM.16.M88.4 R8, [R233+0xa100] ;  /* 0x00a10000e908783b */ /* 0x000e620000000200 */
[----:B------:R-:W-:Y:S02]  /*25e0*/  IADD3.X R19, R7, UR15, RZ, P1, !PT ;  /* 0x0000000f07137c10 */ /* 0x000fe40008ffe4ff */
[C---:B------:R-:W-:Y:S02]  /*25f0*/  ISETP.LT.OR P1, PT, R2.reuse, 0x11, P5 ;  /* 0x000000110200780c */ /* 0x040fe40002f21670 */
[----:B------:R-:W-:Y:S01]  /*2600*/  IADD3.X R27, R17, UR14, RZ, P6, !PT ;  /* 0x0000000e111b7c10 */ /* 0x000fe2000b7fe4ff */
[----:B------:R-:W-:Y:S01]  /*2610*/  HMMA.16816.F32.BF16 R92, R20, R12, RZ ;  /* 0x0000000c145c723c */ /* 0x000fe200000418ff */
[----:B------:R-:W-:-:S02]  /*2620*/  ISETP.LT.OR P6, PT, R2, 0x11, P4 ;  /* 0x000000110200780c */ /* 0x000fc400027c1670 */
[C---:B------:R-:W-:Y:S02]  /*2630*/  IADD3 R243, R235.reuse, 0x800, RZ ;  /* 0x00000800ebf37810 */ /* 0x040fe40007ffe0ff */
[C---:B------:R-:W-:Y:S02]  /*2640*/  IADD3 R242, R235.reuse, 0x1000, RZ ;  /* 0x00001000ebf27810 */ /* 0x040fe40007ffe0ff */
[C---:B------:R-:W-:Y:S01]  /*2650*/  IADD3 R241, R235.reuse, 0x1800, RZ ;  /* 0x00001800ebf17810 */ /* 0x040fe20007ffe0ff */
[----:B------:R-:W-:Y:S01]  /*2660*/  HMMA.16816.F32.BF16 R88, R20, R14, RZ ;  /* 0x0000000e1458723c */ /* 0x000fe200000418ff */
[----:B------:R-:W2:Y:S01]  /*2670*/  LDSM.16.M88.4 R12, [R233+0x8100] ;  /* 0x00810000e90c783b */ /* 0x000ea20000000200 */
[C---:B------:R-:W-:Y:S02]  /*2680*/  IADD3 R240, R235.reuse, 0x2000, RZ ;  /* 0x00002000ebf07810 */ /* 0x040fe40007ffe0ff */
[----:B------:R-:W-:Y:S01]  /*2690*/  IADD3 R239, R235, 0x2800, RZ ;  /* 0x00002800ebef7810 */ /* 0x000fe20007ffe0ff */
[----:B------:R-:W-:Y:S01]  /*26a0*/  @!PT LDS RZ, [RZ] ;  /* 0x00000000fffff984 */ /* 0x000fe20000000800 */
[----:B------:R-:W-:Y:S01]  /*26b0*/  @!PT LDS RZ, [RZ] ;  /* 0x00000000fffff984 */ /* 0x000fe20000000800 */
[----:B------:R-:W-:Y:S01]  /*26c0*/  @!PT LDS RZ, [RZ] ;  /* 0x00000000fffff984 */ /* 0x000fe20000000800 */
[----:B------:R3:W-:Y:S01]  /*26d0*/  LDGSTS.E.BYPASS.LTC128B.128 [R245+0x100], [R4.64], !P2 ;  /* 0x0010000004f57fae */ /* 0x0007e2000d101d52 */
[----:B------:R-:W-:-:S02]  /*26e0*/  ISETP.LT.OR P2, PT, R2, 0x21, P5 ;  /* 0x000000210200780c */ /* 0x000fc40002f41670 */
[C---:B------:R-:W-:Y:S01]  /*26f0*/  HMMA.16816.F32.BF16 R76, R20.reuse, R48, RZ ;  /* 0x00000030144c723c */ /* 0x040fe200000418ff */
[----:B------:R3:W-:Y:S01]  /*2700*/  LDGSTS.E.BYPASS.LTC128B.128 [R245+0x2100], [R4.64+0x80], !P0 ;  /* 0x0210008004f57fae */ /* 0x0007e2000c101d52 */
[----:B------:R-:W-:Y:S02]  /*2710*/  ISETP.LT.OR P0, PT, R2, 0x21, P4 ;  /* 0x000000210200780c */ /* 0x000fe40002701670 */
[----:B------:R-:W-:Y:S01]  /*2720*/  IADD3 R238, R235, 0x3000, RZ ;  /* 0x00003000ebee7810 */ /* 0x000fe20007ffe0ff */
[----:B------:R4:W-:Y:S01]  /*2730*/  LDGSTS.E.BYPASS.LTC128B.128 [R245+0x900], [R6.64], !P1 ;  /* 0x0090000006f57fae */ /* 0x0009e2000c901d52 */
[----:B------:R-:W-:Y:S02]  /*2740*/  LOP3.LUT P1, RZ, R44, 0x4, RZ, 0xc0, !PT ;  /* 0x000000042cff7812 */ /* 0x000fe4000782c0ff */
[----:B------:R-:W-:Y:S01]  /*2750*/  HMMA.16816.F32.BF16 R68, R20, R50, RZ ;  /* 0x000000321444723c */ /* 0x000fe200000418ff */
[----:B------:R5:W-:Y:S01]  /*2760*/  LDGSTS.E.BYPASS.LTC128B.128 [R245+0x2900], [R24.64], !P6 ;  /* 0x0290000018f57fae */ /* 0x000be2000f101d52 */
[----:B------:R-:W-:-:S02]  /*2770*/  ISETP.LT.OR P6, PT, R2, 0x31, P5 ;  /* 0x000000310200780c */ /* 0x000fc40002fc1670 */
[----:B------:R-:W-:Y:S01]  /*2780*/  IADD3 R237, R235, 0x3800, RZ ;  /* 0x00003800ebed7810 */ /* 0x000fe20007ffe0ff */
[----:B------:R2:W-:Y:S01]  /*2790*/  LDGSTS.E.BYPASS.LTC128B.128 [R245+0x1100], [R16.64], !P2 ;  /* 0x0110000010f57fae */ /* 0x0005e2000d101d52 */
[----:B------:R-:W-:Y:S01]  /*27a0*/  ISETP.LT.OR P2, PT, R2, 0x31, P4 ;  /* 0x000000310200780c */ /* 0x000fe20002741670 */
[----:B------:R-:W-:Y:S02]  /*27b0*/  IMAD.MOV.U32 R2, RZ, RZ, 0x40 ;  /* 0x00000040ff027424 */ /* 0x000fe400078e00ff */
[----:B------:R2:W-:Y:S01]  /*27c0*/  LDGSTS.E.BYPASS.LTC128B.128 [R245+0x3100], [R18.64], !P0 ;  /* 0x0310000012f57fae */ /* 0x0005e2000c101d52 */
[----:B-1----:R-:W-:Y:S02]  /*27d0*/  HMMA.16816.F32.BF16 R20, R8, R40, R52 ;  /* 0x000000280814723c */ /* 0x002fe40000041834 */
[----:B------:R-:W-:-:S03]  /*27e0*/  SEL R2, R2, 0xffffffc0, !P1 ;  /* 0xffffffc002027807 */ /* 0x000fc60004800000 */
[----:B------:R5:W-:Y:S02]  /*27f0*/  LDGSTS.E.BYPASS.LTC128B.128 [R245+0x1900], [R26.64], !P6 ;  /* 0x019000001af57fae */ /* 0x000be4000f101d52 */
[----:B------:R-:W-:Y:S01]  /*2800*/  IMAD.IADD R230, R224, 0x1, R2 ;  /* 0x00000001e0e67824 */ /* 0x000fe200078e0202 */
[C---:B------:R-:W-:Y:S01]  /*2810*/  HMMA.16816.F32.BF16 R60, R8.reuse, R36, R60 ;  /* 0x00000024083c723c */ /* 0x040fe2000004183c */
[----:B------:R-:W-:Y:S01]  /*2820*/  IMAD.IADD R229, R2, 0x1, R235 ;  /* 0x0000000102e57824 */ /* 0x000fe200078e02eb */
[----:B---3--:R-:W-:Y:S02]  /*2830*/  IADD3 R4, P0, R16, UR16, RZ ;  /* 0x0000001010047c10 */ /* 0x008fe4000ff1e0ff */
[----:B------:R-:W-:Y:S02]  /*2840*/  LOP3.LUT R2, R152, R153, RZ, 0xfc, !PT ;  /* 0x0000009998027212 */ /* 0x000fe400078efcff */
[----:B------:R-:W-:Y:S02]  /*2850*/  IADD3.X R5, R17, UR15, RZ, P0, !PT ;  /* 0x0000000f11057c10 */ /* 0x000fe400087fe4ff */
[----:B------:R-:W-:Y:S01]  /*2860*/  HMMA.16816.F32.BF16 R64, R8, R32, R64 ;  /* 0x000000200840723c */ /* 0x000fe20000041840 */
[----:B------:R-:W-:-:S02]  /*2870*/  PLOP3.LUT P0, PT, PT, PT, UP0, 0x80, 0x0 ;  /* 0x000000000000781c */ /* 0x000fc40003f0f008 */
[----:B------:R4:W-:Y:S04]  /*2880*/  LDGSTS.E.BYPASS.LTC128B.128 [R245+0x3900], [R4.64], !P2 ;  /* 0x0390000004f57fae */ /* 0x0009e8000d101d52 */
[----:B------:R-:W-:Y:S01]  /*2890*/  LDSM.16.M88.4 R56, [R230+0x4100] ;  /* 0x00410000e638783b */ /* 0x000fe20000000200 */
[C---:B------:R-:W-:Y:S03]  /*28a0*/  HMMA.16816.F32.BF16 R72, R8.reuse, R28, R72 ;  /* 0x0000001c0848723c */ /* 0x040fe60000041848 */
[----:B--2---:R-:W1:Y:S04]  /*28b0*/  LDSM.16.M88.4 R16, [R232+0xa100] ;  /* 0x00a10000e810783b */ /* 0x004e680000000200 */
[----:B------:R-:W2:Y:S01]  /*28c0*/  LDSM.16.M88.4 R48, [R230+0x5100] ;  /* 0x00510000e630783b */ /* 0x000ea20000000200 */
[C---:B------:R-:W-:Y:S03]  /*28d0*/  HMMA.16816.F32.BF16 R132, R8.reuse, R42, R96 ;  /* 0x0000002a0884723c */ /* 0x040fe60000041860 */
[----:B------:R-:W3:Y:S04]  /*28e0*/  LDSM.16.M88.4 R52, [R230+0x4900] ;  /* 0x00490000e634783b */ /* 0x000ee80000000200 */
[----:B------:R-:W1:Y:S01]  /*28f0*/  LDSM.16.M88.4 R44, [R230+0x5900] ;  /* 0x00590000e62c783b */ /* 0x000e620000000200 */
[C---:B------:R-:W-:Y:S03]  /*2900*/  HMMA.16816.F32.BF16 R112, R8.reuse, R38, R112 ;  /* 0x000000260870723c */ /* 0x040fe60000041870 */
[----:B-----5:R-:W-:Y:S04]  /*2910*/  LDSM.16.M88.4 R24, [R229+0x800] ;  /* 0x00080000e518783b */ /* 0x020fe80000000200 */
[----:B----4-:R-:W-:Y:S01]  /*2920*/  LDSM.16.M88.4 R4, [R234+0xa100] ;  /* 0x00a10000ea04783b */ /* 0x010fe20000000200 */
[C---:B------:R-:W-:Y:S03]  /*2930*/  HMMA.16816.F32.BF16 R120, R8.reuse, R34, R120 ;  /* 0x000000220878723c */ /* 0x040fe60000041878 */
[----:B------:R-:W0:Y:S05]  /*2940*/  LDGDEPBAR ;  /* 0x00000000000079af */ /* 0x000e2a0000000000 */
[----:B------:R-:W-:Y:S01]  /*2950*/  HMMA.16816.F32.BF16 R116, R8, R30, R100 ;  /* 0x0000001e0874723c */ /* 0x000fe20000041864 */
[----:B------:R-:W4:Y:S07]  /*2960*/  LDSM.16.M88.4 R8, [R232+0x8100] ;  /* 0x00810000e808783b */ /* 0x000f2e0000000200 */
[C---:B------:R-:W-:Y:S08]  /*2970*/  HMMA.16816.F32.BF16 R124, R12.reuse, R40, R124 ;  /* 0x000000280c7c723c */ /* 0x040ff0000004187c */
[C---:B------:R-:W-:Y:S08]  /*2980*/  HMMA.16816.F32.BF16 R136, R12.reuse, R32, R80 ;  /* 0x000000200c88723c */ /* 0x040ff00000041850 */
[C---:B------:R-:W-:Y:S08]  /*2990*/  HMMA.16816.F32.BF16 R40, R12.reuse, R42, R104 ;  /* 0x0000002a0c28723c */ /* 0x040ff00000041868 */
[C---:B------:R-:W-:Y:S08]  /*29a0*/  HMMA.16816.F32.BF16 R32, R12.reuse, R34, R84 ;  /* 0x000000220c20723c */ /* 0x040ff00000041854 */
[C---:B------:R-:W-:Y:S08]  /*29b0*/  HMMA.16816.F32.BF16 R128, R12.reuse, R36, R92 ;  /* 0x000000240c80723c */ /* 0x040ff0000004185c */
[C---:B------:R-:W-:Y:S08]  /*29c0*/  HMMA.16816.F32.BF16 R140, R12.reuse, R28, R76 ;  /* 0x0000001c0c8c723c */ /* 0x040ff0000004184c */
[C---:B------:R-:W-:Y:S01]  /*29d0*/  HMMA.16816.F32.BF16 R108, R12.reuse, R38, R88 ;  /* 0x000000260c6c723c */ /* 0x040fe20000041858 */
[----:B------:R-:W-:Y:S07]  /*29e0*/  LDSM.16.M88.4 R36, [R229+0x1800] ;  /* 0x00180000e524783b */ /* 0x000fee0000000200 */
[----:B------:R-:W-:Y:S01]  /*29f0*/  HMMA.16816.F32.BF16 R104, R12, R30, R68 ;  /* 0x0000001e0c68723c */ /* 0x000fe20000041844 */
[----:B------:R-:W5:Y:S04]  /*2a00*/  LDSM.16.M88.4 R28, [R229] ;  /* 0x00000000e51c783b */ /* 0x000f680000000200 */
[----:B------:R-:W-:Y:S03]  /*2a10*/  LDSM.16.M88.4 R12, [R234+0x8100] ;  /* 0x00810000ea0c783b */ /* 0x000fe60000000200 */
[C---:B-1----:R-:W-:Y:S01]  /*2a20*/  HMMA.16816.F32.BF16 R100, R16.reuse, R56, R20 ;  /* 0x000000381064723c */ /* 0x042fe20000041814 */
[----:B------:R-:W1:Y:S07]  /*2a30*/  LDSM.16.M88.4 R20, [R229+0x1000] ;  /* 0x00100000e514783b */ /* 0x000e6e0000000200 */
[C---:B--2---:R-:W-:Y:S08]  /*2a40*/  HMMA.16816.F32.BF16 R92, R16.reuse, R48, R64 ;  /* 0x00000030105c723c */ /* 0x044ff00000041840 */
[C---:B---3--:R-:W-:Y:S08]  /*2a50*/  HMMA.16816.F32.BF16 R96, R16.reuse, R52, R60 ;  /* 0x000000341060723c */ /* 0x048ff0000004183c */
        /* <DEDUP_REMOVED lines=14> */
[----:B------:R-:W2:Y:S07]  /*2b40*/  LDSM.16.M88.4 R8, [R231+0xe100] ;  /* 0x00e10000e708783b */ /* 0x000eae0000000200 */
[C---:B-----5:R-:W-:Y:S08]  /*2b50*/  HMMA.16816.F32.BF16 R60, R4.reuse, R28, R100 ;  /* 0x0000001c043c723c */ /* 0x060ff00000041864 */
[C---:B------:R-:W-:Y:S08]  /*2b60*/  HMMA.16816.F32.BF16 R100, R4.reuse, R30, R84 ;  /* 0x0000001e0464723c */ /* 0x040ff00000041854 */
[C---:B------:R-:W-:Y:S08]  /*2b70*/  HMMA.16816.F32.BF16 R104, R4.reuse, R24, R96 ;  /* 0x000000180468723c */ /* 0x040ff00000041860 */
[C---:B-1----:R-:W-:Y:S08]  /*2b80*/  HMMA.16816.F32.BF16 R132, R4.reuse, R20, R92 ;  /* 0x000000140484723c */ /* 0x042ff0000004185c */
[C---:B------:R-:W-:Y:S08]  /*2b90*/  HMMA.16816.F32.BF16 R128, R4.reuse, R22, R76 ;  /* 0x000000160480723c */ /* 0x040ff0000004184c */
[----:B------:R-:W-:Y:S08]  /*2ba0*/  HMMA.16816.F32.BF16 R120, R4, R38, R64 ;  /* 0x000000260478723c */ /* 0x000ff00000041840 */
[C---:B------:R-:W-:Y:S08]  /*2bb0*/  HMMA.16816.F32.BF16 R76, R12.reuse, R28, R88 ;  /* 0x0000001c0c4c723c */ /* 0x040ff00000041858 */
[C---:B------:R-:W-:Y:S01]  /*2bc0*/  HMMA.16816.F32.BF16 R64, R12.reuse, R30, R68 ;  /* 0x0000001e0c40723c */ /* 0x040fe20000041844 */
[----:B------:R-:W-:Y:S07]  /*2bd0*/  LDSM.16.M88.4 R28, [R235+0x2000] ;  /* 0x00200000eb1c783b */ /* 0x000fee0000000200 */
[C---:B------:R-:W-:Y:S08]  /*2be0*/  HMMA.16816.F32.BF16 R116, R12.reuse, R24, R56 ;  /* 0x000000180c74723c */ /* 0x040ff00000041838 */
[C---:B------:R-:W-:Y:S01]  /*2bf0*/  HMMA.16816.F32.BF16 R112, R12.reuse, R26, R52 ;  /* 0x0000001a0c70723c */ /* 0x040fe20000041834 */
[----:B------:R-:W-:Y:S07]  /*2c00*/  LDSM.16.M88.4 R52, [R235+0x3800] ;  /* 0x00380000eb34783b */ /* 0x000fee0000000200 */
[C---:B------:R-:W-:Y:S01]  /*2c10*/  HMMA.16816.F32.BF16 R108, R12.reuse, R20, R40 ;  /* 0x000000140c6c723c */ /* 0x040fe20000041828 */
[----:B------:R-:W1:Y:S07]  /*2c20*/  LDSM.16.M88.4 R40, [R224+0x6900] ;  /* 0x00690000e028783b */ /* 0x000e6e0000000200 */
[C---:B------:R-:W-:Y:S01]  /*2c30*/  HMMA.16816.F32.BF16 R84, R12.reuse, R22, R16 ;  /* 0x000000160c54723c */ /* 0x040fe20000041810 */
[----:B------:R-:W-:Y:S04]  /*2c40*/  LDSM.16.M88.4 R16, [R224+0x7900] ;  /* 0x00790000e010783b */ /* 0x000fe80000000200 */
[----:B------:R-:W-:Y:S03]  /*2c50*/  LDSM.16.M88.4 R20, [R233+0xc100] ;  /* 0x00c10000e914783b */ /* 0x000fe60000000200 */
[C---:B------:R-:W-:Y:S01]  /*2c60*/  HMMA.16816.F32.BF16 R96, R12.reuse, R36, R32 ;  /* 0x000000240c60723c */ /* 0x040fe20000041820 */
[----:B------:R-:W-:Y:S07]  /*2c70*/  LDSM.16.M88.4 R32, [R224+0x7100] ;  /* 0x00710000e020783b */ /* 0x000fee0000000200 */
[----:B------:R-:W-:Y:S01]  /*2c80*/  HMMA.16816.F32.BF16 R92, R12, R38, R44 ;  /* 0x000000260c5c723c */ /* 0x000fe2000004182c */
[----:B------:R-:W3:Y:S04]  /*2c90*/  LDSM.16.M88.4 R12, [R231+0xc100] ;  /* 0x00c10000e70c783b */ /* 0x000ee80000000200 */
[----:B------:R-:W-:Y:S03]  /*2ca0*/  LDSM.16.M88.4 R44, [R235+0x3000] ;  /* 0x00300000eb2c783b */ /* 0x000fe60000000200 */
[C---:B------:R-:W-:Y:S01]  /*2cb0*/  HMMA.16816.F32.BF16 R80, R4.reuse, R26, R80 ;  /* 0x0000001a0450723c */ /* 0x040fe20000041850 */
[----:B------:R-:W4:Y:S07]  /*2cc0*/  LDSM.16.M88.4 R24, [R235+0x2800] ;  /* 0x00280000eb18783b */ /* 0x000f2e0000000200 */
[----:B------:R-:W-:Y:S01]  /*2cd0*/  HMMA.16816.F32.BF16 R124, R4, R36, R72 ;  /* 0x00000024047c723c */ /* 0x000fe20000041848 */
[----:B------:R-:W5:Y:S07]  /*2ce0*/  LDSM.16.M88.4 R4, [R233+0xe100] ;  /* 0x00e10000e904783b */ /* 0x000f6e0000000200 */
[C---:B--2---:R-:W-:Y:S08]  /*2cf0*/  HMMA.16816.F32.BF16 R72, R8.reuse, R48, R60 ;  /* 0x000000300848723c */ /* 0x044ff0000004183c */
[C---:B-1----:R-:W-:Y:S08]  /*2d00*/  HMMA.16816.F32.BF16 R60, R8.reuse, R40, R104 ;  /* 0x00000028083c723c */ /* 0x042ff00000041868 */
[----:B------:R-:W-:Y:S08]  /*2d10*/  HMMA.16816.F32.BF16 R56, R8, R42, R80 ;  /* 0x0000002a0838723c */ /* 0x000ff00000041850 */
[C---:B---3--:R-:W-:Y:S08]  /*2d20*/  HMMA.16816.F32.BF16 R36, R12.reuse, R40, R116 ;  /* 0x000000280c24723c */ /* 0x048ff00000041874 */
[----:B------:R-:W-:Y:S08]  /*2d30*/  HMMA.16816.F32.BF16 R40, R12, R42, R112 ;  /* 0x0000002a0c28723c */ /* 0x000ff00000041870 */
[----:B------:R-:W-:Y:S08]  /*2d40*/  HMMA.16816.F32.BF16 R68, R8, R50, R100 ;  /* 0x000000320844723c */ /* 0x000ff00000041864 */
[C---:B------:R-:W-:Y:S08]  /*2d50*/  HMMA.16816.F32.BF16 R76, R12.reuse, R48, R76 ;  /* 0x000000300c4c723c */ /* 0x040ff0000004184c */
[----:B------:R-:W-:Y:S01]  /*2d60*/  HMMA.16816.F32.BF16 R64, R12, R50, R64 ;  /* 0x000000320c40723c */ /* 0x000fe20000041840 */
[----:B------:R-:W-:Y:S07]  /*2d70*/  LDSM.16.M88.4 R48, [R230+0x6100] ;  /* 0x00610000e630783b */ /* 0x000fee0000000200 */
[C---:B------:R-:W-:Y:S08]  /*2d80*/  HMMA.16816.F32.BF16 R88, R8.reuse, R32, R132 ;  /* 0x000000200858723c */ /* 0x040ff00000041884 */
[C---:B------:R-:W-:Y:S08]  /*2d90*/  HMMA.16816.F32.BF16 R104, R8.reuse, R34, R128 ;  /* 0x000000220868723c */ /* 0x040ff00000041880 */
[C---:B------:R-:W-:Y:S08]  /*2da0*/  HMMA.16816.F32.BF16 R100, R8.reuse, R16, R124 ;  /* 0x000000100864723c */ /* 0x040ff0000004187c */
[----:B------:R-:W-:Y:S08]  /*2db0*/  HMMA.16816.F32.BF16 R80, R8, R18, R120 ;  /* 0x000000120850723c */ /* 0x000ff00000041878 */
        /* <DEDUP_REMOVED lines=8> */
[----:B------:R-:W3:Y:S07]  /*2e40*/  LDSM.16.M88.4 R40, [R230+0x6900] ;  /* 0x00690000e628783b */ /* 0x000eee0000000200 */
[-C--:B------:R-:W-:Y:S01]  /*2e50*/  HMMA.16816.F32.BF16 R120, R20, R24.reuse, R36 ;  /* 0x000000181478723c */ /* 0x080fe20000041824 */
[----:B------:R-:W4:Y:S07]  /*2e60*/  LDSM.16.M88.4 R36, [R230+0x7100] ;  /* 0x00710000e624783b */ /* 0x000f2e0000000200 */
[C---:B-----5:R-:W-:Y:S08]  /*2e70*/  HMMA.16816.F32.BF16 R144, R4.reuse, R24, R60 ;  /* 0x000000180490723c */ /* 0x060ff0000004183c */
[C---:B------:R-:W-:Y:S01]  /*2e80*/  HMMA.16816.F32.BF16 R140, R4.reuse, R26, R56 ;  /* 0x0000001a048c723c */ /* 0x040fe20000041838 */
[----:B------:R-:W-:Y:S07]  /*2e90*/  LDSM.16.M88.4 R24, [R229+0x3000] ;  /* 0x00300000e518783b */ /* 0x000fee0000000200 */
[C---:B------:R-:W-:Y:S08]  /*2ea0*/  HMMA.16816.F32.BF16 R116, R4.reuse, R28, R72 ;  /* 0x0000001c0474723c */ /* 0x040ff00000041848 */
[----:B------:R-:W-:Y:S08]  /*2eb0*/  HMMA.16816.F32.BF16 R148, R4, R30, R68 ;  /* 0x0000001e0494723c */ /* 0x000ff00000041844 */
        /* <DEDUP_REMOVED lines=11> */
[----:B------:R-:W5:Y:S07]  /*2f70*/  LDSM.16.M88.4 R44, [R229+0x2000] ;  /* 0x00200000e52c783b */ /* 0x000f6e0000000200 */
        /* <DEDUP_REMOVED lines=9> */
[----:B------:R-:W-:Y:S08]  /*3010*/  HMMA.16816.F32.BF16 R88, R16, R42, R140 ;  /* 0x0000002a1058723c */ /* 0x000ff0000004188c */
[C---:B------:R-:W-:Y:S08]  /*3020*/  HMMA.16816.F32.BF16 R52, R12.reuse, R40, R120 ;  /* 0x000000280c34723c */ /* 0x040ff00000041878 */
[----:B------:R-:W-:Y:S08]  /*3030*/  HMMA.16816.F32.BF16 R48, R12, R42, R112 ;  /* 0x0000002a0c30723c */ /* 0x000ff00000041870 */
[C---:B----4-:R-:W-:Y:S08]  /*3040*/  HMMA.16816.F32.BF16 R84, R16.reuse, R36, R136 ;  /* 0x000000241054723c */ /* 0x050ff00000041888 */
[C---:B------:R-:W-:Y:S08]  /*3050*/  HMMA.16816.F32.BF16 R80, R16.reuse, R38, R132 ;  /* 0x000000261050723c */ /* 0x040ff00000041884 */
[C---:B------:R-:W-:Y:S08]  /*3060*/  HMMA.16816.F32.BF16 R76, R16.reuse, R32, R128 ;  /* 0x00000020104c723c */ /* 0x040ff00000041880 */
[----:B------:R-:W-:Y:S08]  /*3070*/  HMMA.16816.F32.BF16 R64, R16, R34, R124 ;  /* 0x000000221040723c */ /* 0x000ff0000004187c */
[C---:B------:R-:W-:Y:S08]  /*3080*/  HMMA.16816.F32.BF16 R40, R12.reuse, R36, R108 ;  /* 0x000000240c28723c */ /* 0x040ff0000004186c */
[C---:B------:R-:W-:Y:S08]  /*3090*/  HMMA.16816.F32.BF16 R36, R12.reuse, R38, R104 ;  /* 0x000000260c24723c */ /* 0x040ff00000041868 */
[C---:B------:R-:W-:Y:S08]  /*30a0*/  HMMA.16816.F32.BF16 R16, R12.reuse, R32, R72 ;  /* 0x000000200c10723c */ /* 0x040ff00000041848 */
[----:B------:R-:W-:Y:S08]  /*30b0*/  HMMA.16816.F32.BF16 R12, R12, R34, R68 ;  /* 0x000000220c0c723c */ /* 0x000ff00000041844 */
[C---:B-----5:R-:W-:Y:S08]  /*30c0*/  HMMA.16816.F32.BF16 R100, R4.reuse, R44, R100 ;  /* 0x0000002c0464723c */ /* 0x060ff00000041864 */
[----:B------:R-:W-:Y:S08]  /*30d0*/  HMMA.16816.F32.BF16 R96, R4, R46, R96 ;  /* 0x0000002e0460723c */ /* 0x000ff00000041860 */
        /* <DEDUP_REMOVED lines=23> */
[----:B------:R-:W-:Y:S02]  /*3250*/  USHF.L.U64.HI UR6, UR6, 0x5, UR7 ;  /* 0x0000000506067899 */ /* 0x000fe40008010207 */
[----:B------:R-:W-:Y:S01]  /*3260*/  UIADD3 UR7, UP0, UR12, 0x80, URZ ;  /* 0x000000800c077890 */ /* 0x000fe2000ff1e03f */
[----:B------:R-:W-:Y:S01]  /*3270*/  IADD3 R5, R7, UR4, RZ ;  /* 0x0000000407057c10 */ /* 0x000fe2000fffe0ff */
[----:B------:R-:W-:-:S02]  /*3280*/  IMAD.U32 R7, RZ, RZ, UR5 ;  /* 0x00000005ff077e24 */ /* 0x000fc4000f8e00ff */
        /* <DEDUP_REMOVED lines=25> */
.L_x_1600:
[----:B---3--:R-:W-:Y:S01]  /*3420*/  LEA.HI R6, R157, R161, RZ, 0x2 ;  /* 0x000000a19d067211 */ /* 0x008fe200078f10ff */
[----:B------:R-:W-:Y:S01]  /*3430*/  UMOV UR4, 0xffffffc0 ;  /* 0xffffffc000047882 */ /* 0x000fe20000000000 */
[----:B------:R-:W-:Y:S01]  /*3440*/  LOP3.LUT R4, R156, 0xffffffe0, RZ, 0xc0, !PT ;  /* 0xffffffe09c047812 */ /* 0x000fe200078ec0ff */
[----:B------:R-:W-:Y:S01]  /*3450*/  UIMAD UR4, UR21, UR4, 0x1 ;  /* 0x00000001150474a4 */ /* 0x000fe2000f8e0204 */
[----:B------:R-:W-:Y:S01]  /*3460*/  LOP3.LUT R6, R6, 0xfffffffc, RZ, 0xc0, !PT ;  /* 0xfffffffc06067812 */ /* 0x000fe200078ec0ff */
[----:B------:R-:W-:Y:S01]  /*3470*/  STL [R1+0xb0], R245 ;  /* 0x0000b0f501007387 */ /* 0x000fe20000100800 */
[----:B------:R-:W-:Y:S01]  /*3480*/  SHF.R.S32.HI R5, RZ, 0x1f, R154 ;  /* 0x0000001fff057819 */ /* 0x000fe2000001149a */
[C---:B------:R-:W-:Y:S01]  /*3490*/  IMAD.IADD R4, R161.reuse, 0x1, -R4 ;  /* 0x00000001a1047824 */ /* 0x040fe200078e0a04 */
[----:B------:R-:W-:Y:S01]  /*34a0*/  SHF.L.U32 R225, R2, 0x1, RZ ;  /* 0x0000000102e17819 */ /* 0x000fe200000006ff */
[----:B------:R-:W-:Y:S01]  /*34b0*/  IMAD.IADD R6, R161, 0x1, -R6 ;  /* 0x00000001a1067824 */ /* 0x000fe200078e0a06 */
[----:B------:R-:W-:Y:S01]  /*34c0*/  LEA.HI R5, R5, R154, RZ, 0x2 ;  /* 0x0000009a05057211 */ /* 0x000fe200078f10ff */
[----:B------:R-:W-:Y:S01]  /*34d0*/  STL [R1+0xac], R243 ;  /* 0x0000acf301007387 */ /* 0x000fe20000100800 */
[----:B------:R-:W-:Y:S01]  /*34e0*/  SHF.R.S32.HI R7, RZ, 0x1f, R4 ;  /* 0x0000001fff077819 */ /* 0x000fe20000011404 */
[--C-:B------:R-:W-:Y:S01]  /*34f0*/  IMAD R226, R3, 0x2, R225.reuse ;  /* 0x0000000203e27824 */ /* 0x100fe200078e02e1 */
[----:B------:R-:W-:Y:S01]  /*3500*/  LOP3.LUT R8, R5, 0xffffffc, RZ, 0xc0, !PT ;  /* 0x0ffffffc05087812 */ /* 0x000fe200078ec0ff */
[----:B------:R-:W-:Y:S01]  /*3510*/  STL [R1+0xa8], R242 ;  /* 0x0000a8f201007387 */ /* 0x000fe20000100800 */
[----:B------:R-:W-:Y:S01]  /*3520*/  LEA.HI R5, R6, R6, RZ, 0x1 ;  /* 0x0000000606057211 */ /* 0x000fe200078f08ff */
[----:B------:R-:W-:Y:S01]  /*3530*/  IMAD R228, R0, 0x2, R225 ;  /* 0x0000000200e47824 */ /* 0x000fe200078e02e1 */
[----:B------:R-:W-:Y:S01]  /*3540*/  LEA.HI R7, R7, R4, RZ, 0x2 ;  /* 0x0000000407077211 */ /* 0x000fe200078f10ff */
[----:B------:R-:W-:Y:S01]  /*3550*/  IMAD.IADD R9, R154, 0x1, -R8 ;  /* 0x000000019a097824 */ /* 0x000fe200078e0a08 */
[C---:B------:R-:W-:Y:S01]  /*3560*/  LOP3.LUT R11, R5.reuse, 0x1ffffffe, RZ, 0xc0, !PT ;  /* 0x1ffffffe050b7812 */ /* 0x040fe200078ec0ff */
[----:B------:R-:W-:Y:S01]  /*3570*/  IMAD.SHL.U32 R10, R5, 0x20, RZ ;  /* 0x00000020050a7824 */ /* 0x000fe200078e00ff */
[C---:B------:R-:W-:Y:S01]  /*3580*/  LEA.HI.SX32 R8, R7.reuse, UR17, 0x1e ;  /* 0x0000001107087c11 */ /* 0x040fe2000f8ff2ff */
[----:B------:R-:W-:Y:S01]  /*3590*/  STL [R1+0xa4], R241 ;  /* 0x0000a4f101007387 */ /* 0x000fe20000100800 */
[----:B------:R-:W-:Y:S01]  /*35a0*/  LOP3.LUT R7, R7, 0x7ffffffc, RZ, 0xc0, !PT ;  /* 0x7ffffffc07077812 */ /* 0x000fe200078ec0ff */
[----:B------:R-:W-:Y:S01]  /*35b0*/  IMAD.IADD R6, R6, 0x1, -R11 ;  /* 0x0000000106067824 */ /* 0x000fe200078e0a0b */
[----:B------:R-:W-:Y:S01]  /*35c0*/  LEA R5, R9, R8, 0x4 ;  /* 0x0000000809057211 */ /* 0x000fe200078e20ff */
[----:B------:R-:W-:Y:S01]  /*35d0*/  STL [R1+0xa0], R240 ;  /* 0x0000a0f001007387 */ /* 0x000fe20000100800 */
[----:B------:R-:W-:-:S02]  /*35e0*/  LOP3.LUT R8, R10, 0xffffffc0, RZ, 0xc0, !PT ;  /* 0xffffffc00a087812 */ /* 0x000fc400078ec0ff */
[----:B------:R-:W-:Y:S01]  /*35f0*/  IADD3 R4, R4, -R7, RZ ;  /* 0x8000000704047210 */ /* 0x000fe20007ffe0ff */
[----:B------:R-:W-:Y:S01]  /*3600*/  IMAD.U32 R7, RZ, RZ, UR4 ;  /* 0x00000004ff077e24 */ /* 0x000fe2000f8e00ff */
[----:B------:R-:W-:Y:S01]  /*3610*/  STL [R1+0x9c], R239 ;  /* 0x00009cef01007387 */ /* 0x000fe20000100800 */
[----:B------:R-:W-:Y:S01]  /*3620*/  IMAD.IADD R5, R8, 0x1, R5 ;  /* 0x0000000108057824 */ /* 0x000fe200078e0205 */
[----:B------:R-:W-:Y:S01]  /*3630*/  LEA R227, R0, R226, 0x1 ;  /* 0x000000e200e37211 */ /* 0x000fe200078e08ff */
[----:B------:R-:W-:Y:S01]  /*3640*/  IMAD.SHL.U32 R10, R4, 0x2, RZ ;  /* 0x00000002040a7824 */ /* 0x000fe200078e00ff */
[----:B------:R-:W-:Y:S01]  /*3650*/  STL [R1+0x98], R238 ;  /* 0x000098ee01007387 */ /* 0x000fe20000100800 */
[----:B------:R-:W-:Y:S01]  /*3660*/  IMAD R12, R6, 0x8, R5 ;  /* 0x00000008060c7824 */ /* 0x000fe200078e0205 */
[----:B------:R-:W-:Y:S02]  /*3670*/  ULDC.64 UR4, c[0x0][0x2c8] ;  /* 0x0000b20000047ab9 */ /* 0x000fe40000000a00 */
[----:B------:R-:W-:Y:S01]  /*3680*/  IADD3 R4, -R10, UR8, R7 ;  /* 0x000000080a047c10 */ /* 0x000fe2000fffe107 */
[----:B------:R-:W-:Y:S01]  /*3690*/  @P3 IMAD.HI.U32 R5, R12, c[0x0][0x2c8], RZ ;  /* 0x0000b2000c053a27 */ /* 0x000fe200078e00ff */
[----:B------:R-:W-:Y:S01]  /*36a0*/  IADD3 R11, -R10, UR20, RZ ;  /* 0x000000140a0b7c10 */ /* 0x000fe2000fffe1ff */
[----:B------:R-:W-:Y:S01]  /*36b0*/  STL [R1+0x94], R237 ;  /* 0x000094ed01007387 */ /* 0x000fe20000100800 */
[----:B------:R-:W-:Y:S01]  /*36c0*/  IADD3 R9, R4, -UR11, RZ ;  /* 0x8000000b04097c10 */ /* 0x000fe2000fffe0ff */
[----:B------:R-:W-:Y:S01]  /*36d0*/  IMAD.MOV.U32 R6, RZ, RZ, R12 ;  /* 0x000000ffff067224 */ /* 0x000fe200078e000c */
[----:B------:R-:W-:Y:S01]  /*36e0*/  @P3 SHF.R.U32.HI R6, RZ, c[0x0][0x2cc], R5 ;  /* 0x0000b300ff063a19 */ /* 0x000fe20000011605 */
[----:B------:R-:W-:Y:S04]  /*36f0*/  STL [R1+0x90], R236 ;  /* 0x000090ec01007387 */ /* 0x000fe80000100800 */
[----:B------:R-:W1:Y:S04]  /*3700*/  SHFL.IDX PT, R5, R6, 0x2, 0x1c1f ;  /* 0x005c1f0006057f89 */ /* 0x000e6800000e0000 */
[----:B------:R-:W2:Y:S04]  /*3710*/  SHFL.IDX PT, R8, R6, 0x3, 0x1c1f ;  /* 0x007c1f0006087f89 */ /* 0x000ea800000e0000 */
[----:B------:R-:W-:Y:S04]  /*3720*/  STL [R1+0x8c], R235 ;  /* 0x00008ceb01007387 */ /* 0x000fe80000100800 */
[----:B------:R-:W-:Y:S04]  /*3730*/  STL [R1+0x88], R234 ;  /* 0x000088ea01007387 */ /* 0x000fe80000100800 */
[----:B------:R-:W-:Y:S04]  /*3740*/  STL [R1+0x84], R233 ;  /* 0x000084e901007387 */ /* 0x000fe80000100800 */
[----:B------:R-:W-:Y:S01]  /*3750*/  STL [R1+0x80], R232 ;  /* 0x000080e801007387 */ /* 0x000fe20000100800 */
[----:B-1----:R-:W-:-:S03]  /*3760*/  IMAD.IADD R5, R9, 0x1, R5 ;  /* 0x0000000109057824 */ /* 0x002fc600078e0205 */
[----:B------:R-:W-:Y:S01]  /*3770*/  STL [R1+0x7c], R231 ;  /* 0x00007ce701007387 */ /* 0x000fe20000100800 */
[----:B--2---:R-:W-:Y:S01]  /*3780*/  IMAD.IADD R4, R9, 0x1, R8 ;  /* 0x0000000109047824 */ /* 0x004fe200078e0208 */
[C---:B------:R-:W-:Y:S02]  /*3790*/  IMNMX R5, R11.reuse, R5, PT ;  /* 0x000000050b057217 */ /* 0x040fe40003800200 */
[----:B------:R-:W-:Y:S02]  /*37a0*/  STL [R1+0x78], R230 ;  /* 0x000078e601007387 */ /* 0x000fe40000100800 */
[----:B------:R-:W-:Y:S02]  /*37b0*/  IMNMX R4, R11, R4, PT ;  /* 0x000000040b047217 */ /* 0x000fe40003800200 */
[----:B------:R-:W-:Y:S01]  /*37c0*/  STL [R1+0x74], R229 ;  /* 0x000074e501007387 */ /* 0x000fe20000100800 */
[C---:B------:R-:W-:Y:S02]  /*37d0*/  ISETP.GT.AND P2, PT, R5.reuse, RZ, PT ;  /* 0x000000ff0500720c */ /* 0x040fe40003f44270 */
[----:B------:R-:W-:Y:S01]  /*37e0*/  ISETP.GT.AND P6, PT, R5, 0x1, PT ;  /* 0x000000010500780c */ /* 0x000fe20003fc4270 */
[----:B------:R-:W-:Y:S01]  /*37f0*/  STL [R1+0x70], R224 ;  /* 0x000070e001007387 */ /* 0x000fe20000100800 */
[----:B------:R-:W-:-:S02]  /*3800*/  ISETP.GT.AND P0, PT, R4, 0x1, PT ;  /* 0x000000010400780c */ /* 0x000fc40003f04270 */
[----:B------:R-:W-:Y:S01]  /*3810*/  FSEL R14, R101, -INF , P6 ;  /* 0xff800000650e7808 */ /* 0x000fe20003000000 */
[----:B------:R1:W-:Y:S01]  /*3820*/  STL [R1+0x44], R12 ;  /* 0x0000440c01007387 */ /* 0x0003e20000100800 */
[----:B------:R-:W-:Y:S02]  /*3830*/  FSEL R18, R103, -INF , P0 ;  /* 0xff80000067127808 */ /* 0x000fe40000000000 */
[----:B------:R-:W-:Y:S01]  /*3840*/  ISETP.GT.AND P0, PT, R5, 0x9, PT ;  /* 0x000000090500780c */ /* 0x000fe20003f04270 */
[----:B------:R2:W-:Y:S01]  /*3850*/  STL [R1+0x60], R10 ;  /* 0x0000600a01007387 */ /* 0x0005e20000100800 */
[C---:B------:R-:W-:Y:S02]  /*3860*/  ISETP.GT.AND P1, PT, R4.reuse, RZ, PT ;  /* 0x000000ff0400720c */ /* 0x040fe40003f24270 */
[----:B------:R-:W-:Y:S01]  /*3870*/  FSEL R16, R97, -INF , P0 ;  /* 0xff80000061107808 */ /* 0x000fe20000000000 */
[----:B------:R-:W-:Y:S01]  /*3880*/  LDSM.16.MT88.4 R104, [R225+0x2100] ;  /* 0x00210000e168783b */ /* 0x000fe20000004200 */
[----:B------:R-:W-:-:S02]  /*3890*/  ISETP.GT.AND P0, PT, R4, 0x8, PT ;  /* 0x000000080400780c */ /* 0x000fc40003f04270 */
[----:B------:R-:W-:Y:S01]  /*38a0*/  FSEL R17, R102, -INF , P1 ;  /* 0xff80000066117808 */ /* 0x000fe20000800000 */
[----:B------:R-:W-:Y:S01]  /*38b0*/  LDSM.16.MT88.4 R116, [R228+0x2100] ;  /* 0x00210000e474783b */ /* 0x000fe20000004200 */
[C---:B------:R-:W-:Y:S02]  /*38c0*/  ISETP.GT.AND P1, PT, R5.reuse, 0x10, PT ;  /* 0x000000100500780c */ /* 0x040fe40003f24270 */
[----:B------:R-:W-:Y:S01]  /*38d0*/  FSEL R19, R98, -INF , P0 ;  /* 0xff80000062137808 */ /* 0x000fe20000000000 */
[----:B------:R-:W-:Y:S01]  /*38e0*/  LDSM.16.MT88.4 R112, [R226+0x2100] ;  /* 0x00210000e270783b */ /* 0x000fe20000004200 */
[----:B------:R-:W-:Y:S02]  /*38f0*/  ISETP.GT.AND P0, PT, R4, 0x11, PT ;  /* 0x000000110400780c */ /* 0x000fe40003f04270 */
[----:B------:R-:W-:Y:S01]  /*3900*/  ISETP.GT.AND P6, PT, R5, 0x11, PT ;  /* 0x000000110500780c */ /* 0x000fe20003fc4270 */
[----:B------:R-:W-:Y:S01]  /*3910*/  LDSM.16.MT88.4 R120, [R227+0x2100] ;  /* 0x00210000e378783b */ /* 0x000fe20000004200 */
[----:B------:R-:W-:-:S02]  /*3920*/  FSEL R24, R92, -INF , P1 ;  /* 0xff8000005c187808 */ /* 0x000fc40000800000 */
[----:B------:R-:W-:Y:S01]  /*3930*/  ISETP.GT.AND P1, PT, R4, 0x10, PT ;  /* 0x000000100400780c */ /* 0x000fe20003f24270 */
[----:B------:R-:W-:Y:S01]  /*3940*/  UIADD3 UR25, UR25, -0x2, URZ ;  /* 0xfffffffe19197890 */ /* 0x000fe2000fffe03f */
[----:B-1----:R-:W-:Y:S01]  /*3950*/  FSEL R12, R100, -INF , P2 ;  /* 0xff800000640c7808 */ /* 0x002fe20001000000 */
[----:B------:R-:W0:Y:S01]  /*3960*/  LDGDEPBAR ;  /* 0x00000000000079af */ /* 0x000e220000000000 */
[----:B------:R-:W-:Y:S02]  /*3970*/  ISETP.GT.AND P2, PT, R5, 0x8, PT ;  /* 0x000000080500780c */ /* 0x000fe40003f44270 */
[----:B------:R-:W-:Y:S01]  /*3980*/  FMNMX.FTZ R7, R12, R14, !PT ;  /* 0x0000000e0c077209 */ /* 0x000fe20007810000 */
[----:B------:R-:W-:Y:S01]  /*3990*/  LDSM.16.MT88.4 R100, [R227+0x100] ;  /* 0x00010000e364783b */ /* 0x000fe20000004200 */
[----:B------:R-:W-:Y:S02]  /*39a0*/  FSEL R15, R96, -INF , P2 ;  /* 0xff800000600f7808 */ /* 0x000fe40001000000 */
[----:B------:R-:W-:-:S02]  /*39b0*/  ISETP.GT.AND P2, PT, R4, 0x9, PT ;  /* 0x000000090400780c */ /* 0x000fc40003f44270 */
[----:B------:R-:W-:Y:S02]  /*39c0*/  FMNMX.FTZ R7, R15, R7, !PT ;  /* 0x000000070f077209 */ /* 0x000fe40007810000 */
[----:B------:R-:W-:Y:S02]  /*39d0*/  FSEL R36, R95, -INF , P0 ;  /* 0xff8000005f247808 */ /* 0x000fe40000000000 */
[----:B------:R-:W-:Y:S02]  /*39e0*/  FMNMX.FTZ R7, R16, R7, !PT ;  /* 0x0000000710077209 */ /* 0x000fe40007810000 */
[----:B------:R-:W-:Y:S02]  /*39f0*/  FSEL R25, R93, -INF , P6 ;  /* 0xff8000005d197808 */ /* 0x000fe40003000000 */
[----:B------:R-:W-:Y:S02]  /*3a00*/  ISETP.GT.AND P0, PT, R5, 0x18, PT ;  /* 0x000000180500780c */ /* 0x000fe40003f04270 */
[----:B------:R-:W-:-:S02]  /*3a10*/  FMNMX.FTZ R7, R24, R7, !PT ;  /* 0x0000000718077209 */ /* 0x000fc40007810000 */
[----:B------:R-:W-:Y:S02]  /*3a20*/  FSEL R35, R94, -INF , P1 ;  /* 0xff8000005e237808 */ /* 0x000fe40000800000 */
[----:B------:R-:W-:Y:S01]  /*3a30*/  FSEL R21, R99, -INF , P2 ;  /* 0xff80000063157808 */ /* 0x000fe20001000000 */
[----:B------:R-:W-:Y:S01]  /*3a40*/  LDSM.16.MT88.4 R92, [R228+0x100] ;  /* 0x00010000e45c783b */ /* 0x000fe20000004200 */
[----:B------:R-:W-:Y:S02]  /*3a50*/  ISETP.GT.AND P1, PT, R4, 0x18, PT ;  /* 0x000000180400780c */ /* 0x000fe40003f24270 */
[----:B------:R-:W-:Y:S01]  /*3a60*/  ISETP.GT.AND P2, PT, R5, 0x19, PT ;  /* 0x000000190500780c */ /* 0x000fe20003f44270 */
[----:B------:R-:W-:Y:S01]  /*3a70*/  LDSM.16.MT88.4 R96, [R226+0x100] ;  /* 0x00010000e260783b */ /* 0x000fe20000004200 */
[----:B------:R-:W-:Y:S02]  /*3a80*/  FSEL R26, R88, -INF , P0 ;  /* 0xff800000581a7808 */ /* 0x000fe40000000000 */
[----:B------:R-:W-:-:S02]  /*3a90*/  FMNMX.FTZ R7, R25, R7, !PT ;  /* 0x0000000719077209 */ /* 0x000fc40007810000 */
[----:B------:R-:W-:Y:S02]  /*3aa0*/  ISETP.GT.AND P0, PT, R4, 0x19, PT ;  /* 0x000000190400780c */ /* 0x000fe40003f04270 */
        /* <DEDUP_REMOVED lines=11> */
[----:B------:R-:W-:-:S02]  /*3b60*/  ISETP.GT.AND P2, PT, R5, 0x28, PT ;  /* 0x000000280500780c */ /* 0x000fc40003f44270 */
[----:B------:R-:W-:Y:S02]  /*3b70*/  FSEL R174, R85, -INF , P0 ;  /* 0xff80000055ae7808 */ /* 0x000fe40000000000 */
        /* <DEDUP_REMOVED lines=8> */
[----:B------:R-:W-:Y:S02]  /*3c00*/  ISETP.GT.AND P0, PT, R5, 0x30, PT ;  /* 0x000000300500780c */ /* 0x000fe40003f04270 */
[----:B------:R-:W-:Y:S02]  /*3c10*/  FMNMX.FTZ R8, R36, R8, !PT ;  /* 0x0000000824087209 */ /* 0x000fe40007810000 */
[----:B------:R-:W-:-:S02]  /*3c20*/  FMNMX.FTZ R7, R173, R7, !PT ;  /* 0x00000007ad077209 */ /* 0x000fc40007810000 */
[----:B------:R-:W-:Y:S02]  /*3c30*/  FSEL R172, R86, -INF , P1 ;  /* 0xff80000056ac7808 */ /* 0x000fe40000800000 */
[C---:B------:R-:W-:Y:S02]  /*3c40*/  ISETP.GT.AND P6, PT, R5.reuse, 0x31, PT ;  /* 0x000000310500780c */ /* 0x040fe40003fc4270 */
[C---:B------:R-:W-:Y:S02]  /*3c50*/  ISETP.GT.AND P2, PT, R5.reuse, 0x38, PT ;  /* 0x000000380500780c */ /* 0x040fe40003f44270 */
        /* <DEDUP_REMOVED lines=10> */
[----:B--2---:R-:W-:Y:S02]  /*3d00*/  FSEL R10, R64, -INF , P2 ;  /* 0xff800000400a7808 */ /* 0x004fe40001000000 */
[----:B------:R-:W-:Y:S02]  /*3d10*/  FMNMX.FTZ R5, R172, R5, !PT ;  /* 0x00000005ac057209 */ /* 0x000fe40007810000 */
[----:B------:R-:W-:Y:S01]  /*3d20*/  FMNMX.FTZ R7, R188, R7, !PT ;  /* 0x00000007bc077209 */ /* 0x000fe20007810000 */
[----:B------:R-:W-:Y:S01]  /*3d30*/  STL [R1+0x20], R10 ;  /* 0x0000200a01007387 */ /* 0x000fe20000100800 */
[----:B------:R-:W-:Y:S02]  /*3d40*/  ISETP.GT.AND P2, PT, R4, 0x29, PT ;  /* 0x000000290400780c */ /* 0x000fe40003f44270 */
[----:B------:R-:W-:-:S02]  /*3d50*/  FSEL R250, R65, -INF , P1 ;  /* 0xff80000041fa7808 */ /* 0x000fc40000800000 */
[----:B------:R-:W-:Y:S02]  /*3d60*/  FSEL R166, R82, -INF , P0 ;  /* 0xff80000052a67808 */ /* 0x000fe40000000000 */
[----:B------:R-:W-:Y:S02]  /*3d70*/  FMNMX.FTZ R5, R167, R5, !PT ;  /* 0x00000005a7057209 */ /* 0x000fe40007810000 */
[----:B------:R-:W-:Y:S02]  /*3d80*/  FMNMX.FTZ R7, R10, R7, !PT ;  /* 0x000000070a077209 */ /* 0x000fe40007810000 */
[----:B------:R-:W-:Y:S02]  /*3d90*/  FSEL R165, R83, -INF , P2 ;  /* 0xff80000053a57808 */ /* 0x000fe40001000000 */
[----:B------:R-:W-:Y:S02]  /*3da0*/  ISETP.GT.AND P1, PT, R4, 0x30, PT ;  /* 0x000000300400780c */ /* 0x000fe40003f24270 */
[----:B------:R-:W-:-:S02]  /*3db0*/  FMNMX.FTZ R5, R166, R5, !PT ;  /* 0x00000005a6057209 */ /* 0x000fc40007810000 */
[----:B------:R-:W-:Y:S02]  /*3dc0*/  FMNMX.FTZ R7, R250, R7, !PT ;  /* 0x00000007fa077209 */ /* 0x000fe40007810000 */
[----:B------:R-:W-:Y:S02]  /*3dd0*/  ISETP.GT.AND P0, PT, R4, 0x31, PT ;  /* 0x000000310400780c */ /* 0x000fe40003f04270 */
[----:B------:R-:W-:Y:S01]  /*3de0*/  FSEL R13, R78, -INF , P1 ;  /* 0xff8000004e0d7808 */ /* 0x000fe20000800000 */
[----:B------:R-:W1:Y:S01]  /*3df0*/  SHFL.BFLY PT, R10, R7, 0x2, 0x1f ;  /* 0x0c401f00070a7f89 */ /* 0x000e6200000e0000 */
[----:B------:R-:W-:Y:S02]  /*3e00*/  FMNMX.FTZ R5, R165, R5, !PT ;  /* 0x00000005a5057209 */ /* 0x000fe40007810000 */
[----:B------:R-:W-:Y:S01]  /*3e10*/  FSEL R8, R79, -INF , P0 ;  /* 0xff8000004f087808 */ /* 0x000fe20000000000 */
[----:B------:R-:W-:Y:S01]  /*3e20*/  STL [R1+0x28], R13 ;  /* 0x0000280d01007387 */ /* 0x000fe20000100800 */
[----:B------:R-:W-:-:S02]  /*3e30*/  ISETP.GT.AND P1, PT, R4, 0x38, PT ;  /* 0x000000380400780c */ /* 0x000fc40003f24270 */
[----:B------:R-:W-:Y:S01]  /*3e40*/  FMNMX.FTZ R5, R13, R5, !PT ;  /* 0x000000050d057209 */ /* 0x000fe20007810000 */
[----:B------:R-:W-:Y:S01]  /*3e50*/  STL [R1+0x24], R8 ;  /* 0x0000240801007387 */ /* 0x000fe20000100800 */
[----:B------:R-:W-:Y:S02]  /*3e60*/  ISETP.GT.AND P0, PT, R4, 0x39, PT ;  /* 0x000000390400780c */ /* 0x000fe40003f04270 */
[----:B------:R-:W-:Y:S01]  /*3e70*/  FSEL R235, R66, -INF , P1 ;  /* 0xff80000042eb7808 */ /* 0x000fe20000800000 */
[----:B------:R-:W-:Y:S01]  /*3e80*/  LDSM.16.MT88.4 R76, [R225+0x2900] ;  /* 0x00290000e14c783b */ /* 0x000fe20000004200 */
[----:B------:R-:W-:Y:S02]  /*3e90*/  FMNMX.FTZ R5, R8, R5, !PT ;  /* 0x0000000508057209 */ /* 0x000fe40007810000 */
[----:B------:R-:W-:Y:S01]  /*3ea0*/  FSEL R234, R67, -INF , P0 ;  /* 0xff80000043ea7808 */ /* 0x000fe20000000000 */
[----:B------:R-:W-:Y:S01]  /*3eb0*/  STL [R1+0xb4], R235 ;  /* 0x0000b4eb01007387 */ /* 0x000fe20000100800 */
[----:B------:R-:W-:-:S03]  /*3ec0*/  FMNMX.FTZ R5, R235, R5, !PT ;  /* 0x00000005eb057209 */ /* 0x000fc60007810000 */
[----:B------:R-:W-:Y:S01]  /*3ed0*/  STL [R1+0xb8], R234 ;  /* 0x0000b8ea01007387 */ /* 0x000fe20000100800 */
[----:B------:R-:W-:Y:S02]  /*3ee0*/  FMNMX.FTZ R5, R234, R5, !PT ;  /* 0x00000005ea057209 */ /* 0x000fe40007810000 */
[----:B-1----:R-:W-:-:S03]  /*3ef0*/  FMNMX.FTZ R4, R7, R10, !PT ;  /* 0x0000000a07047209 */ /* 0x002fc60007810000 */
[----:B------:R-:W1:Y:S04]  /*3f00*/  SHFL.BFLY PT, R8, R5, 0x2, 0x1f ;  /* 0x0c401f0005087f89 */ /* 0x000e6800000e0000 */
[----:B------:R-:W2:Y:S01]  /*3f10*/  SHFL.BFLY PT, R7, R4, 0x1, 0x1f ;  /* 0x0c201f0004077f89 */ /* 0x000ea200000e0000 */
[----:B-1----:R-:W-:Y:S02]  /*3f20*/  FMNMX.FTZ R5, R5, R8, !PT ;  /* 0x0000000805057209 */ /* 0x002fe40007810000 */
[----:B--2---:R-:W-:-:S03]  /*3f30*/  FMNMX.FTZ R183, R4, R7, !PT ;  /* 0x0000000704b77209 */ /* 0x004fc60007810000 */
[----:B------:R-:W1:Y:S01]  /*3f40*/  SHFL.BFLY PT, R8, R5, 0x1, 0x1f ;  /* 0x0c201f0005087f89 */ /* 0x000e6200000e0000 */
[----:B------:R-:W-:-:S03]  /*3f50*/  FSETP.NEU.FTZ.AND P0, PT, R183, -INF , PT ;  /* 0xff800000b700780b */ /* 0x000fc60003f1d000 */
[----:B------:R-:W2:Y:S01]  /*3f60*/  SHFL.IDX PT, R7, R6, RZ, 0x1c1f ;  /* 0x001c1fff06077589 */ /* 0x000ea200000e0000 */
[----:B------:R-:W-:-:S03]  /*3f70*/  FMUL.FTZ R4, R183, c[0x0][0x2d0] ;  /* 0x0000b400b7047a20 */ /* 0x000fc60000410000 */
[----:B------:R-:W3:Y:S02]  /*3f80*/  SHFL.IDX PT, R6, R6, 0x1, 0x1c1f ;  /* 0x003c1f0006067f89 */ /* 0x000ee400000e0000 */
[----:B------:R-:W-:Y:S02]  /*3f90*/  FSEL R13, R4, RZ, P0 ;  /* 0x000000ff040d7208 */ /* 0x000fe40000000000 */
[----:B------:R-:W-:Y:S03]  /*3fa0*/  STL [R1+0xbc], R183 ;  /* 0x0000bcb701007387 */ /* 0x000fe60000100800 */
[----:B------:R-:W-:-:S04]  /*3fb0*/  FFMA.FTZ R4, R12, c[0x0][0x2d0], -R13 ;  /* 0x0000b4000c047a23 */ /* 0x000fc8000001080d */
[----:B------:R4:W-:Y:S01]  /*3fc0*/  MUFU.EX2 R242, R4 ;  /* 0x0000000400f27308 */ /* 0x0009e20000000800 */
[----:B-1----:R-:W-:Y:S01]  /*3fd0*/  FMNMX.FTZ R182, R5, R8, !PT ;  /* 0x0000000805b67209 */ /* 0x002fe20007810000 */
[----:B------:R-:W-:Y:S02]  /*3fe0*/  FFMA.FTZ R5, R15, c[0x0][0x2d0], -R13 ;  /* 0x0000b4000f057a23 */ /* 0x000fe4000001080d */
[----:B--2---:R-:W-:-:S04]  /*3ff0*/  IMAD.IADD R2, R9, 0x1, R7 ;  /* 0x0000000109027824 */ /* 0x004fc800078e0207 */
[----:B------:R3:W-:Y:S01]  /*4000*/  MUFU.EX2 R204, R5 ;  /* 0x0000000500cc7308 */ /* 0x0007e20000000800 */
[----:B------:R-:W-:Y:S01]  /*4010*/  FSETP.NEU.FTZ.AND P0, PT, R182, -INF , PT ;  /* 0xff800000b600780b */ /* 0x000fe20003f1d000 */
[----:B------:R-:W-:Y:S01]  /*4020*/  STL [R1+0xc0], R182 ;  /* 0x0000c0b601007387 */ /* 0x000fe20000100800 */
[----:B------:R-:W-:Y:S01]  /*4030*/  IMNMX R3, R11, R2, PT ;  /* 0x000000020b037217 */ /* 0x000fe20003800200 */
[----:B----4-:R-:W-:-:S03]  /*4040*/  FFMA.FTZ R4, R14, c[0x0][0x2d0], -R13 ;  /* 0x0000b4000e047a23 */ /* 0x010fc6000001080d */
[C---:B------:R-:W-:Y:S01]  /*4050*/  ISETP.GT.AND P2, PT, R3.reuse, 0x1, PT ;  /* 0x000000010300780c */ /* 0x040fe20003f44270 */
[----:B------:R1:W2:Y:S01]  /*4060*/  MUFU.EX2 R241, R4 ;  /* 0x0000000400f17308 */ /* 0x0002a20000000800 */
[----:B------:R-:W-:Y:S02]  /*4070*/  ISETP.GT.AND P6, PT, R3, RZ, PT ;  /* 0x000000ff0300720c */ /* 0x000fe40003fc4270 */
[----:B------:R-:W-:Y:S02]  /*4080*/  FSEL R20, R61, -INF , P2 ;  /* 0xff8000003d147808 */ /* 0x000fe40001000000 */
[----:B------:R-:W-:Y:S01]  /*4090*/  ISETP.GT.AND P2, PT, R3, 0x8, PT ;  /* 0x000000080300780c */ /* 0x000fe20003f44270 */
[----:B---3--:R-:W-:-:S05]  /*40a0*/  IMAD.IADD R5, R9, 0x1, R6 ;  /* 0x0000000109057824 */ /* 0x008fca00078e0206 */
[----:B------:R-:W-:-:S04]  /*40b0*/  IMNMX R2, R11, R5, PT ;  /* 0x000000050b027217 */ /* 0x000fc80003800200 */
[----:B------:R-:W-:Y:S01]  /*40c0*/  ISETP.GT.AND P1, PT, R2, RZ, PT ;  /* 0x000000ff0200720c */ /* 0x000fe20003f24270 */
[----:B-1----:R-:W-:Y:S01]  /*40d0*/  FMUL.FTZ R4, R182, c[0x0][0x2d0] ;  /* 0x0000b400b6047a20 */ /* 0x002fe20000410000 */
[----:B--2---:R-:W-:Y:S02]  /*40e0*/  F2FP.BF16.PACK_AB R8, R241, R242 ;  /* 0x000000f2f108723e */ /* 0x004fe400000010ff */
[----:B------:R-:W-:Y:S02]  /*40f0*/  FSEL R30, R62, -INF , P1 ;  /* 0xff8000003e1e7808 */ /* 0x000fe40000800000 */
[----:B------:R-:W-:Y:S01]  /*4100*/  FSEL R12, R4, RZ, P0 ;  /* 0x000000ff040c7208 */ /* 0x000fe20000000000 */
[----:B------:R-:W-:Y:S01]  /*4110*/  FFMA.FTZ R4, R16, c[0x0][0x2d0], -R13 ;  /* 0x0000b40010047a23 */ /* 0x000fe2000001080d */
[----:B------:R-:W-:Y:S02]  /*4120*/  ISETP.GT.AND P0, PT, R2, 0x1, PT ;  /* 0x000000010200780c */ /* 0x000fe40003f04270 */
[----:B------:R-:W-:Y:S01]  /*4130*/  FSEL R16, R56, -INF , P2 ;  /* 0xff80000038107808 */ /* 0x000fe20001000000 */
[----:B------:R1:W2:Y:S01]  /*4140*/  MUFU.EX2 R236, R4 ;  /* 0x0000000400ec7308 */ /* 0x0002a20000000800 */
[----:B------:R-:W-:Y:S01]  /*4150*/  FFMA.FTZ R0, R21, c[0x0][0x2d0], -R12 ;  /* 0x0000b40015007a23 */ /* 0x000fe2000001080c */
[----:B------:R-:W-:-:S02]  /*4160*/  FSEL R32, R63, -INF , P0 ;  /* 0xff8000003f207808 */ /* 0x000fc40000000000 */
[C---:B------:R-:W-:Y:S02]  /*4170*/  ISETP.GT.AND P0, PT, R3.reuse, 0x9, PT ;  /* 0x000000090300780c */ /* 0x040fe40003f04270 */
[----:B------:R-:W-:Y:S02]  /*4180*/  ISETP.GT.AND P1, PT, R3, 0x10, PT ;  /* 0x000000100300780c */ /* 0x000fe40003f24270 */
[----:B------:R3:W-:Y:S01]  /*4190*/  MUFU.EX2 R208, R0 ;  /* 0x0000000000d07308 */ /* 0x0007e20000000800 */
[----:B------:R-:W-:-:S04]  /*41a0*/  ISETP.GT.AND P2, PT, R2, 0x9, PT ;  /* 0x000000090200780c */ /* 0x000fc80003f44270 */
[----:B------:R-:W-:Y:S02]  /*41b0*/  FSEL R29, R59, -INF , P2 ;  /* 0xff8000003b1d7808 */ /* 0x000fe40001000000 */
[----:B------:R-:W-:Y:S01]  /*41c0*/  ISETP.GT.AND P2, PT, R3, 0x19, PT ;  /* 0x000000190300780c */ /* 0x000fe20003f44270 */
[----:B-1----:R-:W-:Y:S01]  /*41d0*/  FFMA.FTZ R4, R17, c[0x0][0x2d0], -R12 ;  /* 0x0000b40011047a23 */ /* 0x002fe2000001080c */
[----:B------:R-:W-:Y:S02]  /*41e0*/  FSEL R17, R60, -INF , P6 ;  /* 0xff8000003c117808 */ /* 0x000fe40003000000 */
[----:B------:R-:W-:Y:S01]  /*41f0*/  ISETP.GT.AND P6, PT, R3, 0x11, PT ;  /* 0x000000110300780c */ /* 0x000fe20003fc4270 */
[----:B------:R1:W-:Y:S01]  /*4200*/  MUFU.EX2 R207, R4 ;  /* 0x0000000400cf7308 */ /* 0x0003e20000000800 */
[----:B------:R-:W-:Y:S01]  /*4210*/  FSEL R23, R49, -INF , P2 ;  /* 0xff80000031177808 */ /* 0x000fe20001000000 */
[----:B------:R-:W-:Y:S01]  /*4220*/  LDSM.16.MT88.4 R60, [R226+0x900] ;  /* 0x00090000e23c783b */ /* 0x000fe20000004200 */
[----:B------:R-:W-:-:S02]  /*4230*/  FSEL R21, R53, -INF , P6 ;  /* 0xff80000035157808 */ /* 0x000fc40003000000 */
[----:B---3--:R-:W-:Y:S02]  /*4240*/  FMNMX.FTZ R0, R17, R20, !PT ;  /* 0x0000001411007209 */ /* 0x008fe40007810000 */
[C---:B------:R-:W-:Y:S02]  /*4250*/  ISETP.GT.AND P2, PT, R3.reuse, 0x28, PT ;  /* 0x000000280300780c */ /* 0x040fe40003f44270 */
[----:B------:R-:W-:Y:S02]  /*4260*/  FMNMX.FTZ R0, R16, R0, !PT ;  /* 0x0000000010007209 */ /* 0x000fe40007810000 */
[----:B------:R-:W-:Y:S02]  /*4270*/  FSEL R163, R44, -INF , P2 ;  /* 0xff8000002ca37808 */ /* 0x000fe40001000000 */
[C---:B------:R-:W-:Y:S02]  /*4280*/  ISETP.GT.AND P6, PT, R3.reuse, 0x31, PT ;  /* 0x000000310300780c */ /* 0x040fe40003fc4270 */
[----:B------:R-:W-:Y:S01]  /*4290*/  ISETP.GT.AND P2, PT, R3, 0x38, PT ;  /* 0x000000380300780c */ /* 0x000fe20003f44270 */
[----:B-1----:R-:W-:Y:S01]  /*42a0*/  FFMA.FTZ R4, R18, c[0x0][0x2d0], -R12 ;  /* 0x0000b40012047a23 */ /* 0x002fe2000001080c */
[----:B------:R-:W-:-:S02]  /*42b0*/  FSEL R18, R57, -INF , P0 ;  /* 0xff80000039127808 */ /* 0x000fc40000000000 */
[----:B------:R-:W-:Y:S01]  /*42c0*/  ISETP.GT.AND P0, PT, R2, 0x8, PT ;  /* 0x000000080200780c */ /* 0x000fe20003f04270 */
[----:B------:R1:W3:Y:S01]  /*42d0*/  MUFU.EX2 R206, R4 ;  /* 0x0000000400ce7308 */ /* 0x0002e20000000800 */
[----:B------:R-:W-:Y:S02]  /*42e0*/  FMNMX.FTZ R0, R18, R0, !PT ;  /* 0x0000000012007209 */ /* 0x000fe40007810000 */
[----:B------:R-:W-:Y:S02]  /*42f0*/  FSEL R28, R58, -INF , P0 ;  /* 0xff8000003a1c7808 */ /* 0x000fe40000000000 */
[----:B------:R-:W-:Y:S01]  /*4300*/  ISETP.GT.AND P0, PT, R2, 0x11, PT ;  /* 0x000000110200780c */ /* 0x000fe20003f04270 */
[----:B------:R-:W-:Y:S01]  /*4310*/  LDSM.16.MT88.4 R56, [R228+0x2900] ;  /* 0x00290000e438783b */ /* 0x000fe20000004200 */
[----:B------:R-:W-:Y:S02]  /*4320*/  FSEL R214, R73, -INF , P6 ;  /* 0xff80000049d67808 */ /* 0x000fe40003000000 */
[----:B------:R-:W-:-:S02]  /*4330*/  FSEL R33, R55, -INF , P0 ;  /* 0xff80000037217808 */ /* 0x000fc40000000000 */
[----:B------:R-:W-:Y:S02]  /*4340*/  ISETP.GT.AND P0, PT, R3, 0x18, PT ;  /* 0x000000180300780c */ /* 0x000fe40003f04270 */
[----:B------:R-:W-:Y:S02]  /*4350*/  FSEL R203, R168, -INF , P2 ;  /* 0xff800000a8cb7808 */ /* 0x000fe40001000000 */
[----:B------:R-:W-:Y:S01]  /*4360*/  FSEL R22, R48, -INF , P0 ;  /* 0xff80000030167808 */ /* 0x000fe20000000000 */
[----:B-1----:R-:W-:Y:S01]  /*4370*/  FFMA.FTZ R4, R19, c[0x0][0x2d0], -R12 ;  /* 0x0000b40013047a23 */ /* 0x002fe2000001080c */
[----:B------:R-:W-:Y:S02]  /*4380*/  FSEL R19, R52, -INF , P1 ;  /* 0xff80000034137808 */ /* 0x000fe40000800000 */
[----:B------:R-:W-:Y:S01]  /*4390*/  ISETP.GT.AND P1, PT, R2, 0x10, PT ;  /* 0x000000100200780c */ /* 0x000fe20003f24270 */
[----:B------:R1:W4:Y:S01]  /*43a0*/  MUFU.EX2 R243, R4 ;  /* 0x0000000400f37308 */ /* 0x0003220000000800 */
[----:B------:R-:W-:-:S02]  /*43b0*/  FMNMX.FTZ R0, R19, R0, !PT ;  /* 0x0000000013007209 */ /* 0x000fc40007810000 */
[----:B------:R-:W-:Y:S02]  /*43c0*/  FSEL R31, R54, -INF , P1 ;  /* 0xff800000361f7808 */ /* 0x000fe40000800000 */
[C---:B------:R-:W-:Y:S01]  /*43d0*/  ISETP.GT.AND P1, PT, R2.reuse, 0x18, PT ;  /* 0x000000180200780c */ /* 0x040fe20003f24270 */
[----:B------:R-:W-:Y:S01]  /*43e0*/  LDSM.16.MT88.4 R52, [R228+0x900] ;  /* 0x00090000e434783b */ /* 0x000fe20000004200 */
[----:B------:R-:W-:Y:S02]  /*43f0*/  FMNMX.FTZ R0, R21, R0, !PT ;  /* 0x0000000015007209 */ /* 0x000fe40007810000 */
[----:B------:R-:W-:Y:S02]  /*4400*/  ISETP.GT.AND P0, PT, R2, 0x19, PT ;  /* 0x000000190200780c */ /* 0x000fe40003f04270 */
[----:B------:R-:W-:Y:S02]  /*4410*/  FSEL R34, R50, -INF , P1 ;  /* 0xff80000032227808 */ /* 0x000fe40000800000 */
[----:B------:R-:W-:-:S02]  /*4420*/  ISETP.GT.AND P1, PT, R3, 0x20, PT ;  /* 0x000000200300780c */ /* 0x000fc40003f24270 */
[----:B------:R-:W-:Y:S01]  /*4430*/  FMNMX.FTZ R0, R22, R0, !PT ;  /* 0x0000000016007209 */ /* 0x000fe20007810000 */
[----:B-1----:R-:W-:Y:S01]  /*4440*/  FFMA.FTZ R4, R25, c[0x0][0x2d0], -R13 ;  /* 0x0000b40019047a23 */ /* 0x002fe2000001080d */
[----:B------:R-:W-:Y:S02]  /*4450*/  FSEL R68, R51, -INF , P0 ;  /* 0xff80000033447808 */ /* 0x000fe40000000000 */
[----:B------:R-:W-:Y:S01]  /*4460*/  ISETP.GT.AND P0, PT, R3, 0x21, PT ;  /* 0x000000210300780c */ /* 0x000fe20003f04270 */
[----:B------:R-:W-:Y:S01]  /*4470*/  MUFU.EX2 R229, R4 ;  /* 0x0000000400e57308 */ /* 0x000fe20000000800 */
[----:B------:R-:W-:Y:S01]  /*4480*/  FSEL R161, R40, -INF , P1 ;  /* 0xff80000028a17808 */ /* 0x000fe20000800000 */
[----:B------:R-:W-:Y:S01]  /*4490*/  LDSM.16.MT88.4 R48, [R227+0x900] ;  /* 0x00090000e330783b */ /* 0x000fe20000004200 */
        /* <DEDUP_REMOVED lines=8> */
[----:B------:R-:W-:Y:S02]  /*4520*/  FSEL R160, R42, -INF , P1 ;  /* 0xff8000002aa07808 */ /* 0x000fe40000800000 */
[----:B------:R-:W-:Y:S02]  /*4530*/  FMNMX.FTZ R0, R163, R0, !PT ;  /* 0x00000000a3007209 */ /* 0x000fe40007810000 */
[----:B------:R-:W-:Y:S01]  /*4540*/  ISETP.GT.AND P1, PT, R3, 0x39, PT ;  /* 0x000000390300780c */ /* 0x000fe20003f24270 */
[----:B------:R-:W-:Y:S01]  /*4550*/  FFMA.FTZ R3, R24, c[0x0][0x2d0], -R13 ;  /* 0x0000b40018037a23 */ /* 0x000fe2000001080d */
[----:B------:R-:W-:Y:S02]  /*4560*/  FSEL R215, R72, -INF , P0 ;  /* 0xff80000048d77808 */ /* 0x000fe40000000000 */
[----:B------:R-:W-:Y:S01]  /*4570*/  FMNMX.FTZ R0, R162, R0, !PT ;  /* 0x00000000a2007209 */ /* 0x000fe20007810000 */
[----:B------:R1:W-:Y:S01]  /*4580*/  MUFU.EX2 R232, R3 ;  /* 0x0000000300e87308 */ /* 0x0003e20000000800 */
[----:B------:R-:W-:-:S02]  /*4590*/  FSEL R202, R169, -INF , P1 ;  /* 0xff800000a9ca7808 */ /* 0x000fc40000800000 */
[----:B------:R-:W-:Y:S02]  /*45a0*/  FMNMX.FTZ R0, R215, R0, !PT ;  /* 0x00000000d7007209 */ /* 0x000fe40007810000 */
[----:B------:R-:W-:Y:S02]  /*45b0*/  ISETP.GT.AND P0, PT, R2, 0x21, PT ;  /* 0x000000210200780c */ /* 0x000fe40003f04270 */
[----:B------:R-:W-:Y:S02]  /*45c0*/  FMNMX.FTZ R0, R214, R0, !PT ;  /* 0x00000000d6007209 */ /* 0x000fe40007810000 */
[----:B------:R-:W-:Y:S02]  /*45d0*/  FSEL R71, R43, -INF , P0 ;  /* 0xff8000002b477808 */ /* 0x000fe40000000000 */
[----:B------:R-:W-:Y:S02]  /*45e0*/  FMNMX.FTZ R0, R203, R0, !PT ;  /* 0x00000000cb007209 */ /* 0x000fe40007810000 */
[----:B------:R-:W-:-:S02]  /*45f0*/  ISETP.GT.AND P0, PT, R2, 0x28, PT ;  /* 0x000000280200780c */ /* 0x000fc40003f04270 */
[----:B------:R-:W-:Y:S02]  /*4600*/  FMNMX.FTZ R0, R202, R0, !PT ;  /* 0x00000000ca007209 */ /* 0x000fe40007810000 */
[----:B-1----:R-:W-:Y:S02]  /*4610*/  FMNMX.FTZ R3, R30, R32, !PT ;  /* 0x000000201e037209 */ /* 0x002fe40007810000 */
[----:B------:R-:W-:Y:S01]  /*4620*/  ISETP.GT.AND P1, PT, R2, 0x29, PT ;  /* 0x000000290200780c */ /* 0x000fe20003f24270 */
[----:B------:R-:W1:Y:S01]  /*4630*/  SHFL.BFLY PT, R5, R0, 0x2, 0x1f ;  /* 0x0c401f0000057f89 */ /* 0x000e6200000e0000 */
[----:B------:R-:W-:Y:S02]  /*4640*/  FMNMX.FTZ R3, R28, R3, !PT ;  /* 0x000000031c037209 */ /* 0x000fe40007810000 */
[----:B------:R-:W-:Y:S02]  /*4650*/  FSEL R70, R46, -INF , P0 ;  /* 0xff8000002e467808 */ /* 0x000fe40000000000 */
[----:B------:R-:W-:Y:S01]  /*4660*/  FMNMX.FTZ R4, R29, R3, !PT ;  /* 0x000000031d047209 */ /* 0x000fe20007810000 */
[----:B------:R-:W-:Y:S01]  /*4670*/  FFMA.FTZ R3, R26, c[0x0][0x2d0], -R13 ;  /* 0x0000b4001a037a23 */ /* 0x000fe2000001080d */
[----:B------:R-:W-:-:S02]  /*4680*/  FSEL R69, R47, -INF , P1 ;  /* 0xff8000002f457808 */ /* 0x000fc40000800000 */
[----:B------:R-:W-:Y:S01]  /*4690*/  FMNMX.FTZ R4, R31, R4, !PT ;  /* 0x000000041f047209 */ /* 0x000fe20007810000 */
[----:B------:R2:W-:Y:S01]  /*46a0*/  MUFU.EX2 R205, R3 ;  /* 0x0000000300cd7308 */ /* 0x0005e20000000800 */
[C---:B------:R-:W-:Y:S01]  /*46b0*/  ISETP.GT.AND P6, PT, R2.reuse, 0x30, PT ;  /* 0x000000300200780c */ /* 0x040fe20003fc4270 */
[----:B------:R-:W-:Y:S01]  /*46c0*/  LDSM.16.MT88.4 R44, [R225+0x900] ;  /* 0x00090000e12c783b */ /* 0x000fe20000004200 */
[C---:B------:R-:W-:Y:S02]  /*46d0*/  ISETP.GT.AND P2, PT, R2.reuse, 0x31, PT ;  /* 0x000000310200780c */ /* 0x040fe40003f44270 */
[C---:B------:R-:W-:Y:S02]  /*46e0*/  ISETP.GT.AND P1, PT, R2.reuse, 0x38, PT ;  /* 0x000000380200780c */ /* 0x040fe40003f24270 */
[----:B------:R-:W-:Y:S02]  /*46f0*/  ISETP.GT.AND P0, PT, R2, 0x39, PT ;  /* 0x000000390200780c */ /* 0x000fe40003f04270 */
[----:B------:R-:W-:-:S02]  /*4700*/  FSEL R201, R74, -INF , P6 ;  /* 0xff8000004ac97808 */ /* 0x000fc40003000000 */
[----:B------:R-:W-:Y:S02]  /*4710*/  FSEL R200, R75, -INF , P2 ;  /* 0xff8000004bc87808 */ /* 0x000fe40001000000 */
[----:B------:R-:W-:Y:S01]  /*4720*/  FSEL R179, R170, -INF , P1 ;  /* 0xff800000aab37808 */ /* 0x000fe20000800000 */
[----:B------:R-:W-:Y:S01]  /*4730*/  LDSM.16.MT88.4 R72, [R226+0x2900] ;  /* 0x00290000e248783b */ /* 0x000fe20000004200 */
[----:B-1----:R-:W-:Y:S02]  /*4740*/  FMNMX.FTZ R0, R0, R5, !PT ;  /* 0x0000000500007209 */ /* 0x002fe40007810000 */
[----:B--2---:R-:W-:Y:S01]  /*4750*/  FMNMX.FTZ R3, R33, R4, !PT ;  /* 0x0000000421037209 */ /* 0x004fe20007810000 */
[----:B------:R-:W-:Y:S01]  /*4760*/  FFMA.FTZ R4, R27, c[0x0][0x2d0], -R13 ;  /* 0x0000b4001b047a23 */ /* 0x000fe2000001080d */
[----:B------:R-:W-:Y:S01]  /*4770*/  FSEL R178, R171, -INF , P0 ;  /* 0xff800000abb27808 */ /* 0x000fe20000000000 */
[----:B------:R-:W1:Y:S01]  /*4780*/  SHFL.BFLY PT, R15, R0, 0x1, 0x1f ;  /* 0x0c201f00000f7f89 */ /* 0x000e6200000e0000 */
[----:B------:R-:W-:Y:S01]  /*4790*/  FMNMX.FTZ R3, R34, R3, !PT ;  /* 0x0000000322037209 */ /* 0x000fe20007810000 */
[----:B------:R2:W2:Y:S01]  /*47a0*/  MUFU.EX2 R249, R4 ;  /* 0x0000000400f97308 */ /* 0x0004a20000000800 */
[----:B------:R-:W-:-:S02]  /*47b0*/  F2FP.BF16.PACK_AB R10, R236, R204 ;  /* 0x000000ccec0a723e */ /* 0x000fc400000010ff */
[----:B------:R-:W-:Y:S02]  /*47c0*/  FMNMX.FTZ R3, R68, R3, !PT ;  /* 0x0000000344037209 */ /* 0x000fe40007810000 */
[----:B---3--:R-:W-:Y:S02]  /*47d0*/  F2FP.BF16.PACK_AB R9, R206, R207 ;  /* 0x000000cfce09723e */ /* 0x008fe400000010ff */
[----:B------:R-:W-:Y:S02]  /*47e0*/  FMNMX.FTZ R2, R160, R3, !PT ;  /* 0x00000003a0027209 */ /* 0x000fe40007810000 */
[----:B----4-:R-:W-:Y:S02]  /*47f0*/  F2FP.BF16.PACK_AB R11, R208, R243 ;  /* 0x000000f3d00b723e */ /* 0x010fe400000010ff */
[----:B------:R-:W-:Y:S01]  /*4800*/  FMNMX.FTZ R3, R71, R2, !PT ;  /* 0x0000000247037209 */ /* 0x000fe20007810000 */
[----:B------:R-:W-:-:S03]  /*4810*/  FFMA.FTZ R2, R36, c[0x0][0x2d0], -R12 ;  /* 0x0000b40024027a23 */ /* 0x000fc6000001080c */
[----:B------:R-:W-:Y:S01]  /*4820*/  FMNMX.FTZ R3, R70, R3, !PT ;  /* 0x0000000346037209 */ /* 0x000fe20007810000 */
[----:B------:R3:W-:Y:S01]  /*4830*/  MUFU.EX2 R224, R2 ;  /* 0x0000000200e07308 */ /* 0x0007e20000000800 */
[----:B--2---:R-:W-:Y:S01]  /*4840*/  FFMA.FTZ R4, R35, c[0x0][0x2d0], -R12 ;  /* 0x0000b40023047a23 */ /* 0x004fe2000001080c */
[C---:B------:R-:W-:Y:S01]  /*4850*/  HMMA.16816.F32.BF16 R64, R8.reuse, R88, RZ ;  /* 0x000000580840723c */ /* 0x040fe200000418ff */
[----:B------:R-:W-:Y:S02]  /*4860*/  FMNMX.FTZ R3, R69, R3, !PT ;  /* 0x0000000345037209 */ /* 0x000fe40007810000 */
[----:B------:R-:W-:Y:S02]  /*4870*/  F2FP.BF16.PACK_AB R6, R249, R205 ;  /* 0x000000cdf906723e */ /* 0x000fe400000010ff */
[----:B------:R-:W-:Y:S01]  /*4880*/  FMNMX.FTZ R3, R201, R3, !PT ;  /* 0x00000003c9037209 */ /* 0x000fe20007810000 */
[----:B------:R2:W4:Y:S01]  /*4890*/  MUFU.EX2 R231, R4 ;  /* 0x0000000400e77308 */ /* 0x0005220000000800 */
[----:B-1----:R-:W-:Y:S01]  /*48a0*/  FMNMX.FTZ R185, R0, R15, !PT ;  /* 0x0000000f00b97209 */ /* 0x002fe20007810000 */
[----:B------:R-:W-:Y:S01]  /*48b0*/  HMMA.16816.F32.BF16 R144, R8, R104, RZ ;  /* 0x000000680890723c */ /* 0x000fe200000418ff */
[----:B------:R-:W-:-:S02]  /*48c0*/  FMNMX.FTZ R3, R200, R3, !PT ;  /* 0x00000003c8037209 */ /* 0x000fc40007810000 */
[----:B------:R-:W-:Y:S02]  /*48d0*/  FSETP.NEU.FTZ.AND P0, PT, R185, -INF , PT ;  /* 0xff800000b900780b */ /* 0x000fe40003f1d000 */
[----:B------:R-:W-:Y:S01]  /*48e0*/  FMNMX.FTZ R3, R179, R3, !PT ;  /* 0x00000003b3037209 */ /* 0x000fe20007810000 */
[----:B---3--:R-:W-:Y:S02]  /*48f0*/  FFMA.FTZ R2, R37, c[0x0][0x2d0], -R12 ;  /* 0x0000b40025027a23 */ /* 0x008fe4000001080c */
[C---:B------:R-:W-:Y:S01]  /*4900*/  HMMA.16816.F32.BF16 R136, R8.reuse, R116, RZ ;  /* 0x000000740888723c */ /* 0x040fe200000418ff */
[----:B------:R-:W-:Y:S01]  /*4910*/  FMNMX.FTZ R3, R178, R3, !PT ;  /* 0x00000003b2037209 */ /* 0x000fe20007810000 */
[----:B------:R1:W-:Y:S04]  /*4920*/  MUFU.EX2 R182, R2 ;  /* 0x0000000200b67308 */ /* 0x0003e80000000800 */
[----:B------:R-:W3:Y:S01]  /*4930*/  SHFL.BFLY PT, R14, R3, 0x2, 0x1f ;  /* 0x0c401f00030e7f89 */ /* 0x000ee200000e0000 */
[----:B--2---:R-:W-:Y:S01]  /*4940*/  F2FP.BF16.PACK_AB R4, R229, R232 ;  /* 0x000000e8e504723e */ /* 0x004fe200000010ff */
[----:B------:R-:W-:Y:S01]  /*4950*/  HMMA.16816.F32.BF16 R80, R8, R106, RZ ;  /* 0x0000006a0850723c */ /* 0x000fe200000418ff */
[----:B----4-:R-:W-:-:S07]  /*4960*/  F2FP.BF16.PACK_AB R5, R224, R231 ;  /* 0x000000e7e005723e */ /* 0x010fce00000010ff */
[----:B------:R-:W-:Y:S01]  /*4970*/  HMMA.16816.F32.BF16 R156, R8, R96, RZ ;  /* 0x00000060089c723c */ /* 0x000fe200000418ff */
[----:B-1----:R-:W-:-:S04]  /*4980*/  FFMA.FTZ R2, R38, c[0x0][0x2d0], -R12 ;  /* 0x0000b40026027a23 */ /* 0x002fc8000001080c */
[----:B------:R1:W2:Y:S03]  /*4990*/  MUFU.EX2 R245, R2 ;  /* 0x0000000200f57308 */ /* 0x0002a60000000800 */
[----:B------:R-:W-:Y:S01]  /*49a0*/  HMMA.16816.F32.BF16 R152, R8, R92, RZ ;  /* 0x0000005c0898723c */ /* 0x000fe200000418ff */
[----:B---3--:R-:W-:-:S07]  /*49b0*/  FMNMX.FTZ R0, R3, R14, !PT ;  /* 0x0000000e03007209 */ /* 0x008fce0007810000 */
[----:B------:R-:W-:Y:S01]  /*49c0*/  HMMA.16816.F32.BF16 R148, R8, R100, RZ ;  /* 0x000000640894723c */ /* 0x000fe200000418ff */
[----:B-1----:R-:W-:Y:S01]  /*49d0*/  FMUL.FTZ R2, R185, c[0x0][0x2d0] ;  /* 0x0000b400b9027a20 */ /* 0x002fe20000410000 */
[----:B--2---:R-:W-:-:S06]  /*49e0*/  F2FP.BF16.PACK_AB R7, R245, R182 ;  /* 0x000000b6f507723e */ /* 0x004fcc00000010ff */
[----:B------:R-:W-:Y:S01]  /*49f0*/  HMMA.16816.F32.BF16 R140, R8, R112, RZ ;  /* 0x00000070088c723c */ /* 0x000fe200000418ff */
[----:B------:R-:W-:-:S05]  /*4a00*/  FSEL R2, R2, RZ, P0 ;  /* 0x000000ff02027208 */ /* 0x000fca0000000000 */
[--C-:B------:R-:W-:Y:S02]  /*4a10*/  FFMA.FTZ R3, R17, c[0x0][0x2d0], -R2.reuse ;  /* 0x0000b40011037a23 */ /* 0x100fe40000010802 */
[C---:B------:R-:W-:Y:S02]  /*4a20*/  HMMA.16816.F32.BF16 R132, R8.reuse, R120, RZ ;  /* 0x000000780884723c */ /* 0x040fe400000418ff */
[----:B------:R1:W-:Y:S06]  /*4a30*/  MUFU.EX2 R212, R3 ;  /* 0x0000000300d47308 */ /* 0x0003ec0000000800 */
[C---:B------:R-:W-:Y:S08]  /*4a40*/  HMMA.16816.F32.BF16 R128, R8.reuse, R90, RZ ;  /* 0x0000005a0880723c */ /* 0x040ff000000418ff */
[----:B------:R-:W-:Y:S01]  /*4a50*/  HMMA.16816.F32.BF16 R124, R8, R98, RZ ;  /* 0x00000062087c723c */ /* 0x000fe200000418ff */
[----:B-1----:R-:W-:-:S04]  /*4a60*/  FFMA.FTZ R3, R20, c[0x0][0x2d0], -R2 ;  /* 0x0000b40014037a23 */ /* 0x002fc80000010802 */
[----:B------:R1:W2:Y:S03]  /*4a70*/  MUFU.EX2 R177, R3 ;  /* 0x0000000300b17308 */ /* 0x0002a60000000800 */
[C---:B------:R-:W-:Y:S08]  /*4a80*/  HMMA.16816.F32.BF16 R108, R8.reuse, R94, RZ ;  /* 0x0000005e086c723c */ /* 0x040ff000000418ff */
[----:B------:R-:W-:Y:S01]  /*4a90*/  HMMA.16816.F32.BF16 R84, R8, R102, RZ ;  /* 0x000000660854723c */ /* 0x000fe200000418ff */
[----:B-1----:R-:W-:-:S07]  /*4aa0*/  FFMA.FTZ R3, R16, c[0x0][0x2d0], -R2 ;  /* 0x0000b40010037a23 */ /* 0x002fce0000010802 */
[C---:B------:R-:W-:Y:S01]  /*4ab0*/  HMMA.16816.F32.BF16 R40, R8.reuse, R114, RZ ;  /* 0x000000720828723c */ /* 0x040fe200000418ff */
[----:B------:R1:W-:Y:S07]  /*4ac0*/  MUFU.EX2 R213, R3 ;  /* 0x0000000300d57308 */ /* 0x0003ee0000000800 */
[C---:B------:R-:W-:Y:S08]  /*4ad0*/  HMMA.16816.F32.BF16 R36, R8.reuse, R118, RZ ;  /* 0x000000760824723c */ /* 0x040ff000000418ff */
[----:B------:R-:W-:Y:S01]  /*4ae0*/  HMMA.16816.F32.BF16 R24, R8, R122, RZ ;  /* 0x0000007a0818723c */ /* 0x000fe200000418ff */
[----:B------:R-:W3:Y:S01]  /*4af0*/  SHFL.BFLY PT, R8, R0, 0x1, 0x1f ;  /* 0x0c201f0000087f89 */ /* 0x000ee200000e0000 */
[----:B-1----:R-:W-:-:S04]  /*4b00*/  FFMA.FTZ R3, R18, c[0x0][0x2d0], -R2 ;  /* 0x0000b40012037a23 */ /* 0x002fc80000010802 */
[----:B------:R1:W-:Y:S02]  /*4b10*/  MUFU.EX2 R14, R3 ;  /* 0x00000003000e7308 */ /* 0x0003e40000000800 */
[C---:B------:R-:W-:Y:S01]  /*4b20*/  HMMA.16816.F32.BF16 R192, R4.reuse, R44, R64 ;  /* 0x0000002c04c0723c */ /* 0x040fe20000041840 */
[----:B------:R-:W4:Y:S07]  /*4b30*/  LDSM.16.MT88.4 R64, [R227+0x2900] ;  /* 0x00290000e340783b */ /* 0x000f2e0000004200 */
[----:B------:R-:W-:Y:S01]  /*4b40*/  HMMA.16816.F32.BF16 R144, R4, R76, R144 ;  /* 0x0000004c0490723c */ /* 0x000fe20000041890 */
[----:B-1----:R-:W-:-:S07]  /*4b50*/  FFMA.FTZ R3, R19, c[0x0][0x2d0], -R2 ;  /* 0x0000b40013037a23 */ /* 0x002fce0000010802 */
[C---:B------:R-:W-:Y:S01]  /*4b60*/  HMMA.16816.F32.BF16 R136, R4.reuse, R56, R136 ;  /* 0x000000380488723c */ /* 0x040fe20000041888 */
[----:B---3--:R-:W-:Y:S01]  /*4b70*/  FMNMX.FTZ R184, R0, R8, !PT ;  /* 0x0000000800b87209 */ /* 0x008fe20007810000 */
[----:B------:R1:W-:Y:S03]  /*4b80*/  MUFU.EX2 R233, R3 ;  /* 0x0000000300e97308 */ /* 0x0003e60000000800 */
[C---:B------:R-:W-:Y:S01]  /*4b90*/  FSETP.NEU.FTZ.AND P0, PT, R184.reuse, -INF , PT ;  /* 0xff800000b800780b */ /* 0x040fe20003f1d000 */
[----:B------:R-:W-:Y:S02]  /*4ba0*/  FMUL.FTZ R0, R184, c[0x0][0x2d0] ;  /* 0x0000b400b8007a20 */ /* 0x000fe40000410000 */
[----:B------:R-:W-:Y:S03]  /*4bb0*/  HMMA.16816.F32.BF16 R168, R4, R60, R156 ;  /* 0x0000003c04a8723c */ /* 0x000fe6000004189c */
[----:B------:R-:W-:-:S05]  /*4bc0*/  FSEL R0, R0, RZ, P0 ;  /* 0x000000ff00007208 */ /* 0x000fca0000000000 */
[----:B------:R-:W-:Y:S01]  /*4bd0*/  IMAD.MOV.U32 R210, RZ, RZ, R147 ;  /* 0x000000ffffd27224 */ /* 0x000fe200078e0093 */
[C---:B------:R-:W-:Y:S01]  /*4be0*/  HMMA.16816.F32.BF16 R156, R4.reuse, R54, R108 ;  /* 0x00000036049c723c */ /* 0x040fe2000004186c */
[----:B------:R-:W-:Y:S01]  /*4bf0*/  MOV R248, R145 ;  /* 0x0000009100f87202 */ /* 0x000fe20000000f00 */
[----:B-1----:R-:W-:Y:S02]  /*4c00*/  FFMA.FTZ R3, R21, c[0x0][0x2d0], -R2 ;  /* 0x0000b40015037a23 */ /* 0x002fe40000010802 */
[----:B------:R-:W-:Y:S02]  /*4c10*/  IMAD.MOV.U32 R211, RZ, RZ, R146 ;  /* 0x000000ffffd37224 */ /* 0x000fe400078e0092 */
[----:B------:R1:W-:Y:S01]  /*4c20*/  MUFU.EX2 R230, R3 ;  /* 0x0000000300e67308 */ /* 0x0003e20000000800 */
[----:B------:R-:W-:Y:S01]  /*4c30*/  IMAD.MOV.U32 R19, RZ, RZ, R139 ;  /* 0x000000ffff137224 */ /* 0x000fe200078e008b */
[----:B------:R-:W-:Y:S01]  /*4c40*/  MOV R10, R137 ;  /* 0x00000089000a7202 */ /* 0x000fe20000000f00 */
[----:B------:R-:W-:Y:S01]  /*4c50*/  IMAD.MOV.U32 R11, RZ, RZ, R138 ;  /* 0x000000ffff0b7224 */ /* 0x000fe200078e008a */
[----:B----4-:R-:W-:Y:S01]  /*4c60*/  HMMA.16816.F32.BF16 R132, R4, R64, R132 ;  /* 0x000000400484723c */ /* 0x010fe20000041884 */
[----:B------:R-:W-:-:S02]  /*4c70*/  IMAD.MOV.U32 R147, RZ, RZ, R136 ;  /* 0x000000ffff937224 */ /* 0x000fc400078e0088 */
[----:B------:R-:W-:-:S05]  /*4c80*/  IMAD.MOV.U32 R209, RZ, RZ, R144 ;  /* 0x000000ffffd17224 */ /* 0x000fca00078e0090 */
[----:B------:R-:W-:Y:S01]  /*4c90*/  HMMA.16816.F32.BF16 R196, R4, R48, R148 ;  /* 0x0000003004c4723c */ /* 0x000fe20000041894 */
[----:B-1----:R-:W-:-:S04]  /*4ca0*/  FFMA.FTZ R3, R22, c[0x0][0x2d0], -R2 ;  /* 0x0000b40016037a23 */ /* 0x002fc80000010802 */
[----:B------:R1:W-:Y:S03]  /*4cb0*/  MUFU.EX2 R18, R3 ;  /* 0x0000000300127308 */ /* 0x0003e60000000800 */
[C---:B------:R-:W-:Y:S08]  /*4cc0*/  HMMA.16816.F32.BF16 R216, R4.reuse, R50, R84 ;  /* 0x0000003204d8723c */ /* 0x040ff00000041854 */
[----:B------:R-:W-:Y:S01]  /*4cd0*/  IMAD.MOV.U32 R9, RZ, RZ, R134 ;  /* 0x000000ffff097224 */ /* 0x000fe200078e0086 */
[C---:B------:R-:W-:Y:S01]  /*4ce0*/  HMMA.16816.F32.BF16 R140, R4.reuse, R72, R140 ;  /* 0x00000048048c723c */ /* 0x040fe2000004188c */
[----:B------:R-:W-:Y:S01]  /*4cf0*/  IMAD.MOV.U32 R8, RZ, RZ, R133 ;  /* 0x000000ffff087224 */ /* 0x000fe200078e0085 */
[----:B------:R-:W-:Y:S01]  /*4d00*/  MOV R16, R132 ;  /* 0x0000008400107202 */ /* 0x000fe20000000f00 */
[----:B------:R-:W-:Y:S01]  /*4d10*/  IMAD.MOV.U32 R110, RZ, RZ, R9 ;  /* 0x000000ffff6e7224 */ /* 0x000fe200078e0009 */
[----:B------:R-:W-:Y:S01]  /*4d20*/  MOV R86, R251 ;  /* 0x000000fb00567202 */ /* 0x000fe20000000f00 */
[----:B------:R-:W-:Y:S01]  /*4d30*/  IMAD.MOV.U32 R111, RZ, RZ, R8 ;  /* 0x000000ffff6f7224 */ /* 0x000fe200078e0008 */
[----:B--2---:R-:W-:Y:S01]  /*4d40*/  F2FP.BF16.PACK_AB R8, R177, R212 ;  /* 0x000000d4b108723e */ /* 0x004fe200000010ff */
[----:B-1----:R-:W-:Y:S01]  /*4d50*/  FFMA.FTZ R3, R23, c[0x0][0x2d0], -R2 ;  /* 0x0000b40017037a23 */ /* 0x002fe20000010802 */
[----:B------:R-:W-:Y:S01]  /*4d60*/  HMMA.16816.F32.BF16 R152, R4, R52, R152 ;  /* 0x000000340498723c */ /* 0x000fe20000041898 */
[----:B------:R-:W-:-:S02]  /*4d70*/  IMAD.MOV.U32 R187, RZ, RZ, R196 ;  /* 0x000000ffffbb7224 */ /* 0x000fc400078e00c4 */
[----:B------:R1:W2:Y:S01]  /*4d80*/  MUFU.EX2 R15, R3 ;  /* 0x00000003000f7308 */ /* 0x0002a20000000800 */
[----:B------:R-:W-:Y:S02]  /*4d90*/  IMAD.MOV.U32 R186, RZ, RZ, R197 ;  /* 0x000000ffffba7224 */ /* 0x000fe400078e00c5 */
[----:B------:R-:W-:Y:S02]  /*4da0*/  IMAD.MOV.U32 R181, RZ, RZ, R198 ;  /* 0x000000ffffb57224 */ /* 0x000fe400078e00c6 */
[----:B------:R-:W-:Y:S01]  /*4db0*/  HMMA.16816.F32.BF16 R20, R4, R78, R80 ;  /* 0x0000004e0414723c */ /* 0x000fe20000041850 */
[----:B------:R-:W-:Y:S02]  /*4dc0*/  IMAD.MOV.U32 R180, RZ, RZ, R199 ;  /* 0x000000ffffb47224 */ /* 0x000fe400078e00c7 */
[----:B------:R-:W-:Y:S02]  /*4dd0*/  IMAD.MOV.U32 R17, RZ, RZ, R135 ;  /* 0x000000ffff117224 */ /* 0x000fe400078e0087 */
[----:B------:R-:W-:-:S03]  /*4de0*/  IMAD.MOV.U32 R87, RZ, RZ, R250 ;  /* 0x000000ffff577224 */ /* 0x000fc600078e00fa */
[C---:B------:R-:W-:Y:S01]  /*4df0*/  HMMA.16816.F32.BF16 R196, R4.reuse, R46, R128 ;  /* 0x0000002e04c4723c */ /* 0x040fe20000041880 */
[----:B------:R-:W-:Y:S01]  /*4e00*/  IMAD.MOV.U32 R35, RZ, RZ, R141 ;  /* 0x000000ffff237224 */ /* 0x000fe200078e008d */
[----:B------:R-:W-:Y:S01]  /*4e10*/  MOV R146, R142 ;  /* 0x0000008e00927202 */ /* 0x000fe20000000f00 */
[----:B-1----:R-:W-:Y:S02]  /*4e20*/  FFMA.FTZ R3, R30, c[0x0][0x2d0], -R0 ;  /* 0x0000b4001e037a23 */ /* 0x002fe40000010800 */
[----:B--2---:R-:W-:Y:S02]  /*4e30*/  IMAD.MOV.U32 R85, RZ, RZ, R15 ;  /* 0x000000ffff557224 */ /* 0x004fe400078e000f */
[----:B------:R1:W-:Y:S01]  /*4e40*/  MUFU.EX2 R108, R3 ;  /* 0x00000003006c7308 */ /* 0x0003e20000000800 */
[----:B------:R-:W-:Y:S01]  /*4e50*/  MOV R131, R11 ;  /* 0x0000000b00837202 */ /* 0x000fe20000000f00 */
[----:B------:R-:W-:Y:S01]  /*4e60*/  IMAD.MOV.U32 R129, RZ, RZ, R10 ;  /* 0x000000ffff817224 */ /* 0x000fe200078e000a */
[----:B------:R-:W-:Y:S01]  /*4e70*/  F2FP.BF16.PACK_AB R10, R14, R213 ;  /* 0x000000d50e0a723e */ /* 0x000fe200000010ff */
[----:B------:R-:W-:Y:S01]  /*4e80*/  IMAD.MOV.U32 R145, RZ, RZ, R143 ;  /* 0x000000ffff917224 */ /* 0x000fe200078e008f */
[----:B------:R-:W-:Y:S01]  /*4e90*/  HMMA.16816.F32.BF16 R220, R4, R66, R24 ;  /* 0x0000004204dc723c */ /* 0x000fe20000041818 */
[----:B------:R-:W-:-:S02]  /*4ea0*/  IMAD.MOV.U32 R144, RZ, RZ, R140 ;  /* 0x000000ffff907224 */ /* 0x000fc400078e008c */
[----:B------:R-:W-:Y:S01]  /*4eb0*/  IMAD.MOV.U32 R130, RZ, RZ, R19 ;  /* 0x000000ffff827224 */ /* 0x000fe200078e0013 */
[----:B------:R-:W-:Y:S01]  /*4ec0*/  MOV R136, R22 ;  /* 0x0000001600887202 */ /* 0x000fe20000000f00 */
[----:B------:R-:W-:Y:S02]  /*4ed0*/  IMAD.MOV.U32 R139, RZ, RZ, R23 ;  /* 0x000000ffff8b7224 */ /* 0x000fe400078e0017 */
[----:B------:R-:W-:Y:S01]  /*4ee0*/  IMAD.MOV.U32 R138, RZ, RZ, R20 ;  /* 0x000000ffff8a7224 */ /* 0x000fe200078e0014 */
[----:B------:R-:W-:Y:S01]  /*4ef0*/  HMMA.16816.F32.BF16 R140, R4, R62, R124 ;  /* 0x0000003e048c723c */ /* 0x000fe2000004187c */
[----:B------:R-:W-:Y:S02]  /*4f00*/  IMAD.MOV.U32 R137, RZ, RZ, R21 ;  /* 0x000000ffff897224 */ /* 0x000fe400078e0015 */
[----:B-1----:R-:W-:Y:S02]  /*4f10*/  FFMA.FTZ R3, R32, c[0x0][0x2d0], -R0 ;  /* 0x0000b40020037a23 */ /* 0x002fe40000010800 */
[----:B------:R-:W-:-:S02]  /*4f20*/  IMAD.MOV.U32 R128, RZ, RZ, R188 ;  /* 0x000000ffff807224 */ /* 0x000fc400078e00bc */
[----:B------:R1:W2:Y:S01]  /*4f30*/  MUFU.EX2 R84, R3 ;  /* 0x0000000300547308 */ /* 0x0002a20000000800 */
[----:B------:R-:W-:Y:S01]  /*4f40*/  HMMA.16816.F32.BF16 R20, R4, R74, R40 ;  /* 0x0000004a0414723c */ /* 0x000fe20000041828 */
[----:B-1----:R-:W-:Y:S01]  /*4f50*/  FFMA.FTZ R3, R28, c[0x0][0x2d0], -R0 ;  /* 0x0000b4001c037a23 */ /* 0x002fe20000010800 */
[----:B--2---:R-:W-:-:S05]  /*4f60*/  F2FP.BF16.PACK_AB R9, R84, R108 ;  /* 0x0000006c5409723e */ /* 0x004fca00000010ff */
[----:B------:R1:W-:Y:S11]  /*4f70*/  MUFU.EX2 R109, R3 ;  /* 0x00000003006d7308 */ /* 0x0003f60000000800 */
[----:B------:R-:W-:Y:S06]  /*4f80*/  @!UPT UIADD3 URZ, URZ, URZ, URZ ;  /* 0x0000003f3f3ff290 */ /* 0x000fec000fffe03f */
[----:B------:R-:W-:Y:S02]  /*4f90*/  IMAD.MOV.U32 R183, RZ, RZ, R20 ;  /* 0x000000ffffb77224 */ /* 0x000fe400078e0014 */
[----:B------:R-:W-:Y:S02]  /*4fa0*/  IMAD.MOV.U32 R234, RZ, RZ, R21 ;  /* 0x000000ffffea7224 */ /* 0x000fe400078e0015 */
[----:B------:R-:W-:Y:S02]  /*4fb0*/  IMAD.MOV.U32 R235, RZ, RZ, R22 ;  /* 0x000000ffffeb7224 */ /* 0x000fe400078e0016 */
[----:B------:R-:W-:Y:S02]  /*4fc0*/  IMAD.MOV.U32 R15, RZ, RZ, R23 ;  /* 0x000000ffff0f7224 */ /* 0x000fe400078e0017 */
[----:B------:R-:W-:Y:S01]  /*4fd0*/  HMMA.16816.F32.BF16 R20, R4, R58, R36 ;  /* 0x0000003a0414723c */ /* 0x000fe20000041824 */
[----:B-1----:R-:W-:-:S04]  /*4fe0*/  FFMA.FTZ R3, R29, c[0x0][0x2d0], -R0 ;  /* 0x0000b4001d037a23 */ /* 0x002fc80000010800 */
[----:B------:R1:W2:Y:S02]  /*4ff0*/  MUFU.EX2 R32, R3 ;  /* 0x0000000300207308 */ /* 0x0002a40000000800 */
[----:B------:R-:W-:Y:S01]  /*5000*/  F2FP.BF16.PACK_AB R4, R230, R233 ;  /* 0x000000e9e604723e */ /* 0x000fe200000010ff */
[----:B-1----:R-:W-:Y:S01]  /*5010*/  FFMA.FTZ R3, R31, c[0x0][0x2d0], -R0 ;  /* 0x0000b4001f037a23 */ /* 0x002fe20000010800 */
[----:B--2---:R-:W-:Y:S11]  /*5020*/  F2FP.BF16.PACK_AB R11, R32, R109 ;  /* 0x0000006d200b723e */ /* 0x004ff600000010ff */
[----:B------:R-:W-:Y:S04]  /*5030*/  @!UPT UIADD3 URZ, URZ, URZ, URZ ;  /* 0x0000003f3f3ff290 */ /* 0x000fe8000fffe03f */
[----:B------:R-:W-:Y:S01]  /*5040*/  IMAD.MOV.U32 R239, RZ, RZ, R21 ;  /* 0x000000ffffef7224 */ /* 0x000fe200078e0015 */
[----:B------:R-:W-:Y:S01]  /*5050*/  MOV R240, R20 ;  /* 0x0000001400f07202 */ /* 0x000fe20000000f00 */
[----:B------:R1:W-:Y:S01]  /*5060*/  MUFU.EX2 R252, R3 ;  /* 0x0000000300fc7308 */ /* 0x0003e20000000800 */
[----:B------:R-:W-:Y:S02]  /*5070*/  IMAD.MOV.U32 R238, RZ, RZ, R22 ;  /* 0x000000ffffee7224 */ /* 0x000fe400078e0016 */
[----:B------:R-:W-:Y:S01]  /*5080*/  IMAD.MOV.U32 R237, RZ, RZ, R23 ;  /* 0x000000ffffed7224 */ /* 0x000fe200078e0017 */
[C---:B------:R-:W-:Y:S07]  /*5090*/  HMMA.16816.F32.BF16 R28, R8.reuse, R88, RZ ;  /* 0x00000058081c723c */ /* 0x040fee00000418ff */
[----:B------:R-:W-:Y:S01]  /*50a0*/  IMAD.MOV.U32 R89, RZ, RZ, R35 ;  /* 0x000000ffff597224 */ /* 0x000fe200078e0023 */
[----:B------:R-:W-:Y:S01]  /*50b0*/  HMMA.16816.F32.BF16 R20, R8, R92, RZ ;  /* 0x0000005c0814723c */ /* 0x000fe200000418ff */
[----:B------:R-:W-:-:S02]  /*50c0*/  IMAD.MOV.U32 R88, RZ, RZ, R144 ;  /* 0x000000ffff587224 */ /* 0x000fc400078e0090 */
[----:B-1----:R-:W-:-:S04]  /*50d0*/  FFMA.FTZ R3, R33, c[0x0][0x2d0], -R0 ;  /* 0x0000b40021037a23 */ /* 0x002fc80000010800 */
[----:B------:R-:W-:Y:S01]  /*50e0*/  IMAD.MOV.U32 R92, RZ, RZ, R139 ;  /* 0x000000ffff5c7224 */ /* 0x000fe200078e008b */
[----:B------:R1:W2:Y:S01]  /*50f0*/  MUFU.EX2 R247, R3 ;  /* 0x0000000300f77308 */ /* 0x0002a20000000800 */
[----:B------:R-:W-:Y:S01]  /*5100*/  HMMA.16816.F32.BF16 R24, R8, R96, RZ ;  /* 0x000000600818723c */ /* 0x000fe200000418ff */
[----:B------:R-:W-:-:S06]  /*5110*/  MOV R93, R205 ;  /* 0x000000cd005d7202 */ /* 0x000fcc0000000f00 */
[----:B------:R-:W-:Y:S01]  /*5120*/  IMAD.MOV.U32 R96, RZ, RZ, R17 ;  /* 0x000000ffff607224 */ /* 0x000fe200078e0011 */
[----:B------:R-:W-:Y:S01]  /*5130*/  HMMA.16816.F32.BF16 R36, R8, R98, RZ ;  /* 0x000000620824723c */ /* 0x000fe200000418ff */
[----:B------:R-:W-:Y:S02]  /*5140*/  IMAD.MOV.U32 R97, RZ, RZ, R16 ;  /* 0x000000ffff617224 */ /* 0x000fe400078e0010 */
[----:B-1----:R-:W-:Y:S01]  /*5150*/  FFMA.FTZ R3, R34, c[0x0][0x2d0], -R0 ;  /* 0x0000b40022037a23 */ /* 0x002fe20000010800 */
[----:B--2---:R-:W-:-:S03]  /*5160*/  F2FP.BF16.PACK_AB R5, R247, R252 ;  /* 0x000000fcf705723e */ /* 0x004fc600000010ff */
[----:B------:R-:W-:Y:S01]  /*5170*/  IMAD.MOV.U32 R98, RZ, RZ, R211 ;  /* 0x000000ffff627224 */ /* 0x000fe200078e00d3 */
[----:B------:R-:W-:Y:S01]  /*5180*/  MOV R99, R210 ;  /* 0x000000d200637202 */ /* 0x000fe20000000f00 */
[----:B------:R1:W-:Y:S02]  /*5190*/  MUFU.EX2 R246, R3 ;  /* 0x0000000300f67308 */ /* 0x0003e40000000800 */
[----:B-1----:R-:W-:Y:S01]  /*51a0*/  FFMA.FTZ R3, R68, c[0x0][0x2d0], -R0 ;  /* 0x0000b40044037a23 */ /* 0x002fe20000010800 */
[----:B------:R-:W-:Y:S02]  /*51b0*/  MOV R68, R18 ;  /* 0x0000001200447202 */ /* 0x000fe40000000f00 */
[----:B------:R-:W-:Y:S03]  /*51c0*/  HMMA.16816.F32.BF16 R16, R8, R100, RZ ;  /* 0x000000640810723c */ /* 0x000fe600000418ff */
[----:B------:R-:W1:Y:S01]  /*51d0*/  MUFU.EX2 R244, R3 ;  /* 0x0000000300f47308 */ /* 0x000e620000000800 */
[----:B------:R-:W-:-:S03]  /*51e0*/  F2FP.BF16.PACK_AB R6, R85, R68 ;  /* 0x000000445506723e */ /* 0x000fc600000010ff */
[----:B------:R-:W-:Y:S01]  /*51f0*/  MOV R100, R32 ;  /* 0x0000002000647202 */ /* 0x000fe20000000f00 */
[----:B------:R-:W-:Y:S01]  /*5200*/  IMAD.MOV.U32 R101, RZ, RZ, R128 ;  /* 0x000000ffff657224 */ /* 0x000fe200078e0080 */
[----:B------:R-:W-:Y:S07]  /*5210*/  HMMA.16816.F32.BF16 R32, R8, R90, RZ ;  /* 0x0000005a0820723c */ /* 0x000fee00000418ff */
[----:B------:R-:W-:Y:S01]  /*5220*/  IMAD.MOV.U32 R90, RZ, RZ, R146 ;  /* 0x000000ffff5a7224 */ /* 0x000fe200078e0092 */
[----:B-1----:R-:W-:Y:S01]  /*5230*/  F2FP.BF16.PACK_AB R7, R244, R246 ;  /* 0x000000f6f407723e */ /* 0x002fe200000010ff */
[----:B------:R-:W-:-:S02]  /*5240*/  IMAD.MOV.U32 R91, RZ, RZ, R145 ;  /* 0x000000ffff5b7224 */ /* 0x000fc400078e0091 */
[----:B------:R-:W-:Y:S02]  /*5250*/  FFMA.FTZ R3, R161, c[0x0][0x2d0], -R2 ;  /* 0x0000b400a1037a23 */ /* 0x000fe40000010802 */
[----:B------:R-:W-:Y:S02]  /*5260*/  IMAD.MOV.U32 R161, RZ, RZ, R186 ;  /* 0x000000ffffa17224 */ /* 0x000fe400078e00ba */
[----:B------:R-:W-:Y:S08]  /*5270*/  HMMA.16816.F32.BF16 R148, R4, R52, R20 ;  /* 0x000000340494723c */ /* 0x000ff00000041814 */
[----:B------:R-:W-:Y:S07]  /*5280*/  HMMA.16816.F32.BF16 R20, R8, R116, RZ ;  /* 0x000000740814723c */ /* 0x000fee00000418ff */
[----:B------:R-:W-:Y:S01]  /*5290*/  IMAD.MOV.U32 R116, RZ, RZ, R130 ;  /* 0x000000ffff747224 */ /* 0x000fe200078e0082 */
[----:B------:R-:W-:Y:S01]  /*52a0*/  HMMA.16816.F32.BF16 R188, R4, R44, R28 ;  /* 0x0000002c04bc723c */ /* 0x000fe2000004181c */
[----:B------:R-:W-:-:S02]  /*52b0*/  IMAD.MOV.U32 R117, RZ, RZ, R111 ;  /* 0x000000ffff757224 */ /* 0x000fc400078e006f */
[----:B------:R-:W-:-:S04]  /*52c0*/  IMAD.MOV.U32 R111, RZ, RZ, R204 ;  /* 0x000000ffff6f7224 */ /* 0x000fc800078e00cc */
[----:B------:R-:W-:Y:S01]  /*52d0*/  IMAD.MOV.U32 R44, RZ, RZ, R138 ;  /* 0x000000ffff2c7224 */ /* 0x000fe200078e008a */
[----:B------:R-:W-:Y:S01]  /*52e0*/  HMMA.16816.F32.BF16 R28, R8, R104, RZ ;  /* 0x00000068081c723c */ /* 0x000fe200000418ff */
[----:B------:R-:W-:-:S06]  /*52f0*/  IMAD.MOV.U32 R45, RZ, RZ, R137 ;  /* 0x000000ffff2d7224 */ /* 0x000fcc00078e0089 */
[----:B------:R-:W-:Y:S01]  /*5300*/  IMAD.MOV.U32 R105, RZ, RZ, R129 ;  /* 0x000000ffff697224 */ /* 0x000fe200078e0081 */
[----:B------:R-:W-:Y:S01]  /*5310*/  HMMA.16816.F32.BF16 R124, R4, R48, R16 ;  /* 0x00000030047c723c */ /* 0x000fe20000041810 */
[----:B------:R-:W-:-:S07]  /*5320*/  MOV R104, R147 ;  /* 0x0000009300687202 */ /* 0x000fce0000000f00 */
[----:B------:R-:W-:Y:S07]  /*5330*/  HMMA.16816.F32.BF16 R16, R8, R120, RZ ;  /* 0x000000780810723c */ /* 0x000fee00000418ff */
[----:B------:R-:W-:Y:S01]  /*5340*/  IMAD.MOV.U32 R121, RZ, RZ, R131 ;  /* 0x000000ffff797224 */ /* 0x000fe200078e0083 */
[----:B------:R-:W-:Y:S01]  /*5350*/  HMMA.16816.F32.BF16 R132, R4, R60, R24 ;  /* 0x0000003c0484723c */ /* 0x000fe20000041818 */
[----:B------:R-:W-:-:S07]  /*5360*/  IMAD.MOV.U32 R120, RZ, RZ, R206 ;  /* 0x000000ffff787224 */ /* 0x000fce00078e00ce */
[----:B------:R-:W-:Y:S08]  /*5370*/  HMMA.16816.F32.BF16 R128, R4, R56, R20 ;  /* 0x000000380480723c */ /* 0x000ff00000041814 */
[C---:B------:R-:W-:Y:S07]  /*5380*/  HMMA.16816.F32.BF16 R24, R8.reuse, R112, RZ ;  /* 0x000000700818723c */ /* 0x040fee00000418ff */
[----:B------:R-:W-:Y:S01]  /*5390*/  IMAD.MOV.U32 R112, RZ, RZ, R110 ;  /* 0x000000ffff707224 */ /* 0x000fe200078e006e */
[----:B------:R-:W-:Y:S01]  /*53a0*/  HMMA.16816.F32.BF16 R20, R8, R114, RZ ;  /* 0x000000720814723c */ /* 0x000fe200000418ff */
[----:B------:R-:W-:Y:S01]  /*53b0*/  MOV R113, R136 ;  /* 0x0000008800717202 */ /* 0x000fe20000000f00 */
[----:B------:R-:W-:-:S06]  /*53c0*/  IMAD.MOV.U32 R110, RZ, RZ, R249 ;  /* 0x000000ffff6e7224 */ /* 0x000fcc00078e00f9 */
[C---:B------:R-:W-:Y:S08]  /*53d0*/  HMMA.16816.F32.BF16 R80, R4.reuse, R76, R28 ;  /* 0x0000004c0450723c */ /* 0x040ff0000004181c */
[----:B------:R-:W-:Y:S07]  /*53e0*/  HMMA.16816.F32.BF16 R40, R4, R46, R32 ;  /* 0x0000002e0428723c */ /* 0x000fee0000041820 */
[----:B------:R-:W-:Y:S01]  /*53f0*/  IMAD.MOV.U32 R47, RZ, RZ, R207 ;  /* 0x000000ffff2f7224 */ /* 0x000fe200078e00cf */
[----:B------:R-:W-:Y:S01]  /*5400*/  HMMA.16816.F32.BF16 R28, R8, R102, RZ ;  /* 0x00000066081c723c */ /* 0x000fe200000418ff */
[----:B------:R-:W-:-:S02]  /*5410*/  IMAD.MOV.U32 R46, RZ, RZ, R208 ;  /* 0x000000ffff2e7224 */ /* 0x000fc400078e00d0 */
[----:B------:R1:W-:Y:S04]  /*5420*/  MUFU.EX2 R208, R3 ;  /* 0x0000000300d07308 */ /* 0x0003e80000000800 */
[----:B------:R-:W-:Y:S01]  /*5430*/  IMAD.MOV.U32 R103, RZ, RZ, R99 ;  /* 0x000000ffff677224 */ /* 0x000fe200078e0063 */
[----:B------:R-:W-:Y:S01]  /*5440*/  HMMA.16816.F32.BF16 R32, R8, R94, RZ ;  /* 0x0000005e0820723c */ /* 0x000fe200000418ff */
[----:B------:R-:W-:-:S06]  /*5450*/  MOV R102, R98 ;  /* 0x0000006200667202 */ /* 0x000fcc0000000f00 */
[----:B------:R-:W-:Y:S01]  /*5460*/  IMAD.MOV.U32 R95, RZ, RZ, R116 ;  /* 0x000000ffff5f7224 */ /* 0x000fe200078e0074 */
[C---:B------:R-:W-:Y:S01]  /*5470*/  HMMA.16816.F32.BF16 R60, R4.reuse, R62, R36 ;  /* 0x0000003e043c723c */ /* 0x040fe20000041824 */
[----:B------:R-:W-:Y:S02]  /*5480*/  IMAD.MOV.U32 R94, RZ, RZ, R121 ;  /* 0x000000ffff5e7224 */ /* 0x000fe400078e0079 */
[----:B------:R-:W-:Y:S01]  /*5490*/  IMAD.MOV.U32 R116, RZ, RZ, R117 ;  /* 0x000000ffff747224 */ /* 0x000fe200078e0075 */
[----:B------:R-:W-:Y:S01]  /*54a0*/  MOV R117, R112 ;  /* 0x0000007000757202 */ /* 0x000fe20000000f00 */
[----:B------:R-:W-:Y:S02]  /*54b0*/  IMAD.MOV.U32 R112, RZ, RZ, R96 ;  /* 0x000000ffff707224 */ /* 0x000fe400078e0060 */
[----:B------:R-:W-:Y:S01]  /*54c0*/  IMAD.MOV.U32 R121, RZ, RZ, R97 ;  /* 0x000000ffff797224 */ /* 0x000fe200078e0061 */
[----:B------:R-:W-:Y:S01]  /*54d0*/  HMMA.16816.F32.BF16 R144, R4, R72, R24 ;  /* 0x000000480490723c */ /* 0x000fe20000041818 */
[----:B-1----:R-:W-:-:S06]  /*54e0*/  FFMA.FTZ R3, R164, c[0x0][0x2d0], -R2 ;  /* 0x0000b400a4037a23 */ /* 0x002fcc0000010802 */
[----:B------:R-:W-:Y:S01]  /*54f0*/  IMAD.MOV.U32 R73, RZ, RZ, R248 ;  /* 0x000000ffff497224 */ /* 0x000fe200078e00f8 */
[----:B------:R-:W-:Y:S01]  /*5500*/  HMMA.16816.F32.BF16 R36, R4, R74, R20 ;  /* 0x0000004a0424723c */ /* 0x000fe20000041814 */
[----:B------:R-:W-:Y:S01]  /*5510*/  IMAD.MOV.U32 R72, RZ, RZ, R209 ;  /* 0x000000ffff487224 */ /* 0x000fe200078e00d1 */
[----:B------:R-:W-:Y:S01]  /*5520*/  LDSM.16.MT88.4 R20, [R225+0x1100] ;  /* 0x00110000e114783b */ /* 0x000fe20000004200 */
[----:B------:R1:W2:Y:S04]  /*5530*/  MUFU.EX2 R209, R3 ;  /* 0x0000000300d17308 */ /* 0x0002a80000000800 */
[----:B------:R-:W-:Y:S01]  /*5540*/  MOV R75, R103 ;  /* 0x00000067004b7202 */ /* 0x000fe20000000f00 */
[----:B------:R-:W-:Y:S01]  /*5550*/  HMMA.16816.F32.BF16 R24, R8, R106, RZ ;  /* 0x0000006a0818723c */ /* 0x000fe200000418ff */
[----:B------:R-:W-:Y:S01]  /*5560*/  IMAD.MOV.U32 R74, RZ, RZ, R102 ;  /* 0x000000ffff4a7224 */ /* 0x000fe200078e0066 */
[----:B------:R-:W-:Y:S01]  /*5570*/  MOV R103, R47 ;  /* 0x0000002f00677202 */ /* 0x000fe20000000f00 */
[----:B------:R-:W-:-:S02]  /*5580*/  IMAD.MOV.U32 R102, RZ, RZ, R46 ;  /* 0x000000ffff667224 */ /* 0x000fc400078e002e */
[----:B------:R-:W-:Y:S02]  /*5590*/  IMAD.MOV.U32 R46, RZ, RZ, R112 ;  /* 0x000000ffff2e7224 */ /* 0x000fe400078e0070 */
[----:B------:R-:W-:Y:S01]  /*55a0*/  IMAD.MOV.U32 R106, RZ, RZ, R94 ;  /* 0x000000ffff6a7224 */ /* 0x000fe200078e005e */
[----:B------:R-:W-:Y:S01]  /*55b0*/  HMMA.16816.F32.BF16 R248, R4, R64, R16 ;  /* 0x0000004004f8723c */ /* 0x000fe20000041810 */
[----:B------:R-:W-:Y:S02]  /*55c0*/  IMAD.MOV.U32 R94, RZ, RZ, R120 ;  /* 0x000000ffff5e7224 */ /* 0x000fe400078e0078 */
[----:B------:R-:W-:Y:S01]  /*55d0*/  IMAD.MOV.U32 R107, RZ, RZ, R95 ;  /* 0x000000ffff6b7224 */ /* 0x000fe200078e005f */
[----:B------:R-:W-:Y:S01]  /*55e0*/  MOV R95, R117 ;  /* 0x00000075005f7202 */ /* 0x000fe20000000f00 */
[----:B------:R-:W-:Y:S01]  /*55f0*/  IMAD.MOV.U32 R120, RZ, RZ, R121 ;  /* 0x000000ffff787224 */ /* 0x000fe200078e0079 */
[----:B------:R-:W-:Y:S01]  /*5600*/  MOV R117, R93 ;  /* 0x0000005d00757202 */ /* 0x000fe20000000f00 */
[----:B------:R-:W-:Y:S01]  /*5610*/  IMAD.MOV.U32 R121, RZ, RZ, R116 ;  /* 0x000000ffff797224 */ /* 0x000fe200078e0074 */
[----:B------:R-:W-:Y:S01]  /*5620*/  HMMA.16816.F32.BF16 R16, R8, R118, RZ ;  /* 0x000000760810723c */ /* 0x000fe200000418ff */
[----:B------:R-:W-:Y:S01]  /*5630*/  IMAD.MOV.U32 R47, RZ, RZ, R113 ;  /* 0x000000ffff2f7224 */ /* 0x000fe200078e0071 */
[----:B------:R-:W-:Y:S01]  /*5640*/  MOV R113, R235 ;  /* 0x000000eb00717202 */ /* 0x000fe20000000f00 */
[----:B------:R-:W-:-:S02]  /*5650*/  IMAD.MOV.U32 R112, RZ, RZ, R182 ;  /* 0x000000ffff707224 */ /* 0x000fc400078e00b6 */
[----:B------:R-:W-:Y:S01]  /*5660*/  IMAD.MOV.U32 R116, RZ, RZ, R92 ;  /* 0x000000ffff747224 */ /* 0x000fe200078e005c */
[----:B------:R3:W5:Y:S01]  /*5670*/  LDL.LU R182, [R1+0xc0] ;  /* 0x0000c00001b67983 */ /* 0x0007620000300800 */
[----:B------:R-:W-:Y:S01]  /*5680*/  IMAD.MOV.U32 R92, RZ, RZ, R183 ;  /* 0x000000ffff5c7224 */ /* 0x000fe200078e00b7 */
[----:B------:R-:W-:Y:S01]  /*5690*/  HMMA.16816.F32.BF16 R8, R8, R122, RZ ;  /* 0x0000007a0808723c */ /* 0x000fe200000418ff */
[----:B------:R-:W-:Y:S01]  /*56a0*/  IMAD.MOV.U32 R119, RZ, RZ, R103 ;  /* 0x000000ffff777224 */ /* 0x000fe200078e0067 */
[----:B------:R3:W5:Y:S01]  /*56b0*/  LDL.LU R183, [R1+0xbc] ;  /* 0x0000bc0001b77983 */ /* 0x0007620000300800 */
[----:B------:R-:W-:Y:S02]  /*56c0*/  IMAD.MOV.U32 R93, RZ, RZ, R234 ;  /* 0x000000ffff5d7224 */ /* 0x000fe400078e00ea */
[----:B------:R-:W-:Y:S01]  /*56d0*/  IMAD.MOV.U32 R114, RZ, RZ, R102 ;  /* 0x000000ffff727224 */ /* 0x000fe200078e0066 */
[----:B------:R-:W4:Y:S01]  /*56e0*/  LDL.LU R234, [R1+0xb8] ;  /* 0x0000b80001ea7983 */ /* 0x000f220000300800 */
[----:B------:R-:W-:Y:S01]  /*56f0*/  IMAD.MOV.U32 R103, RZ, RZ, R46 ;  /* 0x000000ffff677224 */ /* 0x000fe200078e002e */
[----:B------:R-:W-:Y:S01]  /*5700*/  MOV R102, R95 ;  /* 0x0000005f00667202 */ /* 0x000fe20000000f00 */
[----:B------:R-:W-:Y:S01]  /*5710*/  IMAD.MOV.U32 R46, RZ, RZ, R47 ;  /* 0x000000ffff2e7224 */ /* 0x000fe200078e002f */
[----:B------:R-:W3:Y:S01]  /*5720*/  LDL.LU R235, [R1+0xb4] ;  /* 0x0000b40001eb7983 */ /* 0x000ee20000300800 */
[----:B------:R-:W-:Y:S01]  /*5730*/  IMAD.MOV.U32 R47, RZ, RZ, R116 ;  /* 0x000000ffff2f7224 */ /* 0x000fe200078e0074 */
[----:B------:R-:W-:Y:S01]  /*5740*/  HMMA.16816.F32.BF16 R52, R4, R54, R32 ;  /* 0x000000360434723c */ /* 0x000fe20000041820 */
[----:B------:R-:W-:-:S02]  /*5750*/  IMAD.MOV.U32 R95, RZ, RZ, R112 ;  /* 0x000000ffff5f7224 */ /* 0x000fc400078e0070 */
[----:B------:R-:W-:Y:S01]  /*5760*/  IMAD.MOV.U32 R116, RZ, RZ, R113 ;  /* 0x000000ffff747224 */ /* 0x000fe200078e0071 */
[----:B------:R-:W3:Y:S01]  /*5770*/  LDL.LU R112, [R1+0x24] ;  /* 0x0000240001707983 */ /* 0x000ee20000300800 */
[----:B-1----:R-:W-:Y:S02]  /*5780*/  FFMA.FTZ R3, R163, c[0x0][0x2d0], -R2 ;  /* 0x0000b400a3037a23 */ /* 0x002fe40000010802 */
[----:B------:R-:W-:Y:S01]  /*5790*/  IMAD.MOV.U32 R115, RZ, RZ, R94 ;  /* 0x000000ffff737224 */ /* 0x000fe200078e005e */
[----:B------:R-:W3:Y:S01]  /*57a0*/  LDL.LU R113, [R1+0x20] ;  /* 0x0000200001717983 */ /* 0x000ee20000300800 */
[----:B------:R-:W-:Y:S01]  /*57b0*/  MOV R94, R117 ;  /* 0x00000075005e7202 */ /* 0x000fe20000000f00 */
[----:B------:R-:W-:Y:S01]  /*57c0*/  IMAD.MOV.U32 R117, RZ, RZ, R15 ;  /* 0x000000ffff757224 */ /* 0x000fe200078e000f */
[----:B------:R1:W-:Y:S01]  /*57d0*/  MUFU.EX2 R210, R3 ;  /* 0x0000000300d27308 */ /* 0x0003e20000000800 */
[----:B------:R-:W3:Y:S01]  /*57e0*/  LDL.LU R15, [R1+0x28] ;  /* 0x00002800010f7983 */ /* 0x000ee20000300800 */
[----:B------:R-:W-:Y:S01]  /*57f0*/  HMMA.16816.F32.BF16 R32, R4, R66, R8 ;  /* 0x000000420420723c */ /* 0x000fe20000041808 */
[----:B------:R-:W-:-:S06]  /*5800*/  IMAD.MOV.U32 R163, RZ, RZ, R180 ;  /* 0x000000ffffa37224 */ /* 0x000fcc00078e00b4 */
[----:B--2---:R-:W-:Y:S01]  /*5810*/  F2FP.BF16.PACK_AB R8, R209, R208 ;  /* 0x000000d0d108723e */ /* 0x004fe200000010ff */
[----:B------:R-:W-:Y:S01]  /*5820*/  HMMA.16816.F32.BF16 R56, R4, R58, R16 ;  /* 0x0000003a0438723c */ /* 0x000fe20000041810 */
[----:B------:R-:W2:Y:S01]  /*5830*/  LDSM.16.MT88.4 R16, [R226+0x1100] ;  /* 0x00110000e210783b */ /* 0x000ea20000004200 */
[----:B-1----:R-:W-:Y:S02]  /*5840*/  FFMA.FTZ R3, R162, c[0x0][0x2d0], -R2 ;  /* 0x0000b400a2037a23 */ /* 0x002fe40000010802 */
[----:B------:R-:W-:-:S04]  /*5850*/  IMAD.MOV.U32 R162, RZ, RZ, R181 ;  /* 0x000000ffffa27224 */ /* 0x000fc800078e00b5 */
[C---:B------:R-:W-:Y:S01]  /*5860*/  HMMA.16816.F32.BF16 R48, R4.reuse, R50, R28 ;  /* 0x000000320430723c */ /* 0x040fe2000004181c */
[----:B------:R1:W1:Y:S01]  /*5870*/  MUFU.EX2 R211, R3 ;  /* 0x0000000300d37308 */ /* 0x0002620000000800 */
[----:B------:R-:W2:Y:S06]  /*5880*/  LDSM.16.MT88.4 R28, [R228+0x1100] ;  /* 0x00110000e41c783b */ /* 0x000eac0000004200 */
[----:B------:R-:W-:Y:S01]  /*5890*/  HMMA.16816.F32.BF16 R76, R4, R78, R24 ;  /* 0x0000004e044c723c */ /* 0x000fe20000041818 */
[----:B------:R-:W-:Y:S01]  /*58a0*/  LDSM.16.MT88.4 R24, [R225+0x3100] ;  /* 0x00310000e118783b */ /* 0x000fe20000004200 */
[----:B-1----:R-:W-:Y:S01]  /*58b0*/  FFMA.FTZ R3, R160, c[0x0][0x2d0], -R0 ;  /* 0x0000b400a0037a23 */ /* 0x002fe20000010800 */
[----:B------:R-:W-:Y:S01]  /*58c0*/  F2FP.BF16.PACK_AB R10, R211, R210 ;  /* 0x000000d2d30a723e */ /* 0x000fe200000010ff */
[----:B------:R-:W-:-:S02]  /*58d0*/  IMAD.MOV.U32 R160, RZ, RZ, R187 ;  /* 0x000000ffffa07224 */ /* 0x000fc400078e00bb */
[----:B------:R1:W-:Y:S02]  /*58e0*/  MUFU.EX2 R187, R3 ;  /* 0x0000000300bb7308 */ /* 0x0003e40000000800 */
[----:B-1----:R-:W-:-:S06]  /*58f0*/  FFMA.FTZ R3, R71, c[0x0][0x2d0], -R0 ;  /* 0x0000b40047037a23 */ /* 0x002fcc0000010800 */
[----:B------:R1:W1:Y:S02]  /*5900*/  MUFU.EX2 R204, R3 ;  /* 0x0000000300cc7308 */ /* 0x0002640000000800 */
[----:B-1----:R-:W-:Y:S01]  /*5910*/  FFMA.FTZ R3, R70, c[0x0][0x2d0], -R0 ;  /* 0x0000b40046037a23 */ /* 0x002fe20000010800 */
[----:B------:R-:W-:-:S05]  /*5920*/  F2FP.BF16.PACK_AB R9, R204, R187 ;  /* 0x000000bbcc09723e */ /* 0x000fca00000010ff */
[----:B------:R1:W-:Y:S02]  /*5930*/  MUFU.EX2 R206, R3 ;  /* 0x0000000300ce7308 */ /* 0x0003e40000000800 */
[----:B-1----:R-:W-:-:S06]  /*5940*/  FFMA.FTZ R3, R69, c[0x0][0x2d0], -R0 ;  /* 0x0000b40045037a23 */ /* 0x002fcc0000010800 */
[----:B------:R1:W1:Y:S02]  /*5950*/  MUFU.EX2 R207, R3 ;  /* 0x0000000300cf7308 */ /* 0x0002640000000800 */
[----:B-1----:R-:W-:Y:S01]  /*5960*/  FFMA.FTZ R3, R175, c[0x0][0x2d0], -R13 ;  /* 0x0000b400af037a23 */ /* 0x002fe2000001080d */
[----:B------:R-:W-:-:S05]  /*5970*/  F2FP.BF16.PACK_AB R11, R207, R206 ;  /* 0x000000cecf0b723e */ /* 0x000fca00000010ff */
[----:B------:R1:W-:Y:S02]  /*5980*/  MUFU.EX2 R66, R3 ;  /* 0x0000000300427308 */ /* 0x0003e40000000800 */
[C---:B--2---:R-:W-:Y:S08]  /*5990*/  HMMA.16816.F32.BF16 R132, R8.reuse, R16, R132 ;  /* 0x000000100884723c */ /* 0x044ff00000041884 */
[----:B------:R-:W-:Y:S01]  /*59a0*/  HMMA.16816.F32.BF16 R60, R8, R18, R60 ;  /* 0x00000012083c723c */ /* 0x000fe2000004183c */
[----:B-1----:R-:W-:-:S04]  /*59b0*/  FFMA.FTZ R3, R174, c[0x0][0x2d0], -R13 ;  /* 0x0000b400ae037a23 */ /* 0x002fc8000001080d */
[----:B------:R1:W2:Y:S03]  /*59c0*/  MUFU.EX2 R180, R3 ;  /* 0x0000000300b47308 */ /* 0x0002a60000000800 */
[C---:B------:R-:W-:Y:S08]  /*59d0*/  HMMA.16816.F32.BF16 R188, R8.reuse, R20, R188 ;  /* 0x0000001408bc723c */ /* 0x040ff000000418bc */
[----:B------:R-:W-:Y:S01]  /*59e0*/  HMMA.16816.F32.BF16 R40, R8, R22, R40 ;  /* 0x000000160828723c */ /* 0x000fe20000041828 */
[----:B-1----:R-:W-:Y:S01]  /*59f0*/  FFMA.FTZ R3, R173, c[0x0][0x2d0], -R13 ;  /* 0x0000b400ad037a23 */ /* 0x002fe2000001080d */
[----:B--2---:R-:W-:-:S06]  /*5a00*/  F2FP.BF16.PACK_AB R4, R180, R66 ;  /* 0x00000042b404723e */ /* 0x004fcc00000010ff */
[C---:B------:R-:W-:Y:S01]  /*5a10*/  HMMA.16816.F32.BF16 R148, R8.reuse, R28, R148 ;  /* 0x0000001c0894723c */ /* 0x040fe20000041894 */
[----:B------:R1:W-:Y:S07]  /*5a20*/  MUFU.EX2 R186, R3 ;  /* 0x0000000300ba7308 */ /* 0x0003ee0000000800 */
[----:B------:R-:W-:Y:S01]  /*5a30*/  HMMA.16816.F32.BF16 R52, R8, R30, R52 ;  /* 0x0000001e0834723c */ /* 0x000fe20000041834 */
[----:B-1----:R-:W-:-:S04]  /*5a40*/  FFMA.FTZ R3, R176, c[0x0][0x2d0], -R13 ;  /* 0x0000b400b0037a23 */ /* 0x002fc8000001080d */
[----:B------:R1:W2:Y:S02]  /*5a50*/  MUFU.EX2 R205, R3 ;  /* 0x0000000300cd7308 */ /* 0x0002a40000000800 */
[----:B-1----:R-:W-:Y:S01]  /*5a60*/  FFMA.FTZ R3, R172, c[0x0][0x2d0], -R12 ;  /* 0x0000b400ac037a23 */ /* 0x002fe2000001080c */
[----:B--2---:R-:W-:-:S05]  /*5a70*/  F2FP.BF16.PACK_AB R6, R205, R186 ;  /* 0x000000bacd06723e */ /* 0x004fca00000010ff */
[----:B------:R1:W-:Y:S02]  /*5a80*/  MUFU.EX2 R64, R3 ;  /* 0x0000000300407308 */ /* 0x0003e40000000800 */
[----:B-1----:R-:W-:-:S06]  /*5a90*/  FFMA.FTZ R3, R167, c[0x0][0x2d0], -R12 ;  /* 0x0000b400a7037a23 */ /* 0x002fcc000001080c */
[----:B------:R1:W2:Y:S02]  /*5aa0*/  MUFU.EX2 R65, R3 ;  /* 0x0000000300417308 */ /* 0x0002a40000000800 */
[----:B-1----:R-:W-:Y:S01]  /*5ab0*/  FFMA.FTZ R3, R166, c[0x0][0x2d0], -R12 ;  /* 0x0000b400a6037a23 */ /* 0x002fe2000001080c */
[----:B--2---:R-:W-:-:S05]  /*5ac0*/  F2FP.BF16.PACK_AB R5, R65, R64 ;  /* 0x000000404105723e */ /* 0x004fca00000010ff */
[----:B------:R1:W-:Y:S02]  /*5ad0*/  MUFU.EX2 R67, R3 ;  /* 0x0000000300437308 */ /* 0x0003e40000000800 */
[----:B-1----:R-:W-:-:S06]  /*5ae0*/  FFMA.FTZ R3, R165, c[0x0][0x2d0], -R12 ;  /* 0x0000b400a5037a23 */ /* 0x002fcc000001080c */
[----:B------:R-:W1:Y:S02]  /*5af0*/  MUFU.EX2 R181, R3 ;  /* 0x0000000300b57308 */ /* 0x000e640000000800 */
[----:B-1----:R-:W-:-:S07]  /*5b00*/  F2FP.BF16.PACK_AB R7, R181, R67 ;  /* 0x00000043b507723e */ /* 0x002fce00000010ff */
[C---:B------:R-:W-:Y:S08]  /*5b10*/  HMMA.16816.F32.BF16 R136, R4.reuse, R16, R168 ;  /* 0x000000100488723c */ /* 0x040ff000000418a8 */
[C---:B------:R-:W-:Y:S01]  /*5b20*/  HMMA.16816.F32.BF16 R140, R4.reuse, R18, R140 ;  /* 0x00000012048c723c */ /* 0x040fe2000004188c */
[----:B------:R-:W1:Y:S07]  /*5b30*/  LDSM.16.MT88.4 R16, [R227+0x1100] ;  /* 0x00110000e310783b */ /* 0x000e6e0000004200 */
[C---:B------:R-:W-:Y:S08]  /*5b40*/  HMMA.16816.F32.BF16 R192, R4.reuse, R20, R192 ;  /* 0x0000001404c0723c */ /* 0x040ff000000418c0 */
[C---:B------:R-:W-:Y:S08]  /*5b50*/  HMMA.16816.F32.BF16 R196, R4.reuse, R22, R196 ;  /* 0x0000001604c4723c */ /* 0x040ff000000418c4 */
[C---:B------:R-:W-:Y:S08]  /*5b60*/  HMMA.16816.F32.BF16 R152, R4.reuse, R28, R152 ;  /* 0x0000001c0498723c */ /* 0x040ff00000041898 */
[----:B------:R-:W-:Y:S01]  /*5b70*/  HMMA.16816.F32.BF16 R156, R4, R30, R156 ;  /* 0x0000001e049c723c */ /* 0x000fe2000004189c */
[----:B------:R-:W2:Y:S07]  /*5b80*/  LDSM.16.MT88.4 R28, [R227+0x3100] ;  /* 0x00310000e31c783b */ /* 0x000eae0000004200 */
[-C--:B-1----:R-:W-:Y:S08]  /*5b90*/  HMMA.16816.F32.BF16 R164, R8, R16.reuse, R124 ;  /* 0x0000001008a4723c */ /* 0x082ff0000004187c */
[C---:B------:R-:W-:Y:S08]  /*5ba0*/  HMMA.16816.F32.BF16 R168, R4.reuse, R16, R160 ;  /* 0x0000001004a8723c */ /* 0x040ff000000418a0 */
[-C--:B------:R-:W-:Y:S08]  /*5bb0*/  HMMA.16816.F32.BF16 R172, R4, R18.reuse, R216 ;  /* 0x0000001204ac723c */ /* 0x080ff000000418d8 */
[C---:B------:R-:W-:Y:S08]  /*5bc0*/  HMMA.16816.F32.BF16 R20, R8.reuse, R18, R48 ;  /* 0x000000120814723c */ /* 0x040ff00000041830 */
[----:B------:R-:W-:Y:S11]  /*5bd0*/  HMMA.16816.F32.BF16 R16, R8, R24, R80 ;  /* 0x000000180810723c */ /* 0x000ff60000041850 */
[----:B------:R-:W-:Y:S05]  /*5be0*/  @!UPT UIADD3 URZ, URZ, URZ, URZ ;  /* 0x0000003f3f3ff290 */ /* 0x000fea000fffe03f */
[----:B------:R-:W-:Y:S01]  /*5bf0*/  IMAD.MOV.U32 R99, RZ, RZ, R20 ;  /* 0x000000ffff637224 */ /* 0x000fe200078e0014 */
[----:B------:R-:W-:Y:S01]  /*5c00*/  MOV R98, R21 ;  /* 0x0000001500627202 */ /* 0x000fe20000000f00 */
[----:B------:R-:W-:Y:S02]  /*5c10*/  IMAD.MOV.U32 R97, RZ, RZ, R22 ;  /* 0x000000ffff617224 */ /* 0x000fe400078e0016 */
[----:B------:R-:W-:Y:S02]  /*5c20*/  IMAD.MOV.U32 R96, RZ, RZ, R23 ;  /* 0x000000ffff607224 */ /* 0x000fe400078e0017 */
[----:B------:R-:W1:Y:S02]  /*5c30*/  LDSM.16.MT88.4 R20, [R226+0x3100] ;  /* 0x00310000e214783b */ /* 0x000e640000004200 */
[----:B------:R-:W-:Y:S01]  /*5c40*/  IMAD.MOV.U32 R83, RZ, RZ, R16 ;  /* 0x000000ffff537224 */ /* 0x000fe200078e0010 */
[----:B------:R-:W-:Y:S01]  /*5c50*/  MOV R82, R17 ;  /* 0x0000001100527202 */ /* 0x000fe20000000f00 */
[----:B------:R-:W-:-:S02]  /*5c60*/  IMAD.MOV.U32 R81, RZ, RZ, R18 ;  /* 0x000000ffff517224 */ /* 0x000fc400078e0012 */
[----:B------:R-:W-:Y:S02]  /*5c70*/  IMAD.MOV.U32 R80, RZ, RZ, R19 ;  /* 0x000000ffff507224 */ /* 0x000fe400078e0013 */
[----:B------:R-:W3:Y:S01]  /*5c80*/  LDSM.16.MT88.4 R16, [R228+0x3100] ;  /* 0x00310000e410783b */ /* 0x000ee20000004200 */
        /* <DEDUP_REMOVED lines=8> */
[----:B------:R-:W-:-:S02]  /*5d10*/  IMAD.MOV.U32 R122, RZ, RZ, R102 ;  /* 0x000000ffff7a7224 */ /* 0x000fc400078e0066 */
[----:B------:R-:W-:Y:S02]  /*5d20*/  IMAD.MOV.U32 R123, RZ, RZ, R103 ;  /* 0x000000ffff7b7224 */ /* 0x000fe400078e0067 */
[----:B------:R-:W-:Y:S02]  /*5d30*/  IMAD.MOV.U32 R94, RZ, RZ, R116 ;  /* 0x000000ffff5e7224 */ /* 0x000fe400078e0074 */
[----:B------:R-:W-:Y:S02]  /*5d40*/  IMAD.MOV.U32 R95, RZ, RZ, R117 ;  /* 0x000000ffff5f7224 */ /* 0x000fe400078e0075 */
[----:B------:R-:W-:Y:S01]  /*5d50*/  IMAD.MOV.U32 R71, RZ, RZ, R224 ;  /* 0x000000ffff477224 */ /* 0x000fe200078e00e0 */
[----:B------:R-:W-:Y:S01]  /*5d60*/  MOV R3, R115 ;  /* 0x0000007300037202 */ /* 0x000fe20000000f00 */
[----:B------:R-:W-:Y:S01]  /*5d70*/  IMAD.MOV.U32 R69, RZ, RZ, R230 ;  /* 0x000000ffff457224 */ /* 0x000fe200078e00e6 */
[----:B------:R-:W-:Y:S01]  /*5d80*/  HMMA.16816.F32.BF16 R72, R4, R24, R72 ;  /* 0x000000180448723c */ /* 0x000fe20000041848 */
[----:B------:R-:W-:-:S07]  /*5d90*/  IMAD.MOV.U32 R219, RZ, RZ, R161 ;  /* 0x000000ffffdb7224 */ /* 0x000fce00078e00a1 */
[C---:B--2---:R-:W-:Y:S08]  /*5da0*/  HMMA.16816.F32.BF16 R120, R4.reuse, R28, R120 ;  /* 0x0000001c0478723c */ /* 0x044ff00000041878 */
[C---:B-1----:R-:W-:Y:S08]  /*5db0*/  HMMA.16816.F32.BF16 R88, R4.reuse, R20, R88 ;  /* 0x000000140458723c */ /* 0x042ff00000041858 */
[C---:B---3--:R-:W-:Y:S07]  /*5dc0*/  HMMA.16816.F32.BF16 R48, R4.reuse, R18, R124 ;  /* 0x000000120430723c */ /* 0x048fee000004187c */
[----:B------:R-:W-:Y:S01]  /*5dd0*/  IMAD.MOV.U32 R127, RZ, RZ, R69 ;  /* 0x000000ffff7f7224 */ /* 0x000fe200078e0045 */
[----:B------:R-:W-:Y:S01]  /*5de0*/  MOV R125, R71 ;  /* 0x00000047007d7202 */ /* 0x000fe20000000f00 */
[----:B------:R-:W-:Y:S01]  /*5df0*/  IMAD.MOV.U32 R126, RZ, RZ, R70 ;  /* 0x000000ffff7e7224 */ /* 0x000fe200078e0046 */
[----:B------:R-:W-:Y:S01]  /*5e00*/  HMMA.16816.F32.BF16 R104, R4, R16, R104 ;  /* 0x000000100468723c */ /* 0x000fe20000041868 */
[----:B------:R-:W-:-:S07]  /*5e10*/  IMAD.MOV.U32 R124, RZ, RZ, R68 ;  /* 0x000000ffff7c7224 */ /* 0x000fce00078e0044 */
[C---:B------:R-:W-:Y:S08]  /*5e20*/  HMMA.16816.F32.BF16 R44, R4.reuse, R26, R44 ;  /* 0x0000001a042c723c */ /* 0x040ff0000004182c */
[C---:B------:R-:W-:Y:S08]  /*5e30*/  HMMA.16816.F32.BF16 R92, R4.reuse, R22, R92 ;  /* 0x00000016045c723c */ /* 0x040ff0000004185c */
[----:B------:R-:W-:Y:S07]  /*5e40*/  HMMA.16816.F32.BF16 R68, R4, R30, R220 ;  /* 0x0000001e0444723c */ /* 0x000fee00000418dc */
[----:B------:R-:W-:-:S02]  /*5e50*/  IMAD.MOV.U32 R6, RZ, RZ, R3 ;  /* 0x000000ffff067224 */ /* 0x000fc400078e0003 */
[----:B------:R-:W-:Y:S02]  /*5e60*/  FFMA.FTZ R3, R215, c[0x0][0x2d0], -R2 ;  /* 0x0000b400d7037a23 */ /* 0x000fe40000010802 */
[----:B------:R-:W-:Y:S02]  /*5e70*/  IMAD.MOV.U32 R7, RZ, RZ, R219 ;  /* 0x000000ffff077224 */ /* 0x000fe400078e00db */
[----:B------:R-:W-:Y:S01]  /*5e80*/  HMMA.16816.F32.BF16 R216, R8, R20, R144 ;  /* 0x0000001408d8723c */ /* 0x000fe20000041890 */
[----:B------:R1:W-:Y:S01]  /*5e90*/  MUFU.EX2 R21, R3 ;  /* 0x0000000300157308 */ /* 0x0003e20000000800 */
[----:B------:R-:W-:Y:S01]  /*5ea0*/  IMAD.MOV.U32 R102, RZ, RZ, R112 ;  /* 0x000000ffff667224 */ /* 0x000fe200078e0070 */
[----:B------:R-:W-:Y:S01]  /*5eb0*/  MOV R103, R113 ;  /* 0x0000007100677202 */ /* 0x000fe20000000f00 */
[----:B------:R-:W-:-:S04]  /*5ec0*/  IMAD.MOV.U32 R112, RZ, RZ, R242 ;  /* 0x000000ffff707224 */ /* 0x000fc800078e00f2 */
[----:B------:R-:W-:Y:S01]  /*5ed0*/  HMMA.16816.F32.BF16 R36, R8, R22, R36 ;  /* 0x000000160824723c */ /* 0x000fe20000041824 */
[----:B------:R-:W-:Y:S02]  /*5ee0*/  IMAD.MOV.U32 R113, RZ, RZ, R241 ;  /* 0x000000ffff717224 */ /* 0x000fe400078e00f1 */
[----:B------:R-:W-:Y:S02]  /*5ef0*/  IMAD.MOV.U32 R116, RZ, RZ, R86 ;  /* 0x000000ffff747224 */ /* 0x000fe400078e0056 */
[----:B------:R-:W-:-:S03]  /*5f00*/  IMAD.MOV.U32 R117, RZ, RZ, R87 ;  /* 0x000000ffff757224 */ /* 0x000fc600078e0057 */
[----:B------:R-:W-:Y:S01]  /*5f10*/  HMMA.16816.F32.BF16 R56, R8, R18, R56 ;  /* 0x000000120838723c */ /* 0x000fe20000041838 */
[----:B-1----:R-:W-:Y:S01]  /*5f20*/  FFMA.FTZ R3, R214, c[0x0][0x2d0], -R2 ;  /* 0x0000b400d6037a23 */ /* 0x002fe20000010802 */
[----:B------:R-:W-:Y:S01]  /*5f30*/  MOV R5, R118 ;  /* 0x0000007600057202 */ /* 0x000fe20000000f00 */
[----:B------:R-:W-:-:S05]  /*5f40*/  IMAD.MOV.U32 R4, RZ, RZ, R119 ;  /* 0x000000ffff047224 */ /* 0x000fca00078e0077 */
[C---:B------:R-:W-:Y:S01]  /*5f50*/  HMMA.16816.F32.BF16 R32, R8.reuse, R30, R32 ;  /* 0x0000001e0820723c */ /* 0x040fe20000041820 */
[----:B------:R1:W2:Y:S01]  /*5f60*/  MUFU.EX2 R23, R3 ;  /* 0x0000000300177308 */ /* 0x0002a20000000800 */
[----:B------:R-:W-:Y:S02]  /*5f70*/  IMAD.MOV.U32 R25, RZ, RZ, R112 ;  /* 0x000000ffff197224 */ /* 0x000fe400078e0070 */
[----:B------:R-:W-:Y:S02]  /*5f80*/  IMAD.MOV.U32 R160, RZ, RZ, R232 ;  /* 0x000000ffffa07224 */ /* 0x000fe400078e00e8 */
[----:B------:R-:W-:Y:S01]  /*5f90*/  IMAD.MOV.U32 R176, RZ, RZ, R231 ;  /* 0x000000ffffb07224 */ /* 0x000fe200078e00e7 */
[----:B------:R-:W-:Y:S01]  /*5fa0*/  MOV R162, R233 ;  /* 0x000000e900a27202 */ /* 0x000fe20000000f00 */
[----:B------:R-:W-:Y:S01]  /*5fb0*/  HMMA.16816.F32.BF16 R220, R8, R26, R76 ;  /* 0x0000001a08dc723c */ /* 0x000fe2000004184c */
[----:B------:R-:W-:Y:S01]  /*5fc0*/  IMAD.MOV.U32 R112, RZ, RZ, R113 ;  /* 0x000000ffff707224 */ /* 0x000fe200078e0071 */
[----:B------:R-:W-:Y:S01]  /*5fd0*/  LDSM.16.MT88.4 R144, [R226+0x1900] ;  /* 0x00190000e290783b */ /* 0x000fe20000004200 */
[----:B-1----:R-:W-:-:S02]  /*5fe0*/  FFMA.FTZ R3, R203, c[0x0][0x2d0], -R2 ;  /* 0x0000b400cb037a23 */ /* 0x002fc40000010802 */
[----:B------:R-:W-:Y:S01]  /*5ff0*/  FFMA.FTZ R2, R202, c[0x0][0x2d0], -R2 ;  /* 0x0000b400ca027a23 */ /* 0x000fe20000010802 */
[----:B------:R-:W-:-:S03]  /*6000*/  MOV R113, R100 ;  /* 0x0000006400717202 */ /* 0x000fc60000000f00 */
[----:B------:R1:W-:Y:S01]  /*6010*/  MUFU.EX2 R22, R2 ;  /* 0x0000000200167308 */ /* 0x0003e20000000800 */
[----:B------:R-:W-:Y:S02]  /*6020*/  IMAD.MOV.U32 R79, RZ, RZ, R102 ;  /* 0x000000ffff4f7224 */ /* 0x000fe400078e0066 */
[----:B------:R-:W-:Y:S02]  /*6030*/  IMAD.MOV.U32 R27, RZ, RZ, R103 ;  /* 0x000000ffff1b7224 */ /* 0x000fe400078e0067 */
[----:B------:R-:W-:Y:S02]  /*6040*/  IMAD.MOV.U32 R78, RZ, RZ, R101 ;  /* 0x000000ffff4e7224 */ /* 0x000fe400078e0065 */
[----:B------:R-:W-:Y:S01]  /*6050*/  HMMA.16816.F32.BF16 R100, R8, R16, R128 ;  /* 0x000000100864723c */ /* 0x000fe20000041880 */
[----:B-1----:R-:W-:-:S04]  /*6060*/  FFMA.FTZ R2, R201, c[0x0][0x2d0], -R0 ;  /* 0x0000b400c9027a23 */ /* 0x002fc80000010800 */
[----:B------:R1:W-:Y:S01]  /*6070*/  MUFU.EX2 R17, R2 ;  /* 0x0000000200117308 */ /* 0x0003e20000000800 */
[----:B------:R-:W-:Y:S01]  /*6080*/  MOV R76, R116 ;  /* 0x00000074004c7202 */ /* 0x000fe20000000f00 */
[----:B------:R-:W-:Y:S02]  /*6090*/  IMAD.MOV.U32 R77, RZ, RZ, R117 ;  /* 0x000000ffff4d7224 */ /* 0x000fe400078e0075 */
[--C-:B-1----:R-:W-:Y:S02]  /*60a0*/  FFMA.FTZ R2, R200, c[0x0][0x2d0], -R0.reuse ;  /* 0x0000b400c8027a23 */ /* 0x102fe40000010800 */
[----:B------:R-:W1:Y:S02]  /*60b0*/  LDSM.16.MT88.4 R200, [R225+0x1900] ;  /* 0x00190000e1c8783b */ /* 0x000e640000004200 */
[----:B------:R3:W1:Y:S02]  /*60c0*/  MUFU.EX2 R18, R2 ;  /* 0x0000000200127308 */ /* 0x0006640000000800 */
[----:B---3--:R-:W-:-:S02]  /*60d0*/  FFMA.FTZ R2, R179, c[0x0][0x2d0], -R0 ;  /* 0x0000b400b3027a23 */ /* 0x008fc40000010800 */
[----:B------:R-:W-:-:S04]  /*60e0*/  FFMA.FTZ R0, R178, c[0x0][0x2d0], -R0 ;  /* 0x0000b400b2007a23 */ /* 0x000fc80000010800 */
[----:B------:R3:W-:Y:S02]  /*60f0*/  MUFU.EX2 R19, R0 ;  /* 0x0000000000137308 */ /* 0x0007e40000000800 */
[----:B---3--:R-:W-:Y:S02]  /*6100*/  FFMA.FTZ R0, R76, c[0x0][0x2d0], -R13 ;  /* 0x0000b4004c007a23 */ /* 0x008fe4000001080d */
[----:B------:R-:W-:Y:S02]  /*6110*/  IMAD.MOV.U32 R76, RZ, RZ, R77 ;  /* 0x000000ffff4c7224 */ /* 0x000fe400078e004d */
[----:B------:R-:W-:Y:S01]  /*6120*/  IMAD.MOV.U32 R77, RZ, RZ, R112 ;  /* 0x000000ffff4d7224 */ /* 0x000fe200078e0070 */
[----:B------:R-:W-:Y:S01]  /*6130*/  MOV R112, R113 ;  /* 0x0000007100707202 */ /* 0x000fe20000000f00 */
[----:B------:R-:W-:Y:S02]  /*6140*/  IMAD.MOV.U32 R113, RZ, RZ, R14 ;  /* 0x000000ffff717224 */ /* 0x000fe400078e000e */
[----:B------:R3:W-:Y:S02]  /*6150*/  MUFU.EX2 R14, R0 ;  /* 0x00000000000e7308 */ /* 0x0007e40000000800 */
[----:B---3--:R-:W-:-:S02]  /*6160*/  FFMA.FTZ R0, R78, c[0x0][0x2d0], -R13 ;  /* 0x0000b4004e007a23 */ /* 0x008fc4000001080d */
[----:B------:R-:W-:-:S04]  /*6170*/  IMAD.MOV.U32 R78, RZ, RZ, R15 ;  /* 0x000000ffff4e7224 */ /* 0x000fc800078e000f */
[----:B------:R3:W-:Y:S01]  /*6180*/  MUFU.EX2 R15, R0 ;  /* 0x00000000000f7308 */ /* 0x0007e20000000800 */
[----:B------:R-:W-:Y:S01]  /*6190*/  HMMA.16816.F32.BF16 R116, R8, R28, R248 ;  /* 0x0000001c0874723c */ /* 0x000fe200000418f8 */
[----:B---3--:R-:W-:-:S06]  /*61a0*/  FFMA.FTZ R0, R27, c[0x0][0x2d0], -R13 ;  /* 0x0000b4001b007a23 */ /* 0x008fcc000001080d */
[----:B------:R3:W-:Y:S01]  /*61b0*/  MUFU.EX2 R16, R0 ;  /* 0x0000000000107308 */ /* 0x0007e20000000800 */
[----:B------:R-:W-:Y:S02]  /*61c0*/  IMAD.MOV.U32 R163, RZ, RZ, R235 ;  /* 0x000000ffffa37224 */ /* 0x000fe400078e00eb */
[----:B---3--:R-:W-:-:S05]  /*61d0*/  FFMA.FTZ R0, R76, c[0x0][0x2d0], -R13 ;  /* 0x0000b4004c007a23 */ /* 0x008fca000001080d */
[----:B------:R3:W-:Y:S01]  /*61e0*/  MUFU.EX2 R13, R0 ;  /* 0x00000000000d7308 */ /* 0x0007e20000000800 */
[----:B----4-:R-:W-:Y:S02]  /*61f0*/  IMAD.MOV.U32 R161, RZ, RZ, R234 ;  /* 0x000000ffffa17224 */ /* 0x010fe400078e00ea */
[----:B---3--:R-:W-:Y:S01]  /*6200*/  FFMA.FTZ R0, R78, c[0x0][0x2d0], -R12 ;  /* 0x0000b4004e007a23 */ /* 0x008fe2000001080c */
[----:B------:R-:W-:-:S04]  /*6210*/  MOV R78, R5 ;  /* 0x00000005004e7202 */ /* 0x000fc80000000f00 */
[----:B------:R3:W-:Y:S01]  /*6220*/  MUFU.EX2 R9, R0 ;  /* 0x0000000000097308 */ /* 0x0007e20000000800 */
[----:B------:R-:W-:Y:S01]  /*6230*/  IMAD.MOV.U32 R5, RZ, RZ, R7 ;  /* 0x000000ffff057224 */ /* 0x000fe200078e0007 */
[----:B------:R-:W-:-:S03]  /*6240*/  MOV R7, R125 ;  /* 0x0000007d00077202 */ /* 0x000fc60000000f00 */
[----:B------:R-:W-:Y:S02]  /*6250*/  IMAD.MOV.U32 R251, RZ, RZ, R5 ;  /* 0x000000fffffb7224 */ /* 0x000fe400078e0005 */
[----:B------:R-:W-:Y:S01]  /*6260*/  IMAD.MOV.U32 R249, RZ, RZ, R7 ;  /* 0x000000fffff97224 */ /* 0x000fe200078e0007 */
[----:B------:R4:W-:Y:S01]  /*6270*/  MUFU.EX2 R20, R2 ;  /* 0x0000000200147308 */ /* 0x0009e20000000800 */
[----:B---3--:R-:W-:Y:S02]  /*6280*/  FFMA.FTZ R0, R79, c[0x0][0x2d0], -R12 ;  /* 0x0000b4004f007a23 */ /* 0x008fe4000001080c */
[----:B------:R-:W-:Y:S02]  /*6290*/  IMAD.MOV.U32 R79, RZ, RZ, R4 ;  /* 0x000000ffff4f7224 */ /* 0x000fe400078e0004 */
[----:B------:R-:W-:Y:S02]  /*62a0*/  IMAD.MOV.U32 R4, RZ, RZ, R6 ;  /* 0x000000ffff047224 */ /* 0x000fe400078e0006 */
[----:B------:R-:W-:Y:S01]  /*62b0*/  IMAD.MOV.U32 R6, RZ, RZ, R124 ;  /* 0x000000ffff067224 */ /* 0x000fe200078e007c */
[----:B------:R3:W-:Y:S01]  /*62c0*/  MUFU.EX2 R10, R0 ;  /* 0x00000000000a7308 */ /* 0x0007e20000000800 */
[----:B------:R-:W-:-:S02]  /*62d0*/  IMAD.MOV.U32 R214, RZ, RZ, R4 ;  /* 0x000000ffffd67224 */ /* 0x000fc400078e0004 */
[--C-:B----4-:R-:W-:Y:S01]  /*62e0*/  FFMA.FTZ R2, R163, c[0x0][0x2d0], -R12.reuse ;  /* 0x0000b400a3027a23 */ /* 0x110fe2000001080c */
[----:B------:R-:W-:Y:S02]  /*62f0*/  MOV R250, R6 ;  /* 0x0000000600fa7202 */ /* 0x000fe40000000f00 */
[----:B------:R-:W4:Y:S02]  /*6300*/  LDSM.16.MT88.4 R4, [R227+0x3900] ;  /* 0x00390000e304783b */ /* 0x000f240000004200 */
[----:B------:R-:W1:Y:S01]  /*6310*/  MUFU.EX2 R24, R3 ;  /* 0x0000000300187308 */ /* 0x000e620000000800 */
[----:B---3--:R-:W-:-:S07]  /*6320*/  FFMA.FTZ R0, R161, c[0x0][0x2d0], -R12 ;  /* 0x0000b400a1007a23 */ /* 0x008fce000001080c */
[----:B------:R-:W-:Y:S08]  /*6330*/  MUFU.EX2 R11, R2 ;  /* 0x00000002000b7308 */ /* 0x000ff00000000800 */
[----:B------:R-:W3:Y:S01]  /*6340*/  MUFU.EX2 R12, R0 ;  /* 0x00000000000c7308 */ /* 0x000ee20000000800 */
[----:B------:R-:W-:Y:S02]  /*6350*/  IMAD.MOV.U32 R124, RZ, RZ, R126 ;  /* 0x000000ffff7c7224 */ /* 0x000fe400078e007e */
[----:B------:R-:W-:Y:S01]  /*6360*/  IMAD.MOV.U32 R125, RZ, RZ, R127 ;  /* 0x000000ffff7d7224 */ /* 0x000fe200078e007f */
[----:B------:R-:W-:Y:S01]  /*6370*/  MOV R127, R160 ;  /* 0x000000a0007f7202 */ /* 0x000fe20000000f00 */
[----:B------:R-:W-:Y:S01]  /*6380*/  IMAD.MOV.U32 R126, RZ, RZ, R176 ;  /* 0x000000ffff7e7224 */ /* 0x000fe200078e00b0 */
[----:B--2---:R-:W-:Y:S01]  /*6390*/  F2FP.BF16.PACK_AB R128, R23, R21 ;  /* 0x000000151780723e */ /* 0x004fe200000010ff */
[----:B------:R-:W-:Y:S01]  /*63a0*/  IMAD.MOV.U32 R248, RZ, RZ, R124 ;  /* 0x000000fffff87224 */ /* 0x000fe200078e007c */
[----:B-1----:R-:W-:Y:S01]  /*63b0*/  F2FP.BF16.PACK_AB R129, R18, R17 ;  /* 0x000000111281723e */ /* 0x002fe200000010ff */
[----:B------:R-:W-:Y:S01]  /*63c0*/  IMAD.MOV.U32 R29, RZ, RZ, R125 ;  /* 0x000000ffff1d7224 */ /* 0x000fe200078e007d */
[----:B------:R-:W-:Y:S01]  /*63d0*/  MOV R28, R126 ;  /* 0x0000007e001c7202 */ /* 0x000fe20000000f00 */
[----:B------:R-:W-:Y:S01]  /*63e0*/  IMAD.MOV.U32 R31, RZ, RZ, R127 ;  /* 0x000000ffff1f7224 */ /* 0x000fe200078e007f */
[----:B------:R-:W-:-:S02]  /*63f0*/  F2FP.BF16.PACK_AB R130, R22, R24 ;  /* 0x000000181682723e */ /* 0x000fc400000010ff */
[----:B------:R-:W-:Y:S02]  /*6400*/  F2FP.BF16.PACK_AB R131, R19, R20 ;  /* 0x000000141383723e */ /* 0x000fe400000010ff */
[----:B------:R-:W-:Y:S02]  /*6410*/  F2FP.BF16.PACK_AB R124, R15, R14 ;  /* 0x0000000e0f7c723e */ /* 0x000fe400000010ff */
[----:B------:R-:W-:Y:S02]  /*6420*/  F2FP.BF16.PACK_AB R125, R10, R9 ;  /* 0x000000090a7d723e */ /* 0x000fe400000010ff */
[----:B------:R-:W-:Y:S02]  /*6430*/  F2FP.BF16.PACK_AB R126, R13, R16 ;  /* 0x000000100d7e723e */ /* 0x000fe400000010ff */
[----:B---3--:R-:W-:Y:S01]  /*6440*/  F2FP.BF16.PACK_AB R127, R12, R11 ;  /* 0x0000000b0c7f723e */ /* 0x008fe200000010ff */
[----:B------:R-:W-:Y:S01]  /*6450*/  IMAD.MOV.U32 R176, RZ, RZ, R162 ;  /* 0x000000ffffb07224 */ /* 0x000fe200078e00a2 */
[----:B------:R-:W-:Y:S01]  /*6460*/  MOV R86, R243 ;  /* 0x000000f300567202 */ /* 0x000fe20000000f00 */
[----:B------:R-:W1:Y:S01]  /*6470*/  LDSM.16.MT88.4 R160, [R228+0x1900] ;  /* 0x00190000e4a0783b */ /* 0x000e620000004200 */
[----:B------:R-:W-:Y:S01]  /*6480*/  FADD.FTZ R3, R212, R177 ;  /* 0x000000b1d4037221 */ /* 0x000fe20000010000 */
[----:B------:R-:W-:Y:S01]  /*6490*/  HMMA.16816.F32.BF16 R188, R128, R200, R188 ;  /* 0x000000c880bc723c */ /* 0x000fe200000418bc */
[----:B------:R-:W-:-:S02]  /*64a0*/  FADD.FTZ R0, R79, R78 ;  /* 0x0000004e4f007221 */ /* 0x000fc40000010000 */
[----:B------:R-:W-:-:S05]  /*64b0*/  FADD.FTZ R8, R213, R3 ;  /* 0x00000003d5087221 */ /* 0x000fca0000010000 */
[----:B------:R-:W-:Y:S01]  /*64c0*/  HMMA.16816.F32.BF16 R192, R124, R200, R192 ;  /* 0x000000c87cc0723c */ /* 0x000fe200000418c0 */
[----:B------:R-:W-:Y:S02]  /*64d0*/  IMAD.MOV.U32 R115, RZ, RZ, R236 ;  /* 0x000000ffff737224 */ /* 0x000fe400078e00ec */
[----:B------:R-:W-:-:S05]  /*64e0*/  FADD.FTZ R2, R108, R84 ;  /* 0x000000546c027221 */ /* 0x000fca0000010000 */
[----:B------:R-:W-:Y:S01]  /*64f0*/  HMMA.16816.F32.BF16 R196, R124, R202, R196 ;  /* 0x000000ca7cc4723c */ /* 0x000fe200000418c4 */
[----:B------:R-:W-:Y:S02]  /*6500*/  IMAD.MOV.U32 R3, RZ, RZ, R109 ;  /* 0x000000ffff037224 */ /* 0x000fe400078e006d */
[----:B------:R-:W-:-:S05]  /*6510*/  FADD.FTZ R25, R25, R77 ;  /* 0x0000004d19197221 */ /* 0x000fca0000010000 */
[----:B------:R-:W-:Y:S01]  /*6520*/  HMMA.16816.F32.BF16 R200, R128, R202, R40 ;  /* 0x000000ca80c8723c */ /* 0x000fe20000041828 */
[----:B------:R-:W-:-:S06]  /*6530*/  IMAD.MOV.U32 R212, RZ, RZ, R114 ;  /* 0x000000ffffd47224 */ /* 0x000fcc00078e0072 */
[----:B------:R-:W-:Y:S02]  /*6540*/  IMAD.MOV.U32 R41, RZ, RZ, R86 ;  /* 0x000000ffff297224 */ /* 0x000fe400078e0056 */
[----:B------:R-:W-:Y:S02]  /*6550*/  IMAD.MOV.U32 R42, RZ, RZ, R113 ;  /* 0x000000ffff2a7224 */ /* 0x000fe400078e0071 */
[----:B------:R-:W-:Y:S02]  /*6560*/  IMAD.MOV.U32 R40, RZ, RZ, R111 ;  /* 0x000000ffff287224 */ /* 0x000fe400078e006f */
[----:B------:R-:W-:Y:S02]  /*6570*/  FADD.FTZ R0, R41, R0 ;  /* 0x0000000029007221 */ /* 0x000fe40000010000 */
[----:B------:R-:W-:Y:S02]  /*6580*/  IMAD.MOV.U32 R30, RZ, RZ, R176 ;  /* 0x000000ffff1e7224 */ /* 0x000fe400078e00b0 */
[----:B------:R-:W-:Y:S01]  /*6590*/  FADD.FTZ R8, R42, R8 ;  /* 0x000000082a087221 */ /* 0x000fe20000010000 */
[----:B------:R-:W-:Y:S01]  /*65a0*/  MOV R213, R115 ;  /* 0x0000007300d57202 */ /* 0x000fe20000000f00 */
[----:B------:R-:W-:Y:S01]  /*65b0*/  IMAD.MOV.U32 R43, RZ, RZ, R112 ;  /* 0x000000ffff2b7224 */ /* 0x000fe200078e0070 */
[-C--:B----4-:R-:W-:Y:S01]  /*65c0*/  HMMA.16816.F32.BF16 R120, R124, R4.reuse, R120 ;  /* 0x000000047c78723c */ /* 0x090fe20000041878 */
[----:B------:R-:W-:Y:S01]  /*65d0*/  FADD.FTZ R3, R3, R2 ;  /* 0x0000000203037221 */ /* 0x000fe20000010000 */
[----:B------:R-:W-:Y:S01]  /*65e0*/  MOV R215, R85 ;  /* 0x0000005500d77202 */ /* 0x000fe20000000f00 */
[----:B------:R-:W-:Y:S01]  /*65f0*/  FADD.FTZ R2, R40, R25 ;  /* 0x0000001928027221 */ /* 0x000fe20000010000 */
[----:B------:R-:W-:Y:S01]  /*6600*/  UIMAD.WIDE.U32 UR6, UR17, UR4, URZ ;  /* 0x00000004110672a5 */ /* 0x000fe2000f8e003f */
[----:B------:R-:W-:Y:S01]  /*6610*/  FADD.FTZ R0, R212, R0 ;  /* 0x00000000d4007221 */ /* 0x000fe20000010000 */
[----:B------:R-:W2:Y:S01]  /*6620*/  LDSM.16.MT88.4 R176, [R227+0x1900] ;  /* 0x00190000e3b0783b */ /* 0x000ea20000004200 */
[----:B------:R-:W-:Y:S01]  /*6630*/  FADD.FTZ R8, R30, R8 ;  /* 0x000000081e087221 */ /* 0x000fe20000010000 */
[----:B------:R-:W-:Y:S01]  /*6640*/  HMMA.16816.F32.BF16 R116, R128, R4, R116 ;  /* 0x000000048074723c */ /* 0x000fe20000041874 */
[----:B------:R-:W-:Y:S01]  /*6650*/  FADD.FTZ R3, R43, R3 ;  /* 0x000000032b037221 */ /* 0x000fe20000010000 */
[----:B------:R-:W-:Y:S01]  /*6660*/  LDSM.16.MT88.4 R112, [R228+0x3900] ;  /* 0x00390000e470783b */ /* 0x000fe20000004200 */
[----:B------:R-:W-:-:S02]  /*6670*/  FADD.FTZ R2, R213, R2 ;  /* 0x00000002d5027221 */ /* 0x000fc40000010000 */
[----:B------:R-:W-:Y:S02]  /*6680*/  IMAD.MOV.U32 R87, RZ, RZ, R245 ;  /* 0x000000ffff577224 */ /* 0x000fe400078e00f5 */
[----:B------:R-:W-:Y:S01]  /*6690*/  FADD.FTZ R4, R28, R0 ;  /* 0x000000001c047221 */ /* 0x000fe20000010000 */
[-C--:B------:R-:W-:Y:S01]  /*66a0*/  HMMA.16816.F32.BF16 R132, R128, R144.reuse, R132 ;  /* 0x000000908084723c */ /* 0x080fe20000041884 */
[----:B------:R-:W-:Y:S02]  /*66b0*/  FADD.FTZ R0, R29, R8 ;  /* 0x000000081d007221 */ /* 0x000fe40000010000 */
[----:B------:R-:W-:Y:S01]  /*66c0*/  FADD.FTZ R5, R252, R3 ;  /* 0x00000003fc057221 */ /* 0x000fe20000010000 */
[----:B------:R-:W-:Y:S01]  /*66d0*/  @UP1 USHF.R.U32.HI UR17, URZ, UR5, UR7 ;  /* 0x000000053f111299 */ /* 0x000fe20008011607 */
[----:B------:R-:W-:Y:S01]  /*66e0*/  FADD.FTZ R3, R31, R2 ;  /* 0x000000021f037221 */ /* 0x000fe20000010000 */
[----:B------:R-:W-:Y:S01]  /*66f0*/  MOV R86, R87 ;  /* 0x0000005700567202 */ /* 0x000fe20000000f00 */
[----:B------:R-:W-:Y:S01]  /*6700*/  FADD.FTZ R0, R250, R0 ;  /* 0x00000000fa007221 */ /* 0x000fe20000010000 */
[----:B------:R-:W-:Y:S01]  /*6710*/  HMMA.16816.F32.BF16 R136, R124, R144, R136 ;  /* 0x000000907c88723c */ /* 0x000fe20000041888 */
[----:B------:R-:W-:Y:S01]  /*6720*/  FADD.FTZ R2, R247, R5 ;  /* 0x00000005f7027221 */ /* 0x000fe20000010000 */
[----:B------:R3:W5:Y:S01]  /*6730*/  LDL.LU R245, [R1+0xb0] ;  /* 0x0000b00001f57983 */ /* 0x0007620000300800 */
[----:B------:R-:W-:-:S02]  /*6740*/  FADD.FTZ R4, R249, R4 ;  /* 0x00000004f9047221 */ /* 0x000fc40000010000 */
[----:B------:R-:W-:-:S03]  /*6750*/  IMAD.MOV.U32 R87, RZ, RZ, R110 ;  /* 0x000000ffff577224 */ /* 0x000fc600078e006e */
[----:B------:R-:W-:Y:S01]  /*6760*/  HMMA.16816.F32.BF16 R140, R124, R146, R140 ;  /* 0x000000927c8c723c */ /* 0x000fe2000004188c */
[----:B------:R-:W-:Y:S01]  /*6770*/  FADD.FTZ R3, R248, R3 ;  /* 0x00000003f8037221 */ /* 0x000fe20000010000 */
[----:B------:R-:W-:Y:S01]  /*6780*/  UIADD3 UR17, UR17, UR8, -UR11 ;  /* 0x0000000811117290 */ /* 0x000fe2000fffe80b */
[----:B------:R-:W-:Y:S01]  /*6790*/  FADD.FTZ R0, R215, R0 ;  /* 0x00000000d7007221 */ /* 0x000fe20000010000 */
[----:B------:R3:W5:Y:S01]  /*67a0*/  LDL.LU R243, [R1+0xac] ;  /* 0x0000ac0001f37983 */ /* 0x0007620000300800 */
[----:B------:R-:W-:Y:S02]  /*67b0*/  FADD.FTZ R2, R246, R2 ;  /* 0x00000002f6027221 */ /* 0x000fe40000010000 */
[----:B------:R-:W-:Y:S02]  /*67c0*/  IMAD.MOV.U32 R27, RZ, RZ, R86 ;  /* 0x000000ffff1b7224 */ /* 0x000fe400078e0056 */
[----:B------:R-:W-:Y:S02]  /*67d0*/  FADD.FTZ R4, R214, R4 ;  /* 0x00000004d6047221 */ /* 0x000fe40000010000 */
[----:B------:R-:W-:Y:S01]  /*67e0*/  IMAD.MOV.U32 R26, RZ, RZ, R87 ;  /* 0x000000ffff1a7224 */ /* 0x000fe200078e0057 */
[----:B-1----:R-:W-:Y:S01]  /*67f0*/  HMMA.16816.F32.BF16 R148, R128, R160, R148 ;  /* 0x000000a08094723c */ /* 0x002fe20000041894 */
[----:B------:R-:W-:Y:S01]  /*6800*/  FADD.FTZ R3, R251, R3 ;  /* 0x00000003fb037221 */ /* 0x000fe20000010000 */
[----:B------:R3:W5:Y:S01]  /*6810*/  LDL.LU R242, [R1+0xa8] ;  /* 0x0000a80001f27983 */ /* 0x0007620000300800 */
[----:B------:R-:W-:-:S02]  /*6820*/  FADD.FTZ R0, R208, R0 ;  /* 0x00000000d0007221 */ /* 0x000fc40000010000 */
[----:B------:R-:W-:Y:S01]  /*6830*/  FADD.FTZ R2, R244, R2 ;  /* 0x00000002f4027221 */ /* 0x000fe20000010000 */
[----:B------:R3:W5:Y:S01]  /*6840*/  LDL.LU R241, [R1+0xa4] ;  /* 0x0000a40001f17983 */ /* 0x0007620000300800 */
[----:B------:R-:W-:Y:S02]  /*6850*/  FADD.FTZ R4, R27, R4 ;  /* 0x000000041b047221 */ /* 0x000fe40000010000 */
[----:B------:R-:W-:Y:S01]  /*6860*/  FADD.FTZ R3, R26, R3 ;  /* 0x000000031a037221 */ /* 0x000fe20000010000 */
[----:B------:R-:W-:Y:S01]  /*6870*/  HMMA.16816.F32.BF16 R152, R124, R160, R152 ;  /* 0x000000a07c98723c */ /* 0x000fe20000041898 */
[----:B------:R-:W-:-:S07]  /*6880*/  FADD.FTZ R0, R209, R0 ;  /* 0x00000000d1007221 */ /* 0x000fce0000010000 */
[----:B------:R-:W-:Y:S01]  /*6890*/  HMMA.16816.F32.BF16 R156, R124, R162, R156 ;  /* 0x000000a27c9c723c */ /* 0x000fe2000004189c */
[----:B------:R-:W-:-:S07]  /*68a0*/  FADD.FTZ R2, R187, R2 ;  /* 0x00000002bb027221 */ /* 0x000fce0000010000 */
[C---:B------:R-:W-:Y:S01]  /*68b0*/  HMMA.16816.F32.BF16 R144, R128.reuse, R146, R60 ;  /* 0x000000928090723c */ /* 0x040fe2000004183c */
[----:B------:R-:W-:Y:S01]  /*68c0*/  FADD.FTZ R4, R64, R4 ;  /* 0x0000000440047221 */ /* 0x000fe20000010000 */
[----:B------:R-:W-:Y:S01]  /*68d0*/  USHF.R.S32.HI UR4, URZ, 0x1f, UR17 ;  /* 0x0000001f3f047899 */ /* 0x000fe20008011411 */
[----:B------:R-:W-:Y:S01]  /*68e0*/  FADD.FTZ R3, R66, R3 ;  /* 0x0000000342037221 */ /* 0x000fe20000010000 */
[----:B------:R3:W5:Y:S01]  /*68f0*/  LDL.LU R240, [R1+0xa0] ;  /* 0x0000a00001f07983 */ /* 0x0007620000300800 */
[----:B------:R-:W-:Y:S02]  /*6900*/  FADD.FTZ R0, R210, R0 ;  /* 0x00000000d2007221 */ /* 0x000fe40000010000 */
[----:B------:R-:W-:Y:S01]  /*6910*/  FADD.FTZ R2, R204, R2 ;  /* 0x00000002cc027221 */ /* 0x000fe20000010000 */
[----:B------:R-:W-:Y:S01]  /*6920*/  HMMA.16816.F32.BF16 R160, R128, R162, R52 ;  /* 0x000000a280a0723c */ /* 0x000fe20000041834 */
[----:B------:R-:W-:Y:S01]  /*6930*/  FADD.FTZ R4, R65, R4 ;  /* 0x0000000441047221 */ /* 0x000fe20000010000 */
[----:B------:R-:W-:Y:S01]  /*6940*/  MOV R60, R83 ;  /* 0x00000053003c7202 */ /* 0x000fe20000000f00 */
[----:B------:R-:W-:Y:S01]  /*6950*/  FADD.FTZ R3, R180, R3 ;  /* 0x00000003b4037221 */ /* 0x000fe20000010000 */
[----:B------:R3:W5:Y:S01]  /*6960*/  LDL.LU R239, [R1+0x9c] ;  /* 0x00009c0001ef7983 */ /* 0x0007620000300800 */
[----:B------:R-:W-:-:S02]  /*6970*/  IMAD.MOV.U32 R61, RZ, RZ, R82 ;  /* 0x000000ffff3d7224 */ /* 0x000fc400078e0052 */
[----:B------:R-:W-:Y:S01]  /*6980*/  IMAD.MOV.U32 R62, RZ, RZ, R81 ;  /* 0x000000ffff3e7224 */ /* 0x000fe200078e0051 */
[----:B------:R-:W-:Y:S01]  /*6990*/  MOV R52, R99 ;  /* 0x0000006300347202 */ /* 0x000fe20000000f00 */
[----:B------:R-:W-:Y:S01]  /*69a0*/  IMAD.MOV.U32 R63, RZ, RZ, R80 ;  /* 0x000000ffff3f7224 */ /* 0x000fe200078e0050 */
[----:B------:R3:W5:Y:S01]  /*69b0*/  LDL.LU R238, [R1+0x98] ;  /* 0x0000980001ee7983 */ /* 0x0007620000300800 */
[----:B------:R-:W-:Y:S02]  /*69c0*/  IMAD.MOV.U32 R53, RZ, RZ, R98 ;  /* 0x000000ffff357224 */ /* 0x000fe400078e0062 */
[----:B------:R-:W-:Y:S01]  /*69d0*/  IMAD.MOV.U32 R54, RZ, RZ, R97 ;  /* 0x000000ffff367224 */ /* 0x000fe200078e0061 */
[----:B------:R-:W1:Y:S01]  /*69e0*/  LDSM.16.MT88.4 R80, [R225+0x3900] ;  /* 0x00390000e150783b */ /* 0x000e620000004200 */
[----:B------:R-:W-:Y:S02]  /*69f0*/  IMAD.MOV.U32 R55, RZ, RZ, R96 ;  /* 0x000000ffff377224 */ /* 0x000fe400078e0060 */
[----:B------:R-:W-:Y:S01]  /*6a00*/  FADD.FTZ R0, R211, R0 ;  /* 0x00000000d3007221 */ /* 0x000fe20000010000 */
[----:B------:R-:W4:Y:S01]  /*6a10*/  LDSM.16.MT88.4 R96, [R226+0x3900] ;  /* 0x00390000e260783b */ /* 0x000f220000004200 */
[----:B------:R-:W-:-:S02]  /*6a20*/  FADD.FTZ R2, R206, R2 ;  /* 0x00000002ce027221 */ /* 0x000fc40000010000 */
[----:B------:R-:W-:Y:S01]  /*6a30*/  FADD.FTZ R4, R67, R4 ;  /* 0x0000000443047221 */ /* 0x000fe20000010000 */
[----:B------:R3:W5:Y:S01]  /*6a40*/  LDL.LU R237, [R1+0x94] ;  /* 0x0000940001ed7983 */ /* 0x0007620000300800 */
[----:B------:R-:W-:Y:S02]  /*6a50*/  FADD.FTZ R3, R186, R3 ;  /* 0x00000003ba037221 */ /* 0x000fe40000010000 */
[----:B------:R-:W-:Y:S01]  /*6a60*/  FADD.FTZ R0, R21, R0 ;  /* 0x0000000015007221 */ /* 0x000fe20000010000 */
[----:B------:R-:W-:Y:S01]  /*6a70*/  ULEA.HI UR4, UR4, UR17, URZ, 0x6 ;  /* 0x0000001104047291 */ /* 0x000fe2000f8f303f */
[----:B------:R-:W-:Y:S01]  /*6a80*/  FADD.FTZ R2, R207, R2 ;  /* 0x00000002cf027221 */ /* 0x000fe20000010000 */
[----:B------:R3:W5:Y:S01]  /*6a90*/  LDL.LU R236, [R1+0x90] ;  /* 0x0000900001ec7983 */ /* 0x0007620000300800 */
[----:B------:R-:W-:Y:S02]  /*6aa0*/  FADD.FTZ R4, R181, R4 ;  /* 0x00000004b5047221 */ /* 0x000fe40000010000 */
[----:B------:R-:W-:Y:S01]  /*6ab0*/  FADD.FTZ R3, R205, R3 ;  /* 0x00000003cd037221 */ /* 0x000fe20000010000 */
[----:B------:R3:W5:Y:S01]  /*6ac0*/  LDL.LU R235, [R1+0x8c] ;  /* 0x00008c0001eb7983 */ /* 0x0007620000300800 */
[----:B------:R-:W-:-:S02]  /*6ad0*/  FADD.FTZ R0, R23, R0 ;  /* 0x0000000017007221 */ /* 0x000fc40000010000 */
[----:B------:R-:W-:Y:S01]  /*6ae0*/  FADD.FTZ R2, R17, R2 ;  /* 0x0000000211027221 */ /* 0x000fe20000010000 */
[----:B------:R3:W5:Y:S01]  /*6af0*/  LDL.LU R234, [R1+0x88] ;  /* 0x0000880001ea7983 */ /* 0x0007620000300800 */
[----:B------:R-:W-:Y:S02]  /*6b00*/  FADD.FTZ R4, R9, R4 ;  /* 0x0000000409047221 */ /* 0x000fe40000010000 */
[----:B------:R-:W-:Y:S01]  /*6b10*/  FADD.FTZ R3, R14, R3 ;  /* 0x000000030e037221 */ /* 0x000fe20000010000 */
[----:B------:R3:W5:Y:S01]  /*6b20*/  LDL.LU R233, [R1+0x84] ;  /* 0x0000840001e97983 */ /* 0x0007620000300800 */
[----:B------:R-:W-:Y:S02]  /*6b30*/  FADD.FTZ R0, R24, R0 ;  /* 0x0000000018007221 */ /* 0x000fe40000010000 */
[----:B------:R-:W-:Y:S01]  /*6b40*/  FADD.FTZ R2, R18, R2 ;  /* 0x0000000212027221 */ /* 0x000fe20000010000 */
[----:B------:R-:W-:Y:S01]  /*6b50*/  USHF.R.S32.HI UR24, URZ, 0x6, UR4 ;  /* 0x000000063f187899 */ /* 0x000fe20008011404 */
[----:B------:R-:W-:Y:S01]  /*6b60*/  FADD.FTZ R4, R10, R4 ;  /* 0x000000040a047221 */ /* 0x000fe20000010000 */
[----:B------:R3:W5:Y:S01]  /*6b70*/  LDL.LU R232, [R1+0x80] ;  /* 0x0000800001e87983 */ /* 0x0007620000300800 */
[----:B------:R-:W-:-:S02]  /*6b80*/  FADD.FTZ R3, R15, R3 ;  /* 0x000000030f037221 */ /* 0x000fc40000010000 */
[----:B------:R-:W-:Y:S01]  /*6b90*/  FADD.FTZ R0, R22, R0 ;  /* 0x0000000016007221 */ /* 0x000fe20000010000 */
[----:B------:R3:W5:Y:S01]  /*6ba0*/  LDL.LU R231, [R1+0x7c] ;  /* 0x00007c0001e77983 */ /* 0x0007620000300800 */
[----:B------:R-:W-:Y:S01]  /*6bb0*/  FADD.FTZ R2, R20, R2 ;  /* 0x0000000214027221 */ /* 0x000fe20000010000 */
[----:B------:R-:W-:Y:S01]  /*6bc0*/  UISETP.LT.AND UP0, UPT, URZ, UR24, UPT ;  /* 0x000000183f00728c */ /* 0x000fe2000bf01270 */
[----:B------:R-:W-:Y:S01]  /*6bd0*/  FADD.FTZ R4, R11, R4 ;  /* 0x000000040b047221 */ /* 0x000fe20000010000 */
[----:B------:R3:W5:Y:S01]  /*6be0*/  LDL.LU R230, [R1+0x78] ;  /* 0x0000780001e67983 */ /* 0x0007620000300800 */
[----:B------:R-:W-:-:S03]  /*6bf0*/  FADD.FTZ R3, R16, R3 ;  /* 0x0000000310037221 */ /* 0x000fc60000010000 */
[----:B------:R3:W5:Y:S01]  /*6c00*/  LDL.LU R229, [R1+0x74] ;  /* 0x0000740001e57983 */ /* 0x0007620000300800 */
[----:B------:R-:W-:-:S03]  /*6c10*/  FADD.FTZ R5, R19, R2 ;  /* 0x0000000213057221 */ /* 0x000fc60000010000 */
[----:B------:R3:W5:Y:S01]  /*6c20*/  LDL.LU R224, [R1+0x70] ;  /* 0x0000700001e07983 */ /* 0x0007620000300800 */
[----:B------:R-:W-:Y:S01]  /*6c30*/  USEL UR24, URZ, UR24, !UP0 ;  /* 0x000000183f187287 */ /* 0x000fe2000c000000 */
[----:B------:R-:W-:Y:S02]  /*6c40*/  FADD.FTZ R2, R13, R3 ;  /* 0x000000030d027221 */ /* 0x000fe40000010000 */
[----:B------:R1:W-:Y:S01]  /*6c50*/  STL [R1+0x4], R0 ;  /* 0x0000040001007387 */ /* 0x0003e20000100800 */
[----:B------:R-:W-:-:S03]  /*6c60*/  UISETP.GE.AND UP0, UPT, UR25, UR24, UPT ;  /* 0x000000181900728c */ /* 0x000fc6000bf06270 */
[----:B------:R3:W-:Y:S03]  /*6c70*/  STL [R1+0xc], R5 ;  /* 0x00000c0501007387 */ /* 0x0007e60000100800 */
[----:B------:R-:W-:Y:S01]  /*6c80*/  PLOP3.LUT P0, PT, PT, PT, UP0, 0x80, 0x0 ;  /* 0x000000000000781c */ /* 0x000fe20003f0f008 */
[----:B-1----:R-:W-:-:S05]  /*6c90*/  FADD.FTZ R0, R12, R4 ;  /* 0x000000040c007221 */ /* 0x002fca0000010000 */
[----:B------:R3:W-:Y:S04]  /*6ca0*/  STL [R1+0x2c], R0 ;  /* 0x00002c0001007387 */ /* 0x0007e80000100800 */
[----:B------:R3:W-:Y:S01]  /*6cb0*/  STL [R1+0x8], R2 ;  /* 0x0000080201007387 */ /* 0x0007e20000100800 */
[C---:B--2---:R-:W-:Y:S08]  /*6cc0*/  HMMA.16816.F32.BF16 R168, R124.reuse, R176, R168 ;  /* 0x000000b07ca8723c */ /* 0x044ff000000418a8 */
[C---:B------:R-:W-:Y:S08]  /*6cd0*/  HMMA.16816.F32.BF16 R172, R124.reuse, R178, R172 ;  /* 0x000000b27cac723c */ /* 0x040ff000000418ac */
[C---:B------:R-:W-:Y:S08]  /*6ce0*/  HMMA.16816.F32.BF16 R72, R124.reuse, R80, R72 ;  /* 0x000000507c48723c */ /* 0x040ff00000041848 */
[C---:B------:R-:W-:Y:S08]  /*6cf0*/  HMMA.16816.F32.BF16 R76, R124.reuse, R82, R44 ;  /* 0x000000527c4c723c */ /* 0x040ff0000004182c */
        /* <DEDUP_REMOVED lines=14> */
[----:B------:R-:W-:Y:S07]  /*6de0*/  @!P0 BRA `(.L_x_1601) ;  /* 0x00004d7000008947 */ /* 0x000fee0003800000 */
[----:B---3--:R-:W2:Y:S04]  /*6df0*/  LDL.64 R248, [R1+0x68] ;  /* 0x0000680001f87983 */ /* 0x008ea80000100a00 */
[----:B------:R-:W3:Y:S04]  /*6e00*/  LDL.64 R250, [R1+0x58] ;  /* 0x0000580001fa7983 */ /* 0x000ee80000100a00 */
[----:B------:R-:W4:Y:S04]  /*6e10*/  LDL R29, [R1+0x44] ;  /* 0x00004400011d7983 */ /* 0x000f280000100800 */
[----:B------:R-:W4:Y:S04]  /*6e20*/  LDL.64 R214, [R1+0x50] ;  /* 0x0000500001d67983 */ /* 0x000f280000100a00 */
[----:B------:R-:W4:Y:S01]  /*6e30*/  LDL.64 R26, [R1+0x48] ;  /* 0x00004800011a7983 */ /* 0x000f220000100a00 */
[----:B------:R-:W-:Y:S01]  /*6e40*/  IMAD.MOV.U32 R181, RZ, RZ, R184 ;  /* 0x000000ffffb57224 */ /* 0x000fe200078e00b8 */
[----:B-----5:R-:W-:Y:S01]  /*6e50*/  MOV R187, R182 ;  /* 0x000000b600bb7202 */ /* 0x020fe20000000f00 */
[----:B------:R-:W-:Y:S01]  /*6e60*/  IMAD.MOV.U32 R180, RZ, RZ, R185 ;  /* 0x000000ffffb47224 */ /* 0x000fe200078e00b9 */
[----:B------:R-:W-:Y:S01]  /*6e70*/  UMOV UR26, UR25 ;  /* 0x00000019001a7c82 */ /* 0x000fe20008000000 */
[----:B------:R-:W-:Y:S01]  /*6e80*/  IMAD.MOV.U32 R186, RZ, RZ, R183 ;  /* 0x000000ffffba7224 */ /* 0x000fe200078e00b7 */
[----:B------:R-:W-:-:S02]  /*6e90*/  UMOV UR17, 0xffffffc0 ;  /* 0xffffffc000117882 */ /* 0x000fc40000000000 */
[----:B------:R-:W-:Y:S02]  /*6ea0*/  ULDC.64 UR6, c[0x0][0x208] ;  /* 0x0000820000067ab9 */ /* 0x000fe40000000a00 */
[----:B------:R-:W-:Y:S01]  /*6eb0*/  ULDC.64 UR4, c[0x0][0x1e0] ;  /* 0x0000780000047ab9 */ /* 0x000fe20000000a00 */
[----:B--2---:R-:W-:Y:S02]  /*6ec0*/  IADD3 R3, P1, R248, 0x40, RZ ;  /* 0x00000040f8037810 */ /* 0x004fe40007f3e0ff */
[----:B---3--:R-:W-:Y:S01]  /*6ed0*/  IADD3 R2, P0, R250, 0x40, RZ ;  /* 0x00000040fa027810 */ /* 0x008fe20007f1e0ff */
[----:B----4-:R-:W-:Y:S02]  /*6ee0*/  @P3 IMAD.HI.U32 R0, R29, c[0x0][0x2c8], RZ ;  /* 0x0000b2001d003a27 */ /* 0x010fe400078e00ff */
[----:B------:R1:W-:Y:S04]  /*6ef0*/  STL [R1+0x40], R3 ;  /* 0x0000400301007387 */ /* 0x0003e80000100800 */
[----:B------:R2:W-:Y:S01]  /*6f00*/  STL [R1+0x3c], R2 ;  /* 0x00003c0201007387 */ /* 0x0005e20000100800 */
[----:B-1----:R-:W-:Y:S01]  /*6f10*/  @P3 SHF.R.U32.HI R3, RZ, c[0x0][0x2cc], R0 ;  /* 0x0000b300ff033a19 */ /* 0x002fe20000011600 */
[----:B------:R-:W-:Y:S01]  /*6f20*/  IMAD.X R0, RZ, RZ, R27, P0 ;  /* 0x000000ffff007224 */ /* 0x000fe200000e061b */
[----:B--2---:R-:W-:-:S03]  /*6f30*/  IADD3.X R2, RZ, R215, RZ, P1, !PT ;  /* 0x000000d7ff027210 */ /* 0x004fc60000ffe4ff */
[----:B------:R1:W-:Y:S04]  /*6f40*/  @P3 STL [R1+0x30], R3 ;  /* 0x0000300301003387 */ /* 0x0003e80000100800 */
[----:B------:R1:W-:Y:S04]  /*6f50*/  STL [R1+0x38], R2 ;  /* 0x0000380201007387 */ /* 0x0003e80000100800 */
[----:B------:R1:W-:Y:S02]  /*6f60*/  STL [R1+0x34], R0 ;  /* 0x0000340001007387 */ /* 0x0003e40000100800 */
.L_x_1602:
[----:B--2---:R-:W2:Y:S01]  /*6f70*/  LDL.64 R182, [R1+0x68] ;  /* 0x0000680001b67983 */ /* 0x004ea20000100a00 */
[----:B------:R-:W-:Y:S04]  /*6f80*/  DEPBAR.LE SB0, 0x0 ;  /* 0x000080000000791a */ /* 0x000fe80000000000 */
[----:B------:R-:W-:Y:S01]  /*6f90*/  UISETP.GE.AND UP0, UPT, UR26, URZ, UPT ;  /* 0x0000003f1a00728c */ /* 0x000fe2000bf06270 */
[----:B------:R-:W3:Y:S01]  /*6fa0*/  LDL.64 R184, [R1+0x50] ;  /* 0x0000500001b87983 */ /* 0x000ee20000100a00 */
[----:B------:R-:W-:Y:S02]  /*6fb0*/  UISETP.GE.AND UP1, UPT, UR26, 0x1, UPT ;  /* 0x000000011a00788c */ /* 0x000fe4000bf26270 */
[----:B------:R-:W-:Y:S03]  /*6fc0*/  UIADD3 UR25, UR26, -0x1, URZ ;  /* 0xffffffff1a197890 */ /* 0x000fe6000fffe03f */
[----:B------:R-:W-:Y:S01]  /*6fd0*/  BAR.SYNC.DEFER_BLOCKING 0x0 ;  /* 0x0000000000007b1d */ /* 0x000fe20000010000 */
[----:B------:R-:W-:Y:S03]  /*6fe0*/  PLOP3.LUT P0, PT, PT, PT, UP0, 0x80, 0x0 ;  /* 0x000000000000781c */ /* 0x000fe60003f0f008 */
[----:B------:R-:W-:Y:S02]  /*6ff0*/  @UP0 USHF.R.S32.HI UR20, URZ, 0x1f, UR26 ;  /* 0x0000001f3f140899 */ /* 0x000fe4000801141a */
[----:B------:R-:W-:Y:S02]  /*7000*/  @UP0 UIMAD.WIDE.U32 UR22, UR26, UR6, URZ ;  /* 0x000000061a1602a5 */ /* 0x000fe4000f8e003f */
[----:B------:R-:W-:Y:S02]  /*7010*/  @UP0 UIMAD UR20, UR20, UR6, URZ ;  /* 0x00000006141402a4 */ /* 0x000fe4000f8e023f */
[----:B------:R-:W-:Y:S02]  /*7020*/  @UP0 USHF.L.U32 UR21, UR22, 0x6, URZ ;  /* 0x0000000616150899 */ /* 0x000fe4000800063f */
[----:B------:R-:W-:Y:S04]  /*7030*/  @UP0 UIMAD UR20, UR26, UR7, UR20 ;  /* 0x000000071a1402a4 */ /* 0x000fe8000f8e0214 */
[----:B------:R-:W-:Y:S04]  /*7040*/  @UP0 UIADD3 UR20, UR23, UR20, URZ ;  /* 0x0000001417140290 */ /* 0x000fe8000fffe03f */
[----:B------:R-:W-:Y:S02]  /*7050*/  @UP0 USHF.L.U64.HI UR20, UR22, 0x6, UR20 ;  /* 0x0000000616140899 */ /* 0x000fe40008010214 */
[----:B------:R-:W-:Y:S01]  /*7060*/  @UP1 UIMAD.WIDE.U32 UR22, UR25, UR4, URZ ;  /* 0x00000004191612a5 */ /* 0x000fe2000f8e003f */
[----:B-----5:R-:W-:Y:S08]  /*7070*/  LDSM.16.M88.4 R64, [R231+0x8100] ;  /* 0x00810000e740783b */ /* 0x020ff00000000200 */
[----:B-1----:R-:W4:Y:S04]  /*7080*/  LDL R3, [R1+0x40] ;  /* 0x0000400001037983 */ /* 0x002f280000100800 */
[----:B------:R-:W4:Y:S04]  /*7090*/  LDL R220, [R1+0x38] ;  /* 0x0000380001dc7983 */ /* 0x000f280000100800 */
[----:B------:R-:W1:Y:S08]  /*70a0*/  LDSM.16.M88.4 R16, [R224+0x4100] ;  /* 0x00410000e010783b */ /* 0x000e700000000200 */
[----:B------:R-:W1:Y:S08]  /*70b0*/  LDSM.16.M88.4 R60, [R231+0xa100] ;  /* 0x00a10000e73c783b */ /* 0x000e700000000200 */
[----:B------:R-:W1:Y:S08]  /*70c0*/  LDSM.16.M88.4 R32, [R224+0x4900] ;  /* 0x00490000e020783b */ /* 0x000e700000000200 */
[----:B------:R-:W1:Y:S08]  /*70d0*/  LDSM.16.M88.4 R48, [R224+0x5100] ;  /* 0x00510000e030783b */ /* 0x000e700000000200 */
[----:B------:R-:W1:Y:S02]  /*70e0*/  LDSM.16.M88.4 R204, [R224+0x5900] ;  /* 0x00590000e0cc783b */ /* 0x000e640000000200 */
[-C--:B-1----:R-:W-:Y:S06]  /*70f0*/  HMMA.16816.F32.BF16 R4, R64, R16.reuse, RZ ;  /* 0x000000104004723c */ /* 0x082fec00000418ff */
[----:B------:R-:W-:Y:S02]  /*7100*/  LDSM.16.M88.4 R208, [R233+0x8100] ;  /* 0x00810000e9d0783b */ /* 0x000fe40000000200 */
[C---:B------:R-:W-:Y:S06]  /*7110*/  HMMA.16816.F32.BF16 R8, R60.reuse, R16, RZ ;  /* 0x000000103c08723c */ /* 0x040fec00000418ff */
[----:B------:R-:W1:Y:S02]  /*7120*/  LDSM.16.M88.4 R212, [R235] ;  /* 0x00000000ebd4783b */ /* 0x000e640000000200 */
[-C--:B------:R-:W-:Y:S06]  /*7130*/  HMMA.16816.F32.BF16 R12, R60, R18.reuse, RZ ;  /* 0x000000123c0c723c */ /* 0x080fec00000418ff */
[----:B------:R-:W1:Y:S02]  /*7140*/  LDSM.16.M88.4 R216, [R233+0xa100] ;  /* 0x00a10000e9d8783b */ /* 0x000e640000000200 */
[C---:B------:R-:W-:Y:S06]  /*7150*/  HMMA.16816.F32.BF16 R16, R64.reuse, R18, RZ ;  /* 0x000000124010723c */ /* 0x040fec00000418ff */
[----:B------:R1:W-:Y:S04]  /*7160*/  STL [R1+0x94], R131 ;  /* 0x0000948301007387 */ /* 0x0003e80000100800 */
[----:B------:R-:W-:Y:S01]  /*7170*/  STL [R1+0x70], R235 ;  /* 0x000070eb01007387 */ /* 0x000fe20000100800 */
[-C--:B------:R-:W-:Y:S03]  /*7180*/  HMMA.16816.F32.BF16 R20, R64, R32.reuse, RZ ;  /* 0x000000204014723c */ /* 0x080fe600000418ff */
[----:B------:R-:W-:Y:S04]  /*7190*/  STL [R1+0x74], R243 ;  /* 0x000074f301007387 */ /* 0x000fe80000100800 */
[----:B------:R-:W-:Y:S01]  /*71a0*/  STL [R1+0x78], R242 ;  /* 0x000078f201007387 */ /* 0x000fe20000100800 */
[C---:B------:R-:W-:Y:S03]  /*71b0*/  HMMA.16816.F32.BF16 R24, R60.reuse, R32, RZ ;  /* 0x000000203c18723c */ /* 0x040fe600000418ff */
[----:B------:R-:W-:Y:S04]  /*71c0*/  STL [R1+0x7c], R241 ;  /* 0x00007cf101007387 */ /* 0x000fe80000100800 */
[----:B------:R-:W4:Y:S01]  /*71d0*/  LDL R222, [R1+0x60] ;  /* 0x0000600001de7983 */ /* 0x000f220000100800 */
[-C--:B------:R-:W-:Y:S03]  /*71e0*/  HMMA.16816.F32.BF16 R28, R60, R34.reuse, RZ ;  /* 0x000000223c1c723c */ /* 0x080fe600000418ff */
[----:B-1----:R-:W4:Y:S05]  /*71f0*/  LDL R131, [R1+0x30] ;  /* 0x0000300001837983 */ /* 0x002f2a0000100800 */
        /* <DEDUP_REMOVED lines=21> */
[C---:B------:R-:W-:Y:S04]  /*7350*/  HMMA.16816.F32.BF16 R40, R216.reuse, R212, R40 ;  /* 0x000000d4d828723c */ /* 0x040fe80000041828 */
[----:B------:R-:W-:Y:S04]  /*7360*/  @P0 IADD3 R0, P1, R182, UR21, RZ ;  /* 0x00000015b6000c10 */ /* 0x000fe8000ff3e0ff */
[-C--:B------:R-:W-:Y:S04]  /*7370*/  HMMA.16816.F32.BF16 R44, R216, R214.reuse, R44 ;  /* 0x000000d6d82c723c */ /* 0x080fe8000004182c */
[C---:B------:R-:W-:Y:S02]  /*7380*/  @P0 LEA R182, P2, R0.reuse, c[0x0][0x1f8], 0x1 ;  /* 0x00007e0000b60a11 */ /* 0x040fe400078408ff */
[----:B---3--:R-:W-:Y:S02]  /*7390*/  @P0 IADD3.X R2, R185, UR20, RZ, P1, !PT ;  /* 0x00000014b9020c10 */ /* 0x008fe40008ffe4ff */
[C---:B------:R-:W-:Y:S04]  /*73a0*/  HMMA.16816.F32.BF16 R48, R208.reuse, R214, R48 ;  /* 0x000000d6d030723c */ /* 0x040fe80000041830 */
[----:B------:R-:W-:Y:S04]  /*73b0*/  @P0 LEA.HI.X R183, R0, c[0x0][0x1fc], R2, 0x1, P2 ;  /* 0x00007f0000b70a11 */ /* 0x000fe800010f0c02 */
[-C--:B-1----:R-:W-:Y:S01]  /*73c0*/  HMMA.16816.F32.BF16 R52, R208, R204.reuse, R52 ;  /* 0x000000ccd034723c */ /* 0x082fe20000041834 */
[----:B------:R-:W-:Y:S01]  /*73d0*/  @!PT LDS RZ, [RZ] ;  /* 0x00000000fffff984 */ /* 0x000fe20000000800 */
[----:B------:R-:W-:Y:S01]  /*73e0*/  @!PT LDS RZ, [RZ] ;  /* 0x00000000fffff984 */ /* 0x000fe20000000800 */
[----:B------:R-:W-:Y:S01]  /*73f0*/  @!PT LDS RZ, [RZ] ;  /* 0x00000000fffff984 */ /* 0x000fe20000000800 */
[----:B------:R1:W-:Y:S07]  /*7400*/  @P0 LDGSTS.E.BYPASS.LTC128B.128 [R245+0x100], [R182.64], !P5 ;  /* 0x00100000b6f50fae */ /* 0x0003ee000e901d52 */
[C---:B------:R-:W-:Y:S08]  /*7410*/  HMMA.16816.F32.BF16 R56, R216.reuse, R204, R56 ;  /* 0x000000ccd838723c */ /* 0x040ff00000041838 */
[-C--:B------:R-:W-:Y:S08]  /*7420*/  HMMA.16816.F32.BF16 R60, R216, R206.reuse, R60 ;  /* 0x000000ced83c723c */ /* 0x080ff0000004183c */
[----:B------:R-:W-:Y:S04]  /*7430*/  HMMA.16816.F32.BF16 R64, R208, R206, R64 ;  /* 0x000000ced040723c */ /* 0x000fe80000041840 */
[----:B----4-:R-:W-:Y:S01]  /*7440*/  @P0 IADD3 R3, P1, R3, UR21, RZ ;  /* 0x0000001503030c10 */ /* 0x010fe2000ff3e0ff */
[----:B------:R-:W-:Y:S03]  /*7450*/  UIMAD UR21, UR26, UR17, 0x1 ;  /* 0x000000011a1574a4 */ /* 0x000fe6000f8e0211 */
[C---:B------:R-:W-:Y:S04]  /*7460*/  @P0 LEA R184, P2, R3.reuse, c[0x0][0x1f8], 0x1 ;  /* 0x00007e0003b80a11 */ /* 0x040fe800078408ff */
[----:B------:R-:W-:Y:S01]  /*7470*/  @P0 IADD3.X R0, R220, UR20, RZ, P1, !PT ;  /* 0x00000014dc000c10 */ /* 0x000fe20008ffe4ff */
[----:B------:R-:W-:Y:S01]  /*7480*/  @UP1 USHF.R.S32.HI UR20, URZ, 0x1f, UR25 ;  /* 0x0000001f3f141899 */ /* 0x000fe20008011419 */
[----:B------:R-:W-:Y:S01]  /*7490*/  @P0 IADD3 R2, P1, R182, UR10, RZ ;  /* 0x0000000ab6020c10 */ /* 0x000fe2000ff3e0ff */
[----:B------:R-:W2:Y:S01]  /*74a0*/  LDL.64 R220, [R1+0x58] ;  /* 0x0000580001dc7983 */ /* 0x000ea20000100a00 */
[----:B------:R-:W-:Y:S01]  /*74b0*/  @P0 LEA.HI.X R185, R3, c[0x0][0x1fc], R0, 0x1, P2 ;  /* 0x00007f0003b90a11 */ /* 0x000fe200010f0c00 */
[----:B------:R-:W-:Y:S01]  /*74c0*/  @UP1 UIMAD UR20, UR20, UR4, URZ ;  /* 0x00000004141412a4 */ /* 0x000fe2000f8e023f */
[----:B------:R-:W-:Y:S02]  /*74d0*/  @P0 IADD3.X R3, R183, UR14, RZ, P1, !PT ;  /* 0x0000000eb7030c10 */ /* 0x000fe40008ffe4ff */
[C---:B-1----:R-:W-:Y:S01]  /*74e0*/  @P0 IADD3 R182, P1, R2.reuse, UR10, RZ ;  /* 0x0000000a02b60c10 */ /* 0x042fe2000ff3e0ff */
[----:B------:R1:W-:Y:S01]  /*74f0*/  @P0 LDGSTS.E.BYPASS.LTC128B.128 [R245+0x2100], [R184.64], !P4 ;  /* 0x02100000b8f50fae */ /* 0x0003e2000e101d52 */
[----:B------:R-:W-:Y:S01]  /*7500*/  @P0 IADD3 R204, P6, R2, UR16, RZ ;  /* 0x0000001002cc0c10 */ /* 0x000fe2000ffde0ff */
[----:B------:R-:W-:Y:S01]  /*7510*/  @UP1 UIMAD UR20, UR25, UR5, UR20 ;  /* 0x00000005191412a4 */ /* 0x000fe2000f8e0214 */
[C---:B------:R-:W-:Y:S02]  /*7520*/  @P0 IADD3.X R183, R3.reuse, UR14, RZ, P1, !PT ;  /* 0x0000000e03b70c10 */ /* 0x040fe40008ffe4ff */
[----:B------:R-:W-:Y:S01]  /*7530*/  @P0 IADD3.X R205, R3, UR15, RZ, P6, !PT ;  /* 0x0000000f03cd0c10 */ /* 0x000fe2000b7fe4ff */
[----:B------:R-:W-:Y:S01]  /*7540*/  @UP1 UIADD3 UR20, UR23, UR20, URZ ;  /* 0x0000001417141290 */ /* 0x000fe2000fffe03f */
[----:B------:R-:W-:Y:S01]  /*7550*/  PLOP3.LUT P6, PT, PT, PT, UP1, 0x80, 0x0 ;  /* 0x000000000000781c */ /* 0x000fe20003fcf018 */
[----:B------:R3:W-:Y:S01]  /*7560*/  @P0 LDGSTS.E.BYPASS.LTC128B.128 [R245+0x900], [R2.64], !P5 ;  /* 0x0090000002f50fae */ /* 0x0007e2000e901d52 */
[----:B------:R-:W-:Y:S02]  /*7570*/  @UP1 USHF.L.U64.HI UR23, UR4, 0x5, UR5 ;  /* 0x0000000504171899 */ /* 0x000fe40008010205 */
[----:B------:R-:W-:Y:S05]  /*7580*/  @UP1 USHF.L.U64.HI UR20, UR22, 0x6, UR20 ;  /* 0x0000000616141899 */ /* 0x000fea0008010214 */
[----:B------:R3:W-:Y:S08]  /*7590*/  @P0 LDGSTS.E.BYPASS.LTC128B.128 [R245+0x2900], [R2.64+0x80], !P4 ;  /* 0x0290008002f50fae */ /* 0x0007f0000e101d52 */
[----:B------:R4:W-:Y:S01]  /*75a0*/  @P0 LDGSTS.E.BYPASS.LTC128B.128 [R245+0x1100], [R182.64], !P5 ;  /* 0x01100000b6f50fae */ /* 0x0009e2000e901d52 */
[C---:B-1----:R-:W-:Y:S04]  /*75b0*/  @P0 IADD3 R184, P2, R182.reuse, UR10, RZ ;  /* 0x0000000ab6b80c10 */ /* 0x042fe8000ff5e0ff */
[C---:B------:R-:W-:Y:S03]  /*75c0*/  @P0 IADD3.X R185, R183.reuse, UR14, RZ, P2, !PT ;  /* 0x0000000eb7b90c10 */ /* 0x040fe600097fe4ff */
[----:B------:R1:W-:Y:S08]  /*75d0*/  @P0 LDGSTS.E.BYPASS.LTC128B.128 [R245+0x3100], [R204.64], !P4 ;  /* 0x03100000ccf50fae */ /* 0x0003f0000e101d52 */
[----:B------:R1:W-:Y:S01]  /*75e0*/  @P0 LDGSTS.E.BYPASS.LTC128B.128 [R245+0x1900], [R184.64], !P5 ;  /* 0x01900000b8f50fae */ /* 0x0003e2000e901d52 */
[----:B---3--:R-:W-:Y:S04]  /*75f0*/  @P0 IADD3 R2, P1, R182, UR16, RZ ;  /* 0x00000010b6020c10 */ /* 0x008fe8000ff3e0ff */
[----:B------:R-:W-:Y:S03]  /*7600*/  @P0 IADD3.X R3, R183, UR15, RZ, P1, !PT ;  /* 0x0000000fb7030c10 */ /* 0x000fe60008ffe4ff */
[----:B------:R-:W-:Y:S04]  /*7610*/  STL [R1+0x80], R231 ;  /* 0x000080e701007387 */ /* 0x000fe80000100800 */
[----:B------:R3:W-:Y:S08]  /*7620*/  @P0 LDGSTS.E.BYPASS.LTC128B.128 [R245+0x3900], [R2.64], !P4 ;  /* 0x0390000002f50fae */ /* 0x0007f0000e101d52 */
[----:B------:R-:W-:Y:S08]  /*7630*/  LDSM.16.M88.4 R212, [R232+0x8100] ;  /* 0x00810000e8d4783b */ /* 0x000ff00000000200 */
[----:B------:R-:W3:Y:S08]  /*7640*/  LDSM.16.M88.4 R216, [R230+0x4100] ;  /* 0x00410000e6d8783b */ /* 0x000ef00000000200 */
[----:B-1----:R-:W1:Y:S08]  /*7650*/  LDSM.16.M88.4 R204, [R232+0xa100] ;  /* 0x00a10000e8cc783b */ /* 0x002e700000000200 */
[----:B------:R-:W4:Y:S08]  /*7660*/  LDSM.16.M88.4 R208, [R230+0x4900] ;  /* 0x00490000e6d0783b */ /* 0x000f300000000200 */
[----:B------:R-:W0:Y:S08]  /*7670*/  LDGDEPBAR ;  /* 0x00000000000079af */ /* 0x000e300000000000 */
[----:B------:R-:W-:Y:S04]  /*7680*/  STL [R1+0x84], R224 ;  /* 0x000084e001007387 */ /* 0x000fe80000100800 */
[----:B------:R-:W-:Y:S01]  /*7690*/  STL [R1+0x88], R240 ;  /* 0x000088f001007387 */ /* 0x000fe20000100800 */
[-C--:B---3--:R-:W-:Y:S03]  /*76a0*/  HMMA.16816.F32.BF16 R4, R212, R216.reuse, R4 ;  /* 0x000000d8d404723c */ /* 0x088fe60000041804 */
[----:B------:R-:W-:Y:S04]  /*76b0*/  STL [R1+0x8c], R233 ;  /* 0x00008ce901007387 */ /* 0x000fe80000100800 */
[----:B------:R-:W-:Y:S01]  /*76c0*/  STL [R1+0x90], R239 ;  /* 0x000090ef01007387 */ /* 0x000fe20000100800 */
[C---:B-1----:R-:W-:Y:S03]  /*76d0*/  HMMA.16816.F32.BF16 R8, R204.reuse, R216, R8 ;  /* 0x000000d8cc08723c */ /* 0x042fe60000041808 */
[----:B------:R1:W3:Y:S05]  /*76e0*/  LDL R0, [R1+0x44] ;  /* 0x0000440001007983 */ /* 0x0002ea0000100800 */
[-C--:B------:R-:W-:Y:S08]  /*76f0*/  HMMA.16816.F32.BF16 R12, R204, R218.reuse, R12 ;  /* 0x000000dacc0c723c */ /* 0x080ff0000004180c */
[C---:B------:R-:W-:Y:S01]  /*7700*/  HMMA.16816.F32.BF16 R16, R212.reuse, R218, R16 ;  /* 0x000000dad410723c */ /* 0x040fe20000041810 */
[----:B------:R-:W1:Y:S07]  /*7710*/  LDSM.16.M88.4 R216, [R230+0x5100] ;  /* 0x00510000e6d8783b */ /* 0x000e6e0000000200 */
[-C--:B----4-:R-:W-:Y:S08]  /*7720*/  HMMA.16816.F32.BF16 R20, R212, R208.reuse, R20 ;  /* 0x000000d0d414723c */ /* 0x090ff00000041814 */
        /* <DEDUP_REMOVED lines=15> */
[----:B------:R-:W2:Y:S01]  /*7820*/  LDSM.16.M88.4 R212, [R229+0x800] ;  /* 0x00080000e5d4783b */ /* 0x000ea20000000200 */
[-C--:B-1----:R-:W-:Y:S08]  /*7830*/  HMMA.16816.F32.BF16 R4, R204, R216.reuse, R4 ;  /* 0x000000d8cc04723c */ /* 0x082ff00000041804 */
[C---:B----4-:R-:W-:Y:S08]  /*7840*/  HMMA.16816.F32.BF16 R8, R208.reuse, R216, R8 ;  /* 0x000000d8d008723c */ /* 0x050ff00000041808 */
[-C--:B------:R-:W-:Y:S08]  /*7850*/  HMMA.16816.F32.BF16 R12, R208, R218.reuse, R12 ;  /* 0x000000dad00c723c */ /* 0x080ff0000004180c */
[C---:B------:R-:W-:Y:S01]  /*7860*/  HMMA.16816.F32.BF16 R16, R204.reuse, R218, R16 ;  /* 0x000000dacc10723c */ /* 0x040fe20000041810 */
[----:B------:R-:W1:Y:S07]  /*7870*/  LDSM.16.M88.4 R216, [R229+0x1000] ;  /* 0x00100000e5d8783b */ /* 0x000e6e0000000200 */
[-C--:B--2---:R-:W-:Y:S08]  /*7880*/  HMMA.16816.F32.BF16 R20, R204, R212.reuse, R20 ;  /* 0x000000d4cc14723c */ /* 0x084ff00000041814 */
[C---:B------:R-:W-:Y:S08]  /*7890*/  HMMA.16816.F32.BF16 R24, R208.reuse, R212, R24 ;  /* 0x000000d4d018723c */ /* 0x040ff00000041818 */
[-C--:B------:R-:W-:Y:S08]  /*78a0*/  HMMA.16816.F32.BF16 R28, R208, R214.reuse, R28 ;  /* 0x000000d6d01c723c */ /* 0x080ff0000004181c */
[C---:B------:R-:W-:Y:S01]  /*78b0*/  HMMA.16816.F32.BF16 R32, R204.reuse, R214, R32 ;  /* 0x000000d6cc20723c */ /* 0x040fe20000041820 */
[----:B------:R-:W2:Y:S07]  /*78c0*/  LDSM.16.M88.4 R212, [R229+0x1800] ;  /* 0x00180000e5d4783b */ /* 0x000eae0000000200 */
[-C--:B-1----:R-:W-:Y:S08]  /*78d0*/  HMMA.16816.F32.BF16 R36, R204, R216.reuse, R36 ;  /* 0x000000d8cc24723c */ /* 0x082ff00000041824 */
[C---:B------:R-:W-:Y:S08]  /*78e0*/  HMMA.16816.F32.BF16 R40, R208.reuse, R216, R40 ;  /* 0x000000d8d028723c */ /* 0x040ff00000041828 */
[-C--:B------:R-:W-:Y:S08]  /*78f0*/  HMMA.16816.F32.BF16 R44, R208, R218.reuse, R44 ;  /* 0x000000dad02c723c */ /* 0x080ff0000004182c */
[C---:B------:R-:W-:Y:S01]  /*7900*/  HMMA.16816.F32.BF16 R48, R204.reuse, R218, R48 ;  /* 0x000000dacc30723c */ /* 0x040fe20000041830 */
[----:B------:R-:W-:Y:S07]  /*7910*/  LDSM.16.M88.4 R216, [R224+0x6100] ;  /* 0x00610000e0d8783b */ /* 0x000fee0000000200 */
[-C--:B--2---:R-:W-:Y:S08]  /*7920*/  HMMA.16816.F32.BF16 R52, R204, R212.reuse, R52 ;  /* 0x000000d4cc34723c */ /* 0x084ff00000041834 */
[C---:B------:R-:W-:Y:S08]  /*7930*/  HMMA.16816.F32.BF16 R56, R208.reuse, R212, R56 ;  /* 0x000000d4d038723c */ /* 0x040ff00000041838 */
[-C--:B------:R-:W-:Y:S01]  /*7940*/  HMMA.16816.F32.BF16 R60, R208, R214.reuse, R60 ;  /* 0x000000d6d03c723c */ /* 0x080fe2000004183c */
[----:B------:R-:W1:Y:S07]  /*7950*/  LDSM.16.M88.4 R208, [R231+0xc100] ;  /* 0x00c10000e7d0783b */ /* 0x000e6e0000000200 */
[----:B------:R-:W-:Y:S01]  /*7960*/  HMMA.16816.F32.BF16 R64, R204, R214, R64 ;  /* 0x000000d6cc40723c */ /* 0x000fe20000041840 */
[----:B------:R-:W2:Y:S08]  /*7970*/  LDSM.16.M88.4 R204, [R231+0xe100] ;  /* 0x00e10000e7cc783b */ /* 0x000eb00000000200 */
[----:B------:R-:W4:Y:S01]  /*7980*/  LDSM.16.M88.4 R212, [R224+0x6900] ;  /* 0x00690000e0d4783b */ /* 0x000f220000000200 */
[-C--:B-1----:R-:W-:Y:S05]  /*7990*/  HMMA.16816.F32.BF16 R4, R208, R216.reuse, R4 ;  /* 0x000000d8d004723c */ /* 0x082fea0000041804 */
[----:B---3--:R-:W-:Y:S02]  /*79a0*/  @P3 IMAD.MOV.U32 R0, RZ, RZ, R131 ;  /* 0x000000ffff003224 */ /* 0x008fe400078e0083 */
[----:B------:R-:W3:Y:S01]  /*79b0*/  LDL R131, [R1+0x34] ;  /* 0x0000340001837983 */ /* 0x000ee20000100800 */
[C---:B--2---:R-:W-:Y:S03]  /*79c0*/  HMMA.16816.F32.BF16 R8, R204.reuse, R216, R8 ;  /* 0x000000d8cc08723c */ /* 0x044fe60000041808 */
[----:B------:R-:W-:Y:S05]  /*79d0*/  SHFL.IDX PT, R185, R0, 0x2, 0x1c1f ;  /* 0x005c1f0000b97f89 */ /* 0x000fea00000e0000 */
[-C--:B------:R-:W-:Y:S03]  /*79e0*/  HMMA.16816.F32.BF16 R12, R204, R218.reuse, R12 ;  /* 0x000000dacc0c723c */ /* 0x080fe6000004180c */
[----:B------:R-:W-:Y:S05]  /*79f0*/  SHFL.IDX PT, R183, R0, 0x3, 0x1c1f ;  /* 0x007c1f0000b77f89 */ /* 0x000fea00000e0000 */
[C---:B------:R-:W-:Y:S03]  /*7a00*/  HMMA.16816.F32.BF16 R16, R208.reuse, R218, R16 ;  /* 0x000000dad010723c */ /* 0x040fe60000041810 */
[----:B------:R-:W1:Y:S05]  /*7a10*/  LDSM.16.M88.4 R216, [R224+0x7100] ;  /* 0x00710000e0d8783b */ /* 0x000e6a0000000200 */
[-C--:B----4-:R-:W-:Y:S03]  /*7a20*/  HMMA.16816.F32.BF16 R20, R208, R212.reuse, R20 ;  /* 0x000000d4d014723c */ /* 0x090fe60000041814 */
[----:B------:R-:W2:Y:S05]  /*7a30*/  SHFL.IDX PT, R3, R0, RZ, 0x1c1f ;  /* 0x001c1fff00037589 */ /* 0x000eaa00000e0000 */
[C---:B------:R-:W-:Y:S03]  /*7a40*/  HMMA.16816.F32.BF16 R24, R204.reuse, R212, R24 ;  /* 0x000000d4cc18723c */ /* 0x040fe60000041818 */
[----:B------:R4:W1:Y:S05]  /*7a50*/  SHFL.IDX PT, R2, R0, 0x1, 0x1c1f ;  /* 0x003c1f0000027f89 */ /* 0x00086a00000e0000 */
[-C--:B------:R-:W-:Y:S08]  /*7a60*/  HMMA.16816.F32.BF16 R28, R204, R214.reuse, R28 ;  /* 0x000000d6cc1c723c */ /* 0x080ff0000004181c */
[C---:B------:R-:W-:Y:S01]  /*7a70*/  HMMA.16816.F32.BF16 R32, R208.reuse, R214, R32 ;  /* 0x000000d6d020723c */ /* 0x040fe20000041820 */
[----:B------:R-:W2:Y:S07]  /*7a80*/  LDSM.16.M88.4 R212, [R224+0x7900] ;  /* 0x00790000e0d4783b */ /* 0x000eae0000000200 */
[-C--:B-1----:R-:W-:Y:S01]  /*7a90*/  HMMA.16816.F32.BF16 R36, R208, R216.reuse, R36 ;  /* 0x000000d8d024723c */ /* 0x082fe20000041824 */
[----:B----4-:R-:W-:Y:S05]  /*7aa0*/  IMAD.U32 R0, RZ, RZ, UR8 ;  /* 0x00000008ff007e24 */ /* 0x010fea000f8e00ff */
[----:B------:R-:W-:Y:S01]  /*7ab0*/  IADD3 R0, R0, UR21, -R222 ;  /* 0x0000001500007c10 */ /* 0x000fe2000fffe8de */
[----:B------:R-:W-:Y:S01]  /*7ac0*/  @UP1 USHF.L.U32 UR21, UR22, 0x6, URZ ;  /* 0x0000000616151899 */ /* 0x000fe2000800063f */
[C---:B------:R-:W-:Y:S01]  /*7ad0*/  HMMA.16816.F32.BF16 R40, R204.reuse, R216, R40 ;  /* 0x000000d8cc28723c */ /* 0x040fe20000041828 */
[----:B------:R-:W-:Y:S03]  /*7ae0*/  @UP1 USHF.L.U32 UR22, UR4, 0x5, URZ ;  /* 0x0000000504161899 */ /* 0x000fe6000800063f */
[----:B------:R-:W-:Y:S02]  /*7af0*/  IADD3 R182, R0, -UR11, RZ ;  /* 0x8000000b00b67c10 */ /* 0x000fe4000fffe0ff */
[----:B------:R-:W-:Y:S02]  /*7b00*/  @P6 IADD3 R184, P0, R220, UR21, RZ ;  /* 0x00000015dcb86c10 */ /* 0x000fe4000ff1e0ff */
[-C--:B------:R-:W-:Y:S04]  /*7b10*/  HMMA.16816.F32.BF16 R44, R204, R218.reuse, R44 ;  /* 0x000000dacc2c723c */ /* 0x080fe8000004182c */
[C---:B--2---:R-:W-:Y:S01]  /*7b20*/  IADD3 R3, R182.reuse, R3, RZ ;  /* 0x00000003b6037210 */ /* 0x044fe20007ffe0ff */
[C---:B------:R-:W-:Y:S02]  /*7b30*/  IMAD.IADD R2, R182.reuse, 0x1, R2 ;  /* 0x00000001b6027824 */ /* 0x040fe400078e0202 */
[C---:B------:R-:W-:Y:S01]  /*7b40*/  IMAD.IADD R0, R182.reuse, 0x1, R185 ;  /* 0x00000001b6007824 */ /* 0x040fe200078e02b9 */
[C---:B------:R-:W-:Y:S01]  /*7b50*/  HMMA.16816.F32.BF16 R48, R208.reuse, R218, R48 ;  /* 0x000000dad030723c */ /* 0x040fe20000041830 */
[----:B------:R-:W-:Y:S03]  /*7b60*/  LDSM.16.M88.4 R216, [R240] ;  /* 0x00000000f0d8783b */ /* 0x000fe60000000200 */
[----:B------:R-:W-:Y:S02]  /*7b70*/  IADD3 R182, R182, R183, RZ ;  /* 0x000000b7b6b67210 */ /* 0x000fe40007ffe0ff */
[----:B------:R-:W-:Y:S02]  /*7b80*/  ISETP.GT.AND P2, PT, R2, RZ, PT ;  /* 0x000000ff0200720c */ /* 0x000fe40003f44270 */
[-C--:B------:R-:W-:Y:S08]  /*7b90*/  HMMA.16816.F32.BF16 R52, R208, R212.reuse, R52 ;  /* 0x000000d4d034723c */ /* 0x080ff00000041834 */
[C---:B------:R-:W-:Y:S08]  /*7ba0*/  HMMA.16816.F32.BF16 R56, R204.reuse, R212, R56 ;  /* 0x000000d4cc38723c */ /* 0x040ff00000041838 */
[-C--:B------:R-:W-:Y:S01]  /*7bb0*/  HMMA.16816.F32.BF16 R60, R204, R214.reuse, R60 ;  /* 0x000000d6cc3c723c */ /* 0x080fe2000004183c */
[----:B------:R-:W1:Y:S07]  /*7bc0*/  LDSM.16.M88.4 R204, [R233+0xc100] ;  /* 0x00c10000e9cc783b */ /* 0x000e6e0000000200 */
[----:B------:R-:W-:Y:S01]  /*7bd0*/  HMMA.16816.F32.BF16 R64, R208, R214, R64 ;  /* 0x000000d6d040723c */ /* 0x000fe20000041840 */
[----:B------:R-:W2:Y:S08]  /*7be0*/  LDSM.16.M88.4 R208, [R233+0xe100] ;  /* 0x00e10000e9d0783b */ /* 0x000eb00000000200 */
[----:B------:R-:W4:Y:S01]  /*7bf0*/  LDSM.16.M88.4 R212, [R239] ;  /* 0x00000000efd4783b */ /* 0x000f220000000200 */
[-C--:B-1----:R-:W-:Y:S08]  /*7c00*/  HMMA.16816.F32.BF16 R4, R204, R216.reuse, R4 ;  /* 0x000000d8cc04723c */ /* 0x082ff00000041804 */
[C---:B--2---:R-:W-:Y:S08]  /*7c10*/  HMMA.16816.F32.BF16 R8, R208.reuse, R216, R8 ;  /* 0x000000d8d008723c */ /* 0x044ff00000041808 */
[-C--:B------:R-:W-:Y:S08]  /*7c20*/  HMMA.16816.F32.BF16 R12, R208, R218.reuse, R12 ;  /* 0x000000dad00c723c */ /* 0x080ff0000004180c */
[C---:B------:R-:W-:Y:S01]  /*7c30*/  HMMA.16816.F32.BF16 R16, R204.reuse, R218, R16 ;  /* 0x000000dacc10723c */ /* 0x040fe20000041810 */
[----:B------:R-:W1:Y:S07]  /*7c40*/  LDSM.16.M88.4 R216, [R238] ;  /* 0x00000000eed8783b */ /* 0x000e6e0000000200 */
[-C--:B----4-:R-:W-:Y:S08]  /*7c50*/  HMMA.16816.F32.BF16 R20, R204, R212.reuse, R20 ;  /* 0x000000d4cc14723c */ /* 0x090ff00000041814 */
        /* <DEDUP_REMOVED lines=16> */
[-C--:B-1----:R-:W-:Y:S08]  /*7d60*/  HMMA.16816.F32.BF16 R4, R208, R216.reuse, R4 ;  /* 0x000000d8d004723c */ /* 0x082ff00000041804 */
[C---:B--2---:R-:W-:Y:S08]  /*7d70*/  HMMA.16816.F32.BF16 R8, R204.reuse, R216, R8 ;  /* 0x000000d8cc08723c */ /* 0x044ff00000041808 */
[-C--:B------:R-:W-:Y:S08]  /*7d80*/  HMMA.16816.F32.BF16 R12, R204, R218.reuse, R12 ;  /* 0x000000dacc0c723c */ /* 0x080ff0000004180c */
[C---:B------:R-:W-:Y:S01]  /*7d90*/  HMMA.16816.F32.BF16 R16, R208.reuse, R218, R16 ;  /* 0x000000dad010723c */ /* 0x040fe20000041810 */
[----:B------:R-:W1:Y:S07]  /*7da0*/  LDSM.16.M88.4 R216, [R230+0x7100] ;  /* 0x00710000e6d8783b */ /* 0x000e6e0000000200 */
[-C--:B----4-:R-:W-:Y:S08]  /*7db0*/  HMMA.16816.F32.BF16 R20, R208, R212.reuse, R20 ;  /* 0x000000d4d014723c */ /* 0x090ff00000041814 */
        /* <DEDUP_REMOVED lines=25> */
[----:B------:R-:W2:Y:S01]  /*7f50*/  LDSM.16.M88.4 R212, [R229+0x3800] ;  /* 0x00380000e5d4783b */ /* 0x000ea20000000200 */
[----:B------:R-:W-:Y:S06]  /*7f60*/  DEPBAR.LE SB0, 0x0 ;  /* 0x000080000000791a */ /* 0x000fec0000000000 */
[-C--:B-1----:R-:W-:Y:S01]  /*7f70*/  HMMA.16816.F32.BF16 R36, R204, R216.reuse, R36 ;  /* 0x000000d8cc24723c */ /* 0x082fe20000041824 */
[----:B------:R-:W-:Y:S07]  /*7f80*/  BAR.SYNC.DEFER_BLOCKING 0x0 ;  /* 0x0000000000007b1d */ /* 0x000fee0000010000 */
[C---:B------:R-:W-:Y:S08]  /*7f90*/  HMMA.16816.F32.BF16 R40, R208.reuse, R216, R40 ;  /* 0x000000d8d028723c */ /* 0x040ff00000041828 */
[-C--:B------:R-:W-:Y:S08]  /*7fa0*/  HMMA.16816.F32.BF16 R44, R208, R218.reuse, R44 ;  /* 0x000000dad02c723c */ /* 0x080ff0000004182c */
[C---:B------:R-:W-:Y:S01]  /*7fb0*/  HMMA.16816.F32.BF16 R48, R204.reuse, R218, R48 ;  /* 0x000000dacc30723c */ /* 0x040fe20000041830 */
[----:B------:R-:W4:Y:S06]  /*7fc0*/  LDL.64 R218, [R1+0x48] ;  /* 0x0000480001da7983 */ /* 0x000f2c0000100a00 */
[----:B------:R-:W3:Y:S01]  /*7fd0*/  LDL R216, [R1+0x3c] ;  /* 0x00003c0001d87983 */ /* 0x000ee20000100800 */
[-C--:B--2---:R-:W-:Y:S08]  /*7fe0*/  HMMA.16816.F32.BF16 R52, R204, R212.reuse, R52 ;  /* 0x000000d4cc34723c */ /* 0x084ff00000041834 */
[C---:B------:R-:W-:Y:S07]  /*7ff0*/  HMMA.16816.F32.BF16 R56, R208.reuse, R212, R56 ;  /* 0x000000d4d038723c */ /* 0x040fee0000041838 */
[----:B------:R-:W-:Y:S01]  /*8000*/  FSEL R212, R6, -INF , P2 ;  /* 0xff80000006d47808 */ /* 0x000fe20001000000 */
[-C--:B------:R-:W-:Y:S03]  /*8010*/  HMMA.16816.F32.BF16 R60, R208, R214.reuse, R60 ;  /* 0x000000d6d03c723c */ /* 0x080fe6000004183c */
[----:B------:R-:W-:Y:S04]  /*8020*/  ISETP.GT.AND P2, PT, R182, RZ, PT ;  /* 0x000000ffb600720c */ /* 0x000fe80003f44270 */
[----:B------:R-:W-:Y:S01]  /*8030*/  @P6 LEA R208, P1, R184, c[0x0][0x1c8], 0x1 ;  /* 0x00007200b8d06a11 */ /* 0x000fe200078208ff */
[----:B------:R-:W-:Y:S04]  /*8040*/  HMMA.16816.F32.BF16 R64, R204, R214, R64 ;  /* 0x000000d6cc40723c */ /* 0x000fe80000041840 */
[----:B------:R-:W-:Y:S02]  /*8050*/  FSEL R223, R10, -INF , P2 ;  /* 0xff8000000adf7808 */ /* 0x000fe40001000000 */
[----:B------:R-:W-:Y:S06]  /*8060*/  ISETP.GT.AND P2, PT, R0, 0x9, PT ;  /* 0x000000090000780c */ /* 0x000fec0003f44270 */
[----:B------:R-:W-:Y:S02]  /*8070*/  FSEL R221, R13, -INF , P2 ;  /* 0xff8000000ddd7808 */ /* 0x000fe40001000000 */
[----:B------:R-:W-:Y:S04]  /*8080*/  ISETP.GT.AND P2, PT, R3, 0x8, PT ;  /* 0x000000080300780c */ /* 0x000fe80003f44270 */
[----:B------:R-:W-:Y:S02]  /*8090*/  FSEL R16, R16, -INF , P2 ;  /* 0xff80000010107808 */ /* 0x000fe40001000000 */
[----:B------:R-:W-:Y:S04]  /*80a0*/  ISETP.GT.AND P2, PT, R2, 0x9, PT ;  /* 0x000000090200780c */ /* 0x000fe80003f44270 */
[----:B------:R-:W-:Y:S02]  /*80b0*/  FSEL R19, R19, -INF , P2 ;  /* 0xff80000013137808 */ /* 0x000fe40001000000 */
[----:B------:R-:W-:Y:S04]  /*80c0*/  ISETP.GT.AND P2, PT, R3, 0x11, PT ;  /* 0x000000110300780c */ /* 0x000fe80003f44270 */
[----:B------:R-:W-:Y:S02]  /*80d0*/  FSEL R21, R21, -INF , P2 ;  /* 0xff80000015157808 */ /* 0x000fe40001000000 */
[C---:B------:R-:W-:Y:S04]  /*80e0*/  ISETP.GT.AND P2, PT, R0.reuse, 0x11, PT ;  /* 0x000000110000780c */ /* 0x040fe80003f44270 */
        /* <DEDUP_REMOVED lines=25> */
[----:B----4-:R-:W-:Y:S04]  /*8280*/  @P6 IADD3.X R185, R219, UR20, RZ, P0, !PT ;  /* 0x00000014dbb96c10 */ /* 0x010fe800087fe4ff */
[----:B------:R-:W-:Y:S02]  /*8290*/  @P6 LEA.HI.X R209, R184, c[0x0][0x1cc], R185, 0x1, P1 ;  /* 0x00007300b8d16a11 */ /* 0x000fe400008f0cb9 */
[----:B---3--:R-:W-:Y:S01]  /*82a0*/  @P6 IADD3 R183, P0, R216, UR21, RZ ;  /* 0x00000015d8b76c10 */ /* 0x008fe2000ff1e0ff */
[----:B------:R-:W-:Y:S02]  /*82b0*/  @UP1 UIADD3 UR21, UP0, UR12, 0x80, URZ ;  /* 0x000000800c151890 */ /* 0x000fe4000ff1e03f */
[----:B------:R-:W-:Y:S01]  /*82c0*/  @!PT LDS RZ, [RZ] ;  /* 0x00000000fffff984 */ /* 0x000fe20000000800 */
[----:B------:R-:W-:Y:S01]  /*82d0*/  @!PT LDS RZ, [RZ] ;  /* 0x00000000fffff984 */ /* 0x000fe20000000800 */
[----:B------:R-:W-:Y:S01]  /*82e0*/  @!PT LDS RZ, [RZ] ;  /* 0x00000000fffff984 */ /* 0x000fe20000000800 */
[----:B------:R1:W-:Y:S01]  /*82f0*/  @P6 LDGSTS.E.BYPASS.LTC128B.128 [R245+0x4100], [R208.64], !P5 ;  /* 0x04100000d0f56fae */ /* 0x0003e2000e901d52 */
[----:B------:R-:W-:Y:S01]  /*8300*/  @P6 IADD3.X R184, R131, UR20, RZ, P0, !PT ;  /* 0x0000001483b86c10 */ /* 0x000fe200087fe4ff */
[----:B------:R-:W-:Y:S01]  /*8310*/  @UP1 UIADD3.X UR20, URZ, UR9, URZ, UP0, !UPT ;  /* 0x000000093f141290 */ /* 0x000fe200087fe43f */
[----:B------:R-:W-:Y:S01]  /*8320*/  ISETP.GT.AND P0, PT, R3, RZ, PT ;  /* 0x000000ff0300720c */ /* 0x000fe20003f04270 */
[----:B------:R-:W-:Y:S01]  /*8330*/  UISETP.GT.AND UP0, UPT, UR26, UR24, UPT ;  /* 0x000000181a00728c */ /* 0x000fe2000bf04270 */
[C---:B------:R-:W-:Y:S02]  /*8340*/  @P6 LEA R216, P1, R183.reuse, c[0x0][0x1c8], 0x1 ;  /* 0x00007200b7d86a11 */ /* 0x040fe400078208ff */
[----:B------:R-:W-:Y:S01]  /*8350*/  FSEL R210, R4, -INF , P0 ;  /* 0xff80000004d27808 */ /* 0x000fe20000000000 */
[----:B------:R-:W-:Y:S01]  /*8360*/  UMOV UR26, UR25 ;  /* 0x00000019001a7c82 */ /* 0x000fe20008000000 */
[----:B------:R-:W-:Y:S02]  /*8370*/  ISETP.GT.AND P0, PT, R2, 0x1, PT ;  /* 0x000000010200780c */ /* 0x000fe40003f04270 */
[----:B------:R-:W-:Y:S02]  /*8380*/  @P6 LEA.HI.X R217, R183, c[0x0][0x1cc], R184, 0x1, P1 ;  /* 0x00007300b7d96a11 */ /* 0x000fe400008f0cb8 */
[----:B------:R-:W-:Y:S02]  /*8390*/  FSEL R213, R7, -INF , P0 ;  /* 0xff80000007d57808 */ /* 0x000fe40000000000 */
[----:B------:R-:W-:Y:S01]  /*83a0*/  ISETP.GT.AND P1, PT, R3, 0x1, PT ;  /* 0x000000010300780c */ /* 0x000fe20003f24270 */
[----:B------:R2:W-:Y:S01]  /*83b0*/  @P6 LDGSTS.E.BYPASS.LTC128B.128 [R245+0x6100], [R216.64], !P4 ;  /* 0x06100000d8f56fae */ /* 0x0005e2000e101d52 */
[C---:B------:R-:W-:Y:S02]  /*83c0*/  ISETP.GT.AND P0, PT, R0.reuse, 0x1, PT ;  /* 0x000000010000780c */ /* 0x040fe40003f04270 */
[----:B------:R-:W-:Y:S02]  /*83d0*/  FSEL R211, R5, -INF , P1 ;  /* 0xff80000005d37808 */ /* 0x000fe40000800000 */
[----:B------:R-:W-:Y:S02]  /*83e0*/  FSEL R219, R9, -INF , P0 ;  /* 0xff80000009db7808 */ /* 0x000fe40000000000 */
[C---:B------:R-:W-:Y:S02]  /*83f0*/  ISETP.GT.AND P0, PT, R0.reuse, 0x8, PT ;  /* 0x000000080000780c */ /* 0x040fe40003f04270 */
[----:B------:R-:W-:Y:S02]  /*8400*/  ISETP.GT.AND P1, PT, R0, RZ, PT ;  /* 0x000000ff0000720c */ /* 0x000fe40003f24270 */
[----:B------:R-:W-:Y:S02]  /*8410*/  FSEL R218, R12, -INF , P0 ;  /* 0xff8000000cda7808 */ /* 0x000fe40000000000 */
[----:B------:R-:W-:Y:S02]  /*8420*/  FSEL R220, R8, -INF , P1 ;  /* 0xff80000008dc7808 */ /* 0x000fe40000800000 */
[C---:B------:R-:W-:Y:S02]  /*8430*/  ISETP.GT.AND P1, PT, R182.reuse, 0x1, PT ;  /* 0x00000001b600780c */ /* 0x040fe40003f24270 */
[----:B------:R-:W-:Y:S02]  /*8440*/  ISETP.GT.AND P0, PT, R182, 0x9, PT ;  /* 0x00000009b600780c */ /* 0x000fe40003f04270 */
[----:B------:R-:W-:Y:S02]  /*8450*/  FMNMX.FTZ R185, R210, R180, !PT ;  /* 0x000000b4d2b97209 */ /* 0x000fe40007810000 */
[----:B------:R-:W-:Y:S02]  /*8460*/  FSEL R222, R11, -INF , P1 ;  /* 0xff8000000bde7808 */ /* 0x000fe40000800000 */
[----:B------:R-:W-:Y:S02]  /*8470*/  FSEL R246, R15, -INF , P0 ;  /* 0xff8000000ff67808 */ /* 0x000fe40000000000 */
[----:B------:R-:W-:Y:S02]  /*8480*/  ISETP.GT.AND P0, PT, R2, 0x8, PT ;  /* 0x000000080200780c */ /* 0x000fe40003f04270 */
[----:B------:R-:W-:Y:S02]  /*8490*/  ISETP.GT.AND P1, PT, R182, 0x8, PT ;  /* 0x00000008b600780c */ /* 0x000fe40003f24270 */
[----:B------:R-:W-:Y:S02]  /*84a0*/  FMNMX.FTZ R185, R211, R185, !PT ;  /* 0x000000b9d3b97209 */ /* 0x000fe40007810000 */
[----:B------:R-:W-:Y:S02]  /*84b0*/  FSEL R244, R14, -INF , P1 ;  /* 0xff8000000ef47808 */ /* 0x000fe40000800000 */
[----:B------:R-:W-:Y:S02]  /*84c0*/  FSEL R18, R18, -INF , P0 ;  /* 0xff80000012127808 */ /* 0x000fe40000000000 */
[C---:B------:R-:W-:Y:S02]  /*84d0*/  ISETP.GT.AND P0, PT, R3.reuse, 0x10, PT ;  /* 0x000000100300780c */ /* 0x040fe40003f04270 */
[----:B------:R-:W-:Y:S02]  /*84e0*/  ISETP.GT.AND P1, PT, R3, 0x9, PT ;  /* 0x000000090300780c */ /* 0x000fe40003f24270 */
[----:B------:R-:W-:Y:S02]  /*84f0*/  FSEL R20, R20, -INF , P0 ;  /* 0xff80000014147808 */ /* 0x000fe40000000000 */
[----:B------:R-:W-:Y:S02]  /*8500*/  FSEL R17, R17, -INF , P1 ;  /* 0xff80000011117808 */ /* 0x000fe40000800000 */
[----:B------:R-:W-:Y:S02]  /*8510*/  ISETP.GT.AND P1, PT, R2, 0x10, PT ;  /* 0x000000100200780c */ /* 0x000fe40003f24270 */
[----:B------:R-:W-:Y:S02]  /*8520*/  FMNMX.FTZ R185, R16, R185, !PT ;  /* 0x000000b910b97209 */ /* 0x000fe40007810000 */
[----:B------:R-:W-:Y:S02]  /*8530*/  ISETP.GT.AND P0, PT, R2, 0x11, PT ;  /* 0x000000110200780c */ /* 0x000fe40003f04270 */
[----:B------:R-:W-:Y:S02]  /*8540*/  FSEL R22, R22, -INF , P1 ;  /* 0xff80000016167808 */ /* 0x000fe40000800000 */
[----:B------:R-:W-:Y:S02]  /*8550*/  FSEL R23, R23, -INF , P0 ;  /* 0xff80000017177808 */ /* 0x000fe40000000000 */
[----:B------:R-:W-:Y:S02]  /*8560*/  FMNMX.FTZ R185, R17, R185, !PT ;  /* 0x000000b911b97209 */ /* 0x000fe40007810000 */
[----:B------:R-:W-:Y:S02]  /*8570*/  ISETP.GT.AND P0, PT, R0, 0x10, PT ;  /* 0x000000100000780c */ /* 0x000fe40003f04270 */
        /* <DEDUP_REMOVED lines=8> */
[C---:B------:R-:W-:Y:S02]  /*8600*/  ISETP.GT.AND P0, PT, R3.reuse, 0x19, PT ;  /* 0x000000190300780c */ /* 0x040fe40003f04270 */
[----:B------:R-:W-:Y:S02]  /*8610*/  FSEL R32, R32, -INF , P1 ;  /* 0xff80000020207808 */ /* 0x000fe40000800000 */
[----:B------:R-:W-:Y:S02]  /*8620*/  ISETP.GT.AND P1, PT, R3, 0x20, PT ;  /* 0x000000200300780c */ /* 0x000fe40003f24270 */
        /* <DEDUP_REMOVED lines=8> */
[----:B------:R-:W-:Y:S02]  /*86b0*/  FMNMX.FTZ R185, R37, R185, !PT ;  /* 0x000000b925b97209 */ /* 0x000fe40007810000 */
        /* <DEDUP_REMOVED lines=11> */
[----:B------:R-:W-:Y:S02]  /*8770*/  FMNMX.FTZ R185, R64, R185, !PT ;  /* 0x000000b940b97209 */ /* 0x000fe40007810000 */
[----:B------:R-:W-:Y:S02]  /*8780*/  FMNMX.FTZ R4, R212, R181, !PT ;  /* 0x000000b5d4047209 */ /* 0x000fe40007810000 */
[----:B------:R-:W-:Y:S02]  /*8790*/  FMNMX.FTZ R185, R65, R185, !PT ;  /* 0x000000b941b97209 */ /* 0x000fe40007810000 */
[----:B------:R-:W-:Y:S02]  /*87a0*/  FMNMX.FTZ R4, R213, R4, !PT ;  /* 0x00000004d5047209 */ /* 0x000fe40007810000 */
[----:B------:R-:W-:Y:S01]  /*87b0*/  ISETP.GT.AND P0, PT, R182, 0x19, PT ;  /* 0x00000019b600780c */ /* 0x000fe20003f04270 */
[----:B------:R-:W3:Y:S01]  /*87c0*/  SHFL.BFLY PT, R5, R185, 0x2, 0x1f ;  /* 0x0c401f00b9057f89 */ /* 0x000ee200000e0000 */
[----:B------:R-:W-:Y:S02]  /*87d0*/  FMNMX.FTZ R3, R18, R4, !PT ;  /* 0x0000000412037209 */ /* 0x000fe40007810000 */
[----:B------:R-:W-:Y:S02]  /*87e0*/  FSEL R31, R31, -INF , P0 ;  /* 0xff8000001f1f7808 */ /* 0x000fe40000000000 */
[----:B------:R-:W-:Y:S02]  /*87f0*/  ISETP.GT.AND P0, PT, R2, 0x18, PT ;  /* 0x000000180200780c */ /* 0x000fe40003f04270 */
[----:B------:R-:W-:Y:S02]  /*8800*/  FMNMX.FTZ R3, R19, R3, !PT ;  /* 0x0000000313037209 */ /* 0x000fe40007810000 */
[----:B------:R-:W-:Y:S02]  /*8810*/  FMNMX.FTZ R4, R220, R186, !PT ;  /* 0x000000badc047209 */ /* 0x000fe40007810000 */
[----:B------:R-:W-:Y:S02]  /*8820*/  ISETP.GT.AND P1, PT, R2, 0x19, PT ;  /* 0x000000190200780c */ /* 0x000fe40003f24270 */
[----:B------:R-:W-:Y:S02]  /*8830*/  FSEL R34, R34, -INF , P0 ;  /* 0xff80000022227808 */ /* 0x000fe40000000000 */
[----:B------:R-:W-:Y:S02]  /*8840*/  ISETP.GT.AND P0, PT, R2, 0x21, PT ;  /* 0x000000210200780c */ /* 0x000fe40003f04270 */
[----:B------:R-:W-:Y:S02]  /*8850*/  FMNMX.FTZ R3, R22, R3, !PT ;  /* 0x0000000316037209 */ /* 0x000fe40007810000 */
[----:B------:R-:W-:Y:S02]  /*8860*/  FSEL R39, R39, -INF , P0 ;  /* 0xff80000027277808 */ /* 0x000fe40000000000 */
[----:B------:R-:W-:Y:S02]  /*8870*/  FMNMX.FTZ R4, R219, R4, !PT ;  /* 0x00000004db047209 */ /* 0x000fe40007810000 */
[----:B------:R-:W-:Y:S02]  /*8880*/  FSEL R35, R35, -INF , P1 ;  /* 0xff80000023237808 */ /* 0x000fe40000800000 */
[C---:B------:R-:W-:Y:S02]  /*8890*/  ISETP.GT.AND P1, PT, R2.reuse, 0x20, PT ;  /* 0x000000200200780c */ /* 0x040fe40003f24270 */
[----:B------:R-:W-:Y:S02]  /*88a0*/  ISETP.GT.AND P0, PT, R2, 0x29, PT ;  /* 0x000000290200780c */ /* 0x000fe40003f04270 */
[----:B------:R-:W-:Y:S02]  /*88b0*/  FMNMX.FTZ R3, R23, R3, !PT ;  /* 0x0000000317037209 */ /* 0x000fe40007810000 */
[----:B------:R-:W-:Y:S02]  /*88c0*/  FSEL R38, R38, -INF , P1 ;  /* 0xff80000026267808 */ /* 0x000fe40000800000 */
[----:B------:R-:W-:Y:S02]  /*88d0*/  FMNMX.FTZ R4, R218, R4, !PT ;  /* 0x00000004da047209 */ /* 0x000fe40007810000 */
[C---:B------:R-:W-:Y:S02]  /*88e0*/  ISETP.GT.AND P1, PT, R2.reuse, 0x28, PT ;  /* 0x000000280200780c */ /* 0x040fe40003f24270 */
[----:B------:R-:W-:Y:S02]  /*88f0*/  FSEL R51, R51, -INF , P0 ;  /* 0xff80000033337808 */ /* 0x000fe40000000000 */
[----:B------:R-:W-:Y:S02]  /*8900*/  ISETP.GT.AND P0, PT, R2, 0x30, PT ;  /* 0x000000300200780c */ /* 0x000fe40003f04270 */
[----:B------:R-:W-:Y:S02]  /*8910*/  FMNMX.FTZ R3, R34, R3, !PT ;  /* 0x0000000322037209 */ /* 0x000fe40007810000 */
[----:B------:R-:W-:Y:S02]  /*8920*/  FSEL R54, R54, -INF , P0 ;  /* 0xff80000036367808 */ /* 0x000fe40000000000 */
[----:B------:R-:W-:Y:S02]  /*8930*/  FSEL R50, R50, -INF , P1 ;  /* 0xff80000032327808 */ /* 0x000fe40000800000 */
[C---:B------:R-:W-:Y:S02]  /*8940*/  ISETP.GT.AND P1, PT, R2.reuse, 0x38, PT ;  /* 0x000000380200780c */ /* 0x040fe40003f24270 */
[----:B------:R-:W-:Y:S02]  /*8950*/  ISETP.GT.AND P0, PT, R2, 0x39, PT ;  /* 0x000000390200780c */ /* 0x000fe40003f04270 */
        /* <DEDUP_REMOVED lines=8> */
[----:B------:R-:W-:Y:S02]  /*89e0*/  FSEL R67, R67, -INF , P0 ;  /* 0xff80000043437808 */ /* 0x000fe40000000000 */
[----:B------:R-:W-:Y:S02]  /*89f0*/  FMNMX.FTZ R2, R28, R2, !PT ;  /* 0x000000021c027209 */ /* 0x000fe40007810000 */
[----:B------:R-:W-:Y:S02]  /*8a00*/  ISETP.GT.AND P0, PT, R0, 0x20, PT ;  /* 0x000000200000780c */ /* 0x000fe40003f04270 */
[----:B------:R-:W-:Y:S02]  /*8a10*/  FMNMX.FTZ R184, R50, R3, !PT ;  /* 0x0000000332b87209 */ /* 0x000fe40007810000 */
[----:B------:R-:W-:Y:S02]  /*8a20*/  FMNMX.FTZ R3, R223, R187, !PT ;  /* 0x000000bbdf037209 */ /* 0x000fe40007810000 */
        /* <DEDUP_REMOVED lines=13> */
[C---:B------:R-:W-:Y:S02]  /*8b00*/  ISETP.GT.AND P0, PT, R0.reuse, 0x38, PT ;  /* 0x000000380000780c */ /* 0x040fe40003f04270 */
[----:B------:R-:W-:Y:S02]  /*8b10*/  ISETP.GT.AND P1, PT, R0, 0x31, PT ;  /* 0x000000310000780c */ /* 0x000fe40003f24270 */
[----:B------:R-:W-:Y:S02]  /*8b20*/  FMNMX.FTZ R0, R45, R2, !PT ;  /* 0x000000022d007209 */ /* 0x000fe40007810000 */
[----:B------:R-:W-:Y:S02]  /*8b30*/  FMNMX.FTZ R2, R26, R3, !PT ;  /* 0x000000031a027209 */ /* 0x000fe40007810000 */
[----:B---3--:R-:W-:Y:S02]  /*8b40*/  FMNMX.FTZ R185, R185, R4, !PT ;  /* 0x00000004b9b97209 */ /* 0x008fe40007810000 */
[----:B------:R-:W-:Y:S02]  /*8b50*/  FSEL R60, R60, -INF , P0 ;  /* 0xff8000003c3c7808 */ /* 0x000fe40000000000 */
[----:B------:R-:W-:Y:S01]  /*8b60*/  ISETP.GT.AND P0, PT, R182, 0x21, PT ;  /* 0x00000021b600780c */ /* 0x000fe20003f04270 */
[----:B------:R-:W-:Y:S01]  /*8b70*/  FMUL.FTZ R8, R185, c[0x0][0x2d0] ;  /* 0x0000b400b9087a20 */ /* 0x000fe20000410000 */
[----:B------:R-:W-:Y:S02]  /*8b80*/  FMNMX.FTZ R2, R27, R2, !PT ;  /* 0x000000021b027209 */ /* 0x000fe40007810000 */
[----:B------:R-:W-:Y:S02]  /*8b90*/  FSEL R43, R43, -INF , P0 ;  /* 0xff8000002b2b7808 */ /* 0x000fe40000000000 */
[----:B------:R-:W-:Y:S02]  /*8ba0*/  FSETP.NEU.FTZ.AND P0, PT, R185, -INF , PT ;  /* 0xff800000b900780b */ /* 0x000fe40003f1d000 */
[----:B------:R-:W-:Y:S02]  /*8bb0*/  FSEL R57, R57, -INF , P1 ;  /* 0xff80000039397808 */ /* 0x000fe40000800000 */
[----:B------:R-:W-:Y:S02]  /*8bc0*/  FMNMX.FTZ R2, R30, R2, !PT ;  /* 0x000000021e027209 */ /* 0x000fe40007810000 */
[----:B------:R-:W-:Y:S02]  /*8bd0*/  ISETP.GT.AND P1, PT, R182, 0x20, PT ;  /* 0x00000020b600780c */ /* 0x000fe40003f24270 */
[----:B------:R-:W-:Y:S02]  /*8be0*/  FSEL R8, R8, RZ, P0 ;  /* 0x000000ff08087208 */ /* 0x000fe40000000000 */
[----:B------:R-:W-:Y:S02]  /*8bf0*/  FMNMX.FTZ R2, R31, R2, !PT ;  /* 0x000000021f027209 */ /* 0x000fe40007810000 */
[----:B------:R-:W-:Y:S01]  /*8c00*/  FSEL R42, R42, -INF , P1 ;  /* 0xff8000002a2a7808 */ /* 0x000fe20000800000 */
[--C-:B------:R-:W-:Y:S01]  /*8c10*/  FFMA.FTZ R224, R37, c[0x0][0x2d0], -R8.reuse ;  /* 0x0000b40025e07a23 */ /* 0x100fe20000010808 */
[----:B------:R-:W-:Y:S01]  /*8c20*/  FMNMX.FTZ R184, R51, R184, !PT ;  /* 0x000000b833b87209 */ /* 0x000fe20007810000 */
[--C-:B------:R-:W-:Y:S01]  /*8c30*/  FFMA.FTZ R239, R48, c[0x0][0x2d0], -R8.reuse ;  /* 0x0000b40030ef7a23 */ /* 0x100fe20000010808 */
[----:B------:R-:W-:Y:S01]  /*8c40*/  FMNMX.FTZ R3, R42, R2, !PT ;  /* 0x000000022a037209 */ /* 0x000fe20007810000 */
[--C-:B------:R-:W-:Y:S01]  /*8c50*/  FFMA.FTZ R2, R210, c[0x0][0x2d0], -R8.reuse ;  /* 0x0000b400d2027a23 */ /* 0x100fe20000010808 */
[----:B------:R-:W-:Y:S01]  /*8c60*/  FMNMX.FTZ R184, R54, R184, !PT ;  /* 0x000000b836b87209 */ /* 0x000fe20007810000 */
[--C-:B------:R-:W-:Y:S01]  /*8c70*/  FFMA.FTZ R235, R36, c[0x0][0x2d0], -R8.reuse ;  /* 0x0000b40024eb7a23 */ /* 0x100fe20000010808 */
[----:B------:R-:W-:Y:S01]  /*8c80*/  ISETP.GT.AND P1, PT, R182, 0x29, PT ;  /* 0x00000029b600780c */ /* 0x000fe20003f24270 */
[----:B------:R3:W-:Y:S01]  /*8c90*/  MUFU.EX2 R247, R2 ;  /* 0x0000000200f77308 */ /* 0x0007e20000000800 */
[----:B------:R-:W-:Y:S01]  /*8ca0*/  FMNMX.FTZ R184, R55, R184, !PT ;  /* 0x000000b837b87209 */ /* 0x000fe20007810000 */
[--C-:B------:R-:W-:Y:S01]  /*8cb0*/  FFMA.FTZ R250, R32, c[0x0][0x2d0], -R8.reuse ;  /* 0x0000b40020fa7a23 */ /* 0x100fe20000010808 */
[----:B------:R-:W-:Y:S01]  /*8cc0*/  FMNMX.FTZ R3, R43, R3, !PT ;  /* 0x000000032b037209 */ /* 0x000fe20007810000 */
[--C-:B------:R-:W-:Y:S01]  /*8cd0*/  FFMA.FTZ R48, R52, c[0x0][0x2d0], -R8.reuse ;  /* 0x0000b40034307a23 */ /* 0x100fe20000010808 */
[----:B------:R-:W-:Y:S01]  /*8ce0*/  FMNMX.FTZ R184, R66, R184, !PT ;  /* 0x000000b842b87209 */ /* 0x000fe20007810000 */
[--C-:B------:R-:W-:Y:S01]  /*8cf0*/  FFMA.FTZ R131, R49, c[0x0][0x2d0], -R8.reuse ;  /* 0x0000b40031837a23 */ /* 0x100fe20000010808 */
[----:B------:R-:W-:Y:S02]  /*8d00*/  FSEL R47, R47, -INF , P1 ;  /* 0xff8000002f2f7808 */ /* 0x000fe40000800000 */
[----:B------:R-:W-:Y:S02]  /*8d10*/  FMNMX.FTZ R184, R67, R184, !PT ;  /* 0x000000b843b87209 */ /* 0x000fe40007810000 */
[----:B------:R-:W-:Y:S02]  /*8d20*/  FMNMX.FTZ R3, R46, R3, !PT ;  /* 0x000000032e037209 */ /* 0x000fe40007810000 */
[----:B------:R-:W-:Y:S01]  /*8d30*/  FMNMX.FTZ R0, R56, R0, !PT ;  /* 0x0000000038007209 */ /* 0x000fe20007810000 */
[----:B------:R-:W4:Y:S01]  /*8d40*/  SHFL.BFLY PT, R5, R184, 0x2, 0x1f ;  /* 0x0c401f00b8057f89 */ /* 0x000f2200000e0000 */
[----:B------:R-:W-:Y:S02]  /*8d50*/  FMNMX.FTZ R3, R47, R3, !PT ;  /* 0x000000032f037209 */ /* 0x000fe40007810000 */
[----:B------:R-:W-:Y:S02]  /*8d60*/  FMNMX.FTZ R0, R57, R0, !PT ;  /* 0x0000000039007209 */ /* 0x000fe40007810000 */
[----:B------:R-:W-:Y:S02]  /*8d70*/  ISETP.GT.AND P1, PT, R182, 0x31, PT ;  /* 0x00000031b600780c */ /* 0x000fe40003f24270 */
[----:B------:R-:W-:Y:S02]  /*8d80*/  FMNMX.FTZ R0, R60, R0, !PT ;  /* 0x000000003c007209 */ /* 0x000fe40007810000 */
[----:B------:R-:W-:Y:S01]  /*8d90*/  FSEL R59, R59, -INF , P1 ;  /* 0xff8000003b3b7808 */ /* 0x000fe20000800000 */
[--C-:B---3--:R-:W-:Y:S01]  /*8da0*/  FFMA.FTZ R2, R211, c[0x0][0x2d0], -R8.reuse ;  /* 0x0000b400d3027a23 */ /* 0x108fe20000010808 */
[----:B------:R-:W-:Y:S02]  /*8db0*/  FMNMX.FTZ R0, R61, R0, !PT ;  /* 0x000000003d007209 */ /* 0x000fe40007810000 */
[----:B------:R-:W-:Y:S01]  /*8dc0*/  ISETP.GT.AND P1, PT, R182, 0x39, PT ;  /* 0x00000039b600780c */ /* 0x000fe20003f24270 */
[----:B------:R3:W1:Y:S02]  /*8dd0*/  MUFU.EX2 R248, R2 ;  /* 0x0000000200f87308 */ /* 0x0006640000000800 */
[----:B------:R-:W1:Y:S01]  /*8de0*/  SHFL.BFLY PT, R183, R0, 0x2, 0x1f ;  /* 0x0c401f0000b77f89 */ /* 0x000e6200000e0000 */
[----:B------:R-:W-:Y:S01]  /*8df0*/  FSEL R6, R63, -INF , P1 ;  /* 0xff8000003f067808 */ /* 0x000fe20000800000 */
[--C-:B------:R-:W-:Y:S01]  /*8e00*/  FFMA.FTZ R63, R33, c[0x0][0x2d0], -R8.reuse ;  /* 0x0000b400213f7a23 */ /* 0x100fe20000010808 */
[----:B----4-:R-:W-:Y:S05]  /*8e10*/  FMNMX.FTZ R184, R184, R5, !PT ;  /* 0x00000005b8b87209 */ /* 0x010fea0007810000 */
[----:B------:R-:W4:Y:S01]  /*8e20*/  SHFL.BFLY PT, R4, R184, 0x1, 0x1f ;  /* 0x0c201f00b8047f89 */ /* 0x000f2200000e0000 */
[----:B---3--:R-:W-:Y:S01]  /*8e30*/  FMNMX.FTZ R2, R58, R3, !PT ;  /* 0x000000033a027209 */ /* 0x008fe20007810000 */
[--C-:B------:R-:W-:Y:S01]  /*8e40*/  FFMA.FTZ R3, R16, c[0x0][0x2d0], -R8.reuse ;  /* 0x0000b40010037a23 */ /* 0x100fe20000010808 */
[----:B-1----:R-:W-:Y:S02]  /*8e50*/  FMNMX.FTZ R183, R0, R183, !PT ;  /* 0x000000b700b77209 */ /* 0x002fe40007810000 */
[----:B------:R-:W-:Y:S01]  /*8e60*/  FMNMX.FTZ R2, R59, R2, !PT ;  /* 0x000000023b027209 */ /* 0x000fe20007810000 */
[----:B------:R1:W3:Y:S01]  /*8e70*/  MUFU.EX2 R233, R3 ;  /* 0x0000000300e97308 */ /* 0x0002e20000000800 */
[----:B------:R-:W-:Y:S01]  /*8e80*/  F2FP.BF16.PACK_AB R204, R248, R247 ;  /* 0x000000f7f8cc723e */ /* 0x000fe200000010ff */
[----:B------:R-:W2:Y:S01]  /*8e90*/  SHFL.BFLY PT, R9, R183, 0x1, 0x1f ;  /* 0x0c201f00b7097f89 */ /* 0x000ea200000e0000 */
[----:B------:R-:W-:Y:S04]  /*8ea0*/  FMNMX.FTZ R0, R62, R2, !PT ;  /* 0x000000023e007209 */ /* 0x000fe80007810000 */
[----:B------:R-:W-:Y:S02]  /*8eb0*/  FMNMX.FTZ R0, R6, R0, !PT ;  /* 0x0000000006007209 */ /* 0x000fe40007810000 */
[----:B----4-:R-:W-:Y:S03]  /*8ec0*/  FMNMX.FTZ R184, R184, R4, !PT ;  /* 0x00000004b8b87209 */ /* 0x010fe60007810000 */
[----:B------:R-:W4:Y:S01]  /*8ed0*/  SHFL.BFLY PT, R2, R0, 0x2, 0x1f ;  /* 0x0c401f0000027f89 */ /* 0x000f2200000e0000 */
[----:B------:R-:W-:Y:S01]  /*8ee0*/  @P6 IADD3 R4, P1, R208, UR22, RZ ;  /* 0x00000016d0046c10 */ /* 0x000fe2000ff3e0ff */
[C---:B------:R-:W-:Y:S01]  /*8ef0*/  FMUL.FTZ R7, R184.reuse, c[0x0][0x2d0] ;  /* 0x0000b400b8077a20 */ /* 0x040fe20000410000 */
[----:B------:R-:W-:Y:S02]  /*8f00*/  FSETP.NEU.FTZ.AND P2, PT, R184, -INF , PT ;  /* 0xff800000b800780b */ /* 0x000fe40003f5d000 */
[----:B------:R-:W-:Y:S02]  /*8f10*/  @P6 IADD3.X R5, R209, UR23, RZ, P1, !PT ;  /* 0x00000017d1056c10 */ /* 0x000fe40008ffe4ff */
[----:B------:R-:W-:Y:S02]  /*8f20*/  FSEL R7, R7, RZ, P2 ;  /* 0x000000ff07077208 */ /* 0x000fe40001000000 */
[C---:B------:R-:W-:Y:S01]  /*8f30*/  @P6 IADD3 R10, P1, R4.reuse, UR22, RZ ;  /* 0x00000016040a6c10 */ /* 0x040fe2000ff3e0ff */
[----:B------:R4:W-:Y:S01]  /*8f40*/  @P6 LDGSTS.E.BYPASS.LTC128B.128 [R245+0x4900], [R4.64], !P5 ;  /* 0x0490000004f56fae */ /* 0x0009e2000e901d52 */
[----:B-1----:R-:W-:Y:S02]  /*8f50*/  FFMA.FTZ R3, R17, c[0x0][0x2d0], -R8 ;  /* 0x0000b40011037a23 */ /* 0x002fe40000010808 */
[----:B------:R-:W-:Y:S01]  /*8f60*/  @P6 IADD3.X R11, R5, UR23, RZ, P1, !PT ;  /* 0x00000017050b6c10 */ /* 0x000fe20008ffe4ff */
[----:B--2---:R-:W-:Y:S01]  /*8f70*/  FFMA.FTZ R217, R23, c[0x0][0x2d0], -R7 ;  /* 0x0000b40017d97a23 */ /* 0x004fe20000010807 */
[----:B------:R1:W2:Y:S01]  /*8f80*/  MUFU.EX2 R241, R3 ;  /* 0x0000000300f17308 */ /* 0x0002a20000000800 */
[----:B------:R-:W-:Y:S01]  /*8f90*/  @P6 IADD3 R14, P1, R4, UR21, RZ ;  /* 0x00000015040e6c10 */ /* 0x000fe2000ff3e0ff */
[----:B---3--:R-:W-:Y:S01]  /*8fa0*/  IMAD.MOV.U32 R33, RZ, RZ, R233 ;  /* 0x000000ffff217224 */ /* 0x008fe200078e00e9 */
[----:B------:R3:W-:Y:S01]  /*8fb0*/  @P6 LDGSTS.E.BYPASS.LTC128B.128 [R245+0x6900], [R4.64+0x80], !P4 ;  /* 0x0690008004f56fae */ /* 0x0007e2000e101d52 */
[----:B------:R-:W-:Y:S01]  /*8fc0*/  FMNMX.FTZ R183, R183, R9, !PT ;  /* 0x00000009b7b77209 */ /* 0x000fe20007810000 */
[----:B------:R-:W-:Y:S01]  /*8fd0*/  FFMA.FTZ R49, R54, c[0x0][0x2d0], -R7 ;  /* 0x0000b40036317a23 */ /* 0x000fe20000010807 */
[----:B------:R-:W-:Y:S01]  /*8fe0*/  @P6 IADD3.X R15, R5, UR20, RZ, P1, !PT ;  /* 0x00000014050f6c10 */ /* 0x000fe20008ffe4ff */
[----:B------:R-:W-:Y:S01]  /*8ff0*/  IMAD.MOV.U32 R54, RZ, RZ, R131 ;  /* 0x000000ffff367224 */ /* 0x000fe200078e0083 */
[----:B----4-:R-:W-:Y:S01]  /*9000*/  FMNMX.FTZ R0, R0, R2, !PT ;  /* 0x0000000200007209 */ /* 0x010fe20007810000 */
[--C-:B------:R-:W-:Y:S01]  /*9010*/  FFMA.FTZ R2, R18, c[0x0][0x2d0], -R7.reuse ;  /* 0x0000b40012027a23 */ /* 0x100fe20000010807 */
[----:B------:R-:W-:Y:S01]  /*9020*/  @P6 IADD3 R16, P1, R10, UR22, RZ ;  /* 0x000000160a106c10 */ /* 0x000fe2000ff3e0ff */
[----:B------:R4:W-:Y:S01]  /*9030*/  @P6 LDGSTS.E.BYPASS.LTC128B.128 [R245+0x5100], [R10.64], !P5 ;  /* 0x051000000af56fae */ /* 0x0009e2000e901d52 */
[--C-:B------:R-:W-:Y:S01]  /*9040*/  FFMA.FTZ R131, R55, c[0x0][0x2d0], -R7.reuse ;  /* 0x0000b40037837a23 */ /* 0x100fe20000010807 */
[----:B------:R-:W4:Y:S01]  /*9050*/  MUFU.EX2 R231, R2 ;  /* 0x0000000200e77308 */ /* 0x000f220000000800 */
[----:B------:R-:W-:Y:S01]  /*9060*/  @P6 IADD3.X R17, R11, UR23, RZ, P1, !PT ;  /* 0x000000170b116c10 */ /* 0x000fe20008ffe4ff */
[--C-:B------:R-:W-:Y:S01]  /*9070*/  FFMA.FTZ R66, R66, c[0x0][0x2d0], -R7.reuse ;  /* 0x0000b40042427a23 */ /* 0x100fe20000010807 */
[----:B------:R-:W-:Y:S01]  /*9080*/  @P6 IADD3 R12, P1, R10, UR21, RZ ;  /* 0x000000150a0c6c10 */ /* 0x000fe2000ff3e0ff */
[--C-:B------:R-:W-:Y:S02]  /*9090*/  FFMA.FTZ R67, R67, c[0x0][0x2d0], -R7.reuse ;  /* 0x0000b40043437a23 */ /* 0x100fe40000010807 */
[----:B------:R4:W-:Y:S01]  /*90a0*/  @P6 LDGSTS.E.BYPASS.LTC128B.128 [R245+0x7100], [R14.64], !P4 ;  /* 0x071000000ef56fae */ /* 0x0009e2000e101d52 */
[----:B------:R-:W-:Y:S02]  /*90b0*/  @P6 IADD3.X R13, R11, UR20, RZ, P1, !PT ;  /* 0x000000140b0d6c10 */ /* 0x000fe40008ffe4ff */
[----:B------:R-:W-:Y:S01]  /*90c0*/  FSETP.NEU.FTZ.AND P1, PT, R183, -INF , PT ;  /* 0xff800000b700780b */ /* 0x000fe20003f3d000 */
[----:B-1----:R-:W-:Y:S02]  /*90d0*/  FFMA.FTZ R3, R212, c[0x0][0x2d0], -R7 ;  /* 0x0000b400d4037a23 */ /* 0x002fe40000010807 */
[----:B--2---:R-:W-:Y:S02]  /*90e0*/  IMAD.MOV.U32 R52, RZ, RZ, R241 ;  /* 0x000000ffff347224 */ /* 0x004fe400078e00f1 */
[----:B------:R1:W-:Y:S01]  /*90f0*/  @P6 LDGSTS.E.BYPASS.LTC128B.128 [R245+0x5900], [R16.64], !P5 ;  /* 0x0590000010f56fae */ /* 0x0003e2000e901d52 */
[----:B------:R2:W-:Y:S01]  /*9100*/  MUFU.EX2 R214, R3 ;  /* 0x0000000300d67308 */ /* 0x0005e20000000800 */
[----:B---3--:R-:W-:Y:S02]  /*9110*/  FSEL R4, R185, RZ, P0 ;  /* 0x000000ffb9047208 */ /* 0x008fe40000000000 */
[----:B------:R-:W-:Y:S03]  /*9120*/  F2FP.BF16.PACK_AB R206, R52, R33 ;  /* 0x0000002134ce723e */ /* 0x000fe600000010ff */
[----:B------:R-:W-:Y:S01]  /*9130*/  FADD.FTZ R5, -R4, R180 ;  /* 0x000000b404057221 */ /* 0x000fe20000010100 */
[----:B------:R3:W-:Y:S01]  /*9140*/  @P6 LDGSTS.E.BYPASS.LTC128B.128 [R245+0x7900], [R12.64], !P4 ;  /* 0x079000000cf56fae */ /* 0x0007e2000e101d52 */
[----:B----4-:R-:W-:Y:S02]  /*9150*/  IMAD.MOV.U32 R32, RZ, RZ, R231 ;  /* 0x000000ffff207224 */ /* 0x010fe400078e00e7 */
[----:B------:R-:W-:Y:S05]  /*9160*/  FMUL.FTZ R10, R183, c[0x0][0x2d0] ;  /* 0x0000b400b70a7a20 */ /* 0x000fea0000410000 */
[----:B------:R-:W4:Y:S01]  /*9170*/  SHFL.BFLY PT, R2, R0, 0x1, 0x1f ;  /* 0x0c201f0000027f89 */ /* 0x000f2200000e0000 */
[----:B------:R-:W-:Y:S01]  /*9180*/  FSEL R10, R10, RZ, P1 ;  /* 0x000000ff0a0a7208 */ /* 0x000fe20000800000 */
[--C-:B------:R-:W-:Y:S02]  /*9190*/  FFMA.FTZ R15, R50, c[0x0][0x2d0], -R7.reuse ;  /* 0x0000b400320f7a23 */ /* 0x100fe40000010807 */
[--C-:B------:R-:W-:Y:S02]  /*91a0*/  FFMA.FTZ R14, R38, c[0x0][0x2d0], -R7.reuse ;  /* 0x0000b400260e7a23 */ /* 0x100fe40000010807 */
[--C-:B------:R-:W-:Y:S02]  /*91b0*/  FFMA.FTZ R231, R61, c[0x0][0x2d0], -R10.reuse ;  /* 0x0000b4003de77a23 */ /* 0x100fe4000001080a */
[--C-:B--2---:R-:W-:Y:S01]  /*91c0*/  FFMA.FTZ R3, R213, c[0x0][0x2d0], -R7.reuse ;  /* 0x0000b400d5037a23 */ /* 0x104fe20000010807 */
[----:B------:R-:W0:Y:S01]  /*91d0*/  LDGDEPBAR ;  /* 0x00000000000079af */ /* 0x000e220000000000 */
[--C-:B------:R-:W-:Y:S02]  /*91e0*/  FFMA.FTZ R56, R56, c[0x0][0x2d0], -R10.reuse ;  /* 0x0000b40038387a23 */ /* 0x100fe4000001080a */
[----:B------:R2:W1:Y:S01]  /*91f0*/  MUFU.EX2 R215, R3 ;  /* 0x0000000300d77308 */ /* 0x0004620000000800 */
[--C-:B------:R-:W-:Y:S02]  /*9200*/  FFMA.FTZ R40, R40, c[0x0][0x2d0], -R10.reuse ;  /* 0x0000b40028287a23 */ /* 0x100fe4000001080a */
[--C-:B------:R-:W-:Y:S02]  /*9210*/  FFMA.FTZ R41, R41, c[0x0][0x2d0], -R10.reuse ;  /* 0x0000b40029297a23 */ /* 0x100fe4000001080a */
[----:B------:R-:W-:Y:S02]  /*9220*/  FFMA.FTZ R45, R45, c[0x0][0x2d0], -R10 ;  /* 0x0000b4002d2d7a23 */ /* 0x000fe4000001080a */
[--C-:B---3--:R-:W-:Y:S02]  /*9230*/  FFMA.FTZ R13, R39, c[0x0][0x2d0], -R7.reuse ;  /* 0x0000b400270d7a23 */ /* 0x108fe40000010807 */
[----:B------:R-:W-:Y:S01]  /*9240*/  FFMA.FTZ R12, R64, c[0x0][0x2d0], -R8 ;  /* 0x0000b400400c7a23 */ /* 0x000fe20000010808 */
[----:B------:R-:W-:Y:S01]  /*9250*/  LDSM.16.MT88.4 R36, [R226+0x100] ;  /* 0x00010000e224783b */ /* 0x000fe20000004200 */
[----:B------:R-:W-:Y:S01]  /*9260*/  FFMA.FTZ R64, R34, c[0x0][0x2d0], -R7 ;  /* 0x0000b40022407a23 */ /* 0x000fe20000010807 */
[----:B----4-:R-:W-:Y:S01]  /*9270*/  FMNMX.FTZ R182, R0, R2, !PT ;  /* 0x0000000200b67209 */ /* 0x010fe20007810000 */
[--C-:B------:R-:W-:Y:S01]  /*9280*/  FFMA.FTZ R0, R221, c[0x0][0x2d0], -R10.reuse ;  /* 0x0000b400dd007a23 */ /* 0x100fe2000001080a */
[----:B------:R-:W-:Y:S01]  /*9290*/  FSEL R2, R183, RZ, P1 ;  /* 0x000000ffb7027208 */ /* 0x000fe20000800000 */
[----:B------:R-:W-:Y:S01]  /*92a0*/  FFMA.FTZ R221, R25, c[0x0][0x2d0], -R10 ;  /* 0x0000b40019dd7a23 */ /* 0x000fe2000001080a */
[C---:B------:R-:W-:Y:S01]  /*92b0*/  FSETP.NEU.FTZ.AND P0, PT, R182.reuse, -INF , PT ;  /* 0xff800000b600780b */ /* 0x040fe20003f1d000 */
[----:B------:R3:W-:Y:S01]  /*92c0*/  MUFU.EX2 R242, R0 ;  /* 0x0000000000f27308 */ /* 0x0007e20000000800 */
[----:B------:R-:W-:Y:S02]  /*92d0*/  FMUL.FTZ R9, R182, c[0x0][0x2d0] ;  /* 0x0000b400b6097a20 */ /* 0x000fe40000410000 */
[----:B------:R-:W-:Y:S02]  /*92e0*/  IMAD.MOV.U32 R55, RZ, RZ, R15 ;  /* 0x000000ffff377224 */ /* 0x000fe400078e000f */
[----:B------:R-:W-:Y:S01]  /*92f0*/  IMAD.MOV.U32 R61, RZ, RZ, R14 ;  /* 0x000000ffff3d7224 */ /* 0x000fe200078e000e */
[----:B------:R-:W-:Y:S01]  /*9300*/  FSEL R9, R9, RZ, P0 ;  /* 0x000000ff09097208 */ /* 0x000fe20000000000 */
[----:B--2---:R-:W-:Y:S01]  /*9310*/  FFMA.FTZ R3, R19, c[0x0][0x2d0], -R7 ;  /* 0x0000b40013037a23 */ /* 0x004fe20000010807 */
[----:B-1----:R-:W-:Y:S03]  /*9320*/  F2FP.BF16.PACK_AB R205, R215, R214 ;  /* 0x000000d6d7cd723e */ /* 0x002fe600000010ff */
[----:B------:R1:W2:Y:S01]  /*9330*/  MUFU.EX2 R240, R3 ;  /* 0x0000000300f07308 */ /* 0x0002a20000000800 */
[--C-:B------:R-:W-:Y:S02]  /*9340*/  FFMA.FTZ R11, R244, c[0x0][0x2d0], -R9.reuse ;  /* 0x0000b400f40b7a23 */ /* 0x100fe40000010809 */
[--C-:B------:R-:W-:Y:S02]  /*9350*/  FFMA.FTZ R233, R58, c[0x0][0x2d0], -R9.reuse ;  /* 0x0000b4003ae97a23 */ /* 0x100fe40000010809 */
[--C-:B------:R-:W-:Y:S02]  /*9360*/  FFMA.FTZ R216, R26, c[0x0][0x2d0], -R9.reuse ;  /* 0x0000b4001ad87a23 */ /* 0x100fe40000010809 */
[--C-:B------:R-:W-:Y:S02]  /*9370*/  FFMA.FTZ R241, R62, c[0x0][0x2d0], -R9.reuse ;  /* 0x0000b4003ef17a23 */ /* 0x100fe40000010809 */
[--C-:B------:R-:W-:Y:S01]  /*9380*/  FFMA.FTZ R244, R29, c[0x0][0x2d0], -R10.reuse ;  /* 0x0000b4001df47a23 */ /* 0x100fe2000001080a */
[----:B------:R4:W-:Y:S01]  /*9390*/  MUFU.EX2 R249, R11 ;  /* 0x0000000b00f97308 */ /* 0x0009e20000000800 */
[--C-:B------:R-:W-:Y:S02]  /*93a0*/  FFMA.FTZ R42, R42, c[0x0][0x2d0], -R9.reuse ;  /* 0x0000b4002a2a7a23 */ /* 0x100fe40000010809 */
[--C-:B---3--:R-:W-:Y:S02]  /*93b0*/  FFMA.FTZ R0, R223, c[0x0][0x2d0], -R9.reuse ;  /* 0x0000b400df007a23 */ /* 0x108fe40000010809 */
[--C-:B------:R-:W-:Y:S02]  /*93c0*/  FFMA.FTZ R46, R46, c[0x0][0x2d0], -R9.reuse ;  /* 0x0000b4002e2e7a23 */ /* 0x100fe40000010809 */
[--C-:B------:R-:W-:Y:S03]  /*93d0*/  FFMA.FTZ R47, R47, c[0x0][0x2d0], -R9.reuse ;  /* 0x0000b4002f2f7a23 */ /* 0x100fe60000010809 */
[----:B------:R3:W-:Y:S01]  /*93e0*/  MUFU.EX2 R212, R0 ;  /* 0x0000000000d47308 */ /* 0x0007e20000000800 */
[----:B-1----:R-:W-:Y:S02]  /*93f0*/  FFMA.FTZ R3, R220, c[0x0][0x2d0], -R10 ;  /* 0x0000b400dc037a23 */ /* 0x002fe4000001080a */
[----:B------:R-:W-:Y:S02]  /*9400*/  FFMA.FTZ R220, R20, c[0x0][0x2d0], -R8 ;  /* 0x0000b40014dc7a23 */ /* 0x000fe40000010808 */
[----:B--2---:R-:W-:Y:S05]  /*9410*/  IMAD.MOV.U32 R50, RZ, RZ, R240 ;  /* 0x000000ffff327224 */ /* 0x004fea00078e00f0 */
[----:B------:R1:W-:Y:S01]  /*9420*/  MUFU.EX2 R213, R3 ;  /* 0x0000000300d57308 */ /* 0x0003e20000000800 */
[----:B------:R-:W-:Y:S01]  /*9430*/  FFMA.FTZ R240, R59, c[0x0][0x2d0], -R9 ;  /* 0x0000b4003bf07a23 */ /* 0x000fe20000010809 */
[----:B------:R-:W-:Y:S01]  /*9440*/  F2FP.BF16.PACK_AB R207, R50, R32 ;  /* 0x0000002032cf723e */ /* 0x000fe200000010ff */
[--C-:B----4-:R-:W-:Y:S02]  /*9450*/  FFMA.FTZ R11, R53, c[0x0][0x2d0], -R8.reuse ;  /* 0x0000b400350b7a23 */ /* 0x110fe40000010808 */
[----:B------:R-:W-:Y:S02]  /*9460*/  FFMA.FTZ R53, R65, c[0x0][0x2d0], -R8 ;  /* 0x0000b40041357a23 */ /* 0x000fe40000010808 */
[----:B------:R-:W-:Y:S01]  /*9470*/  FFMA.FTZ R65, R35, c[0x0][0x2d0], -R7 ;  /* 0x0000b40023417a23 */ /* 0x000fe20000010807 */
[----:B------:R-:W-:Y:S01]  /*9480*/  MOV R35, R12 ;  /* 0x0000000c00237202 */ /* 0x000fe20000000f00 */
[----:B------:R-:W-:Y:S02]  /*9490*/  IMAD.MOV.U32 R34, RZ, RZ, R11 ;  /* 0x000000ffff227224 */ /* 0x000fe400078e000b */
[----:B---3--:R-:W-:Y:S02]  /*94a0*/  FFMA.FTZ R0, R222, c[0x0][0x2d0], -R9 ;  /* 0x0000b400de007a23 */ /* 0x008fe40000010809 */
[--C-:B------:R-:W-:Y:S02]  /*94b0*/  FFMA.FTZ R222, R24, c[0x0][0x2d0], -R10.reuse ;  /* 0x0000b40018de7a23 */ /* 0x100fe4000001080a */
[----:B------:R2:W3:Y:S01]  /*94c0*/  MUFU.EX2 R223, R0 ;  /* 0x0000000000df7308 */ /* 0x0004e20000000800 */
[----:B-1----:R-:W-:Y:S02]  /*94d0*/  FFMA.FTZ R3, R219, c[0x0][0x2d0], -R10 ;  /* 0x0000b400db037a23 */ /* 0x002fe4000001080a */
[----:B------:R-:W-:Y:S07]  /*94e0*/  FFMA.FTZ R219, R21, c[0x0][0x2d0], -R8 ;  /* 0x0000b40015db7a23 */ /* 0x000fee0000010808 */
[----:B------:R1:W4:Y:S01]  /*94f0*/  MUFU.EX2 R252, R3 ;  /* 0x0000000300fc7308 */ /* 0x0003220000000800 */
[----:B--2---:R-:W-:Y:S02]  /*9500*/  FSEL R0, R182, RZ, P0 ;  /* 0x000000ffb6007208 */ /* 0x004fe40000000000 */
[----:B---3--:R-:W-:Y:S02]  /*9510*/  F2FP.BF16.PACK_AB R209, R223, R212 ;  /* 0x000000d4dfd1723e */ /* 0x008fe400000010ff */
[----:B------:R-:W-:Y:S01]  /*9520*/  PLOP3.LUT P0, PT, PT, PT, UP0, 0x80, 0x0 ;  /* 0x000000000000781c */ /* 0x000fe20003f0f008 */
[----:B-1----:R-:W-:Y:S01]  /*9530*/  FFMA.FTZ R3, R218, c[0x0][0x2d0], -R10 ;  /* 0x0000b400da037a23 */ /* 0x002fe2000001080a */
[----:B----4-:R-:W-:Y:S01]  /*9540*/  F2FP.BF16.PACK_AB R208, R252, R213 ;  /* 0x000000d5fcd0723e */ /* 0x010fe200000010ff */
[----:B------:R-:W-:Y:S02]  /*9550*/  FFMA.FTZ R218, R22, c[0x0][0x2d0], -R7 ;  /* 0x0000b40016da7a23 */ /* 0x000fe40000010807 */
[----:B------:R1:W2:Y:S01]  /*9560*/  MUFU.EX2 R251, R3 ;  /* 0x0000000300fb7308 */ /* 0x0002a20000000800 */
[----:B------:R-:W3:Y:S01]  /*9570*/  LDSM.16.MT88.4 R20, [R225+0x100] ;  /* 0x00010000e114783b */ /* 0x000ee20000004200 */
[----:B-1----:R-:W-:Y:S02]  /*9580*/  FSEL R3, R184, RZ, P2 ;  /* 0x000000ffb8037208 */ /* 0x002fe40001000000 */
[----:B--2---:R-:W-:Y:S03]  /*9590*/  F2FP.BF16.PACK_AB R210, R242, R251 ;  /* 0x000000fbf2d2723e */ /* 0x004fe600000010ff */
[----:B------:R-:W-:Y:S02]  /*95a0*/  FADD.FTZ R4, -R3, R181 ;  /* 0x000000b503047221 */ /* 0x000fe40000010100 */
[----:B------:R-:W-:Y:S02]  /*95b0*/  FADD.FTZ R3, -R2, R186 ;  /* 0x000000ba02037221 */ /* 0x000fe40000010100 */
[----:B------:R-:W-:Y:S02]  /*95c0*/  FADD.FTZ R2, -R0, R187 ;  /* 0x000000bb00027221 */ /* 0x000fe40000010100 */
[--C-:B------:R-:W-:Y:S02]  /*95d0*/  FFMA.FTZ R0, R246, c[0x0][0x2d0], -R9.reuse ;  /* 0x0000b400f6007a23 */ /* 0x100fe40000010809 */
[--C-:B------:R-:W-:Y:S02]  /*95e0*/  FFMA.FTZ R246, R28, c[0x0][0x2d0], -R10.reuse ;  /* 0x0000b4001cf67a23 */ /* 0x100fe4000001080a */
[----:B------:R1:W2:Y:S01]  /*95f0*/  MUFU.EX2 R243, R0 ;  /* 0x0000000000f37308 */ /* 0x0002a20000000800 */
[--C-:B------:R-:W-:Y:S02]  /*9600*/  FFMA.FTZ R187, R27, c[0x0][0x2d0], -R9.reuse ;  /* 0x0000b4001bbb7a23 */ /* 0x100fe40000010809 */
[----:B------:R-:W-:Y:S02]  /*9610*/  FFMA.FTZ R186, R30, c[0x0][0x2d0], -R9 ;  /* 0x0000b4001eba7a23 */ /* 0x000fe40000010809 */
[----:B-1----:R-:W-:Y:S01]  /*9620*/  FMUL.FTZ R0, R5, c[0x0][0x2d0] ;  /* 0x0000b40005007a20 */ /* 0x002fe20000410000 */
[----:B--2---:R-:W-:Y:S01]  /*9630*/  F2FP.BF16.PACK_AB R211, R243, R249 ;  /* 0x000000f9f3d3723e */ /* 0x004fe200000010ff */
[----:B------:R-:W-:Y:S01]  /*9640*/  FFMA.FTZ R5, R51, c[0x0][0x2d0], -R7 ;  /* 0x0000b40033057a23 */ /* 0x000fe20000010807 */
[----:B------:R-:W-:Y:S02]  /*9650*/  MOV R51, R239 ;  /* 0x000000ef00337202 */ /* 0x000fe40000000f00 */
[----:B------:R1:W2:Y:S01]  /*9660*/  MUFU.EX2 R181, R0 ;  /* 0x0000000000b57308 */ /* 0x0002a20000000800 */
[--C-:B------:R-:W-:Y:S01]  /*9670*/  FFMA.FTZ R239, R57, c[0x0][0x2d0], -R10.reuse ;  /* 0x0000b40039ef7a23 */ /* 0x100fe2000001080a */
[----:B------:R-:W-:Y:S01]  /*9680*/  MOV R57, R224 ;  /* 0x000000e000397202 */ /* 0x000fe20000000f00 */
[--C-:B------:R-:W-:Y:S02]  /*9690*/  FFMA.FTZ R224, R60, c[0x0][0x2d0], -R10.reuse ;  /* 0x0000b4003ce07a23 */ /* 0x100fe4000001080a */
[----:B------:R-:W-:Y:S02]  /*96a0*/  IMAD.MOV.U32 R58, RZ, RZ, R5 ;  /* 0x000000ffff3a7224 */ /* 0x000fe400078e0005 */
[----:B-1----:R-:W-:Y:S02]  /*96b0*/  FMUL.FTZ R0, R4, c[0x0][0x2d0] ;  /* 0x0000b40004007a20 */ /* 0x002fe40000410000 */
[----:B------:R-:W-:Y:S01]  /*96c0*/  FFMA.FTZ R4, R44, c[0x0][0x2d0], -R10 ;  /* 0x0000b4002c047a23 */ /* 0x000fe2000001080a */
[----:B------:R-:W-:Y:S01]  /*96d0*/  MOV R44, R235 ;  /* 0x000000eb002c7202 */ /* 0x000fe20000000f00 */
[----:B------:R1:W4:Y:S01]  /*96e0*/  MUFU.EX2 R180, R0 ;  /* 0x0000000000b47308 */ /* 0x0003220000000800 */
[--C-:B------:R-:W-:Y:S02]  /*96f0*/  FFMA.FTZ R235, R6, c[0x0][0x2d0], -R9.reuse ;  /* 0x0000b40006eb7a23 */ /* 0x100fe40000010809 */
[----:B------:R-:W-:Y:S02]  /*9700*/  IMAD.MOV.U32 R60, RZ, RZ, R4 ;  /* 0x000000ffff3c7224 */ /* 0x000fe400078e0004 */
[----:B------:R-:W-:Y:S01]  /*9710*/  FFMA.FTZ R4, R43, c[0x0][0x2d0], -R9 ;  /* 0x0000b4002b047a23 */ /* 0x000fe20000010809 */
[----:B------:R-:W-:Y:S01]  /*9720*/  MOV R43, R13 ;  /* 0x0000000d002b7202 */ /* 0x000fe20000000f00 */
[C---:B--2---:R-:W-:Y:S01]  /*9730*/  FMUL.FTZ R5, R181.reuse, R189 ;  /* 0x000000bdb5057220 */ /* 0x044fe20000410000 */
[----:B------:R-:W-:Y:S01]  /*9740*/  MOV R189, R41 ;  /* 0x0000002900bd7202 */ /* 0x000fe20000000f00 */
[----:B------:R-:W-:Y:S02]  /*9750*/  IMAD.MOV.U32 R59, RZ, RZ, R4 ;  /* 0x000000ffff3b7224 */ /* 0x000fe400078e0004 */
[C---:B------:R-:W-:Y:S02]  /*9760*/  FMUL.FTZ R4, R181.reuse, R188 ;  /* 0x000000bcb5047220 */ /* 0x040fe40000410000 */
[C---:B------:R-:W-:Y:S01]  /*9770*/  FMUL.FTZ R16, R181.reuse, R200 ;  /* 0x000000c8b5107220 */ /* 0x040fe20000410000 */
[----:B------:R-:W-:Y:S01]  /*9780*/  MOV R200, R56 ;  /* 0x0000003800c87202 */ /* 0x000fe20000000f00 */
[C---:B------:R-:W-:Y:S01]  /*9790*/  FMUL.FTZ R17, R181.reuse, R201 ;  /* 0x000000c9b5117220 */ /* 0x040fe20000410000 */
[----:B------:R-:W-:Y:S01]  /*97a0*/  MOV R201, R67 ;  /* 0x0000004300c97202 */ /* 0x000fe20000000f00 */
[----:B------:R-:W-:Y:S01]  /*97b0*/  IMAD.MOV.U32 R188, RZ, RZ, R47 ;  /* 0x000000ffffbc7224 */ /* 0x000fe200078e002f */
[----:B------:R-:W-:Y:S01]  /*97c0*/  MUFU.EX2 R189, R189 ;  /* 0x000000bd00bd7308 */ /* 0x000fe20000000800 */
[C---:B------:R-:W-:Y:S02]  /*97d0*/  FMUL.FTZ R68, R181.reuse, R68 ;  /* 0x00000044b5447220 */ /* 0x040fe40000410000 */
[C---:B------:R-:W-:Y:S02]  /*97e0*/  FMUL.FTZ R69, R181.reuse, R69 ;  /* 0x00000045b5457220 */ /* 0x040fe40000410000 */
[----:B------:R-:W-:Y:S02]  /*97f0*/  FMUL.FTZ R80, R181, R80 ;  /* 0x00000050b5507220 */ /* 0x000fe40000410000 */
[----:B-1----:R-:W-:Y:S02]  /*9800*/  FMUL.FTZ R0, R3, c[0x0][0x2d0] ;  /* 0x0000b40003007a20 */ /* 0x002fe40000410000 */
[C---:B----4-:R-:W-:Y:S01]  /*9810*/  FMUL.FTZ R6, R180.reuse, R190 ;  /* 0x000000beb4067220 */ /* 0x050fe20000410000 */
[----:B------:R-:W-:Y:S01]  /*9820*/  MUFU.EX2 R188, R188 ;  /* 0x000000bc00bc7308 */ /* 0x000fe20000000800 */
[C---:B------:R-:W-:Y:S02]  /*9830*/  FMUL.FTZ R7, R180.reuse, R191 ;  /* 0x000000bfb4077220 */ /* 0x040fe40000410000 */
[C---:B------:R-:W-:Y:S02]  /*9840*/  FMUL.FTZ R18, R180.reuse, R202 ;  /* 0x000000cab4127220 */ /* 0x040fe40000410000 */
[----:B------:R-:W-:Y:S02]  /*9850*/  IMAD.MOV.U32 R202, RZ, RZ, R66 ;  /* 0x000000ffffca7224 */ /* 0x000fe400078e0042 */
[C---:B------:R-:W-:Y:S01]  /*9860*/  FMUL.FTZ R19, R180.reuse, R203 ;  /* 0x000000cbb4137220 */ /* 0x040fe20000410000 */
[-C--:B---3--:R-:W-:Y:S02]  /*9870*/  HMMA.16816.F32.BF16 R4, R204, R20.reuse, R4 ;  /* 0x00000014cc04723c */ /* 0x088fe40000041804 */
[----:B------:R1:W2:Y:S01]  /*9880*/  MUFU.EX2 R3, R0 ;  /* 0x0000000000037308 */ /* 0x0002a20000000800 */
[----:B------:R-:W-:Y:S01]  /*9890*/  MOV R203, R53 ;  /* 0x0000003500cb7202 */ /* 0x000fe20000000f00 */
[----:B------:R-:W-:Y:S02]  /*98a0*/  IMAD.MOV.U32 R190, RZ, RZ, R46 ;  /* 0x000000ffffbe7224 */ /* 0x000fe400078e002e */
[----:B------:R-:W-:Y:S02]  /*98b0*/  IMAD.MOV.U32 R191, RZ, RZ, R60 ;  /* 0x000000ffffbf7224 */ /* 0x000fe400078e003c */
[C---:B------:R-:W-:Y:S04]  /*98c0*/  FMUL.FTZ R66, R180.reuse, R178 ;  /* 0x000000b2b4427220 */ /* 0x040fe80000410000 */
[C---:B------:R-:W-:Y:S01]  /*98d0*/  FMUL.FTZ R67, R180.reuse, R179 ;  /* 0x000000b3b4437220 */ /* 0x040fe20000410000 */
[----:B------:R-:W-:Y:S01]  /*98e0*/  MUFU.EX2 R191, R191 ;  /* 0x000000bf00bf7308 */ /* 0x000fe20000000800 */
[C---:B------:R-:W-:Y:S02]  /*98f0*/  FMUL.FTZ R70, R180.reuse, R70 ;  /* 0x00000046b4467220 */ /* 0x040fe40000410000 */
[C---:B------:R-:W-:Y:S02]  /*9900*/  FMUL.FTZ R71, R180.reuse, R71 ;  /* 0x00000047b4477220 */ /* 0x040fe40000410000 */
[C---:B------:R-:W-:Y:S02]  /*9910*/  FMUL.FTZ R81, R181.reuse, R81 ;  /* 0x00000051b5517220 */ /* 0x040fe40000410000 */
[C---:B------:R-:W-:Y:S02]  /*9920*/  FMUL.FTZ R82, R180.reuse, R82 ;  /* 0x00000052b4527220 */ /* 0x040fe40000410000 */
[----:B------:R-:W-:Y:S01]  /*9930*/  FMUL.FTZ R83, R180, R83 ;  /* 0x00000053b4537220 */ /* 0x000fe20000410000 */
[----:B------:R-:W-:Y:S01]  /*9940*/  MUFU.EX2 R190, R190 ;  /* 0x000000be00be7308 */ /* 0x000fe20000000800 */
[----:B------:R-:W-:Y:S02]  /*9950*/  FMUL.FTZ R84, R181, R84 ;  /* 0x00000054b5547220 */ /* 0x000fe40000410000 */
[----:B-1----:R-:W-:Y:S02]  /*9960*/  FMUL.FTZ R0, R2, c[0x0][0x2d0] ;  /* 0x0000b40002007a20 */ /* 0x002fe40000410000 */
[----:B------:R-:W-:Y:S02]  /*9970*/  FFMA.FTZ R2, R31, c[0x0][0x2d0], -R9 ;  /* 0x0000b4001f027a23 */ /* 0x000fe40000010809 */
[C---:B--2---:R-:W-:Y:S01]  /*9980*/  FMUL.FTZ R8, R3.reuse, R192 ;  /* 0x000000c003087220 */ /* 0x044fe20000410000 */
[----:B------:R-:W-:Y:S01]  /*9990*/  MOV R192, R55 ;  /* 0x0000003700c07202 */ /* 0x000fe20000000f00 */
[C---:B------:R-:W-:Y:S01]  /*99a0*/  FMUL.FTZ R9, R3.reuse, R193 ;  /* 0x000000c103097220 */ /* 0x040fe20000410000 */
[----:B------:R-:W1:Y:S01]  /*99b0*/  MUFU.EX2 R0, R0 ;  /* 0x0000000000007308 */ /* 0x000e620000000800 */
[C---:B------:R-:W-:Y:S02]  /*99c0*/  FMUL.FTZ R12, R3.reuse, R196 ;  /* 0x000000c4030c7220 */ /* 0x040fe40000410000 */
[C---:B------:R-:W-:Y:S02]  /*99d0*/  FMUL.FTZ R13, R3.reuse, R197 ;  /* 0x000000c5030d7220 */ /* 0x040fe40000410000 */
[C---:B------:R-:W-:Y:S02]  /*99e0*/  FMUL.FTZ R29, R3.reuse, R141 ;  /* 0x0000008d031d7220 */ /* 0x040fe40000410000 */
[----:B------:R-:W-:Y:S02]  /*99f0*/  IMAD.MOV.U32 R141, RZ, RZ, R52 ;  /* 0x000000ffff8d7224 */ /* 0x000fe400078e0034 */
[C---:B------:R-:W-:Y:S01]  /*9a00*/  FMUL.FTZ R24, R3.reuse, R136 ;  /* 0x0000008803187220 */ /* 0x040fe20000410000 */
[----:B------:R-:W-:Y:S01]  /*9a10*/  MOV R136, R48 ;  /* 0x0000003000887202 */ /* 0x000fe20000000f00 */
[C---:B------:R-:W-:Y:S01]  /*9a20*/  FMUL.FTZ R25, R3.reuse, R137 ;  /* 0x0000008903197220 */ /* 0x040fe20000410000 */
[----:B------:R-:W-:Y:S01]  /*9a30*/  MOV R137, R49 ;  /* 0x0000003100897202 */ /* 0x000fe20000000f00 */
[C---:B------:R-:W-:Y:S01]  /*9a40*/  FMUL.FTZ R28, R3.reuse, R140 ;  /* 0x0000008c031c7220 */ /* 0x040fe20000410000 */
[----:B------:R-:W-:Y:S01]  /*9a50*/  MUFU.EX2 R192, R192 ;  /* 0x000000c000c07308 */ /* 0x000fe20000000800 */
[----:B------:R-:W-:Y:S02]  /*9a60*/  IMAD.MOV.U32 R196, RZ, RZ, R42 ;  /* 0x000000ffffc47224 */ /* 0x000fe400078e002a */
[C---:B------:R-:W-:Y:S02]  /*9a70*/  FMUL.FTZ R41, R3.reuse, R153 ;  /* 0x0000009903297220 */ /* 0x040fe40000410000 */
[----:B------:R-:W-:Y:S02]  /*9a80*/  IMAD.MOV.U32 R197, RZ, RZ, R40 ;  /* 0x000000ffffc57224 */ /* 0x000fe400078e0028 */
[----:B------:R-:W-:Y:S02]  /*9a90*/  FMUL.FTZ R40, R3, R152 ;  /* 0x0000009803287220 */ /* 0x000fe40000410000 */
[----:B------:R-:W-:Y:S01]  /*9aa0*/  IMAD.MOV.U32 R140, RZ, RZ, R45 ;  /* 0x000000ffff8c7224 */ /* 0x000fe200078e002d */
[----:B------:R-:W-:Y:S01]  /*9ab0*/  MUFU.EX2 R196, R196 ;  /* 0x000000c400c47308 */ /* 0x000fe20000000800 */
[C---:B-1----:R-:W-:Y:S02]  /*9ac0*/  FMUL.FTZ R10, R0.reuse, R194 ;  /* 0x000000c2000a7220 */ /* 0x042fe40000410000 */
[C---:B------:R-:W-:Y:S02]  /*9ad0*/  FMUL.FTZ R11, R0.reuse, R195 ;  /* 0x000000c3000b7220 */ /* 0x040fe40000410000 */
[C---:B------:R-:W-:Y:S01]  /*9ae0*/  FMUL.FTZ R14, R0.reuse, R198 ;  /* 0x000000c6000e7220 */ /* 0x040fe20000410000 */
[----:B------:R-:W-:Y:S01]  /*9af0*/  MOV R198, R61 ;  /* 0x0000003d00c67202 */ /* 0x000fe20000000f00 */
[C---:B------:R-:W-:Y:S01]  /*9b00*/  FMUL.FTZ R15, R0.reuse, R199 ;  /* 0x000000c7000f7220 */ /* 0x040fe20000410000 */
[----:B------:R-:W-:Y:S01]  /*9b10*/  MOV R199, R44 ;  /* 0x0000002c00c77202 */ /* 0x000fe20000000f00 */
[C---:B------:R-:W-:Y:S01]  /*9b20*/  FMUL.FTZ R31, R0.reuse, R143 ;  /* 0x0000008f001f7220 */ /* 0x040fe20000410000 */
[C---:B------:R-:W-:Y:S01]  /*9b30*/  HMMA.16816.F32.BF16 R8, R208.reuse, R20, R8 ;  /* 0x00000014d008723c */ /* 0x040fe20000041808 */
[----:B------:R-:W-:Y:S03]  /*9b40*/  MUFU.EX2 R197, R197 ;  /* 0x000000c500c57308 */ /* 0x000fe60000000800 */
[----:B------:R-:W-:Y:S02]  /*9b50*/  IMAD.MOV.U32 R143, RZ, RZ, R54 ;  /* 0x000000ffff8f7224 */ /* 0x000fe400078e0036 */
[----:B------:R-:W1:Y:S01]  /*9b60*/  LDSM.16.MT88.4 R52, [R228+0x100] ;  /* 0x00010000e434783b */ /* 0x000e620000004200 */
[C---:B------:R-:W-:Y:S01]  /*9b70*/  FMUL.FTZ R20, R181.reuse, R132 ;  /* 0x00000084b5147220 */ /* 0x040fe20000410000 */
[-C--:B------:R-:W-:Y:S03]  /*9b80*/  HMMA.16816.F32.BF16 R12, R208, R22.reuse, R12 ;  /* 0x00000016d00c723c */ /* 0x080fe6000004180c */
[----:B------:R-:W-:Y:S01]  /*9b90*/  MUFU.EX2 R199, R199 ;  /* 0x000000c700c77308 */ /* 0x000fe20000000800 */
[C---:B------:R-:W-:Y:S01]  /*9ba0*/  FMUL.FTZ R21, R181.reuse, R133 ;  /* 0x00000085b5157220 */ /* 0x040fe20000410000 */
[----:B------:R-:W-:Y:S01]  /*9bb0*/  MOV R178, R143 ;  /* 0x0000008f00b27202 */ /* 0x000fe20000000f00 */
[C---:B------:R-:W-:Y:S02]  /*9bc0*/  FMUL.FTZ R26, R0.reuse, R138 ;  /* 0x0000008a001a7220 */ /* 0x040fe40000410000 */
[C---:B------:R-:W-:Y:S04]  /*9bd0*/  HMMA.16816.F32.BF16 R16, R204.reuse, R22, R16 ;  /* 0x00000016cc10723c */ /* 0x040fe80000041810 */
[C---:B------:R-:W-:Y:S01]  /*9be0*/  FMUL.FTZ R27, R0.reuse, R139 ;  /* 0x0000008b001b7220 */ /* 0x040fe20000410000 */
[----:B------:R-:W-:Y:S01]  /*9bf0*/  MOV R139, R32 ;  /* 0x00000020008b7202 */ /* 0x000fe20000000f00 */
[----:B------:R-:W-:Y:S01]  /*9c00*/  FMUL.FTZ R30, R0, R142 ;  /* 0x0000008e001e7220 */ /* 0x000fe20000410000 */
[----:B------:R-:W-:Y:S01]  /*9c10*/  MUFU.EX2 R178, R178 ;  /* 0x000000b200b27308 */ /* 0x000fe20000000800 */
[C---:B------:R-:W-:Y:S04]  /*9c20*/  FMUL.FTZ R22, R180.reuse, R134 ;  /* 0x00000086b4167220 */ /* 0x040fe80000410000 */
[----:B------:R-:W-:Y:S02]  /*9c30*/  FMUL.FTZ R23, R180, R135 ;  /* 0x00000087b4177220 */ /* 0x000fe40000410000 */
[----:B------:R-:W2:Y:S01]  /*9c40*/  LDSM.16.MT88.4 R132, [R227+0x100] ;  /* 0x00010000e384783b */ /* 0x000ea20000004200 */
[----:B------:R-:W-:Y:S02]  /*9c50*/  IMAD.MOV.U32 R138, RZ, RZ, R33 ;  /* 0x000000ffff8a7224 */ /* 0x000fe400078e0021 */
[C---:B------:R-:W-:Y:S01]  /*9c60*/  FMUL.FTZ R32, R181.reuse, R144 ;  /* 0x00000090b5207220 */ /* 0x040fe20000410000 */
[----:B------:R-:W-:Y:S01]  /*9c70*/  MUFU.EX2 R198, R198 ;  /* 0x000000c600c67308 */ /* 0x000fe20000000800 */
[-C--:B------:R-:W-:Y:S03]  /*9c80*/  HMMA.16816.F32.BF16 R20, R204, R36.reuse, R20 ;  /* 0x00000024cc14723c */ /* 0x080fe60000041814 */
[----:B------:R-:W-:Y:S02]  /*9c90*/  IMAD.MOV.U32 R144, RZ, RZ, R58 ;  /* 0x000000ffff907224 */ /* 0x000fe400078e003a */
[----:B------:R-:W-:Y:S02]  /*9ca0*/  FMUL.FTZ R33, R181, R145 ;  /* 0x00000091b5217220 */ /* 0x000fe40000410000 */
[----:B------:R-:W-:Y:S01]  /*9cb0*/  FMUL.FTZ R42, R0, R154 ;  /* 0x0000009a002a7220 */ /* 0x000fe20000410000 */
[C---:B------:R-:W-:Y:S04]  /*9cc0*/  HMMA.16816.F32.BF16 R24, R208.reuse, R36, R24 ;  /* 0x00000024d018723c */ /* 0x040fe80000041818 */
[C---:B------:R-:W-:Y:S02]  /*9cd0*/  FMUL.FTZ R44, R3.reuse, R156 ;  /* 0x0000009c032c7220 */ /* 0x040fe40000410000 */
[----:B------:R-:W-:Y:S02]  /*9ce0*/  FMUL.FTZ R45, R3, R157 ;  /* 0x0000009d032d7220 */ /* 0x000fe40000410000 */
[-C--:B------:R-:W-:Y:S04]  /*9cf0*/  HMMA.16816.F32.BF16 R28, R208, R38.reuse, R28 ;  /* 0x00000026d01c723c */ /* 0x080fe8000004181c */
[----:B------:R-:W-:Y:S02]  /*9d00*/  IMAD.MOV.U32 R145, RZ, RZ, R34 ;  /* 0x000000ffff917224 */ /* 0x000fe400078e0022 */
[C---:B------:R-:W-:Y:S02]  /*9d10*/  FMUL.FTZ R34, R180.reuse, R146 ;  /* 0x00000092b4227220 */ /* 0x040fe40000410000 */
[----:B------:R-:W-:Y:S04]  /*9d20*/  IMAD.MOV.U32 R146, RZ, RZ, R35 ;  /* 0x000000ffff927224 */ /* 0x000fe800078e0023 */
[----:B------:R-:W-:Y:S01]  /*9d30*/  FMUL.FTZ R35, R180, R147 ;  /* 0x00000093b4237220 */ /* 0x000fe20000410000 */
[----:B------:R-:W-:Y:S01]  /*9d40*/  MOV R147, R59 ;  /* 0x0000003b00937202 */ /* 0x000fe20000000f00 */
[C---:B------:R-:W-:Y:S01]  /*9d50*/  FMUL.FTZ R36, R181.reuse, R148 ;  /* 0x00000094b5247220 */ /* 0x040fe20000410000 */
[----:B------:R-:W-:Y:S01]  /*9d60*/  MOV R148, R65 ;  /* 0x0000004100947202 */ /* 0x000fe20000000f00 */
[C---:B------:R-:W-:Y:S02]  /*9d70*/  FMUL.FTZ R37, R181.reuse, R149 ;  /* 0x00000095b5257220 */ /* 0x040fe40000410000 */
[C---:B------:R-:W-:Y:S01]  /*9d80*/  FMUL.FTZ R46, R0.reuse, R158 ;  /* 0x0000009e002e7220 */ /* 0x040fe20000410000 */
[C---:B------:R-:W-:Y:S04]  /*9d90*/  HMMA.16816.F32.BF16 R32, R204.reuse, R38, R32 ;  /* 0x00000026cc20723c */ /* 0x040fe80000041820 */
[----:B------:R-:W-:Y:S02]  /*9da0*/  IMAD.MOV.U32 R194, RZ, RZ, R43 ;  /* 0x000000ffffc27224 */ /* 0x000fe400078e002b */
[----:B------:R-:W-:Y:S02]  /*9db0*/  FMUL.FTZ R43, R0, R155 ;  /* 0x0000009b002b7220 */ /* 0x000fe40000410000 */
[C---:B------:R-:W-:Y:S02]  /*9dc0*/  FMUL.FTZ R38, R180.reuse, R150 ;  /* 0x00000096b4267220 */ /* 0x040fe40000410000 */
[----:B------:R-:W-:Y:S02]  /*9dd0*/  MUFU.EX2 R194, R194 ;  /* 0x000000c200c27308 */ /* 0x000fe40000000800 */
[----:B------:R-:W-:Y:S02]  /*9de0*/  FMUL.FTZ R39, R180, R151 ;  /* 0x00000097b4277220 */ /* 0x000fe40000410000 */
[----:B------:R-:W-:Y:S02]  /*9df0*/  FMUL.FTZ R47, R0, R159 ;  /* 0x0000009f002f7220 */ /* 0x000fe40000410000 */
[----:B------:R-:W-:Y:S02]  /*9e00*/  IMAD.MOV.U32 R142, RZ, RZ, R50 ;  /* 0x000000ffff8e7224 */ /* 0x000fe400078e0032 */
[C---:B------:R-:W-:Y:S01]  /*9e10*/  FMUL.FTZ R48, R181.reuse, R160 ;  /* 0x000000a0b5307220 */ /* 0x040fe20000410000 */
[-C--:B-1----:R-:W-:Y:S03]  /*9e20*/  HMMA.16816.F32.BF16 R36, R204, R52.reuse, R36 ;  /* 0x00000034cc24723c */ /* 0x082fe60000041824 */
[----:B------:R-:W-:Y:S02]  /*9e30*/  FMUL.FTZ R49, R181, R161 ;  /* 0x000000a1b5317220 */ /* 0x000fe40000410000 */
[----:B------:R-:W-:Y:S02]  /*9e40*/  FMUL.FTZ R50, R180, R162 ;  /* 0x000000a2b4327220 */ /* 0x000fe40000410000 */
[----:B------:R-:W-:Y:S01]  /*9e50*/  MUFU.EX2 R162, R222 ;  /* 0x000000de00a27308 */ /* 0x000fe20000000800 */
[C---:B------:R-:W-:Y:S04]  /*9e60*/  HMMA.16816.F32.BF16 R40, R208.reuse, R52, R40 ;  /* 0x00000034d028723c */ /* 0x040fe80000041828 */
[----:B------:R-:W-:Y:S02]  /*9e70*/  FMUL.FTZ R56, R3, R168 ;  /* 0x000000a803387220 */ /* 0x000fe40000410000 */
[----:B------:R-:W-:Y:S02]  /*9e80*/  FMUL.FTZ R58, R0, R170 ;  /* 0x000000aa003a7220 */ /* 0x000fe40000410000 */
[-C--:B------:R-:W-:Y:S01]  /*9e90*/  HMMA.16816.F32.BF16 R44, R208, R54.reuse, R44 ;  /* 0x00000036d02c723c */ /* 0x080fe2000004182c */
[----:B------:R-:W-:Y:S03]  /*9ea0*/  MUFU.EX2 R168, R219 ;  /* 0x000000db00a87308 */ /* 0x000fe60000000800 */
[----:B------:R-:W-:Y:S02]  /*9eb0*/  IMAD.MOV.U32 R193, RZ, RZ, R51 ;  /* 0x000000ffffc17224 */ /* 0x000fe400078e0033 */
[----:B------:R-:W-:Y:S02]  /*9ec0*/  FMUL.FTZ R51, R180, R163 ;  /* 0x000000a3b4337220 */ /* 0x000fe40000410000 */
[C---:B------:R-:W-:Y:S03]  /*9ed0*/  FMUL.FTZ R52, R181.reuse, R164 ;  /* 0x000000a4b5347220 */ /* 0x040fe60000410000 */
[----:B------:R-:W-:Y:S01]  /*9ee0*/  MUFU.EX2 R164, R221 ;  /* 0x000000dd00a47308 */ /* 0x000fe20000000800 */
[----:B------:R-:W-:Y:S01]  /*9ef0*/  FMUL.FTZ R53, R181, R165 ;  /* 0x000000a5b5357220 */ /* 0x000fe20000410000 */
[C---:B------:R-:W-:Y:S04]  /*9f00*/  HMMA.16816.F32.BF16 R48, R204.reuse, R54, R48 ;  /* 0x00000036cc30723c */ /* 0x040fe80000041830 */
[----:B------:R-:W-:Y:S02]  /*9f10*/  FMUL.FTZ R59, R0, R171 ;  /* 0x000000ab003b7220 */ /* 0x000fe40000410000 */
[----:B------:R-:W-:Y:S02]  /*9f20*/  IMAD.MOV.U32 R195, RZ, RZ, R57 ;  /* 0x000000ffffc37224 */ /* 0x000fe400078e0039 */
[C---:B------:R-:W-:Y:S01]  /*9f30*/  FMUL.FTZ R54, R180.reuse, R166 ;  /* 0x000000a6b4367220 */ /* 0x040fe20000410000 */
[----:B------:R-:W-:Y:S03]  /*9f40*/  MUFU.EX2 R163, R216 ;  /* 0x000000d800a37308 */ /* 0x000fe60000000800 */
[----:B------:R-:W-:Y:S02]  /*9f50*/  FMUL.FTZ R55, R180, R167 ;  /* 0x000000a7b4377220 */ /* 0x000fe40000410000 */
[C---:B------:R-:W-:Y:S02]  /*9f60*/  FMUL.FTZ R57, R3.reuse, R169 ;  /* 0x000000a903397220 */ /* 0x040fe40000410000 */
[C---:B------:R-:W-:Y:S02]  /*9f70*/  FMUL.FTZ R60, R3.reuse, R172 ;  /* 0x000000ac033c7220 */ /* 0x040fe40000410000 */
[----:B------:R-:W-:Y:S01]  /*9f80*/  FMUL.FTZ R61, R3, R173 ;  /* 0x000000ad033d7220 */ /* 0x000fe20000410000 */
[-C--:B--2---:R-:W-:Y:S01]  /*9f90*/  HMMA.16816.F32.BF16 R52, R204, R132.reuse, R52 ;  /* 0x00000084cc34723c */ /* 0x084fe20000041834 */
[----:B------:R-:W-:Y:S02]  /*9fa0*/  MUFU.EX2 R169, R217 ;  /* 0x000000d900a97308 */ /* 0x000fe40000000800 */
[C---:B------:R-:W-:Y:S02]  /*9fb0*/  FMUL.FTZ R62, R0.reuse, R174 ;  /* 0x000000ae003e7220 */ /* 0x040fe40000410000 */
[----:B------:R-:W-:Y:S02]  /*9fc0*/  FMUL.FTZ R65, R181, R177 ;  /* 0x000000b1b5417220 */ /* 0x000fe40000410000 */
[C---:B------:R-:W-:Y:S01]  /*9fd0*/  FMUL.FTZ R72, R3.reuse, R72 ;  /* 0x0000004803487220 */ /* 0x040fe20000410000 */
[C---:B------:R-:W-:Y:S03]  /*9fe0*/  HMMA.16816.F32.BF16 R56, R208.reuse, R132, R56 ;  /* 0x00000084d038723c */ /* 0x040fe60000041838 */
[----:B------:R-:W-:Y:S01]  /*9ff0*/  MUFU.EX2 R174, R2 ;  /* 0x0000000200ae7308 */ /* 0x000fe20000000800 */
[----:B------:R-:W-:Y:S02]  /*a000*/  IMAD.MOV.U32 R150, RZ, RZ, R63 ;  /* 0x000000ffff967224 */ /* 0x000fe400078e003f */
[C---:B------:R-:W-:Y:S02]  /*a010*/  FMUL.FTZ R63, R0.reuse, R175 ;  /* 0x000000af003f7220 */ /* 0x040fe40000410000 */
[----:B------:R-:W-:Y:S04]  /*a020*/  FMUL.FTZ R73, R3, R73 ;  /* 0x0000004903497220 */ /* 0x000fe80000410000 */
[C---:B------:R-:W-:Y:S01]  /*a030*/  FMUL.FTZ R74, R0.reuse, R74 ;  /* 0x0000004a004a7220 */ /* 0x040fe20000410000 */
[-C--:B------:R-:W-:Y:S01]  /*a040*/  HMMA.16816.F32.BF16 R60, R208, R134.reuse, R60 ;  /* 0x00000086d03c723c */ /* 0x080fe2000004183c */
[----:B------:R1:W-:Y:S02]  /*a050*/  MUFU.EX2 R170, R150 ;  /* 0x0000009600aa7308 */ /* 0x0003e40000000800 */
[----:B------:R-:W-:Y:S02]  /*a060*/  IMAD.MOV.U32 R149, RZ, RZ, R64 ;  /* 0x000000ffff957224 */ /* 0x000fe400078e0040 */
[----:B------:R-:W-:Y:S02]  /*a070*/  FMUL.FTZ R64, R181, R176 ;  /* 0x000000b0b5407220 */ /* 0x000fe40000410000 */
[C---:B------:R-:W-:Y:S02]  /*a080*/  FMUL.FTZ R75, R0.reuse, R75 ;  /* 0x0000004b004b7220 */ /* 0x040fe40000410000 */
[C---:B------:R-:W-:Y:S02]  /*a090*/  FMUL.FTZ R76, R3.reuse, R76 ;  /* 0x0000004c034c7220 */ /* 0x040fe40000410000 */
[----:B------:R-:W-:Y:S01]  /*a0a0*/  MUFU.EX2 R165, R220 ;  /* 0x000000dc00a57308 */ /* 0x000fe20000000800 */
[C---:B------:R-:W-:Y:S01]  /*a0b0*/  HMMA.16816.F32.BF16 R64, R204.reuse, R134, R64 ;  /* 0x00000086cc40723c */ /* 0x040fe20000041840 */
[----:B------:R-:W2:Y:S03]  /*a0c0*/  LDSM.16.MT88.4 R132, [R225+0x2100] ;  /* 0x00210000e184783b */ /* 0x000ea60000004200 */
[----:B------:R-:W-:Y:S02]  /*a0d0*/  FMUL.FTZ R77, R3, R77 ;  /* 0x0000004d034d7220 */ /* 0x000fe40000410000 */
[C---:B------:R-:W-:Y:S02]  /*a0e0*/  FMUL.FTZ R78, R0.reuse, R78 ;  /* 0x0000004e004e7220 */ /* 0x040fe40000410000 */
[----:B------:R-:W-:Y:S01]  /*a0f0*/  FMUL.FTZ R79, R0, R79 ;  /* 0x0000004f004f7220 */ /* 0x000fe20000410000 */
[----:B------:R-:W-:Y:S03]  /*a100*/  MUFU.EX2 R220, R250 ;  /* 0x000000fa00dc7308 */ /* 0x000fe60000000800 */
[----:B------:R-:W-:Y:S01]  /*a110*/  FMUL.FTZ R85, R181, R85 ;  /* 0x00000055b5557220 */ /* 0x000fe20000410000 */
[----:B-1----:R-:W-:Y:S01]  /*a120*/  MOV R150, R149 ;  /* 0x0000009500967202 */ /* 0x002fe20000000f00 */
[C---:B------:R-:W-:Y:S02]  /*a130*/  FMUL.FTZ R86, R180.reuse, R86 ;  /* 0x00000056b4567220 */ /* 0x040fe40000410000 */
[----:B------:R-:W-:Y:S02]  /*a140*/  FMUL.FTZ R87, R180, R87 ;  /* 0x00000057b4577220 */ /* 0x000fe40000410000 */
        /* <DEDUP_REMOVED lines=8> */
[C---:B------:R-:W-:Y:S02]  /*a1d0*/  FMUL.FTZ R94, R0.reuse, R94 ;  /* 0x0000005e005e7220 */ /* 0x040fe40000410000 */
[----:B------:R-:W-:Y:S02]  /*a1e0*/  FMUL.FTZ R95, R0, R95 ;  /* 0x0000005f005f7220 */ /* 0x000fe40000410000 */
[C---:B------:R-:W-:Y:S02]  /*a1f0*/  FMUL.FTZ R96, R181.reuse, R96 ;  /* 0x00000060b5607220 */ /* 0x040fe40000410000 */
[C---:B------:R-:W-:Y:S02]  /*a200*/  FMUL.FTZ R97, R181.reuse, R97 ;  /* 0x00000061b5617220 */ /* 0x040fe40000410000 */
[C---:B------:R-:W-:Y:S01]  /*a210*/  FMUL.FTZ R98, R180.reuse, R98 ;  /* 0x00000062b4627220 */ /* 0x040fe20000410000 */
[----:B------:R-:W-:Y:S01]  /*a220*/  MUFU.EX2 R187, R224 ;  /* 0x000000e000bb7308 */ /* 0x000fe20000000800 */
[C---:B------:R-:W-:Y:S01]  /*a230*/  FMUL.FTZ R99, R180.reuse, R99 ;  /* 0x00000063b4637220 */ /* 0x040fe20000410000 */
[-C--:B--2---:R-:W-:Y:S03]  /*a240*/  HMMA.16816.F32.BF16 R68, R204, R132.reuse, R68 ;  /* 0x00000084cc44723c */ /* 0x084fe60000041844 */
[C---:B------:R-:W-:Y:S02]  /*a250*/  FMUL.FTZ R100, R181.reuse, R100 ;  /* 0x00000064b5647220 */ /* 0x040fe40000410000 */
[----:B------:R-:W-:Y:S02]  /*a260*/  FMUL.FTZ R101, R181, R101 ;  /* 0x00000065b5657220 */ /* 0x000fe40000410000 */
[C---:B------:R-:W-:Y:S01]  /*a270*/  FMUL.FTZ R102, R180.reuse, R102 ;  /* 0x00000066b4667220 */ /* 0x040fe20000410000 */
[C---:B------:R-:W-:Y:S01]  /*a280*/  HMMA.16816.F32.BF16 R72, R208.reuse, R132, R72 ;  /* 0x00000084d048723c */ /* 0x040fe20000041848 */
[----:B------:R-:W-:Y:S03]  /*a290*/  MUFU.EX2 R172, R244 ;  /* 0x000000f400ac7308 */ /* 0x000fe60000000800 */
[----:B------:R-:W-:Y:S02]  /*a2a0*/  FMUL.FTZ R103, R180, R103 ;  /* 0x00000067b4677220 */ /* 0x000fe40000410000 */
[C---:B------:R-:W-:Y:S02]  /*a2b0*/  FMUL.FTZ R104, R3.reuse, R104 ;  /* 0x0000006803687220 */ /* 0x040fe40000410000 */
[-C--:B------:R-:W-:Y:S03]  /*a2c0*/  HMMA.16816.F32.BF16 R76, R208, R134.reuse, R76 ;  /* 0x00000086d04c723c */ /* 0x080fe6000004184c */
[----:B------:R-:W-:Y:S01]  /*a2d0*/  MUFU.EX2 R244, R240 ;  /* 0x000000f000f47308 */ /* 0x000fe20000000800 */
[C---:B------:R-:W-:Y:S02]  /*a2e0*/  FMUL.FTZ R105, R3.reuse, R105 ;  /* 0x0000006903697220 */ /* 0x040fe40000410000 */
[C---:B------:R-:W-:Y:S02]  /*a2f0*/  FMUL.FTZ R106, R0.reuse, R106 ;  /* 0x0000006a006a7220 */ /* 0x040fe40000410000 */
[C---:B------:R-:W-:Y:S01]  /*a300*/  HMMA.16816.F32.BF16 R80, R204.reuse, R134, R80 ;  /* 0x00000086cc50723c */ /* 0x040fe20000041850 */
[----:B------:R-:W1:Y:S03]  /*a310*/  LDSM.16.MT88.4 R132, [R226+0x2100] ;  /* 0x00210000e284783b */ /* 0x000e660000004200 */
[C---:B------:R-:W-:Y:S01]  /*a320*/  FMUL.FTZ R107, R0.reuse, R107 ;  /* 0x0000006b006b7220 */ /* 0x040fe20000410000 */
[----:B------:R-:W2:Y:S01]  /*a330*/  MUFU.EX2 R171, R186 ;  /* 0x000000ba00ab7308 */ /* 0x000ea20000000800 */
[C---:B------:R-:W-:Y:S02]  /*a340*/  FMUL.FTZ R108, R3.reuse, R108 ;  /* 0x0000006c036c7220 */ /* 0x040fe40000410000 */
[----:B------:R-:W-:Y:S04]  /*a350*/  FMUL.FTZ R109, R3, R109 ;  /* 0x0000006d036d7220 */ /* 0x000fe80000410000 */
[C---:B------:R-:W-:Y:S02]  /*a360*/  FMUL.FTZ R110, R0.reuse, R110 ;  /* 0x0000006e006e7220 */ /* 0x040fe40000410000 */
[----:B------:R-:W-:Y:S01]  /*a370*/  FMUL.FTZ R111, R0, R111 ;  /* 0x0000006f006f7220 */ /* 0x000fe20000410000 */
[----:B------:R-:W-:Y:S01]  /*a380*/  MUFU.EX2 R186, R231 ;  /* 0x000000e700ba7308 */ /* 0x000fe20000000800 */
[C---:B------:R-:W-:Y:S02]  /*a390*/  FMUL.FTZ R112, R181.reuse, R112 ;  /* 0x00000070b5707220 */ /* 0x040fe40000410000 */
[C---:B------:R-:W-:Y:S02]  /*a3a0*/  FMUL.FTZ R113, R181.reuse, R113 ;  /* 0x00000071b5717220 */ /* 0x040fe40000410000 */
[C---:B------:R-:W-:Y:S02]  /*a3b0*/  FMUL.FTZ R114, R180.reuse, R114 ;  /* 0x00000072b4727220 */ /* 0x040fe40000410000 */
[C---:B------:R-:W-:Y:S02]  /*a3c0*/  FMUL.FTZ R115, R180.reuse, R115 ;  /* 0x00000073b4737220 */ /* 0x040fe40000410000 */
[C---:B------:R-:W-:Y:S01]  /*a3d0*/  FMUL.FTZ R116, R181.reuse, R116 ;  /* 0x00000074b5747220 */ /* 0x040fe20000410000 */
[----:B------:R-:W-:Y:S01]  /*a3e0*/  MUFU.EX2 R193, R193 ;  /* 0x000000c100c17308 */ /* 0x000fe20000000800 */
[----:B------:R-:W-:Y:S02]  /*a3f0*/  FMUL.FTZ R117, R181, R117 ;  /* 0x00000075b5757220 */ /* 0x000fe40000410000 */
[----:B------:R-:W-:Y:S01]  /*a400*/  FMUL.FTZ R118, R180, R118 ;  /* 0x00000076b4767220 */ /* 0x000fe20000410000 */
[----:B--2---:R-:W-:Y:S01]  /*a410*/  F2FP.BF16.PACK_AB R143, R174, R171 ;  /* 0x000000abae8f723e */ /* 0x004fe200000010ff */
[----:B------:R-:W-:Y:S02]  /*a420*/  FMUL.FTZ R119, R180, R119 ;  /* 0x00000077b4777220 */ /* 0x000fe40000410000 */
[C---:B------:R-:W-:Y:S02]  /*a430*/  FMUL.FTZ R120, R3.reuse, R120 ;  /* 0x0000007803787220 */ /* 0x040fe40000410000 */
[----:B------:R-:W-:Y:S01]  /*a440*/  FMUL.FTZ R121, R3, R121 ;  /* 0x0000007903797220 */ /* 0x000fe20000410000 */
[----:B------:R-:W2:Y:S01]  /*a450*/  MUFU.EX2 R167, R218 ;  /* 0x000000da00a77308 */ /* 0x000ea20000000800 */
[C---:B------:R-:W-:Y:S02]  /*a460*/  FMUL.FTZ R122, R0.reuse, R122 ;  /* 0x0000007a007a7220 */ /* 0x040fe40000410000 */
[C---:B------:R-:W-:Y:S02]  /*a470*/  FMUL.FTZ R123, R0.reuse, R123 ;  /* 0x0000007b007b7220 */ /* 0x040fe40000410000 */
[C---:B------:R-:W-:Y:S01]  /*a480*/  FMUL.FTZ R128, R181.reuse, R128 ;  /* 0x00000080b5807220 */ /* 0x040fe20000410000 */
[-C--:B-1----:R-:W-:Y:S03]  /*a490*/  HMMA.16816.F32.BF16 R84, R204, R132.reuse, R84 ;  /* 0x00000084cc54723c */ /* 0x082fe60000041854 */
[----:B------:R-:W-:Y:S01]  /*a4a0*/  FMUL.FTZ R129, R181, R129 ;  /* 0x00000081b5817220 */ /* 0x000fe20000410000 */
[----:B------:R-:W-:Y:S01]  /*a4b0*/  MUFU.EX2 R195, R195 ;  /* 0x000000c300c37308 */ /* 0x000fe20000000800 */
[C---:B------:R-:W-:Y:S02]  /*a4c0*/  FMUL.FTZ R126, R0.reuse, R126 ;  /* 0x0000007e007e7220 */ /* 0x040fe40000410000 */
[----:B------:R-:W-:Y:S01]  /*a4d0*/  FMUL.FTZ R127, R0, R127 ;  /* 0x0000007f007f7220 */ /* 0x000fe20000410000 */
[C---:B------:R-:W-:Y:S04]  /*a4e0*/  HMMA.16816.F32.BF16 R88, R208.reuse, R132, R88 ;  /* 0x00000084d058723c */ /* 0x040fe80000041858 */
[----:B------:R-:W-:Y:S02]  /*a4f0*/  FMUL.FTZ R130, R180, R130 ;  /* 0x00000082b4827220 */ /* 0x000fe40000410000 */
[----:B------:R-:W-:Y:S01]  /*a500*/  IMAD.MOV.U32 R149, RZ, RZ, R148 ;  /* 0x000000ffff957224 */ /* 0x000fe200078e0094 */
[----:B------:R-:W-:Y:S01]  /*a510*/  MOV R148, R147 ;  /* 0x0000009300947202 */ /* 0x000fe20000000f00 */
[-C--:B------:R-:W-:Y:S04]  /*a520*/  HMMA.16816.F32.BF16 R92, R208, R134.reuse, R92 ;  /* 0x00000086d05c723c */ /* 0x080fe8000004185c */
[----:B------:R-:W-:Y:S01]  /*a530*/  IMAD.MOV.U32 R147, RZ, RZ, R146 ;  /* 0x000000ffff937224 */ /* 0x000fe200078e0092 */
[----:B------:R-:W-:Y:S01]  /*a540*/  MOV R146, R145 ;  /* 0x0000009100927202 */ /* 0x000fe20000000f00 */
[----:B------:R-:W-:Y:S01]  /*a550*/  IMAD.MOV.U32 R145, RZ, RZ, R139 ;  /* 0x000000ffff917224 */ /* 0x000fe200078e008b */
[----:B------:R-:W-:Y:S01]  /*a560*/  MOV R139, R138 ;  /* 0x0000008a008b7202 */ /* 0x000fe20000000f00 */
[C---:B------:R-:W-:Y:S01]  /*a570*/  HMMA.16816.F32.BF16 R96, R204.reuse, R134, R96 ;  /* 0x00000086cc60723c */ /* 0x040fe20000041860 */
[----:B------:R-:W1:Y:S03]  /*a580*/  LDSM.16.MT88.4 R132, [R228+0x2100] ;  /* 0x00210000e484783b */ /* 0x000e660000004200 */
[----:B------:R-:W-:Y:S01]  /*a590*/  IMAD.MOV.U32 R138, RZ, RZ, R131 ;  /* 0x000000ffff8a7224 */ /* 0x000fe200078e0083 */
[----:B------:R-:W-:Y:S01]  /*a5a0*/  MOV R151, R147 ;  /* 0x0000009300977202 */ /* 0x000fe20000000f00 */
[----:B------:R-:W-:Y:S01]  /*a5b0*/  IMAD.MOV.U32 R152, RZ, RZ, R148 ;  /* 0x000000ffff987224 */ /* 0x000fe200078e0094 */
[----:B------:R-:W-:Y:S01]  /*a5c0*/  MOV R153, R149 ;  /* 0x0000009500997202 */ /* 0x000fe20000000f00 */
[----:B------:R-:W-:Y:S01]  /*a5d0*/  IMAD.MOV.U32 R148, RZ, RZ, R139 ;  /* 0x000000ffff947224 */ /* 0x000fe200078e008b */
[----:B------:R-:W3:Y:S02]  /*a5e0*/  LDL.LU R131, [R1+0x94] ;  /* 0x0000940001837983 */ /* 0x000ee40000300800 */
        /* <DEDUP_REMOVED lines=8> */
[----:B------:R-:W-:Y:S01]  /*a670*/  LDSM.16.MT88.4 R136, [R225+0x900] ;  /* 0x00090000e188783b */ /* 0x000fe20000004200 */
        /* <DEDUP_REMOVED lines=9> */
[----:B------:R-:W-:Y:S02]  /*a710*/  IMAD.MOV.U32 R158, RZ, RZ, R150 ;  /* 0x000000ffff9e7224 */ /* 0x000fe400078e0096 */
[----:B------:R-:W-:Y:S02]  /*a720*/  IMAD.MOV.U32 R152, RZ, RZ, R148 ;  /* 0x000000ffff987224 */ /* 0x000fe400078e0094 */
[----:B------:R-:W-:Y:S01]  /*a730*/  IMAD.MOV.U32 R148, RZ, RZ, R144 ;  /* 0x000000ffff947224 */ /* 0x000fe200078e0090 */
[----:B----4-:R-:W-:Y:S01]  /*a740*/  MOV R153, R149 ;  /* 0x0000009500997202 */ /* 0x010fe20000000f00 */
[----:B------:R-:W-:Y:S01]  /*a750*/  IMAD.MOV.U32 R179, RZ, RZ, R152 ;  /* 0x000000ffffb37224 */ /* 0x000fe200078e0098 */
[----:B------:R-:W-:Y:S01]  /*a760*/  MOV R149, R145 ;  /* 0x0000009100957202 */ /* 0x000fe20000000f00 */
[----:B------:R-:W-:Y:S01]  /*a770*/  IMAD.MOV.U32 R152, RZ, RZ, R142 ;  /* 0x000000ffff987224 */ /* 0x000fe200078e008e */
[----:B------:R-:W-:Y:S01]  /*a780*/  LDSM.16.MT88.4 R144, [R226+0x900] ;  /* 0x00090000e290783b */ /* 0x000fe20000004200 */
[----:B------:R-:W-:Y:S01]  /*a790*/  IMAD.MOV.U32 R176, RZ, RZ, R148 ;  /* 0x000000ffffb07224 */ /* 0x000fe200078e0094 */
[-C--:B-1----:R-:W-:Y:S03]  /*a7a0*/  HMMA.16816.F32.BF16 R100, R204, R132.reuse, R100 ;  /* 0x00000084cc64723c */ /* 0x082fe60000041864 */
[----:B------:R-:W-:Y:S01]  /*a7b0*/  MOV R175, R149 ;  /* 0x0000009500af7202 */ /* 0x000fe20000000f00 */
[C---:B------:R-:W-:Y:S01]  /*a7c0*/  FMUL.FTZ R124, R3.reuse, R124 ;  /* 0x0000007c037c7220 */ /* 0x040fe20000410000 */
[----:B------:R-:W-:Y:S01]  /*a7d0*/  MUFU.EX2 R176, R176 ;  /* 0x000000b000b07308 */ /* 0x000fe20000000800 */
[----:B------:R-:W-:Y:S01]  /*a7e0*/  LDSM.16.MT88.4 R148, [R228+0x900] ;  /* 0x00090000e494783b */ /* 0x000fe20000004200 */
[----:B------:R-:W-:Y:S01]  /*a7f0*/  MOV R250, R152 ;  /* 0x0000009800fa7202 */ /* 0x000fe20000000f00 */
[C---:B------:R-:W-:Y:S04]  /*a800*/  HMMA.16816.F32.BF16 R104, R208.reuse, R132, R104 ;  /* 0x00000084d068723c */ /* 0x040fe80000041868 */
[----:B------:R-:W-:Y:S01]  /*a810*/  MOV R177, R153 ;  /* 0x0000009900b17202 */ /* 0x000fe20000000f00 */
[----:B------:R-:W-:Y:S01]  /*a820*/  FMUL.FTZ R125, R3, R125 ;  /* 0x0000007d037d7220 */ /* 0x000fe20000410000 */
[----:B------:R-:W-:Y:S02]  /*a830*/  MOV R153, R141 ;  /* 0x0000008d00997202 */ /* 0x000fe40000000f00 */
[-C--:B------:R-:W-:Y:S04]  /*a840*/  HMMA.16816.F32.BF16 R108, R208, R134.reuse, R108 ;  /* 0x00000086d06c723c */ /* 0x080fe8000004186c */
[----:B------:R-:W-:Y:S01]  /*a850*/  F2FP.BF16.PACK_AB R141, R166, R163 ;  /* 0x000000a3a68d723e */ /* 0x000fe200000010ff */
[----:B------:R-:W-:Y:S02]  /*a860*/  IMAD.MOV.U32 R161, RZ, RZ, R153 ;  /* 0x000000ffffa17224 */ /* 0x000fe400078e0099 */
[----:B------:R-:W-:Y:S01]  /*a870*/  IMAD.MOV.U32 R218, RZ, RZ, R177 ;  /* 0x000000ffffda7224 */ /* 0x000fe200078e00b1 */
[C---:B------:R-:W-:Y:S01]  /*a880*/  HMMA.16816.F32.BF16 R112, R204.reuse, R134, R112 ;  /* 0x00000086cc70723c */ /* 0x040fe20000041870 */
[----:B------:R-:W1:Y:S01]  /*a890*/  LDSM.16.MT88.4 R132, [R227+0x2100] ;  /* 0x00210000e384783b */ /* 0x000e620000004200 */
[----:B------:R-:W-:Y:S06]  /*a8a0*/  MUFU.EX2 R177, R154 ;  /* 0x0000009a00b17308 */ /* 0x000fec0000000800 */
[-C--:B-1----:R-:W-:Y:S08]  /*a8b0*/  HMMA.16816.F32.BF16 R116, R204, R132.reuse, R116 ;  /* 0x00000084cc74723c */ /* 0x082ff00000041874 */
[C---:B------:R-:W-:Y:S01]  /*a8c0*/  HMMA.16816.F32.BF16 R120, R208.reuse, R132, R120 ;  /* 0x00000084d078723c */ /* 0x040fe20000041878 */
[----:B------:R-:W4:Y:S06]  /*a8d0*/  LDL.LU R132, [R1+0x4] ;  /* 0x0000040001847983 */ /* 0x000f2c0000300800 */
[----:B--2---:R-:W-:Y:S01]  /*a8e0*/  F2FP.BF16.PACK_AB R133, R169, R167 ;  /* 0x000000a7a985723e */ /* 0x004fe200000010ff */
[-C--:B------:R-:W-:Y:S01]  /*a8f0*/  HMMA.16816.F32.BF16 R124, R208, R134.reuse, R124 ;  /* 0x00000086d07c723c */ /* 0x080fe2000004187c */
[----:B------:R-:W1:Y:S06]  /*a900*/  MUFU.EX2 R208, R246 ;  /* 0x000000f600d07308 */ /* 0x000e6c0000000800 */
[----:B------:R-:W-:Y:S02]  /*a910*/  MOV R211, R179 ;  /* 0x000000b300d37202 */ /* 0x000fe40000000f00 */
[----:B------:R-:W-:Y:S02]  /*a920*/  F2FP.BF16.PACK_AB R210, R186, R187 ;  /* 0x000000bbbad2723e */ /* 0x000fe400000010ff */
[----:B------:R2:W-:Y:S10]  /*a930*/  MUFU.EX2 R179, R155 ;  /* 0x0000009b00b37308 */ /* 0x0005f40000000800 */
[----:B------:R-:W2:Y:S01]  /*a940*/  MUFU.EX2 R246, R233 ;  /* 0x000000e900f67308 */ /* 0x000ea20000000800 */
[----:B-1----:R-:W-:Y:S01]  /*a950*/  F2FP.BF16.PACK_AB R142, R172, R208 ;  /* 0x000000d0ac8e723e */ /* 0x002fe200000010ff */
[----:B--2---:R-:W-:Y:S01]  /*a960*/  LDSM.16.MT88.4 R152, [R226+0x1100] ;  /* 0x00110000e298783b */ /* 0x004fe20000004200 */
[----:B------:R-:W-:Y:S01]  /*a970*/  F2FP.BF16.PACK_AB R209, R244, R246 ;  /* 0x000000f6f4d1723e */ /* 0x000fe200000010ff */
[----:B---3--:R-:W-:Y:S07]  /*a980*/  FMUL.FTZ R131, R180, R131 ;  /* 0x00000083b4837220 */ /* 0x008fee0000410000 */
[----:B------:R-:W-:Y:S07]  /*a990*/  HMMA.16816.F32.BF16 R128, R204, R134, R128 ;  /* 0x00000086cc80723c */ /* 0x000fee0000041880 */
[----:B------:R-:W-:Y:S02]  /*a9a0*/  F2FP.BF16.PACK_AB R134, R170, R220 ;  /* 0x000000dcaa86723e */ /* 0x000fe400000010ff */
[----:B------:R-:W-:Y:S03]  /*a9b0*/  F2FP.BF16.PACK_AB R135, R173, R217 ;  /* 0x000000d9ad87723e */ /* 0x000fe600000010ff */
[----:B----4-:R-:W-:Y:S02]  /*a9c0*/  FFMA.FTZ R181, R181, R132, R247 ;  /* 0x00000084b5b57223 */ /* 0x010fe400000100f7 */
[----:B------:R-:W2:Y:S01]  /*a9d0*/  LDL.LU R132, [R1+0xc] ;  /* 0x00000c0001847983 */ /* 0x000ea20000300800 */
[----:B------:R1:W-:Y:S03]  /*a9e0*/  MUFU.EX2 R247, R239 ;  /* 0x000000ef00f77308 */ /* 0x0003e60000000800 */
[----:B------:R-:W3:Y:S01]  /*a9f0*/  LDL.LU R2, [R1+0x8] ;  /* 0x0000080001027983 */ /* 0x000ee20000300800 */
[----:B--2---:R-:W-:Y:S01]  /*aa00*/  FFMA.FTZ R180, R180, R132, R214 ;  /* 0x00000084b4b47223 */ /* 0x004fe200000100d6 */
[----:B------:R-:W-:Y:S01]  /*aa10*/  F2FP.BF16.PACK_AB R132, R168, R165 ;  /* 0x000000a5a884723e */ /* 0x000fe200000010ff */
[----:B---3--:R-:W-:Y:S02]  /*aa20*/  FFMA.FTZ R157, R3, R2, R213 ;  /* 0x00000002039d7223 */ /* 0x008fe400000100d5 */
[----:B------:R-:W2:Y:S01]  /*aa30*/  LDL.LU R2, [R1+0x2c] ;  /* 0x00002c0001027983 */ /* 0x000ea20000300800 */
[----:B------:R-:W-:Y:S03]  /*aa40*/  FADD.FTZ R3, R248, R181 ;  /* 0x000000b5f8037221 */ /* 0x000fe60000010000 */
[-C--:B------:R-:W-:Y:S01]  /*aa50*/  HMMA.16816.F32.BF16 R4, R132, R136.reuse, R4 ;  /* 0x000000888404723c */ /* 0x080fe20000041804 */
[----:B------:R-:W-:Y:S01]  /*aa60*/  MUFU.EX2 R181, R158 ;  /* 0x0000009e00b57308 */ /* 0x000fe20000000800 */
[----:B-1----:R1:W5:Y:S03]  /*aa70*/  LDL.LU R239, [R1+0x90] ;  /* 0x0000900001ef7983 */ /* 0x0023660000300800 */
[----:B------:R-:W-:Y:S01]  /*aa80*/  FADD.FTZ R3, R211, R3 ;  /* 0x00000003d3037221 */ /* 0x000fe20000010000 */
[----:B------:R1:W5:Y:S02]  /*aa90*/  LDL.LU R233, [R1+0x8c] ;  /* 0x00008c0001e97983 */ /* 0x0003640000300800 */
[C---:B------:R-:W-:Y:S02]  /*aaa0*/  HMMA.16816.F32.BF16 R8, R140.reuse, R136, R8 ;  /* 0x000000888c08723c */ /* 0x040fe40000041808 */
[----:B------:R1:W5:Y:S01]  /*aab0*/  LDL.LU R240, [R1+0x88] ;  /* 0x0000880001f07983 */ /* 0x0003620000300800 */
[----:B------:R-:W-:Y:S01]  /*aac0*/  MUFU.EX2 R248, R200 ;  /* 0x000000c800f87308 */ /* 0x000fe20000000800 */
[----:B------:R-:W-:Y:S02]  /*aad0*/  FADD.FTZ R161, R161, R3 ;  /* 0x00000003a1a17221 */ /* 0x000fe40000010000 */
[----:B------:R1:W5:Y:S02]  /*aae0*/  LDL.LU R224, [R1+0x84] ;  /* 0x0000840001e07983 */ /* 0x0003640000300800 */
[-C--:B------:R-:W-:Y:S02]  /*aaf0*/  HMMA.16816.F32.BF16 R12, R140, R138.reuse, R12 ;  /* 0x0000008a8c0c723c */ /* 0x080fe4000004180c */
[----:B------:R1:W5:Y:S06]  /*ab00*/  LDL.LU R231, [R1+0x80] ;  /* 0x0000800001e77983 */ /* 0x00036c0000300800 */
[C---:B------:R-:W-:Y:S01]  /*ab10*/  HMMA.16816.F32.BF16 R16, R132.reuse, R138, R16 ;  /* 0x0000008a8410723c */ /* 0x040fe20000041810 */
[----:B------:R-:W3:Y:S07]  /*ab20*/  LDSM.16.MT88.4 R136, [R227+0x900] ;  /* 0x00090000e388783b */ /* 0x000eee0000004200 */
        /* <DEDUP_REMOVED lines=26> */
[C---:B------:R-:W-:Y:S07]  /*acd0*/  HMMA.16816.F32.BF16 R104, R140.reuse, R136, R104 ;  /* 0x000000888c68723c */ /* 0x040fee0000041868 */
[----:B------:R-:W-:Y:S01]  /*ace0*/  F2FP.BF16.PACK_AB R137, R179, R196 ;  /* 0x000000c4b389723e */ /* 0x000fe200000010ff */
[-C--:B------:R-:W-:Y:S08]  /*acf0*/  HMMA.16816.F32.BF16 R108, R140, R138.reuse, R108 ;  /* 0x0000008a8c6c723c */ /* 0x080ff0000004186c */
[C---:B------:R-:W-:Y:S07]  /*ad00*/  HMMA.16816.F32.BF16 R112, R132.reuse, R138, R112 ;  /* 0x0000008a8470723c */ /* 0x040fee0000041870 */
[----:B------:R-:W-:Y:S01]  /*ad10*/  F2FP.BF16.PACK_AB R138, R177, R191 ;  /* 0x000000bfb18a723e */ /* 0x000fe200000010ff */
[-C--:B----4-:R-:W-:Y:S04]  /*ad20*/  HMMA.16816.F32.BF16 R116, R132, R144.reuse, R116 ;  /* 0x000000908474723c */ /* 0x090fe80000041874 */
[----:B------:R-:W-:Y:S04]  /*ad30*/  F2FP.BF16.PACK_AB R139, R188, R190 ;  /* 0x000000bebc8b723e */ /* 0x000fe800000010ff */
[C---:B------:R-:W-:Y:S08]  /*ad40*/  HMMA.16816.F32.BF16 R120, R140.reuse, R144, R120 ;  /* 0x000000908c78723c */ /* 0x040ff00000041878 */
[-C--:B------:R-:W-:Y:S01]  /*ad50*/  HMMA.16816.F32.BF16 R124, R140, R146.reuse, R124 ;  /* 0x000000928c7c723c */ /* 0x080fe2000004187c */
[----:B------:R-:W3:Y:S07]  /*ad60*/  LDSM.16.MT88.4 R140, [R228+0x1100] ;  /* 0x00110000e48c783b */ /* 0x000eee0000004200 */
[----:B------:R-:W-:Y:S01]  /*ad70*/  HMMA.16816.F32.BF16 R128, R132, R146, R128 ;  /* 0x000000928480723c */ /* 0x000fe20000041880 */
[----:B------:R-:W4:Y:S06]  /*ad80*/  LDSM.16.MT88.4 R144, [R227+0x1100] ;  /* 0x00110000e390783b */ /* 0x000f2c0000004200 */
[----:B------:R-:W-:Y:S02]  /*ad90*/  F2FP.BF16.PACK_AB R134, R178, R193 ;  /* 0x000000c1b286723e */ /* 0x000fe400000010ff */
[----:B------:R-:W-:Y:S03]  /*ada0*/  F2FP.BF16.PACK_AB R135, R176, R192 ;  /* 0x000000c0b087723e */ /* 0x000fe600000010ff */
[----:B------:R-:W-:Y:S02]  /*adb0*/  F2FP.BF16.PACK_AB R132, R195, R199 ;  /* 0x000000c7c384723e */ /* 0x000fe400000010ff */
[----:B------:R-:W-:Y:S07]  /*adc0*/  F2FP.BF16.PACK_AB R133, R194, R198 ;  /* 0x000000c6c285723e */ /* 0x000fee00000010ff */
[-C--:B-1----:R-:W-:Y:S03]  /*add0*/  HMMA.16816.F32.BF16 R4, R132, R148.reuse, R4 ;  /* 0x000000948404723c */ /* 0x082fe60000041804 */
[----:B--2---:R-:W-:Y:S02]  /*ade0*/  FFMA.FTZ R156, R0, R2, R212 ;  /* 0x00000002009c7223 */ /* 0x004fe400000100d4 */
[----:B------:R-:W-:Y:S02]  /*adf0*/  FADD.FTZ R2, R215, R180 ;  /* 0x000000b4d7027221 */ /* 0x000fe40000010000 */
[----:B------:R-:W-:Y:S01]  /*ae00*/  FADD.FTZ R136, R223, R156 ;  /* 0x0000009cdf887221 */ /* 0x000fe20000010000 */
[----:B------:R-:W-:Y:S01]  /*ae10*/  LDSM.16.MT88.4 R212, [R225+0x3900] ;  /* 0x00390000e1d4783b */ /* 0x000fe20000004200 */
[----:B------:R-:W-:Y:S01]  /*ae20*/  FADD.FTZ R2, R218, R2 ;  /* 0x00000002da027221 */ /* 0x000fe20000010000 */
[----:B------:R-:W-:Y:S02]  /*ae30*/  MUFU.EX2 R180, R175 ;  /* 0x000000af00b47308 */ /* 0x000fe40000000800 */
[----:B------:R-:W-:Y:S02]  /*ae40*/  IMAD.MOV.U32 R218, RZ, RZ, R160 ;  /* 0x000000ffffda7224 */ /* 0x000fe400078e00a0 */
[----:B------:R-:W-:Y:S01]  /*ae50*/  FADD.FTZ R160, R249, R136 ;  /* 0x00000088f9a07221 */ /* 0x000fe20000010000 */
[----:B------:R-:W-:Y:S01]  /*ae60*/  F2FP.BF16.PACK_AB R136, R189, R197 ;  /* 0x000000c5bd88723e */ /* 0x000fe200000010ff */
[----:B------:R-:W-:Y:S02]  /*ae70*/  FADD.FTZ R0, R252, R157 ;  /* 0x0000009dfc007221 */ /* 0x000fe40000010000 */
[----:B------:R-:W-:Y:S02]  /*ae80*/  FADD.FTZ R3, R250, R2 ;  /* 0x00000002fa037221 */ /* 0x000fe40000010000 */
[----:B------:R-:W-:Y:S01]  /*ae90*/  FADD.FTZ R0, R251, R0 ;  /* 0x00000000fb007221 */ /* 0x000fe20000010000 */
[----:B------:R1:W-:Y:S01]  /*aea0*/  MUFU.EX2 R175, R159 ;  /* 0x0000009f00af7308 */ /* 0x0003e20000000800 */
[C---:B------:R-:W-:Y:S04]  /*aeb0*/  HMMA.16816.F32.BF16 R8, R136.reuse, R148, R8 ;  /* 0x000000948808723c */ /* 0x040fe80000041808 */
[----:B------:R-:W-:Y:S02]  /*aec0*/  FADD.FTZ R0, R242, R0 ;  /* 0x00000000f2007221 */ /* 0x000fe40000010000 */
[----:B------:R-:W-:Y:S02]  /*aed0*/  FADD.FTZ R3, R167, R3 ;  /* 0x00000003a7037221 */ /* 0x000fe40000010000 */
[-C--:B------:R-:W-:Y:S01]  /*aee0*/  HMMA.16816.F32.BF16 R12, R136, R150.reuse, R12 ;  /* 0x00000096880c723c */ /* 0x080fe2000004180c */
[----:B------:R-:W-:Y:S03]  /*aef0*/  MUFU.EX2 R2, R203 ;  /* 0x000000cb00027308 */ /* 0x000fe60000000800 */
[----:B------:R-:W-:Y:S02]  /*af00*/  FADD.FTZ R0, R162, R0 ;  /* 0x00000000a2007221 */ /* 0x000fe40000010000 */
[----:B------:R-:W-:Y:S02]  /*af10*/  IMAD.MOV.U32 R167, RZ, RZ, R194 ;  /* 0x000000ffffa77224 */ /* 0x000fe400078e00c2 */
[C---:B------:R-:W-:Y:S01]  /*af20*/  HMMA.16816.F32.BF16 R16, R132.reuse, R150, R16 ;  /* 0x000000968410723c */ /* 0x040fe20000041810 */
[----:B------:R-:W2:Y:S02]  /*af30*/  LDSM.16.MT88.4 R148, [R225+0x3100] ;  /* 0x00310000e194783b */ /* 0x000ea40000004200 */
[----:B------:R-:W-:Y:S05]  /*af40*/  MUFU.EX2 R251, R202 ;  /* 0x000000ca00fb7308 */ /* 0x000fea0000000800 */
[-C--:B------:R-:W-:Y:S01]  /*af50*/  HMMA.16816.F32.BF16 R20, R132, R152.reuse, R20 ;  /* 0x000000988414723c */ /* 0x080fe20000041814 */
[----:B-1----:R-:W-:Y:S04]  /*af60*/  LDSM.16.MT88.4 R156, [R228+0x3100] ;  /* 0x00310000e49c783b */ /* 0x002fe80000004200 */
[----:B------:R-:W1:Y:S03]  /*af70*/  MUFU.EX2 R249, R201 ;  /* 0x000000c900f97308 */ /* 0x000e660000000800 */
[C---:B------:R-:W-:Y:S07]  /*af80*/  HMMA.16816.F32.BF16 R24, R136.reuse, R152, R24 ;  /* 0x000000988818723c */ /* 0x040fee0000041818 */
[----:B------:R-:W2:Y:S01]  /*af90*/  MUFU.EX2 R252, R218 ;  /* 0x000000da00fc7308 */ /* 0x000ea20000000800 */
[-C--:B------:R-:W-:Y:S08]  /*afa0*/  HMMA.16816.F32.BF16 R28, R136, R154.reuse, R28 ;  /* 0x0000009a881c723c */ /* 0x080ff0000004181c */
[C---:B------:R-:W-:Y:S01]  /*afb0*/  HMMA.16816.F32.BF16 R32, R132.reuse, R154, R32 ;  /* 0x0000009a8420723c */ /* 0x040fe20000041820 */
[----:B------:R-:W2:Y:S01]  /*afc0*/  LDSM.16.MT88.4 R152, [R226+0x3100] ;  /* 0x00310000e298783b */ /* 0x000ea20000004200 */
[----:B------:R-:W-:Y:S02]  /*afd0*/  MUFU.EX2 R250, R219 ;  /* 0x000000db00fa7308 */ /* 0x000fe40000000800 */
[----:B-1----:R-:W-:Y:S04]  /*afe0*/  F2FP.BF16.PACK_AB R207, R249, R251 ;  /* 0x000000fbf9cf723e */ /* 0x002fe800000010ff */
[-C--:B---3--:R-:W-:Y:S01]  /*aff0*/  HMMA.16816.F32.BF16 R36, R132, R140.reuse, R36 ;  /* 0x0000008c8424723c */ /* 0x088fe20000041824 */
[----:B------:R-:W-:Y:S07]  /*b000*/  LDSM.16.MT88.4 R200, [R225+0x1900] ;  /* 0x00190000e1c8783b */ /* 0x000fee0000004200 */
        /* <DEDUP_REMOVED lines=8> */
[----:B------:R-:W3:Y:S07]  /*b090*/  LDSM.16.MT88.4 R144, [R226+0x1900] ;  /* 0x00190000e290783b */ /* 0x000eee0000004200 */
[-C--:B--2---:R-:W-:Y:S08]  /*b0a0*/  HMMA.16816.F32.BF16 R68, R132, R148.reuse, R68 ;  /* 0x000000948444723c */ /* 0x084ff00000041844 */
[C---:B------:R-:W-:Y:S07]  /*b0b0*/  HMMA.16816.F32.BF16 R72, R136.reuse, R148, R72 ;  /* 0x000000948848723c */ /* 0x040fee0000041848 */
[----:B------:R-:W-:Y:S01]  /*b0c0*/  FADD.FTZ R149, R169, R3 ;  /* 0x00000003a9957221 */ /* 0x000fe20000010000 */
[-C--:B------:R-:W-:Y:S04]  /*b0d0*/  HMMA.16816.F32.BF16 R76, R136, R150.reuse, R76 ;  /* 0x00000096884c723c */ /* 0x080fe8000004184c */
[----:B------:R-:W-:Y:S01]  /*b0e0*/  MOV R169, R178 ;  /* 0x000000b200a97202 */ /* 0x000fe20000000f00 */
[----:B------:R-:W-:Y:S01]  /*b0f0*/  FADD.FTZ R148, R164, R0 ;  /* 0x00000000a4947221 */ /* 0x000fe20000010000 */
[----:B------:R-:W-:Y:S01]  /*b100*/  MOV R0, R176 ;  /* 0x000000b000007202 */ /* 0x000fe20000000f00 */
[----:B------:R-:W-:Y:S01]  /*b110*/  IMAD.MOV.U32 R164, RZ, RZ, R177 ;  /* 0x000000ffffa47224 */ /* 0x000fe200078e00b1 */
[C---:B------:R-:W-:Y:S07]  /*b120*/  HMMA.16816.F32.BF16 R80, R132.reuse, R150, R80 ;  /* 0x000000968450723c */ /* 0x040fee0000041850 */
[----:B------:R-:W-:Y:S01]  /*b130*/  MOV R151, R181 ;  /* 0x000000b500977202 */ /* 0x000fe20000000f00 */
[-C--:B------:R-:W-:Y:S01]  /*b140*/  HMMA.16816.F32.BF16 R84, R132, R152.reuse, R84 ;  /* 0x000000988454723c */ /* 0x080fe20000041854 */
[----:B------:R2:W-:Y:S03]  /*b150*/  MUFU.EX2 R181, R241 ;  /* 0x000000f100b57308 */ /* 0x0005e60000000800 */
[----:B------:R-:W-:Y:S01]  /*b160*/  IMAD.MOV.U32 R150, RZ, RZ, R180 ;  /* 0x000000ffff967224 */ /* 0x000fe200078e00b4 */
[----:B------:R-:W-:Y:S03]  /*b170*/  F2FP.BF16.PACK_AB R205, R252, R151 ;  /* 0x00000097fccd723e */ /* 0x000fe600000010ff */
[C---:B------:R-:W-:Y:S03]  /*b180*/  HMMA.16816.F32.BF16 R88, R136.reuse, R152, R88 ;  /* 0x000000988858723c */ /* 0x040fe60000041858 */
[----:B------:R-:W4:Y:S01]  /*b190*/  MUFU.EX2 R180, R235 ;  /* 0x000000eb00b47308 */ /* 0x000f220000000800 */
[----:B------:R-:W-:Y:S03]  /*b1a0*/  F2FP.BF16.PACK_AB R204, R175, R150 ;  /* 0x00000096afcc723e */ /* 0x000fe600000010ff */
[----:B------:R-:W-:Y:S01]  /*b1b0*/  IMAD.MOV.U32 R153, RZ, RZ, R220 ;  /* 0x000000ffff997224 */ /* 0x000fe200078e00dc */
[-C--:B------:R-:W-:Y:S01]  /*b1c0*/  HMMA.16816.F32.BF16 R92, R136, R154.reuse, R92 ;  /* 0x0000009a885c723c */ /* 0x080fe2000004185c */
[----:B------:R-:W-:Y:S07]  /*b1d0*/  LDSM.16.MT88.4 R220, [R228+0x3900] ;  /* 0x00390000e4dc783b */ /* 0x000fee0000004200 */
[C---:B------:R-:W-:Y:S01]  /*b1e0*/  HMMA.16816.F32.BF16 R96, R132.reuse, R154, R96 ;  /* 0x0000009a8460723c */ /* 0x040fe20000041860 */
[----:B--2---:R2:W5:Y:S04]  /*b1f0*/  LDL.LU R241, [R1+0x7c] ;  /* 0x00007c0001f17983 */ /* 0x0045680000300800 */
[----:B------:R2:W5:Y:S02]  /*b200*/  LDL.LU R242, [R1+0x78] ;  /* 0x0000780001f27983 */ /* 0x0005640000300800 */
[----:B------:R-:W-:Y:S01]  /*b210*/  MOV R155, R217 ;  /* 0x000000d9009b7202 */ /* 0x000fe20000000f00 */
[-C--:B------:R-:W-:Y:S01]  /*b220*/  HMMA.16816.F32.BF16 R100, R132, R156.reuse, R100 ;  /* 0x0000009c8464723c */ /* 0x080fe20000041864 */
[----:B------:R-:W-:Y:S03]  /*b230*/  LDSM.16.MT88.4 R216, [R226+0x3900] ;  /* 0x00390000e2d8783b */ /* 0x000fe60000004200 */
[----:B----4-:R-:W-:Y:S01]  /*b240*/  F2FP.BF16.PACK_AB R211, R180, R181 ;  /* 0x000000b5b4d3723e */ /* 0x010fe200000010ff */
[----:B------:R-:W-:Y:S01]  /*b250*/  IMAD.MOV.U32 R154, RZ, RZ, R208 ;  /* 0x000000ffff9a7224 */ /* 0x000fe200078e00d0 */
[----:B------:R-:W-:Y:S02]  /*b260*/  F2FP.BF16.PACK_AB R208, R247, R248 ;  /* 0x000000f8f7d0723e */ /* 0x000fe400000010ff */
[C---:B------:R-:W-:Y:S07]  /*b270*/  HMMA.16816.F32.BF16 R104, R136.reuse, R156, R104 ;  /* 0x0000009c8868723c */ /* 0x040fee0000041868 */
[----:B------:R-:W-:Y:S01]  /*b280*/  MOV R157, R199 ;  /* 0x000000c7009d7202 */ /* 0x000fe20000000f00 */
[-C--:B------:R-:W-:Y:S04]  /*b290*/  HMMA.16816.F32.BF16 R108, R136, R158.reuse, R108 ;  /* 0x0000009e886c723c */ /* 0x080fe8000004186c */
[----:B------:R-:W-:Y:S04]  /*b2a0*/  IMAD.MOV.U32 R156, RZ, RZ, R198 ;  /* 0x000000ffff9c7224 */ /* 0x000fe800078e00c6 */
[C---:B------:R-:W-:Y:S07]  /*b2b0*/  HMMA.16816.F32.BF16 R112, R132.reuse, R158, R112 ;  /* 0x0000009e8470723c */ /* 0x040fee0000041870 */
[----:B------:R-:W-:Y:S01]  /*b2c0*/  MOV R158, R2 ;  /* 0x00000002009e7202 */ /* 0x000fe20000000f00 */
[-C--:B-1----:R-:W-:Y:S04]  /*b2d0*/  HMMA.16816.F32.BF16 R116, R132, R140.reuse, R116 ;  /* 0x0000008c8474723c */ /* 0x082fe80000041874 */
[----:B------:R-:W-:Y:S01]  /*b2e0*/  FADD.FTZ R2, R243, R160 ;  /* 0x000000a0f3027221 */ /* 0x000fe20000010000 */
[----:B------:R-:W-:Y:S01]  /*b2f0*/  F2FP.BF16.PACK_AB R206, R158, R250 ;  /* 0x000000fa9ece723e */ /* 0x000fe200000010ff */
[----:B------:R2:W5:Y:S01]  /*b300*/  LDL.LU R243, [R1+0x74] ;  /* 0x0000740001f37983 */ /* 0x0005620000300800 */
[----:B------:R-:W-:Y:S01]  /*b310*/  MOV R159, R197 ;  /* 0x000000c5009f7202 */ /* 0x000fe20000000f00 */
[C---:B------:R-:W-:Y:S02]  /*b320*/  HMMA.16816.F32.BF16 R120, R136.reuse, R140, R120 ;  /* 0x0000008c8878723c */ /* 0x040fe40000041878 */
[----:B------:R2:W5:Y:S02]  /*b330*/  LDL.LU R235, [R1+0x70] ;  /* 0x0000700001eb7983 */ /* 0x0005640000300800 */
[----:B------:R-:W-:Y:S03]  /*b340*/  FADD.FTZ R2, R163, R2 ;  /* 0x00000002a3027221 */ /* 0x000fe60000010000 */
[----:B------:R-:W-:Y:S01]  /*b350*/  FADD.FTZ R140, R165, R161 ;  /* 0x000000a1a58c7221 */ /* 0x000fe20000010000 */
[-C--:B------:R-:W-:Y:S01]  /*b360*/  HMMA.16816.F32.BF16 R124, R136, R142.reuse, R124 ;  /* 0x0000008e887c723c */ /* 0x080fe2000004187c */
[----:B------:R-:W1:Y:S03]  /*b370*/  LDSM.16.MT88.4 R160, [R228+0x1900] ;  /* 0x00190000e4a0783b */ /* 0x000e660000004200 */
[----:B------:R-:W-:Y:S01]  /*b380*/  FADD.FTZ R152, R168, R140 ;  /* 0x0000008ca8987221 */ /* 0x000fe20000010000 */
[----:B------:R-:W-:Y:S01]  /*b390*/  MOV R140, R189 ;  /* 0x000000bd008c7202 */ /* 0x000fe20000000f00 */
[----:B------:R-:W-:Y:S01]  /*b3a0*/  IMAD.MOV.U32 R168, RZ, RZ, R179 ;  /* 0x000000ffffa87224 */ /* 0x000fe200078e00b3 */
[----:B------:R-:W-:Y:S01]  /*b3b0*/  MOV R137, R191 ;  /* 0x000000bf00897202 */ /* 0x000fe20000000f00 */
[----:B------:R-:W-:Y:S01]  /*b3c0*/  HMMA.16816.F32.BF16 R128, R132, R142, R128 ;  /* 0x0000008e8480723c */ /* 0x000fe20000041880 */
[----:B------:R-:W4:Y:S03]  /*b3d0*/  LDSM.16.MT88.4 R176, [R227+0x1900] ;  /* 0x00190000e3b0783b */ /* 0x000f260000004200 */
[----:B------:R-:W-:Y:S01]  /*b3e0*/  IMAD.MOV.U32 R136, RZ, RZ, R190 ;  /* 0x000000ffff887224 */ /* 0x000fe200078e00be */
[----:B------:R-:W-:Y:S01]  /*b3f0*/  MOV R141, R195 ;  /* 0x000000c3008d7202 */ /* 0x000fe20000000f00 */
[----:B------:R-:W-:Y:S01]  /*b400*/  IMAD.MOV.U32 R138, RZ, RZ, R192 ;  /* 0x000000ffff8a7224 */ /* 0x000fe200078e00c0 */
[----:B------:R-:W-:Y:S01]  /*b410*/  MOV R139, R193 ;  /* 0x000000c1008b7202 */ /* 0x000fe20000000f00 */
[----:B------:R-:W-:Y:S02]  /*b420*/  IMAD.MOV.U32 R143, RZ, RZ, R188 ;  /* 0x000000ffff8f7224 */ /* 0x000fe400078e00bc */
[-C--:B------:R-:W-:Y:S01]  /*b430*/  HMMA.16816.F32.BF16 R188, R204, R200.reuse, R4 ;  /* 0x000000c8ccbc723c */ /* 0x080fe20000041804 */
[----:B------:R-:W1:Y:S04]  /*b440*/  LDSM.16.MT88.4 R4, [R227+0x3900] ;  /* 0x00390000e304783b */ /* 0x000e680000004200 */
[----:B------:R-:W-:Y:S02]  /*b450*/  IMAD.MOV.U32 R165, RZ, RZ, R196 ;  /* 0x000000ffffa57224 */ /* 0x000fe400078e00c4 */
[----:B------:R-:W-:Y:S01]  /*b460*/  FADD.FTZ R3, R166, R2 ;  /* 0x00000002a6037221 */ /* 0x000fe20000010000 */
[C---:B------:R-:W-:Y:S04]  /*b470*/  HMMA.16816.F32.BF16 R192, R208.reuse, R200, R8 ;  /* 0x000000c8d0c0723c */ /* 0x040fe80000041808 */
[----:B------:R-:W-:Y:S03]  /*b480*/  IMAD.MOV.U32 R2, RZ, RZ, R153 ;  /* 0x000000ffff027224 */ /* 0x000fe600078e0099 */
[----:B------:R-:W-:Y:S01]  /*b490*/  IMAD.MOV.U32 R8, RZ, RZ, R156 ;  /* 0x000000ffff087224 */ /* 0x000fe200078e009c */
[-C--:B------:R-:W-:Y:S04]  /*b4a0*/  HMMA.16816.F32.BF16 R196, R208, R202.reuse, R12 ;  /* 0x000000cad0c4723c */ /* 0x080fe8000004180c */
[----:B------:R-:W-:Y:S01]  /*b4b0*/  MOV R9, R157 ;  /* 0x0000009d00097202 */ /* 0x000fe20000000f00 */
[----:B------:R-:W-:Y:S02]  /*b4c0*/  IMAD.MOV.U32 R10, RZ, RZ, R174 ;  /* 0x000000ffff0a7224 */ /* 0x000fe400078e00ae */
[----:B------:R-:W-:Y:S01]  /*b4d0*/  IMAD.MOV.U32 R15, RZ, RZ, R158 ;  /* 0x000000ffff0f7224 */ /* 0x000fe200078e009e */
[C---:B------:R-:W-:Y:S04]  /*b4e0*/  HMMA.16816.F32.BF16 R200, R204.reuse, R202, R16 ;  /* 0x000000caccc8723c */ /* 0x040fe80000041810 */
[----:B------:R-:W-:Y:S01]  /*b4f0*/  MOV R14, R175 ;  /* 0x000000af000e7202 */ /* 0x000fe20000000f00 */
[----:B------:R-:W-:Y:S01]  /*b500*/  IMAD.MOV.U32 R13, RZ, RZ, R151 ;  /* 0x000000ffff0d7224 */ /* 0x000fe200078e0097 */
[----:B------:R-:W-:Y:S01]  /*b510*/  MOV R12, R150 ;  /* 0x00000096000c7202 */ /* 0x000fe20000000f00 */
[----:B------:R-:W-:Y:S01]  /*b520*/  IMAD.MOV.U32 R18, RZ, RZ, R164 ;  /* 0x000000ffff127224 */ /* 0x000fe200078e00a4 */
[-C--:B---3--:R-:W-:Y:S04]  /*b530*/  HMMA.16816.F32.BF16 R132, R204, R144.reuse, R20 ;  /* 0x00000090cc84723c */ /* 0x088fe80000041814 */
[----:B------:R-:W-:Y:S01]  /*b540*/  MOV R19, R143 ;  /* 0x0000008f00137202 */ /* 0x000fe20000000f00 */
[----:B------:R-:W-:Y:S01]  /*b550*/  IMAD.MOV.U32 R11, RZ, RZ, R154 ;  /* 0x000000ffff0b7224 */ /* 0x000fe200078e009a */
[----:B------:R-:W-:Y:S01]  /*b560*/  MOV R17, R0 ;  /* 0x0000000000117202 */ /* 0x000fe20000000f00 */
[----:B------:R-:W-:Y:S01]  /*b570*/  IMAD.MOV.U32 R22, RZ, RZ, R137 ;  /* 0x000000ffff167224 */ /* 0x000fe200078e0089 */
[----:B------:R-:W-:Y:S01]  /*b580*/  MOV R23, R136 ;  /* 0x0000008800177202 */ /* 0x000fe20000000f00 */
[----:B------:R-:W-:Y:S03]  /*b590*/  IMAD.MOV.U32 R20, RZ, RZ, R139 ;  /* 0x000000ffff147224 */ /* 0x000fe600078e008b */
[----:B------:R-:W-:Y:S01]  /*b5a0*/  MOV R21, R138 ;  /* 0x0000008a00157202 */ /* 0x000fe20000000f00 */
[----:B------:R-:W-:Y:S01]  /*b5b0*/  IMAD.MOV.U32 R16, RZ, RZ, R169 ;  /* 0x000000ffff107224 */ /* 0x000fe200078e00a9 */
[C---:B------:R-:W-:Y:S04]  /*b5c0*/  HMMA.16816.F32.BF16 R136, R208.reuse, R144, R24 ;  /* 0x00000090d088723c */ /* 0x040fe80000041818 */
[----:B------:R-:W-:Y:S03]  /*b5d0*/  MOV R0, R155 ;  /* 0x0000009b00007202 */ /* 0x000fe60000000f00 */
[----:B------:R-:W-:Y:S01]  /*b5e0*/  IMAD.MOV.U32 R26, RZ, RZ, R140 ;  /* 0x000000ffff1a7224 */ /* 0x000fe200078e008c */
[----:B------:R-:W-:Y:S01]  /*b5f0*/  MOV R25, R167 ;  /* 0x000000a700197202 */ /* 0x000fe20000000f00 */
[----:B------:R-:W-:Y:S02]  /*b600*/  IMAD.MOV.U32 R24, RZ, RZ, R141 ;  /* 0x000000ffff187224 */ /* 0x000fe400078e008d */
[-C--:B------:R-:W-:Y:S03]  /*b610*/  HMMA.16816.F32.BF16 R140, R208, R146.reuse, R28 ;  /* 0x00000092d08c723c */ /* 0x080fe6000004181c */
[----:B------:R-:W-:Y:S04]  /*b620*/  MOV R27, R168 ;  /* 0x000000a8001b7202 */ /* 0x000fe80000000f00 */
[----:B------:R-:W-:Y:S01]  /*b630*/  MOV R30, R159 ;  /* 0x0000009f001e7202 */ /* 0x000fe20000000f00 */
[C---:B------:R-:W-:Y:S04]  /*b640*/  HMMA.16816.F32.BF16 R144, R204.reuse, R146, R32 ;  /* 0x00000092cc90723c */ /* 0x040fe80000041820 */
[----:B------:R-:W-:Y:S01]  /*b650*/  MOV R31, R165 ;  /* 0x000000a5001f7202 */ /* 0x000fe20000000f00 */
[----:B------:R-:W-:Y:S01]  /*b660*/  IMAD.MOV.U32 R29, RZ, RZ, R172 ;  /* 0x000000ffff1d7224 */ /* 0x000fe200078e00ac */
[----:B------:R-:W-:Y:S01]  /*b670*/  MOV R28, R173 ;  /* 0x000000ad001c7202 */ /* 0x000fe20000000f00 */
[----:B------:R-:W-:Y:S01]  /*b680*/  IMAD.MOV.U32 R33, RZ, RZ, R148 ;  /* 0x000000ffff217224 */ /* 0x000fe200078e0094 */
[----:B------:R-:W-:Y:S01]  /*b690*/  MOV R32, R149 ;  /* 0x0000009500207202 */ /* 0x000fe20000000f00 */
[----:B------:R-:W-:Y:S01]  /*b6a0*/  IMAD.MOV.U32 R35, RZ, RZ, R170 ;  /* 0x000000ffff237224 */ /* 0x000fe200078e00aa */
[-C--:B-1----:R-:W-:Y:S03]  /*b6b0*/  HMMA.16816.F32.BF16 R148, R204, R160.reuse, R36 ;  /* 0x000000a0cc94723c */ /* 0x082fe60000041824 */
[----:B------:R-:W-:Y:S01]  /*b6c0*/  MOV R34, R171 ;  /* 0x000000ab00227202 */ /* 0x000fe20000000f00 */
[----:B------:R-:W-:Y:S02]  /*b6d0*/  FADD.FTZ R0, R0, R32 ;  /* 0x0000002000007221 */ /* 0x000fe40000010000 */
[----:B------:R-:W-:Y:S01]  /*b6e0*/  FADD.FTZ R11, R11, R33 ;  /* 0x000000210b0b7221 */ /* 0x000fe20000010000 */
[----:B------:R-:W-:Y:S01]  /*b6f0*/  MOV R39, R152 ;  /* 0x0000009800277202 */ /* 0x000fe20000000f00 */
[----:B------:R-:W-:Y:S01]  /*b700*/  FADD.FTZ R3, R34, R3 ;  /* 0x0000000322037221 */ /* 0x000fe20000010000 */
        /* <DEDUP_REMOVED lines=64> */
[----:B------:R-:W-:Y:S01]  /*bb10*/  FADD.FTZ R0, R180, R0 ;  /* 0x00000000b4007221 */ /* 0x000fe20000010000 */
[----:B------:R-:W-:Y:S01]  /*bb20*/  MOV R186, R183 ;  /* 0x000000b700ba7202 */ /* 0x000fe20000000f00 */
[----:B------:R-:W-:Y:S03]  /*bb30*/  IMAD.MOV.U32 R180, RZ, RZ, R185 ;  /* 0x000000ffffb47224 */ /* 0x000fe600078e00b9 */
[----:B------:R2:W-:Y:S01]  /*bb40*/  STL [R1+0x2c], R0 ;  /* 0x00002c0001007387 */ /* 0x0005e20000100800 */
[----:B------:R-:W-:-:S05]  /*bb50*/  @P0 BRA `(.L_x_1602) ;  /* 0xffffb41000000947 */ /* 0x000fca000383ffff */
.L_x_1601:
[----:B---3--:R-:W-:-:S13]  /*bb60*/  ISETP.LE.AND P0, PT, RZ, UR25, PT ;  /* 0x00000019ff007c0c */ /* 0x008fda000bf03270 */
[----:B------:R-:W-:Y:S05]  /*bb70*/  @!P0 BRA `(.L_x_1603) ;  /* 0x00003ae000008947 */ /* 0x000fea0003800000 */
[----:B------:R-:W3:Y:S01]  /*bb80*/  LDL.64 R12, [R1+0x58] ;  /* 0x00005800010c7983 */ /* 0x000ee20000100a00 */
[----:B------:R-:W-:-:S03]  /*bb90*/  ULDC.64 UR4, c[0x0][0x1e0] ;  /* 0x0000780000047ab9 */ /* 0x000fc60000000a00 */
[----:B------:R-:W4:Y:S04]  /*bba0*/  LDL.64 R6, [R1+0x68] ;  /* 0x0000680001067983 */ /* 0x000f280000100a00 */
[----:B--2---:R-:W2:Y:S04]  /*bbb0*/  LDL.64 R8, [R1+0x48] ;  /* 0x0000480001087983 */ /* 0x004ea80000100a00 */
[----:B------:R-:W2:Y:S01]  /*bbc0*/  LDL.64 R4, [R1+0x50] ;  /* 0x0000500001047983 */ /* 0x000ea20000100a00 */
[----:B------:R-:W-:Y:S01]  /*bbd0*/  UIADD3 UR12, UP0, UR12, 0x80, URZ ;  /* 0x000000800c0c7890 */ /* 0x000fe2000ff1e03f */
[----:B------:R-:W-:Y:S01]  /*bbe0*/  IMAD.MOV.U32 R2, RZ, RZ, R184 ;  /* 0x000000ffff027224 */ /* 0x000fe200078e00b8 */
[----:B------:R-:W-:Y:S01]  /*bbf0*/  USHF.L.U64.HI UR6, UR4, 0x5, UR5 ;  /* 0x0000000504067899 */ /* 0x000fe20008010205 */
[----:B------:R-:W-:Y:S01]  /*bc00*/  MOV R0, R185 ;  /* 0x000000b900007202 */ /* 0x000fe20000000f00 */
[----:B------:R-:W-:Y:S01]  /*bc10*/  USHF.L.U32 UR8, UR4, 0x5, URZ ;  /* 0x0000000504087899 */ /* 0x000fe2000800063f */
[----:B-----5:R-:W-:Y:S01]  /*bc20*/  IMAD.MOV.U32 R186, RZ, RZ, R182 ;  /* 0x000000ffffba7224 */ /* 0x020fe200078e00b6 */
[----:B------:R-:W-:-:S02]  /*bc30*/  UMOV UR7, 0x6 ;  /* 0x0000000600077882 */ /* 0x000fc40000000000 */
[----:B------:R-:W-:Y:S02]  /*bc40*/  ULDC.64 UR4, c[0x0][0x208] ;  /* 0x0000820000047ab9 */ /* 0x000fe40000000a00 */
[----:B------:R-:W-:Y:S02]  /*bc50*/  USHF.L.U64.HI UR7, UR4, UR7, UR5 ;  /* 0x0000000704077299 */ /* 0x000fe40008010205 */
[----:B------:R-:W-:Y:S02]  /*bc60*/  USHF.L.U32 UR11, UR4, 0x6, URZ ;  /* 0x00000006040b7899 */ /* 0x000fe4000800063f */
[----:B------:R-:W-:Y:S01]  /*bc70*/  UIADD3.X UR9, URZ, UR9, URZ, UP0, !UPT ;  /* 0x000000093f097290 */ /* 0x000fe200087fe43f */
[----:B---3--:R-:W-:Y:S02]  /*bc80*/  IADD3 R3, P0, R12, 0x40, RZ ;  /* 0x000000400c037810 */ /* 0x008fe40007f1e0ff */
[----:B----4-:R-:W-:Y:S02]  /*bc90*/  IADD3 R10, P1, R6, 0x40, RZ ;  /* 0x00000040060a7810 */ /* 0x010fe40007f3e0ff */
[----:B--2---:R-:W-:Y:S01]  /*bca0*/  IADD3.X R8, RZ, R9, RZ, P0, !PT ;  /* 0x00000009ff087210 */ /* 0x004fe200007fe4ff */
[----:B------:R1:W-:Y:S02]  /*bcb0*/  STL [R1+0x10], R3 ;  /* 0x0000100301007387 */ /* 0x0003e40000100800 */
[----:B------:R-:W-:-:S02]  /*bcc0*/  IMAD.X R11, RZ, RZ, R5, P1 ;  /* 0x000000ffff0b7224 */ /* 0x000fc400008e0605 */
[----:B------:R-:W-:Y:S01]  /*bcd0*/  IMAD.MOV.U32 R4, RZ, RZ, R6 ;  /* 0x000000ffff047224 */ /* 0x000fe200078e0006 */
[----:B------:R2:W-:Y:S04]  /*bce0*/  STL [R1], R8 ;  /* 0x0000000801007387 */ /* 0x0005e80000100800 */
[----:B------:R2:W-:Y:S04]  /*bcf0*/  STL.64 [R1+0x18], R10 ;  /* 0x0000180a01007387 */ /* 0x0005e80000100a00 */
[----:B------:R2:W-:Y:S01]  /*bd00*/  STL.64 [R1+0x50], R4 ;  /* 0x0000500401007387 */ /* 0x0005e20000100a00 */
[----:B-1----:R-:W-:-:S03]  /*bd10*/  MOV R3, R183 ;  /* 0x000000b700037202 */ /* 0x002fc60000000f00 */
.L_x_1604:
[----:B------:R-:W3:Y:S01]  /*bd20*/  LDL.64 R184, [R1+0x50] ;  /* 0x0000500001b87983 */ /* 0x000ee20000100a00 */
[----:B------:R-:W-:Y:S04]  /*bd30*/  DEPBAR.LE SB0, 0x0 ;  /* 0x000080000000791a */ /* 0x000fe80000000000 */
[----:B------:R-:W-:Y:S01]  /*bd40*/  USHF.R.S32.HI UR5, URZ, 0x1f, UR25 ;  /* 0x0000001f3f057899 */ /* 0x000fe20008011419 */
[----:B------:R-:W4:Y:S01]  /*bd50*/  LDL.64 R220, [R1+0x18] ;  /* 0x0000180001dc7983 */ /* 0x000f220000100a00 */
[----:B------:R-:W-:Y:S01]  /*bd60*/  UIMAD UR4, UR7, UR25, URZ ;  /* 0x00000019070472a4 */ /* 0x000fe2000f8e023f */
[----:B------:R-:W-:Y:S01]  /*bd70*/  MOV R187, UR11 ;  /* 0x0000000b00bb7c02 */ /* 0x000fe20008000f00 */
[----:B------:R-:W-:Y:S02]  /*bd80*/  UISETP.GT.AND UP0, UPT, UR25, URZ, UPT ;  /* 0x0000003f1900728c */ /* 0x000fe4000bf04270 */
[----:B------:R-:W-:Y:S01]  /*bd90*/  UIMAD UR4, UR5, UR11, UR4 ;  /* 0x0000000b050472a4 */ /* 0x000fe2000f8e0204 */
[----:B------:R-:W-:Y:S08]  /*bda0*/  BAR.SYNC.DEFER_BLOCKING 0x0 ;  /* 0x0000000000007b1d */ /* 0x000ff00000010000 */
[----:B------:R-:W-:Y:S08]  /*bdb0*/  LDSM.16.M88.4 R64, [R231+0x8100] ;  /* 0x00810000e740783b */ /* 0x000ff00000000200 */
[----:B------:R-:W1:Y:S08]  /*bdc0*/  LDSM.16.M88.4 R16, [R224+0x4100] ;  /* 0x00410000e010783b */ /* 0x000e700000000200 */
[----:B------:R-:W5:Y:S08]  /*bdd0*/  LDSM.16.M88.4 R60, [R231+0xa100] ;  /* 0x00a10000e73c783b */ /* 0x000f700000000200 */
[----:B------:R-:W2:Y:S08]  /*bde0*/  LDSM.16.M88.4 R32, [R224+0x4900] ;  /* 0x00490000e020783b */ /* 0x000eb00000000200 */
[----:B------:R-:W2:Y:S08]  /*bdf0*/  LDSM.16.M88.4 R48, [R224+0x5100] ;  /* 0x00510000e030783b */ /* 0x000eb00000000200 */
[----:B------:R-:W2:Y:S02]  /*be00*/  LDSM.16.M88.4 R180, [R224+0x5900] ;  /* 0x00590000e0b4783b */ /* 0x000ea40000000200 */
[-C--:B-12---:R-:W-:Y:S06]  /*be10*/  HMMA.16816.F32.BF16 R4, R64, R16.reuse, RZ ;  /* 0x000000104004723c */ /* 0x086fec00000418ff */
[----:B------:R-:W-:Y:S02]  /*be20*/  LDSM.16.M88.4 R204, [R233+0x8100] ;  /* 0x00810000e9cc783b */ /* 0x000fe40000000200 */
[C---:B-----5:R-:W-:Y:S06]  /*be30*/  HMMA.16816.F32.BF16 R8, R60.reuse, R16, RZ ;  /* 0x000000103c08723c */ /* 0x060fec00000418ff */
[----:B------:R-:W1:Y:S02]  /*be40*/  LDSM.16.M88.4 R208, [R235] ;  /* 0x00000000ebd0783b */ /* 0x000e640000000200 */
[-C--:B------:R-:W-:Y:S06]  /*be50*/  HMMA.16816.F32.BF16 R12, R60, R18.reuse, RZ ;  /* 0x000000123c0c723c */ /* 0x080fec00000418ff */
[----:B------:R-:W2:Y:S02]  /*be60*/  LDSM.16.M88.4 R212, [R233+0xa100] ;  /* 0x00a10000e9d4783b */ /* 0x000ea40000000200 */
[C---:B------:R-:W-:Y:S06]  /*be70*/  HMMA.16816.F32.BF16 R16, R64.reuse, R18, RZ ;  /* 0x000000124010723c */ /* 0x040fec00000418ff */
[----:B------:R-:W-:Y:S02]  /*be80*/  LDSM.16.M88.4 R216, [R242] ;  /* 0x00000000f2d8783b */ /* 0x000fe40000000200 */
[-C--:B------:R-:W-:Y:S06]  /*be90*/  HMMA.16816.F32.BF16 R20, R64, R32.reuse, RZ ;  /* 0x000000204014723c */ /* 0x080fec00000418ff */
[----:B------:R-:W5:Y:S06]  /*bea0*/  LDL.64 R250, [R1+0x48] ;  /* 0x0000480001fa7983 */ /* 0x000f6c0000100a00 */
[----:B------:R-:W5:Y:S01]  /*beb0*/  LDL R249, [R1+0x10] ;  /* 0x0000100001f97983 */ /* 0x000f620000100800 */
[C---:B------:R-:W-:Y:S03]  /*bec0*/  HMMA.16816.F32.BF16 R24, R60.reuse, R32, RZ ;  /* 0x000000203c18723c */ /* 0x040fe600000418ff */
[----:B------:R-:W5:Y:S05]  /*bed0*/  LDL R248, [R1] ;  /* 0x0000000001f87983 */ /* 0x000f6a0000100800 */
[-C--:B------:R-:W-:Y:S08]  /*bee0*/  HMMA.16816.F32.BF16 R28, R60, R34.reuse, RZ ;  /* 0x000000223c1c723c */ /* 0x080ff000000418ff */
        /* <DEDUP_REMOVED lines=9> */
[----:B------:R-:W2:Y:S07]  /*bf80*/  LDSM.16.M88.4 R180, [R243] ;  /* 0x00000000f3b4783b */ /* 0x000eae0000000200 */
[-C--:B-1----:R-:W-:Y:S08]  /*bf90*/  HMMA.16816.F32.BF16 R4, R204, R208.reuse, R4 ;  /* 0x000000d0cc04723c */ /* 0x082ff00000041804 */
[C---:B--2---:R-:W-:Y:S08]  /*bfa0*/  HMMA.16816.F32.BF16 R8, R212.reuse, R208, R8 ;  /* 0x000000d0d408723c */ /* 0x044ff00000041808 */
[-C--:B------:R-:W-:Y:S08]  /*bfb0*/  HMMA.16816.F32.BF16 R12, R212, R210.reuse, R12 ;  /* 0x000000d2d40c723c */ /* 0x080ff0000004180c */
[C---:B------:R-:W-:Y:S08]  /*bfc0*/  HMMA.16816.F32.BF16 R16, R204.reuse, R210, R16 ;  /* 0x000000d2cc10723c */ /* 0x040ff00000041810 */
[-C--:B------:R-:W-:Y:S08]  /*bfd0*/  HMMA.16816.F32.BF16 R20, R204, R180.reuse, R20 ;  /* 0x000000b4cc14723c */ /* 0x080ff00000041814 */
[C---:B------:R-:W-:Y:S08]  /*bfe0*/  HMMA.16816.F32.BF16 R24, R212.reuse, R180, R24 ;  /* 0x000000b4d418723c */ /* 0x040ff00000041818 */
[-C--:B------:R-:W-:Y:S08]  /*bff0*/  HMMA.16816.F32.BF16 R28, R212, R182.reuse, R28 ;  /* 0x000000b6d41c723c */ /* 0x080ff0000004181c */
[C---:B------:R-:W-:Y:S01]  /*c000*/  HMMA.16816.F32.BF16 R32, R204.reuse, R182, R32 ;  /* 0x000000b6cc20723c */ /* 0x040fe20000041820 */
[----:B------:R-:W1:Y:S07]  /*c010*/  LDSM.16.M88.4 R180, [R241] ;  /* 0x00000000f1b4783b */ /* 0x000e6e0000000200 */
[-C--:B------:R-:W-:Y:S08]  /*c020*/  HMMA.16816.F32.BF16 R36, R204, R216.reuse, R36 ;  /* 0x000000d8cc24723c */ /* 0x080ff00000041824 */
[C---:B------:R-:W-:Y:S08]  /*c030*/  HMMA.16816.F32.BF16 R40, R212.reuse, R216, R40 ;  /* 0x000000d8d428723c */ /* 0x040ff00000041828 */
[-C--:B------:R-:W-:Y:S04]  /*c040*/  HMMA.16816.F32.BF16 R44, R212, R218.reuse, R44 ;  /* 0x000000dad42c723c */ /* 0x080fe8000004182c */
[----:B---3--:R-:W-:Y:S04]  /*c050*/  IMAD.WIDE.U32 R208, R187, UR25, R184 ;  /* 0x00000019bbd07c25 */ /* 0x008fe8000f8e00b8 */
[C---:B------:R-:W-:Y:S04]  /*c060*/  HMMA.16816.F32.BF16 R48, R204.reuse, R218, R48 ;  /* 0x000000dacc30723c */ /* 0x040fe80000041830 */
[----:B------:R-:W-:Y:S02]  /*c070*/  IADD3 R185, R209, UR4, RZ ;  /* 0x00000004d1b97c10 */ /* 0x000fe4000fffe0ff */
[C---:B------:R-:W-:Y:S02]  /*c080*/  LEA R184, P0, R208.reuse, c[0x0][0x1f8], 0x1 ;  /* 0x00007e00d0b87a11 */ /* 0x040fe400078008ff */
[-C--:B-1----:R-:W-:Y:S04]  /*c090*/  HMMA.16816.F32.BF16 R52, R204, R180.reuse, R52 ;  /* 0x000000b4cc34723c */ /* 0x082fe80000041834 */
[----:B------:R-:W-:Y:S01]  /*c0a0*/  LEA.HI.X R185, R208, c[0x0][0x1fc], R185, 0x1, P0 ;  /* 0x00007f00d0b97a11 */ /* 0x000fe200000f0cb9 */
[----:B----4-:R-:W-:Y:S01]  /*c0b0*/  IMAD.WIDE.U32 R208, R187, UR25, R220 ;  /* 0x00000019bbd07c25 */ /* 0x010fe2000f8e00dc */
[----:B------:R-:W-:Y:S02]  /*c0c0*/  UIADD3 UR25, UR25, -0x1, URZ ;  /* 0xffffffff19197890 */ /* 0x000fe4000fffe03f */
[C---:B------:R-:W-:Y:S01]  /*c0d0*/  HMMA.16816.F32.BF16 R56, R212.reuse, R180, R56 ;  /* 0x000000b4d438723c */ /* 0x040fe20000041838 */
[----:B------:R-:W-:Y:S01]  /*c0e0*/  @!PT LDS RZ, [RZ] ;  /* 0x00000000fffff984 */ /* 0x000fe20000000800 */
[----:B------:R-:W-:Y:S01]  /*c0f0*/  @!PT LDS RZ, [RZ] ;  /* 0x00000000fffff984 */ /* 0x000fe20000000800 */
[----:B------:R-:W-:Y:S01]  /*c100*/  @!PT LDS RZ, [RZ] ;  /* 0x00000000fffff984 */ /* 0x000fe20000000800 */
[----:B------:R1:W-:Y:S01]  /*c110*/  LDGSTS.E.BYPASS.LTC128B.128 [R245+0x100], [R184.64], !P5 ;  /* 0x00100000b8f57fae */ /* 0x0003e2000e901d52 */
[----:B------:R-:W-:Y:S02]  /*c120*/  @UP0 USHF.R.S32.HI UR13, URZ, 0x1f, UR25 ;  /* 0x0000001f3f0d0899 */ /* 0x000fe40008011419 */
[----:B------:R-:W-:Y:S01]  /*c130*/  IADD3 R187, R209, UR4, RZ ;  /* 0x00000004d1bb7c10 */ /* 0x000fe2000fffe0ff */
[----:B------:R-:W-:Y:S01]  /*c140*/  ULDC.64 UR4, c[0x0][0x1e0] ;  /* 0x0000780000047ab9 */ /* 0x000fe20000000a00 */
[C---:B------:R-:W-:Y:S02]  /*c150*/  LEA R210, P0, R208.reuse, c[0x0][0x1f8], 0x1 ;  /* 0x00007e00d0d27a11 */ /* 0x040fe400078008ff */
[-C--:B------:R-:W-:Y:S03]  /*c160*/  HMMA.16816.F32.BF16 R60, R212, R182.reuse, R60 ;  /* 0x000000b6d43c723c */ /* 0x080fe6000004183c */
[----:B------:R-:W-:Y:S01]  /*c170*/  @UP0 UIMAD UR13, UR13, UR4, URZ ;  /* 0x000000040d0d02a4 */ /* 0x000fe2000f8e023f */
[----:B------:R-:W-:Y:S01]  /*c180*/  LEA.HI.X R211, R208, c[0x0][0x1fc], R187, 0x1, P0 ;  /* 0x00007f00d0d37a11 */ /* 0x000fe200000f0cbb */
[----:B------:R-:W-:Y:S02]  /*c190*/  @UP0 UIMAD.WIDE.U32 UR20, UR25, UR4, URZ ;  /* 0x00000004191402a5 */ /* 0x000fe4000f8e003f */
[----:B------:R-:W-:Y:S01]  /*c1a0*/  @UP0 UIMAD UR13, UR25, UR5, UR13 ;  /* 0x00000005190d02a4 */ /* 0x000fe2000f8e020d */
[----:B------:R-:W-:Y:S01]  /*c1b0*/  HMMA.16816.F32.BF16 R64, R204, R182, R64 ;  /* 0x000000b6cc40723c */ /* 0x000fe20000041840 */
[----:B------:R2:W-:Y:S01]  /*c1c0*/  LDGSTS.E.BYPASS.LTC128B.128 [R245+0x2100], [R210.64], !P4 ;  /* 0x02100000d2f57fae */ /* 0x0005e2000e101d52 */
[----:B------:R-:W-:Y:S02]  /*c1d0*/  @UP0 USHF.L.U32 UR4, UR20, 0x6, URZ ;  /* 0x0000000614040899 */ /* 0x000fe4000800063f */
[----:B------:R-:W-:Y:S04]  /*c1e0*/  @UP0 UIADD3 UR13, UR21, UR13, URZ ;  /* 0x0000000d150d0290 */ /* 0x000fe8000fffe03f */
[----:B------:R-:W-:Y:S01]  /*c1f0*/  @UP0 USHF.L.U64.HI UR13, UR20, 0x6, UR13 ;  /* 0x00000006140d0899 */ /* 0x000fe2000801020d */
[----:B-1----:R-:W-:Y:S04]  /*c200*/  IADD3 R184, P0, R184, UR10, RZ ;  /* 0x0000000ab8b87c10 */ /* 0x002fe8000ff1e0ff */
[----:B------:R-:W-:Y:S02]  /*c210*/  IADD3.X R185, R185, UR14, RZ, P0, !PT ;  /* 0x0000000eb9b97c10 */ /* 0x000fe400087fe4ff */
[C---:B------:R-:W-:Y:S03]  /*c220*/  IADD3 R208, P1, R184.reuse, UR10, RZ ;  /* 0x0000000ab8d07c10 */ /* 0x040fe6000ff3e0ff */
[----:B------:R1:W-:Y:S01]  /*c230*/  LDGSTS.E.BYPASS.LTC128B.128 [R245+0x900], [R184.64], !P5 ;  /* 0x00900000b8f57fae */ /* 0x0003e2000e901d52 */
[C---:B------:R-:W-:Y:S02]  /*c240*/  IADD3.X R209, R185.reuse, UR14, RZ, P1, !PT ;  /* 0x0000000eb9d17c10 */ /* 0x040fe40008ffe4ff */
[----:B--2---:R-:W-:Y:S05]  /*c250*/  IADD3 R210, P0, R184, UR16, RZ ;  /* 0x00000010b8d27c10 */ /* 0x004fea000ff1e0ff */
[----:B------:R1:W-:Y:S01]  /*c260*/  LDGSTS.E.BYPASS.LTC128B.128 [R245+0x2900], [R184.64+0x80], !P4 ;  /* 0x02900080b8f57fae */ /* 0x0003e2000e101d52 */
[----:B------:R-:W-:Y:S02]  /*c270*/  IADD3.X R211, R185, UR15, RZ, P0, !PT ;  /* 0x0000000fb9d37c10 */ /* 0x000fe400087fe4ff */
[C---:B------:R-:W-:Y:S05]  /*c280*/  IADD3 R180, P0, R208.reuse, UR16, RZ ;  /* 0x00000010d0b47c10 */ /* 0x040fea000ff1e0ff */
[----:B------:R2:W-:Y:S01]  /*c290*/  LDGSTS.E.BYPASS.LTC128B.128 [R245+0x1100], [R208.64], !P5 ;  /* 0x01100000d0f57fae */ /* 0x0005e2000e901d52 */
[C---:B------:R-:W-:Y:S02]  /*c2a0*/  IADD3.X R181, R209.reuse, UR15, RZ, P0, !PT ;  /* 0x0000000fd1b57c10 */ /* 0x040fe400087fe4ff */
[----:B------:R-:W-:Y:S05]  /*c2b0*/  PLOP3.LUT P0, PT, PT, PT, UP0, 0x80, 0x0 ;  /* 0x000000000000781c */ /* 0x000fea0003f0f008 */
[----:B------:R2:W-:Y:S01]  /*c2c0*/  LDGSTS.E.BYPASS.LTC128B.128 [R245+0x3100], [R210.64], !P4 ;  /* 0x03100000d2f57fae */ /* 0x0005e2000e101d52 */
[----:B-1----:R-:W-:Y:S04]  /*c2d0*/  IADD3 R184, P1, R208, UR10, RZ ;  /* 0x0000000ad0b87c10 */ /* 0x002fe8000ff3e0ff */
[----:B------:R-:W-:Y:S05]  /*c2e0*/  IADD3.X R185, R209, UR14, RZ, P1, !PT ;  /* 0x0000000ed1b97c10 */ /* 0x000fea0008ffe4ff */
[----:B------:R1:W-:Y:S08]  /*c2f0*/  LDGSTS.E.BYPASS.LTC128B.128 [R245+0x1900], [R184.64], !P5 ;  /* 0x01900000b8f57fae */ /* 0x0003f0000e901d52 */
[----:B------:R3:W-:Y:S08]  /*c300*/  LDGSTS.E.BYPASS.LTC128B.128 [R245+0x3900], [R180.64], !P4 ;  /* 0x03900000b4f57fae */ /* 0x0007f0000e101d52 */
[----:B--2---:R-:W-:Y:S08]  /*c310*/  LDSM.16.M88.4 R208, [R232+0x8100] ;  /* 0x00810000e8d0783b */ /* 0x004ff00000000200 */
[----:B------:R-:W2:Y:S08]  /*c320*/  LDSM.16.M88.4 R212, [R230+0x4100] ;  /* 0x00410000e6d4783b */ /* 0x000eb00000000200 */
[----:B------:R-:W4:Y:S08]  /*c330*/  LDSM.16.M88.4 R216, [R232+0xa100] ;  /* 0x00a10000e8d8783b */ /* 0x000f300000000200 */
[----:B---3--:R-:W3:Y:S08]  /*c340*/  LDSM.16.M88.4 R180, [R230+0x4900] ;  /* 0x00490000e6b4783b */ /* 0x008ef00000000200 */
[----:B------:R-:W0:Y:S08]  /*c350*/  LDGDEPBAR ;  /* 0x00000000000079af */ /* 0x000e300000000000 */
[----:B------:R-:W1:Y:S01]  /*c360*/  LDSM.16.M88.4 R204, [R230+0x5100] ;  /* 0x00510000e6cc783b */ /* 0x000e620000000200 */
[-C--:B--2---:R-:W-:Y:S08]  /*c370*/  HMMA.16816.F32.BF16 R4, R208, R212.reuse, R4 ;  /* 0x000000d4d004723c */ /* 0x084ff00000041804 */
[C---:B----4-:R-:W-:Y:S08]  /*c380*/  HMMA.16816.F32.BF16 R8, R216.reuse, R212, R8 ;  /* 0x000000d4d808723c */ /* 0x050ff00000041808 */
[-C--:B------:R-:W-:Y:S08]  /*c390*/  HMMA.16816.F32.BF16 R12, R216, R214.reuse, R12 ;  /* 0x000000d6d80c723c */ /* 0x080ff0000004180c */
[C---:B------:R-:W-:Y:S01]  /*c3a0*/  HMMA.16816.F32.BF16 R16, R208.reuse, R214, R16 ;  /* 0x000000d6d010723c */ /* 0x040fe20000041810 */
[----:B------:R-:W2:Y:S07]  /*c3b0*/  LDSM.16.M88.4 R212, [R230+0x5900] ;  /* 0x00590000e6d4783b */ /* 0x000eae0000000200 */
[-C--:B---3--:R-:W-:Y:S08]  /*c3c0*/  HMMA.16816.F32.BF16 R20, R208, R180.reuse, R20 ;  /* 0x000000b4d014723c */ /* 0x088ff00000041814 */
[C---:B------:R-:W-:Y:S08]  /*c3d0*/  HMMA.16816.F32.BF16 R24, R216.reuse, R180, R24 ;  /* 0x000000b4d818723c */ /* 0x040ff00000041818 */
[-C--:B------:R-:W-:Y:S08]  /*c3e0*/  HMMA.16816.F32.BF16 R28, R216, R182.reuse, R28 ;  /* 0x000000b6d81c723c */ /* 0x080ff0000004181c */
[C---:B------:R-:W-:Y:S01]  /*c3f0*/  HMMA.16816.F32.BF16 R32, R208.reuse, R182, R32 ;  /* 0x000000b6d020723c */ /* 0x040fe20000041820 */
[----:B------:R-:W-:Y:S07]  /*c400*/  LDSM.16.M88.4 R180, [R234+0x8100] ;  /* 0x00810000eab4783b */ /* 0x000fee0000000200 */
[-C--:B-1----:R-:W-:Y:S08]  /*c410*/  HMMA.16816.F32.BF16 R36, R208, R204.reuse, R36 ;  /* 0x000000ccd024723c */ /* 0x082ff00000041824 */
[C---:B------:R-:W-:Y:S08]  /*c420*/  HMMA.16816.F32.BF16 R40, R216.reuse, R204, R40 ;  /* 0x000000ccd828723c */ /* 0x040ff00000041828 */
[-C--:B------:R-:W-:Y:S08]  /*c430*/  HMMA.16816.F32.BF16 R44, R216, R206.reuse, R44 ;  /* 0x000000ced82c723c */ /* 0x080ff0000004182c */
[C---:B------:R-:W-:Y:S01]  /*c440*/  HMMA.16816.F32.BF16 R48, R208.reuse, R206, R48 ;  /* 0x000000ced030723c */ /* 0x040fe20000041830 */
[----:B------:R-:W1:Y:S07]  /*c450*/  LDSM.16.M88.4 R204, [R229] ;  /* 0x00000000e5cc783b */ /* 0x000e6e0000000200 */
[-C--:B--2---:R-:W-:Y:S08]  /*c460*/  HMMA.16816.F32.BF16 R52, R208, R212.reuse, R52 ;  /* 0x000000d4d034723c */ /* 0x084ff00000041834 */
[C---:B------:R-:W-:Y:S08]  /*c470*/  HMMA.16816.F32.BF16 R56, R216.reuse, R212, R56 ;  /* 0x000000d4d838723c */ /* 0x040ff00000041838 */
[-C--:B------:R-:W-:Y:S01]  /*c480*/  HMMA.16816.F32.BF16 R60, R216, R214.reuse, R60 ;  /* 0x000000d6d83c723c */ /* 0x080fe2000004183c */
[----:B------:R-:W2:Y:S07]  /*c490*/  LDSM.16.M88.4 R216, [R234+0xa100] ;  /* 0x00a10000ead8783b */ /* 0x000eae0000000200 */
[----:B------:R-:W-:Y:S01]  /*c4a0*/  HMMA.16816.F32.BF16 R64, R208, R214, R64 ;  /* 0x000000d6d040723c */ /* 0x000fe20000041840 */
[----:B------:R-:W3:Y:S07]  /*c4b0*/  LDSM.16.M88.4 R208, [R229+0x800] ;  /* 0x00080000e5d0783b */ /* 0x000eee0000000200 */
[-C--:B-1----:R-:W-:Y:S01]  /*c4c0*/  HMMA.16816.F32.BF16 R4, R180, R204.reuse, R4 ;  /* 0x000000ccb404723c */ /* 0x082fe20000041804 */
[----:B------:R-:W-:Y:S07]  /*c4d0*/  LDSM.16.M88.4 R212, [R229+0x1800] ;  /* 0x00180000e5d4783b */ /* 0x000fee0000000200 */
        /* <DEDUP_REMOVED lines=36> */
[-C--:B------:R-:W-:Y:S08]  /*c720*/  HMMA.16816.F32.BF16 R52, R204, R212.reuse, R52 ;  /* 0x000000d4cc34723c */ /* 0x080ff00000041834 */
[C---:B------:R-:W-:Y:S08]  /*c730*/  HMMA.16816.F32.BF16 R56, R216.reuse, R212, R56 ;  /* 0x000000d4d838723c */ /* 0x040ff00000041838 */
[-C--:B------:R-:W-:Y:S01]  /*c740*/  HMMA.16816.F32.BF16 R60, R216, R214.reuse, R60 ;  /* 0x000000d6d83c723c */ /* 0x080fe2000004183c */
[----:B------:R-:W2:Y:S07]  /*c750*/  LDSM.16.M88.4 R216, [R233+0xe100] ;  /* 0x00e10000e9d8783b */ /* 0x000eae0000000200 */
[----:B------:R-:W-:Y:S01]  /*c760*/  HMMA.16816.F32.BF16 R64, R204, R214, R64 ;  /* 0x000000d6cc40723c */ /* 0x000fe20000041840 */
[----:B------:R-:W3:Y:S07]  /*c770*/  LDSM.16.M88.4 R204, [R239] ;  /* 0x00000000efcc783b */ /* 0x000eee0000000200 */
[-C--:B-1----:R-:W-:Y:S01]  /*c780*/  HMMA.16816.F32.BF16 R4, R180, R208.reuse, R4 ;  /* 0x000000d0b404723c */ /* 0x082fe20000041804 */
[----:B------:R-:W-:Y:S07]  /*c790*/  LDSM.16.M88.4 R212, [R237] ;  /* 0x00000000edd4783b */ /* 0x000fee0000000200 */
[C---:B--2---:R-:W-:Y:S08]  /*c7a0*/  HMMA.16816.F32.BF16 R8, R216.reuse, R208, R8 ;  /* 0x000000d0d808723c */ /* 0x044ff00000041808 */
[-C--:B------:R-:W-:Y:S08]  /*c7b0*/  HMMA.16816.F32.BF16 R12, R216, R210.reuse, R12 ;  /* 0x000000d2d80c723c */ /* 0x080ff0000004180c */
[C---:B------:R-:W-:Y:S01]  /*c7c0*/  HMMA.16816.F32.BF16 R16, R180.reuse, R210, R16 ;  /* 0x000000d2b410723c */ /* 0x040fe20000041810 */
[----:B------:R-:W1:Y:S07]  /*c7d0*/  LDSM.16.M88.4 R208, [R238] ;  /* 0x00000000eed0783b */ /* 0x000e6e0000000200 */
        /* <DEDUP_REMOVED lines=39> */
[----:B------:R-:W1:Y:S07]  /*ca50*/  LDSM.16.M88.4 R212, [R229+0x3000] ;  /* 0x00300000e5d4783b */ /* 0x000e6e0000000200 */
[C---:B--2---:R-:W-:Y:S11]  /*ca60*/  HMMA.16816.F32.BF16 R8, R216.reuse, R208, R8 ;  /* 0x000000d0d808723c */ /* 0x044ff60000041808 */
[----:B------:R-:W-:Y:S05]  /*ca70*/  @!UPT UIADD3 URZ, URZ, URZ, URZ ;  /* 0x0000003f3f3ff290 */ /* 0x000fea000fffe03f */
[----:B------:R-:W-:Y:S02]  /*ca80*/  FMNMX.FTZ R184, R4, R0, !PT ;  /* 0x0000000004b87209 */ /* 0x000fe40007810000 */
[----:B------:R-:W-:Y:S01]  /*ca90*/  FMNMX.FTZ R185, R6, R2, !PT ;  /* 0x0000000206b97209 */ /* 0x000fe20007810000 */
[-C--:B------:R-:W-:Y:S03]  /*caa0*/  HMMA.16816.F32.BF16 R12, R216, R210.reuse, R12 ;  /* 0x000000d2d80c723c */ /* 0x080fe6000004180c */
[----:B------:R-:W-:Y:S02]  /*cab0*/  FMNMX.FTZ R185, R7, R185, !PT ;  /* 0x000000b907b97209 */ /* 0x000fe40007810000 */
[----:B------:R-:W-:Y:S03]  /*cac0*/  FMNMX.FTZ R184, R5, R184, !PT ;  /* 0x000000b805b87209 */ /* 0x000fe60007810000 */
[C---:B------:R-:W-:Y:S01]  /*cad0*/  HMMA.16816.F32.BF16 R16, R180.reuse, R210, R16 ;  /* 0x000000d2b410723c */ /* 0x040fe20000041810 */
[----:B------:R-:W2:Y:S01]  /*cae0*/  LDSM.16.M88.4 R208, [R229+0x3800] ;  /* 0x00380000e5d0783b */ /* 0x000ea20000000200 */
[----:B------:R-:W-:Y:S06]  /*caf0*/  DEPBAR.LE SB0, 0x0 ;  /* 0x000080000000791a */ /* 0x000fec0000000000 */
[-C--:B---3--:R-:W-:Y:S01]  /*cb00*/  HMMA.16816.F32.BF16 R20, R180, R204.reuse, R20 ;  /* 0x000000ccb414723c */ /* 0x088fe20000041814 */
[----:B------:R-:W-:Y:S04]  /*cb10*/  BAR.SYNC.DEFER_BLOCKING 0x0 ;  /* 0x0000000000007b1d */ /* 0x000fe80000010000 */
[----:B------:R-:W-:Y:S03]  /*cb20*/  FMNMX.FTZ R187, R8, R3, !PT ;  /* 0x0000000308bb7209 */ /* 0x000fe60007810000 */
[C---:B------:R-:W-:Y:S04]  /*cb30*/  HMMA.16816.F32.BF16 R24, R216.reuse, R204, R24 ;  /* 0x000000ccd818723c */ /* 0x040fe80000041818 */
[----:B------:R-:W-:Y:S04]  /*cb40*/  FMNMX.FTZ R187, R9, R187, !PT ;  /* 0x000000bb09bb7209 */ /* 0x000fe80007810000 */
[-C--:B------:R-:W-:Y:S04]  /*cb50*/  HMMA.16816.F32.BF16 R28, R216, R206.reuse, R28 ;  /* 0x000000ced81c723c */ /* 0x080fe8000004181c */
[----:B------:R-:W-:Y:S02]  /*cb60*/  FMNMX.FTZ R187, R12, R187, !PT ;  /* 0x000000bb0cbb7209 */ /* 0x000fe40007810000 */
[----:B------:R-:W-:Y:S02]  /*cb70*/  FMNMX.FTZ R185, R18, R185, !PT ;  /* 0x000000b912b97209 */ /* 0x000fe40007810000 */
[C---:B------:R-:W-:Y:S01]  /*cb80*/  HMMA.16816.F32.BF16 R32, R180.reuse, R206, R32 ;  /* 0x000000ceb420723c */ /* 0x040fe20000041820 */
[----:B------:R-:W3:Y:S03]  /*cb90*/  LDL.64 R206, [R1+0x58] ;  /* 0x0000580001ce7983 */ /* 0x000ee60000100a00 */
        /* <DEDUP_REMOVED lines=9> */
[----:B------:R-:W-:Y:S04]  /*cc30*/  FMNMX.FTZ R184, R20, R184, !PT ;  /* 0x000000b814b87209 */ /* 0x000fe80007810000 */
[C---:B------:R-:W-:Y:S04]  /*cc40*/  HMMA.16816.F32.BF16 R48, R180.reuse, R214, R48 ;  /* 0x000000d6b430723c */ /* 0x040fe80000041830 */
[----:B------:R-:W-:Y:S04]  /*cc50*/  FMNMX.FTZ R184, R21, R184, !PT ;  /* 0x000000b815b87209 */ /* 0x000fe80007810000 */
[-C--:B--2---:R-:W-:Y:S04]  /*cc60*/  HMMA.16816.F32.BF16 R52, R180, R208.reuse, R52 ;  /* 0x000000d0b434723c */ /* 0x084fe80000041834 */
[----:B------:R-:W-:Y:S04]  /*cc70*/  FMNMX.FTZ R184, R32, R184, !PT ;  /* 0x000000b820b87209 */ /* 0x000fe80007810000 */
[C---:B------:R-:W-:Y:S04]  /*cc80*/  HMMA.16816.F32.BF16 R56, R216.reuse, R208, R56 ;  /* 0x000000d0d838723c */ /* 0x040fe80000041838 */
[----:B------:R-:W-:Y:S04]  /*cc90*/  FMNMX.FTZ R184, R33, R184, !PT ;  /* 0x000000b821b87209 */ /* 0x000fe80007810000 */
[-C--:B------:R-:W-:Y:S08]  /*cca0*/  HMMA.16816.F32.BF16 R60, R216, R210.reuse, R60 ;  /* 0x000000d2d83c723c */ /* 0x080ff0000004183c */
[----:B------:R-:W-:Y:S07]  /*ccb0*/  HMMA.16816.F32.BF16 R64, R180, R210, R64 ;  /* 0x000000d2b440723c */ /* 0x000fee0000041840 */
[----:B------:R-:W-:Y:S02]  /*ccc0*/  FMNMX.FTZ R180, R34, R185, !PT ;  /* 0x000000b922b47209 */ /* 0x000fe40007810000 */
[----:B------:R-:W-:Y:S03]  /*ccd0*/  FMNMX.FTZ R185, R36, R184, !PT ;  /* 0x000000b824b97209 */ /* 0x000fe60007810000 */
        /* <DEDUP_REMOVED lines=32> */
[----:B------:R-:W-:Y:S03]  /*cee0*/  FMNMX.FTZ R182, R14, R182, !PT ;  /* 0x000000b60eb67209 */ /* 0x000fe60007810000 */
[----:B------:R-:W4:Y:S01]  /*cef0*/  SHFL.BFLY PT, R204, R181, 0x2, 0x1f ;  /* 0x0c401f00b5cc7f89 */ /* 0x000f2200000e0000 */
[----:B------:R-:W-:Y:S02]  /*cf00*/  FMNMX.FTZ R182, R15, R182, !PT ;  /* 0x000000b60fb67209 */ /* 0x000fe40007810000 */
[----:B-1----:R-:W-:Y:S02]  /*cf10*/  FMNMX.FTZ R185, R185, R184, !PT ;  /* 0x000000b8b9b97209 */ /* 0x002fe40007810000 */
[----:B------:R-:W-:Y:S03]  /*cf20*/  FMNMX.FTZ R182, R26, R182, !PT ;  /* 0x000000b61ab67209 */ /* 0x000fe60007810000 */
[----:B------:R-:W1:Y:S01]  /*cf30*/  SHFL.BFLY PT, R187, R185, 0x1, 0x1f ;  /* 0x0c201f00b9bb7f89 */ /* 0x000e6200000e0000 */
[----:B------:R-:W-:Y:S04]  /*cf40*/  FMNMX.FTZ R182, R27, R182, !PT ;  /* 0x000000b61bb67209 */ /* 0x000fe80007810000 */
[----:B------:R-:W-:Y:S02]  /*cf50*/  FMNMX.FTZ R182, R30, R182, !PT ;  /* 0x000000b61eb67209 */ /* 0x000fe40007810000 */
[----:B--2---:R-:W-:Y:S02]  /*cf60*/  FMNMX.FTZ R180, R180, R183, !PT ;  /* 0x000000b7b4b47209 */ /* 0x004fe40007810000 */
[----:B------:R-:W-:Y:S03]  /*cf70*/  FMNMX.FTZ R182, R31, R182, !PT ;  /* 0x000000b61fb67209 */ /* 0x000fe60007810000 */
[----:B------:R-:W2:Y:S01]  /*cf80*/  SHFL.BFLY PT, R184, R180, 0x1, 0x1f ;  /* 0x0c201f00b4b87f89 */ /* 0x000ea200000e0000 */
        /* <DEDUP_REMOVED lines=14> */
[----:B------:R-:W-:Y:S01]  /*d070*/  MUFU.EX2 R220, R4 ;  /* 0x0000000400dc7308 */ /* 0x000fe20000000800 */
[----:B------:R-:W-:Y:S02]  /*d080*/  FFMA.FTZ R16, R16, c[0x0][0x2d0], -R210 ;  /* 0x0000b40010107a23 */ /* 0x000fe400000108d2 */
[C---:B------:R-:W-:Y:S02]  /*d090*/  FADD.FTZ R2, -R184.reuse, R2 ;  /* 0x00000002b8027221 */ /* 0x040fe40000010100 */
[----:B------:R-:W-:Y:S01]  /*d0a0*/  FMUL.FTZ R209, R184, c[0x0][0x2d0] ;  /* 0x0000b400b8d17a20 */ /* 0x000fe20000410000 */
[----:B----4-:R-:W-:Y:S01]  /*d0b0*/  FMNMX.FTZ R183, R181, R183, !PT ;  /* 0x000000b7b5b77209 */ /* 0x010fe20007810000 */
[----:B------:R-:W-:Y:S02]  /*d0c0*/  FMUL.FTZ R2, R2, c[0x0][0x2d0] ;  /* 0x0000b40002027a20 */ /* 0x000fe40000410000 */
[--C-:B------:R-:W-:Y:S01]  /*d0d0*/  FFMA.FTZ R6, R6, c[0x0][0x2d0], -R209.reuse ;  /* 0x0000b40006067a23 */ /* 0x100fe200000108d1 */
[----:B------:R1:W2:Y:S01]  /*d0e0*/  MUFU.EX2 R182, R0 ;  /* 0x0000000000b67308 */ /* 0x0002a20000000800 */
[--C-:B------:R-:W-:Y:S02]  /*d0f0*/  FFMA.FTZ R7, R7, c[0x0][0x2d0], -R209.reuse ;  /* 0x0000b40007077a23 */ /* 0x100fe400000108d1 */
[----:B------:R-:W-:Y:S02]  /*d100*/  FMUL.FTZ R208, R183, c[0x0][0x2d0] ;  /* 0x0000b400b7d07a20 */ /* 0x000fe40000410000 */
[----:B------:R-:W-:Y:S02]  /*d110*/  FFMA.FTZ R17, R17, c[0x0][0x2d0], -R210 ;  /* 0x0000b40011117a23 */ /* 0x000fe400000108d2 */
[--C-:B------:R-:W-:Y:S02]  /*d120*/  FFMA.FTZ R8, R8, c[0x0][0x2d0], -R208.reuse ;  /* 0x0000b40008087a23 */ /* 0x100fe400000108d0 */
[----:B------:R-:W-:Y:S01]  /*d130*/  FFMA.FTZ R12, R12, c[0x0][0x2d0], -R208 ;  /* 0x0000b4000c0c7a23 */ /* 0x000fe200000108d0 */
[----:B------:R4:W4:Y:S01]  /*d140*/  MUFU.EX2 R181, R2 ;  /* 0x0000000200b57308 */ /* 0x0009220000000800 */
[--C-:B------:R-:W-:Y:S02]  /*d150*/  FFMA.FTZ R18, R18, c[0x0][0x2d0], -R209.reuse ;  /* 0x0000b40012127a23 */ /* 0x100fe400000108d1 */
[--C-:B------:R-:W-:Y:S02]  /*d160*/  FFMA.FTZ R19, R19, c[0x0][0x2d0], -R209.reuse ;  /* 0x0000b40013137a23 */ /* 0x100fe400000108d1 */
[--C-:B------:R-:W-:Y:S02]  /*d170*/  FFMA.FTZ R32, R32, c[0x0][0x2d0], -R210.reuse ;  /* 0x0000b40020207a23 */ /* 0x100fe400000108d2 */
[----:B------:R-:W-:Y:S02]  /*d180*/  FFMA.FTZ R33, R33, c[0x0][0x2d0], -R210 ;  /* 0x0000b40021217a23 */ /* 0x000fe400000108d2 */
[--C-:B------:R-:W-:Y:S01]  /*d190*/  FFMA.FTZ R34, R34, c[0x0][0x2d0], -R209.reuse ;  /* 0x0000b40022227a23 */ /* 0x100fe200000108d1 */
[----:B------:R-:W-:Y:S01]  /*d1a0*/  MUFU.EX2 R244, R5 ;  /* 0x0000000500f47308 */ /* 0x000fe20000000800 */
[----:B------:R-:W-:Y:S02]  /*d1b0*/  FFMA.FTZ R35, R35, c[0x0][0x2d0], -R209 ;  /* 0x0000b40023237a23 */ /* 0x000fe400000108d1 */
[----:B------:R-:W-:Y:S01]  /*d1c0*/  FFMA.FTZ R25, R25, c[0x0][0x2d0], -R208 ;  /* 0x0000b40019197a23 */ /* 0x000fe200000108d0 */
[----:B-1----:R-:W-:Y:S01]  /*d1d0*/  FMNMX.FTZ R0, R59, R180, !PT ;  /* 0x000000b43b007209 */ /* 0x002fe20007810000 */
[C---:B--2---:R-:W-:Y:S02]  /*d1e0*/  FMUL.FTZ R132, R182.reuse, R132 ;  /* 0x00000084b6847220 */ /* 0x044fe40000410000 */
[----:B------:R-:W-:Y:S01]  /*d1f0*/  FMUL.FTZ R133, R182, R133 ;  /* 0x00000085b6857220 */ /* 0x000fe20000410000 */
[----:B------:R-:W-:Y:S01]  /*d200*/  FMNMX.FTZ R0, R62, R0, !PT ;  /* 0x000000003e007209 */ /* 0x000fe20007810000 */
[C---:B------:R-:W-:Y:S01]  /*d210*/  FMUL.FTZ R144, R182.reuse, R144 ;  /* 0x00000090b6907220 */ /* 0x040fe20000410000 */
[----:B------:R-:W-:Y:S01]  /*d220*/  MUFU.EX2 R252, R6 ;  /* 0x0000000600fc7308 */ /* 0x000fe20000000800 */
[C---:B------:R-:W-:Y:S01]  /*d230*/  FMUL.FTZ R145, R182.reuse, R145 ;  /* 0x00000091b6917220 */ /* 0x040fe20000410000 */
[----:B------:R-:W-:Y:S01]  /*d240*/  FMNMX.FTZ R0, R63, R0, !PT ;  /* 0x000000003f007209 */ /* 0x000fe20007810000 */
[----:B------:R-:W-:Y:S02]  /*d250*/  FMUL.FTZ R148, R182, R148 ;  /* 0x00000094b6947220 */ /* 0x000fe40000410000 */
[----:B----4-:R-:W-:Y:S02]  /*d260*/  FADD.FTZ R2, -R183, R3 ;  /* 0x00000003b7027221 */ /* 0x010fe40000010100 */
[----:B------:R-:W1:Y:S01]  /*d270*/  SHFL.BFLY PT, R3, R0, 0x2, 0x1f ;  /* 0x0c401f0000037f89 */ /* 0x000e6200000e0000 */
[C---:B------:R-:W-:Y:S02]  /*d280*/  FMUL.FTZ R134, R181.reuse, R134 ;  /* 0x00000086b5867220 */ /* 0x040fe40000410000 */
[----:B------:R-:W-:Y:S01]  /*d290*/  MUFU.EX2 R247, R7 ;  /* 0x0000000700f77308 */ /* 0x000fe20000000800 */
[----:B------:R-:W-:Y:S02]  /*d2a0*/  FMUL.FTZ R2, R2, c[0x0][0x2d0] ;  /* 0x0000b40002027a20 */ /* 0x000fe40000410000 */
[C---:B------:R-:W-:Y:S02]  /*d2b0*/  FMUL.FTZ R135, R181.reuse, R135 ;  /* 0x00000087b5877220 */ /* 0x040fe40000410000 */
[C---:B------:R-:W-:Y:S02]  /*d2c0*/  FMUL.FTZ R146, R181.reuse, R146 ;  /* 0x00000092b5927220 */ /* 0x040fe40000410000 */
[C---:B------:R-:W-:Y:S02]  /*d2d0*/  FMUL.FTZ R147, R181.reuse, R147 ;  /* 0x00000093b5937220 */ /* 0x040fe40000410000 */
[C---:B------:R-:W-:Y:S01]  /*d2e0*/  FMUL.FTZ R149, R182.reuse, R149 ;  /* 0x00000095b6957220 */ /* 0x040fe20000410000 */
[----:B------:R2:W-:Y:S01]  /*d2f0*/  MUFU.EX2 R246, R16 ;  /* 0x0000001000f67308 */ /* 0x0005e20000000800 */
[C---:B------:R-:W-:Y:S02]  /*d300*/  FMUL.FTZ R150, R181.reuse, R150 ;  /* 0x00000096b5967220 */ /* 0x040fe40000410000 */
[C---:B------:R-:W-:Y:S02]  /*d310*/  FMUL.FTZ R151, R181.reuse, R151 ;  /* 0x00000097b5977220 */ /* 0x040fe40000410000 */
[C---:B------:R-:W-:Y:S02]  /*d320*/  FMUL.FTZ R160, R182.reuse, R160 ;  /* 0x000000a0b6a07220 */ /* 0x040fe40000410000 */
[----:B------:R-:W-:Y:S02]  /*d330*/  FMUL.FTZ R161, R182, R161 ;  /* 0x000000a1b6a17220 */ /* 0x000fe40000410000 */
[C---:B------:R-:W-:Y:S01]  /*d340*/  FMUL.FTZ R162, R181.reuse, R162 ;  /* 0x000000a2b5a27220 */ /* 0x040fe20000410000 */
[----:B------:R4:W4:Y:S01]  /*d350*/  MUFU.EX2 R180, R2 ;  /* 0x0000000200b47308 */ /* 0x0009220000000800 */
[----:B-1----:R-:W-:Y:S01]  /*d360*/  FMNMX.FTZ R0, R0, R3, !PT ;  /* 0x0000000300007209 */ /* 0x002fe20007810000 */
[----:B------:R-:W-:Y:S01]  /*d370*/  FMUL.FTZ R163, R181, R163 ;  /* 0x000000a3b5a37220 */ /* 0x000fe20000410000 */
[----:B-----5:R-:W-:Y:S01]  /*d380*/  @P0 IADD3 R3, P2, R249, UR4, RZ ;  /* 0x00000004f9030c10 */ /* 0x020fe2000ff5e0ff */
[C---:B------:R-:W-:Y:S02]  /*d390*/  FMUL.FTZ R164, R182.reuse, R164 ;  /* 0x000000a4b6a47220 */ /* 0x040fe40000410000 */
[C---:B------:R-:W-:Y:S02]  /*d3a0*/  FMUL.FTZ R165, R182.reuse, R165 ;  /* 0x000000a5b6a57220 */ /* 0x040fe40000410000 */
[C---:B------:R-:W-:Y:S02]  /*d3b0*/  FMUL.FTZ R166, R181.reuse, R166 ;  /* 0x000000a6b5a67220 */ /* 0x040fe40000410000 */
[----:B------:R-:W-:Y:S01]  /*d3c0*/  MUFU.EX2 R187, R12 ;  /* 0x0000000c00bb7308 */ /* 0x000fe20000000800 */
[C---:B------:R-:W-:Y:S02]  /*d3d0*/  FMUL.FTZ R167, R181.reuse, R167 ;  /* 0x000000a7b5a77220 */ /* 0x040fe40000410000 */
[----:B------:R-:W-:Y:S01]  /*d3e0*/  FMUL.FTZ R176, R182, R176 ;  /* 0x000000b0b6b07220 */ /* 0x000fe20000410000 */
[----:B--2---:R-:W-:Y:S01]  /*d3f0*/  @P0 IADD3.X R16, R248, UR13, RZ, P2, !PT ;  /* 0x0000000df8100c10 */ /* 0x004fe200097fe4ff */
[C---:B------:R-:W-:Y:S02]  /*d400*/  FMUL.FTZ R177, R182.reuse, R177 ;  /* 0x000000b1b6b17220 */ /* 0x040fe40000410000 */
[C---:B------:R-:W-:Y:S02]  /*d410*/  FMUL.FTZ R178, R181.reuse, R178 ;  /* 0x000000b2b5b27220 */ /* 0x040fe40000410000 */
[----:B------:R-:W-:Y:S01]  /*d420*/  FMUL.FTZ R179, R181, R179 ;  /* 0x000000b3b5b37220 */ /* 0x000fe20000410000 */
[----:B------:R1:W-:Y:S01]  /*d430*/  MUFU.EX2 R222, R17 ;  /* 0x0000001100de7308 */ /* 0x0003e20000000800 */
[C---:B------:R-:W-:Y:S02]  /*d440*/  FMUL.FTZ R68, R182.reuse, R68 ;  /* 0x00000044b6447220 */ /* 0x040fe40000410000 */
[----:B------:R-:W-:Y:S01]  /*d450*/  FMUL.FTZ R69, R182, R69 ;  /* 0x00000045b6457220 */ /* 0x000fe20000410000 */
[----:B----4-:R-:W2:Y:S01]  /*d460*/  SHFL.BFLY PT, R2, R0, 0x1, 0x1f ;  /* 0x0c201f0000027f89 */ /* 0x010ea200000e0000 */
[C---:B------:R-:W-:Y:S02]  /*d470*/  FMUL.FTZ R136, R180.reuse, R136 ;  /* 0x00000088b4887220 */ /* 0x040fe40000410000 */
        /* <DEDUP_REMOVED lines=8> */
[----:B------:R5:W-:Y:S01]  /*d500*/  MUFU.EX2 R221, R19 ;  /* 0x0000001300dd7308 */ /* 0x000be20000000800 */
[C---:B------:R-:W-:Y:S02]  /*d510*/  FMUL.FTZ R168, R180.reuse, R168 ;  /* 0x000000a8b4a87220 */ /* 0x040fe40000410000 */
[----:B------:R-:W-:Y:S01]  /*d520*/  FMUL.FTZ R169, R180, R169 ;  /* 0x000000a9b4a97220 */ /* 0x000fe20000410000 */
[----:B---3--:R-:W-:Y:S01]  /*d530*/  @P0 IADD3 R4, P1, R206, UR4, RZ ;  /* 0x00000004ce040c10 */ /* 0x008fe2000ff3e0ff */
[----:B-1----:R-:W-:Y:S01]  /*d540*/  FMUL.FTZ R17, R182, R201 ;  /* 0x000000c9b6117220 */ /* 0x002fe20000410000 */
[----:B--2---:R-:W-:Y:S01]  /*d550*/  FMNMX.FTZ R2, R0, R2, !PT ;  /* 0x0000000200027209 */ /* 0x004fe20007810000 */
[C---:B------:R-:W-:Y:S01]  /*d560*/  FMUL.FTZ R172, R180.reuse, R172 ;  /* 0x000000acb4ac7220 */ /* 0x040fe20000410000 */
[----:B------:R-:W-:Y:S01]  /*d570*/  @P0 IADD3.X R5, R251, UR13, RZ, P1, !PT ;  /* 0x0000000dfb050c10 */ /* 0x000fe20008ffe4ff */
[----:B------:R-:W-:Y:S01]  /*d580*/  FMUL.FTZ R173, R180, R173 ;  /* 0x000000adb4ad7220 */ /* 0x000fe20000410000 */
[----:B------:R1:W-:Y:S01]  /*d590*/  MUFU.EX2 R251, R8 ;  /* 0x0000000800fb7308 */ /* 0x0003e20000000800 */
[----:B------:R-:W-:Y:S01]  /*d5a0*/  @P0 LEA R6, P3, R4, c[0x0][0x1c8], 0x1 ;  /* 0x0000720004060a11 */ /* 0x000fe200078608ff */
[----:B------:R-:W-:Y:S02]  /*d5b0*/  FADD.FTZ R0, -R2, R186 ;  /* 0x000000ba02007221 */ /* 0x000fe40000010100 */
[----:B----4-:R-:W-:Y:S01]  /*d5c0*/  FMUL.FTZ R18, R181, R202 ;  /* 0x000000cab5127220 */ /* 0x010fe20000410000 */
[----:B------:R-:W-:Y:S01]  /*d5d0*/  @P0 LEA.HI.X R7, R4, c[0x0][0x1cc], R5, 0x1, P3 ;  /* 0x0000730004070a11 */ /* 0x000fe200018f0c05 */
[----:B------:R-:W-:Y:S01]  /*d5e0*/  FFMA.FTZ R5, R9, c[0x0][0x2d0], -R208 ;  /* 0x0000b40009057a23 */ /* 0x000fe200000108d0 */
[----:B------:R-:W-:Y:S01]  /*d5f0*/  @P0 IADD3 R4, P2, R6, UR8, RZ ;  /* 0x0000000806040c10 */ /* 0x000fe2000ff5e0ff */
[----:B------:R-:W-:Y:S02]  /*d600*/  FMUL.FTZ R0, R0, c[0x0][0x2d0] ;  /* 0x0000b40000007a20 */ /* 0x000fe40000410000 */
[----:B------:R2:W3:Y:S01]  /*d610*/  MUFU.EX2 R215, R5 ;  /* 0x0000000500d77308 */ /* 0x0004e20000000800 */
[----:B------:R4:W-:Y:S01]  /*d620*/  @P0 LDGSTS.E.BYPASS.LTC128B.128 [R245+0x4100], [R6.64], !P5 ;  /* 0x0410000006f50fae */ /* 0x0009e2000e901d52 */
[C---:B-----5:R-:W-:Y:S01]  /*d630*/  FMUL.FTZ R19, R181.reuse, R203 ;  /* 0x000000cbb5137220 */ /* 0x060fe20000410000 */
[----:B------:R-:W-:Y:S01]  /*d640*/  MOV R203, R246 ;  /* 0x000000f600cb7202 */ /* 0x000fe20000000f00 */
[C---:B------:R-:W-:Y:S02]  /*d650*/  FMUL.FTZ R70, R181.reuse, R70 ;  /* 0x00000046b5467220 */ /* 0x040fe40000410000 */
[----:B------:R-:W-:Y:S02]  /*d660*/  FMUL.FTZ R71, R181, R71 ;  /* 0x00000047b5477220 */ /* 0x000fe40000410000 */
[C---:B------:R-:W-:Y:S02]  /*d670*/  FMUL.FTZ R72, R180.reuse, R72 ;  /* 0x00000048b4487220 */ /* 0x040fe40000410000 */
[----:B------:R-:W5:Y:S01]  /*d680*/  MUFU.EX2 R0, R0 ;  /* 0x0000000000007308 */ /* 0x000f620000000800 */
[C---:B------:R-:W-:Y:S02]  /*d690*/  FMUL.FTZ R73, R180.reuse, R73 ;  /* 0x00000049b4497220 */ /* 0x040fe40000410000 */
[C---:B------:R-:W-:Y:S01]  /*d6a0*/  FMUL.FTZ R76, R180.reuse, R76 ;  /* 0x0000004cb44c7220 */ /* 0x040fe20000410000 */
[C---:B-1----:R-:W-:Y:S01]  /*d6b0*/  @P0 LEA R8, P1, R3.reuse, c[0x0][0x1c8], 0x1 ;  /* 0x0000720003080a11 */ /* 0x042fe200078208ff */
[----:B------:R-:W-:Y:S02]  /*d6c0*/  FMUL.FTZ R77, R180, R77 ;  /* 0x0000004db44d7220 */ /* 0x000fe40000410000 */
[C---:B------:R-:W-:Y:S01]  /*d6d0*/  FMUL.FTZ R80, R182.reuse, R80 ;  /* 0x00000050b6507220 */ /* 0x040fe20000410000 */
[----:B------:R-:W-:Y:S01]  /*d6e0*/  @P0 LEA.HI.X R9, R3, c[0x0][0x1cc], R16, 0x1, P1 ;  /* 0x0000730003090a11 */ /* 0x000fe200008f0c10 */
[--C-:B------:R-:W-:Y:S01]  /*d6f0*/  FFMA.FTZ R3, R13, c[0x0][0x2d0], -R208.reuse ;  /* 0x0000b4000d037a23 */ /* 0x100fe200000108d0 */
[----:B------:R-:W-:Y:S01]  /*d700*/  MUFU.EX2 R217, R33 ;  /* 0x0000002100d97308 */ /* 0x000fe20000000800 */
[C---:B------:R-:W-:Y:S02]  /*d710*/  FMUL.FTZ R16, R182.reuse, R200 ;  /* 0x000000c8b6107220 */ /* 0x040fe40000410000 */
[----:B------:R1:W-:Y:S01]  /*d720*/  @P0 LDGSTS.E.BYPASS.LTC128B.128 [R245+0x6100], [R8.64], !P4 ;  /* 0x0610000008f50fae */ /* 0x0003e2000e101d52 */
[----:B--2---:R-:W-:Y:S01]  /*d730*/  @P0 IADD3.X R5, R7, UR6, RZ, P2, !PT ;  /* 0x0000000607050c10 */ /* 0x004fe200097fe4ff */
[----:B------:R-:W-:Y:S01]  /*d740*/  FMUL.FTZ R81, R182, R81 ;  /* 0x00000051b6517220 */ /* 0x000fe20000410000 */
[----:B---3--:R-:W-:Y:S01]  /*d750*/  MOV R202, R215 ;  /* 0x000000d700ca7202 */ /* 0x008fe20000000f00 */
[C---:B------:R-:W-:Y:S01]  /*d760*/  FMUL.FTZ R82, R181.reuse, R82 ;  /* 0x00000052b5527220 */ /* 0x040fe20000410000 */
[----:B----4-:R-:W-:Y:S01]  /*d770*/  @P0 IADD3 R6, P1, R4, UR8, RZ ;  /* 0x0000000804060c10 */ /* 0x010fe2000ff3e0ff */
[----:B------:R-:W-:Y:S01]  /*d780*/  FMUL.FTZ R83, R181, R83 ;  /* 0x00000053b5537220 */ /* 0x000fe20000410000 */
[----:B------:R2:W-:Y:S01]  /*d790*/  MUFU.EX2 R186, R3 ;  /* 0x0000000300ba7308 */ /* 0x0005e20000000800 */
[----:B------:R3:W-:Y:S01]  /*d7a0*/  @P0 LDGSTS.E.BYPASS.LTC128B.128 [R245+0x4900], [R4.64], !P5 ;  /* 0x0490000004f50fae */ /* 0x0007e2000e901d52 */
[C---:B------:R-:W-:Y:S01]  /*d7b0*/  @P0 IADD3.X R7, R5.reuse, UR6, RZ, P1, !PT ;  /* 0x0000000605070c10 */ /* 0x040fe20008ffe4ff */
[----:B------:R-:W-:Y:S01]  /*d7c0*/  FMUL.FTZ R84, R182, R84 ;  /* 0x00000054b6547220 */ /* 0x000fe20000410000 */
[----:B------:R-:W-:Y:S01]  /*d7d0*/  @P0 IADD3 R12, P1, R4, UR12, RZ ;  /* 0x0000000c040c0c10 */ /* 0x000fe2000ff3e0ff */
[C---:B-----5:R-:W-:Y:S02]  /*d7e0*/  FMUL.FTZ R138, R0.reuse, R138 ;  /* 0x0000008a008a7220 */ /* 0x060fe40000410000 */
[C---:B------:R-:W-:Y:S01]  /*d7f0*/  FMUL.FTZ R139, R0.reuse, R139 ;  /* 0x0000008b008b7220 */ /* 0x040fe20000410000 */
[----:B------:R-:W-:Y:S01]  /*d800*/  @P0 IADD3.X R13, R5, UR9, RZ, P1, !PT ;  /* 0x00000009050d0c10 */ /* 0x000fe20008ffe4ff */
[----:B------:R3:W-:Y:S01]  /*d810*/  @P0 LDGSTS.E.BYPASS.LTC128B.128 [R245+0x6900], [R4.64+0x80], !P4 ;  /* 0x0690008004f50fae */ /* 0x0007e2000e101d52 */
[C---:B------:R-:W-:Y:S01]  /*d820*/  FMUL.FTZ R142, R0.reuse, R142 ;  /* 0x0000008e008e7220 */ /* 0x040fe20000410000 */
[----:B------:R-:W-:Y:S01]  /*d830*/  MUFU.EX2 R200, R34 ;  /* 0x0000002200c87308 */ /* 0x000fe20000000800 */
[C---:B------:R-:W-:Y:S02]  /*d840*/  FMUL.FTZ R143, R0.reuse, R143 ;  /* 0x0000008f008f7220 */ /* 0x040fe40000410000 */
[C---:B------:R-:W-:Y:S02]  /*d850*/  FMUL.FTZ R154, R0.reuse, R154 ;  /* 0x0000009a009a7220 */ /* 0x040fe40000410000 */
[C---:B------:R-:W-:Y:S01]  /*d860*/  FMUL.FTZ R155, R0.reuse, R155 ;  /* 0x0000009b009b7220 */ /* 0x040fe20000410000 */
[----:B------:R4:W-:Y:S01]  /*d870*/  @P0 LDGSTS.E.BYPASS.LTC128B.128 [R245+0x5100], [R6.64], !P5 ;  /* 0x0510000006f50fae */ /* 0x0009e2000e901d52 */
[----:B------:R-:W-:Y:S01]  /*d880*/  FMUL.FTZ R158, R0, R158 ;  /* 0x0000009e009e7220 */ /* 0x000fe20000410000 */
[----:B-1----:R-:W-:Y:S01]  /*d890*/  @P0 IADD3 R8, P2, R6, UR8, RZ ;  /* 0x0000000806080c10 */ /* 0x002fe2000ff5e0ff */
[C---:B------:R-:W-:Y:S01]  /*d8a0*/  FMUL.FTZ R159, R0.reuse, R159 ;  /* 0x0000009f009f7220 */ /* 0x040fe20000410000 */
[----:B------:R-:W-:Y:S01]  /*d8b0*/  MUFU.EX2 R218, R35 ;  /* 0x0000002300da7308 */ /* 0x000fe20000000800 */
[----:B------:R-:W-:Y:S01]  /*d8c0*/  FMUL.FTZ R170, R0, R170 ;  /* 0x000000aa00aa7220 */ /* 0x000fe20000410000 */
[----:B------:R-:W-:Y:S02]  /*d8d0*/  @P0 IADD3.X R9, R7, UR6, RZ, P2, !PT ;  /* 0x0000000607090c10 */ /* 0x000fe400097fe4ff */
[----:B------:R1:W-:Y:S01]  /*d8e0*/  @P0 LDGSTS.E.BYPASS.LTC128B.128 [R245+0x7100], [R12.64], !P4 ;  /* 0x071000000cf50fae */ /* 0x0003e2000e101d52 */
[----:B--2---:R-:W-:Y:S02]  /*d8f0*/  FMUL.FTZ R3, R2, c[0x0][0x2d0] ;  /* 0x0000b40002037a20 */ /* 0x004fe40000410000 */
[----:B------:R-:W-:Y:S02]  /*d900*/  FMUL.FTZ R171, R0, R171 ;  /* 0x000000ab00ab7220 */ /* 0x000fe40000410000 */
[--C-:B------:R-:W-:Y:S02]  /*d910*/  FFMA.FTZ R14, R14, c[0x0][0x2d0], -R3.reuse ;  /* 0x0000b4000e0e7a23 */ /* 0x100fe40000010803 */
[--C-:B------:R-:W-:Y:S01]  /*d920*/  FFMA.FTZ R15, R15, c[0x0][0x2d0], -R3.reuse ;  /* 0x0000b4000f0f7a23 */ /* 0x100fe20000010803 */
[----:B------:R2:W-:Y:S01]  /*d930*/  @P0 LDGSTS.E.BYPASS.LTC128B.128 [R245+0x5900], [R8.64], !P5 ;  /* 0x0590000008f50fae */ /* 0x0005e2000e901d52 */
[----:B------:R5:W-:Y:S01]  /*d940*/  MUFU.EX2 R213, R14 ;  /* 0x0000000e00d57308 */ /* 0x000be20000000800 */
[--C-:B------:R-:W-:Y:S01]  /*d950*/  FFMA.FTZ R10, R10, c[0x0][0x2d0], -R3.reuse ;  /* 0x0000b4000a0a7a23 */ /* 0x100fe20000010803 */
[----:B---3--:R-:W-:Y:S01]  /*d960*/  @P0 IADD3 R4, P1, R6, UR12, RZ ;  /* 0x0000000c06040c10 */ /* 0x008fe2000ff3e0ff */
[--C-:B------:R-:W-:Y:S02]  /*d970*/  FFMA.FTZ R11, R11, c[0x0][0x2d0], -R3.reuse ;  /* 0x0000b4000b0b7a23 */ /* 0x100fe40000010803 */
[C---:B------:R-:W-:Y:S01]  /*d980*/  FMUL.FTZ R174, R0.reuse, R174 ;  /* 0x000000ae00ae7220 */ /* 0x040fe20000410000 */
[----:B------:R-:W-:Y:S01]  /*d990*/  @P0 IADD3.X R5, R7, UR9, RZ, P1, !PT ;  /* 0x0000000907050c10 */ /* 0x000fe20008ffe4ff */
[C---:B------:R-:W-:Y:S02]  /*d9a0*/  FMUL.FTZ R175, R0.reuse, R175 ;  /* 0x000000af00af7220 */ /* 0x040fe40000410000 */
[----:B------:R-:W-:Y:S01]  /*d9b0*/  FMUL.FTZ R74, R0, R74 ;  /* 0x0000004a004a7220 */ /* 0x000fe20000410000 */
[----:B------:R3:W-:Y:S01]  /*d9c0*/  MUFU.EX2 R214, R15 ;  /* 0x0000000f00d67308 */ /* 0x0007e20000000800 */
[----:B------:R3:W-:Y:S01]  /*d9d0*/  @P0 LDGSTS.E.BYPASS.LTC128B.128 [R245+0x7900], [R4.64], !P4 ;  /* 0x0790000004f50fae */ /* 0x0007e2000e101d52 */
[C---:B----4-:R-:W-:Y:S01]  /*d9e0*/  FMUL.FTZ R6, R181.reuse, R190 ;  /* 0x000000beb5067220 */ /* 0x050fe20000410000 */
[----:B------:R-:W-:Y:S01]  /*d9f0*/  F2FP.BF16.PACK_AB R190, R222, R246 ;  /* 0x000000f6debe723e */ /* 0x000fe200000010ff */
[----:B------:R-:W-:Y:S01]  /*da00*/  FMUL.FTZ R7, R181, R191 ;  /* 0x000000bfb5077220 */ /* 0x000fe20000410000 */
[----:B------:R-:W-:Y:S01]  /*da10*/  F2FP.BF16.PACK_AB R191, R221, R223 ;  /* 0x000000dfddbf723e */ /* 0x000fe200000010ff */
[----:B------:R-:W-:Y:S02]  /*da20*/  FMUL.FTZ R75, R0, R75 ;  /* 0x0000004b004b7220 */ /* 0x000fe40000410000 */
[C---:B-1----:R-:W-:Y:S01]  /*da30*/  FMUL.FTZ R12, R180.reuse, R196 ;  /* 0x000000c4b40c7220 */ /* 0x042fe20000410000 */
[----:B------:R-:W1:Y:S01]  /*da40*/  LDSM.16.MT88.4 R204, [R225+0x100] ;  /* 0x00010000e1cc783b */ /* 0x000e620000004200 */
[----:B------:R-:W-:Y:S01]  /*da50*/  MUFU.EX2 R211, R10 ;  /* 0x0000000a00d37308 */ /* 0x000fe20000000800 */
[----:B------:R-:W-:Y:S02]  /*da60*/  FMUL.FTZ R13, R180, R197 ;  /* 0x000000c5b40d7220 */ /* 0x000fe40000410000 */
[C---:B------:R-:W-:Y:S02]  /*da70*/  FMUL.FTZ R78, R0.reuse, R78 ;  /* 0x0000004e004e7220 */ /* 0x040fe40000410000 */
[----:B-----5:R-:W-:Y:S02]  /*da80*/  FMUL.FTZ R14, R0, R198 ;  /* 0x000000c6000e7220 */ /* 0x020fe40000410000 */
[C---:B--2---:R-:W-:Y:S01]  /*da90*/  FMUL.FTZ R8, R180.reuse, R192 ;  /* 0x000000c0b4087220 */ /* 0x044fe20000410000 */
[----:B------:R-:W-:Y:S01]  /*daa0*/  F2FP.BF16.PACK_AB R192, R215, R251 ;  /* 0x000000fbd7c0723e */ /* 0x000fe200000010ff */
[----:B------:R-:W-:Y:S01]  /*dab0*/  FMUL.FTZ R9, R180, R193 ;  /* 0x000000c1b4097220 */ /* 0x000fe20000410000 */
[----:B------:R-:W2:Y:S01]  /*dac0*/  MUFU.EX2 R212, R11 ;  /* 0x0000000b00d47308 */ /* 0x000ea20000000800 */
[----:B------:R-:W-:Y:S01]  /*dad0*/  FMUL.FTZ R79, R0, R79 ;  /* 0x0000004f004f7220 */ /* 0x000fe20000410000 */
[----:B------:R-:W0:Y:S01]  /*dae0*/  LDGDEPBAR ;  /* 0x00000000000079af */ /* 0x000e220000000000 */
[----:B------:R-:W-:Y:S02]  /*daf0*/  FMUL.FTZ R85, R182, R85 ;  /* 0x00000055b6557220 */ /* 0x000fe40000410000 */
[----:B---3--:R-:W-:Y:S02]  /*db00*/  FMUL.FTZ R15, R0, R199 ;  /* 0x000000c7000f7220 */ /* 0x008fe40000410000 */
[C---:B------:R-:W-:Y:S02]  /*db10*/  FMUL.FTZ R86, R181.reuse, R86 ;  /* 0x00000056b5567220 */ /* 0x040fe40000410000 */
[C---:B------:R-:W-:Y:S01]  /*db20*/  FMUL.FTZ R4, R182.reuse, R188 ;  /* 0x000000bcb6047220 */ /* 0x040fe20000410000 */
[----:B------:R-:W3:Y:S01]  /*db30*/  LDSM.16.MT88.4 R196, [R226+0x100] ;  /* 0x00010000e2c4783b */ /* 0x000ee20000004200 */
[----:B------:R-:W-:Y:S01]  /*db40*/  FMUL.FTZ R5, R182, R189 ;  /* 0x000000bdb6057220 */ /* 0x000fe20000410000 */
[----:B------:R-:W-:Y:S01]  /*db50*/  F2FP.BF16.PACK_AB R188, R244, R220 ;  /* 0x000000dcf4bc723e */ /* 0x000fe200000010ff */
[----:B------:R-:W-:Y:S01]  /*db60*/  FMUL.FTZ R87, R181, R87 ;  /* 0x00000057b5577220 */ /* 0x000fe20000410000 */
[----:B------:R-:W-:Y:S01]  /*db70*/  F2FP.BF16.PACK_AB R189, R247, R252 ;  /* 0x000000fcf7bd723e */ /* 0x000fe200000010ff */
[--C-:B------:R-:W-:Y:S02]  /*db80*/  FFMA.FTZ R28, R28, c[0x0][0x2d0], -R208.reuse ;  /* 0x0000b4001c1c7a23 */ /* 0x100fe400000108d0 */
[--C-:B------:R-:W-:Y:S02]  /*db90*/  FFMA.FTZ R29, R29, c[0x0][0x2d0], -R208.reuse ;  /* 0x0000b4001d1d7a23 */ /* 0x100fe400000108d0 */
[--C-:B------:R-:W-:Y:S01]  /*dba0*/  FFMA.FTZ R30, R30, c[0x0][0x2d0], -R3.reuse ;  /* 0x0000b4001e1e7a23 */ /* 0x100fe20000010803 */
[----:B------:R-:W-:Y:S01]  /*dbb0*/  MUFU.EX2 R216, R28 ;  /* 0x0000001c00d87308 */ /* 0x000fe20000000800 */
[----:B------:R-:W-:Y:S02]  /*dbc0*/  FFMA.FTZ R31, R31, c[0x0][0x2d0], -R3 ;  /* 0x0000b4001f1f7a23 */ /* 0x000fe40000010803 */
[--C-:B------:R-:W-:Y:S01]  /*dbd0*/  FFMA.FTZ R38, R38, c[0x0][0x2d0], -R209.reuse ;  /* 0x0000b40026267a23 */ /* 0x100fe200000108d1 */
[----:B--2---:R-:W-:Y:S01]  /*dbe0*/  F2FP.BF16.PACK_AB R193, R212, R211 ;  /* 0x000000d3d4c1723e */ /* 0x004fe200000010ff */
[--C-:B------:R-:W-:Y:S02]  /*dbf0*/  FFMA.FTZ R39, R39, c[0x0][0x2d0], -R209.reuse ;  /* 0x0000b40027277a23 */ /* 0x100fe400000108d1 */
[----:B------:R-:W-:Y:S01]  /*dc00*/  FFMA.FTZ R51, R51, c[0x0][0x2d0], -R209 ;  /* 0x0000b40033337a23 */ /* 0x000fe200000108d1 */
[-C--:B-1----:R-:W-:Y:S05]  /*dc10*/  HMMA.16816.F32.BF16 R4, R188, R204.reuse, R4 ;  /* 0x000000ccbc04723c */ /* 0x082fea0000041804 */
[----:B------:R-:W-:Y:S01]  /*dc20*/  FMUL.FTZ R10, R0, R194 ;  /* 0x000000c2000a7220 */ /* 0x000fe20000410000 */
[----:B------:R-:W-:Y:S01]  /*dc30*/  F2FP.BF16.PACK_AB R194, R186, R187 ;  /* 0x000000bbbac2723e */ /* 0x000fe200000010ff */
[----:B------:R-:W-:Y:S01]  /*dc40*/  FMUL.FTZ R11, R0, R195 ;  /* 0x000000c3000b7220 */ /* 0x000fe20000410000 */
[----:B------:R-:W-:Y:S01]  /*dc50*/  F2FP.BF16.PACK_AB R195, R214, R213 ;  /* 0x000000d5d6c3723e */ /* 0x000fe200000010ff */
[----:B------:R-:W-:Y:S03]  /*dc60*/  FFMA.FTZ R40, R40, c[0x0][0x2d0], -R208 ;  /* 0x0000b40028287a23 */ /* 0x000fe600000108d0 */
[--C-:B------:R-:W-:Y:S01]  /*dc70*/  FFMA.FTZ R42, R42, c[0x0][0x2d0], -R3.reuse ;  /* 0x0000b4002a2a7a23 */ /* 0x100fe20000010803 */
[----:B------:R-:W-:Y:S01]  /*dc80*/  MUFU.EX2 R215, R40 ;  /* 0x0000002800d77308 */ /* 0x000fe20000000800 */
[--C-:B------:R-:W-:Y:S01]  /*dc90*/  FFMA.FTZ R43, R43, c[0x0][0x2d0], -R3.reuse ;  /* 0x0000b4002b2b7a23 */ /* 0x100fe20000010803 */
[C---:B------:R-:W-:Y:S04]  /*dca0*/  HMMA.16816.F32.BF16 R8, R192.reuse, R204, R8 ;  /* 0x000000ccc008723c */ /* 0x040fe80000041808 */
[C---:B------:R-:W-:Y:S02]  /*dcb0*/  FMUL.FTZ R88, R180.reuse, R88 ;  /* 0x00000058b4587220 */ /* 0x040fe40000410000 */
[----:B------:R-:W-:Y:S02]  /*dcc0*/  FMUL.FTZ R89, R180, R89 ;  /* 0x00000059b4597220 */ /* 0x000fe40000410000 */
[-C--:B------:R-:W-:Y:S01]  /*dcd0*/  HMMA.16816.F32.BF16 R12, R192, R206.reuse, R12 ;  /* 0x000000cec00c723c */ /* 0x080fe2000004180c */
[----:B------:R1:W-:Y:S03]  /*dce0*/  MUFU.EX2 R204, R32 ;  /* 0x0000002000cc7308 */ /* 0x0003e60000000800 */
[C---:B------:R-:W-:Y:S02]  /*dcf0*/  FMUL.FTZ R90, R0.reuse, R90 ;  /* 0x0000005a005a7220 */ /* 0x040fe40000410000 */
[----:B------:R-:W-:Y:S02]  /*dd00*/  FMUL.FTZ R91, R0, R91 ;  /* 0x0000005b005b7220 */ /* 0x000fe40000410000 */
[C---:B------:R-:W-:Y:S03]  /*dd10*/  HMMA.16816.F32.BF16 R16, R188.reuse, R206, R16 ;  /* 0x000000cebc10723c */ /* 0x040fe60000041810 */
[----:B------:R-:W-:Y:S01]  /*dd20*/  MUFU.EX2 R206, R31 ;  /* 0x0000001f00ce7308 */ /* 0x000fe20000000800 */
[C---:B------:R-:W-:Y:S02]  /*dd30*/  FMUL.FTZ R92, R180.reuse, R92 ;  /* 0x0000005cb45c7220 */ /* 0x040fe40000410000 */
[----:B------:R-:W-:Y:S01]  /*dd40*/  FMUL.FTZ R93, R180, R93 ;  /* 0x0000005db45d7220 */ /* 0x000fe20000410000 */
[----:B------:R-:W-:Y:S01]  /*dd50*/  MOV R207, R223 ;  /* 0x000000df00cf7202 */ /* 0x000fe20000000f00 */
[-C--:B---3--:R-:W-:Y:S04]  /*dd60*/  HMMA.16816.F32.BF16 R132, R188, R196.reuse, R132 ;  /* 0x000000c4bc84723c */ /* 0x088fe80000041884 */
[C---:B------:R-:W-:Y:S01]  /*dd70*/  FMUL.FTZ R94, R0.reuse, R94 ;  /* 0x0000005e005e7220 */ /* 0x040fe20000410000 */
[----:B------:R-:W-:Y:S01]  /*dd80*/  MUFU.EX2 R205, R25 ;  /* 0x0000001900cd7308 */ /* 0x000fe20000000800 */
[----:B------:R-:W-:Y:S02]  /*dd90*/  FMUL.FTZ R95, R0, R95 ;  /* 0x0000005f005f7220 */ /* 0x000fe40000410000 */
[C---:B------:R-:W-:Y:S01]  /*dda0*/  HMMA.16816.F32.BF16 R136, R192.reuse, R196, R136 ;  /* 0x000000c4c088723c */ /* 0x040fe20000041888 */
[----:B-1----:R-:W-:Y:S03]  /*ddb0*/  LDSM.16.MT88.4 R32, [R225+0x900] ;  /* 0x00090000e120783b */ /* 0x002fe60000004200 */
        /* <DEDUP_REMOVED lines=8> */
[----:B------:R-:W-:Y:S02]  /*de40*/  FMUL.FTZ R101, R182, R101 ;  /* 0x00000065b6657220 */ /* 0x000fe40000410000 */
[C---:B------:R-:W-:Y:S04]  /*de50*/  FMUL.FTZ R102, R181.reuse, R102 ;  /* 0x00000066b5667220 */ /* 0x040fe80000410000 */
        /* <DEDUP_REMOVED lines=28> */
[----:B------:R-:W-:Y:S02]  /*e020*/  FFMA.FTZ R20, R20, c[0x0][0x2d0], -R210 ;  /* 0x0000b40014147a23 */ /* 0x000fe400000108d2 */
[----:B------:R-:W-:Y:S02]  /*e030*/  FFMA.FTZ R24, R24, c[0x0][0x2d0], -R208 ;  /* 0x0000b40018187a23 */ /* 0x000fe400000108d0 */
[----:B------:R-:W-:Y:S02]  /*e040*/  MUFU.EX2 R250, R20 ;  /* 0x0000001400fa7308 */ /* 0x000fe40000000800 */
[--C-:B------:R-:W-:Y:S02]  /*e050*/  FFMA.FTZ R26, R26, c[0x0][0x2d0], -R3.reuse ;  /* 0x0000b4001a1a7a23 */ /* 0x100fe40000010803 */
[----:B------:R-:W-:Y:S02]  /*e060*/  FFMA.FTZ R27, R27, c[0x0][0x2d0], -R3 ;  /* 0x0000b4001b1b7a23 */ /* 0x000fe40000010803 */
[C---:B------:R-:W-:Y:S02]  /*e070*/  FMUL.FTZ R128, R182.reuse, R128 ;  /* 0x00000080b6807220 */ /* 0x040fe40000410000 */
[----:B------:R-:W-:Y:S02]  /*e080*/  FMUL.FTZ R129, R182, R129 ;  /* 0x00000081b6817220 */ /* 0x000fe40000410000 */
[----:B------:R-:W-:Y:S01]  /*e090*/  MUFU.EX2 R20, R29 ;  /* 0x0000001d00147308 */ /* 0x000fe20000000800 */
[--C-:B------:R-:W-:Y:S02]  /*e0a0*/  FFMA.FTZ R37, R37, c[0x0][0x2d0], -R210.reuse ;  /* 0x0000b40025257a23 */ /* 0x100fe400000108d2 */
[--C-:B------:R-:W-:Y:S02]  /*e0b0*/  FFMA.FTZ R36, R36, c[0x0][0x2d0], -R210.reuse ;  /* 0x0000b40024247a23 */ /* 0x100fe400000108d2 */
[----:B------:R-:W-:Y:S02]  /*e0c0*/  FFMA.FTZ R48, R48, c[0x0][0x2d0], -R210 ;  /* 0x0000b40030307a23 */ /* 0x000fe400000108d2 */
[----:B------:R-:W-:Y:S02]  /*e0d0*/  FFMA.FTZ R50, R50, c[0x0][0x2d0], -R209 ;  /* 0x0000b40032327a23 */ /* 0x000fe400000108d1 */
[----:B------:R-:W-:Y:S01]  /*e0e0*/  FFMA.FTZ R41, R41, c[0x0][0x2d0], -R208 ;  /* 0x0000b40029297a23 */ /* 0x000fe200000108d0 */
[----:B------:R-:W-:Y:S01]  /*e0f0*/  MUFU.EX2 R248, R24 ;  /* 0x0000001800f87308 */ /* 0x000fe20000000800 */
[----:B------:R-:W-:Y:S02]  /*e100*/  FFMA.FTZ R49, R49, c[0x0][0x2d0], -R210 ;  /* 0x0000b40031317a23 */ /* 0x000fe400000108d2 */
[--C-:B------:R-:W-:Y:S02]  /*e110*/  FFMA.FTZ R44, R44, c[0x0][0x2d0], -R208.reuse ;  /* 0x0000b4002c2c7a23 */ /* 0x100fe400000108d0 */
[----:B------:R-:W-:Y:S02]  /*e120*/  FFMA.FTZ R45, R45, c[0x0][0x2d0], -R208 ;  /* 0x0000b4002d2d7a23 */ /* 0x000fe400000108d0 */
[--C-:B------:R-:W-:Y:S02]  /*e130*/  FFMA.FTZ R46, R46, c[0x0][0x2d0], -R3.reuse ;  /* 0x0000b4002e2e7a23 */ /* 0x100fe40000010803 */
[----:B------:R-:W-:Y:S01]  /*e140*/  FFMA.FTZ R47, R47, c[0x0][0x2d0], -R3 ;  /* 0x0000b4002f2f7a23 */ /* 0x000fe20000010803 */
[----:B------:R2:W-:Y:S01]  /*e150*/  MUFU.EX2 R246, R37 ;  /* 0x0000002500f67308 */ /* 0x0005e20000000800 */
[-C--:B-1----:R-:W-:Y:S03]  /*e160*/  HMMA.16816.F32.BF16 R164, R188, R196.reuse, R164 ;  /* 0x000000c4bca4723c */ /* 0x082fe600000418a4 */
[C---:B------:R-:W-:Y:S02]  /*e170*/  FMUL.FTZ R118, R181.reuse, R118 ;  /* 0x00000076b5767220 */ /* 0x040fe40000410000 */
[----:B------:R-:W-:Y:S02]  /*e180*/  FMUL.FTZ R119, R181, R119 ;  /* 0x00000077b5777220 */ /* 0x000fe40000410000 */
[--C-:B------:R-:W-:Y:S01]  /*e190*/  FFMA.FTZ R21, R21, c[0x0][0x2d0], -R210.reuse ;  /* 0x0000b40015157a23 */ /* 0x100fe200000108d2 */
[C---:B------:R-:W-:Y:S01]  /*e1a0*/  HMMA.16816.F32.BF16 R168, R192.reuse, R196, R168 ;  /* 0x000000c4c0a8723c */ /* 0x040fe200000418a8 */
[----:B------:R1:W-:Y:S03]  /*e1b0*/  MUFU.EX2 R223, R49 ;  /* 0x0000003100df7308 */ /* 0x0003e60000000800 */
[--C-:B------:R-:W-:Y:S02]  /*e1c0*/  FFMA.FTZ R23, R23, c[0x0][0x2d0], -R209.reuse ;  /* 0x0000b40017177a23 */ /* 0x100fe400000108d1 */
[--C-:B------:R-:W-:Y:S02]  /*e1d0*/  FFMA.FTZ R22, R22, c[0x0][0x2d0], -R209.reuse ;  /* 0x0000b40016167a23 */ /* 0x100fe400000108d1 */
[-C--:B------:R-:W-:Y:S03]  /*e1e0*/  HMMA.16816.F32.BF16 R172, R192, R198.reuse, R172 ;  /* 0x000000c6c0ac723c */ /* 0x080fe600000418ac */
[----:B------:R-:W3:Y:S01]  /*e1f0*/  MUFU.EX2 R201, R21 ;  /* 0x0000001500c97308 */ /* 0x000ee20000000800 */
[C---:B------:R-:W-:Y:S02]  /*e200*/  FMUL.FTZ R130, R181.reuse, R130 ;  /* 0x00000082b5827220 */ /* 0x040fe40000410000 */
[----:B------:R-:W-:Y:S01]  /*e210*/  FMUL.FTZ R131, R181, R131 ;  /* 0x00000083b5837220 */ /* 0x000fe20000410000 */
[----:B--2---:R-:W-:Y:S01]  /*e220*/  MOV R37, R222 ;  /* 0x000000de00257202 */ /* 0x004fe20000000f00 */
[C---:B------:R-:W-:Y:S01]  /*e230*/  HMMA.16816.F32.BF16 R176, R188.reuse, R198, R176 ;  /* 0x000000c6bcb0723c */ /* 0x040fe200000418b0 */
[----:B------:R-:W2:Y:S03]  /*e240*/  LDSM.16.MT88.4 R196, [R225+0x2100] ;  /* 0x00210000e1c4783b */ /* 0x000ea60000004200 */
[----:B------:R-:W-:Y:S01]  /*e250*/  FFMA.FTZ R52, R52, c[0x0][0x2d0], -R210 ;  /* 0x0000b40034347a23 */ /* 0x000fe200000108d2 */
[----:B------:R-:W-:Y:S01]  /*e260*/  MUFU.EX2 R222, R51 ;  /* 0x0000003300de7308 */ /* 0x000fe20000000800 */
[----:B------:R-:W-:Y:S02]  /*e270*/  FFMA.FTZ R66, R66, c[0x0][0x2d0], -R209 ;  /* 0x0000b40042427a23 */ /* 0x000fe400000108d1 */
[----:B------:R-:W-:Y:S04]  /*e280*/  FFMA.FTZ R56, R56, c[0x0][0x2d0], -R208 ;  /* 0x0000b40038387a23 */ /* 0x000fe800000108d0 */
[----:B-1----:R-:W-:Y:S02]  /*e290*/  FFMA.FTZ R49, R53, c[0x0][0x2d0], -R210 ;  /* 0x0000b40035317a23 */ /* 0x002fe400000108d2 */
[----:B------:R-:W-:Y:S01]  /*e2a0*/  FFMA.FTZ R53, R62, c[0x0][0x2d0], -R3 ;  /* 0x0000b4003e357a23 */ /* 0x000fe20000010803 */
[----:B------:R-:W1:Y:S01]  /*e2b0*/  MUFU.EX2 R219, R23 ;  /* 0x0000001700db7308 */ /* 0x000e620000000800 */
[----:B------:R-:W-:Y:S09]  /*e2c0*/  FFMA.FTZ R57, R57, c[0x0][0x2d0], -R208 ;  /* 0x0000b40039397a23 */ /* 0x000ff200000108d0 */
[----:B------:R4:W5:Y:S10]  /*e2d0*/  MUFU.EX2 R249, R22 ;  /* 0x0000001600f97308 */ /* 0x0009740000000800 */
[----:B------:R-:W-:Y:S01]  /*e2e0*/  MUFU.EX2 R66, R66 ;  /* 0x0000004200427308 */ /* 0x000fe20000000800 */
[-C--:B--2---:R-:W-:Y:S09]  /*e2f0*/  HMMA.16816.F32.BF16 R68, R188, R196.reuse, R68 ;  /* 0x000000c4bc44723c */ /* 0x084ff20000041844 */
[----:B------:R-:W-:Y:S01]  /*e300*/  MUFU.EX2 R53, R53 ;  /* 0x0000003500357308 */ /* 0x000fe20000000800 */
[C---:B------:R-:W-:Y:S08]  /*e310*/  HMMA.16816.F32.BF16 R72, R192.reuse, R196, R72 ;  /* 0x000000c4c048723c */ /* 0x040ff00000041848 */
[-C--:B------:R-:W-:Y:S08]  /*e320*/  HMMA.16816.F32.BF16 R76, R192, R198.reuse, R76 ;  /* 0x000000c6c04c723c */ /* 0x080ff0000004184c */
[C---:B------:R-:W-:Y:S01]  /*e330*/  HMMA.16816.F32.BF16 R80, R188.reuse, R198, R80 ;  /* 0x000000c6bc50723c */ /* 0x040fe20000041850 */
[----:B------:R-:W2:Y:S07]  /*e340*/  LDSM.16.MT88.4 R196, [R226+0x2100] ;  /* 0x00210000e2c4783b */ /* 0x000eae0000004200 */
[-C--:B--2---:R-:W-:Y:S08]  /*e350*/  HMMA.16816.F32.BF16 R84, R188, R196.reuse, R84 ;  /* 0x000000c4bc54723c */ /* 0x084ff00000041854 */
        /* <DEDUP_REMOVED lines=10> */
[C---:B------:R-:W-:Y:S01]  /*e400*/  HMMA.16816.F32.BF16 R120, R192.reuse, R196, R120 ;  /* 0x000000c4c078723c */ /* 0x040fe20000041878 */
[----:B------:R-:W-:Y:S06]  /*e410*/  MUFU.EX2 R196, R26 ;  /* 0x0000001a00c47308 */ /* 0x000fec0000000800 */
[----:B---3--:R-:W-:Y:S01]  /*e420*/  MOV R197, R201 ;  /* 0x000000c900c57202 */ /* 0x008fe20000000f00 */
[-C--:B------:R-:W-:Y:S04]  /*e430*/  HMMA.16816.F32.BF16 R124, R192, R198.reuse, R124 ;  /* 0x000000c6c07c723c */ /* 0x080fe8000004187c */
[----:B------:R-:W-:Y:S02]  /*e440*/  MOV R201, R247 ;  /* 0x000000f700c97202 */ /* 0x000fe40000000f00 */
[----:B------:R2:W-:Y:S01]  /*e450*/  MUFU.EX2 R247, R48 ;  /* 0x0000003000f77308 */ /* 0x0005e20000000800 */
[----:B------:R-:W-:Y:S01]  /*e460*/  MOV R194, R205 ;  /* 0x000000cd00c27202 */ /* 0x000fe20000000f00 */
[----:B------:R-:W-:Y:S04]  /*e470*/  HMMA.16816.F32.BF16 R128, R188, R198, R128 ;  /* 0x000000c6bc80723c */ /* 0x000fe80000041880 */
[----:B------:R-:W-:Y:S02]  /*e480*/  MOV R193, R204 ;  /* 0x000000cc00c17202 */ /* 0x000fe40000000f00 */
[----:B------:R-:W-:Y:S02]  /*e490*/  MOV R192, R200 ;  /* 0x000000c800c07202 */ /* 0x000fe40000000f00 */
[----:B------:R3:W-:Y:S01]  /*e4a0*/  MUFU.EX2 R205, R30 ;  /* 0x0000001e00cd7308 */ /* 0x0007e20000000800 */
[----:B-1----:R-:W-:Y:S03]  /*e4b0*/  MOV R195, R219 ;  /* 0x000000db00c37202 */ /* 0x002fe60000000f00 */
[----:B------:R-:W-:Y:S02]  /*e4c0*/  MOV R191, R218 ;  /* 0x000000da00bf7202 */ /* 0x000fe40000000f00 */
[----:B------:R-:W-:Y:S02]  /*e4d0*/  MOV R198, R217 ;  /* 0x000000d900c67202 */ /* 0x000fe40000000f00 */
[----:B------:R-:W-:Y:S02]  /*e4e0*/  MOV R190, R20 ;  /* 0x0000001400be7202 */ /* 0x000fe40000000f00 */
[----:B------:R-:W1:Y:S01]  /*e4f0*/  MUFU.EX2 R204, R27 ;  /* 0x0000001b00cc7308 */ /* 0x000e620000000800 */
[----:B------:R-:W-:Y:S02]  /*e500*/  F2FP.BF16.PACK_AB R20, R197, R250 ;  /* 0x000000fac514723e */ /* 0x000fe400000010ff */
[----:B----4-:R-:W-:Y:S01]  /*e510*/  F2FP.BF16.PACK_AB R22, R198, R193 ;  /* 0x000000c1c616723e */ /* 0x010fe200000010ff */
[--C-:B--2---:R-:W-:Y:S01]  /*e520*/  FFMA.FTZ R48, R64, c[0x0][0x2d0], -R210.reuse ;  /* 0x0000b40040307a23 */ /* 0x104fe200000108d2 */
[----:B-----5:R-:W-:Y:S01]  /*e530*/  F2FP.BF16.PACK_AB R21, R195, R249 ;  /* 0x000000f9c315723e */ /* 0x020fe200000010ff */
[----:B------:R-:W-:Y:S01]  /*e540*/  FFMA.FTZ R210, R65, c[0x0][0x2d0], -R210 ;  /* 0x0000b40041d27a23 */ /* 0x000fe200000108d2 */
[----:B------:R-:W-:Y:S02]  /*e550*/  F2FP.BF16.PACK_AB R23, R191, R192 ;  /* 0x000000c0bf17723e */ /* 0x000fe400000010ff */
[----:B------:R-:W-:Y:S01]  /*e560*/  MOV R199, R216 ;  /* 0x000000d800c77202 */ /* 0x000fe20000000f00 */
[----:B------:R2:W-:Y:S01]  /*e570*/  MUFU.EX2 R217, R38 ;  /* 0x0000002600d97308 */ /* 0x0005e20000000800 */
[----:B------:R-:W-:Y:S02]  /*e580*/  F2FP.BF16.PACK_AB R24, R194, R248 ;  /* 0x000000f8c218723e */ /* 0x000fe400000010ff */
[----:B------:R-:W-:Y:S01]  /*e590*/  F2FP.BF16.PACK_AB R26, R190, R199 ;  /* 0x000000c7be1a723e */ /* 0x000fe200000010ff */
[-C--:B------:R-:W-:Y:S01]  /*e5a0*/  HMMA.16816.F32.BF16 R4, R20, R32.reuse, R4 ;  /* 0x000000201404723c */ /* 0x080fe20000041804 */
[----:B---3--:R-:W3:Y:S04]  /*e5b0*/  LDSM.16.MT88.4 R28, [R226+0x900] ;  /* 0x00090000e21c783b */ /* 0x008ee80000004200 */
[----:B------:R-:W-:Y:S01]  /*e5c0*/  MOV R200, R244 ;  /* 0x000000f400c87202 */ /* 0x000fe20000000f00 */
[----:B------:R4:W-:Y:S01]  /*e5d0*/  MUFU.EX2 R219, R39 ;  /* 0x0000002700db7308 */ /* 0x0009e20000000800 */
[----:B------:R-:W-:Y:S02]  /*e5e0*/  MOV R188, R221 ;  /* 0x000000dd00bc7202 */ /* 0x000fe40000000f00 */
[----:B------:R-:W-:Y:S03]  /*e5f0*/  MOV R189, R186 ;  /* 0x000000ba00bd7202 */ /* 0x000fe60000000f00 */
[----:B-1----:R-:W-:Y:S02]  /*e600*/  F2FP.BF16.PACK_AB R25, R204, R196 ;  /* 0x000000c4cc19723e */ /* 0x002fe400000010ff */
[----:B------:R-:W-:Y:S02]  /*e610*/  F2FP.BF16.PACK_AB R27, R206, R205 ;  /* 0x000000cdce1b723e */ /* 0x000fe400000010ff */
[----:B------:R-:W-:Y:S01]  /*e620*/  MUFU.EX2 R186, R43 ;  /* 0x0000002b00ba7308 */ /* 0x000fe20000000800 */
[----:B--2---:R-:W2:Y:S04]  /*e630*/  LDL.LU R38, [R1+0x2c] ;  /* 0x00002c0001267983 */ /* 0x004ea80000300800 */
[C---:B------:R-:W-:Y:S05]  /*e640*/  HMMA.16816.F32.BF16 R8, R24.reuse, R32, R8 ;  /* 0x000000201808723c */ /* 0x040fea0000041808 */
[----:B------:R1:W-:Y:S03]  /*e650*/  MUFU.EX2 R244, R36 ;  /* 0x0000002400f47308 */ /* 0x0003e60000000800 */
[-C--:B------:R-:W-:Y:S01]  /*e660*/  HMMA.16816.F32.BF16 R12, R24, R34.reuse, R12 ;  /* 0x00000022180c723c */ /* 0x080fe2000004180c */
[----:B----4-:R-:W4:Y:S04]  /*e670*/  LDL.LU R39, [R1+0x8] ;  /* 0x0000080001277983 */ /* 0x010f280000300800 */
[----:B------:R-:W5:Y:S02]  /*e680*/  LDL.LU R51, [R1+0xc] ;  /* 0x00000c0001337983 */ /* 0x000f640000300800 */
[----:B------:R1:W-:Y:S01]  /*e690*/  MUFU.EX2 R221, R50 ;  /* 0x0000003200dd7308 */ /* 0x0003e20000000800 */
[C---:B------:R-:W-:Y:S01]  /*e6a0*/  HMMA.16816.F32.BF16 R16, R20.reuse, R34, R16 ;  /* 0x000000221410723c */ /* 0x040fe20000041810 */
[----:B------:R-:W5:Y:S04]  /*e6b0*/  LDL.LU R40, [R1+0x4] ;  /* 0x0000040001287983 */ /* 0x000f680000300800 */
[----:B------:R-:W-:Y:S03]  /*e6c0*/  LDSM.16.MT88.4 R32, [R226+0x1100] ;  /* 0x00110000e220783b */ /* 0x000fe60000004200 */
[-C--:B---3--:R-:W-:Y:S01]  /*e6d0*/  HMMA.16816.F32.BF16 R132, R20, R28.reuse, R132 ;  /* 0x0000001c1484723c */ /* 0x088fe20000041884 */
[----:B------:R3:W2:Y:S03]  /*e6e0*/  MUFU.EX2 R216, R41 ;  /* 0x0000002900d87308 */ /* 0x0006a60000000800 */
[----:B-1----:R-:W-:Y:S04]  /*e6f0*/  MOV R36, R187 ;  /* 0x000000bb00247202 */ /* 0x002fe80000000f00 */
[C---:B------:R-:W-:Y:S03]  /*e700*/  HMMA.16816.F32.BF16 R136, R24.reuse, R28, R136 ;  /* 0x0000001c1888723c */ /* 0x040fe60000041888 */
[----:B------:R-:W1:Y:S01]  /*e710*/  MUFU.EX2 R187, R42 ;  /* 0x0000002a00bb7308 */ /* 0x000e620000000800 */
[--C-:B------:R-:W-:Y:S04]  /*e720*/  FFMA.FTZ R50, R60, c[0x0][0x2d0], -R208.reuse ;  /* 0x0000b4003c327a23 */ /* 0x100fe800000108d0 */
[-C--:B------:R-:W-:Y:S04]  /*e730*/  HMMA.16816.F32.BF16 R140, R24, R30.reuse, R140 ;  /* 0x0000001e188c723c */ /* 0x080fe8000004188c */
[----:B------:R-:W-:Y:S01]  /*e740*/  FFMA.FTZ R208, R61, c[0x0][0x2d0], -R208 ;  /* 0x0000b4003dd07a23 */ /* 0x000fe200000108d0 */
[----:B------:R-:W-:Y:S03]  /*e750*/  MUFU.EX2 R218, R44 ;  /* 0x0000002c00da7308 */ /* 0x000fe60000000800 */
[C---:B------:R-:W-:Y:S01]  /*e760*/  HMMA.16816.F32.BF16 R144, R20.reuse, R30, R144 ;  /* 0x0000001e1490723c */ /* 0x040fe20000041890 */
[----:B------:R-:W1:Y:S03]  /*e770*/  LDSM.16.MT88.4 R28, [R228+0x900] ;  /* 0x00090000e41c783b */ /* 0x000e660000004200 */
[----:B---3--:R-:W-:Y:S03]  /*e780*/  MOV R41, R220 ;  /* 0x000000dc00297202 */ /* 0x008fe60000000f00 */
[----:B------:R3:W1:Y:S10]  /*e790*/  MUFU.EX2 R220, R45 ;  /* 0x0000002d00dc7308 */ /* 0x0006740000000800 */
[----:B------:R1:W-:Y:S10]  /*e7a0*/  MUFU.EX2 R64, R46 ;  /* 0x0000002e00407308 */ /* 0x0003f40000000800 */
[----:B------:R1:W1:Y:S01]  /*e7b0*/  MUFU.EX2 R60, R47 ;  /* 0x0000002f003c7308 */ /* 0x0002620000000800 */
[----:B---3--:R-:W-:Y:S02]  /*e7c0*/  FFMA.FTZ R45, R55, c[0x0][0x2d0], -R209 ;  /* 0x0000b400372d7a23 */ /* 0x008fe400000108d1 */
[----:B------:R-:W-:Y:S07]  /*e7d0*/  FFMA.FTZ R55, R58, c[0x0][0x2d0], -R3 ;  /* 0x0000b4003a377a23 */ /* 0x000fee0000010803 */
[----:B------:R-:W-:Y:S01]  /*e7e0*/  MUFU.EX2 R65, R45 ;  /* 0x0000002d00417308 */ /* 0x000fe20000000800 */
[-C--:B-1----:R-:W-:Y:S03]  /*e7f0*/  HMMA.16816.F32.BF16 R148, R20, R28.reuse, R148 ;  /* 0x0000001c1494723c */ /* 0x082fe60000041894 */
[--C-:B------:R-:W-:Y:S02]  /*e800*/  FFMA.FTZ R46, R54, c[0x0][0x2d0], -R209.reuse ;  /* 0x0000b400362e7a23 */ /* 0x100fe400000108d1 */
[----:B------:R-:W-:Y:S04]  /*e810*/  FFMA.FTZ R209, R67, c[0x0][0x2d0], -R209 ;  /* 0x0000b40043d17a23 */ /* 0x000fe800000108d1 */
[----:B------:R-:W-:Y:S03]  /*e820*/  MUFU.EX2 R58, R50 ;  /* 0x00000032003a7308 */ /* 0x000fe60000000800 */
[--C-:B------:R-:W-:Y:S01]  /*e830*/  FFMA.FTZ R54, R59, c[0x0][0x2d0], -R3.reuse ;  /* 0x0000b4003b367a23 */ /* 0x100fe20000010803 */
[C---:B------:R-:W-:Y:S04]  /*e840*/  HMMA.16816.F32.BF16 R152, R24.reuse, R28, R152 ;  /* 0x0000001c1898723c */ /* 0x040fe80000041898 */
[----:B------:R-:W-:Y:S01]  /*e850*/  MOV R47, R36 ;  /* 0x00000024002f7202 */ /* 0x000fe20000000f00 */
[----:B------:R-:W-:Y:S03]  /*e860*/  FFMA.FTZ R3, R63, c[0x0][0x2d0], -R3 ;  /* 0x0000b4003f037a23 */ /* 0x000fe60000010803 */
[-C--:B------:R-:W-:Y:S01]  /*e870*/  HMMA.16816.F32.BF16 R156, R24, R30.reuse, R156 ;  /* 0x0000001e189c723c */ /* 0x080fe2000004189c */
[----:B------:R-:W-:Y:S07]  /*e880*/  MUFU.EX2 R67, R49 ;  /* 0x0000003100437308 */ /* 0x000fee0000000800 */
[C---:B------:R-:W-:Y:S01]  /*e890*/  HMMA.16816.F32.BF16 R160, R20.reuse, R30, R160 ;  /* 0x0000001e14a0723c */ /* 0x040fe200000418a0 */
[----:B------:R-:W1:Y:S02]  /*e8a0*/  LDSM.16.MT88.4 R28, [R227+0x900] ;  /* 0x00090000e31c783b */ /* 0x000e640000004200 */
[----:B------:R-:W-:Y:S10]  /*e8b0*/  MUFU.EX2 R62, R46 ;  /* 0x0000002e003e7308 */ /* 0x000ff40000000800 */
[----:B------:R-:W-:Y:S10]  /*e8c0*/  MUFU.EX2 R210, R210 ;  /* 0x000000d200d27308 */ /* 0x000ff40000000800 */
[----:B------:R-:W-:Y:S10]  /*e8d0*/  MUFU.EX2 R209, R209 ;  /* 0x000000d100d17308 */ /* 0x000ff40000000800 */
[----:B------:R-:W-:Y:S01]  /*e8e0*/  MUFU.EX2 R208, R208 ;  /* 0x000000d000d07308 */ /* 0x000fe20000000800 */
[-C--:B-1----:R-:W-:Y:S09]  /*e8f0*/  HMMA.16816.F32.BF16 R164, R20, R28.reuse, R164 ;  /* 0x0000001c14a4723c */ /* 0x082ff200000418a4 */
[----:B------:R-:W-:Y:S01]  /*e900*/  MUFU.EX2 R63, R52 ;  /* 0x00000034003f7308 */ /* 0x000fe20000000800 */
[C---:B------:R-:W-:Y:S09]  /*e910*/  HMMA.16816.F32.BF16 R168, R24.reuse, R28, R168 ;  /* 0x0000001c18a8723c */ /* 0x040ff200000418a8 */
[----:B------:R1:W3:Y:S01]  /*e920*/  MUFU.EX2 R52, R3 ;  /* 0x0000000300347308 */ /* 0x0002e20000000800 */
[-C--:B------:R-:W-:Y:S09]  /*e930*/  HMMA.16816.F32.BF16 R172, R24, R30.reuse, R172 ;  /* 0x0000001e18ac723c */ /* 0x080ff200000418ac */
[----:B------:R-:W-:Y:S01]  /*e940*/  MUFU.EX2 R59, R57 ;  /* 0x00000039003b7308 */ /* 0x000fe20000000800 */
[C---:B------:R-:W-:Y:S01]  /*e950*/  HMMA.16816.F32.BF16 R176, R20.reuse, R30, R176 ;  /* 0x0000001e14b0723c */ /* 0x040fe200000418b0 */
[----:B------:R-:W1:Y:S08]  /*e960*/  LDSM.16.MT88.4 R28, [R225+0x2900] ;  /* 0x00290000e11c783b */ /* 0x000e700000004200 */
[----:B------:R-:W-:Y:S10]  /*e970*/  MUFU.EX2 R61, R56 ;  /* 0x00000038003d7308 */ /* 0x000ff40000000800 */
[----:B------:R-:W-:Y:S10]  /*e980*/  MUFU.EX2 R55, R55 ;  /* 0x0000003700377308 */ /* 0x000ff40000000800 */
[----:B------:R-:W2:Y:S01]  /*e990*/  MUFU.EX2 R54, R54 ;  /* 0x0000003600367308 */ /* 0x000ea20000000800 */
[-C--:B-1----:R-:W-:Y:S08]  /*e9a0*/  HMMA.16816.F32.BF16 R68, R20, R28.reuse, R68 ;  /* 0x0000001c1444723c */ /* 0x082ff00000041844 */
[C---:B------:R-:W-:Y:S08]  /*e9b0*/  HMMA.16816.F32.BF16 R72, R24.reuse, R28, R72 ;  /* 0x0000001c1848723c */ /* 0x040ff00000041848 */
[-C--:B------:R-:W-:Y:S08]  /*e9c0*/  HMMA.16816.F32.BF16 R76, R24, R30.reuse, R76 ;  /* 0x0000001e184c723c */ /* 0x080ff0000004184c */
[C---:B------:R-:W-:Y:S01]  /*e9d0*/  HMMA.16816.F32.BF16 R80, R20.reuse, R30, R80 ;  /* 0x0000001e1450723c */ /* 0x040fe20000041850 */
[----:B------:R-:W1:Y:S07]  /*e9e0*/  LDSM.16.MT88.4 R28, [R226+0x2900] ;  /* 0x00290000e21c783b */ /* 0x000e6e0000004200 */
[-C--:B-1----:R-:W-:Y:S08]  /*e9f0*/  HMMA.16816.F32.BF16 R84, R20, R28.reuse, R84 ;  /* 0x0000001c1454723c */ /* 0x082ff00000041854 */
[C---:B------:R-:W-:Y:S04]  /*ea00*/  HMMA.16816.F32.BF16 R88, R24.reuse, R28, R88 ;  /* 0x0000001c1858723c */ /* 0x040fe80000041858 */
[----:B--2---:R-:W-:Y:S04]  /*ea10*/  FFMA.FTZ R44, R0, R38, R211 ;  /* 0x00000026002c7223 */ /* 0x004fe800000100d3 */
[-C--:B------:R-:W-:Y:S04]  /*ea20*/  HMMA.16816.F32.BF16 R92, R24, R30.reuse, R92 ;  /* 0x0000001e185c723c */ /* 0x080fe8000004185c */
[----:B------:R-:W-:Y:S02]  /*ea30*/  MOV R211, R202 ;  /* 0x000000ca00d37202 */ /* 0x000fe40000000f00 */
[----:B------:R-:W-:Y:S02]  /*ea40*/  MOV R0, R201 ;  /* 0x000000c900007202 */ /* 0x000fe40000000f00 */
[C---:B------:R-:W-:Y:S01]  /*ea50*/  HMMA.16816.F32.BF16 R96, R20.reuse, R30, R96 ;  /* 0x0000001e1460723c */ /* 0x040fe20000041860 */
[----:B------:R-:W1:Y:S03]  /*ea60*/  LDSM.16.MT88.4 R28, [R228+0x2900] ;  /* 0x00290000e41c783b */ /* 0x000e660000004200 */
[----:B----4-:R-:W-:Y:S01]  /*ea70*/  FFMA.FTZ R180, R180, R39, R251 ;  /* 0x00000027b4b47223 */ /* 0x010fe200000100fb */
[----:B------:R-:W-:Y:S01]  /*ea80*/  MOV R251, R203 ;  /* 0x000000cb00fb7202 */ /* 0x000fe20000000f00 */
[----:B-----5:R-:W-:Y:S01]  /*ea90*/  FFMA.FTZ R181, R181, R51, R252 ;  /* 0x00000033b5b57223 */ /* 0x020fe200000100fc */
[----:B------:R-:W-:Y:S02]  /*eaa0*/  MOV R51, R37 ;  /* 0x0000002500337202 */ /* 0x000fe40000000f00 */
[----:B------:R-:W-:Y:S03]  /*eab0*/  LDSM.16.MT88.4 R36, [R228+0x1100] ;  /* 0x00110000e424783b */ /* 0x000fe60000004200 */
[----:B------:R-:W-:Y:S01]  /*eac0*/  FFMA.FTZ R182, R182, R40, R41 ;  /* 0x00000028b6b67223 */ /* 0x000fe20000010029 */
[----:B------:R-:W-:Y:S01]  /*ead0*/  MOV R252, R207 ;  /* 0x000000cf00fc7202 */ /* 0x000fe20000000f00 */
[----:B------:R-:W-:Y:S01]  /*eae0*/  FADD.FTZ R0, R0, R181 ;  /* 0x000000b500007221 */ /* 0x000fe20000010000 */
[----:B------:R2:W4:Y:S01]  /*eaf0*/  MUFU.EX2 R207, R48 ;  /* 0x0000003000cf7308 */ /* 0x0005220000000800 */
[----:B------:R-:W-:Y:S01]  /*eb00*/  MOV R181, R192 ;  /* 0x000000c000b57202 */ /* 0x000fe20000000f00 */
[----:B------:R-:W-:Y:S01]  /*eb10*/  LDSM.16.MT88.4 R40, [R227+0x1100] ;  /* 0x00110000e328783b */ /* 0x000fe20000004200 */
[----:B------:R-:W-:Y:S01]  /*eb20*/  FADD.FTZ R0, R252, R0 ;  /* 0x00000000fc007221 */ /* 0x000fe20000010000 */
[----:B------:R-:W-:Y:S03]  /*eb30*/  MOV R252, R190 ;  /* 0x000000be00fc7202 */ /* 0x000fe60000000f00 */
        /* <DEDUP_REMOVED lines=29> */
[----:B------:R-:W5:Y:S07]  /*ed10*/  LDSM.16.MT88.4 R32, [R226+0x3100] ;  /* 0x00310000e220783b */ /* 0x000f6e0000004200 */
        /* <DEDUP_REMOVED lines=9> */
[----:B------:R-:W2:Y:S07]  /*edb0*/  LDSM.16.MT88.4 R40, [R227+0x3100] ;  /* 0x00310000e328783b */ /* 0x000eae0000004200 */
[-C--:B-1----:R-:W-:Y:S08]  /*edc0*/  HMMA.16816.F32.BF16 R68, R20, R24.reuse, R68 ;  /* 0x000000181444723c */ /* 0x082ff00000041844 */
[C---:B------:R-:W-:Y:S07]  /*edd0*/  HMMA.16816.F32.BF16 R72, R28.reuse, R24, R72 ;  /* 0x000000181c48723c */ /* 0x040fee0000041848 */
[----:B------:R-:W-:Y:S01]  /*ede0*/  MOV R25, R200 ;  /* 0x000000c800197202 */ /* 0x000fe20000000f00 */
[-C--:B------:R-:W-:Y:S01]  /*edf0*/  HMMA.16816.F32.BF16 R76, R28, R26.reuse, R76 ;  /* 0x0000001a1c4c723c */ /* 0x080fe2000004184c */
[----:B------:R-:W1:Y:S03]  /*ee00*/  LDSM.16.MT88.4 R200, [R225+0x1900] ;  /* 0x00190000e1c8783b */ /* 0x000e660000004200 */
[----:B------:R-:W-:Y:S01]  /*ee10*/  FADD.FTZ R24, R25, R182 ;  /* 0x000000b619187221 */ /* 0x000fe20000010000 */
[----:B------:R-:W-:Y:S01]  /*ee20*/  MOV R182, R199 ;  /* 0x000000c700b67202 */ /* 0x000fe20000000f00 */
[----:B------:R-:W-:Y:S01]  /*ee30*/  FADD.FTZ R25, R211, R180 ;  /* 0x000000b4d3197221 */ /* 0x000fe20000010000 */
[----:B------:R-:W-:Y:S01]  /*ee40*/  MOV R211, R198 ;  /* 0x000000c600d37202 */ /* 0x000fe20000000f00 */
[C---:B------:R-:W-:Y:S04]  /*ee50*/  HMMA.16816.F32.BF16 R80, R20.reuse, R26, R80 ;  /* 0x0000001a1450723c */ /* 0x040fe80000041850 */
[----:B------:R-:W-:Y:S01]  /*ee60*/  FADD.FTZ R25, R47, R25 ;  /* 0x000000192f197221 */ /* 0x000fe20000010000 */
[----:B------:R-:W-:Y:S01]  /*ee70*/  MOV R180, R193 ;  /* 0x000000c100b47202 */ /* 0x000fe20000000f00 */
[----:B------:R-:W-:Y:S01]  /*ee80*/  FADD.FTZ R24, R251, R24 ;  /* 0x00000018fb187221 */ /* 0x000fe20000010000 */
[----:B------:R-:W-:Y:S01]  /*ee90*/  MOV R251, R191 ;  /* 0x000000bf00fb7202 */ /* 0x000fe20000000f00 */
[-C--:B-----5:R-:W-:Y:S04]  /*eea0*/  HMMA.16816.F32.BF16 R84, R20, R32.reuse, R84 ;  /* 0x000000201454723c */ /* 0x0a0fe80000041854 */
[----:B------:R-:W-:Y:S01]  /*eeb0*/  FADD.FTZ R26, R212, R44 ;  /* 0x0000002cd41a7221 */ /* 0x000fe20000010000 */
[----:B---3--:R-:W-:Y:S01]  /*eec0*/  F2FP.BF16.PACK_AB R27, R52, R53 ;  /* 0x00000035341b723e */ /* 0x008fe200000010ff */
[----:B------:R-:W-:Y:S01]  /*eed0*/  LDSM.16.MT88.4 R44, [R226+0x3900] ;  /* 0x00390000e22c783b */ /* 0x000fe20000004200 */
[----:B------:R-:W-:Y:S01]  /*eee0*/  FADD.FTZ R24, R51, R24 ;  /* 0x0000001833187221 */ /* 0x000fe20000010000 */
[C---:B------:R-:W-:Y:S04]  /*eef0*/  HMMA.16816.F32.BF16 R88, R28.reuse, R32, R88 ;  /* 0x000000201c58723c */ /* 0x040fe80000041858 */
[----:B------:R-:W-:Y:S01]  /*ef00*/  FADD.FTZ R0, R189, R25 ;  /* 0x00000019bd007221 */ /* 0x000fe20000010000 */
[----:B------:R-:W-:Y:S01]  /*ef10*/  F2FP.BF16.PACK_AB R25, R54, R55 ;  /* 0x000000373619723e */ /* 0x000fe200000010ff */
[----:B--2---:R-:W-:Y:S01]  /*ef20*/  LDSM.16.MT88.4 R48, [R228+0x3900] ;  /* 0x00390000e430783b */ /* 0x004fe20000004200 */
[----:B------:R-:W-:Y:S01]  /*ef30*/  FADD.FTZ R57, R250, R24 ;  /* 0x00000018fa397221 */ /* 0x000fe20000010000 */
[-C--:B------:R-:W-:Y:S04]  /*ef40*/  HMMA.16816.F32.BF16 R92, R28, R34.reuse, R92 ;  /* 0x000000221c5c723c */ /* 0x080fe8000004185c */
[----:B------:R-:W-:Y:S01]  /*ef50*/  F2FP.BF16.PACK_AB R24, R59, R61 ;  /* 0x0000003d3b18723e */ /* 0x000fe200000010ff */
[----:B------:R-:W-:Y:S01]  /*ef60*/  FADD.FTZ R26, R213, R26 ;  /* 0x0000001ad51a7221 */ /* 0x000fe20000010000 */
[----:B------:R-:W-:Y:S01]  /*ef70*/  MOV R212, R194 ;  /* 0x000000c200d47202 */ /* 0x000fe20000000f00 */
[----:B------:R-:W-:Y:S01]  /*ef80*/  FADD.FTZ R0, R248, R0 ;  /* 0x00000000f8007221 */ /* 0x000fe20000010000 */
[C---:B------:R-:W-:Y:S01]  /*ef90*/  HMMA.16816.F32.BF16 R96, R20.reuse, R34, R96 ;  /* 0x000000221460723c */ /* 0x040fe20000041860 */
[----:B------:R-:W2:Y:S03]  /*efa0*/  LDSM.16.MT88.4 R32, [R226+0x1900] ;  /* 0x00190000e220783b */ /* 0x000ea60000004200 */
[----:B------:R-:W-:Y:S01]  /*efb0*/  FADD.FTZ R26, R214, R26 ;  /* 0x0000001ad61a7221 */ /* 0x000fe20000010000 */
[----:B------:R-:W-:Y:S01]  /*efc0*/  MOV R213, R195 ;  /* 0x000000c300d57202 */ /* 0x000fe20000000f00 */
[----:B------:R-:W-:Y:S01]  /*efd0*/  FADD.FTZ R0, R212, R0 ;  /* 0x00000000d4007221 */ /* 0x000fe20000010000 */
[----:B------:R-:W-:Y:S01]  /*efe0*/  MOV R214, R197 ;  /* 0x000000c500d67202 */ /* 0x000fe20000000f00 */
[-C--:B------:R-:W-:Y:S04]  /*eff0*/  HMMA.16816.F32.BF16 R100, R20, R36.reuse, R100 ;  /* 0x000000241464723c */ /* 0x080fe80000041864 */
[----:B------:R-:W-:Y:S01]  /*f000*/  FADD.FTZ R56, R196, R26 ;  /* 0x0000001ac4387221 */ /* 0x000fe20000010000 */
[----:B------:R-:W-:Y:S01]  /*f010*/  F2FP.BF16.PACK_AB R26, R208, R58 ;  /* 0x0000003ad01a723e */ /* 0x000fe200000010ff */
[----:B------:R-:W-:Y:S01]  /*f020*/  FADD.FTZ R0, R182, R0 ;  /* 0x00000000b6007221 */ /* 0x000fe20000010000 */
[----:B------:R-:W-:Y:S01]  /*f030*/  MOV R182, R2 ;  /* 0x0000000200b67202 */ /* 0x000fe20000000f00 */
[C---:B------:R-:W-:Y:S04]  /*f040*/  HMMA.16816.F32.BF16 R104, R28.reuse, R36, R104 ;  /* 0x000000241c68723c */ /* 0x040fe80000041868 */
[----:B------:R-:W-:Y:S04]  /*f050*/  FADD.FTZ R3, R213, R3 ;  /* 0x00000003d5037221 */ /* 0x000fe80000010000 */
[-C--:B------:R-:W-:Y:S04]  /*f060*/  HMMA.16816.F32.BF16 R108, R28, R38.reuse, R108 ;  /* 0x000000261c6c723c */ /* 0x080fe8000004186c */
[----:B------:R-:W-:Y:S04]  /*f070*/  FADD.FTZ R3, R181, R3 ;  /* 0x00000003b5037221 */ /* 0x000fe80000010000 */
[C---:B------:R-:W-:Y:S01]  /*f080*/  HMMA.16816.F32.BF16 R112, R20.reuse, R38, R112 ;  /* 0x000000261470723c */ /* 0x040fe20000041870 */
[----:B------:R-:W-:Y:S07]  /*f090*/  LDSM.16.MT88.4 R36, [R227+0x1900] ;  /* 0x00190000e324783b */ /* 0x000fee0000004200 */
[-C--:B------:R-:W-:Y:S08]  /*f0a0*/  HMMA.16816.F32.BF16 R116, R20, R40.reuse, R116 ;  /* 0x000000281474723c */ /* 0x080ff00000041874 */
[C---:B------:R-:W-:Y:S08]  /*f0b0*/  HMMA.16816.F32.BF16 R120, R28.reuse, R40, R120 ;  /* 0x000000281c78723c */ /* 0x040ff00000041878 */
[-C--:B------:R-:W-:Y:S01]  /*f0c0*/  HMMA.16816.F32.BF16 R124, R28, R42.reuse, R124 ;  /* 0x0000002a1c7c723c */ /* 0x080fe2000004187c */
[----:B------:R-:W3:Y:S07]  /*f0d0*/  LDSM.16.MT88.4 R28, [R228+0x1900] ;  /* 0x00190000e41c783b */ /* 0x000eee0000004200 */
[----:B------:R-:W-:Y:S01]  /*f0e0*/  HMMA.16816.F32.BF16 R128, R20, R42, R128 ;  /* 0x0000002a1480723c */ /* 0x000fe20000041880 */
[----:B------:R-:W5:Y:S06]  /*f0f0*/  LDSM.16.MT88.4 R40, [R225+0x3900] ;  /* 0x00390000e128783b */ /* 0x000f6c0000004200 */
[----:B------:R-:W-:Y:S02]  /*f100*/  F2FP.BF16.PACK_AB R20, R67, R63 ;  /* 0x0000003f4314723e */ /* 0x000fe400000010ff */
[----:B----4-:R-:W-:Y:S03]  /*f110*/  F2FP.BF16.PACK_AB R22, R210, R207 ;  /* 0x000000cfd216723e */ /* 0x010fe600000010ff */
[----:B------:R-:W-:Y:S02]  /*f120*/  F2FP.BF16.PACK_AB R21, R65, R62 ;  /* 0x0000003e4115723e */ /* 0x000fe400000010ff */
[----:B------:R-:W-:Y:S07]  /*f130*/  F2FP.BF16.PACK_AB R23, R209, R66 ;  /* 0x00000042d117723e */ /* 0x000fee00000010ff */
[-C--:B-1----:R-:W-:Y:S01]  /*f140*/  HMMA.16816.F32.BF16 R188, R20, R200.reuse, R4 ;  /* 0x000000c814bc723c */ /* 0x082fe20000041804 */
[----:B------:R-:W1:Y:S07]  /*f150*/  LDSM.16.MT88.4 R4, [R227+0x3900] ;  /* 0x00390000e304783b */ /* 0x000e6e0000004200 */
        /* <DEDUP_REMOVED lines=21> */
[----:B------:R-:W-:Y:S01]  /*f2b0*/  FADD.FTZ R3, R186, R10 ;  /* 0x0000000aba037221 */ /* 0x000fe20000010000 */
[----:B------:R-:W-:Y:S01]  /*f2c0*/  MOV R186, R2 ;  /* 0x0000000200ba7202 */ /* 0x000fe20000000f00 */
[----:B------:R-:W-:Y:S01]  /*f2d0*/  FADD.FTZ R8, R219, R0 ;  /* 0x00000000db087221 */ /* 0x000fe20000010000 */
[----:B------:R-:W-:Y:S01]  /*f2e0*/  MOV R2, R184 ;  /* 0x000000b800027202 */ /* 0x000fe20000000f00 */
        /* <DEDUP_REMOVED lines=11> */
[-C--:B-----5:R-:W-:Y:S08]  /*f3a0*/  HMMA.16816.F32.BF16 R68, R20, R40.reuse, R68 ;  /* 0x000000281444723c */ /* 0x0a0ff00000041844 */
        /* <DEDUP_REMOVED lines=43> */
.L_x_1603:
[----:B------:R-:W3:Y:S04]  /*f660*/  LDL.LU R5, [R1+0x4] ;  /* 0x0000040001057983 */ /* 0x000ee80000300800 */
[----:B------:R-:W4:Y:S04]  /*f670*/  LDL.LU R9, [R1+0xc] ;  /* 0x00000c0001097983 */ /* 0x000f280000300800 */
[----:B--2---:R-:W2:Y:S04]  /*f680*/  LDL.LU R7, [R1+0x8] ;  /* 0x0000080001077983 */ /* 0x004ea80000300800 */
[----:B------:R-:W2:Y:S01]  /*f690*/  LDL.LU R4, [R1+0x2c] ;  /* 0x00002c0001047983 */ /* 0x000ea20000300800 */
[----:B------:R-:W-:-:S02]  /*f6a0*/  MOV R62, 0xff800000 ;  /* 0xff800000003e7802 */ /* 0x000fc40000000f00 */
[----:B------:R-:W-:Y:S02]  /*f6b0*/  MOV R63, 0xff800000 ;  /* 0xff800000003f7802 */ /* 0x000fe40000000f00 */
[----:B------:R-:W-:Y:S02]  /*f6c0*/  MOV R64, 0xff800000 ;  /* 0xff80000000407802 */ /* 0x000fe40000000f00 */
[----:B------:R-:W-:Y:S02]  /*f6d0*/  MOV R65, 0xff800000 ;  /* 0xff80000000417802 */ /* 0x000fe40000000f00 */
[----:B------:R-:W-:Y:S01]  /*f6e0*/  PLOP3.LUT P1, PT, PT, PT, PT, 0x8, 0x0 ;  /* 0x000000000000781c */ /* 0x000fe20003f2e170 */
[----:B---3--:R-:W1:Y:S04]  /*f6f0*/  SHFL.BFLY PT, R10, R5, 0x2, 0x1f ;  /* 0x0c401f00050a7f89 */ /* 0x008e6800000e0000 */
[----:B----4-:R-:W3:Y:S04]  /*f700*/  SHFL.BFLY PT, R8, R9, 0x2, 0x1f ;  /* 0x0c401f0009087f89 */ /* 0x010ee800000e0000 */
[----:B--2---:R-:W2:Y:S01]  /*f710*/  SHFL.BFLY PT, R6, R7, 0x2, 0x1f ;  /* 0x0c401f0007067f89 */ /* 0x004ea200000e0000 */
[----:B-1----:R-:W-:-:S03]  /*f720*/  FADD.FTZ R10, R10, R5 ;  /* 0x000000050a0a7221 */ /* 0x002fc60000010000 */
[----:B------:R-:W1:Y:S01]  /*f730*/  SHFL.BFLY PT, R5, R4, 0x2, 0x1f ;  /* 0x0c401f0004057f89 */ /* 0x000e6200000e0000 */
[----:B---3--:R-:W-:-:S03]  /*f740*/  FADD.FTZ R8, R8, R9 ;  /* 0x0000000908087221 */ /* 0x008fc60000010000 */
[----:B------:R-:W3:Y:S01]  /*f750*/  SHFL.BFLY PT, R0, R10, 0x1, 0x1f ;  /* 0x0c201f000a007f89 */ /* 0x000ee200000e0000 */
[----:B--2---:R-:W-:-:S03]  /*f760*/  FADD.FTZ R6, R6, R7 ;  /* 0x0000000706067221 */ /* 0x004fc60000010000 */
[----:B------:R-:W2:Y:S04]  /*f770*/  SHFL.BFLY PT, R3, R8, 0x1, 0x1f ;  /* 0x0c201f0008037f89 */ /* 0x000ea800000e0000 */
[----:B------:R-:W4:Y:S01]  /*f780*/  SHFL.BFLY PT, R2, R6, 0x1, 0x1f ;  /* 0x0c201f0006027f89 */ /* 0x000f2200000e0000 */
[----:B-1----:R-:W-:Y:S02]  /*f790*/  FADD.FTZ R5, R5, R4 ;  /* 0x0000000405057221 */ /* 0x002fe40000010000 */
[----:B---3--:R-:W-:-:S03]  /*f7a0*/  FADD.FTZ R10, R10, R0 ;  /* 0x000000000a0a7221 */ /* 0x008fc60000010000 */
[----:B------:R-:W1:Y:S01]  /*f7b0*/  SHFL.BFLY PT, R4, R5, 0x1, 0x1f ;  /* 0x0c201f0005047f89 */ /* 0x000e6200000e0000 */
[----:B------:R-:W-:Y:S01]  /*f7c0*/  MOV R0, RZ ;  /* 0x000000ff00007202 */ /* 0x000fe20000000f00 */
[----:B--2---:R-:W-:Y:S01]  /*f7d0*/  FADD.FTZ R8, R8, R3 ;  /* 0x0000000308087221 */ /* 0x004fe20000010000 */
        /* <DEDUP_REMOVED lines=161> */
.L_x_1585:
        /* <DEDUP_REMOVED lines=184> */
.L_x_1606:
        /* <DEDUP_REMOVED lines=151> */
.L_x_1608:
[----:B--234-:R-:W-:Y:S05]  /*116e0*/  BSYNC B0 ;  /* 0x0000000000007941 */ /* 0x01cfea0003800000 */
.L_x_1607:
        /* <DEDUP_REMOVED lines=16> */
.L_x_1610:
[----:B------:R-:W-:Y:S05]  /*117f0*/  BSYNC B0 ;  /* 0x0000000000007941 */ /* 0x000fea0003800000 */
.L_x_1609:
        /* <DEDUP_REMOVED lines=16> */
.L_x_1612:
[----:B------:R-:W-:Y:S05]  /*11900*/  BSYNC B0 ;  /* 0x0000000000007941 */ /* 0x000fea0003800000 */
.L_x_1611:
        /* <DEDUP_REMOVED lines=16> */
.L_x_1614:
[----:B------:R-:W-:Y:S05]  /*11a10*/  BSYNC B0 ;  /* 0x0000000000007941 */ /* 0x000fea0003800000 */
.L_x_1613:
        /* <DEDUP_REMOVED lines=16> */
.L_x_1616:
[----:B------:R-:W-:Y:S05]  /*11b20*/  BSYNC B0 ;  /* 0x0000000000007941 */ /* 0x000fea0003800000 */
.L_x_1615:
        /* <DEDUP_REMOVED lines=16> */
.L_x_1618:
[----:B------:R-:W-:Y:S05]  /*11c30*/  BSYNC B0 ;  /* 0x0000000000007941 */ /* 0x000fea0003800000 */
.L_x_1617:
        /* <DEDUP_REMOVED lines=16> */
.L_x_1620:
[----:B------:R-:W-:Y:S05]  /*11d40*/  BSYNC B0 ;  /* 0x0000000000007941 */ /* 0x000fea0003800000 */
.L_x_1619:
        /* <DEDUP_REMOVED lines=17> */
.L_x_1605:
        /* <DEDUP_REMOVED lines=19> */
.L_x_1621:
        /* <DEDUP_REMOVED lines=42> */
.L_x_1623:
[----:B------:R-:W-:Y:S05]  /*12230*/  BSYNC B0 ;  /* 0x0000000000007941 */ /* 0x000fea0003800000 */
.L_x_1622:
        /* <DEDUP_REMOVED lines=59> */
.L_x_1625:
[----:B------:R-:W-:Y:S05]  /*125f0*/  BSYNC B0 ;  /* 0x0000000000007941 */ /* 0x000fea0003800000 */
.L_x_1624:
        /* <DEDUP_REMOVED lines=15> */
.L_x_1627:
[----:B------:R-:W-:Y:S05]  /*126f0*/  BSYNC B0 ;  /* 0x0000000000007941 */ /* 0x000fea0003800000 */
.L_x_1626:
        /* <DEDUP_REMOVED lines=15> */
.L_x_1629:
[----:B------:R-:W-:Y:S05]  /*127f0*/  BSYNC B0 ;  /* 0x0000000000007941 */ /* 0x000fea0003800000 */
.L_x_1628:
        /* <DEDUP_REMOVED lines=15> */
.L_x_1631:
[----:B------:R-:W-:Y:S05]  /*128f0*/  BSYNC B0 ;  /* 0x0000000000007941 */ /* 0x000fea0003800000 */
.L_x_1630:
        /* <DEDUP_REMOVED lines=15> */
.L_x_1633:
[----:B------:R-:W-:Y:S05]  /*129f0*/  BSYNC B0 ;  /* 0x0000000000007941 */ /* 0x000fea0003800000 */
.L_x_1632:
        /* <DEDUP_REMOVED lines=15> */
.L_x_1635:
[----:B------:R-:W-:Y:S05]  /*12af0*/  BSYNC B0 ;  /* 0x0000000000007941 */ /* 0x000fea0003800000 */
.L_x_1634:
        /* <DEDUP_REMOVED lines=15> */
.L_x_1637:
[----:B------:R-:W-:Y:S05]  /*12bf0*/  BSYNC B0 ;  /* 0x0000000000007941 */ /* 0x000fea0003800000 */
.L_x_1636:
        /* <DEDUP_REMOVED lines=16> */
.L_x_1638:
        /* <DEDUP_REMOVED lines=16> */
.L_x_1847:


//--------------------- .text._ZN7cutlass13device_kernelIN5flash19enable_sm80_to_sm89INS1_16FlashAttnFwdSm80INS1_25CollectiveMainloopFwdSm80ILi4ELi1ELb0EN4cute5tupleIJNS5_1CILi128EEENS7_ILi64EEES8_EEELi128ENS_10bfloat16_tEfNS_4arch4Sm80ELb1ELb0ELb0ELb1ELb0ELb1ELb1ELb0EEENS1_21CollectiveEpilogueFwdINS6_IJS8_S8_S9_EEENS6_IJNS7_ILi1EEESH_SH_EEESB_SD_Li128ELb1ELb1ELb0ELb0EEENS1_19SingleTileSchedulerILb1ELb0ELb1ELi128EEEEEEEEEvNT_6ParamsE --------------------------
	.section	.text._ZN7cutlass13device_kernelIN5flash19enable_sm80_to_sm89INS1_16FlashAttnFwdSm80INS1_25CollectiveMainloopFwdSm80ILi4ELi1ELb0EN4cute5tupleIJNS5_1CILi128EEENS7_ILi64EEES8_EEELi128ENS_10bfloat16_tEfNS_4arch4Sm80ELb1ELb0ELb0ELb1ELb0ELb1ELb1ELb0EEENS1_21CollectiveEpilogueFwdINS6_IJS8_S8_S9_EEENS6_IJNS7_ILi1EEESH_SH_EEESB_SD_Li128ELb1ELb1ELb0ELb0EEENS1_19SingleTileSchedulerILb1ELb0ELb1ELi128EEEEEEEEEvNT_6ParamsE,"ax",@progbits
	.sectioninfo	@"SHI_REGISTERS=255"
	.align	128
.text._ZN7cutlass13device_kernelIN5flash19enable_sm80_to_sm89INS1_16FlashAttnFwdSm80INS1_25CollectiveMainloopFwdSm80ILi4ELi1ELb0EN4cute5tupleIJNS5_1CILi128EEENS7_ILi64EEES8_EEELi128ENS_10bfloat16_tEfNS_4arch4Sm80ELb1ELb0ELb0ELb1ELb0ELb1ELb1ELb0EEENS1_21CollectiveEpilogueFwdINS6_IJS8_S8_S9_EEENS6_IJNS7_ILi1EEESH_SH_EEESB_SD_Li128ELb1ELb1ELb0ELb0EEENS1_19SingleTileSchedulerILb1ELb0ELb1ELi128EEEEEEEEEvNT_6ParamsE:
        .type           _ZN7cutlass13device_kernelIN5flash19enable_sm80_to_sm89INS1_16FlashAttnFwdSm80INS1_25CollectiveMainloopFwdSm80ILi4ELi1ELb0EN4cute5tupleIJNS5_1CILi128EEENS7_ILi64EEES8_EEELi128ENS_10bfloat16_tEfNS_4arch4Sm80ELb1ELb0ELb0ELb1ELb0ELb1ELb1ELb0EEENS1_21CollectiveEpilogueFwdINS6_IJS8_S8_S9_EEENS6_IJNS7_ILi1EEESH_SH_EEESB_SD_Li128ELb1ELb1ELb0ELb0EEENS1_19SingleTileSchedulerILb1ELb0ELb1ELi128EEEEEEEEEvNT_6ParamsE,@function
        .size           _ZN7cutlass13device_kernelIN5flash19enable_sm80_to_sm89INS1_16FlashAttnFwdSm80INS1_25CollectiveMainloopFwdSm80ILi4ELi1ELb0EN4cute5tupleIJNS5_1CILi128EEENS7_ILi64EEES8_EEELi128ENS_10bfloat16_tEfNS_4arch4Sm80ELb1ELb0ELb0ELb1ELb0ELb1ELb1ELb0EEENS1_21CollectiveEpilogueFwdINS6_IJS8_S8_S9_EEENS6_IJNS7_ILi1EEESH_SH_EEESB_SD_Li128ELb1ELb1ELb0ELb0EEENS1_19SingleTileSchedulerILb1ELb0ELb1ELi128EEEEEEEEEvNT_6ParamsE,(.L_x_1848 - _ZN7cutlass13device_kernelIN5flash19enable_sm80_to_sm89INS1_16FlashAttnFwdSm80INS1_25CollectiveMainloopFwdSm80ILi4ELi1ELb0EN4cute5tupleIJNS5_1CILi128EEENS7_ILi64EEES8_EEELi128ENS_10bfloat16_tEfNS_4arch4Sm80ELb1ELb0ELb0ELb1ELb0ELb1ELb1ELb0EEENS1_21CollectiveEpilogueFwdINS6_IJS8_S8_S9_EEENS6_IJNS7_ILi1EEESH_SH_EEESB_SD_Li128ELb1ELb1ELb0ELb0EEENS1_19SingleTileSchedulerILb1ELb0ELb1ELi128EEEEEEEEEvNT_6ParamsE)
        .other          _ZN7cutlass13device_kernelIN5flash19enable_sm80_to_sm89INS1_16FlashAttnFwdSm80INS1_25CollectiveMainloopFwdSm80ILi4ELi1ELb0EN4cute5tupleIJNS5_1CILi128EEENS7_ILi64EEES8_EEELi128ENS_10bfloat16_tEfNS_4arch4Sm80ELb1ELb0ELb0ELb1ELb0ELb1ELb1ELb0EEENS1_21CollectiveEpilogueFwdINS6_IJS8_S8_S9_EEENS6_IJNS7_ILi1EEESH_SH_EEESB_SD_Li128ELb1ELb1ELb0ELb0EEENS1_19SingleTileSchedulerILb1ELb0ELb1ELi128EEEEEEEEEvNT_6ParamsE,@"STO_CUDA_ENTRY STV_DEFAULT"
_ZN7cutlass13device_kernelIN5flash19enable_sm80_to_sm89INS1_16FlashAttnFwdSm80INS1_25CollectiveMainloopFwdSm80ILi4ELi1ELb0EN4cute5tupleIJNS5_1CILi128EEENS7_ILi64EEES8_EEELi128ENS_10bfloat16_tEfNS_4arch4Sm80ELb1ELb0ELb0ELb1ELb0ELb1ELb1ELb0EEENS1_21CollectiveEpilogueFwdINS6_IJS8_S8_S9_EEENS6_IJNS7_ILi1EEESH_SH_EEESB_SD_Li128ELb1ELb1ELb0ELb0EEENS1_19SingleTileSchedulerILb1ELb0ELb1ELi128EEEEEEEEEvNT_6ParamsE:
[----:B------:R-:W-:Y:S02]  /*0000*/  MOV R1, c[0x0][0x28] ;  /* 0x00000a0000017a02 */ /* 0x000fe40000000f00 */
[----:B------:R-:W1:Y:S01]  /*0010*/  S2R R177, SR_TID.X ;  /* 0x0000000000b17919 */ /* 0x000e620000002100 */
[----:B------:R-:W-:Y:S01]  /*0020*/  IMAD.MOV.U32 R38, RZ, RZ, 0x4 ;  /* 0x00000004ff267424 */ /* 0x000fe200078e00ff */
[----:B------:R-:W2:Y:S01]  /*0030*/  S2UR UR18, SR_CTAID.X ;  /* 0x00000000001279c3 */ /* 0x000ea20000002500 */
[----:B------:R-:W-:Y:S01]  /*0040*/  ULDC.64 UR28, c[0x0][0x118] ;  /* 0x00004600001c7ab9 */ /* 0x000fe20000000a00 */
[----:B------:R-:W3:Y:S01]  /*0050*/  S2R R4, SR_CTAID.Z ;  /* 0x0000000000047919 */ /* 0x000ee20000002700 */
[----:B------:R-:W-:-:S05]  /*0060*/  IADD3 R1, R1, -0xa0, RZ ;  /* 0xffffff6001017810 */ /* 0x000fca0007ffe0ff */
[----:B------:R-:W4:Y:S01]  /*0070*/  S2UR UR26, SR_CTAID.Z ;  /* 0x00000000001a79c3 */ /* 0x000f220000002700 */
[----:B-1----:R-:W-:Y:S01]  /*0080*/  SHF.R.U32.HI R0, RZ, 0x5, R177 ;  /* 0x00000005ff007819 */ /* 0x002fe200000116b1 */
[----:B---3--:R-:W-:-:S05]  /*0090*/  IMAD.WIDE R2, R4, R38, c[0x0][0x568] ;  /* 0x00015a0004027625 */ /* 0x008fca00078e0226 */
[----:B------:R-:W1:Y:S02]  /*00a0*/  SHFL.IDX PT, R0, R0, RZ, 0x1f ;  /* 0x00001fff00007589 */ /* 0x000e6400000e0000 */
[----:B-1----:R-:W-:-:S13]  /*00b0*/  ISETP.NE.AND P0, PT, R0, RZ, PT ;  /* 0x000000ff0000720c */ /* 0x002fda0003f05270 */
[----:B--2-4-:R-:W-:Y:S05]  /*00c0*/  @!P0 BRA `(.L_x_1639) ;  /* 0x0000017000008947 */ /* 0x014fea0003800000 */
[----:B------:R-:W-:-:S04]  /*00d0*/  ISETP.NE.U32.AND P0, PT, RZ, c[0x0][0x568], PT ;  /* 0x00015a00ff007a0c */ /* 0x000fc80003f05070 */
[----:B------:R-:W-:-:S13]  /*00e0*/  ISETP.NE.AND.EX P0, PT, RZ, c[0x0][0x56c], PT, P0 ;  /* 0x00015b00ff007a0c */ /* 0x000fda0003f05300 */
[----:B------:R-:W-:Y:S05]  /*00f0*/  @!P0 BRA `(.L_x_1640) ;  /* 0x0000003000008947 */ /* 0x000fea0003800000 */
[----:B------:R-:W2:Y:S02]  /*0100*/  LDG.E R0, [R2.64] ;  /* 0x0000001c02007981 */ /* 0x000ea4000c1e1900 */
[----:B--2---:R1:W2:Y:S02]  /*0110*/  R2UR UR5, R0 ;  /* 0x00000000000573c2 */ /* 0x0042a400000e0000 */
[----:B-12---:R-:W-:Y:S05]  /*0120*/  BRA `(.L_x_1641) ;  /* 0x000000b000007947 */ /* 0x006fea0003800000 */
.L_x_1640:
[----:B------:R-:W-:-:S04]  /*0130*/  ISETP.NE.U32.AND P0, PT, RZ, c[0x0][0x560], PT ;  /* 0x00015800ff007a0c */ /* 0x000fc80003f05070 */
[----:B------:R-:W-:-:S13]  /*0140*/  ISETP.NE.AND.EX P0, PT, RZ, c[0x0][0x564], PT, P0 ;  /* 0x00015900ff007a0c */ /* 0x000fda0003f05300 */
[----:B------:R-:W-:Y:S05]  /*0150*/  @!P0 BRA `(.L_x_1642) ;  /* 0x0000007000008947 */ /* 0x000fea0003800000 */
[----:B------:R-:W-:-:S05]  /*0160*/  IMAD.WIDE R2, R4, R38, c[0x0][0x560] ;  /* 0x0001580004027625 */ /* 0x000fca00078e0226 */
[----:B------:R-:W2:Y:S04]  /*0170*/  LDG.E R4, [R2.64] ;  /* 0x0000001c02047981 */ /* 0x000ea8000c1e1900 */
[----:B------:R-:W3:Y:S01]  /*0180*/  LDG.E R0, [R2.64+0x4] ;  /* 0x0000041c02007981 */ /* 0x000ee2000c1e1900 */
[----:B--2---:R-:W1:Y:S08]  /*0190*/  R2UR UR4, R4 ;  /* 0x00000000040473c2 */ /* 0x004e7000000e0000 */
[----:B---3--:R-:W1:Y:S02]  /*01a0*/  R2UR UR5, R0 ;  /* 0x00000000000573c2 */ /* 0x008e6400000e0000 */
[----:B-1----:R-:W-:Y:S01]  /*01b0*/  UIADD3 UR5, -UR4, UR5, URZ ;  /* 0x0000000504057290 */ /* 0x002fe2000fffe13f */
[----:B------:R-:W-:Y:S05]  /*01c0*/  BRA `(.L_x_1641) ;  /* 0x0000001000007947 */ /* 0x000fea0003800000 */
.L_x_1642:
[----:B------:R-:W-:Y:S02]  /*01d0*/  ULDC UR5, c[0x0][0x54c] ;  /* 0x0001530000057ab9 */ /* 0x000fe40000000800 */
.L_x_1641:
[----:B------:R-:W-:Y:S02]  /*01e0*/  ULDC UR4, c[0x0][0x548] ;  /* 0x0001520000047ab9 */ /* 0x000fe40000000800 */
[----:B------:R-:W-:-:S02]  /*01f0*/  USHF.L.U32 UR18, UR18, 0x7, URZ ;  /* 0x0000000712127899 */ /* 0x000fc4000800063f */
[----:B------:R-:W-:-:S04]  /*0200*/  UIMAD UR4, UR5, UR4, URZ ;  /* 0x00000004050472a4 */ /* 0x000fc8000f8e023f */
[----:B------:R-:W-:-:S04]  /*0210*/  UISETP.GE.AND UP0, UPT, UR18, UR4, UPT ;  /* 0x000000041200728c */ /* 0x000fc8000bf06270 */
[----:B------:R-:W-:Y:S01]  /*0220*/  USEL UR26, UR26, 0xffffffff, !UP0 ;  /* 0xffffffff1a1a7887 */ /* 0x000fe2000c000000 */
[----:B------:R-:W-:Y:S05]  /*0230*/  BRA `(.L_x_1643) ;  /* 0x0000016000007947 */ /* 0x000fea0003800000 */
.L_x_1639:
[----:B------:R-:W-:-:S04]  /*0240*/  ISETP.NE.U32.AND P0, PT, RZ, c[0x0][0x568], PT ;  /* 0x00015a00ff007a0c */ /* 0x000fc80003f05070 */
[----:B------:R-:W-:-:S13]  /*0250*/  ISETP.NE.AND.EX P0, PT, RZ, c[0x0][0x56c], PT, P0 ;  /* 0x00015b00ff007a0c */ /* 0x000fda0003f05300 */
[----:B------:R-:W-:Y:S05]  /*0260*/  @!P0 BRA `(.L_x_1644) ;  /* 0x0000003000008947 */ /* 0x000fea0003800000 */
[----:B------:R-:W2:Y:S02]  /*0270*/  LDG.E R0, [R2.64] ;  /* 0x0000001c02007981 */ /* 0x000ea4000c1e1900 */
[----:B--2---:R1:W2:Y:S02]  /*0280*/  R2UR UR5, R0 ;  /* 0x00000000000573c2 */ /* 0x0042a400000e0000 */
[----:B-12---:R-:W-:Y:S05]  /*0290*/  BRA `(.L_x_1645) ;  /* 0x000000b000007947 */ /* 0x006fea0003800000 */
.L_x_1644:
        /* <DEDUP_REMOVED lines=10> */
.L_x_1646:
[----:B------:R-:W-:Y:S02]  /*0340*/  ULDC UR5, c[0x0][0x54c] ;  /* 0x0001530000057ab9 */ /* 0x000fe40000000800 */
.L_x_1645:
[----:B------:R-:W-:Y:S02]  /*0350*/  ULDC UR4, c[0x0][0x548] ;  /* 0x0001520000047ab9 */ /* 0x000fe40000000800 */
[----:B------:R-:W-:-:S02]  /*0360*/  USHF.L.U32 UR18, UR18, 0x7, URZ ;  /* 0x0000000712127899 */ /* 0x000fc4000800063f */
[----:B------:R-:W-:-:S04]  /*0370*/  UIMAD UR4, UR5, UR4, URZ ;  /* 0x00000004050472a4 */ /* 0x000fc8000f8e023f */
[----:B------:R-:W-:-:S04]  /*0380*/  UISETP.GE.AND UP0, UPT, UR18, UR4, UPT ;  /* 0x000000041200728c */ /* 0x000fc8000bf06270 */
[----:B------:R-:W-:-:S06]  /*0390*/  USEL UR26, UR26, 0xffffffff, !UP0 ;  /* 0xffffffff1a1a7887 */ /* 0x000fcc000c000000 */
.L_x_1643:
[----:B------:R-:W-:-:S13]  /*03a0*/  ISETP.LE.AND P0, PT, RZ, UR26, PT ;  /* 0x0000001aff007c0c */ /* 0x000fda000bf03270 */
[----:B------:R-:W-:Y:S05]  /*03b0*/  @!P0 EXIT ;  /* 0x000000000000894d */ /* 0x000fea0003800000 */
[----:B------:R-:W-:Y:S01]  /*03c0*/  ISETP.NE.U32.AND P0, PT, RZ, c[0x0][0x370], PT ;  /* 0x0000dc00ff007a0c */ /* 0x000fe20003f05070 */
[----:B------:R-:W-:Y:S01]  /*03d0*/  ULDC.64 UR4, c[0x0][0x358] ;  /* 0x0000d60000047ab9 */ /* 0x000fe20000000a00 */
[----:B------:R-:W-:Y:S01]  /*03e0*/  ISETP.NE.U32.AND P1, PT, RZ, c[0x0][0x360], PT ;  /* 0x0000d800ff007a0c */ /* 0x000fe20003f25070 */
[----:B------:R-:W-:Y:S01]  /*03f0*/  IMAD.U32 R0, RZ, RZ, UR26 ;  /* 0x0000001aff007e24 */ /* 0x000fe2000f8e00ff */
[----:B------:R-:W-:Y:S01]  /*0400*/  ISETP.NE.AND.EX P3, PT, RZ, c[0x0][0x374], PT, P0 ;  /* 0x0000dd00ff007a0c */ /* 0x000fe20003f65300 */
[----:B------:R-:W-:Y:S01]  /*0410*/  IMAD.U32 R4, RZ, RZ, UR26 ;  /* 0x0000001aff047e24 */ /* 0x000fe2000f8e00ff */
[----:B------:R-:W-:Y:S01]  /*0420*/  ISETP.NE.AND.EX P1, PT, RZ, c[0x0][0x364], PT, P1 ;  /* 0x0000d900ff007a0c */ /* 0x000fe20003f25310 */
[----:B------:R-:W-:Y:S01]  /*0430*/  UISETP.NE.U32.AND UP3, UPT, URZ, UR4, UPT ;  /* 0x000000043f00728c */ /* 0x000fe2000bf65070 */
[----:B------:R-:W-:Y:S02]  /*0440*/  ISETP.NE.U32.AND P2, PT, RZ, c[0x0][0x348], PT ;  /* 0x0000d200ff007a0c */ /* 0x000fe40003f45070 */
[----:B------:R-:W-:Y:S01]  /*0450*/  ISETP.NE.U32.AND P4, PT, RZ, c[0x0][0x350], PT ;  /* 0x0000d400ff007a0c */ /* 0x000fe20003f85070 */
[----:B------:R-:W-:Y:S01]  /*0460*/  UISETP.NE.AND.EX UP3, UPT, URZ, UR5, UPT, UP3 ;  /* 0x000000053f00728c */ /* 0x000fe2000bf65330 */
[----:B------:R-:W-:-:S02]  /*0470*/  ISETP.NE.AND.EX P2, PT, RZ, c[0x0][0x34c], PT, P2 ;  /* 0x0000d300ff007a0c */ /* 0x000fc40003f45320 */
[----:B------:R-:W-:Y:S02]  /*0480*/  ISETP.NE.AND.EX P4, PT, RZ, c[0x0][0x354], PT, P4 ;  /* 0x0000d500ff007a0c */ /* 0x000fe40003f85340 */
[----:B------:R-:W-:Y:S01]  /*0490*/  MOV R5, UR26 ;  /* 0x0000001a00057c02 */ /* 0x000fe20008000f00 */
[----:B------:R-:W-:Y:S01]  /*04a0*/  @P3 IMAD.WIDE R2, R38, R0, c[0x0][0x370] ;  /* 0x0000dc0026023625 */ /* 0x000fe200078e0200 */
[----:B------:R-:W-:-:S03]  /*04b0*/  PLOP3.LUT P0, PT, PT, PT, UP3, 0x80, 0x0 ;  /* 0x000000000000781c */ /* 0x000fc60003f0f038 */
[C---:B------:R-:W-:Y:S01]  /*04c0*/  @P1 IMAD.WIDE R6, R38.reuse, R4, c[0x0][0x360] ;  /* 0x0000d80026061625 */ /* 0x040fe200078e0204 */
[----:B------:R1:W2:Y:S03]  /*04d0*/  @P3 LDG.E R11, [R2.64] ;  /* 0x0000001c020b3981 */ /* 0x0002a6000c1e1900 */
[----:B------:R-:W-:Y:S01]  /*04e0*/  IMAD.WIDE R4, R38, R5, c[0x0][0x348] ;  /* 0x0000d20026047625 */ /* 0x000fe200078e0205 */
[----:B------:R-:W-:-:S04]  /*04f0*/  MOV R10, RZ ;  /* 0x000000ff000a7202 */ /* 0x000fc80000000f00 */
[----:B------:R-:W3:Y:S01]  /*0500*/  @P2 LDG.E R9, [R4.64] ;  /* 0x0000001c04092981 */ /* 0x000ee2000c1e1900 */
[----:B-1----:R-:W-:-:S03]  /*0510*/  IMAD.WIDE R2, R38, R0, c[0x0][0x350] ;  /* 0x0000d40026027625 */ /* 0x002fc600078e0200 */
[----:B------:R1:W4:Y:S04]  /*0520*/  @P1 LDG.E R0, [R6.64] ;  /* 0x0000001c06001981 */ /* 0x000328000c1e1900 */
[----:B------:R-:W4:Y:S01]  /*0530*/  @P4 LDG.E R8, [R2.64] ;  /* 0x0000001c02084981 */ /* 0x000f22000c1e1900 */
[----:B-1----:R-:W-:-:S04]  /*0540*/  IMAD.U32 R6, RZ, RZ, UR26 ;  /* 0x0000001aff067e24 */ /* 0x002fc8000f8e00ff */
[----:B------:R-:W-:-:S05]  /*0550*/  IMAD.WIDE R6, R38, R6, c[0x0][0x358] ;  /* 0x0000d60026067625 */ /* 0x000fca00078e0206 */
[----:B------:R1:W5:Y:S01]  /*0560*/  @P0 LDG.E R10, [R6.64] ;  /* 0x0000001c060a0981 */ /* 0x000362000c1e1900 */
[----:B------:R-:W1:Y:S01]  /*0570*/  S2UR UR16, SR_CTAID.Y ;  /* 0x00000000001079c3 */ /* 0x000e620000002600 */
[----:B------:R-:W-:Y:S02]  /*0580*/  UMOV UR21, URZ ;  /* 0x0000003f00157c82 */ /* 0x000fe40008000000 */
[----:B------:R-:W-:Y:S02]  /*0590*/  ULDC UR24, c[0x0][0x168] ;  /* 0x00005a0000187ab9 */ /* 0x000fe40000000800 */
[----:B------:R-:W-:Y:S02]  /*05a0*/  UMOV UR22, URZ ;  /* 0x0000003f00167c82 */ /* 0x000fe40008000000 */
[----:B------:R-:W-:Y:S02]  /*05b0*/  UMOV UR20, URZ ;  /* 0x0000003f00147c82 */ /* 0x000fe40008000000 */
[----:B------:R-:W-:-:S02]  /*05c0*/  ULDC UR7, c[0x0][0x1d0] ;  /* 0x0000740000077ab9 */ /* 0x000fc40000000800 */
[----:B------:R-:W-:Y:S02]  /*05d0*/  ULDC UR23, c[0x0][0x228] ;  /* 0x00008a0000177ab9 */ /* 0x000fe40000000800 */
[----:B-1----:R-:W-:Y:S01]  /*05e0*/  USHF.R.S32.HI UR15, URZ, 0x1f, UR16 ;  /* 0x0000001f3f0f7899 */ /* 0x002fe20008011410 */
[----:B--2---:R1:W2:Y:S08]  /*05f0*/  @P3 R2UR UR21, R11 ;  /* 0x000000000b1533c2 */ /* 0x0042b000000e0000 */
[----:B---3--:R1:W3:Y:S08]  /*0600*/  @P2 R2UR UR22, R9 ;  /* 0x00000000091623c2 */ /* 0x0082f000000e0000 */
[----:B----4-:R1:W4:Y:S08]  /*0610*/  @P1 R2UR UR24, R0 ;  /* 0x00000000001813c2 */ /* 0x01033000000e0000 */
[----:B------:R1:W1:Y:S01]  /*0620*/  @P4 R2UR UR20, R8 ;  /* 0x00000000081443c2 */ /* 0x00026200000e0000 */
[----:B------:R-:W-:Y:S05]  /*0630*/  @P1 BRA `(.L_x_1647) ;  /* 0x0000006000001947 */ /* 0x000fea0003800000 */
[----:B--23--:R-:W-:Y:S05]  /*0640*/  @!P2 BRA `(.L_x_1647) ;  /* 0x000000500000a947 */ /* 0x00cfea0003800000 */
[----:B-1----:R1:W2:Y:S04]  /*0650*/  LDG.E R0, [R4.64] ;  /* 0x0000001c04007981 */ /* 0x0022a8000c1e1900 */
[----:B-1----:R-:W3:Y:S01]  /*0660*/  LDG.E R4, [R4.64+0x4] ;  /* 0x0000041c04047981 */ /* 0x002ee2000c1e1900 */
[----:B--2-4-:R-:W1:Y:S08]  /*0670*/  R2UR UR24, R0 ;  /* 0x00000000001873c2 */ /* 0x014e7000000e0000 */
[----:B---3--:R-:W1:Y:S02]  /*0680*/  R2UR UR4, R4 ;  /* 0x00000000040473c2 */ /* 0x008e6400000e0000 */
[----:B-1----:R-:W-:-:S06]  /*0690*/  UIADD3 UR24, -UR24, UR4, URZ ;  /* 0x0000000418187290 */ /* 0x002fcc000fffe13f */
.L_x_1647:
[----:B--23--:R-:W-:-:S04]  /*06a0*/  ISETP.NE.U32.AND P1, PT, RZ, c[0x0][0x368], PT ;  /* 0x0000da00ff007a0c */ /* 0x00cfc80003f25070 */
[----:B------:R-:W-:-:S13]  /*06b0*/  ISETP.NE.AND.EX P1, PT, RZ, c[0x0][0x36c], PT, P1 ;  /* 0x0000db00ff007a0c */ /* 0x000fda0003f25310 */
[----:B------:R-:W-:Y:S05]  /*06c0*/  @!P1 BRA `(.L_x_1648) ;  /* 0x0000005000009947 */ /* 0x000fea0003800000 */
[----:B-1----:R-:W-:-:S05]  /*06d0*/  MOV R0, UR26 ;  /* 0x0000001a00007c02 */ /* 0x002fca0008000f00 */
[----:B------:R-:W-:-:S05]  /*06e0*/  IMAD.WIDE R2, R38, R0, c[0x0][0x368] ;  /* 0x0000da0026027625 */ /* 0x000fca00078e0200 */
[----:B------:R-:W2:Y:S02]  /*06f0*/  LDG.E R0, [R2.64] ;  /* 0x0000001c02007981 */ /* 0x000ea4000c1e1900 */
[----:B--2---:R1:W2:Y:S02]  /*0700*/  R2UR UR7, R0 ;  /* 0x00000000000773c2 */ /* 0x0042a400000e0000 */
[----:B-12---:R-:W-:Y:S05]  /*0710*/  BRA `(.L_x_1649) ;  /* 0x0000006000007947 */ /* 0x006fea0003800000 */
.L_x_1648:
[----:B------:R-:W-:Y:S05]  /*0720*/  @!P4 BRA `(.L_x_1649) ;  /* 0x000000500000c947 */ /* 0x000fea0003800000 */
[----:B-1----:R1:W2:Y:S04]  /*0730*/  LDG.E R0, [R2.64] ;  /* 0x0000001c02007981 */ /* 0x0022a8000c1e1900 */
[----:B-1----:R-:W3:Y:S01]  /*0740*/  LDG.E R2, [R2.64+0x4] ;  /* 0x0000041c02027981 */ /* 0x002ee2000c1e1900 */
[----:B--2---:R-:W1:Y:S08]  /*0750*/  R2UR UR7, R0 ;  /* 0x00000000000773c2 */ /* 0x004e7000000e0000 */
[----:B---3--:R-:W1:Y:S02]  /*0760*/  R2UR UR4, R2 ;  /* 0x00000000020473c2 */ /* 0x008e6400000e0000 */
[----:B-1----:R-:W-:-:S06]  /*0770*/  UIADD3 UR7, -UR7, UR4, URZ ;  /* 0x0000000407077290 */ /* 0x002fcc000fffe13f */
.L_x_1649:
[----:B------:R2:W3:Y:S04]  /*0780*/  @P0 LDG.E R4, [R6.64] ;  /* 0x0000001c06040981 */ /* 0x0004e8000c1e1900 */
[----:B--2---:R-:W2:Y:S01]  /*0790*/  @P0 LDG.E R6, [R6.64+0x4] ;  /* 0x0000041c06060981 */ /* 0x004ea2000c1e1900 */
[----:B------:R-:W-:Y:S01]  /*07a0*/  ISETP.NE.U32.AND P1, PT, RZ, c[0x0][0x378], PT ;  /* 0x0000de00ff007a0c */ /* 0x000fe20003f25070 */
[----:B-1----:R-:W-:-:S03]  /*07b0*/  IMAD.U32 R0, RZ, RZ, UR26 ;  /* 0x0000001aff007e24 */ /* 0x002fc6000f8e00ff */
[----:B------:R-:W-:-:S13]  /*07c0*/  ISETP.NE.AND.EX P1, PT, RZ, c[0x0][0x37c], PT, P1 ;  /* 0x0000df00ff007a0c */ /* 0x000fda0003f25310 */
[----:B------:R-:W-:-:S05]  /*07d0*/  @P1 IMAD.WIDE R2, R38, R0, c[0x0][0x378] ;  /* 0x0000de0026021625 */ /* 0x000fca00078e0200 */
[----:B----4-:R-:W4:Y:S01]  /*07e0*/  @P1 LDG.E R0, [R2.64] ;  /* 0x0000001c02001981 */ /* 0x010f22000c1e1900 */
[----:B------:R-:W-:Y:S02]  /*07f0*/  ULDC UR6, c[0x0][0x2c4] ;  /* 0x0000b10000067ab9 */ /* 0x000fe40000000800 */
[----:B------:R-:W-:Y:S02]  /*0800*/  UISETP.NE.AND UP2, UPT, UR6, 0x1, UPT ;  /* 0x000000010600788c */ /* 0x000fe4000bf45270 */
[----:B------:R-:W-:Y:S02]  /*0810*/  UIADD3 UR6, -UR21, UR7, URZ ;  /* 0x0000000715067290 */ /* 0x000fe4000fffe13f */
[----:B------:R-:W-:-:S07]  /*0820*/  UMOV UR19, UR7 ;  /* 0x0000000700137c82 */ /* 0x000fce0008000000 */
[----:B------:R-:W-:Y:S01]  /*0830*/  @UP2 UIADD3 UR8, UR18, 0x7f, URZ ;  /* 0x0000007f12082890 */ /* 0x000fe2000fffe03f */
[----:B---3--:R-:W1:Y:S08]  /*0840*/  @P0 R2UR UR4, R4 ;  /* 0x00000000040403c2 */ /* 0x008e7000000e0000 */
[----:B--2---:R-:W1:Y:S08]  /*0850*/  @P0 R2UR UR5, R6 ;  /* 0x00000000060503c2 */ /* 0x004e7000000e0000 */
[----:B----4-:R2:W3:Y:S01]  /*0860*/  @P1 R2UR UR19, R0 ;  /* 0x00000000001313c2 */ /* 0x0104e200000e0000 */
[----:B-1----:R-:W-:-:S03]  /*0870*/  @UP3 UIADD3 UR23, -UR4, UR5, URZ ;  /* 0x0000000504173290 */ /* 0x002fc6000fffe13f */
[----:B------:R-:W-:Y:S02]  /*0880*/  ULDC.64 UR4, c[0x0][0x2c8] ;  /* 0x0000b20000047ab9 */ /* 0x000fe40000000a00 */
[----:B------:R-:W-:Y:S02]  /*0890*/  UIMAD.WIDE.U32 UR8, UR8, UR4, URZ ;  /* 0x00000004080872a5 */ /* 0x000fe4000f8e003f */
[----:B------:R-:W-:Y:S02]  /*08a0*/  UIADD3 UR13, UR6, UR23, URZ ;  /* 0x00000017060d7290 */ /* 0x000fe4000fffe03f */
[----:B------:R-:W-:Y:S02]  /*08b0*/  UIADD3 UR4, UR18, 0x7f, URZ ;  /* 0x0000007f12047890 */ /* 0x000fe4000fffe03f */
[----:B------:R-:W-:Y:S02]  /*08c0*/  UIADD3 UR11, UR13, 0x40, -UR24 ;  /* 0x000000400d0b7890 */ /* 0x000fe4000fffe818 */
[----:B------:R-:W-:-:S02]  /*08d0*/  @UP2 USHF.R.U32.HI UR4, URZ, UR5, UR9 ;  /* 0x000000053f042299 */ /* 0x000fc40008011609 */
[----:B------:R-:W-:Y:S02]  /*08e0*/  UIADD3 UR9, UR13, 0x3f, URZ ;  /* 0x0000003f0d097890 */ /* 0x000fe4000fffe03f */
[----:B------:R-:W-:Y:S02]  /*08f0*/  UIADD3 UR5, UR11, UR4, URZ ;  /* 0x000000040b057290 */ /* 0x000fe4000fffe03f */
[----:B------:R-:W-:Y:S02]  /*0900*/  USHF.R.S32.HI UR8, URZ, 0x1f, UR9 ;  /* 0x0000001f3f087899 */ /* 0x000fe40008011409 */
[----:B------:R-:W-:Y:S02]  /*0910*/  USHF.R.S32.HI UR4, URZ, 0x1f, UR5 ;  /* 0x0000001f3f047899 */ /* 0x000fe40008011405 */
[----:B------:R-:W-:Y:S02]  /*0920*/  ULEA.HI UR8, UR8, UR9, URZ, 0x6 ;  /* 0x0000000908087291 */ /* 0x000fe4000f8f303f */
[----:B------:R-:W-:-:S02]  /*0930*/  ULEA.HI UR4, UR4, UR5, URZ, 0x6 ;  /* 0x0000000504047291 */ /* 0x000fc4000f8f303f */
[----:B------:R-:W-:Y:S02]  /*0940*/  USHF.R.S32.HI UR12, URZ, 0x6, UR8 ;  /* 0x000000063f0c7899 */ /* 0x000fe40008011408 */
[----:B------:R-:W-:-:S04]  /*0950*/  USHF.R.S32.HI UR4, URZ, 0x6, UR4 ;  /* 0x000000063f047899 */ /* 0x000fc80008011404 */
[----:B------:R-:W-:-:S04]  /*0960*/  UISETP.LT.AND UP0, UPT, UR12, UR4, UPT ;  /* 0x000000040c00728c */ /* 0x000fc8000bf01270 */
[----:B------:R-:W-:Y:S02]  /*0970*/  USEL UR5, UR12, UR4, UP0 ;  /* 0x000000040c057287 */ /* 0x000fe40008000000 */
[----:B------:R-:W-:Y:S02]  /*0980*/  UIADD3 UR4, -UR6, URZ, URZ ;  /* 0x0000003f06047290 */ /* 0x000fe4000fffe13f */
[----:B------:R-:W-:Y:S02]  /*0990*/  ULEA UR6, UR5, -UR6, 0x6 ;  /* 0x8000000605067291 */ /* 0x000fe4000f8e303f */
[----:B------:R-:W-:Y:S02]  /*09a0*/  UISETP.LT.AND UP1, UPT, URZ, UR4, UPT ;  /* 0x000000043f00728c */ /* 0x000fe4000bf21270 */
[----:B------:R-:W-:Y:S02]  /*09b0*/  UISETP.LT.AND UP0, UPT, UR6, UR23, UPT ;  /* 0x000000170600728c */ /* 0x000fe4000bf01270 */
[----:B------:R-:W-:-:S02]  /*09c0*/  USEL UR4, URZ, UR4, !UP1 ;  /* 0x000000043f047287 */ /* 0x000fc4000c800000 */
[----:B------:R-:W-:Y:S02]  /*09d0*/  USEL UR5, UR6, UR23, UP0 ;  /* 0x0000001706057287 */ /* 0x000fe40008000000 */
[----:B------:R-:W-:Y:S02]  /*09e0*/  USHF.R.U32.HI UR10, URZ, 0x6, UR4 ;  /* 0x000000063f0a7899 */ /* 0x000fe40008011604 */
[----:B------:R-:W-:-:S05]  /*09f0*/  UISETP.GT.AND UP0, UPT, UR5, UR4, UPT ;  /* 0x000000040500728c */ /* 0x000fca000bf04270 */
[----:B------:R-:W-:-:S06]  /*0a00*/  UMOV UR9, UR10 ;  /* 0x0000000a00097c82 */ /* 0x000fcc0008000000 */
[----:B------:R-:W-:-:S04]  /*0a10*/  @UP0 UIADD3 UR5, UR5, 0x3f, URZ ;  /* 0x0000003f05050890 */ /* 0x000fc8000fffe03f */
[----:B------:R-:W-:-:S04]  /*0a20*/  @UP0 USHF.R.S32.HI UR4, URZ, 0x1f, UR5 ;  /* 0x0000001f3f040899 */ /* 0x000fc80008011405 */
[----:B------:R-:W-:-:S04]  /*0a30*/  @UP0 ULEA.HI UR4, UR4, UR5, URZ, 0x6 ;  /* 0x0000000504040291 */ /* 0x000fc8000f8f303f */
[----:B------:R-:W-:-:S04]  /*0a40*/  @UP0 USHF.R.S32.HI UR9, URZ, 0x6, UR4 ;  /* 0x000000063f090899 */ /* 0x000fc80008011404 */
[----:B------:R-:W-:-:S06]  /*0a50*/  UISETP.GT.AND UP0, UPT, UR9, UR10, UPT ;  /* 0x0000000a0900728c */ /* 0x000fcc000bf04270 */
[----:B------:R-:W-:-:S13]  /*0a60*/  PLOP3.LUT P0, PT, PT, PT, UP0, 0x80, 0x0 ;  /* 0x000000000000781c */ /* 0x000fda0003f0f008 */
[----:B------:R-:W-:Y:S05]  /*0a70*/  @!P0 BRA `(.L_x_1650) ;  /* 0x0000794000008947 */ /* 0x000fea0003800000 */
[----:B--23--:R-:W-:Y:S01]  /*0a80*/  ISETP.NE.U32.AND P0, PT, RZ, c[0x0][0x340], PT ;  /* 0x0000d000ff007a0c */ /* 0x00cfe20003f05070 */
[----:B------:R-:W-:Y:S01]  /*0a90*/  IMAD.U32 R0, RZ, RZ, UR26 ;  /* 0x0000001aff007e24 */ /* 0x000fe2000f8e00ff */
[----:B------:R-:W-:Y:S01]  /*0aa0*/  SHF.R.S32.HI R4, RZ, 0x1f, R177 ;  /* 0x0000001fff047819 */ /* 0x000fe200000114b1 */
[----:B------:R-:W-:Y:S01]  /*0ab0*/  ULDC.64 UR4, c[0x0][0x240] ;  /* 0x0000900000047ab9 */ /* 0x000fe20000000a00 */
[----:B------:R-:W-:-:S13]  /*0ac0*/  ISETP.NE.AND.EX P3, PT, RZ, c[0x0][0x344], PT, P0 ;  /* 0x0000d100ff007a0c */ /* 0x000fda0003f65300 */
[----:B------:R-:W-:-:S05]  /*0ad0*/  @P3 IMAD.WIDE R2, R38, R0, c[0x0][0x340] ;  /* 0x0000d00026023625 */ /* 0x000fca00078e0200 */
[----:B------:R1:W2:Y:S01]  /*0ae0*/  @P3 LDG.E R18, [R2.64] ;  /* 0x0000001c02123981 */ /* 0x0002a2000c1e1900 */
[----:B------:R-:W-:Y:S01]  /*0af0*/  LEA.HI R0, R4, R177, RZ, 0x3 ;  /* 0x000000b104007211 */ /* 0x000fe200078f18ff */
[----:B------:R-:W-:Y:S01]  /*0b00*/  UIMAD UR4, UR15, UR4, URZ ;  /* 0x000000040f0472a4 */ /* 0x000fe2000f8e023f */
[----:B------:R-:W-:Y:S01]  /*0b10*/  IMAD.MOV.U32 R159, RZ, RZ, c[0x0][0x238] ;  /* 0x00008e00ff9f7624 */ /* 0x000fe200078e00ff */
[----:B------:R-:W-:Y:S01]  /*0b20*/  USHF.R.S32.HI UR6, URZ, 0x1f, UR26 ;  /* 0x0000001f3f067899 */ /* 0x000fe2000801141a */
[----:B------:R-:W-:Y:S01]  /*0b30*/  SHF.R.S32.HI R92, RZ, 0x3, R0 ;  /* 0x00000003ff5c7819 */ /* 0x000fe20000011400 */
[----:B------:R-:W-:Y:S01]  /*0b40*/  UIMAD UR8, UR16, UR5, UR4 ;  /* 0x00000005100872a4 */ /* 0x000fe2000f8e0204 */
[----:B------:R-:W-:Y:S01]  /*0b50*/  LOP3.LUT R0, R0, 0xfffffff8, RZ, 0xc0, !PT ;  /* 0xfffffff800007812 */ /* 0x000fe200078ec0ff */
[----:B------:R-:W-:Y:S01]  /*0b60*/  USEL UR35, UR6, URZ, !UP3 ;  /* 0x0000003f06237287 */ /* 0x000fe2000d800000 */
[----:B------:R-:W-:Y:S01]  /*0b70*/  SHF.R.S32.HI R37, RZ, 0x1f, R92 ;  /* 0x0000001fff257819 */ /* 0x000fe2000001145c */
[----:B------:R-:W-:Y:S01]  /*0b80*/  ULDC.64 UR4, c[0x0][0x248] ;  /* 0x0000920000047ab9 */ /* 0x000fe20000000a00 */
[C---:B-----5:R-:W-:Y:S01]  /*0b90*/  IADD3 R139, P0, R92.reuse, R10, RZ ;  /* 0x0000000a5c8b7210 */ /* 0x060fe20007f1e0ff */
[----:B------:R-:W-:Y:S01]  /*0ba0*/  IMAD.IADD R28, R177, 0x1, -R0 ;  /* 0x00000001b11c7824 */ /* 0x000fe200078e0a00 */
[----:B------:R-:W-:Y:S01]  /*0bb0*/  UIMAD UR4, UR35, UR4, URZ ;  /* 0x00000004230472a4 */ /* 0x000fe2000f8e023f */
[----:B------:R-:W-:Y:S01]  /*0bc0*/  IADD3 R128, -R92, UR23, RZ ;  /* 0x000000175c807c10 */ /* 0x000fe2000fffe1ff */
[----:B------:R-:W-:Y:S01]  /*0bd0*/  UIADD3 UR17, UR9, -0x1, URZ ;  /* 0xffffffff09117890 */ /* 0x000fe2000fffe03f */
[----:B------:R-:W-:Y:S01]  /*0be0*/  IMAD.SHL.U32 R32, R28, 0x8, RZ ;  /* 0x000000081c207824 */ /* 0x000fe200078e00ff */
[----:B------:R-:W-:Y:S01]  /*0bf0*/  LEA.HI.X.SX32 R152, R10, R37, 0x1, P0 ;  /* 0x000000250a987211 */ /* 0x000fe200000f0eff */
[----:B------:R-:W-:Y:S01]  /*0c00*/  USEL UR43, UR26, URZ, !UP3 ;  /* 0x0000003f1a2b7287 */ /* 0x000fe2000d800000 */
[----:B------:R-:W-:Y:S01]  /*0c10*/  LEA.HI R4, R4, R177, RZ, 0x6 ;  /* 0x000000b104047211 */ /* 0x000fe200078f30ff */
[----:B------:R-:W-:Y:S01]  /*0c20*/  UMOV UR37, 0x6 ;  /* 0x0000000600257882 */ /* 0x000fe20000000000 */
[----:B------:R-:W-:Y:S01]  /*0c30*/  SHF.R.S32.HI R33, RZ, 0x1f, R32 ;  /* 0x0000001fff217819 */ /* 0x000fe20000011420 */
[----:B------:R-:W-:Y:S01]  /*0c40*/  IMAD R0, R152, c[0x0][0x238], RZ ;  /* 0x00008e0098007a24 */ /* 0x000fe200078e02ff */
[----:B------:R-:W-:Y:S01]  /*0c50*/  USHF.R.S32.HI UR9, URZ, 0x1f, UR17 ;  /* 0x0000001f3f097899 */ /* 0x000fe20008011411 */
[----:B------:R-:W-:Y:S01]  /*0c60*/  IMAD.U32 R96, RZ, RZ, UR43 ;  /* 0x0000002bff607e24 */ /* 0x000fe2000f8e00ff */
[C---:B------:R-:W-:Y:S01]  /*0c70*/  IADD3 R87, R32.reuse, 0x40, RZ ;  /* 0x0000004020577810 */ /* 0x040fe20007ffe0ff */
[C---:B------:R-:W-:Y:S01]  /*0c80*/  IMAD R0, R139.reuse, c[0x0][0x23c], R0 ;  /* 0x00008f008b007a24 */ /* 0x040fe200078e0200 */
[----:B------:R-:W-:Y:S01]  /*0c90*/  ISETP.GE.AND P6, PT, R32, c[0x0][0x1d4], PT ;  /* 0x0000750020007a0c */ /* 0x000fe20003fc6270 */
[----:B-1----:R-:W-:Y:S01]  /*0ca0*/  IMAD.WIDE.U32 R2, R139, c[0x0][0x238], R32 ;  /* 0x00008e008b027a25 */ /* 0x002fe200078e0020 */
[----:B------:R-:W-:Y:S01]  /*0cb0*/  ISETP.GE.AND P5, PT, R87, c[0x0][0x1d4], PT ;  /* 0x0000750057007a0c */ /* 0x000fe20003fa6270 */
[----:B------:R-:W-:Y:S01]  /*0cc0*/  USHF.R.S32.HI UR36, URZ, 0x1f, UR19 ;  /* 0x0000001f3f247899 */ /* 0x000fe20008011413 */
[C---:B------:R-:W-:Y:S01]  /*0cd0*/  IADD3 R157, R92.reuse, 0x10, RZ ;  /* 0x000000105c9d7810 */ /* 0x040fe20007ffe0ff */
[----:B------:R-:W-:Y:S01]  /*0ce0*/  IMAD.IADD R3, R3, 0x1, R0 ;  /* 0x0000000103037824 */ /* 0x000fe200078e0200 */
[C---:B------:R-:W-:Y:S01]  /*0cf0*/  IADD3 R156, R92.reuse, 0x20, RZ ;  /* 0x000000205c9c7810 */ /* 0x040fe20007ffe0ff */
[----:B------:R-:W-:Y:S01]  /*0d00*/  IMAD.U32 R0, RZ, RZ, UR16 ;  /* 0x00000010ff007e24 */ /* 0x000fe2000f8e00ff */
[----:B------:R-:W-:Y:S01]  /*0d10*/  IADD3 R155, R92, 0x30, RZ ;  /* 0x000000305c9b7810 */ /* 0x000fe20007ffe0ff */
[----:B------:R-:W-:Y:S01]  /*0d20*/  IMAD.SHL.U32 R174, R159, 0x40, RZ ;  /* 0x000000409fae7824 */ /* 0x000fe200078e00ff */
[----:B------:R-:W-:Y:S01]  /*0d30*/  ULDC UR27, c[0x0][0x1e4] ;  /* 0x00007900001b7ab9 */ /* 0x000fe20000000800 */
[----:B------:R-:W-:Y:S01]  /*0d40*/  IMAD.WIDE.U32 R2, R0, c[0x0][0x240], R2 ;  /* 0x0000900000027a25 */ /* 0x000fe200078e0002 */
[----:B------:R-:W-:Y:S01]  /*0d50*/  ULDC.U8 UR48, c[0x0][0x298] ;  /* 0x0000a60000307ab9 */ /* 0x000fe20000000000 */
[----:B------:R-:W-:Y:S01]  /*0d60*/  P2R R153, PR, RZ, 0x20 ;  /* 0x00000020ff997803 */ /* 0x000fe20000000000 */
[----:B------:R-:W-:Y:S01]  /*0d70*/  UMOV UR49, 0x30 ;  /* 0x0000003000317882 */ /* 0x000fe20000000000 */
[----:B------:R-:W-:Y:S01]  /*0d80*/  IMAD.U32 R0, RZ, RZ, UR17 ;  /* 0x00000011ff007e24 */ /* 0x000fe2000f8e00ff */
[----:B------:R-:W-:Y:S01]  /*0d90*/  IADD3 R3, R3, UR8, RZ ;  /* 0x0000000803037c10 */ /* 0x000fe2000fffe0ff */
[----:B------:R-:W-:Y:S01]  /*0da0*/  UIMAD UR8, UR43, UR5, UR4 ;  /* 0x000000052b0872a4 */ /* 0x000fe2000f8e0204 */
[----:B------:R-:W-:Y:S01]  /*0db0*/  IMAD.SHL.U32 R5, R92, 0x40, RZ ;  /* 0x000000405c057824 */ /* 0x000fe200078e00ff */
[----:B------:R-:W-:Y:S01]  /*0dc0*/  ULDC UR39, c[0x0][0x280] ;  /* 0x0000a00000277ab9 */ /* 0x000fe20000000800 */
[----:B------:R-:W-:Y:S01]  /*0dd0*/  IMAD R8, R0, -0x40, R128 ;  /* 0xffffffc000087824 */ /* 0x000fe200078e0280 */
[----:B------:R-:W-:Y:S01]  /*0de0*/  ULDC.64 UR4, c[0x0][0x238] ;  /* 0x00008e0000047ab9 */ /* 0x000fe20000000a00 */
[----:B------:R-:W-:Y:S01]  /*0df0*/  IMAD.WIDE.U32 R126, R96, c[0x0][0x248], R2 ;  /* 0x00009200607e7a25 */ /* 0x000fe200078e0002 */
[----:B------:R-:W-:Y:S01]  /*0e00*/  USHF.L.U64.HI UR14, UR4, UR37, UR5 ;  /* 0x00000025040e7299 */ /* 0x000fe20008010205 */
[----:B------:R-:W-:Y:S01]  /*0e10*/  LOP3.LUT R21, R5, 0x1c0, RZ, 0xc0, !PT ;  /* 0x000001c005157812 */ /* 0x000fe200078ec0ff */
[----:B------:R-:W-:Y:S01]  /*0e20*/  UIMAD.WIDE.U32 UR30, UR4, 0x20, URZ ;  /* 0x00000020041e78a5 */ /* 0x000fe2000f8e003f */
[C---:B------:R-:W-:Y:S01]  /*0e30*/  ISETP.GE.AND P0, PT, R8.reuse, 0x1, PT ;  /* 0x000000010800780c */ /* 0x040fe20003f06270 */
[----:B------:R-:W-:Y:S01]  /*0e40*/  UIMAD UR5, UR14, UR17, URZ ;  /* 0x000000110e0572a4 */ /* 0x000fe2000f8e023f */
[----:B------:R-:W-:Y:S01]  /*0e50*/  IADD3 R125, R127, UR8, RZ ;  /* 0x000000087f7d7c10 */ /* 0x000fe2000fffe0ff */
[----:B------:R-:W-:Y:S01]  /*0e60*/  IMAD.MOV.U32 R124, RZ, RZ, R126 ;  /* 0x000000ffff7c7224 */ /* 0x000fe200078e007e */
[----:B------:R-:W-:Y:S01]  /*0e70*/  ISETP.GE.AND P2, PT, R8, 0x11, PT ;  /* 0x000000110800780c */ /* 0x000fe20003f46270 */
[----:B------:R-:W-:Y:S01]  /*0e80*/  IMAD.SHL.U32 R4, R4, 0x8, RZ ;  /* 0x0000000804047824 */ /* 0x000fe200078e00ff */
[----:B------:R-:W-:Y:S01]  /*0e90*/  SHF.R.U32.HI R36, RZ, 0x3, R21 ;  /* 0x00000003ff247819 */ /* 0x000fe20000011615 */
[----:B------:R-:W-:Y:S01]  /*0ea0*/  IMAD.U32 R0, RZ, RZ, UR5 ;  /* 0x00000005ff007e24 */ /* 0x000fe2000f8e00ff */
[----:B------:R-:W-:Y:S01]  /*0eb0*/  ULDC.64 UR4, c[0x0][0x1e0] ;  /* 0x0000780000047ab9 */ /* 0x000fe20000000a00 */
[----:B------:R-:W-:Y:S01]  /*0ec0*/  IMAD.WIDE.U32 R2, R174, UR17, R124 ;  /* 0x00000011ae027c25 */ /* 0x000fe2000f8e007c */
[----:B------:R-:W-:Y:S01]  /*0ed0*/  LOP3.LUT R31, R4, 0xfffffe00, RZ, 0xc0, !PT ;  /* 0xfffffe00041f7812 */ /* 0x000fe200078ec0ff */
[----:B------:R-:W-:Y:S01]  /*0ee0*/  ULDC UR40, c[0x0][0x290] ;  /* 0x0000a40000287ab9 */ /* 0x000fe20000000800 */
[----:B------:R-:W-:Y:S01]  /*0ef0*/  LOP3.LUT R4, R21, 0x38, R32, 0xf8, !PT ;  /* 0x0000003815047812 */ /* 0x000fe200078ef820 */
[----:B------:R-:W-:Y:S01]  /*0f00*/  IMAD R0, R174, UR9, R0 ;  /* 0x00000009ae007c24 */ /* 0x000fe2000f8e0200 */
[----:B------:R-:W-:Y:S01]  /*0f10*/  @P0 LEA R6, P1, R2, c[0x0][0x220], 0x1 ;  /* 0x0000880002060a11 */ /* 0x000fe200078208ff */
[----:B------:R-:W-:Y:S01]  /*0f20*/  IMAD.MOV.U32 R9, RZ, RZ, c[0x0][0x23c] ;  /* 0x00008f00ff097624 */ /* 0x000fe200078e00ff */
[----:B------:R-:W-:Y:S01]  /*0f30*/  LOP3.LUT R74, R31, R4, R36, 0xf6, !PT ;  /* 0x000000041f4a7212 */ /* 0x000fe200078ef624 */
[----:B------:R-:W-:Y:S01]  /*0f40*/  IMAD.IADD R3, R3, 0x1, R0 ;  /* 0x0000000103037824 */ /* 0x000fe200078e0200 */
[----:B------:R-:W-:Y:S01]  /*0f50*/  UIADD3 UR9, UR20, UR7, URZ ;  /* 0x0000000714097290 */ /* 0x000fe2000fffe03f */
[----:B------:R-:W-:Y:S01]  /*0f60*/  IMAD.SHL.U32 R120, R9, 0x20, RZ ;  /* 0x0000002009787824 */ /* 0x000fe200078e00ff */
[----:B------:R-:W-:Y:S01]  /*0f70*/  UIMAD.WIDE.U32 UR46, UR39, 0x30, URZ ;  /* 0x00000030272e78a5 */ /* 0x000fe2000f8e003f */
[----:B------:R-:W-:Y:S01]  /*0f80*/  IMAD.SHL.U32 R74, R74, 0x2, RZ ;  /* 0x000000024a4a7824 */ /* 0x000fe200078e00ff */
[----:B------:R-:W-:Y:S01]  /*0f90*/  @P0 LEA.HI.X R7, R2, c[0x0][0x224], R3, 0x1, P1 ;  /* 0x0000890002070a11 */ /* 0x000fe200008f0c03 */
[----:B------:R-:W-:Y:S01]  /*0fa0*/  IMAD.MOV.U32 R175, RZ, RZ, c[0x0][0x27c] ;  /* 0x00009f00ffaf7624 */ /* 0x000fe200078e00ff */
[C---:B------:R-:W-:Y:S01]  /*0fb0*/  @P2 LEA R0, P1, R159.reuse, R2, 0x4 ;  /* 0x000000029f002211 */ /* 0x040fe200078220ff */
[----:B------:R-:W-:Y:S01]  /*0fc0*/  USHF.R.S32.HI UR8, URZ, 0x1f, UR9 ;  /* 0x0000001f3f087899 */ /* 0x000fe20008011409 */
[----:B------:R-:W-:Y:S01]  /*0fd0*/  IADD3 R120, R120, UR31, RZ ;  /* 0x0000001f78787c10 */ /* 0x000fe2000fffe0ff */
[----:B------:R-:W-:Y:S01]  /*0fe0*/  @!PT LDS RZ, [RZ] ;  /* 0x00000000fffff984 */ /* 0x000fe20000000800 */
[----:B------:R-:W-:Y:S01]  /*0ff0*/  @!PT LDS RZ, [RZ] ;  /* 0x00000000fffff984 */ /* 0x000fe20000000800 */
[----:B------:R-:W-:Y:S01]  /*1000*/  @!PT LDS RZ, [RZ] ;  /* 0x00000000fffff984 */ /* 0x000fe20000000800 */
[----:B------:R1:W-:Y:S01]  /*1010*/  @P0 LDGSTS.E.BYPASS.LTC128B.128 [R74+0x4100], [R6.64], !P6 ;  /* 0x04100000064a0fae */ /* 0x0003e2000f101d5c */
[----:B------:R-:W-:Y:S01]  /*1020*/  @P2 LEA.HI.X R5, R159, R3, R9, 0x4, P1 ;  /* 0x000000039f052211 */ /* 0x000fe200008f2409 */
[----:B------:R-:W-:Y:S01]  /*1030*/  UIMAD UR7, UR8, UR4, URZ ;  /* 0x00000004080772a4 */ /* 0x000fe2000f8e023f */
[----:B------:R-:W-:Y:S01]  /*1040*/  @P2 LEA R4, P1, R0, c[0x0][0x220], 0x1 ;  /* 0x0000880000042a11 */ /* 0x000fe200078208ff */
[----:B------:R1:W-:Y:S01]  /*1050*/  @P0 LDGSTS.E.BYPASS.LTC128B.128 [R74+0x6100], [R6.64+0x80], !P5 ;  /* 0x06100080064a0fae */ /* 0x0003e2000e901d5c */
[----:B------:R-:W-:Y:S01]  /*1060*/  ISETP.GT.AND P0, PT, R8, 0x30, PT ;  /* 0x000000300800780c */ /* 0x000fe20003f04270 */
[----:B------:R-:W-:Y:S01]  /*1070*/  UIMAD.WIDE.U32 UR32, UR9, UR4, URZ ;  /* 0x00000004092072a5 */ /* 0x000fe2000f8e003f */
[----:B------:R-:W-:Y:S01]  /*1080*/  @P2 LEA.HI.X R5, R0, c[0x0][0x224], R5, 0x1, P1 ;  /* 0x0000890000052a11 */ /* 0x000fe200008f0c05 */
[----:B------:R-:W-:Y:S01]  /*1090*/  UIMAD UR7, UR9, UR5, UR7 ;  /* 0x00000005090772a4 */ /* 0x000fe2000f8e0207 */
[----:B------:R-:W-:Y:S01]  /*10a0*/  ISETP.GE.AND P1, PT, R8, 0x21, PT ;  /* 0x000000210800780c */ /* 0x000fe20003f26270 */
[----:B------:R-:W-:Y:S01]  /*10b0*/  IMAD.SHL.U32 R28, R28, 0x4, RZ ;  /* 0x000000041c1c7824 */ /* 0x000fe200078e00ff */
[----:B------:R-:W-:Y:S01]  /*10c0*/  ULDC.64 UR4, c[0x0][0x1e8] ;  /* 0x00007a0000047ab9 */ /* 0x000fe20000000a00 */
[----:B------:R3:W-:Y:S01]  /*10d0*/  @P2 LDGSTS.E.BYPASS.LTC128B.128 [R74+0x4900], [R4.64], !P6 ;  /* 0x04900000044a2fae */ /* 0x0007e2000f101d5c */
[----:B------:R-:W-:Y:S01]  /*10e0*/  UIADD3 UR33, UR33, UR7, URZ ;  /* 0x0000000721217290 */ /* 0x000fe2000fffe03f */
[----:B------:R-:W-:Y:S01]  /*10f0*/  IMAD R8, R37, c[0x0][0x290], RZ ;  /* 0x0000a40025087a24 */ /* 0x000fe200078e02ff */
[----:B------:R-:W-:Y:S01]  /*1100*/  SHF.R.S32.HI R29, RZ, 0x1f, R28 ;  /* 0x0000001fff1d7819 */ /* 0x000fe2000001141c */
[----:B------:R3:W-:Y:S01]  /*1110*/  @P2 LDGSTS.E.BYPASS.LTC128B.128 [R74+0x6900], [R4.64+0x80], !P5 ;  /* 0x06900080044a2fae */ /* 0x0007e2000e901d5c */
[C---:B------:R-:W-:Y:S01]  /*1120*/  IMAD.WIDE.U32 R12, R92.reuse, c[0x0][0x280], R32 ;  /* 0x0000a0005c0c7a25 */ /* 0x040fe200078e0020 */
[----:B------:R-:W-:Y:S01]  /*1130*/  UIMAD.WIDE.U32 UR44, UR40, 0x30, URZ ;  /* 0x00000030282c78a5 */ /* 0x000fe2000f8e003f */
[----:B------:R-:W-:Y:S01]  /*1140*/  P2R R154, PR, RZ, 0x40 ;  /* 0x00000040ff9a7803 */ /* 0x000fe20000000000 */
[----:B------:R-:W-:Y:S01]  /*1150*/  USHF.L.U32 UR38, UR40, 0x6, URZ ;  /* 0x0000000628267899 */ /* 0x000fe2000800063f */
[----:B------:R-:W-:Y:S01]  /*1160*/  IMAD R8, R92, c[0x0][0x294], R8 ;  /* 0x0000a5005c087a24 */ /* 0x000fe200078e0208 */
[----:B------:R-:W-:Y:S01]  /*1170*/  @P1 IADD3 R0, P2, R2, UR30, RZ ;  /* 0x0000001e02001c10 */ /* 0x000fe2000ff5e0ff */
[----:B------:R-:W-:-:S04]  /*1180*/  IMAD.WIDE.U32 R14, R92, c[0x0][0x290], R32 ;  /* 0x0000a4005c0e7a25 */ /* 0x000fc800078e0020 */
[----:B------:R-:W-:Y:S02]  /*1190*/  IMAD.U32 R16, RZ, RZ, UR16 ;  /* 0x00000010ff107e24 */ /* 0x000fe4000f8e00ff */
[----:B------:R-:W-:-:S04]  /*11a0*/  IMAD.WIDE.U32 R164, R92, c[0x0][0x1e0], RZ ;  /* 0x000078005ca47a25 */ /* 0x000fc800078e00ff */
[----:B-1----:R-:W-:Y:S02]  /*11b0*/  @P0 IMAD R6, R9, 0x30, RZ ;  /* 0x0000003009060824 */ /* 0x002fe400078e02ff */
[----:B------:R-:W-:-:S04]  /*11c0*/  IMAD.WIDE.U32 R16, R16, c[0x0][0x210], R32 ;  /* 0x0000840010107a25 */ /* 0x000fc800078e0020 */
[----:B------:R-:W-:Y:S02]  /*11d0*/  IMAD.MOV.U32 R173, RZ, RZ, c[0x0][0x1e0] ;  /* 0x00007800ffad7624 */ /* 0x000fe400078e00ff */
[----:B------:R-:W-:Y:S02]  /*11e0*/  IMAD.MOV.U32 R160, RZ, RZ, c[0x0][0x290] ;  /* 0x0000a400ffa07624 */ /* 0x000fe400078e00ff */
[----:B---3--:R-:W-:Y:S01]  /*11f0*/  @P0 IMAD.WIDE.U32 R4, R159, 0x30, R2 ;  /* 0x000000309f040825 */ /* 0x008fe200078e0002 */
[-C--:B------:R-:W-:Y:S02]  /*1200*/  SHF.L.U64.HI R172, R173, R38.reuse, c[0x0][0x1e4] ;  /* 0x00007900adac7619 */ /* 0x080fe40000010226 */
[----:B------:R-:W-:Y:S01]  /*1210*/  SHF.L.U64.HI R161, R160, R38, c[0x0][0x294] ;  /* 0x0000a500a0a17619 */ /* 0x000fe20000010226 */
[----:B------:R-:W-:Y:S01]  /*1220*/  @P1 IMAD.X R2, R120, 0x1, R3, P2 ;  /* 0x0000000178021824 */ /* 0x000fe200010e0603 */
[----:B------:R-:W-:Y:S01]  /*1230*/  @P0 LEA R24, P2, R4, c[0x0][0x220], 0x1 ;  /* 0x0000880004180a11 */ /* 0x000fe200078408ff */
[----:B------:R-:W-:-:S02]  /*1240*/  @P0 IMAD.IADD R3, R5, 0x1, R6 ;  /* 0x0000000105030824 */ /* 0x000fc400078e0206 */
[----:B------:R-:W-:-:S03]  /*1250*/  IMAD.WIDE.U32 R6, R92, c[0x0][0x290], R28 ;  /* 0x0000a4005c067a25 */ /* 0x000fc600078e001c */
[----:B------:R-:W-:Y:S01]  /*1260*/  @P0 LEA.HI.X R25, R4, c[0x0][0x224], R3, 0x1, P2 ;  /* 0x0000890004190a11 */ /* 0x000fe200010f0c03 */
[----:B------:R-:W-:Y:S01]  /*1270*/  IMAD.U32 R3, RZ, RZ, UR26 ;  /* 0x0000001aff037e24 */ /* 0x000fe2000f8e00ff */
[C---:B------:R-:W-:Y:S01]  /*1280*/  @P1 LEA R22, P2, R0.reuse, c[0x0][0x220], 0x1 ;  /* 0x0000880000161a11 */ /* 0x040fe200078408ff */
[----:B------:R-:W-:Y:S02]  /*1290*/  IMAD.IADD R7, R7, 0x1, R8 ;  /* 0x0000000107077824 */ /* 0x000fe400078e0208 */
[----:B------:R-:W-:Y:S01]  /*12a0*/  IMAD.MOV.U32 R158, RZ, RZ, 0x5 ;  /* 0x00000005ff9e7424 */ /* 0x000fe200078e00ff */
[----:B------:R-:W-:Y:S01]  /*12b0*/  @P1 LEA.HI.X R23, R0, c[0x0][0x224], R2, 0x1, P2 ;  /* 0x0000890000171a11 */ /* 0x000fe200010f0c02 */
[----:B------:R-:W-:Y:S01]  /*12c0*/  IMAD.U32 R2, RZ, RZ, UR6 ;  /* 0x00000006ff027e24 */ /* 0x000fe2000f8e00ff */
[----:B------:R-:W-:Y:S01]  /*12d0*/  ISETP.GE.AND P2, PT, R32, c[0x0][0x27c], PT ;  /* 0x00009f0020007a0c */ /* 0x000fe20003f46270 */
[----:B------:R-:W-:Y:S01]  /*12e0*/  IMAD.SHL.U32 R0, R175, 0x2, RZ ;  /* 0x00000002af007824 */ /* 0x000fe200078e00ff */
[----:B------:R-:W-:Y:S01]  /*12f0*/  UIMAD UR6, UR15, UR4, URZ ;  /* 0x000000040f0672a4 */ /* 0x000fe2000f8e023f */
[----:B------:R1:W-:Y:S01]  /*1300*/  @P1 LDGSTS.E.BYPASS.LTC128B.128 [R74+0x5100], [R22.64], !P6 ;  /* 0x05100000164a1fae */ /* 0x0003e2000f101d5c */
[----:B------:R-:W-:Y:S01]  /*1310*/  SEL R4, RZ, c[0x0][0x27c], !P2 ;  /* 0x00009f00ff047a07 */ /* 0x000fe20005000000 */
[----:B------:R-:W-:Y:S01]  /*1320*/  IMAD.MOV.U32 R163, RZ, RZ, c[0x0][0x280] ;  /* 0x0000a000ffa37624 */ /* 0x000fe200078e00ff */
[----:B------:R-:W-:Y:S01]  /*1330*/  UIMAD UR5, UR16, UR5, UR6 ;  /* 0x00000005100572a4 */ /* 0x000fe2000f8e0206 */
[----:B------:R1:W-:Y:S01]  /*1340*/  @P1 LDGSTS.E.BYPASS.LTC128B.128 [R74+0x7100], [R22.64+0x80], !P5 ;  /* 0x07100080164a1fae */ /* 0x0003e2000e901d5c */
[----:B------:R-:W-:Y:S01]  /*1350*/  IADD3 R150, P1, R92, UR9, RZ ;  /* 0x000000095c967c10 */ /* 0x000fe2000ff3e0ff */
[----:B------:R-:W-:Y:S01]  /*1360*/  ULDC.64 UR6, c[0x0][0x260] ;  /* 0x0000980000067ab9 */ /* 0x000fe20000000a00 */
[----:B------:R-:W-:Y:S01]  /*1370*/  IMAD.WIDE.U32 R170, R157, c[0x0][0x1e0], RZ ;  /* 0x000078009daa7a25 */ /* 0x000fe200078e00ff */
[----:B------:R-:W-:Y:S01]  /*1380*/  UIMAD UR6, UR15, UR6, URZ ;  /* 0x000000060f0672a4 */ /* 0x000fe2000f8e023f */
[----:B------:R1:W-:Y:S01]  /*1390*/  @P0 LDGSTS.E.BYPASS.LTC128B.128 [R74+0x5900], [R24.64], !P6 ;  /* 0x05900000184a0fae */ /* 0x0003e2000f101d5c */
[----:B------:R-:W-:Y:S01]  /*13a0*/  @P2 IADD3 R0, -R0, c[0x0][0x1d4], RZ ;  /* 0x0000750000002a10 */ /* 0x000fe20007ffe1ff */
[----:B------:R-:W-:Y:S01]  /*13b0*/  IMAD.WIDE.U32 R168, R156, c[0x0][0x1e0], RZ ;  /* 0x000078009ca87a25 */ /* 0x000fe200078e00ff */
[----:B------:R-:W-:Y:S01]  /*13c0*/  ISETP.GE.AND P2, PT, R175, 0x1, PT ;  /* 0x00000001af00780c */ /* 0x000fe20003f46270 */
[----:B------:R-:W-:Y:S01]  /*13d0*/  UIMAD UR6, UR16, UR7, UR6 ;  /* 0x00000007100672a4 */ /* 0x000fe2000f8e0206 */
[----:B------:R1:W-:Y:S01]  /*13e0*/  @P0 LDGSTS.E.BYPASS.LTC128B.128 [R74+0x7900], [R24.64+0x80], !P5 ;  /* 0x07900080184a0fae */ /* 0x0003e2000e901d5c */
[----:B------:R-:W-:Y:S01]  /*13f0*/  IADD3.X R149, R37, UR8, RZ, P1, !PT ;  /* 0x0000000825957c10 */ /* 0x000fe20008ffe4ff */
[----:B------:R-:W-:Y:S01]  /*1400*/  IMAD.WIDE.U32 R166, R155, c[0x0][0x1e0], RZ ;  /* 0x000078009ba67a25 */ /* 0x000fe200078e00ff */
[-C--:B------:R-:W-:Y:S01]  /*1410*/  SHF.L.U64.HI R173, R173, R158.reuse, c[0x0][0x1e4] ;  /* 0x00007900adad7619 */ /* 0x080fe2000001029e */
[----:B------:R-:W0:Y:S01]  /*1420*/  LDGDEPBAR ;  /* 0x00000000000079af */ /* 0x000e220000000000 */
[----:B------:R-:W-:-:S02]  /*1430*/  SHF.L.U64.HI R162, R163, R158, c[0x0][0x284] ;  /* 0x0000a100a3a27619 */ /* 0x000fc4000001029e */
[-C--:B------:R-:W-:Y:S02]  /*1440*/  SHF.L.U64.HI R160, R160, R158.reuse, c[0x0][0x294] ;  /* 0x0000a500a0a07619 */ /* 0x080fe4000001029e */
[C---:B------:R-:W-:Y:S01]  /*1450*/  SHF.L.U64.HI R158, R159.reuse, R158, c[0x0][0x23c] ;  /* 0x00008f009f9e7619 */ /* 0x040fe2000001029e */
[----:B------:R-:W-:Y:S01]  /*1460*/  IMAD.SHL.U32 R159, R159, 0x20, RZ ;  /* 0x000000209f9f7824 */ /* 0x000fe200078e00ff */
[----:B------:R-:W-:Y:S01]  /*1470*/  SHF.L.U64.HI R163, R163, R38, c[0x0][0x284] ;  /* 0x0000a100a3a37619 */ /* 0x000fe20000010226 */
[----:B------:R-:W-:Y:S01]  /*1480*/  BAR.SYNC.DEFER_BLOCKING 0x0 ;  /* 0x0000000000007b1d */ /* 0x000fe20000010000 */
[----:B------:R-:W-:Y:S02]  /*1490*/  ISETP.GE.AND P5, PT, R32, c[0x0][0x1d4], PT ;  /* 0x0000750020007a0c */ /* 0x000fe40003fa6270 */
[----:B--2---:R-:W-:Y:S01]  /*14a0*/  @P3 SHF.R.S32.HI R19, RZ, 0x1f, R18 ;  /* 0x0000001fff133819 */ /* 0x004fe20000011412 */
[----:B------:R-:W-:Y:S02]  /*14b0*/  @!P3 IMAD.MOV.U32 R19, RZ, RZ, R2 ;  /* 0x000000ffff13b224 */ /* 0x000fe400078e0002 */
[----:B------:R-:W-:-:S02]  /*14c0*/  IMAD.U32 R2, RZ, RZ, UR30 ;  /* 0x0000001eff027e24 */ /* 0x000fc4000f8e00ff */
[----:B------:R-:W-:Y:S01]  /*14d0*/  @!P3 IMAD.MOV.U32 R18, RZ, RZ, R3 ;  /* 0x000000ffff12b224 */ /* 0x000fe200078e0003 */
[----:B------:R-:W-:Y:S01]  /*14e0*/  ISETP.NE.AND P3, PT, RZ, UR48, PT ;  /* 0x00000030ff007c0c */ /* 0x000fe2000bf65270 */
[----:B------:R-:W-:Y:S01]  /*14f0*/  IMAD.U32 R3, RZ, RZ, UR31 ;  /* 0x0000001fff037e24 */ /* 0x000fe2000f8e00ff */
[----:B------:R-:W-:Y:S01]  /*1500*/  IADD3 R121, P2, R2, 0x80, RZ ;  /* 0x0000008002797810 */ /* 0x000fe20007f5e0ff */
[----:B------:R-:W-:Y:S01]  /*1510*/  IMAD.IADD R2, R32, 0x1, R4 ;  /* 0x0000000120027824 */ /* 0x000fe200078e0204 */
[----:B------:R-:W-:Y:S01]  /*1520*/  SHF.R.S32.HI R3, RZ, 0x1f, R0 ;  /* 0x0000001fff037819 */ /* 0x000fe20000011400 */
[----:B------:R-:W-:Y:S01]  /*1530*/  UIMAD.WIDE.U32 UR30, UR16, UR4, UR32 ;  /* 0x00000004101e72a5 */ /* 0x000fe2000f8e0020 */
[----:B------:R-:W-:Y:S01]  /*1540*/  P2R R151, PR, RZ, 0x8 ;  /* 0x00000008ff977803 */ /* 0x000fe20000000000 */
[----:B------:R-:W-:Y:S01]  /*1550*/  IMAD.X R120, RZ, RZ, R120, P2 ;  /* 0x000000ffff787224 */ /* 0x000fe200010e0678 */
[----:B------:R-:W-:Y:S01]  /*1560*/  LEA.HI R34, R3, R0, RZ, 0x4 ;  /* 0x0000000003227211 */ /* 0x000fe200078f20ff */
[----:B------:R-:W-:Y:S01]  /*1570*/  UIADD3 UR25, UR31, UR5, URZ ;  /* 0x000000051f197290 */ /* 0x000fe2000fffe03f */
[----:B------:R-:W-:Y:S01]  /*1580*/  SHF.R.S32.HI R0, RZ, 0x1f, R2 ;  /* 0x0000001fff007819 */ /* 0x000fe20000011402 */
[----:B------:R-:W-:Y:S01]  /*1590*/  IMAD.U32 R4, RZ, RZ, UR30 ;  /* 0x0000001eff047e24 */ /* 0x000fe2000f8e00ff */
[----:B------:R-:W-:Y:S01]  /*15a0*/  ULDC.64 UR4, c[0x0][0x210] ;  /* 0x0000840000047ab9 */ /* 0x000fe20000000a00 */
[----:B------:R-:W-:Y:S01]  /*15b0*/  IMAD.U32 R5, RZ, RZ, UR31 ;  /* 0x0000001fff057e24 */ /* 0x000fe2000f8e00ff */
[CC--:B------:R-:W-:Y:S01]  /*15c0*/  LEA.HI R20, R0.reuse, R2.reuse, RZ, 0x3 ;  /* 0x0000000200147211 */ /* 0x0c0fe200078f18ff */
[----:B------:R-:W-:Y:S01]  /*15d0*/  IMAD.MOV.U32 R88, RZ, RZ, R4 ;  /* 0x000000ffff587224 */ /* 0x000fe200078e0004 */
[----:B------:R-:W-:Y:S01]  /*15e0*/  LEA.HI R35, R0, R2, RZ, 0x6 ;  /* 0x0000000200237211 */ /* 0x000fe200078f30ff */
[----:B------:R-:W-:Y:S01]  /*15f0*/  IMAD.U32 R2, RZ, RZ, UR16 ;  /* 0x00000010ff027e24 */ /* 0x000fe2000f8e00ff */
[----:B------:R-:W-:Y:S01]  /*1600*/  UIMAD UR4, UR15, UR4, URZ ;  /* 0x000000040f0472a4 */ /* 0x000fe2000f8e023f */
[----:B------:R-:W-:Y:S01]  /*1610*/  IMAD R0, R37, c[0x0][0x280], RZ ;  /* 0x0000a00025007a24 */ /* 0x000fe200078e02ff */
[----:B------:R-:W-:Y:S01]  /*1620*/  LOP3.LUT R109, R20, 0xfffffff8, RZ, 0xc0, !PT ;  /* 0xfffffff8146d7812 */ /* 0x000fe200078ec0ff */
[----:B------:R-:W-:Y:S01]  /*1630*/  IMAD.WIDE.U32 R2, R2, c[0x0][0x260], R32 ;  /* 0x0000980002027a25 */ /* 0x000fe200078e0020 */
[----:B------:R-:W-:-:S02]  /*1640*/  UIMAD UR4, UR16, UR5, UR4 ;  /* 0x00000005100472a4 */ /* 0x000fc4000f8e0204 */
[----:B------:R-:W-:Y:S01]  /*1650*/  SHF.R.S32.HI R119, RZ, 0x1f, R109 ;  /* 0x0000001fff777819 */ /* 0x000fe2000001146d */
[C---:B------:R-:W-:Y:S01]  /*1660*/  IMAD R0, R92.reuse, c[0x0][0x284], R0 ;  /* 0x0000a1005c007a24 */ /* 0x040fe200078e0200 */
[----:B------:R-:W-:Y:S01]  /*1670*/  IADD3 R11, R3, UR6, RZ ;  /* 0x00000006030b7c10 */ /* 0x000fe2000fffe0ff */
[----:B------:R-:W-:Y:S01]  /*1680*/  IMAD.WIDE.U32 R4, R92, c[0x0][0x280], R28 ;  /* 0x0000a0005c047a25 */ /* 0x000fe200078e001c */
[----:B------:R-:W-:Y:S01]  /*1690*/  IADD3 R17, R17, UR4, RZ ;  /* 0x0000000411117c10 */ /* 0x000fe2000fffe0ff */
[----:B------:R-:W-:Y:S02]  /*16a0*/  ULDC.64 UR6, c[0x0][0x1e0] ;  /* 0x0000780000067ab9 */ /* 0x000fe40000000a00 */
[----:B------:R-:W-:Y:S01]  /*16b0*/  IMAD.IADD R9, R5, 0x1, R0 ;  /* 0x0000000105097824 */ /* 0x000fe200078e0200 */
[----:B------:R-:W-:Y:S01]  /*16c0*/  USHF.L.U32 UR30, UR6, 0x4, URZ ;  /* 0x00000004061e7899 */ /* 0x000fe2000800063f */
[----:B------:R-:W-:Y:S01]  /*16d0*/  IMAD.IADD R5, R0, 0x1, R13 ;  /* 0x0000000100057824 */ /* 0x000fe200078e020d */
[----:B------:R-:W-:Y:S01]  /*16e0*/  ULDC.64 UR4, c[0x0][0x280] ;  /* 0x0000a00000047ab9 */ /* 0x000fe20000000a00 */
[----:B------:R-:W-:Y:S01]  /*16f0*/  IMAD.IADD R3, R8, 0x1, R15 ;  /* 0x0000000108037824 */ /* 0x000fe200078e020f */
[----:B------:R-:W-:Y:S01]  /*1700*/  UIMAD UR4, UR36, UR4, URZ ;  /* 0x00000004240472a4 */ /* 0x000fe2000f8e023f */
[----:B------:R-:W-:Y:S01]  /*1710*/  IMAD.MOV.U32 R8, RZ, RZ, R4 ;  /* 0x000000ffff087224 */ /* 0x000fe200078e0004 */
[----:B------:R-:W-:Y:S01]  /*1720*/  UIMAD UR34, UR7, 0x30, URZ ;  /* 0x00000030072278a4 */ /* 0x000fe2000f8e023f */
[----:B------:R-:W-:Y:S01]  /*1730*/  IMAD.U32 R0, RZ, RZ, UR19 ;  /* 0x00000013ff007e24 */ /* 0x000fe2000f8e00ff */
[----:B------:R-:W-:Y:S01]  /*1740*/  USHF.L.U64.HI UR27, UR6, UR37, UR27 ;  /* 0x00000025061b7299 */ /* 0x000fe2000801021b */
[----:B------:R-:W-:Y:S01]  /*1750*/  IMAD.MOV.U32 R10, RZ, RZ, R2 ;  /* 0x000000ffff0a7224 */ /* 0x000fe200078e0002 */
[----:B------:R-:W-:Y:S01]  /*1760*/  UIMAD.WIDE.U32 UR32, UR6, 0x30, URZ ;  /* 0x00000030062078a5 */ /* 0x000fe2000f8e003f */
[----:B------:R-:W-:Y:S01]  /*1770*/  IMAD.WIDE.U32 R104, R0, c[0x0][0x280], R8 ;  /* 0x0000a00000687a25 */ /* 0x000fe200078e0008 */
[----:B------:R-:W-:-:S02]  /*1780*/  USHF.L.U32 UR31, UR6, 0x6, URZ ;  /* 0x00000006061f7899 */ /* 0x000fc4000800063f */
[----:B------:R-:W-:Y:S01]  /*1790*/  UIMAD UR41, UR19, UR5, UR4 ;  /* 0x00000005132972a4 */ /* 0x000fe2000f8e0204 */
[----:B------:R-:W-:Y:S02]  /*17a0*/  IMAD.U32 R9, RZ, RZ, UR19 ;  /* 0x00000013ff097e24 */ /* 0x000fe4000f8e00ff */
[----:B------:R-:W-:Y:S01]  /*17b0*/  IMAD.MOV.U32 R4, RZ, RZ, R12 ;  /* 0x000000ffff047224 */ /* 0x000fe200078e000c */
[----:B------:R-:W-:Y:S01]  /*17c0*/  ULDC.64 UR4, c[0x0][0x268] ;  /* 0x00009a0000047ab9 */ /* 0x000fe20000000a00 */
[----:B------:R-:W-:Y:S01]  /*17d0*/  IMAD.U32 R8, RZ, RZ, UR19 ;  /* 0x00000013ff087e24 */ /* 0x000fe2000f8e00ff */
[----:B------:R-:W-:Y:S01]  /*17e0*/  UIMAD UR4, UR35, UR4, URZ ;  /* 0x00000004230472a4 */ /* 0x000fe2000f8e023f */
[----:B------:R-:W-:Y:S01]  /*17f0*/  IMAD.MOV.U32 R2, RZ, RZ, R14 ;  /* 0x000000ffff027224 */ /* 0x000fe200078e000e */
[----:B------:R-:W-:Y:S01]  /*1800*/  IADD3 R117, R105, UR41, RZ ;  /* 0x0000002969757c10 */ /* 0x000fe2000fffe0ff */
[----:B------:R-:W-:Y:S01]  /*1810*/  IMAD.WIDE.U32 R102, R9, c[0x0][0x290], R6 ;  /* 0x0000a40009667a25 */ /* 0x000fe200078e0006 */
[----:B------:R-:W-:Y:S01]  /*1820*/  SHF.R.S32.HI R6, RZ, 0x1f, R157 ;  /* 0x0000001fff067819 */ /* 0x000fe2000001149d */
[----:B------:R-:W-:-:S02]  /*1830*/  UIMAD UR43, UR43, UR5, UR4 ;  /* 0x000000052b2b72a4 */ /* 0x000fc4000f8e0204 */
[----:B------:R-:W-:Y:S01]  /*1840*/  IMAD.WIDE.U32 R100, R8, c[0x0][0x280], R4 ;  /* 0x0000a00008647a25 */ /* 0x000fe200078e0004 */
[----:B------:R-:W-:Y:S01]  /*1850*/  SHF.R.S32.HI R5, RZ, 0x1f, R156 ;  /* 0x0000001fff057819 */ /* 0x000fe2000001149c */
[----:B------:R-:W-:Y:S01]  /*1860*/  ULDC UR35, c[0x0][0x284] ;  /* 0x0000a10000237ab9 */ /* 0x000fe20000000800 */
[----:B------:R-:W-:Y:S01]  /*1870*/  LEA.HI R6, R6, R157, RZ, 0x3 ;  /* 0x0000009d06067211 */ /* 0x000fe200078f18ff */
[----:B------:R-:W-:Y:S01]  /*1880*/  IMAD.WIDE.U32 R98, R0, c[0x0][0x290], R2 ;  /* 0x0000a40000627a25 */ /* 0x000fe200078e0002 */
[----:B------:R-:W-:Y:S01]  /*1890*/  SHF.R.S32.HI R0, RZ, 0x1f, R155 ;  /* 0x0000001fff007819 */ /* 0x000fe2000001149b */
[----:B------:R-:W-:Y:S01]  /*18a0*/  ULDC UR4, c[0x0][0x294] ;  /* 0x0000a50000047ab9 */ /* 0x000fe20000000800 */
[----:B------:R-:W-:Y:S01]  /*18b0*/  LEA.HI R5, R5, R156, RZ, 0x3 ;  /* 0x0000009c05057211 */ /* 0x000fe200078f18ff */
[----:B------:R-:W-:Y:S01]  /*18c0*/  IMAD.SHL.U32 R7, R6, 0x40, RZ ;  /* 0x0000004006077824 */ /* 0x000fe200078e00ff */
[----:B------:R-:W-:Y:S01]  /*18d0*/  LEA.HI R0, R0, R155, RZ, 0x3 ;  /* 0x0000009b00007211 */ /* 0x000fe200078f18ff */
[----:B------:R-:W-:Y:S01]  /*18e0*/  IMAD.SHL.U32 R4, R157, 0x40, RZ ;  /* 0x000000409d047824 */ /* 0x000fe200078e00ff */
[----:B------:R-:W-:Y:S01]  /*18f0*/  LOP3.LUT R8, R21, 0x38, R20, 0xf8, !PT ;  /* 0x0000003815087812 */ /* 0x000fe200078ef814 */
[----:B------:R-:W-:Y:S01]  /*1900*/  IMAD.SHL.U32 R6, R5, 0x40, RZ ;  /* 0x0000004005067824 */ /* 0x000fe200078e00ff */
[----:B------:R-:W-:Y:S01]  /*1910*/  SHF.R.S32.HI R5, RZ, 0x4, R34 ;  /* 0x00000004ff057819 */ /* 0x000fe20000011422 */
[----:B------:R-:W-:Y:S01]  /*1920*/  IMAD.SHL.U32 R3, R156, 0x40, RZ ;  /* 0x000000409c037824 */ /* 0x000fe200078e00ff */
[----:B------:R-:W-:Y:S01]  /*1930*/  LOP3.LUT R4, R4, 0x1c0, RZ, 0xc0, !PT ;  /* 0x000001c004047812 */ /* 0x000fe200078ec0ff */
[----:B------:R-:W-:Y:S01]  /*1940*/  IMAD.SHL.U32 R2, R155, 0x40, RZ ;  /* 0x000000409b027824 */ /* 0x000fe200078e00ff */
[----:B------:R-:W-:Y:S01]  /*1950*/  LEA.HI.SX32 R5, R20, R5, 0x1d ;  /* 0x0000000514057211 */ /* 0x000fe200078feaff */
[----:B------:R-:W-:Y:S01]  /*1960*/  IMAD.SHL.U32 R0, R0, 0x40, RZ ;  /* 0x0000004000007824 */ /* 0x000fe200078e00ff */
[----:B------:R-:W-:Y:S01]  /*1970*/  LOP3.LUT R3, R3, 0x1c0, RZ, 0xc0, !PT ;  /* 0x000001c003037812 */ /* 0x000fe200078ec0ff */
[----:B------:R-:W-:Y:S01]  /*1980*/  IMAD.WIDE.U32 R96, R96, c[0x0][0x268], R10 ;  /* 0x00009a0060607a25 */ /* 0x000fe200078e000a */
[----:B------:R-:W-:Y:S01]  /*1990*/  LOP3.LUT R2, R2, 0x1c0, RZ, 0xc0, !PT ;  /* 0x000001c002027812 */ /* 0x000fe200078ec0ff */
[----:B------:R-:W-:Y:S01]  /*19a0*/  USHF.L.U32 UR5, UR39, 0x5, URZ ;  /* 0x0000000527057899 */ /* 0x000fe2000800063f */
[----:B------:R-:W-:Y:S01]  /*19b0*/  LOP3.LUT R9, R0, 0xfffffe00, RZ, 0xc0, !PT ;  /* 0xfffffe0000097812 */ /* 0x000fe200078ec0ff */
[----:B------:R-:W-:Y:S01]  /*19c0*/  IMAD.SHL.U32 R0, R35, 0x40, RZ ;  /* 0x0000004023007824 */ /* 0x000fe200078e00ff */
[----:B------:R-:W-:Y:S01]  /*19d0*/  LOP3.LUT R11, R7, 0xfffffe00, RZ, 0xc0, !PT ;  /* 0xfffffe00070b7812 */ /* 0x000fe200078ec0ff */
[----:B------:R-:W-:Y:S01]  /*19e0*/  IMAD.SHL.U32 R91, R5, 0x8, RZ ;  /* 0x00000008055b7824 */ /* 0x000fe200078e00ff */
[----:B------:R-:W-:Y:S01]  /*19f0*/  LOP3.LUT R10, R6, 0xfffffe00, RZ, 0xc0, !PT ;  /* 0xfffffe00060a7812 */ /* 0x000fe200078ec0ff */
[----:B------:R-:W-:Y:S01]  /*1a00*/  IMAD.U32 R89, RZ, RZ, UR25 ;  /* 0x00000019ff597e24 */ /* 0x000fe2000f8e00ff */
[----:B------:R-:W-:Y:S01]  /*1a10*/  SHF.R.U32.HI R26, RZ, 0x3, R4 ;  /* 0x00000003ff1a7819 */ /* 0x000fe20000011604 */
[----:B------:R-:W-:Y:S01]  /*1a20*/  USHF.L.U32 UR25, UR6, 0x5, URZ ;  /* 0x0000000506197899 */ /* 0x000fe2000800063f */
[----:B------:R-:W-:-:S02]  /*1a30*/  LOP3.LUT R7, R4, 0x38, R20, 0xf8, !PT ;  /* 0x0000003804077812 */ /* 0x000fc400078ef814 */
[----:B------:R-:W-:Y:S01]  /*1a40*/  SHF.R.S32.HI R6, RZ, 0x1f, R5 ;  /* 0x0000001fff067819 */ /* 0x000fe20000011405 */
[----:B------:R-:W-:Y:S01]  /*1a50*/  ULDC.64 UR6, c[0x0][0x290] ;  /* 0x0000a40000067ab9 */ /* 0x000fe20000000a00 */
[----:B------:R-:W-:Y:S01]  /*1a60*/  SHF.R.U32.HI R27, RZ, 0x3, R3 ;  /* 0x00000003ff1b7819 */ /* 0x000fe20000011603 */
[----:B------:R-:W-:Y:S01]  /*1a70*/  UIMAD UR6, UR36, UR6, URZ ;  /* 0x00000006240672a4 */ /* 0x000fe2000f8e023f */
[----:B------:R-:W-:Y:S01]  /*1a80*/  SHF.R.U32.HI R30, RZ, 0x3, R2 ;  /* 0x00000003ff1e7819 */ /* 0x000fe20000011602 */
[----:B------:R-:W-:Y:S01]  /*1a90*/  USHF.L.U32 UR36, UR39, 0x6, URZ ;  /* 0x0000000627247899 */ /* 0x000fe2000800063f */
[--C-:B------:R-:W-:Y:S01]  /*1aa0*/  LOP3.LUT R12, R3, 0x38, R20.reuse, 0xf8, !PT ;  /* 0x00000038030c7812 */ /* 0x100fe200078ef814 */
[----:B------:R-:W-:Y:S01]  /*1ab0*/  UIMAD UR42, UR19, UR7, UR6 ;  /* 0x00000007132a72a4 */ /* 0x000fe2000f8e0206 */
[----:B------:R-:W-:Y:S01]  /*1ac0*/  LOP3.LUT R14, R2, 0x38, R20, 0xf8, !PT ;  /* 0x00000038020e7812 */ /* 0x000fe200078ef814 */
[----:B------:R-:W-:Y:S01]  /*1ad0*/  UIMAD UR7, UR49, UR35, URZ ;  /* 0x00000023310772a4 */ /* 0x000fe2000f8e023f */
[----:B------:R-:W-:Y:S01]  /*1ae0*/  LOP3.LUT R0, R0, 0xfffff000, RZ, 0xc0, !PT ;  /* 0xfffff00000007812 */ /* 0x000fe200078ec0ff */
[----:B------:R-:W-:Y:S01]  /*1af0*/  UIMAD UR49, UR49, UR4, URZ ;  /* 0x00000004313172a4 */ /* 0x000fe2000f8e023f */
[----:B------:R-:W-:Y:S01]  /*1b00*/  LOP3.LUT R13, R8, R36, RZ, 0x3c, !PT ;  /* 0x00000024080d7212 */ /* 0x000fe200078e3cff */
[----:B------:R-:W-:Y:S01]  /*1b10*/  USHF.L.U64.HI UR35, UR39, UR37, UR35 ;  /* 0x0000002527237299 */ /* 0x000fe20008010223 */
[----:B------:R-:W-:Y:S01]  /*1b20*/  LEA.HI R15, R6, R5, RZ, 0x3 ;  /* 0x00000005060f7211 */ /* 0x000fe200078f18ff */
[----:B------:R-:W-:Y:S01]  /*1b30*/  USHF.L.U64.HI UR37, UR40, UR37, UR4 ;  /* 0x0000002528257299 */ /* 0x000fe20008010204 */
[----:B------:R-:W-:Y:S01]  /*1b40*/  LOP3.LUT R8, R7, R26, RZ, 0x3c, !PT ;  /* 0x0000001a07087212 */ /* 0x000fe200078e3cff */
[----:B------:R-:W-:Y:S01]  /*1b50*/  USHF.L.U32 UR6, UR40, 0x5, URZ ;  /* 0x0000000528067899 */ /* 0x000fe2000800063f */
[----:B------:R-:W-:Y:S01]  /*1b60*/  LOP3.LUT R7, R12, R27, RZ, 0x3c, !PT ;  /* 0x0000001b0c077212 */ /* 0x000fe200078e3cff */
[----:B------:R-:W-:Y:S01]  /*1b70*/  UIADD3 UR4, UR33, UR34, URZ ;  /* 0x0000002221047290 */ /* 0x000fe2000fffe03f */
[----:B------:R-:W-:Y:S01]  /*1b80*/  LOP3.LUT R6, R14, R30, RZ, 0x3c, !PT ;  /* 0x0000001e0e067212 */ /* 0x000fe200078e3cff */
[----:B------:R-:W-:Y:S01]  /*1b90*/  USHF.L.U32 UR39, UR39, 0x4, URZ ;  /* 0x0000000427277899 */ /* 0x000fe2000800063f */
[-C--:B------:R-:W-:Y:S01]  /*1ba0*/  IADD3 R14, R13, R0.reuse, R31 ;  /* 0x000000000d0e7210 */ /* 0x080fe20007ffe01f */
[----:B------:R-:W-:Y:S01]  /*1bb0*/  USHF.L.U32 UR40, UR40, 0x4, URZ ;  /* 0x0000000428287899 */ /* 0x000fe2000800063f */
[-C--:B------:R-:W-:Y:S01]  /*1bc0*/  IADD3 R13, R8, R0.reuse, R11 ;  /* 0x00000000080d7210 */ /* 0x080fe20007ffe00b */
[----:B------:R-:W-:Y:S01]  /*1bd0*/  UIADD3 UR7, UR47, UR7, URZ ;  /* 0x000000072f077290 */ /* 0x000fe2000fffe03f */
[-C--:B------:R-:W-:Y:S01]  /*1be0*/  IADD3 R12, R7, R0.reuse, R10 ;  /* 0x00000000070c7210 */ /* 0x080fe20007ffe00a */
[----:B------:R-:W-:Y:S01]  /*1bf0*/  IMAD.SHL.U32 R143, R14, 0x2, RZ ;  /* 0x000000020e8f7824 */ /* 0x000fe200078e00ff */
[----:B------:R-:W-:Y:S01]  /*1c00*/  IADD3 R8, R6, R0, R9 ;  /* 0x0000000006087210 */ /* 0x000fe20007ffe009 */
[----:B------:R-:W-:Y:S01]  /*1c10*/  IMAD.SHL.U32 R0, R15, 0x200, RZ ;  /* 0x000002000f007824 */ /* 0x000fe200078e00ff */
[--C-:B------:R-:W-:Y:S01]  /*1c20*/  LOP3.LUT R2, R2, 0x38, R91.reuse, 0xf8, !PT ;  /* 0x0000003802027812 */ /* 0x100fe200078ef85b */
[----:B------:R-:W-:Y:S01]  /*1c30*/  IMAD.SHL.U32 R142, R13, 0x2, RZ ;  /* 0x000000020d8e7824 */ /* 0x000fe200078e00ff */
[--C-:B------:R-:W-:Y:S01]  /*1c40*/  LOP3.LUT R5, R21, 0x38, R91.reuse, 0xf8, !PT ;  /* 0x0000003815057812 */ /* 0x100fe200078ef85b */
[----:B------:R-:W-:Y:S01]  /*1c50*/  IMAD.SHL.U32 R141, R12, 0x2, RZ ;  /* 0x000000020c8d7824 */ /* 0x000fe200078e00ff */
[----:B------:R-:W-:Y:S01]  /*1c60*/  LOP3.LUT R0, R0, 0xfffff000, RZ, 0xc0, !PT ;  /* 0xfffff00000007812 */ /* 0x000fe200078ec0ff */
[----:B------:R-:W-:Y:S01]  /*1c70*/  IMAD.SHL.U32 R140, R8, 0x2, RZ ;  /* 0x00000002088c7824 */ /* 0x000fe200078e00ff */
[----:B------:R-:W-:Y:S01]  /*1c80*/  LOP3.LUT R2, R2, R30, RZ, 0x3c, !PT ;  /* 0x0000001e02027212 */ /* 0x000fe200078e3cff */
[----:B------:R-:W-:Y:S01]  /*1c90*/  UIADD3 UR34, UR45, UR49, URZ ;  /* 0x000000312d227290 */ /* 0x000fe2000fffe03f */
[----:B------:R-:W-:-:S02]  /*1ca0*/  LOP3.LUT R4, R4, 0x38, R91, 0xf8, !PT ;  /* 0x0000003804047812 */ /* 0x000fc400078ef85b */
[----:B------:R-:W-:Y:S02]  /*1cb0*/  LOP3.LUT R3, R3, 0x38, R91, 0xf8, !PT ;  /* 0x0000003803037812 */ /* 0x000fe400078ef85b */
[----:B------:R-:W-:Y:S02]  /*1cc0*/  IADD3 R9, R2, R0, R9 ;  /* 0x0000000002097210 */ /* 0x000fe40007ffe009 */
[----:B------:R-:W-:Y:S02]  /*1cd0*/  LOP3.LUT R5, R5, R36, RZ, 0x3c, !PT ;  /* 0x0000002405057212 */ /* 0x000fe400078e3cff */
[----:B------:R-:W-:Y:S01]  /*1ce0*/  LOP3.LUT R4, R4, R26, RZ, 0x3c, !PT ;  /* 0x0000001a04047212 */ /* 0x000fe200078e3cff */
[----:B------:R-:W-:Y:S01]  /*1cf0*/  IMAD.SHL.U32 R135, R9, 0x2, RZ ;  /* 0x0000000209877824 */ /* 0x000fe200078e00ff */
[----:B------:R-:W-:Y:S02]  /*1d00*/  LOP3.LUT R3, R3, R27, RZ, 0x3c, !PT ;  /* 0x0000001b03037212 */ /* 0x000fe400078e3cff */
[----:B------:R-:W-:-:S02]  /*1d10*/  SEL R2, R19, RZ, !P4 ;  /* 0x000000ff13027207 */ /* 0x000fc40006000000 */
[-C--:B------:R-:W-:Y:S02]  /*1d20*/  IADD3 R31, R5, R0.reuse, R31 ;  /* 0x00000000051f7210 */ /* 0x080fe40007ffe01f */
[-C--:B------:R-:W-:Y:S02]  /*1d30*/  IADD3 R11, R4, R0.reuse, R11 ;  /* 0x00000000040b7210 */ /* 0x080fe40007ffe00b */
[----:B------:R-:W-:Y:S01]  /*1d40*/  IADD3 R10, R3, R0, R10 ;  /* 0x00000000030a7210 */ /* 0x000fe20007ffe00a */
[----:B------:R-:W-:Y:S01]  /*1d50*/  IMAD R3, R2, c[0x0][0x1f0], RZ ;  /* 0x00007c0002037a24 */ /* 0x000fe200078e02ff */
[----:B------:R-:W-:Y:S01]  /*1d60*/  SEL R0, R18, RZ, !P4 ;  /* 0x000000ff12007207 */ /* 0x000fe20006000000 */
[----:B------:R-:W-:Y:S01]  /*1d70*/  IMAD R2, R2, c[0x0][0x218], RZ ;  /* 0x0000860002027a24 */ /* 0x000fe200078e02ff */
[----:B------:R-:W-:Y:S01]  /*1d80*/  SHF.R.S32.HI R4, RZ, 0x1f, R157 ;  /* 0x0000001fff047819 */ /* 0x000fe2000001149d */
[----:B------:R-:W-:Y:S01]  /*1d90*/  IMAD.SHL.U32 R138, R31, 0x2, RZ ;  /* 0x000000021f8a7824 */ /* 0x000fe200078e00ff */
[----:B------:R-:W-:Y:S01]  /*1da0*/  SHF.R.S32.HI R5, RZ, 0x1f, R156 ;  /* 0x0000001fff057819 */ /* 0x000fe2000001149c */
[C---:B------:R-:W-:Y:S01]  /*1db0*/  IMAD R90, R0.reuse, c[0x0][0x1f4], R3 ;  /* 0x00007d00005a7a24 */ /* 0x040fe200078e0203 */
[----:B------:R-:W-:Y:S01]  /*1dc0*/  SHF.R.S32.HI R7, RZ, 0x1f, R155 ;  /* 0x0000001fff077819 */ /* 0x000fe2000001149b */
[----:B------:R-:W-:Y:S01]  /*1dd0*/  IMAD R93, R0, c[0x0][0x21c], R2 ;  /* 0x00008700005d7a24 */ /* 0x000fe200078e0202 */
[----:B------:R-:W-:Y:S01]  /*1de0*/  IADD3 R30, R28, 0x20, RZ ;  /* 0x000000201c1e7810 */ /* 0x000fe20007ffe0ff */
[----:B------:R-:W-:Y:S01]  /*1df0*/  IMAD.WIDE.U32 R88, R0, c[0x0][0x1f0], R88 ;  /* 0x00007c0000587a25 */ /* 0x000fe200078e0058 */
[----:B------:R-:W-:-:S02]  /*1e00*/  IADD3 R106, R97, UR43, RZ ;  /* 0x0000002b616a7c10 */ /* 0x000fc4000fffe0ff */
[----:B------:R-:W-:Y:S01]  /*1e10*/  IADD3 R115, R101, UR41, RZ ;  /* 0x0000002965737c10 */ /* 0x000fe2000fffe0ff */
[----:B------:R-:W-:Y:S01]  /*1e20*/  IMAD.WIDE.U32 R94, R0, c[0x0][0x218], R16 ;  /* 0x00008600005e7a25 */ /* 0x000fe200078e0010 */
[----:B------:R-:W-:Y:S02]  /*1e30*/  IADD3 R0, P0, R92, 0x10, RZ ;  /* 0x000000105c007810 */ /* 0x000fe40007f1e0ff */
[----:B------:R-:W-:Y:S01]  /*1e40*/  IADD3 R116, R103, UR42, RZ ;  /* 0x0000002a67747c10 */ /* 0x000fe2000fffe0ff */
[----:B------:R-:W-:Y:S01]  /*1e50*/  IMAD R3, R37, c[0x0][0x1e0], RZ ;  /* 0x0000780025037a24 */ /* 0x000fe200078e02ff */
[----:B------:R-:W-:Y:S01]  /*1e60*/  IADD3 R114, R99, UR42, RZ ;  /* 0x0000002a63727c10 */ /* 0x000fe2000fffe0ff */
[----:B------:R-:W-:Y:S01]  /*1e70*/  IMAD.X R2, RZ, RZ, R37, P0 ;  /* 0x000000ffff027224 */ /* 0x000fe200000e0625 */
[----:B------:R-:W-:Y:S01]  /*1e80*/  IADD3 R133, P0, R32, R164, RZ ;  /* 0x000000a420857210 */ /* 0x000fe20007f1e0ff */
[----:B------:R-:W-:Y:S01]  /*1e90*/  IMAD.WIDE.U32 R122, R0, c[0x0][0x1e0], RZ ;  /* 0x00007800007a7a25 */ /* 0x000fe200078e00ff */
[----:B------:R-:W-:-:S03]  /*1ea0*/  SHF.R.S32.HI R118, RZ, 0x1f, R91 ;  /* 0x0000001fff767819 */ /* 0x000fc6000001145b */
[----:B------:R-:W-:Y:S01]  /*1eb0*/  IMAD R2, R2, c[0x0][0x1e0], RZ ;  /* 0x0000780002027a24 */ /* 0x000fe200078e02ff */
[----:B------:R-:W-:Y:S01]  /*1ec0*/  IADD3 R134, P1, R122, UR30, RZ ;  /* 0x0000001e7a867c10 */ /* 0x000fe2000ff3e0ff */
[----:B------:R-:W-:Y:S02]  /*1ed0*/  IMAD R3, R92, c[0x0][0x1e4], R3 ;  /* 0x000079005c037a24 */ /* 0x000fe400078e0203 */
[----:B------:R-:W-:Y:S02]  /*1ee0*/  IMAD R6, R0, c[0x0][0x1e4], R2 ;  /* 0x0000790000067a24 */ /* 0x000fe400078e0202 */
[----:B------:R-:W-:Y:S02]  /*1ef0*/  IMAD.IADD R132, R165, 0x1, R3 ;  /* 0x00000001a5847824 */ /* 0x000fe400078e0203 */
[----:B------:R-:W-:Y:S02]  /*1f00*/  IMAD.IADD R131, R123, 0x1, R6 ;  /* 0x000000017b837824 */ /* 0x000fe400078e0206 */
[----:B------:R-:W-:Y:S01]  /*1f10*/  IMAD.X R129, R33, 0x1, R132, P0 ;  /* 0x0000000121817824 */ /* 0x000fe200000e0684 */
[----:B------:R-:W-:Y:S01]  /*1f20*/  IADD3 R148, P0, R134, UR30, RZ ;  /* 0x0000001e86947c10 */ /* 0x000fe2000ff1e0ff */
[----:B------:R-:W-:-:S02]  /*1f30*/  IMAD.X R130, R172, 0x1, R131, P1 ;  /* 0x00000001ac827824 */ /* 0x000fc400008e0683 */
[----:B------:R-:W-:Y:S02]  /*1f40*/  IMAD.IADD R90, R89, 0x1, R90 ;  /* 0x00000001595a7824 */ /* 0x000fe400078e025a */
[----:B------:R-:W-:Y:S01]  /*1f50*/  IMAD.X R145, R172, 0x1, R130, P0 ;  /* 0x00000001ac917824 */ /* 0x000fe200000e0682 */
[----:B------:R-:W-:Y:S01]  /*1f60*/  IADD3 R108, P0, R133, R88, RZ ;  /* 0x00000058856c7210 */ /* 0x000fe20007f1e0ff */
[----:B------:R-:W-:Y:S02]  /*1f70*/  IMAD R2, R4, c[0x0][0x1e0], RZ ;  /* 0x0000780004027a24 */ /* 0x000fe400078e02ff */
[----:B------:R-:W-:Y:S02]  /*1f80*/  IMAD R0, R5, c[0x0][0x1e0], RZ ;  /* 0x0000780005007a24 */ /* 0x000fe400078e02ff */
[----:B------:R-:W-:Y:S01]  /*1f90*/  IMAD.X R107, R129, 0x1, R90, P0 ;  /* 0x00000001816b7824 */ /* 0x000fe200000e065a */
[----:B------:R-:W-:Y:S01]  /*1fa0*/  IADD3 R111, P0, R88, 0x40, RZ ;  /* 0x00000040586f7810 */ /* 0x000fe20007f1e0ff */
[----:B------:R-:W-:-:S02]  /*1fb0*/  IMAD R4, R7, c[0x0][0x1e0], RZ ;  /* 0x0000780007047a24 */ /* 0x000fc400078e02ff */
[----:B------:R-:W-:Y:S02]  /*1fc0*/  IMAD R5, R157, c[0x0][0x1e4], R2 ;  /* 0x000079009d057a24 */ /* 0x000fe400078e0202 */
[----:B------:R-:W-:Y:S01]  /*1fd0*/  IMAD.X R110, RZ, RZ, R90, P0 ;  /* 0x000000ffff6e7224 */ /* 0x000fe200000e065a */
[----:B------:R-:W-:Y:S01]  /*1fe0*/  IADD3 R113, P0, R108, 0x40, RZ ;  /* 0x000000406c717810 */ /* 0x000fe20007f1e0ff */
[----:B------:R-:W-:Y:S02]  /*1ff0*/  IMAD R2, R156, c[0x0][0x1e4], R0 ;  /* 0x000079009c027a24 */ /* 0x000fe400078e0200 */
[----:B------:R-:W-:Y:S02]  /*2000*/  IMAD R0, R155, c[0x0][0x1e4], R4 ;  /* 0x000079009b007a24 */ /* 0x000fe400078e0204 */
[----:B------:R-:W-:Y:S02]  /*2010*/  IMAD.IADD R147, R171, 0x1, R5 ;  /* 0x00000001ab937824 */ /* 0x000fe400078e0205 */
[----:B------:R-:W-:-:S02]  /*2020*/  IMAD.IADD R146, R169, 0x1, R2 ;  /* 0x00000001a9927824 */ /* 0x000fc400078e0202 */
[----:B------:R-:W-:Y:S02]  /*2030*/  IMAD.IADD R144, R167, 0x1, R0 ;  /* 0x00000001a7907824 */ /* 0x000fe400078e0200 */
[----:B------:R-:W-:Y:S02]  /*2040*/  IMAD.IADD R93, R95, 0x1, R93 ;  /* 0x000000015f5d7824 */ /* 0x000fe400078e025d */
[----:B------:R-:W-:Y:S02]  /*2050*/  IMAD.X R112, RZ, RZ, R107, P0 ;  /* 0x000000ffff707224 */ /* 0x000fe400000e066b */
[----:B------:R-:W-:Y:S02]  /*2060*/  IMAD.SHL.U32 R137, R11, 0x2, RZ ;  /* 0x000000020b897824 */ /* 0x000fe400078e00ff */
[----:B-1----:R-:W-:Y:S02]  /*2070*/  IMAD.SHL.U32 R136, R10, 0x2, RZ ;  /* 0x000000020a887824 */ /* 0x002fe400078e00ff */
.L_x_1697:
[----:B------:R-:W-:Y:S01]  /*2080*/  USHF.R.S32.HI UR43, URZ, 0x1f, UR17 ;  /* 0x0000001f3f2b7899 */ /* 0x000fe20008011411 */
[----:B------:R-:W-:Y:S04]  /*2090*/  DEPBAR.LE SB0, 0x0 ;  /* 0x000080000000791a */ /* 0x000fe80000000000 */
[----:B------:R-:W-:Y:S01]  /*20a0*/  UIMAD UR42, UR27, UR17, URZ ;  /* 0x000000111b2a72a4 */ /* 0x000fe2000f8e023f */
[----:B------:R-:W-:Y:S01]  /*20b0*/  BAR.SYNC.DEFER_BLOCKING 0x0 ;  /* 0x0000000000007b1d */ /* 0x000fe20000010000 */
[----:B------:R-:W-:Y:S01]  /*20c0*/  UIMAD.WIDE.U32 UR52, UR31, UR17, URZ ;  /* 0x000000111f3472a5 */ /* 0x000fe2000f8e003f */
[----:B------:R-:W-:Y:S01]  /*20d0*/  ISETP.GE.AND P0, PT, R175, 0x1, PT ;  /* 0x00000001af00780c */ /* 0x000fe20003f06270 */
[----:B------:R-:W-:Y:S04]  /*20e0*/  UIMAD UR42, UR43, UR31, UR42 ;  /* 0x0000001f2b2a72a4 */ /* 0x000fe8000f8e022a */
[----:B------:R-:W-:Y:S01]  /*20f0*/  UIADD3 UR42, UR53, UR42, URZ ;  /* 0x0000002a352a7290 */ /* 0x000fe2000fffe03f */
[----:B------:R-:W-:Y:S07]  /*2100*/  BSSY B2, `(.L_x_1651) ;  /* 0x000053d000027945 */ /* 0x000fee0003800000 */
[----:B--2---:R-:W-:-:S05]  /*2110*/  @!P0 BRA `(.L_x_1652) ;  /* 0x00004ea000008947 */ /* 0x004fca0003800000 */
[----:B------:R-:W-:Y:S01]  /*2120*/  UIMAD UR41, UR35, UR17, URZ ;  /* 0x00000011232972a4 */ /* 0x000fe2000f8e023f */
[----:B------:R-:W-:Y:S01]  /*2130*/  ISETP.NE.AND P0, PT, R151, RZ, PT ;  /* 0x000000ff9700720c */ /* 0x000fe20003f05270 */
[----:B------:R-:W-:Y:S02]  /*2140*/  UIMAD UR9, UR37, UR17, URZ ;  /* 0x00000011250972a4 */ /* 0x000fe4000f8e023f */
[----:B------:R-:W-:Y:S02]  /*2150*/  UIMAD UR8, UR17, -0x40, UR23 ;  /* 0xffffffc0110878a4 */ /* 0x000fe4000f8e0217 */
[----:B------:R-:W-:Y:S02]  /*2160*/  UIMAD.WIDE.U32 UR50, UR36, UR17, URZ ;  /* 0x00000011243272a5 */ /* 0x000fe4000f8e003f */
[----:B------:R-:W-:Y:S02]  /*2170*/  UIMAD.WIDE.U32 UR48, UR38, UR17, URZ ;  /* 0x00000011263072a5 */ /* 0x000fe4000f8e003f */
[----:B------:R-:W-:Y:S02]  /*2180*/  UIMAD UR41, UR43, UR36, UR41 ;  /* 0x000000242b2972a4 */ /* 0x000fe4000f8e0229 */
[----:B------:R-:W-:Y:S02]  /*2190*/  UIMAD UR9, UR43, UR38, UR9 ;  /* 0x000000262b0972a4 */ /* 0x000fe4000f8e0209 */
[----:B------:R-:W-:Y:S02]  /*21a0*/  UISETP.LT.AND UP0, UPT, UR8, 0x40, UPT ;  /* 0x000000400800788c */ /* 0x000fe4000bf01270 */
[----:B------:R-:W-:Y:S02]  /*21b0*/  UIADD3 UR41, UR51, UR41, URZ ;  /* 0x0000002933297290 */ /* 0x000fe4000fffe03f */
[----:B------:R-:W-:Y:S02]  /*21c0*/  UIADD3 UR9, UR49, UR9, URZ ;  /* 0x0000000931097290 */ /* 0x000fe4000fffe03f */
[----:B------:R-:W-:Y:S01]  /*21d0*/  USEL UR8, UR8, 0x40, UP0 ;  /* 0x0000004008087887 */ /* 0x000fe20008000000 */
[----:B------:R-:W-:-:S05]  /*21e0*/  @!P0 BRA `(.L_x_1653) ;  /* 0x000029a000008947 */ /* 0x000fca0003800000 */
[----:B------:R-:W-:Y:S01]  /*21f0*/  ISETP.GE.AND P2, PT, R92, UR8, PT ;  /* 0x000000085c007c0c */ /* 0x000fe2000bf46270 */
[----:B------:R-:W-:Y:S01]  /*2200*/  BSSY B0, `(.L_x_1654) ;  /* 0x000001b000007945 */ /* 0x000fe20003800000 */
[----:B------:R-:W-:Y:S01]  /*2210*/  CS2R R16, SRZ ;  /* 0x0000000000107805 */ /* 0x000fe2000001ff00 */
[----:B------:R-:W-:Y:S01]  /*2220*/  CS2R R12, SRZ ;  /* 0x00000000000c7805 */ /* 0x000fe2000001ff00 */
[----:B------:R-:W-:Y:S01]  /*2230*/  CS2R R2, SRZ ;  /* 0x0000000000027805 */ /* 0x000fe2000001ff00 */
[----:B------:R-:W-:Y:S01]  /*2240*/  CS2R R44, SRZ ;  /* 0x00000000002c7805 */ /* 0x000fe2000001ff00 */
[----:B------:R-:W-:Y:S07]  /*2250*/  CS2R R38, SRZ ;  /* 0x0000000000267805 */ /* 0x000fee000001ff00 */
[----:B------:R-:W-:-:S05]  /*2260*/  @P2 BRA `(.L_x_1655) ;  /* 0x0000014000002947 */ /* 0x000fca0003800000 */
[----:B------:R-:W-:Y:S01]  /*2270*/  IADD3 R0, P0, R104, UR50, RZ ;  /* 0x0000003268007c10 */ /* 0x000fe2000ff1e0ff */
[----:B------:R-:W-:Y:S01]  /*2280*/  CS2R R38, SRZ ;  /* 0x0000000000267805 */ /* 0x000fe2000001ff00 */
[----:B------:R-:W-:Y:S01]  /*2290*/  CS2R R12, SRZ ;  /* 0x00000000000c7805 */ /* 0x000fe2000001ff00 */
[----:B------:R-:W-:Y:S01]  /*22a0*/  CS2R R44, SRZ ;  /* 0x00000000002c7805 */ /* 0x000fe2000001ff00 */
[----:B------:R-:W-:Y:S02]  /*22b0*/  IADD3.X R3, R117, UR41, RZ, P0, !PT ;  /* 0x0000002975037c10 */ /* 0x000fe400087fe4ff */
[----:B------:R-:W-:Y:S04]  /*22c0*/  IADD3 R2, P0, R102, UR48, RZ ;  /* 0x0000003066027c10 */ /* 0x000fe8000ff1e0ff */
[----:B------:R-:W-:Y:S02]  /*22d0*/  IADD3.X R5, R116, UR9, RZ, P0, !PT ;  /* 0x0000000974057c10 */ /* 0x000fe400087fe4ff */
        /* <DEDUP_REMOVED lines=13> */
.L_x_1655:
[----:B------:R-:W-:Y:S05]  /*23b0*/  BSYNC B0 ;  /* 0x0000000000007941 */ /* 0x000fea0003800000 */
.L_x_1654:
[----:B------:R-:W-:Y:S01]  /*23c0*/  ISETP.GE.AND P3, PT, R157, UR8, PT ;  /* 0x000000089d007c0c */ /* 0x000fe2000bf66270 */
        /* <DEDUP_REMOVED lines=18> */
[----:B------:R-:W-:Y:S01]  /*24f0*/  IMAD.U32 R4, RZ, RZ, UR50 ;  /* 0x00000032ff047e24 */ /* 0x000fe2000f8e00ff */
[----:B------:R-:W-:Y:S01]  /*2500*/  CS2R R14, SRZ ;  /* 0x00000000000e7805 */ /* 0x000fe2000001ff00 */
[----:B------:R-:W-:Y:S01]  /*2510*/  CS2R R46, SRZ ;  /* 0x00000000002e7805 */ /* 0x000fe2000001ff00 */
[----:B------:R-:W-:Y:S01]  /*2520*/  CS2R R16, SRZ ;  /* 0x0000000000107805 */ /* 0x000fe2000001ff00 */
[----:B------:R-:W-:Y:S01]  /*2530*/  CS2R R48, SRZ ;  /* 0x0000000000307805 */ /* 0x000fe2000001ff00 */
[----:B------:R-:W-:Y:S01]  /*2540*/  IADD3 R0, P1, P0, R104, UR39, R4 ;  /* 0x0000002768007c10 */ /* 0x000fe2000f83e004 */
[----:B------:R-:W-:Y:S02]  /*2550*/  IMAD.U32 R4, RZ, RZ, UR48 ;  /* 0x00000030ff047e24 */ /* 0x000fe4000f8e00ff */
[----:B------:R-:W-:Y:S01]  /*2560*/  IMAD.U32 R5, RZ, RZ, UR51 ;  /* 0x00000033ff057e24 */ /* 0x000fe2000f8e00ff */
[----:B------:R-:W-:Y:S01]  /*2570*/  IADD3.X R6, R117, UR41, R163, P1, P0 ;  /* 0x0000002975067c10 */ /* 0x000fe20008fe04a3 */
[----:B------:R-:W-:Y:S01]  /*2580*/  IMAD.U32 R5, RZ, RZ, UR49 ;  /* 0x00000031ff057e24 */ /* 0x000fe2000f8e00ff */
        /* <DEDUP_REMOVED lines=14> */
.L_x_1657:
[----:B------:R-:W-:Y:S05]  /*2670*/  BSYNC B0 ;  /* 0x0000000000007941 */ /* 0x000fea0003800000 */
.L_x_1656:
[----:B------:R-:W-:Y:S01]  /*2680*/  ISETP.GE.AND P6, PT, R156, UR8, PT ;  /* 0x000000089c007c0c */ /* 0x000fe2000bfc6270 */
        /* <DEDUP_REMOVED lines=43> */
.L_x_1659:
[----:B------:R-:W-:Y:S05]  /*2940*/  BSYNC B0 ;  /* 0x0000000000007941 */ /* 0x000fea0003800000 */
.L_x_1658:
        /* <DEDUP_REMOVED lines=18> */
[----:B------:R-:W-:Y:S01]  /*2a70*/  IMAD.U32 R4, RZ, RZ, UR50 ;  /* 0x00000032ff047e24 */ /* 0x000fe2000f8e00ff */
[----:B------:R-:W-:Y:S01]  /*2a80*/  CS2R R22, SRZ ;  /* 0x0000000000167805 */ /* 0x000fe2000001ff00 */
[----:B------:R-:W-:Y:S01]  /*2a90*/  IMAD.U32 R5, RZ, RZ, UR51 ;  /* 0x00000033ff057e24 */ /* 0x000fe2000f8e00ff */
[----:B------:R-:W-:Y:S01]  /*2aa0*/  CS2R R54, SRZ ;  /* 0x0000000000367805 */ /* 0x000fe2000001ff00 */
[----:B------:R-:W-:Y:S01]  /*2ab0*/  IMAD.U32 R5, RZ, RZ, UR41 ;  /* 0x00000029ff057e24 */ /* 0x000fe2000f8e00ff */
[----:B------:R-:W-:Y:S01]  /*2ac0*/  IADD3 R0, P1, P0, R104, UR46, R4 ;  /* 0x0000002e68007c10 */ /* 0x000fe2000f83e004 */
[----:B------:R-:W-:Y:S01]  /*2ad0*/  IMAD.U32 R4, RZ, RZ, UR48 ;  /* 0x00000030ff047e24 */ /* 0x000fe2000f8e00ff */
[----:B------:R-:W-:Y:S01]  /*2ae0*/  CS2R R24, SRZ ;  /* 0x0000000000187805 */ /* 0x000fe2000001ff00 */
[----:B------:R-:W-:Y:S01]  /*2af0*/  CS2R R56, SRZ ;  /* 0x0000000000387805 */ /* 0x000fe2000001ff00 */
[----:B------:R-:W-:Y:S01]  /*2b00*/  IADD3.X R9, R117, UR7, R5, P1, P0 ;  /* 0x0000000775097c10 */ /* 0x000fe20008fe0405 */
[----:B------:R-:W-:Y:S01]  /*2b10*/  IMAD.U32 R5, RZ, RZ, UR49 ;  /* 0x00000031ff057e24 */ /* 0x000fe2000f8e00ff */
[----:B------:R-:W-:Y:S01]  /*2b20*/  IADD3 R5, P1, P0, R102, UR44, R4 ;  /* 0x0000002c66057c10 */ /* 0x000fe2000f83e004 */
[----:B------:R-:W-:Y:S05]  /*2b30*/  IMAD.U32 R6, RZ, RZ, UR9 ;  /* 0x00000009ff067e24 */ /* 0x000fea000f8e00ff */
        /* <DEDUP_REMOVED lines=13> */
.L_x_1661:
[----:B------:R-:W-:Y:S05]  /*2c10*/  BSYNC B0 ;  /* 0x0000000000007941 */ /* 0x000fea0003800000 */
.L_x_1660:
        /* <DEDUP_REMOVED lines=14> */
[----:B------:R-:W-:Y:S01]  /*2d00*/  IADD3 R66, P0, R133, UR52, RZ ;  /* 0x0000003485427c10 */ /* 0x000fe2000ff1e0ff */
[----:B------:R-:W-:Y:S03]  /*2d10*/  BSSY B0, `(.L_x_1664) ;  /* 0x000003b000007945 */ /* 0x000fe60003800000 */
[----:B------:R-:W-:Y:S01]  /*2d20*/  IADD3.X R67, R129, UR42, RZ, P0, !PT ;  /* 0x0000002a81437c10 */ /* 0x000fe200087fe4ff */
        /* <DEDUP_REMOVED lines=57> */
.L_x_1665:
[----:B------:R-:W-:Y:S05]  /*30c0*/  BSYNC B0 ;  /* 0x0000000000007941 */ /* 0x000fea0003800000 */
.L_x_1664:
        /* <DEDUP_REMOVED lines=59> */
.L_x_1663:
[----:B------:R-:W-:Y:S05]  /*3480*/  BSYNC B1 ;  /* 0x0000000000017941 */ /* 0x000fea0003800000 */
.L_x_1662:
[----:B------:R-:W-:Y:S01]  /*3490*/  BSSY B1, `(.L_x_1666) ;  /* 0x000007a000017945 */ /* 0x000fe20003800000 */
[----:B------:R-:W-:-:S05]  /*34a0*/  @P3 BRA `(.L_x_1667) ;  /* 0x0000078000003947 */ /* 0x000fca0003800000 */
[----:B-1----:R-:W-:Y:S01]  /*34b0*/  IADD3 R40, P1, P0, R122, UR52, R32 ;  /* 0x000000347a287c10 */ /* 0x002fe2000f83e020 */
[----:B------:R-:W-:Y:S03]  /*34c0*/  BSSY B0, `(.L_x_1668) ;  /* 0x000003b000007945 */ /* 0x000fe60003800000 */
[----:B------:R-:W-:Y:S01]  /*34d0*/  IADD3.X R41, R131, UR42, R33, P1, P0 ;  /* 0x0000002a83297c10 */ /* 0x000fe20008fe0421 */
        /* <DEDUP_REMOVED lines=57> */
.L_x_1669:
[----:B------:R-:W-:Y:S05]  /*3870*/  BSYNC B0 ;  /* 0x0000000000007941 */ /* 0x000fea0003800000 */
.L_x_1668:
        /* <DEDUP_REMOVED lines=59> */
.L_x_1667:
[----:B------:R-:W-:Y:S05]  /*3c30*/  BSYNC B1 ;  /* 0x0000000000017941 */ /* 0x000fea0003800000 */
.L_x_1666:
[----:B------:R-:W-:Y:S01]  /*3c40*/  BSSY B1, `(.L_x_1670) ;  /* 0x000007a000017945 */ /* 0x000fe20003800000 */
[----:B------:R-:W-:-:S05]  /*3c50*/  @P6 BRA `(.L_x_1671) ;  /* 0x0000078000006947 */ /* 0x000fca0003800000 */
[----:B------:R-:W-:Y:S01]  /*3c60*/  IADD3 R31, P1, P0, R134, UR52, R32 ;  /* 0x00000034861f7c10 */ /* 0x000fe2000f83e020 */
[----:B------:R-:W-:Y:S03]  /*3c70*/  BSSY B0, `(.L_x_1672) ;  /* 0x000003b000007945 */ /* 0x000fe60003800000 */
[----:B-1----:R-:W-:Y:S01]  /*3c80*/  IADD3.X R38, R130, UR42, R33, P1, P0 ;  /* 0x0000002a82267c10 */ /* 0x002fe20008fe0421 */
        /* <DEDUP_REMOVED lines=57> */
.L_x_1673:
[----:B------:R-:W-:Y:S05]  /*4020*/  BSYNC B0 ;  /* 0x0000000000007941 */ /* 0x000fea0003800000 */
.L_x_1672:
        /* <DEDUP_REMOVED lines=59> */
.L_x_1671:
[----:B------:R-:W-:Y:S05]  /*43e0*/  BSYNC B1 ;  /* 0x0000000000017941 */ /* 0x000fea0003800000 */
.L_x_1670:
[----:B------:R-:W-:-:S05]  /*43f0*/  @P4 BRA `(.L_x_1674) ;  /* 0x000030d000004947 */ /* 0x000fca0003800000 */
[----:B-1----:R-:W-:Y:S01]  /*4400*/  IADD3 R26, P1, P0, R148, UR52, R32 ;  /* 0x00000034941a7c10 */ /* 0x002fe2000f83e020 */
[----:B------:R-:W-:Y:S03]  /*4410*/  BSSY B0, `(.L_x_1675) ;  /* 0x000003b000007945 */ /* 0x000fe60003800000 */
[----:B------:R-:W-:Y:S01]  /*4420*/  IADD3.X R27, R145, UR42, R33, P1, P0 ;  /* 0x0000002a911b7c10 */ /* 0x000fe20008fe0421 */
        /* <DEDUP_REMOVED lines=57> */
.L_x_1676:
[----:B------:R-:W-:Y:S05]  /*47c0*/  BSYNC B0 ;  /* 0x0000000000007941 */ /* 0x000fea0003800000 */
.L_x_1675:
        /* <DEDUP_REMOVED lines=60> */
.L_x_1653:
[----:B------:R-:W-:Y:S01]  /*4b90*/  ISETP.GE.AND P0, PT, R155, UR8, PT ;  /* 0x000000089b007c0c */ /* 0x000fe2000bf06270 */
[----:B------:R-:W-:Y:S01]  /*4ba0*/  CS2R R58, SRZ ;  /* 0x00000000003a7805 */ /* 0x000fe2000001ff00 */
[----:B------:R-:W-:Y:S01]  /*4bb0*/  CS2R R56, SRZ ;  /* 0x0000000000387805 */ /* 0x000fe2000001ff00 */
[----:B------:R-:W-:Y:S01]  /*4bc0*/  CS2R R18, SRZ ;  /* 0x0000000000127805 */ /* 0x000fe2000001ff00 */
[----:B------:R-:W-:Y:S01]  /*4bd0*/  ISETP.GE.OR P4, PT, R32, c[0x0][0x27c], P0 ;  /* 0x00009f0020007a0c */ /* 0x000fe20000786670 */
[----:B------:R-:W-:Y:S01]  /*4be0*/  IMAD.U32 R4, RZ, RZ, UR50 ;  /* 0x00000032ff047e24 */ /* 0x000fe2000f8e00ff */
[----:B------:R-:W-:Y:S01]  /*4bf0*/  CS2R R16, SRZ ;  /* 0x0000000000107805 */ /* 0x000fe2000001ff00 */
[----:B------:R-:W-:Y:S01]  /*4c00*/  IMAD.U32 R0, RZ, RZ, UR41 ;  /* 0x00000029ff007e24 */ /* 0x000fe2000f8e00ff */
        /* <DEDUP_REMOVED lines=9> */
[----:B------:R-:W-:Y:S01]  /*4ca0*/  @!P4 IADD3 R11, P1, P0, R100, UR46, R4 ;  /* 0x0000002e640bcc10 */ /* 0x000fe2000f83e004 */
[----:B------:R-:W-:Y:S01]  /*4cb0*/  IMAD.U32 R2, RZ, RZ, UR48 ;  /* 0x00000030ff027e24 */ /* 0x000fe2000f8e00ff */
[----:B------:R-:W-:Y:S01]  /*4cc0*/  CS2R R40, SRZ ;  /* 0x0000000000287805 */ /* 0x000fe2000001ff00 */
[----:B------:R-:W-:Y:S01]  /*4cd0*/  IMAD.U32 R5, RZ, RZ, UR51 ;  /* 0x00000033ff057e24 */ /* 0x000fe2000f8e00ff */
[----:B------:R-:W-:Y:S01]  /*4ce0*/  @!P4 IADD3.X R12, R115, UR7, R0, P1, P0 ;  /* 0x00000007730ccc10 */ /* 0x000fe20008fe0400 */
[----:B------:R-:W-:Y:S01]  /*4cf0*/  IMAD.U32 R0, RZ, RZ, UR9 ;  /* 0x00000009ff007e24 */ /* 0x000fe2000f8e00ff */
[----:B------:R-:W-:Y:S01]  /*4d00*/  @!P4 IADD3 R13, P1, P0, R98, UR44, R2 ;  /* 0x0000002c620dcc10 */ /* 0x000fe2000f83e002 */
[----:B------:R-:W-:Y:S01]  /*4d10*/  IMAD.U32 R3, RZ, RZ, UR49 ;  /* 0x00000031ff037e24 */ /* 0x000fe2000f8e00ff */
[----:B------:R-:W-:Y:S02]  /*4d20*/  BSSY B0, `(.L_x_1677) ;  /* 0x00000cd000007945 */ /* 0x000fe40003800000 */
[----:B------:R-:W-:Y:S02]  /*4d30*/  @!P4 IADD3.X R14, R114, UR34, R0, P1, P0 ;  /* 0x00000022720ecc10 */ /* 0x000fe40008fe0400 */
[----:B------:R-:W-:Y:S04]  /*4d40*/  ISETP.GE.AND P0, PT, R157, UR8, PT ;  /* 0x000000089d007c0c */ /* 0x000fe8000bf06270 */
[----:B------:R-:W-:Y:S11]  /*4d50*/  ISETP.GE.OR P3, PT, R32, c[0x0][0x27c], P0 ;  /* 0x00009f0020007a0c */ /* 0x000ff60000766670 */
[----:B------:R-:W-:Y:S02]  /*4d60*/  @!UPT UIADD3 URZ, URZ, URZ, URZ ;  /* 0x0000003f3f3ff290 */ /* 0x000fe4000fffe03f */
[----:B------:R-:W-:Y:S04]  /*4d70*/  @!P3 IADD3 R0, P1, P0, R100, UR39, R4 ;  /* 0x000000276400bc10 */ /* 0x000fe8000f83e004 */
[C---:B------:R-:W-:Y:S02]  /*4d80*/  @!P3 IADD3.X R5, R115.reuse, UR41, R163, P1, P0 ;  /* 0x000000297305bc10 */ /* 0x040fe40008fe04a3 */
[----:B------:R-:W-:Y:S04]  /*4d90*/  @!P3 IADD3 R3, P1, P0, R98, UR40, R2 ;  /* 0x000000286203bc10 */ /* 0x000fe8000f83e002 */
[----:B------:R-:W-:Y:S02]  /*4da0*/  @!P3 IADD3.X R6, R114, UR9, R161, P1, P0 ;  /* 0x000000097206bc10 */ /* 0x000fe40008fe04a1 */
[----:B------:R-:W-:Y:S04]  /*4db0*/  ISETP.GE.AND P0, PT, R156, UR8, PT ;  /* 0x000000089c007c0c */ /* 0x000fe8000bf06270 */
        /* <DEDUP_REMOVED lines=23> */
[----:B------:R-:W-:Y:S04]  /*4f30*/  ISETP.GE.AND P0, PT, R92, UR8, PT ;  /* 0x000000085c007c0c */ /* 0x000fe8000bf06270 */
[----:B------:R-:W-:Y:S01]  /*4f40*/  ISETP.GE.OR P0, PT, R32, c[0x0][0x27c], P0 ;  /* 0x00009f0020007a0c */ /* 0x000fe20000706670 */
[----:B------:R1:W4:Y:S08]  /*4f50*/  @!P4 LDG.E.128 R24, [R10.64] ;  /* 0x0000001c0a18c981 */ /* 0x000330000c1e1d00 */
[----:B------:R-:W4:Y:S01]  /*4f60*/  @!P4 LDG.E.128 R64, [R12.64] ;  /* 0x0000001c0c40c981 */ /* 0x000f22000c1e1d00 */
[----:B---3--:R-:W-:Y:S03]  /*4f70*/  CS2R R6, SRZ ;  /* 0x0000000000067805 */ /* 0x008fe6000001ff00 */
[----:B------:R-:W-:Y:S04]  /*4f80*/  @!P0 IADD3 R0, P1, R100, UR50, RZ ;  /* 0x0000003264008c10 */ /* 0x000fe8000ff3e0ff */
[----:B------:R-:W-:Y:S02]  /*4f90*/  @!P0 IADD3.X R2, R115, UR41, RZ, P1, !PT ;  /* 0x0000002973028c10 */ /* 0x000fe40008ffe4ff */
[C---:B------:R-:W-:Y:S04]  /*4fa0*/  @!P0 LEA R14, P1, R0.reuse, c[0x0][0x270], 0x1 ;  /* 0x00009c00000e8a11 */ /* 0x040fe800078208ff */
[----:B------:R-:W-:Y:S02]  /*4fb0*/  @!P0 LEA.HI.X R15, R0, c[0x0][0x274], R2, 0x1, P1 ;  /* 0x00009d00000f8a11 */ /* 0x000fe400008f0c02 */
[----:B------:R-:W-:Y:S03]  /*4fc0*/  @!P0 IADD3 R0, P1, R98, UR48, RZ ;  /* 0x0000003062008c10 */ /* 0x000fe6000ff3e0ff */
[----:B------:R3:W5:Y:S01]  /*4fd0*/  @!P0 LDG.E.128 R4, [R14.64] ;  /* 0x0000001c0e048981 */ /* 0x000762000c1e1d00 */
[----:B------:R-:W-:Y:S02]  /*4fe0*/  @!P0 IADD3.X R3, R114, UR9, RZ, P1, !PT ;  /* 0x0000000972038c10 */ /* 0x000fe40008ffe4ff */
[C---:B------:R-:W-:Y:S04]  /*4ff0*/  @!P0 LEA R2, P1, R0.reuse, c[0x0][0x288], 0x1 ;  /* 0x0000a20000028a11 */ /* 0x040fe800078208ff */
[----:B------:R-:W-:Y:S02]  /*5000*/  @!P0 LEA.HI.X R3, R0, c[0x0][0x28c], R3, 0x1, P1 ;  /* 0x0000a30000038a11 */ /* 0x000fe400008f0c03 */
[----:B------:R-:W-:Y:S03]  /*5010*/  ISETP.GE.OR P1, PT, R92, UR8, P5 ;  /* 0x000000085c007c0c */ /* 0x000fe6000af26670 */
        /* <DEDUP_REMOVED lines=39> */
[----:B---3--:R-:W-:Y:S01]  /*5290*/  IADD3 R0, P1, R164, UR52, RZ ;  /* 0x00000034a4007c10 */ /* 0x008fe2000ff3e0ff */
[----:B------:R-:W1:Y:S01]  /*52a0*/  LDS.128 R12, [R138+0x4100] ;  /* 0x004100008a0c7984 */ /* 0x000e620000000c00 */
[----:B-----5:R-:W-:Y:S01]  /*52b0*/  @!P0 SHF.R.U64 R38, R40, 0x10, R41 ;  /* 0x0000001028268819 */ /* 0x020fe20000001229 */
[----:B------:R-:W-:Y:S01]  /*52c0*/  IMAD.MOV.U32 R9, RZ, RZ, R5 ;  /* 0x000000ffff097224 */ /* 0x000fe200078e0005 */
[----:B------:R-:W-:Y:S01]  /*52d0*/  IADD3.X R2, R132, UR42, RZ, P1, !PT ;  /* 0x0000002a84027c10 */ /* 0x000fe20008ffe4ff */
[----:B------:R-:W-:Y:S01]  /*52e0*/  IMAD.MOV.U32 R45, RZ, RZ, R43 ;  /* 0x000000ffff2d7224 */ /* 0x000fe200078e002b */
[----:B------:R-:W-:Y:S01]  /*52f0*/  IADD3 R3, P2, P1, R88, R0, R109 ;  /* 0x0000000058037210 */ /* 0x000fe2000795e06d */
[----:B------:R-:W-:Y:S01]  /*5300*/  IMAD.MOV.U32 R39, RZ, RZ, R40 ;  /* 0x000000ffff277224 */ /* 0x000fe200078e0028 */
[----:B------:R-:W-:Y:S01]  /*5310*/  MOV R40, R42 ;  /* 0x0000002a00287202 */ /* 0x000fe20000000f00 */
[----:B------:R-:W2:Y:S01]  /*5320*/  LDS.128 R52, [R143+0x4100] ;  /* 0x004100008f347984 */ /* 0x000ea20000000c00 */
[----:B------:R-:W-:Y:S01]  /*5330*/  IADD3.X R8, R90, R2, R119, P2, P1 ;  /* 0x000000025a087210 */ /* 0x000fe200017e2477 */
[----:B------:R-:W-:Y:S01]  /*5340*/  IMAD.MOV.U32 R44, RZ, RZ, R41 ;  /* 0x000000ffff2c7224 */ /* 0x000fe200078e0029 */
[----:B------:R-:W-:Y:S01]  /*5350*/  ISETP.GE.AND P1, PT, R91, c[0x0][0x1d4], PT ;  /* 0x000075005b007a0c */ /* 0x000fe20003f26270 */
[----:B------:R-:W-:Y:S01]  /*5360*/  IMAD.MOV.U32 R10, RZ, RZ, R7 ;  /* 0x000000ffff0a7224 */ /* 0x000fe200078e0007 */
[----:B------:R-:W-:Y:S02]  /*5370*/  @!P0 SHF.R.U32.HI R41, RZ, 0x10, R41 ;  /* 0x00000010ff298819 */ /* 0x000fe40000011629 */
[----:B------:R-:W-:Y:S02]  /*5380*/  @!P0 PRMT R39, R39, 0x5410, R38 ;  /* 0x0000541027278816 */ /* 0x000fe40000000026 */
[----:B------:R-:W-:Y:S02]  /*5390*/  @!P0 PRMT R38, R44, 0x5410, R41 ;  /* 0x000054102c268816 */ /* 0x000fe40000000029 */
[--C-:B------:R-:W-:Y:S02]  /*53a0*/  @!P0 SHF.R.U64 R42, R42, 0x10, R43.reuse ;  /* 0x000000102a2a8819 */ /* 0x100fe4000000122b */
[----:B------:R-:W-:Y:S02]  /*53b0*/  @!P0 SHF.R.U32.HI R43, RZ, 0x10, R43 ;  /* 0x00000010ff2b8819 */ /* 0x000fe4000001162b */
[----:B------:R-:W-:Y:S02]  /*53c0*/  @!P0 PRMT R46, R40, 0x5410, R42 ;  /* 0x00005410282e8816 */ /* 0x000fe4000000002a */
[----:B------:R-:W-:Y:S02]  /*53d0*/  @!P1 IADD3 R0, P3, P2, R88, R0, R91 ;  /* 0x0000000058009210 */ /* 0x000fe40007a7e05b */
[----:B------:R-:W-:Y:S02]  /*53e0*/  @!P0 PRMT R50, R45, 0x5410, R43 ;  /* 0x000054102d328816 */ /* 0x000fe4000000002b */
[----:B------:R-:W-:Y:S02]  /*53f0*/  @!P1 IADD3.X R2, R90, R2, R118, P3, P2 ;  /* 0x000000025a029210 */ /* 0x000fe40001fe4476 */
[C---:B------:R-:W-:Y:S02]  /*5400*/  LEA R80, P2, R3.reuse, c[0x0][0x1c8], 0x1 ;  /* 0x0000720003507a11 */ /* 0x040fe400078408ff */
[----:B------:R-:W-:Y:S02]  /*5410*/  @!P0 SHF.L.U32 R40, R38, 0x10, RZ ;  /* 0x0000001026288819 */ /* 0x000fe400000006ff */
        /* <DEDUP_REMOVED lines=15> */
[----:B------:R-:W-:Y:S01]  /*5510*/  @!P0 SHF.L.U32 R0, R12, 0x10, RZ ;  /* 0x000000100c008819 */ /* 0x000fe200000006ff */
[----:B------:R-:W-:Y:S01]  /*5520*/  @!P0 IMAD.U32 R49, R55, 0x10000, RZ ;  /* 0x0001000037318824 */ /* 0x000fe200078e00ff */
[----:B------:R-:W-:Y:S02]  /*5530*/  @!P0 SHF.R.U32.HI R2, RZ, 0x10, R5 ;  /* 0x00000010ff028819 */ /* 0x000fe40000011605 */
[----:B------:R-:W-:Y:S01]  /*5540*/  @!P0 PRMT R8, R6, 0x5410, R8 ;  /* 0x0000541006088816 */ /* 0x000fe20000000008 */
[----:B------:R-:W-:Y:S01]  /*5550*/  @!P0 IMAD.U32 R6, R39, 0x10000, RZ ;  /* 0x0001000027068824 */ /* 0x000fe200078e00ff */
[----:B------:R-:W-:Y:S01]  /*5560*/  @!P0 PRMT R5, R9, 0x5410, R2 ;  /* 0x0000541009058816 */ /* 0x000fe20000000002 */
[C---:B------:R-:W-:Y:S01]  /*5570*/  @!P0 IMAD.U32 R2, R7.reuse, 0x10000, RZ ;  /* 0x0001000007028824 */ /* 0x040fe200078e00ff */
[----:B------:R-:W-:Y:S01]  /*5580*/  @!P0 LOP3.LUT R7, R7, 0xffff0000, RZ, 0xc0, !PT ;  /* 0xffff000007078812 */ /* 0x000fe200078ec0ff */
[----:B------:R-:W-:Y:S02]  /*5590*/  @!P0 IMAD.U32 R9, R52, 0x10000, RZ ;  /* 0x0001000034098824 */ /* 0x000fe400078e00ff */
[C---:B------:R-:W-:Y:S02]  /*55a0*/  @!P0 FMUL.FTZ R42, R0.reuse, R6 ;  /* 0x00000006002a8220 */ /* 0x040fe40000410000 */
[-C--:B------:R-:W-:Y:S02]  /*55b0*/  @!P0 FMUL.FTZ R0, R0, R2.reuse ;  /* 0x0000000200008220 */ /* 0x080fe40000410000 */
[C---:B------:R-:W-:Y:S01]  /*55c0*/  @!P0 IMAD.U32 R4, R5.reuse, 0x10000, RZ ;  /* 0x0001000005048824 */ /* 0x040fe200078e00ff */
[----:B------:R-:W-:Y:S01]  /*55d0*/  @!P0 LOP3.LUT R5, R5, 0xffff0000, RZ, 0xc0, !PT ;  /* 0xffff000005058812 */ /* 0x000fe200078ec0ff */
        /* <DEDUP_REMOVED lines=8> */
[CC--:B------:R-:W-:Y:S01]  /*5660*/  @!P0 FMUL.FTZ R4, R2.reuse, R5.reuse ;  /* 0x0000000502048220 */ /* 0x0c0fe20000410000 */
[----:B------:R-:W-:Y:S01]  /*5670*/  @!P0 LOP3.LUT R43, R53, 0xffff0000, RZ, 0xc0, !PT ;  /* 0xffff0000352b8812 */ /* 0x000fe200078ec0ff */
[----:B------:R-:W-:Y:S01]  /*5680*/  @!P0 FMUL.FTZ R9, R2, R42 ;  /* 0x0000002a02098220 */ /* 0x000fe20000410000 */
[----:B------:R-:W-:Y:S01]  /*5690*/  @!P0 LOP3.LUT R39, R52, 0xffff0000, RZ, 0xc0, !PT ;  /* 0xffff000034278812 */ /* 0x000fe200078ec0ff */
[----:B------:R-:W-:Y:S02]  /*56a0*/  @!P0 FMUL.FTZ R44, R6, R38 ;  /* 0x00000026062c8220 */ /* 0x000fe40000410000 */
        /* <DEDUP_REMOVED lines=29> */
[----:B------:R-:W-:Y:S02]  /*5880*/  @!P0 FFMA.FTZ R4, R42, R43, R4 ;  /* 0x0000002b2a048223 */ /* 0x000fe40000010004 */
        /* <DEDUP_REMOVED lines=22> */
.L_x_1678:
[----:B---3--:R-:W-:Y:S05]  /*59f0*/  BSYNC B0 ;  /* 0x0000000000007941 */ /* 0x008fea0003800000 */
.L_x_1677:
[----:B------:R-:W-:Y:S01]  /*5a00*/  ISETP.GE.OR P1, PT, R157, UR8, P5 ;  /* 0x000000089d007c0c */ /* 0x000fe2000af26670 */
[----:B------:R-:W-:Y:S01]  /*5a10*/  @!UPT UIADD3 URZ, URZ, URZ, URZ ;  /* 0x0000003f3f3ff290 */ /* 0x000fe2000fffe03f */
[----:B------:R-:W-:Y:S11]  /*5a20*/  BSSY B0, `(.L_x_1679) ;  /* 0x0000071000007945 */ /* 0x000ff60003800000 */
[----:B------:R-:W-:-:S05]  /*5a30*/  @P1 BRA `(.L_x_1680) ;  /* 0x000006f000001947 */ /* 0x000fca0003800000 */
[----:B------:R-:W-:Y:S01]  /*5a40*/  IADD3 R0, P1, R170, UR52, RZ ;  /* 0x00000034aa007c10 */ /* 0x000fe2000ff3e0ff */
[----:B-1----:R-:W1:Y:S01]  /*5a50*/  LDS.128 R12, [R137+0x4100] ;  /* 0x00410000890c7984 */ /* 0x002e620000000c00 */
[----:B-----5:R-:W-:Y:S02]  /*5a60*/  @!P0 SHF.R.U64 R5, R56, 0x10, R57 ;  /* 0x0000001038058819 */ /* 0x020fe40000001239 */
[----:B------:R-:W-:Y:S02]  /*5a70*/  IADD3.X R2, R147, UR42, RZ, P1, !PT ;  /* 0x0000002a93027c10 */ /* 0x000fe40008ffe4ff */
[----:B------:R-:W-:Y:S02]  /*5a80*/  IADD3 R3, P2, P1, R88, R0, R109 ;  /* 0x0000000058037210 */ /* 0x000fe4000795e06d */
[----:B------:R-:W-:Y:S01]  /*5a90*/  @!P0 SHF.R.U64 R8, R58, 0x10, R59 ;  /* 0x000000103a088819 */ /* 0x000fe2000000123b */
[----:B------:R-:W2:Y:S01]  /*5aa0*/  LDS.128 R48, [R142+0x4100] ;  /* 0x004100008e307984 */ /* 0x000ea20000000c00 */
[----:B------:R-:W-:Y:S02]  /*5ab0*/  IADD3.X R4, R90, R2, R119, P2, P1 ;  /* 0x000000025a047210 */ /* 0x000fe400017e2477 */
[----:B------:R-:W-:Y:S02]  /*5ac0*/  ISETP.GE.AND P1, PT, R91, c[0x0][0x1d4], PT ;  /* 0x000075005b007a0c */ /* 0x000fe40003f26270 */
[C---:B------:R-:W-:Y:S02]  /*5ad0*/  @!P0 PRMT R40, R69.reuse, 0x5432, R8 ;  /* 0x0000543245288816 */ /* 0x040fe40000000008 */
[----:B------:R-:W-:Y:S02]  /*5ae0*/  @!P0 SHF.R.U32.HI R6, RZ, 0x10, R57 ;  /* 0x00000010ff068819 */ /* 0x000fe40000011639 */
[----:B------:R-:W-:Y:S04]  /*5af0*/  @!P0 SHF.R.U32.HI R9, RZ, 0x10, R59 ;  /* 0x00000010ff098819 */ /* 0x000fe8000001163b */
[----:B------:R-:W-:Y:S03]  /*5b00*/  @!P0 PRMT R38, R69, 0x5410, R9 ;  /* 0x0000541045268816 */ /* 0x000fe60000000009 */
[----:B------:R-:W-:Y:S02]  /*5b10*/  @!P1 IADD3 R0, P3, P2, R88, R0, R91 ;  /* 0x0000000058009210 */ /* 0x000fe40007a7e05b */
[C---:B------:R-:W-:Y:S01]  /*5b20*/  @!P0 IMAD.U32 R42, R38.reuse, 0x10000, RZ ;  /* 0x00010000262a8824 */ /* 0x040fe200078e00ff */
[----:B------:R-:W-:Y:S02]  /*5b30*/  @!P0 LOP3.LUT R44, R38, 0xffff0000, RZ, 0xc0, !PT ;  /* 0xffff0000262c8812 */ /* 0x000fe400078ec0ff */
        /* <DEDUP_REMOVED lines=16> */
[----:B------:R-:W-:Y:S01]  /*5c40*/  @!P0 SHF.R.U32.HI R2, RZ, 0x10, R17 ;  /* 0x00000010ff028819 */ /* 0x000fe20000011611 */
[----:B------:R-:W-:Y:S01]  /*5c50*/  @!P0 IMAD.U32 R43, R51, 0x10000, RZ ;  /* 0x00010000332b8824 */ /* 0x000fe200078e00ff */
        /* <DEDUP_REMOVED lines=8> */
[-C--:B------:R-:W-:Y:S01]  /*5ce0*/  @!P0 FMUL.FTZ R0, R0, R2.reuse ;  /* 0x0000000200008220 */ /* 0x080fe20000410000 */
[----:B------:R-:W-:Y:S01]  /*5cf0*/  @!P0 SHF.L.U32 R4, R5, 0x10, RZ ;  /* 0x0000001005048819 */ /* 0x000fe200000006ff */
[C---:B------:R-:W-:Y:S01]  /*5d00*/  @!P0 IMAD.U32 R17, R19.reuse, 0x10000, RZ ;  /* 0x0001000013118824 */ /* 0x040fe200078e00ff */
[----:B------:R-:W-:Y:S01]  /*5d10*/  @!P0 LOP3.LUT R19, R19, 0xffff0000, RZ, 0xc0, !PT ;  /* 0xffff000013138812 */ /* 0x000fe200078ec0ff */
[----:B------:R-:W-:Y:S01]  /*5d20*/  @!P0 FFMA.FTZ R59, R8, R2, -R11 ;  /* 0x00000002083b8223 */ /* 0x000fe2000001080b */
[----:B------:R-:W-:Y:S01]  /*5d30*/  @!P0 LOP3.LUT R2, R13, 0xffff0000, RZ, 0xc0, !PT ;  /* 0xffff00000d028812 */ /* 0x000fe200078ec0ff */
[----:B------:R-:W-:Y:S01]  /*5d40*/  @!P0 FFMA.FTZ R0, R6, R8, R0 ;  /* 0x0000000806008223 */ /* 0x000fe20000010000 */
        /* <DEDUP_REMOVED lines=9> */
[----:B------:R-:W-:Y:S02]  /*5de0*/  @!P0 FMUL.FTZ R8, R2, R19 ;  /* 0x0000001302088220 */ /* 0x000fe40000410000 */
[----:B------:R-:W-:Y:S02]  /*5df0*/  @!P0 FFMA.FTZ R56, R16, R7, -R39 ;  /* 0x0000000710388223 */ /* 0x000fe40000010827 */
[----:B------:R-:W-:Y:S02]  /*5e00*/  @!P0 FMUL.FTZ R4, R2, R5 ;  /* 0x0000000502048220 */ /* 0x000fe40000410000 */
[----:B------:R-:W-:Y:S01]  /*5e10*/  @!P0 FMUL.FTZ R2, R6, R7 ;  /* 0x0000000706028220 */ /* 0x000fe20000410000 */
[C---:B------:R-:W-:Y:S01]  /*5e20*/  @!P0 LOP3.LUT R6, R15.reuse, 0xffff0000, RZ, 0xc0, !PT ;  /* 0xffff00000f068812 */ /* 0x040fe200078ec0ff */
[----:B------:R-:W-:Y:S02]  /*5e30*/  @!P0 IMAD.U32 R7, R15, 0x10000, RZ ;  /* 0x000100000f078824 */ /* 0x000fe400078e00ff */
[----:B------:R-:W-:Y:S01]  /*5e40*/  @!P0 FFMA.FTZ R57, R31, R5, -R8 ;  /* 0x000000051f398223 */ /* 0x000fe20000010808 */
[----:B------:R-:W-:Y:S01]  /*5e50*/  @!P0 SHF.L.U32 R5, R9, 0x10, RZ ;  /* 0x0000001009058819 */ /* 0x000fe200000006ff */
[----:B------:R-:W-:Y:S01]  /*5e60*/  @!P0 FMUL.FTZ R8, R7, R42 ;  /* 0x0000002a07088220 */ /* 0x000fe20000410000 */
[----:B------:R-:W-:Y:S01]  /*5e70*/  @!P0 LOP3.LUT R9, R9, 0xffff0000, RZ, 0xc0, !PT ;  /* 0xffff000009098812 */ /* 0x000fe200078ec0ff */
[C---:B------:R-:W-:Y:S02]  /*5e80*/  @!P0 FMUL.FTZ R38, R6.reuse, R44 ;  /* 0x0000002c06268220 */ /* 0x040fe40000410000 */
[----:B------:R-:W-:Y:S02]  /*5e90*/  @!P0 FFMA.FTZ R53, R43, R5, -R8 ;  /* 0x000000052b358223 */ /* 0x000fe40000010808 */
[-C--:B------:R-:W-:Y:S02]  /*5ea0*/  @!P0 FMUL.FTZ R8, R6, R9.reuse ;  /* 0x0000000906088220 */ /* 0x080fe40000410000 */
[----:B------:R-:W-:Y:S01]  /*5eb0*/  @!P0 FFMA.FTZ R52, R45, R9, -R38 ;  /* 0x000000092d348223 */ /* 0x000fe20000010826 */
[----:B------:R-:W-:Y:S01]  /*5ec0*/  @!P0 LOP3.LUT R9, R14, 0xffff0000, RZ, 0xc0, !PT ;  /* 0xffff00000e098812 */ /* 0x000fe200078ec0ff */
[C---:B------:R-:W-:Y:S01]  /*5ed0*/  @!P0 IMAD.U32 R38, R40.reuse, 0x10000, RZ ;  /* 0x0001000028268824 */ /* 0x040fe200078e00ff */
[----:B------:R-:W-:Y:S01]  /*5ee0*/  @!P0 LOP3.LUT R40, R40, 0xffff0000, RZ, 0xc0, !PT ;  /* 0xffff000028288812 */ /* 0x000fe200078ec0ff */
[----:B------:R-:W-:Y:S02]  /*5ef0*/  @!P0 FMUL.FTZ R7, R7, R5 ;  /* 0x0000000507078220 */ /* 0x000fe40000410000 */
[----:B------:R-:W-:Y:S02]  /*5f00*/  @!P0 IMAD.U32 R5, R14, 0x10000, RZ ;  /* 0x000100000e058824 */ /* 0x000fe400078e00ff */
        /* <DEDUP_REMOVED lines=15> */
[----:B------:R-:W-:Y:S01]  /*6000*/  @!P0 FFMA.FTZ R4, R19, R31, R4 ;  /* 0x0000001f13048223 */ /* 0x000fe20000010004 */
[----:B------:R-:W-:Y:S01]  /*6010*/  @!P0 MOV R48, R9 ;  /* 0x0000000900308202 */ /* 0x000fe20000000f00 */
        /* <DEDUP_REMOVED lines=17> */
.L_x_1680:
[----:B------:R-:W-:Y:S05]  /*6130*/  BSYNC B0 ;  /* 0x0000000000007941 */ /* 0x000fea0003800000 */
.L_x_1679:
        /* <DEDUP_REMOVED lines=9> */
[----:B------:R-:W-:Y:S01]  /*61d0*/  @!P0 PRMT R16, R70, 0x5410, R5 ;  /* 0x0000541046108816 */ /* 0x000fe20000000005 */
[----:B------:R-:W2:Y:S01]  /*61e0*/  LDS.128 R40, [R141+0x4100] ;  /* 0x004100008d287984 */ /* 0x000ea20000000c00 */
[----:B------:R-:W-:Y:S02]  /*61f0*/  IADD3.X R4, R90, R2, R119, P2, P1 ;  /* 0x000000025a047210 */ /* 0x000fe400017e2477 */
[----:B------:R-:W-:Y:S02]  /*6200*/  ISETP.GE.AND P1, PT, R91, c[0x0][0x1d4], PT ;  /* 0x000075005b007a0c */ /* 0x000fe40003f26270 */
[----:B------:R-:W-:Y:S02]  /*6210*/  @!P0 SHF.R.U32.HI R8, RZ, 0x10, R63 ;  /* 0x00000010ff088819 */ /* 0x000fe4000001163f */
[----:B------:R-:W-:Y:S02]  /*6220*/  @!P0 SHF.R.U32.HI R6, RZ, 0x10, R61 ;  /* 0x00000010ff068819 */ /* 0x000fe4000001163d */
[----:B------:R-:W-:Y:S02]  /*6230*/  @!P0 SHF.R.U64 R10, R62, 0x10, R63 ;  /* 0x000000103e0a8819 */ /* 0x000fe4000000123f */
[----:B------:R-:W-:Y:S01]  /*6240*/  @!P0 PRMT R11, R70, 0x5432, R6 ;  /* 0x00005432460b8816 */ /* 0x000fe20000000006 */
[----:B------:R-:W-:Y:S04]  /*6250*/  @!P0 IMAD.U32 R6, R16, 0x10000, RZ ;  /* 0x0001000010068824 */ /* 0x000fe800078e00ff */
        /* <DEDUP_REMOVED lines=29> */
[----:B------:R-:W-:Y:S01]  /*6430*/  @!P0 PRMT R10, R35, 0x5432, R3 ;  /* 0x00005432230a8816 */ /* 0x000fe20000000003 */
[----:B------:R-:W-:Y:S01]  /*6440*/  @!P0 IMAD.U32 R3, R13, 0x10000, RZ ;  /* 0x000100000d038824 */ /* 0x000fe200078e00ff */
[----:B------:R-:W-:Y:S01]  /*6450*/  @!P0 PRMT R9, R35, 0x5410, R4 ;  /* 0x0000541023098816 */ /* 0x000fe20000000004 */
[----:B------:R-:W-:Y:S01]  /*6460*/  @!P0 IMAD.U32 R35, R43, 0x10000, RZ ;  /* 0x000100002b238824 */ /* 0x000fe200078e00ff */
[----:B------:R-:W-:Y:S01]  /*6470*/  @!P0 LOP3.LUT R19, R11, 0xffff0000, RZ, 0xc0, !PT ;  /* 0xffff00000b138812 */ /* 0x000fe200078ec0ff */
[----:B------:R-:W-:Y:S01]  /*6480*/  @!P0 FMUL.FTZ R20, R3, R17 ;  /* 0x0000001103148220 */ /* 0x000fe20000410000 */
[----:B------:R-:W-:Y:S02]  /*6490*/  @!P0 LOP3.LUT R11, R16, 0xffff0000, RZ, 0xc0, !PT ;  /* 0xffff0000100b8812 */ /* 0x000fe400078ec0ff */
[----:B------:R-:W-:Y:S01]  /*64a0*/  @!P0 LOP3.LUT R16, R40, 0xffff0000, RZ, 0xc0, !PT ;  /* 0xffff000028108812 */ /* 0x000fe200078ec0ff */
[----:B------:R-:W-:Y:S01]  /*64b0*/  @!P0 FMUL.FTZ R8, R2, R19 ;  /* 0x0000001302088220 */ /* 0x000fe20000410000 */
[C---:B------:R-:W-:Y:S01]  /*64c0*/  @!P0 SHF.L.U32 R4, R5.reuse, 0x10, RZ ;  /* 0x0000001005048819 */ /* 0x040fe200000006ff */
[----:B------:R-:W-:Y:S01]  /*64d0*/  @!P0 FMUL.FTZ R22, R6, R11 ;  /* 0x0000000b06168220 */ /* 0x000fe20000410000 */
[----:B------:R-:W-:Y:S02]  /*64e0*/  @!P0 LOP3.LUT R5, R5, 0xffff0000, RZ, 0xc0, !PT ;  /* 0xffff000005058812 */ /* 0x000fe400078ec0ff */
[----:B------:R-:W-:Y:S01]  /*64f0*/  @!P0 LOP3.LUT R38, R21, 0xffff0000, RZ, 0xc0, !PT ;  /* 0xffff000015268812 */ /* 0x000fe200078ec0ff */
[-C--:B------:R-:W-:Y:S01]  /*6500*/  @!P0 FFMA.FTZ R54, R18, R4.reuse, -R20 ;  /* 0x0000000412368223 */ /* 0x080fe20000010814 */
[----:B------:R-:W-:Y:S01]  /*6510*/  @!P0 LOP3.LUT R20, R41, 0xffff0000, RZ, 0xc0, !PT ;  /* 0xffff000029148812 */ /* 0x000fe200078ec0ff */
[----:B------:R-:W-:Y:S02]  /*6520*/  @!P0 FMUL.FTZ R3, R3, R4 ;  /* 0x0000000403038220 */ /* 0x000fe40000410000 */
[----:B------:R-:W-:Y:S02]  /*6530*/  @!P0 FMUL.FTZ R4, R2, R5 ;  /* 0x0000000502048220 */ /* 0x000fe40000410000 */
[-C--:B------:R-:W-:Y:S01]  /*6540*/  @!P0 FMUL.FTZ R2, R6, R7.reuse ;  /* 0x0000000706028220 */ /* 0x080fe20000410000 */
[C---:B------:R-:W-:Y:S01]  /*6550*/  @!P0 LOP3.LUT R6, R15.reuse, 0xffff0000, RZ, 0xc0, !PT ;  /* 0xffff00000f068812 */ /* 0x040fe200078ec0ff */
[----:B------:R-:W-:Y:S02]  /*6560*/  @!P0 FFMA.FTZ R48, R16, R7, -R22 ;  /* 0x0000000710308223 */ /* 0x000fe40000010816 */
        /* <DEDUP_REMOVED lines=9> */
[C---:B------:R-:W-:Y:S01]  /*6600*/  @!P0 LOP3.LUT R9, R14.reuse, 0xffff0000, RZ, 0xc0, !PT ;  /* 0xffff00000e098812 */ /* 0x040fe200078ec0ff */
        /* <DEDUP_REMOVED lines=38> */
.L_x_1682:
[----:B------:R-:W-:Y:S05]  /*6870*/  BSYNC B0 ;  /* 0x0000000000007941 */ /* 0x000fea0003800000 */
.L_x_1681:
[----:B-1----:R-:W-:Y:S04]  /*6880*/  IADD3 R54, P1, R166, UR52, RZ ;  /* 0x00000034a6367c10 */ /* 0x002fe8000ff3e0ff */
[----:B------:R-:W-:Y:S02]  /*6890*/  IADD3.X R55, R144, UR42, RZ, P1, !PT ;  /* 0x0000002a90377c10 */ /* 0x000fe40008ffe4ff */
[----:B------:R-:W-:Y:S11]  /*68a0*/  ISETP.GE.OR P1, PT, R155, UR8, P5 ;  /* 0x000000089b007c0c */ /* 0x000ff6000af26670 */
[----:B------:R-:W-:Y:S02]  /*68b0*/  @!UPT UIADD3 URZ, URZ, URZ, URZ ;  /* 0x0000003f3f3ff290 */ /* 0x000fe4000fffe03f */
[----:B------:R-:W-:-:S05]  /*68c0*/  @P1 BRA `(.L_x_1674) ;  /* 0x00000c0000001947 */ /* 0x000fca0003800000 */
[----:B-----5:R-:W-:Y:S01]  /*68d0*/  @!P0 SHF.R.U32.HI R5, RZ, 0x10, R65 ;  /* 0x00000010ff058819 */ /* 0x020fe20000011641 */
[----:B------:R-:W1:Y:S01]  /*68e0*/  LDS.128 R12, [R135+0x4100] ;  /* 0x00410000870c7984 */ /* 0x000e620000000c00 */
[--C-:B------:R-:W-:Y:S02]  /*68f0*/  @!P0 SHF.R.U32.HI R0, RZ, 0x10, R25.reuse ;  /* 0x00000010ff008819 */ /* 0x100fe40000011619 */
[----:B------:R-:W-:Y:S02]  /*6900*/  @!P0 SHF.R.U64 R2, R24, 0x10, R25 ;  /* 0x0000001018028819 */ /* 0x000fe40000001219 */
[----:B------:R-:W-:Y:S02]  /*6910*/  @!P0 PRMT R24, R72, 0x5410, R5 ;  /* 0x0000541048188816 */ /* 0x000fe40000000005 */
[----:B------:R-:W-:Y:S01]  /*6920*/  IADD3 R10, P2, P1, R88, R54, R109 ;  /* 0x00000036580a7210 */ /* 0x000fe2000795e06d */
[----:B------:R-:W2:Y:S01]  /*6930*/  LDS.128 R40, [R140+0x4100] ;  /* 0x004100008c287984 */ /* 0x000ea20000000c00 */
[----:B------:R-:W-:Y:S01]  /*6940*/  @!P0 SHF.R.U32.HI R4, RZ, 0x10, R27 ;  /* 0x00000010ff048819 */ /* 0x000fe2000001161b */
[----:B------:R-:W-:Y:S01]  /*6950*/  @!P0 IMAD.U32 R22, R24, 0x10000, RZ ;  /* 0x0001000018168824 */ /* 0x000fe200078e00ff */
[----:B------:R-:W-:Y:S02]  /*6960*/  IADD3.X R11, R90, R55, R119, P2, P1 ;  /* 0x000000375a0b7210 */ /* 0x000fe400017e2477 */
[----:B------:R-:W-:Y:S02]  /*6970*/  LEA R48, P1, R10, c[0x0][0x1c8], 0x1 ;  /* 0x000072000a307a11 */ /* 0x000fe400078208ff */
[----:B------:R-:W-:Y:S02]  /*6980*/  @!P0 SHF.R.U64 R3, R26, 0x10, R27 ;  /* 0x000000101a038819 */ /* 0x000fe4000000121b */
[----:B------:R-:W-:Y:S02]  /*6990*/  LEA.HI.X R49, R10, c[0x0][0x1cc], R11, 0x1, P1 ;  /* 0x000073000a317a11 */ /* 0x000fe400008f0c0b */
[C---:B------:R-:W-:Y:S02]  /*69a0*/  @!P0 PRMT R0, R36.reuse, 0x5410, R0 ;  /* 0x0000541024008816 */ /* 0x040fe40000000000 */
[----:B------:R-:W-:Y:S02]  /*69b0*/  @!P0 PRMT R6, R36, 0x5432, R2 ;  /* 0x0000543224068816 */ /* 0x000fe40000000002 */
[C---:B------:R-:W-:Y:S02]  /*69c0*/  @!P0 SHF.L.U32 R2, R0.reuse, 0x10, RZ ;  /* 0x0000001000028819 */ /* 0x040fe400000006ff */
[----:B------:R-:W-:Y:S02]  /*69d0*/  @!P0 LOP3.LUT R0, R0, 0xffff0000, RZ, 0xc0, !PT ;  /* 0xffff000000008812 */ /* 0x000fe400078ec0ff */
[----:B------:R-:W-:Y:S02]  /*69e0*/  @!P0 PRMT R17, R37, 0x5432, R3 ;  /* 0x0000543225118816 */ /* 0x000fe40000000003 */
[----:B------:R-:W-:Y:S02]  /*69f0*/  @!P0 LOP3.LUT R24, R24, 0xffff0000, RZ, 0xc0, !PT ;  /* 0xffff000018188812 */ /* 0x000fe400078ec0ff */
[--C-:B------:R-:W-:Y:S02]  /*6a00*/  @!P0 SHF.R.U32.HI R8, RZ, 0x10, R67.reuse ;  /* 0x00000010ff088819 */ /* 0x100fe40000011643 */
[----:B------:R-:W-:Y:S02]  /*6a10*/  @!P0 SHF.R.U64 R7, R66, 0x10, R67 ;  /* 0x0000001042078819 */ /* 0x000fe40000001243 */
[C---:B------:R-:W-:Y:S02]  /*6a20*/  @!P0 PRMT R9, R73.reuse, 0x5410, R8 ;  /* 0x0000541049098816 */ /* 0x040fe40000000008 */
[----:B------:R-:W-:Y:S02]  /*6a30*/  @!P0 PRMT R31, R73, 0x5432, R7 ;  /* 0x00005432491f8816 */ /* 0x000fe40000000007 */
[----:B------:R-:W-:Y:S01]  /*6a40*/  @!P0 PRMT R7, R37, 0x5410, R4 ;  /* 0x0000541025078816 */ /* 0x000fe20000000004 */
[----:B-1----:R-:W-:Y:S01]  /*6a50*/  @!P0 IMAD.U32 R3, R13, 0x10000, RZ ;  /* 0x000100000d038824 */ /* 0x002fe200078e00ff */
[----:B------:R-:W-:Y:S01]  /*6a60*/  @!P0 SHF.L.U32 R26, R31, 0x10, RZ ;  /* 0x000000101f1a8819 */ /* 0x000fe200000006ff */
[----:B------:R-:W-:Y:S01]  /*6a70*/  @!P0 IMAD.U32 R35, R9, 0x10000, RZ ;  /* 0x0001000009238824 */ /* 0x000fe200078e00ff */
[----:B------:R-:W-:Y:S01]  /*6a80*/  @!P0 LOP3.LUT R31, R31, 0xffff0000, RZ, 0xc0, !PT ;  /* 0xffff00001f1f8812 */ /* 0x000fe200078ec0ff */
[----:B------:R-:W-:Y:S01]  /*6a90*/  @!P0 FMUL.FTZ R5, R3, R22 ;  /* 0x0000001603058220 */ /* 0x000fe20000410000 */
[----:B------:R-:W-:Y:S01]  /*6aa0*/  @!P0 LOP3.LUT R11, R7, 0xffff0000, RZ, 0xc0, !PT ;  /* 0xffff0000070b8812 */ /* 0x000fe200078ec0ff */
[----:B------:R-:W-:Y:S01]  /*6ab0*/  @!P0 FMUL.FTZ R3, R3, R2 ;  /* 0x0000000203038220 */ /* 0x000fe20000410000 */
[----:B------:R-:W-:Y:S01]  /*6ac0*/  @!P0 LOP3.LUT R4, R13, 0xffff0000, RZ, 0xc0, !PT ;  /* 0xffff00000d048812 */ /* 0x000fe200078ec0ff */
[C---:B--2---:R-:W-:Y:S01]  /*6ad0*/  @!P0 IMAD.U32 R23, R41.reuse, 0x10000, RZ ;  /* 0x0001000029178824 */ /* 0x044fe200078e00ff */
[----:B------:R-:W-:Y:S01]  /*6ae0*/  @!P0 LOP3.LUT R25, R41, 0xffff0000, RZ, 0xc0, !PT ;  /* 0xffff000029198812 */ /* 0x000fe200078ec0ff */
[C---:B------:R-:W-:Y:S01]  /*6af0*/  @!P0 IMAD.U32 R19, R40.reuse, 0x10000, RZ ;  /* 0x0001000028138824 */ /* 0x040fe200078e00ff */
[----:B------:R-:W-:Y:S01]  /*6b00*/  @!P0 LOP3.LUT R21, R40, 0xffff0000, RZ, 0xc0, !PT ;  /* 0xffff000028158812 */ /* 0x000fe200078ec0ff */
[----:B------:R-:W-:Y:S01]  /*6b10*/  @!P0 FMUL.FTZ R8, R4, R24 ;  /* 0x0000001804088220 */ /* 0x000fe20000410000 */
[----:B------:R-:W-:Y:S01]  /*6b20*/  @!P0 LOP3.LUT R38, R43, 0xffff0000, RZ, 0xc0, !PT ;  /* 0xffff00002b268812 */ /* 0x000fe200078ec0ff */
[----:B------:R-:W-:Y:S01]  /*6b30*/  @!P0 FFMA.FTZ R53, R23, R2, -R5 ;  /* 0x0000000217358223 */ /* 0x000fe20000010805 */
[----:B------:R-:W-:Y:S01]  /*6b40*/  @!P0 LOP3.LUT R34, R42, 0xffff0000, RZ, 0xc0, !PT ;  /* 0xffff00002a228812 */ /* 0x000fe200078ec0ff */
[-C--:B------:R-:W-:Y:S01]  /*6b50*/  @!P0 FMUL.FTZ R4, R4, R0.reuse ;  /* 0x0000000004048220 */ /* 0x080fe20000410000 */
[C---:B------:R-:W-:Y:S01]  /*6b60*/  @!P0 SHF.L.U32 R2, R6.reuse, 0x10, RZ ;  /* 0x0000001006028819 */ /* 0x040fe200000006ff */
[----:B------:R-:W-:Y:S01]  /*6b70*/  @!P0 FFMA.FTZ R52, R25, R0, -R8 ;  /* 0x0000000019348223 */ /* 0x000fe20000010808 */
[----:B------:R-:W-:Y:S01]  /*6b80*/  @!P0 LOP3.LUT R6, R6, 0xffff0000, RZ, 0xc0, !PT ;  /* 0xffff000006068812 */ /* 0x000fe200078ec0ff */
[C---:B------:R-:W-:Y:S01]  /*6b90*/  @!P0 IMAD.U32 R0, R12.reuse, 0x10000, RZ ;  /* 0x000100000c008824 */ /* 0x040fe200078e00ff */
[----:B------:R-:W-:Y:S01]  /*6ba0*/  @!P0 LOP3.LUT R5, R12, 0xffff0000, RZ, 0xc0, !PT ;  /* 0xffff00000c058812 */ /* 0x000fe200078ec0ff */
[----:B------:R-:W-:Y:S01]  /*6bb0*/  @!P0 IMAD.U32 R36, R43, 0x10000, RZ ;  /* 0x000100002b248824 */ /* 0x000fe200078e00ff */
[----:B------:R-:W-:Y:S01]  /*6bc0*/  @!P0 LOP3.LUT R16, R15, 0xffff0000, RZ, 0xc0, !PT ;  /* 0xffff00000f108812 */ /* 0x000fe200078ec0ff */
[----:B------:R-:W-:Y:S01]  /*6bd0*/  @!P0 IMAD.U32 R27, R42, 0x10000, RZ ;  /* 0x000100002a1b8824 */ /* 0x000fe200078e00ff */
[----:B------:R-:W-:Y:S01]  /*6be0*/  @!P0 LOP3.LUT R37, R9, 0xffff0000, RZ, 0xc0, !PT ;  /* 0xffff000009258812 */ /* 0x000fe200078ec0ff */
[----:B------:R-:W-:Y:S01]  /*6bf0*/  @!P0 IMAD.U32 R9, R7, 0x10000, RZ ;  /* 0x0001000007098824 */ /* 0x000fe200078e00ff */
[----:B------:R-:W-:Y:S02]  /*6c00*/  @!P0 LOP3.LUT R7, R17, 0xffff0000, RZ, 0xc0, !PT ;  /* 0xffff000011078812 */ /* 0x000fe400078ec0ff */
[----:B------:R-:W-:Y:S02]  /*6c10*/  @!P0 SHF.R.U64 R20, R64, 0x10, R65 ;  /* 0x0000001040148819 */ /* 0x000fe40000001241 */
[----:B------:R-:W-:Y:S02]  /*6c20*/  ISETP.GE.AND P1, PT, R91, c[0x0][0x1d4], PT ;  /* 0x000075005b007a0c */ /* 0x000fe40003f26270 */
[----:B------:R-:W-:Y:S05]  /*6c30*/  @!P0 PRMT R20, R72, 0x5432, R20 ;  /* 0x0000543248148816 */ /* 0x000fea0000000014 */
[C---:B------:R-:W-:Y:S01]  /*6c40*/  @!P0 IMAD.U32 R18, R20.reuse, 0x10000, RZ ;  /* 0x0001000014128824 */ /* 0x040fe200078e00ff */
[----:B------:R-:W-:Y:S03]  /*6c50*/  @!P0 LOP3.LUT R20, R20, 0xffff0000, RZ, 0xc0, !PT ;  /* 0xffff000014148812 */ /* 0x000fe600078ec0ff */
[----:B------:R-:W-:Y:S02]  /*6c60*/  @!P0 FMUL.FTZ R8, R0, R18 ;  /* 0x0000001200088220 */ /* 0x000fe40000410000 */
[----:B------:R-:W-:Y:S02]  /*6c70*/  @!P0 FMUL.FTZ R10, R5, R20 ;  /* 0x00000014050a8220 */ /* 0x000fe40000410000 */
[----:B------:R-:W-:Y:S01]  /*6c80*/  @!P0 FFMA.FTZ R51, R19, R2, -R8 ;  /* 0x0000000213338223 */ /* 0x000fe20000010808 */
[----:B------:R-:W-:Y:S01]  /*6c90*/  @!P0 LOP3.LUT R8, R14, 0xffff0000, RZ, 0xc0, !PT ;  /* 0xffff00000e088812 */ /* 0x000fe200078ec0ff */
[----:B------:R-:W-:Y:S01]  /*6ca0*/  @!P0 FFMA.FTZ R50, R21, R6, -R10 ;  /* 0x0000000615328223 */ /* 0x000fe2000001080a */
[----:B------:R-:W-:Y:S01]  /*6cb0*/  @!P0 SHF.L.U32 R10, R15, 0x10, RZ ;  /* 0x000000100f0a8819 */ /* 0x000fe200000006ff */
[----:B------:R-:W-:Y:S02]  /*6cc0*/  @!P0 FMUL.FTZ R0, R0, R2 ;  /* 0x0000000200008220 */ /* 0x000fe40000410000 */
[----:B------:R-:W-:Y:S02]  /*6cd0*/  @!P0 FMUL.FTZ R2, R5, R6 ;  /* 0x0000000605028220 */ /* 0x000fe40000410000 */
[----:B------:R-:W-:Y:S02]  /*6ce0*/  @!P0 IMAD.U32 R6, R14, 0x10000, RZ ;  /* 0x000100000e068824 */ /* 0x000fe400078e00ff */
[----:B------:R-:W-:Y:S02]  /*6cf0*/  @!P0 IMAD.U32 R5, R17, 0x10000, RZ ;  /* 0x0001000011058824 */ /* 0x000fe400078e00ff */
[----:B------:R-:W-:Y:S02]  /*6d00*/  @!P0 FMUL.FTZ R39, R10, R35 ;  /* 0x000000230a278220 */ /* 0x000fe40000410000 */
        /* <DEDUP_REMOVED lines=13> */
[----:B------:R-:W-:Y:S01]  /*6de0*/  @!P0 FFMA.FTZ R2, R20, R21, R2 ;  /* 0x0000001514028223 */ /* 0x000fe20000010002 */
[----:B------:R-:W-:Y:S01]  /*6df0*/  @!P0 MOV R40, R44 ;  /* 0x0000002c00288202 */ /* 0x000fe20000000f00 */
[----:B------:R-:W-:Y:S01]  /*6e00*/  @!P0 FMUL.FTZ R5, R6, R5 ;  /* 0x0000000506058220 */ /* 0x000fe20000410000 */
[----:B------:R-:W-:Y:S01]  /*6e10*/  @!P0 MOV R43, R39 ;  /* 0x00000027002b8202 */ /* 0x000fe20000000f00 */
[----:B------:R-:W-:Y:S01]  /*6e20*/  @!P0 IMAD.MOV.U32 R42, RZ, RZ, R17 ;  /* 0x000000ffff2a8224 */ /* 0x000fe200078e0011 */
[----:B------:R-:W-:Y:S01]  /*6e30*/  @!P0 F2FP.BF16.PACK_AB R0, R2, R0 ;  /* 0x000000000200823e */ /* 0x000fe200000010ff */
[----:B------:R-:W-:Y:S02]  /*6e40*/  @!P0 FFMA.FTZ R3, R22, R23, R3 ;  /* 0x0000001716038223 */ /* 0x000fe40000010003 */
[----:B------:R-:W-:Y:S01]  /*6e50*/  @!P0 FMUL.FTZ R6, R8, R7 ;  /* 0x0000000708068220 */ /* 0x000fe20000410000 */
[----:B------:R1:W-:Y:S01]  /*6e60*/  STG.E.128 [R48.64], R40 ;  /* 0x0000002830007986 */ /* 0x0003e2000c101d1c */
        /* <DEDUP_REMOVED lines=21> */
.L_x_1652:
[----:B------:R-:W-:Y:S01]  /*6fc0*/  UIMAD UR8, UR17, -0x40, UR23 ;  /* 0xffffffc0110878a4 */ /* 0x000fe2000f8e0217 */
[----:B------:R-:W-:Y:S03]  /*6fd0*/  BSSY B0, `(.L_x_1683) ;  /* 0x0000013000007945 */ /* 0x000fe60003800000 */
[----:B------:R-:W-:Y:S04]  /*6fe0*/  UISETP.LT.AND UP0, UPT, UR8, 0x40, UPT ;  /* 0x000000400800788c */ /* 0x000fe8000bf01270 */
[----:B------:R-:W-:Y:S06]  /*6ff0*/  USEL UR8, UR8, 0x40, UP0 ;  /* 0x0000004008087887 */ /* 0x000fec0008000000 */
[----:B------:R-:W-:Y:S11]  /*7000*/  ISETP.GE.AND P0, PT, R92, UR8, PT ;  /* 0x000000085c007c0c */ /* 0x000ff6000bf06270 */
[----:B------:R-:W-:Y:S02]  /*7010*/  @!UPT UIADD3 URZ, URZ, URZ, URZ ;  /* 0x0000003f3f3ff290 */ /* 0x000fe4000fffe03f */
[----:B------:R-:W-:-:S05]  /*7020*/  @P0 BRA `(.L_x_1684) ;  /* 0x000000d000000947 */ /* 0x000fca0003800000 */
[----:B------:R-:W-:Y:S01]  /*7030*/  ISETP.GE.AND P1, PT, R87, c[0x0][0x1d4], PT ;  /* 0x0000750057007a0c */ /* 0x000fe20003f26270 */
[----:B------:R-:W1:Y:S01]  /*7040*/  @!P5 LDS.128 R12, [R74+0x4100] ;  /* 0x004100004a0cd984 */ /* 0x000e620000000c00 */
[----:B------:R-:W-:Y:S04]  /*7050*/  @!P5 IADD3 R0, P0, R108, UR52, RZ ;  /* 0x000000346c00dc10 */ /* 0x000fe8000ff1e0ff */
[----:B------:R-:W-:Y:S02]  /*7060*/  @!P5 IADD3.X R2, R107, UR42, RZ, P0, !PT ;  /* 0x0000002a6b02dc10 */ /* 0x000fe400087fe4ff */
[C---:B------:R-:W-:Y:S04]  /*7070*/  @!P5 LEA R4, P0, R0.reuse, c[0x0][0x1c8], 0x1 ;  /* 0x000072000004da11 */ /* 0x040fe800078008ff */
[----:B------:R-:W-:Y:S01]  /*7080*/  @!P5 LEA.HI.X R5, R0, c[0x0][0x1cc], R2, 0x1, P0 ;  /* 0x000073000005da11 */ /* 0x000fe200000f0c02 */
[----:B------:R-:W2:Y:S01]  /*7090*/  @!P1 LDS.128 R8, [R74+0x6100] ;  /* 0x006100004a089984 */ /* 0x000ea20000000c00 */
[----:B------:R-:W-:Y:S04]  /*70a0*/  @!P1 IADD3 R0, P0, R113, UR52, RZ ;  /* 0x0000003471009c10 */ /* 0x000fe8000ff1e0ff */
[----:B------:R-:W-:Y:S02]  /*70b0*/  @!P1 IADD3.X R3, R112, UR42, RZ, P0, !PT ;  /* 0x0000002a70039c10 */ /* 0x000fe400087fe4ff */
[C---:B------:R-:W-:Y:S04]  /*70c0*/  @!P1 LEA R2, P0, R0.reuse, c[0x0][0x1c8], 0x1 ;  /* 0x0000720000029a11 */ /* 0x040fe800078008ff */
[----:B------:R-:W-:Y:S01]  /*70d0*/  @!P1 LEA.HI.X R3, R0, c[0x0][0x1cc], R3, 0x1, P0 ;  /* 0x0000730000039a11 */ /* 0x000fe200000f0c03 */
[----:B-1----:R1:W-:Y:S04]  /*70e0*/  @!P5 STG.E.128 [R4.64], R12 ;  /* 0x0000000c0400d986 */ /* 0x0023e8000c101d1c */
[----:B--2---:R1:W-:Y:S04]  /*70f0*/  @!P1 STG.E.128 [R2.64], R8 ;  /* 0x0000000802009986 */ /* 0x0043e8000c101d1c */
.L_x_1684:
[----:B------:R-:W-:Y:S05]  /*7100*/  BSYNC B0 ;  /* 0x0000000000007941 */ /* 0x000fea0003800000 */
.L_x_1683:
[----:B------:R-:W-:Y:S01]  /*7110*/  ISETP.GE.AND P0, PT, R157, UR8, PT ;  /* 0x000000089d007c0c */ /* 0x000fe2000bf06270 */
[----:B------:R-:W-:Y:S01]  /*7120*/  @!UPT UIADD3 URZ, URZ, URZ, URZ ;  /* 0x0000003f3f3ff290 */ /* 0x000fe2000fffe03f */
[----:B------:R-:W-:Y:S11]  /*7130*/  BSSY B0, `(.L_x_1685) ;  /* 0x0000012000007945 */ /* 0x000ff60003800000 */
[----:B------:R-:W-:-:S05]  /*7140*/  @P0 BRA `(.L_x_1686) ;  /* 0x0000010000000947 */ /* 0x000fca0003800000 */
[----:B------:R-:W-:Y:S01]  /*7150*/  ISETP.GE.AND P1, PT, R87, c[0x0][0x1d4], PT ;  /* 0x0000750057007a0c */ /* 0x000fe20003f26270 */
[----:B-1----:R-:W1:Y:S01]  /*7160*/  @!P5 LDS.128 R12, [R74+0x4900] ;  /* 0x004900004a0cd984 */ /* 0x002e620000000c00 */
[----:B------:R-:W-:Y:S06]  /*7170*/  UIADD3 UR9, UP0, UR30, UR52, URZ ;  /* 0x000000341e097290 */ /* 0x000fec000ff1e03f */
[----:B------:R-:W-:Y:S04]  /*7180*/  PLOP3.LUT P0, PT, PT, PT, UP0, 0x80, 0x0 ;  /* 0x000000000000781c */ /* 0x000fe80003f0f008 */
[----:B------:R-:W-:Y:S01]  /*7190*/  IADD3.X R0, R172, UR42, RZ, P0, !PT ;  /* 0x0000002aac007c10 */ /* 0x000fe200087fe4ff */
[----:B------:R-:W2:Y:S01]  /*71a0*/  @!P1 LDS.128 R8, [R74+0x6900] ;  /* 0x006900004a089984 */ /* 0x000ea20000000c00 */
[----:B------:R-:W-:Y:S05]  /*71b0*/  @!P5 IADD3 R2, P0, R108, UR9, RZ ;  /* 0x000000096c02dc10 */ /* 0x000fea000ff1e0ff */
[----:B------:R-:W-:Y:S01]  /*71c0*/  @!P5 IMAD.X R3, R107, 0x1, R0, P0 ;  /* 0x000000016b03d824 */ /* 0x000fe200000e0600 */
[C---:B------:R-:W-:Y:S04]  /*71d0*/  @!P5 LEA R4, P0, R2.reuse, c[0x0][0x1c8], 0x1 ;  /* 0x000072000204da11 */ /* 0x040fe800078008ff */
[----:B------:R-:W-:Y:S02]  /*71e0*/  @!P5 LEA.HI.X R5, R2, c[0x0][0x1cc], R3, 0x1, P0 ;  /* 0x000073000205da11 */ /* 0x000fe400000f0c03 */
[----:B------:R-:W-:Y:S05]  /*71f0*/  @!P1 IADD3 R3, P0, R113, UR9, RZ ;  /* 0x0000000971039c10 */ /* 0x000fea000ff1e0ff */
[----:B------:R-:W-:Y:S01]  /*7200*/  @!P1 IMAD.X R0, R0, 0x1, R112, P0 ;  /* 0x0000000100009824 */ /* 0x000fe200000e0670 */
[C---:B------:R-:W-:Y:S04]  /*7210*/  @!P1 LEA R2, P0, R3.reuse, c[0x0][0x1c8], 0x1 ;  /* 0x0000720003029a11 */ /* 0x040fe800078008ff */
[----:B------:R-:W-:Y:S01]  /*7220*/  @!P1 LEA.HI.X R3, R3, c[0x0][0x1cc], R0, 0x1, P0 ;  /* 0x0000730003039a11 */ /* 0x000fe200000f0c00 */
[----:B-1----:R1:W-:Y:S04]  /*7230*/  @!P5 STG.E.128 [R4.64], R12 ;  /* 0x0000000c0400d986 */ /* 0x0023e8000c101d1c */
[----:B--2---:R1:W-:Y:S04]  /*7240*/  @!P1 STG.E.128 [R2.64], R8 ;  /* 0x0000000802009986 */ /* 0x0043e8000c101d1c */
.L_x_1686:
[----:B------:R-:W-:Y:S05]  /*7250*/  BSYNC B0 ;  /* 0x0000000000007941 */ /* 0x000fea0003800000 */
.L_x_1685:
        /* <DEDUP_REMOVED lines=20> */
.L_x_1688:
[----:B------:R-:W-:Y:S05]  /*73a0*/  BSYNC B0 ;  /* 0x0000000000007941 */ /* 0x000fea0003800000 */
.L_x_1687:
[----:B------:R-:W-:Y:S11]  /*73b0*/  ISETP.GE.AND P0, PT, R155, UR8, PT ;  /* 0x000000089b007c0c */ /* 0x000ff6000bf06270 */
[----:B------:R-:W-:Y:S02]  /*73c0*/  @!UPT UIADD3 URZ, URZ, URZ, URZ ;  /* 0x0000003f3f3ff290 */ /* 0x000fe4000fffe03f */
[----:B------:R-:W-:-:S05]  /*73d0*/  @P0 BRA `(.L_x_1674) ;  /* 0x000000f000000947 */ /* 0x000fca0003800000 */
[----:B------:R-:W-:Y:S01]  /*73e0*/  ISETP.GE.AND P1, PT, R87, c[0x0][0x1d4], PT ;  /* 0x0000750057007a0c */ /* 0x000fe20003f26270 */
[----:B-1----:R-:W1:Y:S01]  /*73f0*/  @!P5 LDS.128 R12, [R74+0x5900] ;  /* 0x005900004a0cd984 */ /* 0x002e620000000c00 */
[----:B------:R-:W-:Y:S04]  /*7400*/  UIADD3 UR9, UP0, UR32, UR52, URZ ;  /* 0x0000003420097290 */ /* 0x000fe8000ff1e03f */
[----:B------:R-:W-:Y:S02]  /*7410*/  UIADD3.X UR8, UR42, UR4, URZ, UP0, !UPT ;  /* 0x000000042a087290 */ /* 0x000fe400087fe43f */
[----:B------:R-:W-:Y:S04]  /*7420*/  @!P5 IADD3 R0, P0, R108, UR9, RZ ;  /* 0x000000096c00dc10 */ /* 0x000fe8000ff1e0ff */
[----:B------:R-:W-:Y:S01]  /*7430*/  @!P5 IADD3.X R2, R107, UR8, RZ, P0, !PT ;  /* 0x000000086b02dc10 */ /* 0x000fe200087fe4ff */
[----:B------:R-:W2:Y:S01]  /*7440*/  @!P1 LDS.128 R8, [R74+0x7900] ;  /* 0x007900004a089984 */ /* 0x000ea20000000c00 */
[C---:B------:R-:W-:Y:S04]  /*7450*/  @!P5 LEA R4, P0, R0.reuse, c[0x0][0x1c8], 0x1 ;  /* 0x000072000004da11 */ /* 0x040fe800078008ff */
[----:B------:R-:W-:Y:S02]  /*7460*/  @!P5 LEA.HI.X R5, R0, c[0x0][0x1cc], R2, 0x1, P0 ;  /* 0x000073000005da11 */ /* 0x000fe400000f0c02 */
[----:B------:R-:W-:Y:S04]  /*7470*/  @!P1 IADD3 R0, P0, R113, UR9, RZ ;  /* 0x0000000971009c10 */ /* 0x000fe8000ff1e0ff */
[----:B------:R-:W-:Y:S02]  /*7480*/  @!P1 IADD3.X R3, R112, UR8, RZ, P0, !PT ;  /* 0x0000000870039c10 */ /* 0x000fe400087fe4ff */
[C---:B------:R-:W-:Y:S04]  /*7490*/  @!P1 LEA R2, P0, R0.reuse, c[0x0][0x1c8], 0x1 ;  /* 0x0000720000029a11 */ /* 0x040fe800078008ff */
[----:B------:R-:W-:Y:S01]  /*74a0*/  @!P1 LEA.HI.X R3, R0, c[0x0][0x1cc], R3, 0x1, P0 ;  /* 0x0000730000039a11 */ /* 0x000fe200000f0c03 */
[----:B-1----:R1:W-:Y:S04]  /*74b0*/  @!P5 STG.E.128 [R4.64], R12 ;  /* 0x0000000c0400d986 */ /* 0x0023e8000c101d1c */
[----:B--2---:R1:W-:Y:S04]  /*74c0*/  @!P1 STG.E.128 [R2.64], R8 ;  /* 0x0000000802009986 */ /* 0x0043e8000c101d1c */
.L_x_1674:
[----:B------:R-:W-:Y:S05]  /*74d0*/  BSYNC B2 ;  /* 0x0000000000027941 */ /* 0x000fea0003800000 */
.L_x_1651:
[----:B------:R-:W-:Y:S01]  /*74e0*/  USHF.L.U32 UR8, UR17, 0x6, URZ ;  /* 0x0000000611087899 */ /* 0x000fe2000800063f */
[----:B------:R-:W-:Y:S01]  /*74f0*/  ISETP.NE.AND P6, PT, R153, RZ, PT ;  /* 0x000000ff9900720c */ /* 0x000fe20003fc5270 */
[----:B------:R-:W-:Y:S01]  /*7500*/  USHF.L.U64.HI UR43, UR17, 0x6, UR43 ;  /* 0x00000006112b7899 */ /* 0x000fe2000801022b */
[----:B------:R-:W-:Y:S01]  /*7510*/  BSSY B0, `(.L_x_1689) ;  /* 0x0000052000007945 */ /* 0x000fe20003800000 */
[----:B------:R-:W-:Y:S02]  /*7520*/  UIADD3 UR9, -UR8, UR23, URZ ;  /* 0x0000001708097290 */ /* 0x000fe4000fffe13f */
[----:B-1---5:R-:W-:Y:S02]  /*7530*/  IADD3 R5, R128, -UR8, RZ ;  /* 0x8000000880057c10 */ /* 0x022fe4000fffe0ff */
[----:B------:R-:W-:Y:S01]  /*7540*/  IADD3 R0, P0, R139, UR8, RZ ;  /* 0x000000088b007c10 */ /* 0x000fe2000ff1e0ff */
[----:B------:R-:W-:Y:S01]  /*7550*/  UISETP.LT.AND UP0, UPT, UR9, 0x40, UPT ;  /* 0x000000400900788c */ /* 0x000fe2000bf01270 */
[C---:B------:R-:W-:Y:S02]  /*7560*/  ISETP.GE.AND P2, PT, R5.reuse, 0x11, PT ;  /* 0x000000110500780c */ /* 0x040fe40003f46270 */
[C---:B------:R-:W-:Y:S01]  /*7570*/  ISETP.GE.AND P3, PT, R5.reuse, 0x1, PT ;  /* 0x000000010500780c */ /* 0x040fe20003f66270 */
[----:B------:R-:W-:Y:S01]  /*7580*/  USEL UR9, UR9, 0x40, UP0 ;  /* 0x0000004009097887 */ /* 0x000fe20008000000 */
[----:B------:R-:W-:Y:S02]  /*7590*/  ISETP.GE.AND P1, PT, R5, 0x21, PT ;  /* 0x000000210500780c */ /* 0x000fe40003f26270 */
[----:B------:R-:W-:Y:S07]  /*75a0*/  IADD3.X R4, R152, UR43, RZ, P0, !PT ;  /* 0x0000002b98047c10 */ /* 0x000fee00087fe4ff */
[----:B------:R-:W-:Y:S02]  /*75b0*/  @P2 IADD3 R7, P0, R0, 0x10, RZ ;  /* 0x0000001000072810 */ /* 0x000fe40007f1e0ff */
[----:B------:R-:W-:Y:S02]  /*75c0*/  @P3 IMAD R6, R4, c[0x0][0x258], RZ ;  /* 0x0000960004063a24 */ /* 0x000fe400078e02ff */
[----:B--2---:R-:W-:Y:S02]  /*75d0*/  @P3 IMAD.MOV.U32 R2, RZ, RZ, R96 ;  /* 0x000000ffff023224 */ /* 0x004fe400078e0060 */
[----:B------:R-:W-:Y:S02]  /*75e0*/  @P3 IMAD.MOV.U32 R3, RZ, RZ, R106 ;  /* 0x000000ffff033224 */ /* 0x000fe400078e006a */
[----:B------:R-:W-:Y:S01]  /*75f0*/  @P2 IMAD.X R8, RZ, RZ, R4, P0 ;  /* 0x000000ffff082224 */ /* 0x000fe200000e0604 */
[C---:B------:R-:W-:Y:S01]  /*7600*/  @P1 IADD3 R12, P0, R0.reuse, 0x20, RZ ;  /* 0x00000020000c1810 */ /* 0x040fe20007f1e0ff */
[C---:B------:R-:W-:Y:S04]  /*7610*/  @P3 IMAD.WIDE.U32 R2, R0.reuse, c[0x0][0x258], R2 ;  /* 0x0000960000023a25 */ /* 0x040fe800078e0002 */
[----:B------:R-:W-:Y:S02]  /*7620*/  @P3 IMAD R6, R0, c[0x0][0x25c], R6 ;  /* 0x0000970000063a24 */ /* 0x000fe400078e0206 */
[----:B------:R-:W-:Y:S01]  /*7630*/  @P1 IMAD.X R13, RZ, RZ, R4, P0 ;  /* 0x000000ffff0d1224 */ /* 0x000fe200000e0604 */
[C---:B------:R-:W-:Y:S01]  /*7640*/  @P3 LEA R10, P0, R2.reuse, c[0x0][0x250], 0x1 ;  /* 0x00009400020a3a11 */ /* 0x040fe200078008ff */
[----:B------:R-:W-:Y:S02]  /*7650*/  @P3 IMAD.IADD R6, R3, 0x1, R6 ;  /* 0x0000000103063824 */ /* 0x000fe400078e0206 */
[----:B------:R-:W-:Y:S03]  /*7660*/  @P2 IMAD.MOV.U32 R3, RZ, RZ, R106 ;  /* 0x000000ffff032224 */ /* 0x000fe600078e006a */
[----:B------:R-:W-:Y:S01]  /*7670*/  @P3 LEA.HI.X R11, R2, c[0x0][0x254], R6, 0x1, P0 ;  /* 0x00009500020b3a11 */ /* 0x000fe200000f0c06 */
[----:B------:R-:W-:Y:S01]  /*7680*/  @P2 IMAD R6, R8, c[0x0][0x258], RZ ;  /* 0x0000960008062a24 */ /* 0x000fe200078e02ff */
[-C--:B------:R-:W-:Y:S03]  /*7690*/  @P2 MOV R2, R96.reuse ;  /* 0x0000006000022202 */ /* 0x080fe60000000f00 */
[C---:B------:R-:W-:Y:S02]  /*76a0*/  @P2 IMAD R6, R7.reuse, c[0x0][0x25c], R6 ;  /* 0x0000970007062a24 */ /* 0x040fe400078e0206 */
[----:B------:R-:W-:Y:S04]  /*76b0*/  @P2 IMAD.WIDE.U32 R2, R7, c[0x0][0x258], R2 ;  /* 0x0000960007022a25 */ /* 0x000fe800078e0002 */
[----:B------:R-:W-:Y:S01]  /*76c0*/  @P2 IMAD.IADD R6, R3, 0x1, R6 ;  /* 0x0000000103062824 */ /* 0x000fe200078e0206 */
[C---:B------:R-:W-:Y:S01]  /*76d0*/  @P2 LEA R8, P0, R2.reuse, c[0x0][0x250], 0x1 ;  /* 0x0000940002082a11 */ /* 0x040fe200078008ff */
[----:B------:R-:W-:Y:S03]  /*76e0*/  @P1 IMAD.MOV.U32 R3, RZ, RZ, R106 ;  /* 0x000000ffff031224 */ /* 0x000fe600078e006a */
[----:B------:R-:W-:Y:S02]  /*76f0*/  @P2 LEA.HI.X R9, R2, c[0x0][0x254], R6, 0x1, P0 ;  /* 0x0000950002092a11 */ /* 0x000fe400000f0c06 */
[----:B------:R-:W-:Y:S02]  /*7700*/  ISETP.GE.AND P0, PT, R5, 0x31, PT ;  /* 0x000000310500780c */ /* 0x000fe40003f06270 */
[----:B------:R-:W-:Y:S05]  /*7710*/  @P1 MOV R2, R96 ;  /* 0x0000006000021202 */ /* 0x000fea0000000f00 */
[----:B------:R-:W-:Y:S06]  /*7720*/  @P1 IMAD.WIDE.U32 R2, R12, c[0x0][0x258], R2 ;  /* 0x000096000c021a25 */ /* 0x000fec00078e0002 */
[----:B------:R-:W-:Y:S01]  /*7730*/  @P0 IADD3 R5, P4, R0, 0x30, RZ ;  /* 0x0000003000050810 */ /* 0x000fe20007f9e0ff */
[----:B------:R-:W-:Y:S04]  /*7740*/  @P1 IMAD R0, R13, c[0x0][0x258], RZ ;  /* 0x000096000d001a24 */ /* 0x000fe800078e02ff */
[----:B------:R-:W-:Y:S02]  /*7750*/  @P1 IMAD R0, R12, c[0x0][0x25c], R0 ;  /* 0x000097000c001a24 */ /* 0x000fe400078e0200 */
[----:B------:R-:W-:Y:S01]  /*7760*/  @P0 IMAD.X R4, RZ, RZ, R4, P4 ;  /* 0x000000ffff040224 */ /* 0x000fe200020e0604 */
[C---:B------:R-:W-:Y:S01]  /*7770*/  @P1 LEA R6, P4, R2.reuse, c[0x0][0x250], 0x1 ;  /* 0x0000940002061a11 */ /* 0x040fe200078808ff */
[----:B------:R-:W-:Y:S01]  /*7780*/  @P1 IMAD.IADD R0, R3, 0x1, R0 ;  /* 0x0000000103001824 */ /* 0x000fe200078e0200 */
[----:B------:R-:W-:Y:S04]  /*7790*/  @P0 MOV R3, R106 ;  /* 0x0000006a00030202 */ /* 0x000fe80000000f00 */
[----:B------:R-:W-:Y:S01]  /*77a0*/  @P1 LEA.HI.X R7, R2, c[0x0][0x254], R0, 0x1, P4 ;  /* 0x0000950002071a11 */ /* 0x000fe200020f0c00 */
[----:B------:R-:W-:Y:S02]  /*77b0*/  @P0 IMAD R0, R4, c[0x0][0x258], RZ ;  /* 0x0000960004000a24 */ /* 0x000fe400078e02ff */
[----:B------:R-:W-:Y:S02]  /*77c0*/  @P0 IMAD.MOV.U32 R2, RZ, RZ, R96 ;  /* 0x000000ffff020224 */ /* 0x000fe400078e0060 */
[C---:B------:R-:W-:Y:S02]  /*77d0*/  @P0 IMAD R0, R5.reuse, c[0x0][0x25c], R0 ;  /* 0x0000970005000a24 */ /* 0x040fe400078e0200 */
[----:B------:R-:W-:Y:S04]  /*77e0*/  @P0 IMAD.WIDE.U32 R2, R5, c[0x0][0x258], R2 ;  /* 0x0000960005020a25 */ /* 0x000fe800078e0002 */
[----:B------:R-:W-:Y:S01]  /*77f0*/  @P0 IMAD.IADD R0, R3, 0x1, R0 ;  /* 0x0000000103000824 */ /* 0x000fe200078e0200 */
[C---:B------:R-:W-:Y:S04]  /*7800*/  @P0 LEA R4, P4, R2.reuse, c[0x0][0x250], 0x1 ;  /* 0x0000940002040a11 */ /* 0x040fe800078808ff */
[----:B------:R-:W-:Y:S02]  /*7810*/  @P0 LEA.HI.X R5, R2, c[0x0][0x254], R0, 0x1, P4 ;  /* 0x0000950002050a11 */ /* 0x000fe400020f0c00 */
[----:B------:R-:W-:Y:S11]  /*7820*/  ISETP.NE.AND P4, PT, R154, RZ, PT ;  /* 0x000000ff9a00720c */ /* 0x000ff60003f85270 */
[----:B------:R-:W-:Y:S02]  /*7830*/  @!UPT UIADD3 URZ, URZ, URZ, URZ ;  /* 0x0000003f3f3ff290 */ /* 0x000fe4000fffe03f */
        /* <DEDUP_REMOVED lines=8> */
[----:B------:R2:W-:Y:S01]  /*78c0*/  @P1 LDGSTS.E.BYPASS.LTC128B.128 [R74+0x3100], [R6.64+0x80], !P6 ;  /* 0x03100080064a1fae */ /* 0x0005e2000f101d5c */
[----:B------:R-:W-:Y:S04]  /*78d0*/  ISETP.GE.AND P1, PT, R92, UR9, PT ;  /* 0x000000095c007c0c */ /* 0x000fe8000bf26270 */
[----:B------:R1:W-:Y:S05]  /*78e0*/  @P0 LDGSTS.E.BYPASS.LTC128B.128 [R74+0x1900], [R4.64], !P4 ;  /* 0x01900000044a0fae */ /* 0x0003ea000e101d5c */
[----:B------:R1:W-:Y:S05]  /*78f0*/  @P0 LDGSTS.E.BYPASS.LTC128B.128 [R74+0x3900], [R4.64+0x80], !P6 ;  /* 0x03900080044a0fae */ /* 0x0003ea000f101d5c */
[----:B------:R-:W0:Y:S01]  /*7900*/  LDGDEPBAR ;  /* 0x00000000000079af */ /* 0x000e220000000000 */
[----:B--2---:R-:W-:Y:S04]  /*7910*/  IADD3 R6, P0, R150, UR8, RZ ;  /* 0x0000000896067c10 */ /* 0x004fe8000ff1e0ff */
[----:B------:R-:W-:Y:S01]  /*7920*/  IADD3.X R7, R149, UR43, RZ, P0, !PT ;  /* 0x0000002b95077c10 */ /* 0x000fe200087fe4ff */
        /* <DEDUP_REMOVED lines=16> */
.L_x_1690:
[----:B-1----:R-:W-:Y:S05]  /*7a30*/  BSYNC B0 ;  /* 0x0000000000007941 */ /* 0x002fea0003800000 */
.L_x_1689:
[----:B------:R-:W-:Y:S01]  /*7a40*/  ISETP.GE.AND P0, PT, R157, UR9, PT ;  /* 0x000000099d007c0c */ /* 0x000fe2000bf06270 */
        /* <DEDUP_REMOVED lines=18> */
.L_x_1692:
[----:B------:R-:W-:Y:S05]  /*7b70*/  BSYNC B0 ;  /* 0x0000000000007941 */ /* 0x000fea0003800000 */
.L_x_1691:
[----:B------:R-:W-:Y:S01]  /*7b80*/  ISETP.GE.AND P0, PT, R156, UR9, PT ;  /* 0x000000099c007c0c */ /* 0x000fe2000bf06270 */
        /* <DEDUP_REMOVED lines=18> */
.L_x_1694:
[----:B------:R-:W-:Y:S05]  /*7cb0*/  BSYNC B0 ;  /* 0x0000000000007941 */ /* 0x000fea0003800000 */
.L_x_1693:
        /* <DEDUP_REMOVED lines=19> */
.L_x_1696:
[----:B------:R-:W-:Y:S05]  /*7df0*/  BSYNC B0 ;  /* 0x0000000000007941 */ /* 0x000fea0003800000 */
.L_x_1695:
[----:B------:R-:W-:Y:S02]  /*7e00*/  UISETP.GT.AND UP0, UPT, UR17, UR10, UPT ;  /* 0x0000000a1100728c */ /* 0x000fe4000bf04270 */
[----:B------:R-:W-:Y:S04]  /*7e10*/  UIADD3 UR17, UR17, -0x1, URZ ;  /* 0xffffffff11117890 */ /* 0x000fe8000fffe03f */
[----:B------:R-:W-:Y:S02]  /*7e20*/  PLOP3.LUT P0, PT, PT, PT, UP0, 0x80, 0x0 ;  /* 0x000000000000781c */ /* 0x000fe40003f0f008 */
[----:B------:R-:W-:Y:S02]  /*7e30*/  PLOP3.LUT P1, PT, PT, PT, UP0, 0x80, 0x0 ;  /* 0x000000000000781c */ /* 0x000fe40003f2f008 */
[----:B------:R-:W-:Y:S01]  /*7e40*/  PLOP3.LUT P2, PT, PT, PT, UP0, 0x80, 0x0 ;  /* 0x000000000000781c */ /* 0x000fe20003f4f008 */
[----:B------:R-:W-:Y:S02]  /*7e50*/  @UP0 UIMAD UR8, UR14, UR17, URZ ;  /* 0x000000110e0802a4 */ /* 0x000fe4000f8e023f */
[----:B------:R-:W-:Y:S04]  /*7e60*/  @UP0 USHF.R.S32.HI UR9, URZ, 0x1f, UR17 ;  /* 0x0000001f3f090899 */ /* 0x000fe80008011411 */
[----:B------:R-:W-:Y:S02]  /*7e70*/  IMAD.U32 R0, RZ, RZ, UR8 ;  /* 0x00000008ff007e24 */ /* 0x000fe4000f8e00ff */
[----:B-1----:R-:W-:Y:S02]  /*7e80*/  @P0 IMAD.MOV.U32 R2, RZ, RZ, R126 ;  /* 0x000000ffff020224 */ /* 0x002fe400078e007e */
[----:B------:R-:W-:Y:S01]  /*7e90*/  @P0 IMAD.MOV.U32 R3, RZ, RZ, R125 ;  /* 0x000000ffff030224 */ /* 0x000fe200078e007d */
[----:B------:R-:W-:Y:S03]  /*7ea0*/  PLOP3.LUT P0, PT, PT, PT, UP0, 0x80, 0x0 ;  /* 0x000000000000781c */ /* 0x000fe60003f0f008 */
[C---:B------:R-:W-:Y:S01]  /*7eb0*/  @P1 IMAD.WIDE.U32 R2, R174.reuse, UR17, R2 ;  /* 0x00000011ae021c25 */ /* 0x040fe2000f8e0002 */
[----:B------:R-:W-:Y:S09]  /*7ec0*/  PLOP3.LUT P1, PT, PT, PT, UP0, 0x80, 0x0 ;  /* 0x000000000000781c */ /* 0x000ff20003f2f008 */
[----:B------:R-:W-:Y:S01]  /*7ed0*/  @P0 IMAD R0, R174, UR9, R0 ;  /* 0x00000009ae000c24 */ /* 0x000fe2000f8e0200 */
[----:B------:R-:W-:Y:S03]  /*7ee0*/  PLOP3.LUT P0, PT, PT, PT, UP0, 0x80, 0x0 ;  /* 0x000000000000781c */ /* 0x000fe60003f0f008 */
[----:B------:R-:W-:Y:S01]  /*7ef0*/  @P1 IMAD.IADD R3, R3, 0x1, R0 ;  /* 0x0000000103031824 */ /* 0x000fe200078e0200 */
[----:B------:R-:W-:Y:S09]  /*7f00*/  PLOP3.LUT P1, PT, PT, PT, UP0, 0x80, 0x0 ;  /* 0x000000000000781c */ /* 0x000ff20003f2f008 */
[C---:B------:R-:W-:Y:S11]  /*7f10*/  @P0 LEA R0, P0, R2.reuse, c[0x0][0x220], 0x1 ;  /* 0x0000880002000a11 */ /* 0x040ff600078008ff */
[----:B------:R-:W-:Y:S02]  /*7f20*/  @!UPT UIADD3 URZ, URZ, URZ, URZ ;  /* 0x0000003f3f3ff290 */ /* 0x000fe4000fffe03f */
[----:B------:R-:W-:Y:S02]  /*7f30*/  @P1 LEA.HI.X R3, R2, c[0x0][0x224], R3, 0x1, P0 ;  /* 0x0000890002031a11 */ /* 0x000fe400000f0c03 */
[----:B------:R-:W-:Y:S11]  /*7f40*/  PLOP3.LUT P0, PT, PT, PT, UP0, 0x80, 0x0 ;  /* 0x000000000000781c */ /* 0x000ff60003f0f008 */
[----:B------:R-:W-:Y:S02]  /*7f50*/  @!UPT UIADD3 URZ, URZ, URZ, URZ ;  /* 0x0000003f3f3ff290 */ /* 0x000fe4000fffe03f */
[----:B------:R-:W-:Y:S11]  /*7f60*/  @P0 IADD3 R11, P1, P0, R159, 0x80, R0 ;  /* 0x000000809f0b0810 */ /* 0x000ff6000783e000 */
[----:B------:R-:W-:Y:S02]  /*7f70*/  @!UPT UIADD3 URZ, URZ, URZ, URZ ;  /* 0x0000003f3f3ff290 */ /* 0x000fe4000fffe03f */
[----:B------:R-:W-:Y:S02]  /*7f80*/  @P2 IADD3.X R10, R158, RZ, R3, P1, P0 ;  /* 0x000000ff9e0a2210 */ /* 0x000fe40000fe0403 */
[----:B------:R-:W-:Y:S02]  /*7f90*/  PLOP3.LUT P0, PT, PT, PT, UP0, 0x80, 0x0 ;  /* 0x000000000000781c */ /* 0x000fe40003f0f008 */
[----:B------:R-:W-:Y:S11]  /*7fa0*/  PLOP3.LUT P1, PT, PT, PT, UP0, 0x80, 0x0 ;  /* 0x000000000000781c */ /* 0x000ff60003f2f008 */
[-C--:B------:R-:W-:Y:S11]  /*7fb0*/  @P0 IADD3 R7, P0, R0, R159.reuse, RZ ;  /* 0x0000009f00070210 */ /* 0x080ff60007f1e0ff */
[----:B------:R-:W-:Y:S02]  /*7fc0*/  @!UPT UIADD3 URZ, URZ, URZ, URZ ;  /* 0x0000003f3f3ff290 */ /* 0x000fe4000fffe03f */
[--C-:B------:R-:W-:Y:S01]  /*7fd0*/  @P1 IMAD.X R6, R3, 0x1, R158.reuse, P0 ;  /* 0x0000000103061824 */ /* 0x100fe200000e069e */
[----:B------:R-:W-:Y:S02]  /*7fe0*/  PLOP3.LUT P0, PT, PT, PT, UP0, 0x80, 0x0 ;  /* 0x000000000000781c */ /* 0x000fe40003f0f008 */
[----:B------:R-:W-:Y:S11]  /*7ff0*/  PLOP3.LUT P1, PT, PT, PT, UP0, 0x80, 0x0 ;  /* 0x000000000000781c */ /* 0x000ff60003f2f008 */
[C---:B------:R-:W-:Y:S11]  /*8000*/  @P0 IADD3 R9, P0, R7.reuse, R159, RZ ;  /* 0x0000009f07090210 */ /* 0x040ff60007f1e0ff */
[----:B------:R-:W-:Y:S02]  /*8010*/  @!UPT UIADD3 URZ, URZ, URZ, URZ ;  /* 0x0000003f3f3ff290 */ /* 0x000fe4000fffe03f */
[C---:B------:R-:W-:Y:S01]  /*8020*/  @P1 IMAD.X R8, R6.reuse, 0x1, R158, P0 ;  /* 0x0000000106081824 */ /* 0x040fe200000e069e */
[----:B------:R-:W-:Y:S02]  /*8030*/  PLOP3.LUT P0, PT, PT, PT, UP0, 0x80, 0x0 ;  /* 0x000000000000781c */ /* 0x000fe40003f0f008 */
[----:B------:R-:W-:Y:S11]  /*8040*/  PLOP3.LUT P1, PT, PT, PT, UP0, 0x80, 0x0 ;  /* 0x000000000000781c */ /* 0x000ff60003f2f008 */
[----:B------:R-:W-:Y:S11]  /*8050*/  @P0 IADD3 R13, P0, R7, R121, RZ ;  /* 0x00000079070d0210 */ /* 0x000ff60007f1e0ff */
[----:B------:R-:W-:Y:S02]  /*8060*/  @!UPT UIADD3 URZ, URZ, URZ, URZ ;  /* 0x0000003f3f3ff290 */ /* 0x000fe4000fffe03f */
[----:B------:R-:W-:Y:S01]  /*8070*/  @P1 IMAD.X R12, R6, 0x1, R120, P0 ;  /* 0x00000001060c1824 */ /* 0x000fe200000e0678 */
        /* <DEDUP_REMOVED lines=12> */
[----:B------:R-:W-:Y:S01]  /*8140*/  @P0 IMAD.MOV.U32 R2, RZ, RZ, R0 ;  /* 0x000000ffff020224 */ /* 0x000fe200078e0000 */
[----:B------:R-:W-:Y:S04]  /*8150*/  PLOP3.LUT P0, PT, PT, PT, UP0, 0x80, 0x0 ;  /* 0x000000000000781c */ /* 0x000fe80003f0f008 */
[----:B------:R-:W-:Y:S01]  /*8160*/  @!PT LDS RZ, [RZ] ;  /* 0x00000000fffff984 */ /* 0x000fe20000000800 */
[----:B------:R-:W-:Y:S01]  /*8170*/  @!PT LDS RZ, [RZ] ;  /* 0x00000000fffff984 */ /* 0x000fe20000000800 */
[----:B------:R-:W-:Y:S01]  /*8180*/  @!PT LDS RZ, [RZ] ;  /* 0x00000000fffff984 */ /* 0x000fe20000000800 */
[----:B------:R1:W-:Y:S01]  /*8190*/  @P1 LDGSTS.E.BYPASS.LTC128B.128 [R74+0x4100], [R2.64], !P4 ;  /* 0x04100000024a1fae */ /* 0x0003e2000e101d5c */
[----:B------:R-:W-:Y:S08]  /*81a0*/  PLOP3.LUT P1, PT, PT, PT, UP0, 0x80, 0x0 ;  /* 0x000000000000781c */ /* 0x000ff00003f2f008 */
[----:B------:R1:W-:Y:S01]  /*81b0*/  @P0 LDGSTS.E.BYPASS.LTC128B.128 [R74+0x6100], [R2.64+0x80], !P6 ;  /* 0x06100080024a0fae */ /* 0x0003e2000f101d5c */
[----:B------:R-:W-:Y:S04]  /*81c0*/  PLOP3.LUT P0, PT, PT, PT, UP0, 0x80, 0x0 ;  /* 0x000000000000781c */ /* 0x000fe80003f0f008 */
[----:B-1----:R-:W-:Y:S02]  /*81d0*/  @P1 IMAD.MOV.U32 R2, RZ, RZ, R7 ;  /* 0x000000ffff021224 */ /* 0x002fe400078e0007 */
[----:B------:R-:W-:Y:S01]  /*81e0*/  @P1 IMAD.MOV.U32 R3, RZ, RZ, R6 ;  /* 0x000000ffff031224 */ /* 0x000fe200078e0006 */
[----:B------:R-:W-:Y:S06]  /*81f0*/  PLOP3.LUT P1, PT, PT, PT, UP0, 0x80, 0x0 ;  /* 0x000000000000781c */ /* 0x000fec0003f2f008 */
[----:B------:R1:W-:Y:S01]  /*8200*/  @P0 LDGSTS.E.BYPASS.LTC128B.128 [R74+0x4900], [R2.64], !P4 ;  /* 0x04900000024a0fae */ /* 0x0003e2000e101d5c */
[----:B------:R-:W-:Y:S06]  /*8210*/  PLOP3.LUT P0, PT, PT, PT, UP0, 0x80, 0x0 ;  /* 0x000000000000781c */ /* 0x000fec0003f0f008 */
[----:B-1----:R-:W-:Y:S02]  /*8220*/  @P1 IMAD.MOV.U32 R2, RZ, RZ, R11 ;  /* 0x000000ffff021224 */ /* 0x002fe400078e000b */
[----:B------:R-:W-:Y:S01]  /*8230*/  @P1 IMAD.MOV.U32 R3, RZ, RZ, R10 ;  /* 0x000000ffff031224 */ /* 0x000fe200078e000a */
[----:B------:R-:W-:Y:S04]  /*8240*/  PLOP3.LUT P1, PT, PT, PT, UP0, 0x80, 0x0 ;  /* 0x000000000000781c */ /* 0x000fe80003f2f008 */
[----:B------:R1:W-:Y:S01]  /*8250*/  @P0 LDGSTS.E.BYPASS.LTC128B.128 [R74+0x6900], [R2.64], !P6 ;  /* 0x06900000024a0fae */ /* 0x0003e2000f101d5c */
[----:B------:R-:W-:Y:S08]  /*8260*/  PLOP3.LUT P0, PT, PT, PT, UP0, 0x80, 0x0 ;  /* 0x000000000000781c */ /* 0x000ff00003f0f008 */
[----:B-1----:R-:W-:Y:S02]  /*8270*/  @P1 IMAD.MOV.U32 R2, RZ, RZ, R9 ;  /* 0x000000ffff021224 */ /* 0x002fe400078e0009 */
[----:B------:R-:W-:Y:S01]  /*8280*/  @P1 IMAD.MOV.U32 R3, RZ, RZ, R8 ;  /* 0x000000ffff031224 */ /* 0x000fe200078e0008 */
[----:B------:R-:W-:Y:S04]  /*8290*/  PLOP3.LUT P1, PT, PT, PT, UP0, 0x80, 0x0 ;  /* 0x000000000000781c */ /* 0x000fe80003f2f008 */
[----:B------:R1:W-:Y:S01]  /*82a0*/  @P0 LDGSTS.E.BYPASS.LTC128B.128 [R74+0x5100], [R2.64], !P4 ;  /* 0x05100000024a0fae */ /* 0x0003e2000e101d5c */
[----:B------:R-:W-:Y:S08]  /*82b0*/  PLOP3.LUT P0, PT, PT, PT, UP0, 0x80, 0x0 ;  /* 0x000000000000781c */ /* 0x000ff00003f0f008 */
[----:B-1----:R-:W-:Y:S02]  /*82c0*/  @P1 IMAD.MOV.U32 R2, RZ, RZ, R13 ;  /* 0x000000ffff021224 */ /* 0x002fe400078e000d */
[----:B------:R-:W-:Y:S01]  /*82d0*/  @P1 IMAD.MOV.U32 R3, RZ, RZ, R12 ;  /* 0x000000ffff031224 */ /* 0x000fe200078e000c */
[----:B------:R-:W-:Y:S02]  /*82e0*/  PLOP3.LUT P1, PT, PT, PT, UP0, 0x80, 0x0 ;  /* 0x000000000000781c */ /* 0x000fe40003f2f008 */
[----:B------:R-:W-:Y:S02]  /*82f0*/  PLOP3.LUT P1, PT, PT, PT, UP0, 0x80, 0x0 ;  /* 0x000000000000781c */ /* 0x000fe40003f2f008 */
[----:B------:R1:W-:Y:S01]  /*8300*/  @P0 LDGSTS.E.BYPASS.LTC128B.128 [R74+0x7100], [R2.64], !P6 ;  /* 0x07100000024a0fae */ /* 0x0003e2000f101d5c */
[----:B------:R-:W-:Y:S10]  /*8310*/  PLOP3.LUT P0, PT, PT, PT, UP0, 0x80, 0x0 ;  /* 0x000000000000781c */ /* 0x000ff40003f0f008 */
[----:B------:R2:W-:Y:S03]  /*8320*/  @P1 LDGSTS.E.BYPASS.LTC128B.128 [R74+0x5900], [R4.64], !P4 ;  /* 0x05900000044a1fae */ /* 0x0005e6000e101d5c */
[----:B-1----:R-:W-:Y:S02]  /*8330*/  @P0 IMAD.MOV.U32 R2, RZ, RZ, R15 ;  /* 0x000000ffff020224 */ /* 0x002fe400078e000f */
[----:B------:R-:W-:Y:S01]  /*8340*/  @P0 IMAD.MOV.U32 R3, RZ, RZ, R14 ;  /* 0x000000ffff030224 */ /* 0x000fe200078e000e */
[----:B------:R-:W-:Y:S11]  /*8350*/  PLOP3.LUT P0, PT, PT, PT, UP0, 0x80, 0x0 ;  /* 0x000000000000781c */ /* 0x000ff60003f0f008 */
[----:B------:R-:W-:Y:S02]  /*8360*/  @!UPT UIADD3 URZ, URZ, URZ, URZ ;  /* 0x0000003f3f3ff290 */ /* 0x000fe4000fffe03f */
[----:B------:R2:W-:Y:S01]  /*8370*/  @P0 LDGSTS.E.BYPASS.LTC128B.128 [R74+0x7900], [R2.64], !P6 ;  /* 0x07900000024a0fae */ /* 0x0005e2000f101d5c */
[----:B------:R-:W-:Y:S05]  /*8380*/  PLOP3.LUT P0, PT, PT, PT, UP0, 0x80, 0x0 ;  /* 0x000000000000781c */ /* 0x000fea0003f0f008 */
[----:B------:R-:W0:Y:S08]  /*8390*/  LDGDEPBAR ;  /* 0x00000000000079af */ /* 0x000e300000000000 */
[----:B------:R-:W-:-:S05]  /*83a0*/  @P0 BRA `(.L_x_1697) ;  /* 0xffff9cd000000947 */ /* 0x000fca000383ffff */
[----:B------:R-:W-:Y:S06]  /*83b0*/  BAR.SYNC.DEFER_BLOCKING 0x0 ;  /* 0x0000000000007b1d */ /* 0x000fec0000010000 */
.L_x_1650:
[----:B--23--:R-:W-:Y:S01]  /*83c0*/  UIADD3 UR6, UR18, 0x7f, URZ ;  /* 0x0000007f12067890 */ /* 0x00cfe2000fffe03f */
[----:B------:R-:W-:Y:S01]  /*83d0*/  PLOP3.LUT P4, PT, PT, PT, PT, 0x80, 0x0 ;  /* 0x000000000000781c */ /* 0x000fe20003f8f070 */
[----:B------:R-:W-:Y:S01]  /*83e0*/  ULDC.64 UR4, c[0x0][0x2c8] ;  /* 0x0000b20000047ab9 */ /* 0x000fe20000000a00 */
[----:B------:R-:W-:Y:S01]  /*83f0*/  CS2R R126, SRZ ;  /* 0x00000000007e7805 */ /* 0x000fe2000001ff00 */
[----:B------:R-:W-:Y:S01]  /*8400*/  UIMAD.WIDE.U32 UR8, UR6, UR4, URZ ;  /* 0x00000004060872a5 */ /* 0x000fe2000f8e003f */
[----:B------:R-:W-:Y:S01]  /*8410*/  CS2R R124, SRZ ;  /* 0x00000000007c7805 */ /* 0x000fe2000001ff00 */
[----:B------:R-:W-:Y:S01]  /*8420*/  UIADD3 UR20, UR20, UR21, URZ ;  /* 0x0000001514147290 */ /* 0x000fe2000fffe03f */
[----:B------:R-:W-:Y:S01]  /*8430*/  IMAD.MOV.U32 R11, RZ, RZ, RZ ;  /* 0x000000ffff0b7224 */ /* 0x000fe200078e00ff */
[----:B------:R-:W-:Y:S01]  /*8440*/  @UP2 USHF.R.U32.HI UR6, URZ, UR5, UR9 ;  /* 0x000000053f062299 */ /* 0x000fe20008011609 */
[----:B------:R-:W-:Y:S01]  /*8450*/  IMAD.MOV.U32 R130, RZ, RZ, RZ ;  /* 0x000000ffff827224 */ /* 0x000fe200078e00ff */
[----:B------:R-:W-:Y:S01]  /*8460*/  CS2R R12, SRZ ;  /* 0x00000000000c7805 */ /* 0x000fe2000001ff00 */
[----:B------:R-:W-:Y:S01]  /*8470*/  MOV R128, RZ ;  /* 0x000000ff00807202 */ /* 0x000fe20000000f00 */
[----:B------:R-:W-:Y:S01]  /*8480*/  UIADD3 UR6, UR11, UR6, URZ ;  /* 0x000000060b067290 */ /* 0x000fe2000fffe03f */
[----:B------:R-:W-:Y:S01]  /*8490*/  IMAD.MOV.U32 R122, RZ, RZ, RZ ;  /* 0x000000ffff7a7224 */ /* 0x000fe200078e00ff */
[----:B------:R-:W-:Y:S01]  /*84a0*/  CS2R R14, SRZ ;  /* 0x00000000000e7805 */ /* 0x000fe2000001ff00 */
[----:B------:R-:W-:Y:S01]  /*84b0*/  MOV R120, RZ ;  /* 0x000000ff00787202 */ /* 0x000fe20000000f00 */
[----:B------:R-:W-:Y:S01]  /*84c0*/  USHF.R.S32.HI UR4, URZ, 0x1f, UR6 ;  /* 0x0000001f3f047899 */ /* 0x000fe20008011406 */
[----:B------:R-:W-:Y:S01]  /*84d0*/  IMAD.MOV.U32 R118, RZ, RZ, RZ ;  /* 0x000000ffff767224 */ /* 0x000fe200078e00ff */
[----:B------:R-:W-:Y:S01]  /*84e0*/  CS2R R16, SRZ ;  /* 0x0000000000107805 */ /* 0x000fe2000001ff00 */
[----:B------:R-:W-:Y:S01]  /*84f0*/  MOV R116, RZ ;  /* 0x000000ff00747202 */ /* 0x000fe20000000f00 */
[----:B------:R-:W-:Y:S01]  /*8500*/  ULEA.HI UR4, UR4, UR6, URZ, 0x6 ;  /* 0x0000000604047291 */ /* 0x000fe2000f8f303f */
[----:B------:R-:W-:Y:S01]  /*8510*/  IMAD.MOV.U32 R110, RZ, RZ, RZ ;  /* 0x000000ffff6e7224 */ /* 0x000fe200078e00ff */
[----:B------:R-:W-:Y:S01]  /*8520*/  CS2R R18, SRZ ;  /* 0x0000000000127805 */ /* 0x000fe2000001ff00 */
[----:B------:R-:W-:Y:S01]  /*8530*/  MOV R108, RZ ;  /* 0x000000ff006c7202 */ /* 0x000fe20000000f00 */
[----:B------:R-:W-:Y:S01]  /*8540*/  USHF.R.S32.HI UR4, URZ, 0x6, UR4 ;  /* 0x000000063f047899 */ /* 0x000fe20008011404 */
[----:B------:R-:W-:Y:S01]  /*8550*/  IMAD.MOV.U32 R114, RZ, RZ, RZ ;  /* 0x000000ffff727224 */ /* 0x000fe200078e00ff */
[----:B------:R-:W-:Y:S01]  /*8560*/  CS2R R20, SRZ ;  /* 0x0000000000147805 */ /* 0x000fe2000001ff00 */
[----:B------:R-:W-:Y:S01]  /*8570*/  MOV R112, RZ ;  /* 0x000000ff00707202 */ /* 0x000fe20000000f00 */
[----:B------:R-:W-:Y:S01]  /*8580*/  UISETP.LT.AND UP0, UPT, UR12, UR4, UPT ;  /* 0x000000040c00728c */ /* 0x000fe2000bf01270 */
[----:B------:R-:W-:Y:S01]  /*8590*/  IMAD.MOV.U32 R106, RZ, RZ, RZ ;  /* 0x000000ffff6a7224 */ /* 0x000fe200078e00ff */
[----:B------:R-:W-:Y:S01]  /*85a0*/  CS2R R22, SRZ ;  /* 0x0000000000167805 */ /* 0x000fe2000001ff00 */
[----:B------:R-:W-:Y:S01]  /*85b0*/  MOV R104, RZ ;  /* 0x000000ff00687202 */ /* 0x000fe20000000f00 */
[----:B------:R-:W-:Y:S01]  /*85c0*/  USEL UR12, UR12, UR4, UP0 ;  /* 0x000000040c0c7287 */ /* 0x000fe20008000000 */
[----:B------:R-:W-:Y:S01]  /*85d0*/  IMAD.MOV.U32 R102, RZ, RZ, RZ ;  /* 0x000000ffff667224 */ /* 0x000fe200078e00ff */
[----:B------:R-:W-:Y:S01]  /*85e0*/  CS2R R24, SRZ ;  /* 0x0000000000187805 */ /* 0x000fe2000001ff00 */
[----:B------:R-:W-:Y:S01]  /*85f0*/  MOV R100, RZ ;  /* 0x000000ff00647202 */ /* 0x000fe20000000f00 */
[----:B------:R-:W-:Y:S01]  /*8600*/  UISETP.GE.AND UP0, UPT, UR12, 0x1, UPT ;  /* 0x000000010c00788c */ /* 0x000fe2000bf06270 */
[----:B------:R-:W-:Y:S01]  /*8610*/  IMAD.MOV.U32 R94, RZ, RZ, RZ ;  /* 0x000000ffff5e7224 */ /* 0x000fe200078e00ff */
[----:B------:R-:W-:Y:S01]  /*8620*/  CS2R R26, SRZ ;  /* 0x00000000001a7805 */ /* 0x000fe2000001ff00 */
[----:B------:R-:W-:Y:S01]  /*8630*/  MOV R92, RZ ;  /* 0x000000ff005c7202 */ /* 0x000fe20000000f00 */
[----:B------:R-:W-:Y:S01]  /*8640*/  IMAD.MOV.U32 R98, RZ, RZ, RZ ;  /* 0x000000ffff627224 */ /* 0x000fe200078e00ff */
[----:B------:R-:W-:Y:S01]  /*8650*/  CS2R R28, SRZ ;  /* 0x00000000001c7805 */ /* 0x000fe2000001ff00 */
[----:B------:R-:W-:Y:S01]  /*8660*/  PLOP3.LUT P0, PT, PT, PT, UP0, 0x80, 0x0 ;  /* 0x000000000000781c */ /* 0x000fe20003f0f008 */
        /* <DEDUP_REMOVED lines=64> */
[----:B------:R-:W2:Y:S01]  /*8a70*/  LDL.LU R161, [R1+0x38] ;  /* 0x0000380001a17983 */ /* 0x000ea20000300800 */
[----:B------:R-:W-:-:S02]  /*8a80*/  ULDC.64 UR4, c[0x0][0x340] ;  /* 0x0000d00000047ab9 */ /* 0x000fc40000000a00 */
[----:B------:R-:W-:Y:S02]  /*8a90*/  UISETP.NE.U32.AND UP1, UPT, URZ, UR4, UPT ;  /* 0x000000043f00728c */ /* 0x000fe4000bf25070 */
[----:B------:R-:W-:Y:S02]  /*8aa0*/  ULDC.64 UR6, c[0x0][0x340] ;  /* 0x0000d00000067ab9 */ /* 0x000fe40000000a00 */
[----:B------:R-:W-:-:S06]  /*8ab0*/  UISETP.NE.AND.EX UP1, UPT, URZ, UR5, UPT, UP1 ;  /* 0x000000053f00728c */ /* 0x000fcc000bf25310 */
[----:B------:R-:W-:-:S05]  /*8ac0*/  PLOP3.LUT P0, PT, PT, PT, UP1, 0x80, 0x0 ;  /* 0x000000000000781c */ /* 0x000fca0003f0f018 */
[----:B------:R-:W-:Y:S02]  /*8ad0*/  @UP1 UMOV UR4, 0x4 ;  /* 0x0000000400041882 */ /* 0x000fe40000000000 */
[----:B------:R-:W-:-:S06]  /*8ae0*/  @UP1 UIMAD.WIDE UR4, UR26, UR4, UR6 ;  /* 0x000000041a0412a5 */ /* 0x000fcc000f8e0206 */
[----:B------:R-:W-:Y:S02]  /*8af0*/  IMAD.U32 R2, RZ, RZ, UR4 ;  /* 0x00000004ff027e24 */ /* 0x000fe4000f8e00ff */
[----:B------:R-:W-:Y:S01]  /*8b00*/  IMAD.U32 R3, RZ, RZ, UR5 ;  /* 0x00000005ff037e24 */ /* 0x000fe2000f8e00ff */
[----:B------:R-:W-:Y:S01]  /*8b10*/  SHF.R.S32.HI R157, RZ, 0x1f, R177 ;  /* 0x0000001fff9d7819 */ /* 0x000fe200000114b1 */
[----:B------:R-:W-:Y:S01]  /*8b20*/  USHF.R.S32.HI UR6, URZ, 0x1f, UR22 ;  /* 0x0000001f3f067899 */ /* 0x000fe20008011416 */
[----:B------:R-:W-:Y:S01]  /*8b30*/  PLOP3.LUT P2, PT, PT, PT, UP2, 0x80, 0x0 ;  /* 0x000000000000781c */ /* 0x000fe20003f4f028 */
[----:B------:R-:W-:Y:S01]  /*8b40*/  ULDC.64 UR4, c[0x0][0x178] ;  /* 0x00005e0000047ab9 */ /* 0x000fe20000000a00 */
[----:B------:R1:W3:Y:S01]  /*8b50*/  @P0 LDG.E R13, [R2.64] ;  /* 0x0000001c020d0981 */ /* 0x0002e2000c1e1900 */
[----:B------:R-:W-:Y:S01]  /*8b60*/  UIMAD UR6, UR6, UR4, URZ ;  /* 0x00000004060672a4 */ /* 0x000fe2000f8e023f */
[----:B------:R-:W-:Y:S01]  /*8b70*/  LEA.HI R129, R157, R177, RZ, 0x4 ;  /* 0x000000b19d817211 */ /* 0x000fe200078f20ff */
[----:B------:R-:W-:Y:S01]  /*8b80*/  UIMAD.WIDE.U32 UR8, UR22, UR4, URZ ;  /* 0x00000004160872a5 */ /* 0x000fe2000f8e003f */
[----:B------:R-:W-:Y:S01]  /*8b90*/  IMAD.MOV.U32 R20, RZ, RZ, 0x10 ;  /* 0x00000010ff147424 */ /* 0x000fe200078e00ff */
[----:B------:R-:W-:Y:S01]  /*8ba0*/  UIMAD UR22, UR22, UR5, UR6 ;  /* 0x00000005161672a4 */ /* 0x000fe2000f8e0206 */
[----:B------:R-:W-:Y:S01]  /*8bb0*/  IMAD.MOV.U32 R19, RZ, RZ, 0x20 ;  /* 0x00000020ff137424 */ /* 0x000fe200078e00ff */
[----:B------:R-:W-:Y:S01]  /*8bc0*/  USHF.R.S32.HI UR10, URZ, 0x1f, UR20 ;  /* 0x0000001f3f0a7899 */ /* 0x000fe20008011414 */
[----:B------:R-:W-:Y:S01]  /*8bd0*/  BSSY B0, `(.L_x_1699) ;  /* 0x000008b000007945 */ /* 0x000fe20003800000 */
[----:B------:R-:W-:-:S02]  /*8be0*/  ULDC.64 UR6, c[0x0][0x348] ;  /* 0x0000d20000067ab9 */ /* 0x000fc40000000a00 */
[----:B------:R-:W-:Y:S02]  /*8bf0*/  UISETP.NE.U32.AND UP0, UPT, URZ, UR6, UPT ;  /* 0x000000063f00728c */ /* 0x000fe4000bf05070 */
[----:B------:R-:W-:Y:S02]  /*8c00*/  ULDC.64 UR4, c[0x0][0x1b8] ;  /* 0x00006e0000047ab9 */ /* 0x000fe40000000a00 */
[----:B------:R-:W-:Y:S02]  /*8c10*/  UIADD3 UR23, UR9, UR22, URZ ;  /* 0x0000001609177290 */ /* 0x000fe4000fffe03f */
[----:B------:R-:W-:Y:S02]  /*8c20*/  UIMAD UR6, UR15, UR4, URZ ;  /* 0x000000040f0672a4 */ /* 0x000fe4000f8e023f */
[----:B------:R-:W-:Y:S02]  /*8c30*/  UISETP.NE.AND.EX UP0, UPT, URZ, UR7, UPT, UP0 ;  /* 0x000000073f00728c */ /* 0x000fe4000bf05300 */
[----:B------:R-:W-:-:S02]  /*8c40*/  USHF.R.S32.HI UR9, URZ, 0x1f, UR26 ;  /* 0x0000001f3f097899 */ /* 0x000fc4000801141a */
[----:B------:R-:W-:Y:S01]  /*8c50*/  UMOV UR22, UR8 ;  /* 0x0000000800167c82 */ /* 0x000fe20008000000 */
[----:B-1----:R-:W-:Y:S01]  /*8c60*/  LEA.HI R2, R157, R177, RZ, 0x3 ;  /* 0x000000b19d027211 */ /* 0x002fe200078f18ff */
[----:B------:R-:W-:Y:S02]  /*8c70*/  UIMAD UR6, UR16, UR5, UR6 ;  /* 0x00000005100672a4 */ /* 0x000fe4000f8e0206 */
[----:B------:R-:W-:Y:S01]  /*8c80*/  UIMAD.WIDE.U32 UR22, UR16, UR4, UR22 ;  /* 0x00000004101672a5 */ /* 0x000fe2000f8e0016 */
[----:B------:R-:W-:Y:S01]  /*8c90*/  LOP3.LUT R0, R2, 0xfffffff8, RZ, 0xc0, !PT ;  /* 0xfffffff802007812 */ /* 0x000fe200078ec0ff */
[----:B------:R-:W-:Y:S01]  /*8ca0*/  USEL UR7, UR9, URZ, !UP0 ;  /* 0x0000003f09077287 */ /* 0x000fe2000c000000 */
[----:B------:R-:W-:Y:S01]  /*8cb0*/  SHF.R.S32.HI R68, RZ, 0x3, R2 ;  /* 0x00000003ff447819 */ /* 0x000fe20000011402 */
[----:B------:R-:W-:Y:S02]  /*8cc0*/  ULDC.64 UR4, c[0x0][0x1c0] ;  /* 0x0000700000047ab9 */ /* 0x000fe40000000a00 */
[----:B------:R-:W-:Y:S01]  /*8cd0*/  IMAD.IADD R49, R177, 0x1, -R0 ;  /* 0x00000001b1317824 */ /* 0x000fe200078e0a00 */
[C---:B------:R-:W-:Y:S01]  /*8ce0*/  IADD3 R2, P3, R68.reuse, UR20, RZ ;  /* 0x0000001444027c10 */ /* 0x040fe2000ff7e0ff */
[----:B------:R-:W-:Y:S01]  /*8cf0*/  USEL UR8, UR26, URZ, !UP0 ;  /* 0x0000003f1a087287 */ /* 0x000fe2000c000000 */
[----:B------:R-:W-:Y:S01]  /*8d00*/  IADD3 R14, R68, UR18, RZ ;  /* 0x00000012440e7c10 */ /* 0x000fe2000fffe0ff */
[C---:B------:R-:W-:Y:S01]  /*8d10*/  IMAD.SHL.U32 R36, R49.reuse, 0x8, RZ ;  /* 0x0000000831247824 */ /* 0x040fe200078e00ff */
[----:B------:R-:W-:Y:S01]  /*8d20*/  UIMAD UR7, UR7, UR4, URZ ;  /* 0x00000004070772a4 */ /* 0x000fe2000f8e023f */
[----:B------:R-:W-:Y:S01]  /*8d30*/  IMAD.SHL.U32 R16, R49, 0x8, RZ ;  /* 0x0000000831107824 */ /* 0x000fe200078e00ff */
[----:B------:R-:W-:-:S02]  /*8d40*/  UIADD3 UR23, UR23, UR6, URZ ;  /* 0x0000000617177290 */ /* 0x000fc4000fffe03f */
[----:B------:R-:W-:Y:S01]  /*8d50*/  IADD3 R0, R36, 0x40, RZ ;  /* 0x0000004024007810 */ /* 0x000fe20007ffe0ff */
[----:B------:R-:W-:Y:S01]  /*8d60*/  UIMAD UR5, UR8, UR5, UR7 ;  /* 0x00000005080572a4 */ /* 0x000fe2000f8e0207 */
[----:B------:R-:W-:Y:S01]  /*8d70*/  SHF.R.S32.HI R37, RZ, 0x1f, R36 ;  /* 0x0000001fff257819 */ /* 0x000fe20000011424 */
[----:B------:R-:W-:Y:S01]  /*8d80*/  UIMAD.WIDE.U32 UR22, UR8, UR4, UR22 ;  /* 0x00000004081672a5 */ /* 0x000fe2000f8e0016 */
[----:B------:R-:W-:Y:S01]  /*8d90*/  ISETP.GE.AND P1, PT, R0, c[0x0][0x1d4], PT ;  /* 0x0000750000007a0c */ /* 0x000fe20003f26270 */
[----:B------:R-:W-:Y:S01]  /*8da0*/  IMAD R0, R49, 0x10, R68 ;  /* 0x0000001031007824 */ /* 0x000fe200078e0244 */
[----:B------:R-:W-:Y:S01]  /*8db0*/  ULDC.64 UR6, c[0x0][0x1e8] ;  /* 0x00007a0000067ab9 */ /* 0x000fe20000000a00 */
[----:B------:R-:W-:Y:S01]  /*8dc0*/  IADD3 R15, R16, 0x40, RZ ;  /* 0x00000040100f7810 */ /* 0x000fe20007ffe0ff */
[----:B------:R-:W-:Y:S01]  /*8dd0*/  UIADD3 UR5, UR23, UR5, URZ ;  /* 0x0000000517057290 */ /* 0x000fe2000fffe03f */
[----:B------:R-:W-:Y:S01]  /*8de0*/  ISETP.GE.AND P6, PT, R36, c[0x0][0x1d4], PT ;  /* 0x0000750024007a0c */ /* 0x000fe20003fc6270 */
[----:B------:R-:W-:Y:S01]  /*8df0*/  UIMAD UR6, UR15, UR6, URZ ;  /* 0x000000060f0672a4 */ /* 0x000fe2000f8e023f */
[----:B------:R-:W-:Y:S01]  /*8e00*/  IADD3 R7, R0, UR18, RZ ;  /* 0x0000001200077c10 */ /* 0x000fe2000fffe0ff */
[----:B------:R-:W-:Y:S01]  /*8e10*/  @!UP1 UMOV UR8, UR26 ;  /* 0x0000001a00089c82 */ /* 0x000fe20008000000 */
[----:B------:R-:W-:Y:S01]  /*8e20*/  LOP3.LUT R0, R129, 0xfffffff0, RZ, 0xc0, !PT ;  /* 0xfffffff081007812 */ /* 0x000fe200078ec0ff */
[----:B------:R-:W-:Y:S01]  /*8e30*/  UIMAD UR6, UR16, UR7, UR6 ;  /* 0x00000007100672a4 */ /* 0x000fe2000f8e0206 */
[----:B------:R-:W-:Y:S01]  /*8e40*/  ISETP.GE.AND P4, PT, R15, c[0x0][0x198], PT ;  /* 0x000066000f007a0c */ /* 0x000fe20003f86270 */
[----:B------:R-:W-:Y:S01]  /*8e50*/  @P2 IMAD.HI.U32 R3, R7, c[0x0][0x2c8], RZ ;  /* 0x0000b20007032a27 */ /* 0x000fe200078e00ff */
[----:B------:R-:W-:Y:S01]  /*8e60*/  ISETP.NE.U32.AND P2, PT, RZ, c[0x0][0x350], PT ;  /* 0x0000d400ff007a0c */ /* 0x000fe20003f45070 */
[----:B------:R-:W-:-:S02]  /*8e70*/  ULDC UR20, c[0x0][0x2c4] ;  /* 0x0000b10000147ab9 */ /* 0x000fc40000000800 */
[----:B------:R-:W-:Y:S01]  /*8e80*/  IMAD.IADD R6, R177, 0x1, -R0 ;  /* 0x00000001b1067824 */ /* 0x000fe200078e0a00 */
[----:B------:R-:W-:Y:S01]  /*8e90*/  LEA.HI.X.SX32 R0, R68, UR10, 0x1, P3 ;  /* 0x0000000a44007c11 */ /* 0x000fe200098f0eff */
[----:B-----5:R-:W-:Y:S01]  /*8ea0*/  IMAD.MOV.U32 R10, RZ, RZ, R7 ;  /* 0x000000ffff0a7224 */ /* 0x020fe200078e0007 */
[----:B------:R-:W-:Y:S01]  /*8eb0*/  ISETP.NE.AND.EX P2, PT, RZ, c[0x0][0x354], PT, P2 ;  /* 0x0000d500ff007a0c */ /* 0x000fe20003f45320 */
[----:B------:R-:W-:Y:S01]  /*8ec0*/  UIMAD UR20, UR24, UR20, URZ ;  /* 0x00000014181472a4 */ /* 0x000fe2000f8e023f */
[----:B------:R-:W-:Y:S02]  /*8ed0*/  SHF.R.S32.HI R4, RZ, 0x1f, R6 ;  /* 0x0000001fff047819 */ /* 0x000fe40000011406 */
[----:B------:R-:W-:Y:S02]  /*8ee0*/  ISETP.GE.AND P3, PT, R16, c[0x0][0x198], PT ;  /* 0x0000660010007a0c */ /* 0x000fe40003f66270 */
[----:B------:R-:W-:Y:S01]  /*8ef0*/  LEA.HI R128, R4, R6, RZ, 0x3 ;  /* 0x0000000604807211 */ /* 0x000fe200078f18ff */
[----:B------:R-:W-:Y:S01]  /*8f00*/  IMAD.WIDE.U32 R4, R2, c[0x0][0x1e0], R36 ;  /* 0x0000780002047a25 */ /* 0x000fe200078e0024 */
[----:B------:R-:W-:-:S02]  /*8f10*/  ISETP.GE.AND P5, PT, R14, UR20, PT ;  /* 0x000000140e007c0c */ /* 0x000fc4000bfa6270 */
[----:B------:R-:W-:Y:S02]  /*8f20*/  LOP3.LUT R8, R128, 0xfffffff8, RZ, 0xc0, !PT ;  /* 0xfffffff880087812 */ /* 0x000fe400078ec0ff */
[----:B------:R-:W-:-:S03]  /*8f30*/  P2R R17, PR, RZ, 0x20 ;  /* 0x00000020ff117803 */ /* 0x000fc60000000000 */
[----:B------:R-:W-:Y:S01]  /*8f40*/  IMAD.IADD R127, R6, 0x1, -R8 ;  /* 0x00000001067f7824 */ /* 0x000fe200078e0a08 */
[----:B------:R-:W-:Y:S01]  /*8f50*/  MOV R6, R4 ;  /* 0x0000000400067202 */ /* 0x000fe20000000f00 */
[----:B------:R-:W-:Y:S01]  /*8f60*/  IMAD.U32 R8, RZ, RZ, UR22 ;  /* 0x00000016ff087e24 */ /* 0x000fe2000f8e00ff */
[----:B--2---:R-:W-:-:S04]  /*8f70*/  LOP3.LUT R161, R161, 0xfffffffe, RZ, 0xc0, !PT ;  /* 0xfffffffea1a17812 */ /* 0x004fc800078ec0ff */
[----:B------:R-:W-:Y:S02]  /*8f80*/  @P1 LOP3.LUT R161, R161, 0x1, RZ, 0xfc, !PT ;  /* 0x00000001a1a11812 */ /* 0x000fe400078efcff */
[----:B------:R-:W-:-:S03]  /*8f90*/  PLOP3.LUT P1, PT, PT, PT, UP2, 0x80, 0x0 ;  /* 0x000000000000781c */ /* 0x000fc60003f2f028 */
[----:B------:R1:W-:Y:S10]  /*8fa0*/  STL [R1+0x38], R161 ;  /* 0x000038a101007387 */ /* 0x0003f40000100800 */
[----:B------:R-:W-:Y:S01]  /*8fb0*/  @P1 SHF.R.U32.HI R10, RZ, c[0x0][0x2cc], R3 ;  /* 0x0000b300ff0a1a19 */ /* 0x000fe20000011603 */
[----:B------:R-:W-:-:S02]  /*8fc0*/  IMAD R3, R0, c[0x0][0x1e0], RZ ;  /* 0x0000780000037a24 */ /* 0x000fc400078e02ff */
[----:B------:R-:W-:Y:S02]  /*8fd0*/  IMAD R0, R0, c[0x0][0x208], RZ ;  /* 0x0000820000007a24 */ /* 0x000fe400078e02ff */
[C---:B------:R-:W-:Y:S02]  /*8fe0*/  IMAD R9, R2.reuse, c[0x0][0x1e4], R3 ;  /* 0x0000790002097a24 */ /* 0x040fe400078e0203 */
[----:B------:R-:W-:Y:S01]  /*8ff0*/  IMAD R11, R2, c[0x0][0x20c], R0 ;  /* 0x00008300020b7a24 */ /* 0x000fe200078e0200 */
[----:B------:R-:W-:Y:S01]  /*9000*/  IADD3 R0, -R10, RZ, RZ ;  /* 0x000000ff0a007210 */ /* 0x000fe20007ffe1ff */
[----:B------:R-:W-:-:S04]  /*9010*/  IMAD.WIDE.U32 R2, R2, c[0x0][0x208], R36 ;  /* 0x0000820002027a25 */ /* 0x000fc800078e0024 */
[----:B------:R-:W-:Y:S01]  /*9020*/  IMAD R12, R0, c[0x0][0x2c4], R7 ;  /* 0x0000b100000c7a24 */ /* 0x000fe200078e0207 */
[----:B------:R-:W-:Y:S01]  /*9030*/  SHF.R.S32.HI R0, RZ, 0x1f, R10 ;  /* 0x0000001fff007819 */ /* 0x000fe2000001140a */
[----:B------:R-:W-:Y:S02]  /*9040*/  IMAD.IADD R7, R5, 0x1, R9 ;  /* 0x0000000105077824 */ /* 0x000fe400078e0209 */
[----:B------:R-:W-:Y:S02]  /*9050*/  IMAD.IADD R5, R3, 0x1, R11 ;  /* 0x0000000103057824 */ /* 0x000fe400078e020b */
[----:B------:R-:W-:Y:S02]  /*9060*/  IMAD.MOV.U32 R4, RZ, RZ, R2 ;  /* 0x000000ffff047224 */ /* 0x000fe400078e0002 */
[----:B------:R-:W-:Y:S01]  /*9070*/  IMAD.U32 R3, RZ, RZ, UR5 ;  /* 0x00000005ff037e24 */ /* 0x000fe2000f8e00ff */
[----:B------:R-:W-:Y:S01]  /*9080*/  ULDC.64 UR4, c[0x0][0x210] ;  /* 0x0000840000047ab9 */ /* 0x000fe20000000a00 */
[----:B------:R-:W-:Y:S01]  /*9090*/  IMAD R0, R0, c[0x0][0x1b0], RZ ;  /* 0x00006c0000007a24 */ /* 0x000fe200078e02ff */
[----:B------:R-:W-:Y:S01]  /*90a0*/  UIMAD UR4, UR15, UR4, URZ ;  /* 0x000000040f0472a4 */ /* 0x000fe2000f8e023f */
[----:B------:R-:W-:-:S02]  /*90b0*/  IMAD.MOV.U32 R2, RZ, RZ, R8 ;  /* 0x000000ffff027224 */ /* 0x000fc400078e0008 */
[C---:B------:R-:W-:Y:S01]  /*90c0*/  IMAD R0, R10.reuse, c[0x0][0x1b4], R0 ;  /* 0x00006d000a007a24 */ /* 0x040fe200078e0200 */
[----:B------:R-:W-:Y:S01]  /*90d0*/  UIMAD UR4, UR16, UR5, UR4 ;  /* 0x00000005100472a4 */ /* 0x000fe2000f8e0204 */
[----:B------:R-:W-:-:S04]  /*90e0*/  IMAD.WIDE.U32 R2, R10, c[0x0][0x1b0], R2 ;  /* 0x00006c000a027a25 */ /* 0x000fc800078e0002 */
[----:B------:R-:W-:Y:S01]  /*90f0*/  IMAD.IADD R3, R3, 0x1, R0 ;  /* 0x0000000103037824 */ /* 0x000fe200078e0200 */
[----:B------:R-:W-:Y:S01]  /*9100*/  SHF.R.S32.HI R0, RZ, 0x1f, R12 ;  /* 0x0000001fff007819 */ /* 0x000fe2000001140c */
[----:B------:R-:W-:Y:S02]  /*9110*/  IMAD.U32 R9, RZ, RZ, UR23 ;  /* 0x00000017ff097e24 */ /* 0x000fe4000f8e00ff */
[----:B------:R-:W-:Y:S02]  /*9120*/  IMAD.U32 R9, RZ, RZ, UR16 ;  /* 0x00000010ff097e24 */ /* 0x000fe4000f8e00ff */
[----:B------:R-:W-:Y:S02]  /*9130*/  IMAD R0, R0, c[0x0][0x1a8], RZ ;  /* 0x00006a0000007a24 */ /* 0x000fe400078e02ff */
[----:B------:R-:W-:-:S04]  /*9140*/  IMAD.WIDE.U32 R8, R9, c[0x0][0x1e8], R6 ;  /* 0x00007a0009087a25 */ /* 0x000fc800078e0006 */
[----:B------:R-:W-:Y:S01]  /*9150*/  IMAD.U32 R6, RZ, RZ, UR16 ;  /* 0x00000010ff067e24 */ /* 0x000fe2000f8e00ff */
[----:B------:R-:W-:Y:S01]  /*9160*/  IADD3 R9, R9, UR6, RZ ;  /* 0x0000000609097c10 */ /* 0x000fe2000fffe0ff */
[C---:B------:R-:W-:Y:S02]  /*9170*/  IMAD R0, R12.reuse, c[0x0][0x1ac], R0 ;  /* 0x00006b000c007a24 */ /* 0x040fe400078e0200 */
[----:B------:R-:W-:-:S04]  /*9180*/  IMAD.WIDE.U32 R2, R12, c[0x0][0x1a8], R2 ;  /* 0x00006a000c027a25 */ /* 0x000fc800078e0002 */
[----:B------:R-:W-:Y:S01]  /*9190*/  IMAD.WIDE.U32 R6, R6, c[0x0][0x210], R4 ;  /* 0x0000840006067a25 */ /* 0x000fe200078e0004 */
[----:B---3--:R-:W-:Y:S02]  /*91a0*/  @P0 SHF.R.S32.HI R5, RZ, 0x1f, R13 ;  /* 0x0000001fff050819 */ /* 0x008fe4000001140d */
[----:B------:R-:W-:Y:S01]  /*91b0*/  @P0 MOV R4, R13 ;  /* 0x0000000d00040202 */ /* 0x000fe20000000f00 */
[----:B------:R-:W-:Y:S01]  /*91c0*/  IMAD.IADD R0, R3, 0x1, R0 ;  /* 0x0000000103007824 */ /* 0x000fe200078e0200 */
[C---:B------:R-:W-:Y:S01]  /*91d0*/  LEA R13, P1, R2.reuse, c[0x0][0x160], 0x1 ;  /* 0x00005800020d7a11 */ /* 0x040fe200078208ff */
[----:B------:R-:W-:Y:S01]  /*91e0*/  @!P0 IMAD.U32 R5, RZ, RZ, UR9 ;  /* 0x00000009ff058e24 */ /* 0x000fe2000f8e00ff */
[----:B------:R-:W-:Y:S01]  /*91f0*/  IADD3 R7, R7, UR4, RZ ;  /* 0x0000000407077c10 */ /* 0x000fe2000fffe0ff */
[----:B------:R-:W-:Y:S01]  /*9200*/  @!P0 IMAD.U32 R4, RZ, RZ, UR8 ;  /* 0x00000008ff048e24 */ /* 0x000fe2000f8e00ff */
[----:B------:R-:W-:Y:S02]  /*9210*/  LEA.HI.X R12, R2, c[0x0][0x164], R0, 0x1, P1 ;  /* 0x00005900020c7a11 */ /* 0x000fe400008f0c00 */
[----:B------:R-:W-:-:S02]  /*9220*/  LEA.HI R2, R157, R177, RZ, 0x6 ;  /* 0x000000b19d027211 */ /* 0x000fc400078f30ff */
[----:B------:R-:W-:Y:S02]  /*9230*/  SEL R0, R5, RZ, !P2 ;  /* 0x000000ff05007207 */ /* 0x000fe40005000000 */
[----:B------:R-:W-:Y:S01]  /*9240*/  SEL R10, R4, RZ, !P2 ;  /* 0x000000ff040a7207 */ /* 0x000fe20005000000 */
[----:B------:R-:W-:Y:S01]  /*9250*/  IMAD.SHL.U32 R2, R2, 0x8, RZ ;  /* 0x0000000802027824 */ /* 0x000fe200078e00ff */
[----:B------:R-:W-:Y:S01]  /*9260*/  SHF.L.U32 R3, R68, 0x6, RZ ;  /* 0x0000000644037819 */ /* 0x000fe200000006ff */
[----:B------:R1:W2:Y:S01]  /*9270*/  SHFL.IDX PT, R4, R13, RZ, 0x181f ;  /* 0x00181fff0d047589 */ /* 0x0002a200000e0000 */
[----:B------:R-:W-:Y:S01]  /*9280*/  R2P PR, R127, 0x6 ;  /* 0x000000067f007804 */ /* 0x000fe20000000000 */
[----:B------:R-:W-:Y:S01]  /*9290*/  IMAD.WIDE.U32 R132, R10, c[0x0][0x218], R6 ;  /* 0x000086000a847a25 */ /* 0x000fe200078e0006 */
[----:B------:R-:W-:Y:S01]  /*92a0*/  LOP3.LUT R32, R2, 0xfffffe00, RZ, 0xc0, !PT ;  /* 0xfffffe0002207812 */ /* 0x000fe200078ec0ff */
[----:B------:R1:W3:Y:S01]  /*92b0*/  SHFL.IDX PT, R5, R12, RZ, 0x181f ;  /* 0x00181fff0c057589 */ /* 0x0002e200000e0000 */
[----:B------:R-:W-:Y:S01]  /*92c0*/  LOP3.LUT R18, R3, 0x1c0, RZ, 0xc0, !PT ;  /* 0x000001c003127812 */ /* 0x000fe200078ec0ff */
[----:B------:R-:W-:-:S02]  /*92d0*/  IMAD R2, R0, c[0x0][0x1f0], RZ ;  /* 0x00007c0000027a24 */ /* 0x000fc400078e02ff */
[----:B------:R-:W-:Y:S01]  /*92e0*/  IMAD R0, R0, c[0x0][0x218], RZ ;  /* 0x0000860000007a24 */ /* 0x000fe200078e02ff */
[----:B------:R-:W-:Y:S01]  /*92f0*/  LOP3.LUT R3, R18, 0x38, R36, 0xf8, !PT ;  /* 0x0000003812037812 */ /* 0x000fe200078ef824 */
[C---:B------:R-:W-:Y:S01]  /*9300*/  IMAD R11, R10.reuse, c[0x0][0x1f4], R2 ;  /* 0x00007d000a0b7a24 */ /* 0x040fe200078e0202 */
[----:B------:R-:W-:Y:S01]  /*9310*/  SHF.R.U32.HI R33, RZ, 0x3, R18 ;  /* 0x00000003ff217819 */ /* 0x000fe20000011612 */
[C---:B------:R-:W-:Y:S01]  /*9320*/  IMAD R2, R10.reuse, c[0x0][0x21c], R0 ;  /* 0x000087000a027a24 */ /* 0x040fe200078e0200 */
[----:B------:R-:W-:Y:S01]  /*9330*/  SEL R0, R19, 0xffffffe0, !P2 ;  /* 0xffffffe013007807 */ /* 0x000fe20005000000 */
[----:B------:R-:W-:Y:S01]  /*9340*/  IMAD.WIDE.U32 R22, R10, c[0x0][0x1f0], R8 ;  /* 0x00007c000a167a25 */ /* 0x000fe200078e0008 */
[----:B------:R-:W-:Y:S02]  /*9350*/  LOP3.LUT R244, R32, R3, R33, 0xf6, !PT ;  /* 0x0000000320f47212 */ /* 0x000fe400078ef621 */
[----:B------:R-:W-:Y:S01]  /*9360*/  SEL R3, R20, 0xfffffff0, !P1 ;  /* 0xfffffff014037807 */ /* 0x000fe20004800000 */
[----:B------:R-:W-:Y:S01]  /*9370*/  IMAD.IADD R131, R133, 0x1, R2 ;  /* 0x0000000185837824 */ /* 0x000fe200078e0202 */
[----:B------:R1:W-:Y:S01]  /*9380*/  STL.64 [R1+0x48], R22 ;  /* 0x0000481601007387 */ /* 0x0003e20000100a00 */
[----:B------:R-:W-:-:S03]  /*9390*/  IMAD.IADD R25, R23, 0x1, R11 ;  /* 0x0000000117197824 */ /* 0x000fc600078e020b */
[----:B------:R1:W-:Y:S04]  /*93a0*/  STL.64 [R1+0x58], R132 ;  /* 0x0000588401007387 */ /* 0x0003e80000100a00 */
[----:B------:R1:W-:Y:S04]  /*93b0*/  STL [R1+0x54], R131 ;  /* 0x0000548301007387 */ /* 0x0003e80000100800 */
[----:B------:R1:W-:Y:S01]  /*93c0*/  STL [R1+0x44], R25 ;  /* 0x0000441901007387 */ /* 0x0003e20000100800 */
[----:B------:R-:W-:Y:S05]  /*93d0*/  @P5 BRA `(.L_x_1700) ;  /* 0x000000a000005947 */ /* 0x000fea0003800000 */
[----:B--23--:R-:W-:Y:S02]  /*93e0*/  SHF.R.S32.HI R2, RZ, 0x1f, R15 ;  /* 0x0000001fff027819 */ /* 0x00cfe4000001140f */
        /* <DEDUP_REMOVED lines=9> */
.L_x_1700:
[----:B--23--:R-:W-:Y:S05]  /*9480*/  BSYNC B0 ;  /* 0x0000000000007941 */ /* 0x00cfea0003800000 */
.L_x_1699:
[----:B------:R-:W-:Y:S01]  /*9490*/  IADD3 R2, R14, 0x10, RZ ;  /* 0x000000100e027810 */ /* 0x000fe20007ffe0ff */
[----:B------:R2:W3:Y:S01]  /*94a0*/  SHFL.IDX PT, R5, R12, 0x1, 0x181f ;  /* 0x00381f000c057f89 */ /* 0x0004e200000e0000 */
[----:B------:R-:W-:Y:S02]  /*94b0*/  BSSY B0, `(.L_x_1701) ;  /* 0x000000f000007945 */ /* 0x000fe40003800000 */
[----:B------:R-:W-:Y:S01]  /*94c0*/  ISETP.GE.AND P0, PT, R2, UR20, PT ;  /* 0x0000001402007c0c */ /* 0x000fe2000bf06270 */
[----:B------:R2:W4:Y:S03]  /*94d0*/  SHFL.IDX PT, R4, R13, 0x1, 0x181f ;  /* 0x00381f000d047f89 */ /* 0x00052600000e0000 */
[----:B------:R-:W-:-:S09]  /*94e0*/  P2R R26, PR, RZ, 0x1 ;  /* 0x00000001ff1a7803 */ /* 0x000fd20000000000 */
        /* <DEDUP_REMOVED lines=11> */
.L_x_1702:
[----:B------:R-:W-:Y:S05]  /*95a0*/  BSYNC B0 ;  /* 0x0000000000007941 */ /* 0x000fea0003800000 */
.L_x_1701:
[----:B---3--:R-:W-:Y:S01]  /*95b0*/  IADD3 R2, R14, 0x20, RZ ;  /* 0x000000200e027810 */ /* 0x008fe20007ffe0ff */
[----:B------:R3:W1:Y:S01]  /*95c0*/  SHFL.IDX PT, R5, R12, 0x2, 0x181f ;  /* 0x00581f000c057f89 */ /* 0x00066200000e0000 */
[----:B------:R-:W-:Y:S02]  /*95d0*/  BSSY B0, `(.L_x_1703) ;  /* 0x000000f000007945 */ /* 0x000fe40003800000 */
[----:B------:R-:W-:Y:S01]  /*95e0*/  ISETP.GE.AND P0, PT, R2, UR20, PT ;  /* 0x0000001402007c0c */ /* 0x000fe2000bf06270 */
[----:B----4-:R3:W4:Y:S03]  /*95f0*/  SHFL.IDX PT, R4, R13, 0x2, 0x181f ;  /* 0x00581f000d047f89 */ /* 0x01072600000e0000 */
[----:B------:R-:W-:-:S09]  /*9600*/  P2R R38, PR, RZ, 0x1 ;  /* 0x00000001ff267803 */ /* 0x000fd20000000000 */
        /* <DEDUP_REMOVED lines=11> */
.L_x_1704:
[----:B------:R-:W-:Y:S05]  /*96c0*/  BSYNC B0 ;  /* 0x0000000000007941 */ /* 0x000fea0003800000 */
.L_x_1703:
[----:B-1----:R-:W-:Y:S01]  /*96d0*/  IADD3 R2, R14, 0x30, RZ ;  /* 0x000000300e027810 */ /* 0x002fe20007ffe0ff */
[----:B------:R1:W2:Y:S01]  /*96e0*/  SHFL.IDX PT, R5, R12, 0x3, 0x181f ;  /* 0x00781f000c057f89 */ /* 0x0002a200000e0000 */
        /* <DEDUP_REMOVED lines=15> */
.L_x_1706:
[----:B------:R-:W-:Y:S05]  /*97e0*/  BSYNC B0 ;  /* 0x0000000000007941 */ /* 0x000fea0003800000 */
.L_x_1705:
[----:B--2---:R-:W-:Y:S01]  /*97f0*/  IADD3 R2, R14, 0x40, RZ ;  /* 0x000000400e027810 */ /* 0x004fe20007ffe0ff */
        /* <DEDUP_REMOVED lines=16> */
.L_x_1708:
[----:B------:R-:W-:Y:S05]  /*9900*/  BSYNC B0 ;  /* 0x0000000000007941 */ /* 0x000fea0003800000 */
.L_x_1707:
        /* <DEDUP_REMOVED lines=17> */
.L_x_1710:
[----:B------:R-:W-:Y:S05]  /*9a20*/  BSYNC B0 ;  /* 0x0000000000007941 */ /* 0x000fea0003800000 */
.L_x_1709:
        /* <DEDUP_REMOVED lines=17> */
.L_x_1712:
[----:B------:R-:W-:Y:S05]  /*9b40*/  BSYNC B0 ;  /* 0x0000000000007941 */ /* 0x000fea0003800000 */
.L_x_1711:
[----:B-1----:R-:W1:Y:S01]  /*9b50*/  SHFL.IDX PT, R6, R13, 0x7, 0x181f ;  /* 0x00f81f000d067f89 */ /* 0x002e6200000e0000 */
[----:B------:R-:W-:Y:S01]  /*9b60*/  IADD3 R2, R14, 0x70, RZ ;  /* 0x000000700e027810 */ /* 0x000fe20007ffe0ff */
[----:B------:R-:W-:Y:S01]  /*9b70*/  UIADD3 UR15, UR12, -0x1, URZ ;  /* 0xffffffff0c0f7890 */ /* 0x000fe2000fffe03f */
[----:B------:R-:W-:Y:S01]  /*9b80*/  IADD3 R8, -R68, UR13, RZ ;  /* 0x0000000d44087c10 */ /* 0x000fe2000fffe1ff */
[----:B------:R5:W2:Y:S01]  /*9b90*/  SHFL.IDX PT, R7, R12, 0x7, 0x181f ;  /* 0x00f81f000c077f89 */ /* 0x000aa200000e0000 */
[----:B------:R-:W-:Y:S01]  /*9ba0*/  ISETP.GE.AND P5, PT, R2, UR20, PT ;  /* 0x0000001402007c0c */ /* 0x000fe2000bfa6270 */
[----:B------:R-:W-:Y:S01]  /*9bb0*/  ULDC.64 UR8, c[0x0][0x1e0] ;  /* 0x0000780000087ab9 */ /* 0x000fe20000000a00 */
[----:B------:R-:W-:Y:S01]  /*9bc0*/  IMAD.MOV.U32 R158, RZ, RZ, R24 ;  /* 0x000000ffff9e7224 */ /* 0x000fe200078e0018 */
[----:B------:R-:W-:Y:S01]  /*9bd0*/  UMOV UR11, 0x6 ;  /* 0x00000006000b7882 */ /* 0x000fe20000000000 */
[----:B------:R-:W-:Y:S01]  /*9be0*/  IMAD.U32 R2, RZ, RZ, UR15 ;  /* 0x0000000fff027e24 */ /* 0x000fe2000f8e00ff */
[----:B------:R-:W-:Y:S01]  /*9bf0*/  USHF.L.U32 UR10, UR8, 0x6, URZ ;  /* 0x00000006080a7899 */ /* 0x000fe2000800063f */
[----:B------:R-:W-:Y:S01]  /*9c00*/  IMAD.MOV.U32 R159, RZ, RZ, R25 ;  /* 0x000000ffff9f7224 */ /* 0x000fe200078e0019 */
[----:B------:R-:W-:Y:S01]  /*9c10*/  USHF.L.U64.HI UR11, UR8, UR11, UR9 ;  /* 0x0000000b080b7299 */ /* 0x000fe20008010209 */
[----:B------:R-:W-:Y:S01]  /*9c20*/  IMAD R2, R2, -0x40, R8 ;  /* 0xffffffc002027824 */ /* 0x000fe200078e0208 */
[----:B------:R-:W-:Y:S01]  /*9c30*/  USHF.R.S32.HI UR14, URZ, 0x1f, UR15 ;  /* 0x0000001f3f0e7899 */ /* 0x000fe2000801140f */
[----:B------:R-:W-:Y:S01]  /*9c40*/  IMAD.MOV.U32 R158, RZ, RZ, R22 ;  /* 0x000000ffff9e7224 */ /* 0x000fe200078e0016 */
[----:B------:R-:W-:Y:S01]  /*9c50*/  UIMAD UR4, UR11, UR15, URZ ;  /* 0x0000000f0b0472a4 */ /* 0x000fe2000f8e023f */
[----:B------:R-:W-:Y:S01]  /*9c60*/  IMAD.U32 R154, RZ, RZ, UR10 ;  /* 0x0000000aff9a7e24 */ /* 0x000fe2000f8e00ff */
[----:B------:R-:W-:Y:S01]  /*9c70*/  ISETP.GE.AND P2, PT, R2, 0x11, PT ;  /* 0x000000110200780c */ /* 0x000fe20003f46270 */
[----:B------:R-:W-:Y:S01]  /*9c80*/  @!P5 IMAD.SHL.U32 R10, R244, 0x2, RZ ;  /* 0x00000002f40ad824 */ /* 0x000fe200078e00ff */
[----:B------:R-:W-:Y:S01]  /*9c90*/  ISETP.GE.AND P1, PT, R2, 0x21, PT ;  /* 0x000000210200780c */ /* 0x000fe20003f26270 */
[----:B------:R-:W-:Y:S01]  /*9ca0*/  UIMAD UR4, UR14, UR10, UR4 ;  /* 0x0000000a0e0472a4 */ /* 0x000fe2000f8e0204 */
[----:B------:R-:W-:Y:S01]  /*9cb0*/  IMAD.MOV.U32 R19, RZ, RZ, c[0x0][0x1e0] ;  /* 0x00007800ff137624 */ /* 0x000fe200078e00ff */
[----:B------:R-:W-:Y:S01]  /*9cc0*/  @!P5 SHF.R.S32.HI R8, RZ, 0x1f, R15 ;  /* 0x0000001fff08d819 */ /* 0x000fe2000001140f */
[----:B------:R-:W-:Y:S01]  /*9cd0*/  UIMAD.WIDE.U32 UR22, UR8, 0x20, URZ ;  /* 0x00000020081678a5 */ /* 0x000fe2000f8e003f */
[----:B-1--4-:R-:W-:Y:S01]  /*9ce0*/  @!P5 LEA R4, P0, R16, R6, 0x1 ;  /* 0x000000061004d211 */ /* 0x012fe200078008ff */
[----:B------:R-:W-:Y:S01]  /*9cf0*/  USHF.L.U32 UR17, UR9, 0x5, URZ ;  /* 0x0000000509117899 */ /* 0x000fe2000800063f */
[----:B--23-5:R-:W-:Y:S01]  /*9d00*/  IMAD.U32 R12, RZ, RZ, UR9 ;  /* 0x00000009ff0c7e24 */ /* 0x02cfe2000f8e00ff */
[----:B------:R-:W-:Y:S01]  /*9d10*/  @!P5 LEA.HI R8, R8, R15, RZ, 0x3 ;  /* 0x0000000f0808d211 */ /* 0x000fe200078f18ff */
[----:B------:R1:W-:Y:S01]  /*9d20*/  STL.64 [R1+0x40], R158 ;  /* 0x0000409e01007387 */ /* 0x0003e20000100a00 */
[----:B------:R-:W-:Y:S01]  /*9d30*/  @!P5 LEA.HI.X R5, R16, R7, R37, 0x1, P0 ;  /* 0x000000071005d211 */ /* 0x000fe200000f0c25 */
[----:B------:R-:W-:Y:S01]  /*9d40*/  UIADD3 UR17, UR23, UR17, URZ ;  /* 0x0000001117117290 */ /* 0x000fe2000fffe03f */
[----:B------:R-:W-:-:S02]  /*9d50*/  @!P5 LOP3.LUT R8, R8, 0xfffffff8, RZ, 0xc0, !PT ;  /* 0xfffffff80808d812 */ /* 0x000fc400078ec0ff */
[----:B------:R-:W-:Y:S01]  /*9d60*/  LEA.HI R155, R157, R177, RZ, 0x5 ;  /* 0x000000b19d9b7211 */ /* 0x000fe200078f28ff */
[----:B------:R-:W-:Y:S01]  /*9d70*/  @!PT LDS RZ, [RZ] ;  /* 0x00000000fffff984 */ /* 0x000fe20000000800 */
[----:B------:R2:W-:Y:S01]  /*9d80*/  @!P5 LDGSTS.E.BYPASS.LTC128B.128 [R10+0xb900], [R4.64], !P3 ;  /* 0x0b900000040adfae */ /* 0x0005e2000d901d5c */
[----:B------:R-:W-:Y:S01]  /*9d90*/  ISETP.GE.AND P3, PT, R2, 0x1, PT ;  /* 0x000000010200780c */ /* 0x000fe20003f66270 */
[----:B------:R-:W-:Y:S01]  /*9da0*/  @!P5 IMAD.WIDE R6, R8, 0x2, R6 ;  /* 0x000000020806d825 */ /* 0x000fe200078e0206 */
[----:B------:R-:W-:-:S04]  /*9db0*/  SHF.R.S32.HI R156, RZ, 0x5, R155 ;  /* 0x00000005ff9c7819 */ /* 0x000fc8000001149b */
[----:B------:R3:W-:Y:S04]  /*9dc0*/  @!P5 LDGSTS.E.BYPASS.LTC128B.128 [R10+0xf900], [R6.64], !P4 ;  /* 0x0f900000060adfae */ /* 0x0007e8000e101d5c */
[----:B------:R-:W0:Y:S01]  /*9dd0*/  LDGDEPBAR ;  /* 0x00000000000079af */ /* 0x000e220000000000 */
[----:B--2---:R-:W-:-:S05]  /*9de0*/  IMAD.WIDE.U32 R4, R154, UR15, R158 ;  /* 0x0000000f9a047c25 */ /* 0x004fca000f8e009e */
[----:B------:R-:W-:Y:S01]  /*9df0*/  IADD3 R5, R5, UR4, RZ ;  /* 0x0000000405057c10 */ /* 0x000fe2000fffe0ff */
[----:B------:R-:W-:Y:S01]  /*9e00*/  BAR.SYNC.DEFER_BLOCKING 0x0 ;  /* 0x0000000000007b1d */ /* 0x000fe20000010000 */
[----:B------:R-:W-:-:S04]  /*9e10*/  @P2 LEA R9, P0, R19, R4, 0x4 ;  /* 0x0000000413092211 */ /* 0x000fc800078020ff */
[----:B------:R-:W-:Y:S02]  /*9e20*/  @P2 LEA.HI.X R12, R19, R5, R12, 0x4, P0 ;  /* 0x00000005130c2211 */ /* 0x000fe400000f240c */
[----:B------:R-:W-:-:S04]  /*9e30*/  @P1 IADD3 R11, P0, R4, UR22, RZ ;  /* 0x00000016040b1c10 */ /* 0x000fc8000ff1e0ff */
[----:B------:R-:W-:Y:S02]  /*9e40*/  @P1 IADD3.X R13, R5, UR17, RZ, P0, !PT ;  /* 0x00000011050d1c10 */ /* 0x000fe400087fe4ff */
[----:B------:R-:W-:-:S04]  /*9e50*/  @P2 LEA R8, P0, R9, c[0x0][0x1c8], 0x1 ;  /* 0x0000720009082a11 */ /* 0x000fc800078008ff */
[----:B------:R-:W-:Y:S02]  /*9e60*/  @P2 LEA.HI.X R9, R9, c[0x0][0x1cc], R12, 0x1, P0 ;  /* 0x0000730009092a11 */ /* 0x000fe400000f0c0c */
[----:B------:R-:W-:-:S04]  /*9e70*/  @P1 LEA R12, P0, R11, c[0x0][0x1c8], 0x1 ;  /* 0x000072000b0c1a11 */ /* 0x000fc800078008ff */
[----:B------:R-:W-:Y:S02]  /*9e80*/  @P1 LEA.HI.X R13, R11, c[0x0][0x1cc], R13, 0x1, P0 ;  /* 0x000073000b0d1a11 */ /* 0x000fe400000f0c0d */
[----:B---3--:R-:W-:-:S04]  /*9e90*/  @P3 LEA R10, P0, R4, c[0x0][0x1c8], 0x1 ;  /* 0x00007200040a3a11 */ /* 0x008fc800078008ff */
[----:B------:R-:W-:Y:S02]  /*9ea0*/  @P3 LEA.HI.X R11, R4, c[0x0][0x1cc], R5, 0x1, P0 ;  /* 0x00007300040b3a11 */ /* 0x000fe400000f0c05 */
[----:B------:R-:W-:-:S13]  /*9eb0*/  ISETP.GE.AND P0, PT, R2, 0x31, PT ;  /* 0x000000310200780c */ /* 0x000fda0003f06270 */
[----:B------:R-:W-:Y:S01]  /*9ec0*/  VOTEU.ANY UP0, P0 ;  /* 0x00000000003f7886 */ /* 0x000fe20000000100 */
[----:B------:R-:W-:-:S04]  /*9ed0*/  @P0 IMAD.WIDE.U32 R4, R19, 0x30, R4 ;  /* 0x0000003013040825 */ /* 0x000fc800078e0004 */
[----:B------:R-:W-:Y:S01]  /*9ee0*/  @UP0 UIMAD UR9, UR9, 0x30, URZ ;  /* 0x00000030090908a4 */ /* 0x000fe2000f8e023f */
[----:B------:R-:W-:-:S05]  /*9ef0*/  @P0 LEA R6, P4, R4, c[0x0][0x1c8], 0x1 ;  /* 0x0000720004060a11 */ /* 0x000fca00078808ff */
[----:B------:R-:W-:-:S04]  /*9f00*/  @P0 IADD3 R2, R5, UR9, RZ ;  /* 0x0000000905020c10 */ /* 0x000fc8000fffe0ff */
[----:B------:R-:W-:Y:S01]  /*9f10*/  @P0 LEA.HI.X R7, R4, c[0x0][0x1cc], R2, 0x1, P4 ;  /* 0x0000730004070a11 */ /* 0x000fe200020f0c02 */
[----:B------:R-:W-:Y:S01]  /*9f20*/  @P3 IMAD.SHL.U32 R2, R244, 0x2, RZ ;  /* 0x00000002f4023824 */ /* 0x000fe200078e00ff */
[----:B------:R-:W-:-:S04]  /*9f30*/  LOP3.LUT P4, RZ, R161, 0x1, RZ, 0xc0, !PT ;  /* 0x00000001a1ff7812 */ /* 0x000fc8000788c0ff */
[----:B------:R-:W-:Y:S01]  /*9f40*/  @!PT LDS RZ, [RZ] ;  /* 0x00000000fffff984 */ /* 0x000fe20000000800 */
[----:B------:R-:W-:Y:S01]  /*9f50*/  @!PT LDS RZ, [RZ] ;  /* 0x00000000fffff984 */ /* 0x000fe20000000800 */
[----:B------:R-:W-:Y:S01]  /*9f60*/  @!PT LDS RZ, [RZ] ;  /* 0x00000000fffff984 */ /* 0x000fe20000000800 */
[----:B------:R2:W-:Y:S09]  /*9f70*/  @P3 LDGSTS.E.BYPASS.LTC128B.128 [R2+0x4100], [R10.64], !P6 ;  /* 0x041000000a023fae */ /* 0x0005f2000f101d5c */
[----:B------:R2:W-:Y:S02]  /*9f80*/  @P3 LDGSTS.E.BYPASS.LTC128B.128 [R2+0x6100], [R10.64+0x80], !P4 ;  /* 0x061000800a023fae */ /* 0x0005e4000e101d5c */
[----:B--2---:R-:W-:-:S05]  /*9f90*/  @P2 IMAD.SHL.U32 R2, R244, 0x2, RZ ;  /* 0x00000002f4022824 */ /* 0x004fca00078e00ff */
[----:B------:R2:W-:Y:S04]  /*9fa0*/  @P2 LDGSTS.E.BYPASS.LTC128B.128 [R2+0x4900], [R8.64], !P6 ;  /* 0x0490000008022fae */ /* 0x0005e8000f101d5c */
[----:B------:R2:W-:Y:S02]  /*9fb0*/  @P2 LDGSTS.E.BYPASS.LTC128B.128 [R2+0x6900], [R8.64+0x80], !P4 ;  /* 0x0690008008022fae */ /* 0x0005e4000e101d5c */
[----:B--2---:R-:W-:-:S05]  /*9fc0*/  @P1 IMAD.SHL.U32 R2, R244, 0x2, RZ ;  /* 0x00000002f4021824 */ /* 0x004fca00078e00ff */
[----:B------:R2:W-:Y:S04]  /*9fd0*/  @P1 LDGSTS.E.BYPASS.LTC128B.128 [R2+0x5100], [R12.64], !P6 ;  /* 0x051000000c021fae */ /* 0x0005e8000f101d5c */
[----:B------:R2:W-:Y:S02]  /*9fe0*/  @P1 LDGSTS.E.BYPASS.LTC128B.128 [R2+0x7100], [R12.64+0x80], !P4 ;  /* 0x071000800c021fae */ /* 0x0005e4000e101d5c */
[----:B--2---:R-:W-:-:S05]  /*9ff0*/  @P0 IMAD.SHL.U32 R2, R244, 0x2, RZ ;  /* 0x00000002f4020824 */ /* 0x004fca00078e00ff */
[----:B------:R1:W-:Y:S04]  /*a000*/  @P0 LDGSTS.E.BYPASS.LTC128B.128 [R2+0x5900], [R6.64], !P6 ;  /* 0x0590000006020fae */ /* 0x0003e8000f101d5c */
[----:B------:R1:W-:Y:S01]  /*a010*/  @P0 LDGSTS.E.BYPASS.LTC128B.128 [R2+0x7900], [R6.64+0x80], !P4 ;  /* 0x0790008006020fae */ /* 0x0003e2000e101d5c */
[----:B------:R-:W-:-:S03]  /*a020*/  ISETP.LT.AND P0, PT, RZ, c[0x0][0x27c], PT ;  /* 0x00009f00ff007a0c */ /* 0x000fc60003f01270 */
[----:B------:R-:W0:Y:S10]  /*a030*/  LDGDEPBAR ;  /* 0x00000000000079af */ /* 0x000e340000000000 */
[----:B------:R-:W-:Y:S05]  /*a040*/  @P0 BRA `(.L_x_1713) ;  /* 0x0000002000000947 */ /* 0x000fea0003800000 */
[----:B------:R-:W-:-:S04]  /*a050*/  DEPBAR.LE SB0, 0x1 ;  /* 0x000080400000791a */ /* 0x000fc80000000000 */
[----:B------:R-:W-:Y:S05]  /*a060*/  BRA `(.L_x_1714) ;  /* 0x000098b000007947 */ /* 0x000fea0003800000 */
.L_x_1713:
[----:B------:R-:W-:Y:S01]  /*a070*/  USHF.R.S32.HI UR9, URZ, 0x1f, UR19 ;  /* 0x0000001f3f097899 */ /* 0x000fe20008011413 */
[----:B------:R-:W-:Y:S01]  /*a080*/  BSSY B2, `(.L_x_1714) ;  /* 0x0000989000027945 */ /* 0x000fe20003800000 */
[----:B------:R-:W-:Y:S01]  /*a090*/  ULDC.64 UR6, c[0x0][0x280] ;  /* 0x0000a00000067ab9 */ /* 0x000fe20000000a00 */
[----:B-1----:R-:W-:Y:S01]  /*a0a0*/  IMAD R2, R49, 0x10, R14 ;  /* 0x0000001031027824 */ /* 0x002fe200078e020e */
[----:B------:R-:W-:Y:S01]  /*a0b0*/  ULDC.64 UR4, c[0x0][0x290] ;  /* 0x0000a40000047ab9 */ /* 0x000fe20000000a00 */
[----:B------:R-:W-:Y:S01]  /*a0c0*/  SHF.L.U32 R34, R244, 0x1, RZ ;  /* 0x00000001f4227819 */ /* 0x000fe200000006ff */
[----:B------:R-:W-:Y:S02]  /*a0d0*/  UIMAD.WIDE.U32 UR30, UR19, UR6, URZ ;  /* 0x00000006131e72a5 */ /* 0x000fe4000f8e003f */
[----:B------:R-:W-:Y:S02]  /*a0e0*/  UIMAD UR6, UR9, UR6, URZ ;  /* 0x00000006090672a4 */ /* 0x000fe4000f8e023f */
[----:B------:R-:W-:-:S02]  /*a0f0*/  UIMAD UR9, UR9, UR4, URZ ;  /* 0x00000004090972a4 */ /* 0x000fc4000f8e023f */
[----:B------:R-:W-:Y:S02]  /*a100*/  UIMAD.WIDE.U32 UR32, UR19, UR4, URZ ;  /* 0x00000004132072a5 */ /* 0x000fe4000f8e003f */
[----:B------:R-:W-:Y:S02]  /*a110*/  UIMAD UR6, UR19, UR7, UR6 ;  /* 0x00000007130672a4 */ /* 0x000fe4000f8e0206 */
[----:B------:R-:W-:Y:S02]  /*a120*/  ULDC.U8 UR4, c[0x0][0x298] ;  /* 0x0000a60000047ab9 */ /* 0x000fe40000000000 */
[----:B------:R-:W-:Y:S01]  /*a130*/  ISETP.NE.AND P0, PT, RZ, UR4, PT ;  /* 0x00000004ff007c0c */ /* 0x000fe2000bf05270 */
[----:B------:R-:W-:Y:S02]  /*a140*/  UIMAD UR5, UR19, UR5, UR9 ;  /* 0x00000005130572a4 */ /* 0x000fe4000f8e0209 */
[----:B------:R-:W-:Y:S02]  /*a150*/  UIADD3 UR6, UR6, UR31, URZ ;  /* 0x0000001f06067290 */ /* 0x000fe4000fffe03f */
[----:B------:R-:W-:-:S08]  /*a160*/  UIADD3 UR5, UR5, UR33, URZ ;  /* 0x0000002105057290 */ /* 0x000fd0000fffe03f */
[----:B------:R-:W-:Y:S05]  /*a170*/  @!P0 BRA `(.L_x_1715) ;  /* 0x00004ac000008947 */ /* 0x000fea0003800000 */
[----:B------:R-:W-:Y:S01]  /*a180*/  PLOP3.LUT P0, PT, PT, PT, UP2, 0x80, 0x0 ;  /* 0x000000000000781c */ /* 0x000fe20003f0f028 */
[----:B------:R-:W-:Y:S01]  /*a190*/  IMAD.U32 R6, RZ, RZ, UR30 ;  /* 0x0000001eff067e24 */ /* 0x000fe2000f8e00ff */
[----:B------:R-:W-:Y:S01]  /*a1a0*/  ISETP.NE.AND P1, PT, R17, RZ, PT ;  /* 0x000000ff1100720c */ /* 0x000fe20003f25270 */
[----:B------:R-:W-:Y:S01]  /*a1b0*/  IMAD.SHL.U32 R35, R49, 0x4, RZ ;  /* 0x0000000431237824 */ /* 0x000fe200078e00ff */
[----:B------:R-:W-:Y:S01]  /*a1c0*/  BSSY B0, `(.L_x_1716) ;  /* 0x000003b000007945 */ /* 0x000fe20003800000 */
[----:B------:R-:W-:Y:S01]  /*a1d0*/  IMAD.U32 R7, RZ, RZ, UR31 ;  /* 0x0000001fff077e24 */ /* 0x000fe2000f8e00ff */
[----:B------:R-:W-:Y:S01]  /*a1e0*/  CS2R R32, SRZ ;  /* 0x0000000000207805 */ /* 0x000fe2000001ff00 */
[----:B------:R-:W-:Y:S01]  /*a1f0*/  IMAD.U32 R5, RZ, RZ, UR6 ;  /* 0x00000006ff057e24 */ /* 0x000fe2000f8e00ff */
[----:B------:R-:W-:Y:S01]  /*a200*/  IADD3 R90, R35, 0x20, RZ ;  /* 0x00000020235a7810 */ /* 0x000fe20007ffe0ff */
[----:B------:R-:W-:Y:S01]  /*a210*/  CS2R R22, SRZ ;  /* 0x0000000000167805 */ /* 0x000fe2000001ff00 */
[----:B------:R-:W-:Y:S01]  /*a220*/  CS2R R18, SRZ ;  /* 0x0000000000127805 */ /* 0x000fe2000001ff00 */
[----:B------:R-:W-:Y:S01]  /*a230*/  CS2R R24, SRZ ;  /* 0x0000000000187805 */ /* 0x000fe2000001ff00 */
[----:B------:R-:W-:Y:S01]  /*a240*/  CS2R R20, SRZ ;  /* 0x0000000000147805 */ /* 0x000fe2000001ff00 */
[----:B------:R-:W-:Y:S01]  /*a250*/  @P0 IMAD.HI.U32 R4, R2, c[0x0][0x2c8], RZ ;  /* 0x0000b20002040a27 */ /* 0x000fe200078e00ff */
[----:B------:R-:W-:-:S13]  /*a260*/  PLOP3.LUT P0, PT, PT, PT, UP2, 0x80, 0x0 ;  /* 0x000000000000781c */ /* 0x000fda0003f0f028 */
[----:B------:R-:W-:Y:S02]  /*a270*/  @P0 SHF.R.U32.HI R2, RZ, c[0x0][0x2cc], R4 ;  /* 0x0000b300ff020a19 */ /* 0x000fe40000011604 */
[----:B------:R-:W-:Y:S02]  /*a280*/  MOV R4, R6 ;  /* 0x0000000600047202 */ /* 0x000fe40000000f00 */
[----:B------:R-:W-:Y:S02]  /*a290*/  SHF.R.S32.HI R8, RZ, 0x1f, R2 ;  /* 0x0000001fff087819 */ /* 0x000fe40000011402 */
[----:B------:R-:W-:Y:S01]  /*a2a0*/  ISETP.GE.AND P0, PT, R35, c[0x0][0x27c], PT ;  /* 0x00009f0023007a0c */ /* 0x000fe20003f06270 */
[----:B------:R-:W-:-:S03]  /*a2b0*/  IMAD.WIDE.U32 R4, R2, c[0x0][0x280], R4 ;  /* 0x0000a00002047a25 */ /* 0x000fc600078e0004 */
[----:B------:R-:W-:Y:S01]  /*a2c0*/  SEL R12, RZ, 0x1, P0 ;  /* 0x00000001ff0c7807 */ /* 0x000fe20000000000 */
[----:B------:R-:W-:Y:S01]  /*a2d0*/  IMAD R7, R8, c[0x0][0x280], RZ ;  /* 0x0000a00008077a24 */ /* 0x000fe200078e02ff */
[----:B------:R-:W-:-:S03]  /*a2e0*/  LEA R16, P0, R4, c[0x0][0x270], 0x1 ;  /* 0x00009c0004107a11 */ /* 0x000fc600078008ff */
[----:B------:R-:W-:Y:S02]  /*a2f0*/  IMAD R6, R2, c[0x0][0x284], R7 ;  /* 0x0000a10002067a24 */ /* 0x000fe400078e0207 */
[----:B------:R-:W-:Y:S02]  /*a300*/  IMAD.U32 R7, RZ, RZ, UR33 ;  /* 0x00000021ff077e24 */ /* 0x000fe4000f8e00ff */
[----:B------:R-:W-:Y:S02]  /*a310*/  IMAD.IADD R6, R5, 0x1, R6 ;  /* 0x0000000105067824 */ /* 0x000fe400078e0206 */
[----:B------:R-:W-:Y:S02]  /*a320*/  IMAD.U32 R5, RZ, RZ, UR5 ;  /* 0x00000005ff057e24 */ /* 0x000fe4000f8e00ff */
[----:B------:R-:W-:Y:S01]  /*a330*/  IMAD R7, R8, c[0x0][0x290], RZ ;  /* 0x0000a40008077a24 */ /* 0x000fe200078e02ff */
[----:B------:R-:W-:Y:S02]  /*a340*/  LEA.HI.X R15, R4, c[0x0][0x274], R6, 0x1, P0 ;  /* 0x00009d00040f7a11 */ /* 0x000fe400000f0c06 */
[----:B------:R-:W-:-:S05]  /*a350*/  MOV R6, UR32 ;  /* 0x0000002000067c02 */ /* 0x000fca0008000f00 */
[----:B------:R-:W-:Y:S02]  /*a360*/  IMAD.MOV.U32 R4, RZ, RZ, R6 ;  /* 0x000000ffff047224 */ /* 0x000fe400078e0006 */
[----:B------:R1:W2:Y:S02]  /*a370*/  SHFL.IDX PT, R6, R16, RZ, 0x181f ;  /* 0x00181fff10067589 */ /* 0x0002a400000e0000 */
[----:B------:R-:W-:-:S04]  /*a380*/  IMAD.WIDE.U32 R4, R2, c[0x0][0x290], R4 ;  /* 0x0000a40002047a25 */ /* 0x000fc800078e0004 */
[----:B------:R-:W-:Y:S01]  /*a390*/  IMAD R2, R2, c[0x0][0x294], R7 ;  /* 0x0000a50002027a24 */ /* 0x000fe200078e0207 */
[----:B------:R-:W-:Y:S01]  /*a3a0*/  LEA R14, P0, R4, c[0x0][0x288], 0x1 ;  /* 0x0000a200040e7a11 */ /* 0x000fe200078008ff */
[----:B------:R1:W3:Y:S03]  /*a3b0*/  SHFL.IDX PT, R7, R15, RZ, 0x181f ;  /* 0x00181fff0f077589 */ /* 0x0002e600000e0000 */
[----:B------:R-:W-:-:S04]  /*a3c0*/  IADD3 R2, R5, R2, RZ ;  /* 0x0000000205027210 */ /* 0x000fc80007ffe0ff */
[----:B------:R-:W-:Y:S02]  /*a3d0*/  LEA.HI.X R13, R4, c[0x0][0x28c], R2, 0x1, P0 ;  /* 0x0000a300040d7a11 */ /* 0x000fe400000f0c02 */
[----:B------:R-:W-:Y:S01]  /*a3e0*/  ISETP.GE.AND P0, PT, R90, c[0x0][0x27c], PT ;  /* 0x00009f005a007a0c */ /* 0x000fe20003f06270 */
[----:B------:R1:W4:Y:S03]  /*a3f0*/  SHFL.IDX PT, R4, R14, RZ, 0x181f ;  /* 0x00181fff0e047589 */ /* 0x00032600000e0000 */
[----:B------:R-:W-:Y:S01]  /*a400*/  SEL R2, RZ, 0xffffffff, P0 ;  /* 0xffffffffff027807 */ /* 0x000fe20000000000 */
[----:B------:R1:W1:Y:S04]  /*a410*/  SHFL.IDX PT, R5, R13, RZ, 0x181f ;  /* 0x00181fff0d057589 */ /* 0x00026800000e0000 */
[----:B------:R-:W-:-:S05]  /*a420*/  IMAD.SHL.U32 R2, R2, 0x2, RZ ;  /* 0x0000000202027824 */ /* 0x000fca00078e00ff */
[----:B------:R-:W-:Y:S01]  /*a430*/  LOP3.LUT R12, R2, 0x2, R12, 0xe2, !PT ;  /* 0x00000002020c7812 */ /* 0x000fe200078ee20c */
[----:B------:R-:W-:Y:S05]  /*a440*/  @P1 BRA `(.L_x_1717) ;  /* 0x0000012000001947 */ /* 0x000fea0003800000 */
[----:B--23--:R-:W-:Y:S01]  /*a450*/  LOP3.LUT R2, R12, 0x1, RZ, 0xc0, !PT ;  /* 0x000000010c027812 */ /* 0x00cfe200078ec0ff */
[----:B------:R-:W-:Y:S01]  /*a460*/  CS2R R18, SRZ ;  /* 0x0000000000127805 */ /* 0x000fe2000001ff00 */
[----:B------:R-:W-:Y:S02]  /*a470*/  CS2R R20, SRZ ;  /* 0x0000000000147805 */ /* 0x000fe4000001ff00 */
[----:B------:R-:W-:-:S13]  /*a480*/  ISETP.NE.U32.AND P0, PT, R2, 0x1, PT ;  /* 0x000000010200780c */ /* 0x000fda0003f05070 */
[----:B------:R-:W-:-:S04]  /*a490*/  @!P0 IMAD.WIDE R10, R35, 0x2, R6 ;  /* 0x00000002230a8825 */ /* 0x000fc800078e0206 */
[----:B-1--4-:R-:W-:Y:S01]  /*a4a0*/  @!P0 IMAD.WIDE R8, R35, 0x2, R4 ;  /* 0x0000000223088825 */ /* 0x012fe200078e0204 */
[----:B------:R1:W5:Y:S04]  /*a4b0*/  @!P0 LD.E.64 R18, [R10.64] ;  /* 0x0000001c0a128980 */ /* 0x000368000c101b00 */
[----:B------:R1:W5:Y:S01]  /*a4c0*/  @!P0 LD.E.64 R20, [R8.64] ;  /* 0x0000001c08148980 */ /* 0x000362000c101b00 */
[----:B------:R-:W-:Y:S01]  /*a4d0*/  LOP3.LUT P0, RZ, R12, 0x2, RZ, 0xc0, !PT ;  /* 0x000000020cff7812 */ /* 0x000fe2000780c0ff */
[----:B------:R-:W-:Y:S01]  /*a4e0*/  CS2R R22, SRZ ;  /* 0x0000000000167805 */ /* 0x000fe2000001ff00 */
[----:B------:R-:W-:-:S11]  /*a4f0*/  CS2R R24, SRZ ;  /* 0x0000000000187805 */ /* 0x000fd6000001ff00 */
[----:B------:R-:W-:-:S04]  /*a500*/  @P0 SHF.R.S32.HI R2, RZ, 0x1f, R90 ;  /* 0x0000001fff020819 */ /* 0x000fc8000001145a */
[----:B------:R-:W-:-:S04]  /*a510*/  @P0 LEA.HI R2, R2, R90, RZ, 0x2 ;  /* 0x0000005a02020211 */ /* 0x000fc800078f10ff */
[----:B------:R-:W-:-:S05]  /*a520*/  @P0 LOP3.LUT R2, R2, 0xfffffffc, RZ, 0xc0, !PT ;  /* 0xfffffffc02020812 */ /* 0x000fca00078ec0ff */
[----:B------:R-:W-:-:S04]  /*a530*/  @P0 IMAD.WIDE R6, R2, 0x2, R6 ;  /* 0x0000000202060825 */ /* 0x000fc800078e0206 */
[----:B------:R-:W-:Y:S01]  /*a540*/  @P0 IMAD.WIDE R4, R2, 0x2, R4 ;  /* 0x0000000202040825 */ /* 0x000fe200078e0204 */
[----:B------:R1:W5:Y:S04]  /*a550*/  @P0 LD.E.64 R22, [R6.64] ;  /* 0x0000001c06160980 */ /* 0x000368000c101b00 */
[----:B------:R1:W5:Y:S02]  /*a560*/  @P0 LD.E.64 R24, [R4.64] ;  /* 0x0000001c04180980 */ /* 0x000364000c101b00 */
.L_x_1717:
[----:B--23--:R-:W-:Y:S05]  /*a570*/  BSYNC B0 ;  /* 0x0000000000007941 */ /* 0x00cfea0003800000 */
.L_x_1716:
[----:B------:R-:W-:Y:S01]  /*a580*/  ISETP.NE.AND P0, PT, R26, RZ, PT ;  /* 0x000000ff1a00720c */ /* 0x000fe20003f05270 */
[----:B-1---5:R-:W-:Y:S01]  /*a590*/  IMAD.MOV.U32 R10, RZ, RZ, R22 ;  /* 0x000000ffff0a7224 */ /* 0x022fe200078e0016 */
[----:B------:R-:W-:Y:S01]  /*a5a0*/  MOV R8, R18 ;  /* 0x0000001200087202 */ /* 0x000fe20000000f00 */
[----:B------:R-:W-:Y:S01]  /*a5b0*/  IMAD.MOV.U32 R9, RZ, RZ, R23 ;  /* 0x000000ffff097224 */ /* 0x000fe200078e0017 */
[----:B------:R1:W2:Y:S01]  /*a5c0*/  SHFL.IDX PT, R7, R15, 0x1, 0x181f ;  /* 0x00381f000f077f89 */ /* 0x0002a200000e0000 */
        /* <DEDUP_REMOVED lines=8> */
[----:B------:R1:W3:Y:S01]  /*a650*/  SHFL.IDX PT, R6, R16, 0x1, 0x181f ;  /* 0x00381f0010067f89 */ /* 0x0002e200000e0000 */
[----:B------:R-:W-:Y:S01]  /*a660*/  MOV R2, R21 ;  /* 0x0000001500027202 */ /* 0x000fe20000000f00 */
[----:B------:R-:W-:Y:S01]  /*a670*/  CS2R R30, SRZ ;  /* 0x00000000001e7805 */ /* 0x000fe2000001ff00 */
[----:B------:R-:W-:Y:S01]  /*a680*/  PRMT R91, R9, 0x5410, R10 ;  /* 0x00005410095b7816 */ /* 0x000fe2000000000a */
[----:B------:R1:W4:Y:S01]  /*a690*/  SHFL.IDX PT, R5, R13, 0x1, 0x181f ;  /* 0x00381f000d057f89 */ /* 0x00032200000e0000 */
[----:B------:R-:W-:Y:S01]  /*a6a0*/  PRMT R17, R2, 0x5410, R8 ;  /* 0x0000541002117816 */ /* 0x000fe20000000008 */
[----:B------:R-:W-:-:S02]  /*a6b0*/  CS2R R28, SRZ ;  /* 0x00000000001c7805 */ /* 0x000fc4000001ff00 */
[----:B----4-:R1:W4:Y:S01]  /*a6c0*/  SHFL.IDX PT, R4, R14, 0x1, 0x181f ;  /* 0x00381f000e047f89 */ /* 0x01032200000e0000 */
[----:B------:R-:W-:Y:S05]  /*a6d0*/  @P0 BRA `(.L_x_1719) ;  /* 0x0000012000000947 */ /* 0x000fea0003800000 */
[----:B------:R-:W-:Y:S01]  /*a6e0*/  LOP3.LUT R2, R12, 0x1, RZ, 0xc0, !PT ;  /* 0x000000010c027812 */ /* 0x000fe200078ec0ff */
[----:B------:R-:W-:Y:S01]  /*a6f0*/  CS2R R26, SRZ ;  /* 0x00000000001a7805 */ /* 0x000fe2000001ff00 */
[----:B------:R-:W-:Y:S02]  /*a700*/  CS2R R28, SRZ ;  /* 0x00000000001c7805 */ /* 0x000fe4000001ff00 */
[----:B------:R-:W-:-:S13]  /*a710*/  ISETP.NE.U32.AND P0, PT, R2, 0x1, PT ;  /* 0x000000010200780c */ /* 0x000fda0003f05070 */
[----:B--23--:R-:W-:-:S04]  /*a720*/  @!P0 IMAD.WIDE R10, R35, 0x2, R6 ;  /* 0x00000002230a8825 */ /* 0x00cfc800078e0206 */
[----:B----4-:R-:W-:Y:S01]  /*a730*/  @!P0 IMAD.WIDE R8, R35, 0x2, R4 ;  /* 0x0000000223088825 */ /* 0x010fe200078e0204 */
        /* <DEDUP_REMOVED lines=12> */
.L_x_1719:
[----:B------:R-:W-:Y:S05]  /*a800*/  BSYNC B0 ;  /* 0x0000000000007941 */ /* 0x000fea0003800000 */
.L_x_1718:
[----:B------:R-:W-:Y:S01]  /*a810*/  ISETP.NE.AND P0, PT, R38, RZ, PT ;  /* 0x000000ff2600720c */ /* 0x000fe20003f05270 */
[----:B--2--5:R-:W-:Y:S01]  /*a820*/  IMAD.MOV.U32 R10, RZ, RZ, R32 ;  /* 0x000000ffff0a7224 */ /* 0x024fe200078e0020 */
[----:B------:R-:W-:Y:S01]  /*a830*/  MOV R8, R26 ;  /* 0x0000001a00087202 */ /* 0x000fe20000000f00 */
[----:B------:R-:W-:Y:S01]  /*a840*/  IMAD.MOV.U32 R9, RZ, RZ, R33 ;  /* 0x000000ffff097224 */ /* 0x000fe200078e0021 */
[----:B------:R2:W1:Y:S01]  /*a850*/  SHFL.IDX PT, R7, R15, 0x2, 0x181f ;  /* 0x00581f000f077f89 */ /* 0x00046200000e0000 */
        /* <DEDUP_REMOVED lines=8> */
[----:B---3--:R2:W3:Y:S01]  /*a8e0*/  SHFL.IDX PT, R6, R16, 0x2, 0x181f ;  /* 0x00581f0010067f89 */ /* 0x0084e200000e0000 */
[----:B------:R-:W-:Y:S01]  /*a8f0*/  MOV R2, R29 ;  /* 0x0000001d00027202 */ /* 0x000fe20000000f00 */
[----:B------:R-:W-:Y:S01]  /*a900*/  CS2R R40, SRZ ;  /* 0x0000000000287805 */ /* 0x000fe2000001ff00 */
[----:B------:R-:W-:Y:S01]  /*a910*/  PRMT R95, R9, 0x5410, R10 ;  /* 0x00005410095f7816 */ /* 0x000fe2000000000a */
[----:B------:R2:W4:Y:S01]  /*a920*/  SHFL.IDX PT, R5, R13, 0x2, 0x181f ;  /* 0x00581f000d057f89 */ /* 0x00052200000e0000 */
[----:B------:R-:W-:Y:S01]  /*a930*/  PRMT R93, R2, 0x5410, R8 ;  /* 0x00005410025d7816 */ /* 0x000fe20000000008 */
[----:B------:R-:W-:Y:S01]  /*a940*/  CS2R R36, SRZ ;  /* 0x0000000000247805 */ /* 0x000fe2000001ff00 */
[----:B------:R-:W-:Y:S01]  /*a950*/  CS2R R42, SRZ ;  /* 0x00000000002a7805 */ /* 0x000fe2000001ff00 */
[----:B----4-:R2:W4:Y:S01]  /*a960*/  SHFL.IDX PT, R4, R14, 0x2, 0x181f ;  /* 0x00581f000e047f89 */ /* 0x01052200000e0000 */
[----:B------:R-:W-:Y:S01]  /*a970*/  CS2R R38, SRZ ;  /* 0x0000000000267805 */ /* 0x000fe2000001ff00 */
[----:B------:R-:W-:Y:S05]  /*a980*/  @P0 BRA `(.L_x_1721) ;  /* 0x0000012000000947 */ /* 0x000fea0003800000 */
[----:B------:R-:W-:Y:S01]  /*a990*/  LOP3.LUT R2, R12, 0x1, RZ, 0xc0, !PT ;  /* 0x000000010c027812 */ /* 0x000fe200078ec0ff */
[----:B------:R-:W-:Y:S01]  /*a9a0*/  CS2R R36, SRZ ;  /* 0x0000000000247805 */ /* 0x000fe2000001ff00 */
[----:B------:R-:W-:-:S02]  /*a9b0*/  CS2R R38, SRZ ;  /* 0x0000000000267805 */ /* 0x000fc4000001ff00 */
[----:B------:R-:W-:-:S13]  /*a9c0*/  ISETP.NE.U32.AND P0, PT, R2, 0x1, PT ;  /* 0x000000010200780c */ /* 0x000fda0003f05070 */
[----:B-1-3--:R-:W-:-:S04]  /*a9d0*/  @!P0 IMAD.WIDE R10, R35, 0x2, R6 ;  /* 0x00000002230a8825 */ /* 0x00afc800078e0206 */
        /* <DEDUP_REMOVED lines=13> */
.L_x_1721:
[----:B------:R-:W-:Y:S05]  /*aab0*/  BSYNC B0 ;  /* 0x0000000000007941 */ /* 0x000fea0003800000 */
.L_x_1720:
        /* <DEDUP_REMOVED lines=40> */
.L_x_1723:
[----:B------:R-:W-:Y:S05]  /*ad40*/  BSYNC B0 ;  /* 0x0000000000007941 */ /* 0x000fea0003800000 */
.L_x_1722:
        /* <DEDUP_REMOVED lines=33> */
[----:B-1-3--:R-:W-:Y:S02]  /*af60*/  @!P1 IMAD.WIDE R10, R35, 0x2, R6 ;  /* 0x00000002230a9825 */ /* 0x00afe400078e0206 */
[----:B------:R-:W-:-:S03]  /*af70*/  @P0 LOP3.LUT R2, R2, 0xfffffffc, RZ, 0xc0, !PT ;  /* 0xfffffffc02020812 */ /* 0x000fc600078ec0ff */
[----:B------:R1:W5:Y:S02]  /*af80*/  @!P1 LD.E.64 R54, [R10.64] ;  /* 0x0000001c0a369980 */ /* 0x000364000c101b00 */
[----:B------:R-:W-:-:S04]  /*af90*/  @P0 IMAD.WIDE R8, R2, 0x2, R6 ;  /* 0x0000000202080825 */ /* 0x000fc800078e0206 */
[--C-:B----4-:R-:W-:Y:S01]  /*afa0*/  @P0 IMAD.WIDE R6, R2, 0x2, R4.reuse ;  /* 0x0000000202060825 */ /* 0x110fe200078e0204 */
[----:B------:R1:W5:Y:S03]  /*afb0*/  @P0 LD.E.64 R58, [R8.64] ;  /* 0x0000001c083a0980 */ /* 0x000366000c101b00 */
[----:B------:R-:W-:Y:S01]  /*afc0*/  @!P1 IMAD.WIDE R4, R35, 0x2, R4 ;  /* 0x0000000223049825 */ /* 0x000fe200078e0204 */
[----:B------:R1:W5:Y:S04]  /*afd0*/  @P0 LD.E.64 R60, [R6.64] ;  /* 0x0000001c063c0980 */ /* 0x000368000c101b00 */
[----:B------:R1:W5:Y:S02]  /*afe0*/  @!P1 LD.E.64 R56, [R4.64] ;  /* 0x0000001c04389980 */ /* 0x000364000c101b00 */
.L_x_1725:
[----:B------:R-:W-:Y:S05]  /*aff0*/  BSYNC B0 ;  /* 0x0000000000007941 */ /* 0x000fea0003800000 */
.L_x_1724:
        /* <DEDUP_REMOVED lines=31> */
[----:B--23--:R-:W-:Y:S02]  /*b1f0*/  @!P1 IMAD.WIDE R10, R35, 0x2, R6 ;  /* 0x00000002230a9825 */ /* 0x00cfe400078e0206 */
        /* <DEDUP_REMOVED lines=8> */
.L_x_1727:
[----:B------:R-:W-:Y:S05]  /*b280*/  BSYNC B0 ;  /* 0x0000000000007941 */ /* 0x000fea0003800000 */
.L_x_1726:
        /* <DEDUP_REMOVED lines=42> */
.L_x_1729:
[----:B------:R-:W-:Y:S05]  /*b530*/  BSYNC B0 ;  /* 0x0000000000007941 */ /* 0x000fea0003800000 */
.L_x_1728:
        /* <DEDUP_REMOVED lines=39> */
.L_x_1731:
[----:B------:R-:W-:Y:S05]  /*b7b0*/  BSYNC B0 ;  /* 0x0000000000007941 */ /* 0x000fea0003800000 */
.L_x_1730:
[----:B------:R-:W-:Y:S01]  /*b7c0*/  UIADD3 UR4, -UR18, UR20, URZ ;  /* 0x0000001412047290 */ /* 0x000fe2000fffe13f */
[----:B-----5:R-:W-:Y:S01]  /*b7d0*/  IMAD.MOV.U32 R2, RZ, RZ, R86 ;  /* 0x000000ffff027224 */ /* 0x020fe200078e0056 */
[----:B------:R-:W-:-:S04]  /*b7e0*/  DEPBAR.LE SB0, 0x1 ;  /* 0x000080400000791a */ /* 0x000fc80000000000 */
[----:B------:R-:W-:Y:S01]  /*b7f0*/  UISETP.LT.AND UP0, UPT, UR4, 0x80, UPT ;  /* 0x000000800400788c */ /* 0x000fe2000bf01270 */
[----:B------:R-:W-:Y:S01]  /*b800*/  PRMT R117, R117, 0x5410, R2 ;  /* 0x0000541075757816 */ /* 0x000fe20000000002 */
[----:B--2---:R-:W-:Y:S01]  /*b810*/  IMAD.MOV.U32 R5, RZ, RZ, R87 ;  /* 0x000000ffff057224 */ /* 0x004fe200078e0057 */
[----:B---3--:R-:W-:Y:S01]  /*b820*/  MOV R6, R84 ;  /* 0x0000005400067202 */ /* 0x008fe20000000f00 */
[----:B------:R-:W-:Y:S01]  /*b830*/  USEL UR4, UR4, 0x80, UP0 ;  /* 0x0000008004047887 */ /* 0x000fe20008000000 */
[----:B----4-:R-:W-:Y:S01]  /*b840*/  IMAD.MOV.U32 R4, RZ, RZ, R80 ;  /* 0x000000ffff047224 */ /* 0x010fe200078e0050 */
[----:B------:R-:W-:Y:S01]  /*b850*/  BSSY B1, `(.L_x_1732) ;  /* 0x000006e000017945 */ /* 0x000fe20003800000 */
[----:B------:R-:W-:Y:S01]  /*b860*/  IMAD.MOV.U32 R2, RZ, RZ, R81 ;  /* 0x000000ffff027224 */ /* 0x000fe200078e0051 */
[----:B------:R-:W-:Y:S01]  /*b870*/  PRMT R117, R5, 0x7610, R117 ;  /* 0x0000761005757816 */ /* 0x000fe20000000075 */
[----:B------:R-:W-:Y:S01]  /*b880*/  IMAD.MOV.U32 R5, RZ, RZ, R85 ;  /* 0x000000ffff057224 */ /* 0x000fe200078e0055 */
[----:B------:R-:W-:Y:S01]  /*b890*/  BAR.SYNC.DEFER_BLOCKING 0x0 ;  /* 0x0000000000007b1d */ /* 0x000fe20000010000 */
[----:B------:R-:W-:-:S02]  /*b8a0*/  ISETP.GE.AND P0, PT, R68, UR4, PT ;  /* 0x0000000444007c0c */ /* 0x000fc4000bf06270 */
[----:B------:R-:W-:Y:S01]  /*b8b0*/  PRMT R115, R2, 0x5410, R4 ;  /* 0x0000541002737816 */ /* 0x000fe20000000004 */
[----:B------:R-:W-:Y:S01]  /*b8c0*/  IMAD.MOV.U32 R4, RZ, RZ, R82 ;  /* 0x000000ffff047224 */ /* 0x000fe200078e0052 */
[----:B------:R-:W-:Y:S02]  /*b8d0*/  MOV R2, R83 ;  /* 0x0000005300027202 */ /* 0x000fe40000000f00 */
[----:B------:R-:W-:Y:S02]  /*b8e0*/  PRMT R116, R5, 0x5410, R6 ;  /* 0x0000541005747816 */ /* 0x000fe40000000006 */
[----:B------:R-:W-:-:S05]  /*b8f0*/  PRMT R114, R2, 0x5410, R4 ;  /* 0x0000541002727816 */ /* 0x000fca0000000004 */
[----:B------:R-:W-:Y:S05]  /*b900*/  @P0 BRA `(.L_x_1733) ;  /* 0x0000062000000947 */ /* 0x000fea0003800000 */
[----:B------:R-:W-:Y:S01]  /*b910*/  ISETP.GE.AND P0, PT, R35, c[0x0][0x27c], PT ;  /* 0x00009f0023007a0c */ /* 0x000fe20003f06270 */
[----:B------:R-:W-:-:S12]  /*b920*/  BSSY B0, `(.L_x_1734) ;  /* 0x0000030000007945 */ /* 0x000fd80003800000 */
[----:B------:R-:W-:Y:S05]  /*b930*/  @P0 BRA `(.L_x_1735) ;  /* 0x000002e000000947 */ /* 0x000fea0003800000 */
[----:B------:R-:W2:Y:S01]  /*b940*/  LDS.128 R4, [R34+0x8100] ;  /* 0x0081000022047984 */ /* 0x000ea20000000c00 */
[----:B------:R-:W-:Y:S02]  /*b950*/  SHF.R.U64 R2, R18, 0x10, R19 ;  /* 0x0000001012027819 */ /* 0x000fe40000001213 */
[----:B------:R-:W-:Y:S02]  /*b960*/  SHF.R.U32.HI R10, RZ, 0x10, R21 ;  /* 0x00000010ff0a7819 */ /* 0x000fe40000011615 */
[----:B------:R-:W-:Y:S02]  /*b970*/  SHF.R.U32.HI R8, RZ, 0x10, R19 ;  /* 0x00000010ff087819 */ /* 0x000fe40000011613 */
[----:B------:R-:W-:Y:S02]  /*b980*/  SHF.R.U64 R9, R20, 0x10, R21 ;  /* 0x0000001014097819 */ /* 0x000fe40000001215 */
[----:B-1----:R-:W-:Y:S02]  /*b990*/  PRMT R13, R88, 0x5432, R2 ;  /* 0x00005432580d7816 */ /* 0x002fe40000000002 */
[----:B------:R-:W-:-:S02]  /*b9a0*/  PRMT R2, R17, 0x5410, R10 ;  /* 0x0000541011027816 */ /* 0x000fc4000000000a */
[----:B------:R-:W-:Y:S02]  /*b9b0*/  PRMT R8, R88, 0x5410, R8 ;  /* 0x0000541058087816 */ /* 0x000fe40000000008 */
[----:B------:R-:W-:Y:S01]  /*b9c0*/  PRMT R12, R17, 0x5432, R9 ;  /* 0x00005432110c7816 */ /* 0x000fe20000000009 */
[C---:B------:R-:W-:Y:S01]  /*b9d0*/  IMAD.U32 R16, R2.reuse, 0x10000, RZ ;  /* 0x0001000002107824 */ /* 0x040fe200078e00ff */
[----:B------:R-:W-:Y:S01]  /*b9e0*/  LOP3.LUT R18, R2, 0xffff0000, RZ, 0xc0, !PT ;  /* 0xffff000002127812 */ /* 0x000fe200078ec0ff */
[C---:B------:R-:W-:Y:S01]  /*b9f0*/  IMAD.U32 R17, R8.reuse, 0x10000, RZ ;  /* 0x0001000008117824 */ /* 0x040fe200078e00ff */
[----:B------:R-:W-:Y:S02]  /*ba00*/  LOP3.LUT R8, R8, 0xffff0000, RZ, 0xc0, !PT ;  /* 0xffff000008087812 */ /* 0x000fe400078ec0ff */
[C---:B--2---:R-:W-:Y:S01]  /*ba10*/  LOP3.LUT R9, R6.reuse, 0xffff0000, RZ, 0xc0, !PT ;  /* 0xffff000006097812 */ /* 0x044fe200078ec0ff */
[----:B------:R-:W-:Y:S01]  /*ba20*/  IMAD.U32 R10, R6, 0x10000, RZ ;  /* 0x00010000060a7824 */ /* 0x000fe200078e00ff */
[C---:B------:R-:W-:Y:S01]  /*ba30*/  LOP3.LUT R6, R7.reuse, 0xffff0000, RZ, 0xc0, !PT ;  /* 0xffff000007067812 */ /* 0x040fe200078ec0ff */
[----:B------:R-:W-:Y:S01]  /*ba40*/  IMAD.U32 R11, R7, 0x10000, RZ ;  /* 0x00010000070b7824 */ /* 0x000fe200078e00ff */
[C---:B------:R-:W-:Y:S01]  /*ba50*/  SHF.L.U32 R14, R4.reuse, 0x10, RZ ;  /* 0x00000010040e7819 */ /* 0x040fe200000006ff */
[C---:B------:R-:W-:Y:S01]  /*ba60*/  FMUL.FTZ R2, R9.reuse, R16 ;  /* 0x0000001009027220 */ /* 0x040fe20000410000 */
[----:B------:R-:W-:Y:S01]  /*ba70*/  LOP3.LUT R7, R4, 0xffff0000, RZ, 0xc0, !PT ;  /* 0xffff000004077812 */ /* 0x000fe200078ec0ff */
[-C--:B------:R-:W-:Y:S01]  /*ba80*/  FMUL.FTZ R9, R9, R17.reuse ;  /* 0x0000001109097220 */ /* 0x080fe20000410000 */
[C---:B------:R-:W-:Y:S01]  /*ba90*/  SHF.L.U32 R15, R5.reuse, 0x10, RZ ;  /* 0x00000010050f7819 */ /* 0x040fe200000006ff */
[----:B------:R-:W-:Y:S01]  /*baa0*/  FFMA.FTZ R17, R10, R17, -R2 ;  /* 0x000000110a117223 */ /* 0x000fe20000010802 */
[----:B------:R-:W-:Y:S01]  /*bab0*/  LOP3.LUT R4, R5, 0xffff0000, RZ, 0xc0, !PT ;  /* 0xffff000005047812 */ /* 0x000fe200078ec0ff */
[----:B------:R-:W-:-:S02]  /*bac0*/  FMUL.FTZ R5, R6, R18 ;  /* 0x0000001206057220 */ /* 0x000fc40000410000 */
[----:B------:R-:W-:Y:S01]  /*bad0*/  FFMA.FTZ R16, R10, R16, R9 ;  /* 0x000000100a107223 */ /* 0x000fe20000010009 */
[C---:B------:R-:W-:Y:S01]  /*bae0*/  SHF.L.U32 R9, R13.reuse, 0x10, RZ ;  /* 0x000000100d097819 */ /* 0x040fe200000006ff */
[-C--:B------:R-:W-:Y:S01]  /*baf0*/  FMUL.FTZ R2, R6, R8.reuse ;  /* 0x0000000806027220 */ /* 0x080fe20000410000 */
[----:B------:R-:W-:Y:S01]  /*bb00*/  LOP3.LUT R13, R13, 0xffff0000, RZ, 0xc0, !PT ;  /* 0xffff00000d0d7812 */ /* 0x000fe200078ec0ff */
[C---:B------:R-:W-:Y:S02]  /*bb10*/  FFMA.FTZ R10, R11.reuse, R8, -R5 ;  /* 0x000000080b0a7223 */ /* 0x040fe40000010805 */
[C---:B------:R-:W-:Y:S01]  /*bb20*/  IMAD.U32 R8, R12.reuse, 0x10000, RZ ;  /* 0x000100000c087824 */ /* 0x040fe200078e00ff */
[----:B------:R-:W-:Y:S01]  /*bb30*/  LOP3.LUT R12, R12, 0xffff0000, RZ, 0xc0, !PT ;  /* 0xffff00000c0c7812 */ /* 0x000fe200078ec0ff */
[----:B------:R-:W-:Y:S02]  /*bb40*/  FFMA.FTZ R11, R11, R18, R2 ;  /* 0x000000120b0b7223 */ /* 0x000fe40000010002 */
[----:B------:R-:W-:-:S02]  /*bb50*/  FMUL.FTZ R5, R7, R9 ;  /* 0x0000000907057220 */ /* 0x000fc40000410000 */
[C---:B------:R-:W-:Y:S02]  /*bb60*/  FMUL.FTZ R2, R4.reuse, R12 ;  /* 0x0000000c04027220 */ /* 0x040fe40000410000 */
[----:B------:R-:W-:Y:S01]  /*bb70*/  FMUL.FTZ R6, R7, R8 ;  /* 0x0000000807067220 */ /* 0x000fe20000410000 */
[----:B------:R-:W-:Y:S01]  /*bb80*/  F2FP.BF16.PACK_AB R7, R11, R10 ;  /* 0x0000000a0b07723e */ /* 0x000fe200000010ff */
[----:B------:R-:W-:Y:S02]  /*bb90*/  FMUL.FTZ R4, R4, R13 ;  /* 0x0000000d04047220 */ /* 0x000fe40000410000 */
[C---:B------:R-:W-:Y:S02]  /*bba0*/  FFMA.FTZ R8, R14.reuse, R8, R5 ;  /* 0x000000080e087223 */ /* 0x040fe40000010005 */
[----:B------:R-:W-:Y:S01]  /*bbb0*/  FFMA.FTZ R9, R14, R9, -R6 ;  /* 0x000000090e097223 */ /* 0x000fe20000010806 */
[----:B------:R-:W-:Y:S01]  /*bbc0*/  F2FP.BF16.PACK_AB R6, R16, R17 ;  /* 0x000000111006723e */ /* 0x000fe200000010ff */
[----:B------:R-:W-:-:S02]  /*bbd0*/  FFMA.FTZ R2, R15, R13, -R2 ;  /* 0x0000000d0f027223 */ /* 0x000fc40000010802 */
[----:B------:R-:W-:Y:S01]  /*bbe0*/  FFMA.FTZ R5, R15, R12, R4 ;  /* 0x0000000c0f057223 */ /* 0x000fe20000010004 */
[----:B------:R-:W-:-:S04]  /*bbf0*/  F2FP.BF16.PACK_AB R4, R8, R9 ;  /* 0x000000090804723e */ /* 0x000fc800000010ff */
[----:B------:R-:W-:-:S05]  /*bc00*/  F2FP.BF16.PACK_AB R5, R5, R2 ;  /* 0x000000020505723e */ /* 0x000fca00000010ff */
[----:B------:R1:W-:Y:S02]  /*bc10*/  STS.128 [R34+0x8100], R4 ;  /* 0x0081000422007388 */ /* 0x0003e40000000c00 */
.L_x_1735:
[----:B------:R-:W-:Y:S05]  /*bc20*/  BSYNC B0 ;  /* 0x0000000000007941 */ /* 0x000fea0003800000 */
.L_x_1734:
[----:B------:R-:W-:-:S13]  /*bc30*/  ISETP.GE.AND P0, PT, R90, c[0x0][0x27c], PT ;  /* 0x00009f005a007a0c */ /* 0x000fda0003f06270 */
[----:B------:R-:W-:Y:S05]  /*bc40*/  @P0 BRA `(.L_x_1733) ;  /* 0x000002e000000947 */ /* 0x000fea0003800000 */
[----:B-1----:R-:W1:Y:S01]  /*bc50*/  LDS.128 R4, [R34+0xc100] ;  /* 0x00c1000022047984 */ /* 0x002e620000000c00 */
        /* <DEDUP_REMOVED lines=45> */
.L_x_1733:
[----:B------:R-:W-:Y:S05]  /*bf30*/  BSYNC B1 ;  /* 0x0000000000017941 */ /* 0x000fea0003800000 */
.L_x_1732:
[----:B------:R-:W-:Y:S01]  /*bf40*/  IADD3 R2, R68, 0x10, RZ ;  /* 0x0000001044027810 */ /* 0x000fe20007ffe0ff */
[----:B------:R-:W-:Y:S03]  /*bf50*/  BSSY B1, `(.L_x_1736) ;  /* 0x0000065000017945 */ /* 0x000fe60003800000 */
[----:B------:R-:W-:-:S13]  /*bf60*/  ISETP.GE.AND P0, PT, R2, UR4, PT ;  /* 0x0000000402007c0c */ /* 0x000fda000bf06270 */
[----:B------:R-:W-:Y:S05]  /*bf70*/  @P0 BRA `(.L_x_1737) ;  /* 0x0000062000000947 */ /* 0x000fea0003800000 */
[----:B------:R-:W-:Y:S01]  /*bf80*/  ISETP.GE.AND P0, PT, R35, c[0x0][0x27c], PT ;  /* 0x00009f0023007a0c */ /* 0x000fe20003f06270 */
[----:B------:R-:W-:-:S12]  /*bf90*/  BSSY B0, `(.L_x_1738) ;  /* 0x0000030000007945 */ /* 0x000fd80003800000 */
        /* <DEDUP_REMOVED lines=47> */
.L_x_1739:
[----:B------:R-:W-:Y:S05]  /*c290*/  BSYNC B0 ;  /* 0x0000000000007941 */ /* 0x000fea0003800000 */
.L_x_1738:
        /* <DEDUP_REMOVED lines=48> */
.L_x_1737:
[----:B------:R-:W-:Y:S05]  /*c5a0*/  BSYNC B1 ;  /* 0x0000000000017941 */ /* 0x000fea0003800000 */
.L_x_1736:
        /* <DEDUP_REMOVED lines=53> */
.L_x_1743:
[----:B------:R-:W-:Y:S05]  /*c900*/  BSYNC B0 ;  /* 0x0000000000007941 */ /* 0x000fea0003800000 */
.L_x_1742:
        /* <DEDUP_REMOVED lines=48> */
.L_x_1741:
[----:B------:R-:W-:Y:S05]  /*cc10*/  BSYNC B1 ;  /* 0x0000000000017941 */ /* 0x000fea0003800000 */
.L_x_1740:
        /* <DEDUP_REMOVED lines=53> */
.L_x_1747:
[----:B------:R-:W-:Y:S05]  /*cf70*/  BSYNC B0 ;  /* 0x0000000000007941 */ /* 0x000fea0003800000 */
.L_x_1746:
        /* <DEDUP_REMOVED lines=48> */
.L_x_1745:
[----:B------:R-:W-:Y:S05]  /*d280*/  BSYNC B1 ;  /* 0x0000000000017941 */ /* 0x000fea0003800000 */
.L_x_1744:
        /* <DEDUP_REMOVED lines=53> */
.L_x_1751:
[----:B------:R-:W-:Y:S05]  /*d5e0*/  BSYNC B0 ;  /* 0x0000000000007941 */ /* 0x000fea0003800000 */
.L_x_1750:
        /* <DEDUP_REMOVED lines=48> */
.L_x_1749:
[----:B------:R-:W-:Y:S05]  /*d8f0*/  BSYNC B1 ;  /* 0x0000000000017941 */ /* 0x000fea0003800000 */
.L_x_1748:
        /* <DEDUP_REMOVED lines=53> */
.L_x_1755:
[----:B------:R-:W-:Y:S05]  /*dc50*/  BSYNC B0 ;  /* 0x0000000000007941 */ /* 0x000fea0003800000 */
.L_x_1754:
        /* <DEDUP_REMOVED lines=48> */
.L_x_1753:
[----:B------:R-:W-:Y:S05]  /*df60*/  BSYNC B1 ;  /* 0x0000000000017941 */ /* 0x000fea0003800000 */
.L_x_1752:
        /* <DEDUP_REMOVED lines=53> */
.L_x_1759:
[----:B------:R-:W-:Y:S05]  /*e2c0*/  BSYNC B0 ;  /* 0x0000000000007941 */ /* 0x000fea0003800000 */
.L_x_1758:
        /* <DEDUP_REMOVED lines=48> */
.L_x_1757:
[----:B------:R-:W-:Y:S05]  /*e5d0*/  BSYNC B1 ;  /* 0x0000000000017941 */ /* 0x000fea0003800000 */
.L_x_1756:
[----:B------:R-:W-:-:S04]  /*e5e0*/  IADD3 R2, R68, 0x70, RZ ;  /* 0x0000007044027810 */ /* 0x000fc80007ffe0ff */
        /* <DEDUP_REMOVED lines=51> */
.L_x_1762:
[----:B------:R-:W-:Y:S05]  /*e920*/  BSYNC B0 ;  /* 0x0000000000007941 */ /* 0x000fea0003800000 */
.L_x_1761:
        /* <DEDUP_REMOVED lines=47> */
[----:B------:R1:W-:Y:S01]  /*ec20*/  STS.128 [R34+0xf900], R4 ;  /* 0x00f9000422007388 */ /* 0x0003e20000000c00 */
[----:B------:R-:W-:Y:S05]  /*ec30*/  BRA `(.L_x_1760) ;  /* 0x00004cd000007947 */ /* 0x000fea0003800000 */
.L_x_1715:
[----:B------:R-:W-:Y:S01]  /*ec40*/  PLOP3.LUT P0, PT, PT, PT, UP2, 0x80, 0x0 ;  /* 0x000000000000781c */ /* 0x000fe20003f0f028 */
[----:B------:R-:W-:Y:S01]  /*ec50*/  IMAD.U32 R6, RZ, RZ, UR30 ;  /* 0x0000001eff067e24 */ /* 0x000fe2000f8e00ff */
[----:B------:R-:W-:Y:S01]  /*ec60*/  ISETP.NE.AND P1, PT, R17, RZ, PT ;  /* 0x000000ff1100720c */ /* 0x000fe20003f25270 */
[----:B------:R-:W-:Y:S01]  /*ec70*/  IMAD.U32 R7, RZ, RZ, UR31 ;  /* 0x0000001fff077e24 */ /* 0x000fe2000f8e00ff */
[----:B------:R-:W-:Y:S01]  /*ec80*/  CS2R R22, SRZ ;  /* 0x0000000000167805 */ /* 0x000fe2000001ff00 */
[----:B------:R-:W-:Y:S01]  /*ec90*/  IMAD.U32 R5, RZ, RZ, UR6 ;  /* 0x00000006ff057e24 */ /* 0x000fe2000f8e00ff */
[----:B------:R-:W-:Y:S01]  /*eca0*/  CS2R R20, SRZ ;  /* 0x0000000000147805 */ /* 0x000fe2000001ff00 */
[----:B------:R-:W-:-:S06]  /*ecb0*/  ISETP.NE.AND P3, PT, R26, RZ, PT ;  /* 0x000000ff1a00720c */ /* 0x000fcc0003f65270 */
[----:B------:R-:W-:Y:S01]  /*ecc0*/  @P0 IMAD.HI.U32 R4, R2, c[0x0][0x2c8], RZ ;  /* 0x0000b20002040a27 */ /* 0x000fe200078e00ff */
[----:B------:R-:W-:-:S13]  /*ecd0*/  PLOP3.LUT P0, PT, PT, PT, UP2, 0x80, 0x0 ;  /* 0x000000000000781c */ /* 0x000fda0003f0f028 */
[----:B------:R-:W-:Y:S01]  /*ece0*/  @P0 SHF.R.U32.HI R2, RZ, c[0x0][0x2cc], R4 ;  /* 0x0000b300ff020a19 */ /* 0x000fe20000011604 */
[----:B------:R-:W-:-:S03]  /*ecf0*/  IMAD.MOV.U32 R4, RZ, RZ, R6 ;  /* 0x000000ffff047224 */ /* 0x000fc600078e0006 */
[----:B------:R-:W-:Y:S01]  /*ed00*/  SHF.R.S32.HI R8, RZ, 0x1f, R2 ;  /* 0x0000001fff087819 */ /* 0x000fe20000011402 */
[----:B------:R-:W-:-:S04]  /*ed10*/  IMAD.WIDE.U32 R4, R2, c[0x0][0x280], R4 ;  /* 0x0000a00002047a25 */ /* 0x000fc800078e0004 */
[----:B------:R-:W-:Y:S01]  /*ed20*/  IMAD R7, R8, c[0x0][0x280], RZ ;  /* 0x0000a00008077a24 */ /* 0x000fe200078e02ff */
[----:B------:R-:W-:-:S03]  /*ed30*/  LEA R14, P0, R4, c[0x0][0x270], 0x1 ;  /* 0x00009c00040e7a11 */ /* 0x000fc600078008ff */
[----:B------:R-:W-:Y:S02]  /*ed40*/  IMAD R6, R2, c[0x0][0x284], R7 ;  /* 0x0000a10002067a24 */ /* 0x000fe400078e0207 */
[----:B------:R-:W-:Y:S02]  /*ed50*/  IMAD.U32 R7, RZ, RZ, UR33 ;  /* 0x00000021ff077e24 */ /* 0x000fe4000f8e00ff */
[----:B------:R-:W-:Y:S02]  /*ed60*/  IMAD.IADD R5, R5, 0x1, R6 ;  /* 0x0000000105057824 */ /* 0x000fe400078e0206 */
[----:B------:R-:W-:Y:S02]  /*ed70*/  IMAD.U32 R6, RZ, RZ, UR32 ;  /* 0x00000020ff067e24 */ /* 0x000fe4000f8e00ff */
[----:B------:R-:W-:Y:S01]  /*ed80*/  IMAD R7, R8, c[0x0][0x290], RZ ;  /* 0x0000a40008077a24 */ /* 0x000fe200078e02ff */
[----:B------:R-:W-:Y:S01]  /*ed90*/  LEA.HI.X R13, R4, c[0x0][0x274], R5, 0x1, P0 ;  /* 0x00009d00040d7a11 */ /* 0x000fe200000f0c05 */
[----:B------:R-:W-:Y:S01]  /*eda0*/  IMAD.MOV.U32 R4, RZ, RZ, R6 ;  /* 0x000000ffff047224 */ /* 0x000fe200078e0006 */
[----:B------:R-:W-:Y:S01]  /*edb0*/  MOV R5, UR5 ;  /* 0x0000000500057c02 */ /* 0x000fe20008000f00 */
[----:B------:R-:W1:Y:S04]  /*edc0*/  SHFL.IDX PT, R6, R14, RZ, 0x181f ;  /* 0x00181fff0e067589 */ /* 0x000e6800000e0000 */
[----:B------:R-:W-:-:S04]  /*edd0*/  IMAD.WIDE.U32 R4, R2, c[0x0][0x290], R4 ;  /* 0x0000a40002047a25 */ /* 0x000fc800078e0004 */
[----:B------:R-:W-:Y:S01]  /*ede0*/  IMAD R2, R2, c[0x0][0x294], R7 ;  /* 0x0000a50002027a24 */ /* 0x000fe200078e0207 */
[----:B------:R-:W-:-:S03]  /*edf0*/  LEA R12, P0, R4, c[0x0][0x288], 0x1 ;  /* 0x0000a200040c7a11 */ /* 0x000fc600078008ff */
[----:B------:R-:W-:Y:S02]  /*ee00*/  IMAD.IADD R2, R5, 0x1, R2 ;  /* 0x0000000105027824 */ /* 0x000fe400078e0202 */
[----:B------:R-:W2:Y:S03]  /*ee10*/  SHFL.IDX PT, R5, R13, RZ, 0x181f ;  /* 0x00181fff0d057589 */ /* 0x000ea600000e0000 */
[----:B------:R-:W-:Y:S02]  /*ee20*/  LEA.HI.X R11, R4, c[0x0][0x28c], R2, 0x1, P0 ;  /* 0x0000a300040b7a11 */ /* 0x000fe400000f0c02 */
[----:B------:R-:W-:-:S03]  /*ee30*/  ISETP.GE.OR P0, PT, R16, c[0x0][0x27c], P1 ;  /* 0x00009f0010007a0c */ /* 0x000fc60000f06670 */
[----:B------:R-:W-:Y:S10]  /*ee40*/  SHFL.IDX PT, R8, R11, RZ, 0x181f ;  /* 0x00181fff0b087589 */ /* 0x000ff400000e0000 */
[----:B------:R-:W-:-:S02]  /*ee50*/  @!P0 SHF.L.U32 R4, R16, 0x1, RZ ;  /* 0x0000000110048819 */ /* 0x000fc400000006ff */
[----:B------:R-:W-:Y:S02]  /*ee60*/  @!P0 SHF.L.U64.HI R2, R16, 0x1, R37 ;  /* 0x0000000110028819 */ /* 0x000fe40000010225 */
[----:B-1----:R-:W-:-:S05]  /*ee70*/  @!P0 IADD3 R6, P1, R6, R4, RZ ;  /* 0x0000000406068210 */ /* 0x002fca0007f3e0ff */
[----:B--2---:R-:W-:Y:S02]  /*ee80*/  @!P0 IMAD.X R7, R5, 0x1, R2, P1 ;  /* 0x0000000105078824 */ /* 0x004fe400008e0602 */
[----:B------:R-:W1:Y:S01]  /*ee90*/  SHFL.IDX PT, R5, R12, RZ, 0x181f ;  /* 0x00181fff0c057589 */ /* 0x000e6200000e0000 */
[----:B------:R-:W-:Y:S01]  /*eea0*/  CS2R R26, SRZ ;  /* 0x00000000001a7805 */ /* 0x000fe2000001ff00 */
[----:B------:R-:W-:Y:S02]  /*eeb0*/  CS2R R24, SRZ ;  /* 0x0000000000187805 */ /* 0x000fe4000001ff00 */
[----:B------:R2:W3:Y:S01]  /*eec0*/  @!P0 LD.E.128 R20, [R6.64] ;  /* 0x0000001c06148980 */ /* 0x0004e2000c101d00 */
[----:B-1----:R-:W-:-:S05]  /*eed0*/  @!P0 IADD3 R4, P1, R5, R4, RZ ;  /* 0x0000000405048210 */ /* 0x002fca0007f3e0ff */
[----:B------:R-:W-:-:S05]  /*eee0*/  @!P0 IMAD.X R5, R8, 0x1, R2, P1 ;  /* 0x0000000108058824 */ /* 0x000fca00008e0602 */
[----:B------:R1:W4:Y:S01]  /*eef0*/  @!P0 LD.E.128 R24, [R4.64] ;  /* 0x0000001c04188980 */ /* 0x000322000c101d00 */
[----:B------:R-:W-:Y:S03]  /*ef00*/  BSSY B0, `(.L_x_1763) ;  /* 0x0000026000007945 */ /* 0x000fe60003800000 */
[----:B--2---:R2:W1:Y:S01]  /*ef10*/  SHFL.IDX PT, R7, R14, 0x1, 0x181f ;  /* 0x00381f000e077f89 */ /* 0x00446200000e0000 */
[----:B------:R-:W-:-:S03]  /*ef20*/  CS2R R46, SRZ ;  /* 0x00000000002e7805 */ /* 0x000fc6000001ff00 */
[----:B------:R2:W1:Y:S01]  /*ef30*/  SHFL.IDX PT, R8, R12, 0x1, 0x181f ;  /* 0x00381f000c087f89 */ /* 0x00046200000e0000 */
[----:B------:R-:W-:-:S03]  /*ef40*/  CS2R R44, SRZ ;  /* 0x00000000002c7805 */ /* 0x000fc6000001ff00 */
[----:B------:R2:W1:Y:S01]  /*ef50*/  SHFL.IDX PT, R9, R13, 0x1, 0x181f ;  /* 0x00381f000d097f89 */ /* 0x00046200000e0000 */
[----:B------:R-:W-:-:S03]  /*ef60*/  CS2R R42, SRZ ;  /* 0x00000000002a7805 */ /* 0x000fc6000001ff00 */
[----:B------:R2:W1:Y:S01]  /*ef70*/  SHFL.IDX PT, R10, R11, 0x1, 0x181f ;  /* 0x00381f000b0a7f89 */ /* 0x00046200000e0000 */
[----:B------:R-:W-:Y:S01]  /*ef80*/  CS2R R40, SRZ ;  /* 0x0000000000287805 */ /* 0x000fe2000001ff00 */
[----:B------:R-:W-:Y:S01]  /*ef90*/  ISETP.GE.AND P2, PT, R16, c[0x0][0x27c], PT ;  /* 0x00009f0010007a0c */ /* 0x000fe20003f46270 */
[----:B---3--:R-:W-:Y:S02]  /*efa0*/  IMAD.MOV.U32 R6, RZ, RZ, R22 ;  /* 0x000000ffff067224 */ /* 0x008fe400078e0016 */
[----:B-1----:R-:W-:Y:S02]  /*efb0*/  IMAD.MOV.U32 R4, RZ, RZ, R20 ;  /* 0x000000ffff047224 */ /* 0x002fe400078e0014 */
[----:B------:R-:W-:Y:S01]  /*efc0*/  IMAD.MOV.U32 R2, RZ, RZ, R21 ;  /* 0x000000ffff027224 */ /* 0x000fe200078e0015 */
[----:B------:R-:W-:Y:S02]  /*efd0*/  MOV R5, R23 ;  /* 0x0000001700057202 */ /* 0x000fe40000000f00 */
[----:B------:R-:W-:-:S02]  /*efe0*/  PRMT R31, R6, 0x7610, R31 ;  /* 0x00007610061f7816 */ /* 0x000fc4000000001f */
[----:B------:R-:W-:Y:S02]  /*eff0*/  PRMT R19, R4, 0x7610, R19 ;  /* 0x0000761004137816 */ /* 0x000fe40000000013 */
[----:B------:R-:W-:Y:S02]  /*f000*/  PRMT R29, R2, 0x7610, R29 ;  /* 0x00007610021d7816 */ /* 0x000fe4000000001d */
[----:B------:R-:W-:Y:S01]  /*f010*/  PRMT R30, R30, 0x5410, R5 ;  /* 0x000054101e1e7816 */ /* 0x000fe20000000005 */
[----:B----4-:R-:W-:Y:S01]  /*f020*/  IMAD.MOV.U32 R6, RZ, RZ, R26 ;  /* 0x000000ffff067224 */ /* 0x010fe200078e001a */
[----:B------:R-:W-:Y:S01]  /*f030*/  MOV R5, R27 ;  /* 0x0000001b00057202 */ /* 0x000fe20000000f00 */
[----:B------:R-:W-:Y:S02]  /*f040*/  IMAD.MOV.U32 R4, RZ, RZ, R24 ;  /* 0x000000ffff047224 */ /* 0x000fe400078e0018 */
[----:B------:R-:W-:Y:S01]  /*f050*/  IMAD.MOV.U32 R2, RZ, RZ, R25 ;  /* 0x000000ffff027224 */ /* 0x000fe200078e0019 */
[----:B------:R-:W-:-:S02]  /*f060*/  PRMT R30, R6, 0x7610, R30 ;  /* 0x00007610061e7816 */ /* 0x000fc4000000001e */
[----:B------:R-:W-:Y:S02]  /*f070*/  PRMT R29, R29, 0x5410, R5 ;  /* 0x000054101d1d7816 */ /* 0x000fe40000000005 */
[----:B------:R-:W-:Y:S01]  /*f080*/  PRMT R28, R2, 0x5410, R4 ;  /* 0x00005410021c7816 */ /* 0x000fe20000000004 */
[----:B------:R-:W-:Y:S05]  /*f090*/  @P3 BRA `(.L_x_1764) ;  /* 0x000000c000003947 */ /* 0x000fea0003800000 */
[----:B--2---:R-:W-:Y:S01]  /*f0a0*/  CS2R R44, SRZ ;  /* 0x00000000002c7805 */ /* 0x004fe2000001ff00 */
        /* <DEDUP_REMOVED lines=11> */
.L_x_1764:
[----:B--2---:R-:W-:Y:S05]  /*f160*/  BSYNC B0 ;  /* 0x0000000000007941 */ /* 0x004fea0003800000 */
.L_x_1763:
[----:B-1----:R-:W1:Y:S01]  /*f170*/  SHFL.IDX PT, R6, R14, 0x2, 0x181f ;  /* 0x00581f000e067f89 */ /* 0x002e6200000e0000 */
[----:B------:R-:W-:Y:S01]  /*f180*/  ISETP.NE.AND P0, PT, R38, RZ, PT ;  /* 0x000000ff2600720c */ /* 0x000fe20003f05270 */
[----:B------:R-:W-:Y:S01]  /*f190*/  CS2R R54, SRZ ;  /* 0x0000000000367805 */ /* 0x000fe2000001ff00 */
[----:B------:R-:W-:Y:S01]  /*f1a0*/  CS2R R52, SRZ ;  /* 0x0000000000347805 */ /* 0x000fe2000001ff00 */
[----:B------:R-:W2:Y:S01]  /*f1b0*/  SHFL.IDX PT, R4, R13, 0x2, 0x181f ;  /* 0x00581f000d047f89 */ /* 0x000ea200000e0000 */
[----:B------:R-:W-:Y:S02]  /*f1c0*/  ISETP.GE.OR P0, PT, R16, c[0x0][0x27c], P0 ;  /* 0x00009f0010007a0c */ /* 0x000fe40000706670 */
[----:B------:R-:W-:Y:S01]  /*f1d0*/  ISETP.NE.AND P3, PT, R48, RZ, PT ;  /* 0x000000ff3000720c */ /* 0x000fe20003f65270 */
[----:B------:R-:W-:Y:S10]  /*f1e0*/  SHFL.IDX PT, R8, R11, 0x2, 0x181f ;  /* 0x00581f000b087f89 */ /* 0x000ff400000e0000 */
[C---:B------:R-:W-:Y:S01]  /*f1f0*/  @!P0 IMAD.SHL.U32 R2, R16.reuse, 0x2, RZ ;  /* 0x0000000210028824 */ /* 0x040fe200078e00ff */
[----:B------:R-:W-:-:S04]  /*f200*/  @!P0 SHF.L.U64.HI R5, R16, 0x1, R37 ;  /* 0x0000000110058819 */ /* 0x000fc80000010225 */
[----:B-1----:R-:W-:-:S05]  /*f210*/  @!P0 IADD3 R6, P1, R6, R2, RZ ;  /* 0x0000000206068210 */ /* 0x002fca0007f3e0ff */
[----:B--2---:R-:W-:Y:S02]  /*f220*/  @!P0 IMAD.X R7, R4, 0x1, R5, P1 ;  /* 0x0000000104078824 */ /* 0x004fe400008e0605 */
[----:B------:R-:W1:Y:S01]  /*f230*/  SHFL.IDX PT, R4, R12, 0x2, 0x181f ;  /* 0x00581f000c047f89 */ /* 0x000e6200000e0000 */
[----:B------:R-:W-:Y:S01]  /*f240*/  CS2R R58, SRZ ;  /* 0x00000000003a7805 */ /* 0x000fe2000001ff00 */
[----:B------:R-:W-:Y:S02]  /*f250*/  CS2R R56, SRZ ;  /* 0x0000000000387805 */ /* 0x000fe4000001ff00 */
[----:B------:R2:W3:Y:S01]  /*f260*/  @!P0 LD.E.128 R52, [R6.64] ;  /* 0x0000001c06348980 */ /* 0x0004e2000c101d00 */
[----:B-1----:R-:W-:-:S05]  /*f270*/  @!P0 IADD3 R4, P1, R4, R2, RZ ;  /* 0x0000000204048210 */ /* 0x002fca0007f3e0ff */
[----:B------:R-:W-:-:S05]  /*f280*/  @!P0 IMAD.X R5, R8, 0x1, R5, P1 ;  /* 0x0000000108058824 */ /* 0x000fca00008e0605 */
[----:B------:R1:W4:Y:S01]  /*f290*/  @!P0 LD.E.128 R56, [R4.64] ;  /* 0x0000001c04388980 */ /* 0x000322000c101d00 */
[----:B--2--5:R-:W-:Y:S02]  /*f2a0*/  IMAD.MOV.U32 R6, RZ, RZ, R46 ;  /* 0x000000ffff067224 */ /* 0x024fe400078e002e */
[----:B------:R-:W-:Y:S01]  /*f2b0*/  IMAD.MOV.U32 R2, RZ, RZ, R45 ;  /* 0x000000ffff027224 */ /* 0x000fe200078e002d */
[----:B------:R2:W2:Y:S01]  /*f2c0*/  SHFL.IDX PT, R9, R13, 0x3, 0x181f ;  /* 0x00781f000d097f89 */ /* 0x0004a200000e0000 */
[----:B------:R-:W-:Y:S01]  /*f2d0*/  BSSY B0, `(.L_x_1765) ;  /* 0x000002b000007945 */ /* 0x000fe20003800000 */
[----:B-1----:R-:W-:Y:S01]  /*f2e0*/  IMAD.MOV.U32 R4, RZ, RZ, R44 ;  /* 0x000000ffff047224 */ /* 0x002fe200078e002c */
[----:B------:R-:W-:-:S04]  /*f2f0*/  MOV R5, R47 ;  /* 0x0000002f00057202 */ /* 0x000fc80000000f00 */
[----:B------:R-:W-:Y:S01]  /*f300*/  PRMT R71, R5, 0x5410, R6 ;  /* 0x0000541005477816 */ /* 0x000fe20000000006 */
[----:B------:R-:W-:Y:S01]  /*f310*/  IMAD.MOV.U32 R6, RZ, RZ, R42 ;  /* 0x000000ffff067224 */ /* 0x000fe200078e002a */
[----:B------:R-:W-:Y:S01]  /*f320*/  PRMT R51, R2, 0x5410, R4 ;  /* 0x0000541002337816 */ /* 0x000fe20000000004 */
[----:B------:R-:W-:Y:S01]  /*f330*/  IMAD.MOV.U32 R4, RZ, RZ, R40 ;  /* 0x000000ffff047224 */ /* 0x000fe200078e0028 */
[----:B------:R-:W-:Y:S01]  /*f340*/  MOV R5, R43 ;  /* 0x0000002b00057202 */ /* 0x000fe20000000f00 */
[----:B------:R-:W-:-:S03]  /*f350*/  IMAD.MOV.U32 R2, RZ, RZ, R41 ;  /* 0x000000ffff027224 */ /* 0x000fc600078e0029 */
[----:B------:R-:W-:Y:S02]  /*f360*/  PRMT R70, R5, 0x5410, R6 ;  /* 0x0000541005467816 */ /* 0x000fe40000000006 */
[----:B------:R-:W-:Y:S01]  /*f370*/  PRMT R50, R2, 0x5410, R4 ;  /* 0x0000541002327816 */ /* 0x000fe20000000004 */
[----:B------:R1:W1:Y:S01]  /*f380*/  SHFL.IDX PT, R7, R14, 0x3, 0x181f ;  /* 0x00781f000e077f89 */ /* 0x00026200000e0000 */
[----:B------:R-:W-:-:S03]  /*f390*/  CS2R R66, SRZ ;  /* 0x0000000000427805 */ /* 0x000fc6000001ff00 */
[----:B------:R1:W1:Y:S01]  /*f3a0*/  SHFL.IDX PT, R10, R11, 0x3, 0x181f ;  /* 0x00781f000b0a7f89 */ /* 0x00026200000e0000 */
[----:B------:R-:W-:-:S03]  /*f3b0*/  CS2R R64, SRZ ;  /* 0x0000000000407805 */ /* 0x000fc6000001ff00 */
[----:B------:R1:W1:Y:S01]  /*f3c0*/  SHFL.IDX PT, R8, R12, 0x3, 0x181f ;  /* 0x00781f000c087f89 */ /* 0x00026200000e0000 */
[----:B------:R-:W-:Y:S01]  /*f3d0*/  CS2R R62, SRZ ;  /* 0x00000000003e7805 */ /* 0x000fe2000001ff00 */
[----:B------:R-:W-:Y:S01]  /*f3e0*/  CS2R R60, SRZ ;  /* 0x00000000003c7805 */ /* 0x000fe2000001ff00 */
[----:B---3--:R-:W-:Y:S01]  /*f3f0*/  IMAD.MOV.U32 R6, RZ, RZ, R54 ;  /* 0x000000ffff067224 */ /* 0x008fe200078e0036 */
[----:B------:R-:W-:Y:S01]  /*f400*/  MOV R5, R55 ;  /* 0x0000003700057202 */ /* 0x000fe20000000f00 */
[----:B------:R-:W-:Y:S02]  /*f410*/  IMAD.MOV.U32 R4, RZ, RZ, R52 ;  /* 0x000000ffff047224 */ /* 0x000fe400078e0034 */
[----:B------:R-:W-:Y:S01]  /*f420*/  IMAD.MOV.U32 R2, RZ, RZ, R53 ;  /* 0x000000ffff027224 */ /* 0x000fe200078e0035 */
[----:B------:R-:W-:-:S04]  /*f430*/  PRMT R107, R5, 0x5410, R6 ;  /* 0x00005410056b7816 */ /* 0x000fc80000000006 */
[----:B------:R-:W-:Y:S01]  /*f440*/  PRMT R105, R2, 0x5410, R4 ;  /* 0x0000541002697816 */ /* 0x000fe20000000004 */
[----:B----4-:R-:W-:Y:S01]  /*f450*/  IMAD.MOV.U32 R6, RZ, RZ, R58 ;  /* 0x000000ffff067224 */ /* 0x010fe200078e003a */
[----:B------:R-:W-:Y:S01]  /*f460*/  MOV R5, R59 ;  /* 0x0000003b00057202 */ /* 0x000fe20000000f00 */
[----:B------:R-:W-:Y:S02]  /*f470*/  IMAD.MOV.U32 R4, RZ, RZ, R56 ;  /* 0x000000ffff047224 */ /* 0x000fe400078e0038 */
[----:B------:R-:W-:Y:S01]  /*f480*/  IMAD.MOV.U32 R2, RZ, RZ, R57 ;  /* 0x000000ffff027224 */ /* 0x000fe200078e0039 */
[----:B------:R-:W-:-:S04]  /*f490*/  PRMT R106, R5, 0x5410, R6 ;  /* 0x00005410056a7816 */ /* 0x000fc80000000006 */
[----:B------:R-:W-:Y:S01]  /*f4a0*/  PRMT R104, R2, 0x5410, R4 ;  /* 0x0000541002687816 */ /* 0x000fe20000000004 */
[----:B------:R-:W-:Y:S05]  /*f4b0*/  @P3 BRA `(.L_x_1766) ;  /* 0x000000c000003947 */ /* 0x000fea0003800000 */
[----:B-12---:R-:W-:Y:S01]  /*f4c0*/  CS2R R64, SRZ ;  /* 0x0000000000407805 */ /* 0x006fe2000001ff00 */
        /* <DEDUP_REMOVED lines=11> */
.L_x_1766:
[----:B-12---:R-:W-:Y:S05]  /*f580*/  BSYNC B0 ;  /* 0x0000000000007941 */ /* 0x006fea0003800000 */
.L_x_1765:
[----:B------:R-:W1:Y:S01]  /*f590*/  SHFL.IDX PT, R6, R14, 0x4, 0x181f ;  /* 0x00981f000e067f89 */ /* 0x000e6200000e0000 */
[----:B------:R-:W-:Y:S01]  /*f5a0*/  ISETP.NE.AND P0, PT, R69, RZ, PT ;  /* 0x000000ff4500720c */ /* 0x000fe20003f05270 */
[----:B------:R-:W-:Y:S01]  /*f5b0*/  CS2R R74, SRZ ;  /* 0x00000000004a7805 */ /* 0x000fe2000001ff00 */
[----:B------:R-:W-:Y:S01]  /*f5c0*/  ISETP.NE.AND P3, PT, R72, RZ, PT ;  /* 0x000000ff4800720c */ /* 0x000fe20003f65270 */
[----:B------:R-:W2:Y:S01]  /*f5d0*/  SHFL.IDX PT, R4, R13, 0x4, 0x181f ;  /* 0x00981f000d047f89 */ /* 0x000ea200000e0000 */
[C---:B------:R-:W-:Y:S01]  /*f5e0*/  ISETP.GE.OR P0, PT, R16.reuse, c[0x0][0x27c], P0 ;  /* 0x00009f0010007a0c */ /* 0x040fe20000706670 */
[----:B------:R-:W-:Y:S02]  /*f5f0*/  CS2R R72, SRZ ;  /* 0x0000000000487805 */ /* 0x000fe4000001ff00 */
        /* <DEDUP_REMOVED lines=58> */
.L_x_1768:
[----:B-12---:R-:W-:Y:S05]  /*f9a0*/  BSYNC B0 ;  /* 0x0000000000007941 */ /* 0x006fea0003800000 */
.L_x_1767:
[----:B------:R-:W1:Y:S01]  /*f9b0*/  SHFL.IDX PT, R6, R14, 0x6, 0x181f ;  /* 0x00d81f000e067f89 */ /* 0x000e6200000e0000 */
[----:B------:R-:W-:Y:S01]  /*f9c0*/  ISETP.NE.AND P0, PT, R89, RZ, PT ;  /* 0x000000ff5900720c */ /* 0x000fe20003f05270 */
[----:B------:R-:W-:Y:S01]  /*f9d0*/  CS2R R98, SRZ ;  /* 0x0000000000627805 */ /* 0x000fe2000001ff00 */
[----:B------:R-:W-:Y:S01]  /*f9e0*/  CS2R R96, SRZ ;  /* 0x0000000000607805 */ /* 0x000fe2000001ff00 */
[----:B------:R-:W2:Y:S01]  /*f9f0*/  SHFL.IDX PT, R7, R13, 0x6, 0x181f ;  /* 0x00d81f000d077f89 */ /* 0x000ea200000e0000 */
[----:B------:R-:W-:-:S03]  /*fa00*/  ISETP.GE.OR P0, PT, R16, c[0x0][0x27c], P0 ;  /* 0x00009f0010007a0c */ /* 0x000fc60000706670 */
[----:B------:R-:W3:Y:S04]  /*fa10*/  SHFL.IDX PT, R4, R12, 0x6, 0x181f ;  /* 0x00d81f000c047f89 */ /* 0x000ee800000e0000 */
[----:B------:R-:W4:Y:S06]  /*fa20*/  SHFL.IDX PT, R8, R11, 0x6, 0x181f ;  /* 0x00d81f000b087f89 */ /* 0x000f2c00000e0000 */
        /* <DEDUP_REMOVED lines=12> */
[----:B------:R-:W-:Y:S01]  /*faf0*/  CS2R R102, SRZ ;  /* 0x0000000000667805 */ /* 0x000fe2000001ff00 */
[----:B------:R2:W2:Y:S01]  /*fb00*/  SHFL.IDX PT, R10, R13, 0x7, 0x181f ;  /* 0x00f81f000d0a7f89 */ /* 0x0004a200000e0000 */
[----:B------:R-:W-:Y:S01]  /*fb10*/  CS2R R100, SRZ ;  /* 0x0000000000647805 */ /* 0x000fe2000001ff00 */
[----:B------:R-:W-:Y:S01]  /*fb20*/  CS2R R90, SRZ ;  /* 0x00000000005a7805 */ /* 0x000fe2000001ff00 */
[----:B------:R-:W-:Y:S01]  /*fb30*/  CS2R R88, SRZ ;  /* 0x0000000000587805 */ /* 0x000fe2000001ff00 */
[----:B------:R2:W2:Y:S04]  /*fb40*/  SHFL.IDX PT, R8, R12, 0x7, 0x181f ;  /* 0x00f81f000c087f89 */ /* 0x0004a800000e0000 */
[----:B------:R2:W2:Y:S01]  /*fb50*/  SHFL.IDX PT, R9, R11, 0x7, 0x181f ;  /* 0x00f81f000b097f89 */ /* 0x0004a200000e0000 */
[----:B-1----:R-:W-:-:S03]  /*fb60*/  IMAD.MOV.U32 R6, RZ, RZ, R86 ;  /* 0x000000ffff067224 */ /* 0x002fc600078e0056 */
[----:B------:R1:W1:Y:S01]  /*fb70*/  SHFL.IDX PT, R7, R14, 0x7, 0x181f ;  /* 0x00f81f000e077f89 */ /* 0x00026200000e0000 */
[----:B---3--:R-:W-:Y:S01]  /*fb80*/  IMAD.MOV.U32 R4, RZ, RZ, R84 ;  /* 0x000000ffff047224 */ /* 0x008fe200078e0054 */
        /* <DEDUP_REMOVED lines=9> */
[----:B--2---:R-:W-:Y:S01]  /*fc20*/  IMAD.MOV.U32 R6, RZ, RZ, R98 ;  /* 0x000000ffff067224 */ /* 0x004fe200078e0062 */
[----:B------:R-:W-:Y:S01]  /*fc30*/  MOV R5, R99 ;  /* 0x0000006300057202 */ /* 0x000fe20000000f00 */
[----:B------:R-:W-:Y:S02]  /*fc40*/  IMAD.MOV.U32 R4, RZ, RZ, R96 ;  /* 0x000000ffff047224 */ /* 0x000fe400078e0060 */
[----:B------:R-:W-:Y:S01]  /*fc50*/  IMAD.MOV.U32 R2, RZ, RZ, R97 ;  /* 0x000000ffff027224 */ /* 0x000fe200078e0061 */
[----:B------:R-:W-:Y:S01]  /*fc60*/  PRMT R122, R5, 0x5410, R6 ;  /* 0x00005410057a7816 */ /* 0x000fe20000000006 */
[----:B----4-:R-:W-:-:S03]  /*fc70*/  IMAD.MOV.U32 R6, RZ, RZ, R94 ;  /* 0x000000ffff067224 */ /* 0x010fc600078e005e */
[----:B------:R-:W-:Y:S01]  /*fc80*/  PRMT R120, R2, 0x5410, R4 ;  /* 0x0000541002787816 */ /* 0x000fe20000000004 */
[----:B------:R-:W-:Y:S01]  /*fc90*/  IMAD.MOV.U32 R4, RZ, RZ, R92 ;  /* 0x000000ffff047224 */ /* 0x000fe200078e005c */
[----:B------:R-:W-:Y:S01]  /*fca0*/  MOV R5, R95 ;  /* 0x0000005f00057202 */ /* 0x000fe20000000f00 */
        /* <DEDUP_REMOVED lines=16> */
.L_x_1770:
[----:B-1----:R-:W-:Y:S05]  /*fdb0*/  BSYNC B0 ;  /* 0x0000000000007941 */ /* 0x002fea0003800000 */
.L_x_1769:
[----:B------:R-:W-:Y:S01]  /*fdc0*/  UIADD3 UR4, -UR18, UR20, URZ ;  /* 0x0000001412047290 */ /* 0x000fe2000fffe13f */
[----:B-----5:R-:W-:Y:S01]  /*fdd0*/  IMAD.MOV.U32 R2, RZ, RZ, R102 ;  /* 0x000000ffff027224 */ /* 0x020fe200078e0066 */
[----:B------:R-:W-:-:S04]  /*fde0*/  DEPBAR.LE SB0, 0x1 ;  /* 0x000080400000791a */ /* 0x000fc80000000000 */
[----:B------:R-:W-:Y:S01]  /*fdf0*/  UISETP.LT.AND UP0, UPT, UR4, 0x80, UPT ;  /* 0x000000800400788c */ /* 0x000fe2000bf01270 */
[----:B------:R-:W-:Y:S01]  /*fe00*/  PRMT R126, R126, 0x5410, R2 ;  /* 0x000054107e7e7816 */ /* 0x000fe20000000002 */
[----:B------:R-:W-:Y:S01]  /*fe10*/  IMAD.MOV.U32 R5, RZ, RZ, R103 ;  /* 0x000000ffff057224 */ /* 0x000fe200078e0067 */
[----:B------:R-:W-:Y:S01]  /*fe20*/  MOV R6, R90 ;  /* 0x0000005a00067202 */ /* 0x000fe20000000f00 */
[----:B------:R-:W-:Y:S01]  /*fe30*/  USEL UR4, UR4, 0x80, UP0 ;  /* 0x0000008004047887 */ /* 0x000fe20008000000 */
[----:B------:R-:W-:Y:S01]  /*fe40*/  IMAD.MOV.U32 R4, RZ, RZ, R100 ;  /* 0x000000ffff047224 */ /* 0x000fe200078e0064 */
[----:B------:R-:W-:Y:S01]  /*fe50*/  BSSY B0, `(.L_x_1771) ;  /* 0x0000073000007945 */ /* 0x000fe20003800000 */
[----:B------:R-:W-:Y:S01]  /*fe60*/  IMAD.MOV.U32 R2, RZ, RZ, R101 ;  /* 0x000000ffff027224 */ /* 0x000fe200078e0065 */
[----:B------:R-:W-:Y:S01]  /*fe70*/  PRMT R126, R5, 0x7610, R126 ;  /* 0x00007610057e7816 */ /* 0x000fe2000000007e */
[----:B------:R-:W-:Y:S01]  /*fe80*/  IMAD.MOV.U32 R5, RZ, RZ, R91 ;  /* 0x000000ffff057224 */ /* 0x000fe200078e005b */
[----:B------:R-:W-:Y:S01]  /*fe90*/  BAR.SYNC.DEFER_BLOCKING 0x0 ;  /* 0x0000000000007b1d */ /* 0x000fe20000010000 */
[----:B------:R-:W-:-:S02]  /*fea0*/  ISETP.GE.OR P0, PT, R68, UR4, P2 ;  /* 0x0000000444007c0c */ /* 0x000fc40009706670 */
[----:B------:R-:W-:Y:S01]  /*feb0*/  PRMT R124, R2, 0x5410, R4 ;  /* 0x00005410027c7816 */ /* 0x000fe20000000004 */
[----:B------:R-:W-:Y:S01]  /*fec0*/  IMAD.MOV.U32 R4, RZ, RZ, R88 ;  /* 0x000000ffff047224 */ /* 0x000fe200078e0058 */
[----:B------:R-:W-:Y:S02]  /*fed0*/  MOV R2, R89 ;  /* 0x0000005900027202 */ /* 0x000fe40000000f00 */
[----:B------:R-:W-:Y:S02]  /*fee0*/  PRMT R125, R5, 0x5410, R6 ;  /* 0x00005410057d7816 */ /* 0x000fe40000000006 */
[----:B------:R-:W-:-:S05]  /*fef0*/  PRMT R123, R2, 0x5410, R4 ;  /* 0x00005410027b7816 */ /* 0x000fca0000000004 */
[----:B------:R-:W-:Y:S05]  /*ff00*/  @P0 BRA `(.L_x_1772) ;  /* 0x0000067000000947 */ /* 0x000fea0003800000 */
[----:B------:R-:W-:Y:S01]  /*ff10*/  IMAD.MOV.U32 R2, RZ, RZ, c[0x0][0x27c] ;  /* 0x00009f00ff027624 */ /* 0x000fe200078e00ff */
[----:B------:R-:W1:Y:S01]  /*ff20*/  LDS.128 R8, [R34+0x8100] ;  /* 0x0081000022087984 */ /* 0x000e620000000c00 */
[----:B------:R-:W-:Y:S02]  /*ff30*/  SHF.R.U64 R13, R22, 0x10, R23 ;  /* 0x00000010160d7819 */ /* 0x000fe40000001217 */
[----:B------:R-:W-:Y:S02]  /*ff40*/  SHF.R.U64 R15, R24, 0x10, R25 ;  /* 0x00000010180f7819 */ /* 0x000fe40000001219 */
[----:B------:R-:W-:Y:S02]  /*ff50*/  LEA.HI R2, R2, R49, RZ, 0x1d ;  /* 0x0000003102027211 */ /* 0x000fe400078fe8ff */
[----:B------:R-:W-:Y:S02]  /*ff60*/  SHF.R.U64 R17, R26, 0x10, R27 ;  /* 0x000000101a117819 */ /* 0x000fe4000000121b */
[----:B------:R-:W-:Y:S01]  /*ff70*/  SHF.R.S32.HI R5, RZ, 0x1f, R2 ;  /* 0x0000001fff057819 */ /* 0x000fe20000011402 */
[----:B------:R-:W-:Y:S01]  /*ff80*/  IMAD.SHL.U32 R4, R2, 0x8, RZ ;  /* 0x0000000802047824 */ /* 0x000fe200078e00ff */
[----:B------:R-:W-:-:S02]  /*ff90*/  PRMT R26, R31, 0x5410, R13 ;  /* 0x000054101f1a7816 */ /* 0x000fc4000000000d */
[----:B------:R-:W-:Y:S02]  /*ffa0*/  LEA.HI R2, R5, R2, RZ, 0x3 ;  /* 0x0000000205027211 */ /* 0x000fe400078f18ff */
[----:B------:R-:W-:Y:S02]  /*ffb0*/  LOP3.LUT R4, R18, 0x38, R4, 0xf8, !PT ;  /* 0x0000003812047812 */ /* 0x000fe400078ef804 */
[----:B------:R-:W-:Y:S01]  /*ffc0*/  PRMT R13, R28, 0x5432, R15 ;  /* 0x000054321c0d7816 */ /* 0x000fe2000000000f */
[----:B------:R-:W-:Y:S01]  /*ffd0*/  IMAD.SHL.U32 R2, R2, 0x400, RZ ;  /* 0x0000040002027824 */ /* 0x000fe200078e00ff */
[----:B------:R-:W-:Y:S02]  /*ffe0*/  LOP3.LUT R4, R4, R33, RZ, 0x3c, !PT ;  /* 0x0000002104047212 */ /* 0x000fe400078e3cff */
[----:B------:R-:W-:Y:S01]  /*fff0*/  SHF.R.U32.HI R16, RZ, 0x10, R25 ;  /* 0x00000010ff107819 */ /* 0x000fe20000011619 */
[----:B------:R-:W-:Y:S01]  /*10000*/  IMAD.U32 R31, R13, 0x10000, RZ ;  /* 0x000100000d1f7824 */ /* 0x000fe200078e00ff */
[----:B------:R-:W-:-:S02]  /*10010*/  LOP3.LUT R2, R2, 0x7fffe000, RZ, 0xc0, !PT ;  /* 0x7fffe00002027812 */ /* 0x000fc400078ec0ff */
[----:B------:R-:W-:Y:S02]  /*10020*/  SHF.R.U32.HI R14, RZ, 0x10, R23 ;  /* 0x00000010ff0e7819 */ /* 0x000fe40000011617 */
[----:B------:R-:W-:Y:S02]  /*10030*/  IADD3 R2, R4, R2, R32 ;  /* 0x0000000204027210 */ /* 0x000fe40007ffe020 */
[----:B------:R-:W-:Y:S02]  /*10040*/  SHF.R.U32.HI R12, RZ, 0x10, R21 ;  /* 0x00000010ff0c7819 */ /* 0x000fe40000011615 */
[----:B------:R-:W-:Y:S01]  /*10050*/  SHF.R.U32.HI R18, RZ, 0x10, R27 ;  /* 0x00000010ff127819 */ /* 0x000fe2000001161b */
[----:B------:R-:W-:Y:S01]  /*10060*/  IMAD.SHL.U32 R33, R2, 0x2, RZ ;  /* 0x0000000202217824 */ /* 0x000fe200078e00ff */
[----:B------:R-:W-:Y:S02]  /*10070*/  SHF.R.U64 R2, R20, 0x10, R21 ;  /* 0x0000001014027819 */ /* 0x000fe40000001215 */
[----:B------:R-:W-:-:S02]  /*10080*/  PRMT R16, R28, 0x5410, R16 ;  /* 0x000054101c107816 */ /* 0x000fc40000000010 */
[----:B------:R-:W2:Y:S01]  /*10090*/  LDS.128 R4, [R33+0x8100] ;  /* 0x0081000021047984 */ /* 0x000ea20000000c00 */
[----:B------:R-:W-:Y:S02]  /*100a0*/  PRMT R19, R19, 0x5410, R2 ;  /* 0x0000541013137816 */ /* 0x000fe40000000002 */
[----:B------:R-:W-:Y:S01]  /*100b0*/  PRMT R27, R30, 0x5432, R14 ;  /* 0x000054321e1b7816 */ /* 0x000fe2000000000e */
[----:B-1----:R-:W-:Y:S01]  /*100c0*/  IMAD.U32 R14, R11, 0x10000, RZ ;  /* 0x000100000b0e7824 */ /* 0x002fe200078e00ff */
[----:B------:R-:W-:Y:S01]  /*100d0*/  PRMT R20, R29, 0x5410, R12 ;  /* 0x000054101d147816 */ /* 0x000fe2000000000c */
[----:B------:R-:W-:Y:S01]  /*100e0*/  IMAD.U32 R12, R8, 0x10000, RZ ;  /* 0x00010000080c7824 */ /* 0x000fe200078e00ff */
[----:B------:R-:W-:Y:S01]  /*100f0*/  PRMT R25, R30, 0x5410, R17 ;  /* 0x000054101e197816 */ /* 0x000fe20000000011 */
[----:B------:R-:W-:Y:S01]  /*10100*/  IMAD.U32 R30, R19, 0x10000, RZ ;  /* 0x00010000131e7824 */ /* 0x000fe200078e00ff */
[----:B------:R-:W-:Y:S01]  /*10110*/  LOP3.LUT R28, R11, 0xffff0000, RZ, 0xc0, !PT ;  /* 0xffff00000b1c7812 */ /* 0x000fe200078ec0ff */
[----:B------:R-:W-:Y:S01]  /*10120*/  IMAD.U32 R48, R16, 0x10000, RZ ;  /* 0x0001000010307824 */ /* 0x000fe200078e00ff */
[----:B------:R-:W-:Y:S01]  /*10130*/  PRMT R24, R29, 0x5432, R18 ;  /* 0x000054321d187816 */ /* 0x000fe20000000012 */
[----:B------:R-:W-:Y:S01]  /*10140*/  IMAD.U32 R23, R10, 0x10000, RZ ;  /* 0x000100000a177824 */ /* 0x000fe200078e00ff */
[----:B------:R-:W-:-:S02]  /*10150*/  LOP3.LUT R17, R8, 0xffff0000, RZ, 0xc0, !PT ;  /* 0xffff000008117812 */ /* 0x000fc400078ec0ff */
[C---:B------:R-:W-:Y:S01]  /*10160*/  SHF.L.U32 R15, R9.reuse, 0x10, RZ ;  /* 0x00000010090f7819 */ /* 0x040fe200000006ff */
[----:B------:R-:W-:Y:S01]  /*10170*/  IMAD.U32 R39, R24, 0x10000, RZ ;  /* 0x0001000018277824 */ /* 0x000fe200078e00ff */
[----:B------:R-:W-:Y:S02]  /*10180*/  LOP3.LUT R18, R9, 0xffff0000, RZ, 0xc0, !PT ;  /* 0xffff000009127812 */ /* 0x000fe400078ec0ff */
[----:B------:R-:W-:Y:S02]  /*10190*/  LOP3.LUT R29, R10, 0xffff0000, RZ, 0xc0, !PT ;  /* 0xffff00000a1d7812 */ /* 0x000fe400078ec0ff */
[----:B------:R-:W-:Y:S01]  /*101a0*/  LOP3.LUT R13, R13, 0xffff0000, RZ, 0xc0, !PT ;  /* 0xffff00000d0d7812 */ /* 0x000fe200078ec0ff */
[----:B--2---:R-:W-:Y:S01]  /*101b0*/  IMAD.U32 R2, R4, 0x10000, RZ ;  /* 0x0001000004027824 */ /* 0x004fe200078e00ff */
[C---:B------:R-:W-:Y:S02]  /*101c0*/  SHF.L.U32 R11, R6.reuse, 0x10, RZ ;  /* 0x00000010060b7819 */ /* 0x040fe400000006ff */
[----:B------:R-:W-:Y:S01]  /*101d0*/  LOP3.LUT R22, R6, 0xffff0000, RZ, 0xc0, !PT ;  /* 0xffff000006167812 */ /* 0x000fe200078ec0ff */
[----:B------:R-:W-:Y:S01]  /*101e0*/  FMUL.FTZ R6, R2, R31 ;  /* 0x0000001f02067220 */ /* 0x000fe20000410000 */
[----:B------:R-:W-:-:S02]  /*101f0*/  SHF.L.U32 R8, R5, 0x10, RZ ;  /* 0x0000001005087819 */ /* 0x000fc400000006ff */
[----:B------:R-:W-:Y:S01]  /*10200*/  LOP3.LUT R9, R4, 0xffff0000, RZ, 0xc0, !PT ;  /* 0xffff000004097812 */ /* 0x000fe200078ec0ff */
[-C--:B------:R-:W-:Y:S01]  /*10210*/  FMUL.FTZ R4, R2, R30.reuse ;  /* 0x0000001e02047220 */ /* 0x080fe20000410000 */
[----:B------:R-:W-:Y:S01]  /*10220*/  LOP3.LUT R10, R5, 0xffff0000, RZ, 0xc0, !PT ;  /* 0xffff0000050a7812 */ /* 0x000fe200078ec0ff */
[C---:B------:R-:W-:Y:S01]  /*10230*/  IMAD.U32 R5, R7.reuse, 0x10000, RZ ;  /* 0x0001000007057824 */ /* 0x040fe200078e00ff */
[----:B------:R-:W-:Y:S01]  /*10240*/  LOP3.LUT R21, R7, 0xffff0000, RZ, 0xc0, !PT ;  /* 0xffff000007157812 */ /* 0x000fe200078ec0ff */
[----:B------:R-:W-:Y:S01]  /*10250*/  FFMA.FTZ R38, R12, R30, -R6 ;  /* 0x0000001e0c267223 */ /* 0x000fe20000010806 */
[----:B------:R-:W-:Y:S01]  /*10260*/  SHF.L.U32 R7, R27, 0x10, RZ ;  /* 0x000000101b077819 */ /* 0x000fe200000006ff */
[----:B------:R-:W-:Y:S02]  /*10270*/  IMAD.U32 R30, R20, 0x10000, RZ ;  /* 0x00010000141e7824 */ /* 0x000fe400078e00ff */
[----:B------:R-:W-:Y:S02]  /*10280*/  FMUL.FTZ R2, R8, R48 ;  /* 0x0000003008027220 */ /* 0x000fe40000410000 */
[----:B------:R-:W-:Y:S01]  /*10290*/  FFMA.FTZ R35, R12, R31, R4 ;  /* 0x0000001f0c237223 */ /* 0x000fe20000010004 */
[----:B------:R-:W-:Y:S01]  /*102a0*/  LOP3.LUT R12, R20, 0xffff0000, RZ, 0xc0, !PT ;  /* 0xffff0000140c7812 */ /* 0x000fe200078ec0ff */
[----:B------:R-:W-:-:S02]  /*102b0*/  FMUL.FTZ R4, R5, R39 ;  /* 0x0000002705047220 */ /* 0x000fc40000410000 */
[-C--:B------:R-:W-:Y:S02]  /*102c0*/  FFMA.FTZ R32, R15, R30.reuse, -R2 ;  /* 0x0000001e0f207223 */ /* 0x080fe40000010802 */
[-C--:B------:R-:W-:Y:S02]  /*102d0*/  FMUL.FTZ R2, R5, R7.reuse ;  /* 0x0000000705027220 */ /* 0x080fe40000410000 */
[C---:B------:R-:W-:Y:S01]  /*102e0*/  FFMA.FTZ R31, R14.reuse, R7, -R4 ;  /* 0x000000070e1f7223 */ /* 0x040fe20000010804 */
[----:B------:R-:W-:Y:S01]  /*102f0*/  LOP3.LUT R4, R19, 0xffff0000, RZ, 0xc0, !PT ;  /* 0xffff000013047812 */ /* 0x000fe200078ec0ff */
[----:B------:R-:W-:Y:S01]  /*10300*/  FFMA.FTZ R19, R14, R39, R2 ;  /* 0x000000270e137223 */ /* 0x000fe20000010002 */
[----:B------:R-:W-:Y:S01]  /*10310*/  LOP3.LUT R7, R16, 0xffff0000, RZ, 0xc0, !PT ;  /* 0xffff000010077812 */ /* 0x000fe200078ec0ff */
[----:B------:R-:W-:Y:S01]  /*10320*/  FMUL.FTZ R2, R9, R13 ;  /* 0x0000000d09027220 */ /* 0x000fe20000410000 */
[----:B------:R-:W-:Y:S01]  /*10330*/  LOP3.LUT R16, R24, 0xffff0000, RZ, 0xc0, !PT ;  /* 0xffff000018107812 */ /* 0x000fe200078ec0ff */
[----:B------:R-:W-:-:S02]  /*10340*/  FMUL.FTZ R6, R8, R30 ;  /* 0x0000001e08067220 */ /* 0x000fc40000410000 */
[-C--:B------:R-:W-:Y:S02]  /*10350*/  FMUL.FTZ R5, R9, R4.reuse ;  /* 0x0000000409057220 */ /* 0x080fe40000410000 */
[----:B------:R-:W-:Y:S02]  /*10360*/  FFMA.FTZ R8, R17, R4, -R2 ;  /* 0x0000000411087223 */ /* 0x000fe40000010802 */
[----:B------:R-:W-:Y:S02]  /*10370*/  IMAD.U32 R20, R25, 0x10000, RZ ;  /* 0x0001000019147824 */ /* 0x000fe400078e00ff */
[----:B------:R-:W-:Y:S01]  /*10380*/  FMUL.FTZ R2, R10, R12 ;  /* 0x0000000c0a027220 */ /* 0x000fe20000410000 */
[----:B------:R-:W-:Y:S01]  /*10390*/  F2FP.BF16.PACK_AB R8, R8, R38 ;  /* 0x000000260808723e */ /* 0x000fe200000010ff */
[----:B------:R-:W-:Y:S01]  /*103a0*/  FFMA.FTZ R30, R15, R48, R6 ;  /* 0x000000300f1e7223 */ /* 0x000fe20000010006 */
[----:B------:R-:W-:Y:S01]  /*103b0*/  LOP3.LUT R15, R27, 0xffff0000, RZ, 0xc0, !PT ;  /* 0xffff00001b0f7812 */ /* 0x000fe200078ec0ff */
[----:B------:R-:W-:-:S02]  /*103c0*/  IMAD.U32 R6, R26, 0x10000, RZ ;  /* 0x000100001a067824 */ /* 0x000fc400078e00ff */
[----:B------:R-:W-:Y:S02]  /*103d0*/  FMUL.FTZ R4, R10, R7 ;  /* 0x000000070a047220 */ /* 0x000fe40000410000 */
[----:B------:R-:W-:Y:S01]  /*103e0*/  FFMA.FTZ R14, R17, R13, R5 ;  /* 0x0000000d110e7223 */ /* 0x000fe20000010005 */
[----:B------:R-:W-:Y:S01]  /*103f0*/  LOP3.LUT R17, R25, 0xffff0000, RZ, 0xc0, !PT ;  /* 0xffff000019117812 */ /* 0x000fe200078ec0ff */
[C---:B------:R-:W-:Y:S02]  /*10400*/  FMUL.FTZ R5, R11.reuse, R20 ;  /* 0x000000140b057220 */ /* 0x040fe40000410000 */
[----:B------:R-:W-:Y:S01]  /*10410*/  FFMA.FTZ R13, R18, R7, R2 ;  /* 0x00000007120d7223 */ /* 0x000fe20000010002 */
[----:B------:R-:W-:Y:S01]  /*10420*/  LOP3.LUT R7, R26, 0xffff0000, RZ, 0xc0, !PT ;  /* 0xffff00001a077812 */ /* 0x000fe200078ec0ff */
[----:B------:R-:W-:Y:S02]  /*10430*/  FFMA.FTZ R9, R18, R12, -R4 ;  /* 0x0000000c12097223 */ /* 0x000fe40000010804 */
[----:B------:R-:W-:-:S02]  /*10440*/  FMUL.FTZ R2, R11, R6 ;  /* 0x000000060b027220 */ /* 0x000fc40000410000 */
[----:B------:R-:W-:Y:S01]  /*10450*/  FFMA.FTZ R12, R23, R6, -R5 ;  /* 0x00000006170c7223 */ /* 0x000fe20000010805 */
[----:B------:R-:W-:Y:S01]  /*10460*/  F2FP.BF16.PACK_AB R9, R9, R32 ;  /* 0x000000200909723e */ /* 0x000fe200000010ff */
[C---:B------:R-:W-:Y:S02]  /*10470*/  FMUL.FTZ R6, R22.reuse, R17 ;  /* 0x0000001116067220 */ /* 0x040fe40000410000 */
[----:B------:R-:W-:Y:S02]  /*10480*/  FMUL.FTZ R5, R22, R7 ;  /* 0x0000000716057220 */ /* 0x000fe40000410000 */
[----:B------:R-:W-:Y:S02]  /*10490*/  FFMA.FTZ R11, R23, R20, R2 ;  /* 0x00000014170b7223 */ /* 0x000fe40000010002 */
[C---:B------:R-:W-:Y:S02]  /*104a0*/  FMUL.FTZ R4, R21.reuse, R16 ;  /* 0x0000001015047220 */ /* 0x040fe40000410000 */
[----:B------:R-:W-:-:S02]  /*104b0*/  FMUL.FTZ R2, R21, R15 ;  /* 0x0000000f15027220 */ /* 0x000fc40000410000 */
[C---:B------:R-:W-:Y:S02]  /*104c0*/  FFMA.FTZ R10, R29.reuse, R7, -R6 ;  /* 0x000000071d0a7223 */ /* 0x040fe40000010806 */
[----:B------:R-:W-:Y:S01]  /*104d0*/  FFMA.FTZ R6, R29, R17, R5 ;  /* 0x000000111d067223 */ /* 0x000fe20000010005 */
[----:B------:R-:W-:Y:S01]  /*104e0*/  F2FP.BF16.PACK_AB R5, R13, R30 ;  /* 0x0000001e0d05723e */ /* 0x000fe200000010ff */
[----:B------:R-:W-:Y:S01]  /*104f0*/  FFMA.FTZ R7, R28, R15, -R4 ;  /* 0x0000000f1c077223 */ /* 0x000fe20000010804 */
[----:B------:R-:W-:Y:S01]  /*10500*/  F2FP.BF16.PACK_AB R10, R10, R12 ;  /* 0x0000000c0a0a723e */ /* 0x000fe200000010ff */
[----:B------:R-:W-:Y:S01]  /*10510*/  FFMA.FTZ R2, R28, R16, R2 ;  /* 0x000000101c027223 */ /* 0x000fe20000010002 */
[----:B------:R-:W-:Y:S02]  /*10520*/  F2FP.BF16.PACK_AB R6, R6, R11 ;  /* 0x0000000b0606723e */ /* 0x000fe400000010ff */
[----:B------:R-:W-:Y:S02]  /*10530*/  F2FP.BF16.PACK_AB R11, R7, R31 ;  /* 0x0000001f070b723e */ /* 0x000fe400000010ff */
[----:B------:R-:W-:-:S02]  /*10540*/  F2FP.BF16.PACK_AB R4, R14, R35 ;  /* 0x000000230e04723e */ /* 0x000fc400000010ff */
[----:B------:R-:W-:Y:S01]  /*10550*/  F2FP.BF16.PACK_AB R7, R2, R19 ;  /* 0x000000130207723e */ /* 0x000fe200000010ff */
[----:B------:R1:W-:Y:S04]  /*10560*/  STS.128 [R34+0x8100], R8 ;  /* 0x0081000822007388 */ /* 0x0003e80000000c00 */
[----:B------:R1:W-:Y:S02]  /*10570*/  STS.128 [R33+0x8100], R4 ;  /* 0x0081000421007388 */ /* 0x0003e40000000c00 */
.L_x_1772:
[----:B------:R-:W-:Y:S05]  /*10580*/  BSYNC B0 ;  /* 0x0000000000007941 */ /* 0x000fea0003800000 */
.L_x_1771:
[----:B------:R-:W-:Y:S01]  /*10590*/  IADD3 R2, R68, 0x10, RZ ;  /* 0x0000001044027810 */ /* 0x000fe20007ffe0ff */
[----:B------:R-:W-:Y:S03]  /*105a0*/  BSSY B0, `(.L_x_1773) ;  /* 0x0000074000007945 */ /* 0x000fe60003800000 */
[----:B------:R-:W-:-:S13]  /*105b0*/  ISETP.GE.OR P0, PT, R2, UR4, P2 ;  /* 0x0000000402007c0c */ /* 0x000fda0009706670 */
[----:B------:R-:W-:Y:S05]  /*105c0*/  @P0 BRA `(.L_x_1774) ;  /* 0x0000071000000947 */ /* 0x000fea0003800000 */
[----:B-1----:R-:W-:Y:S01]  /*105d0*/  IMAD.MOV.U32 R6, RZ, RZ, c[0x0][0x27c] ;  /* 0x00009f00ff067624 */ /* 0x002fe200078e00ff */
[----:B------:R-:W-:Y:S01]  /*105e0*/  SHF.R.S32.HI R4, RZ, 0x1f, R2 ;  /* 0x0000001fff047819 */ /* 0x000fe20000011402 */
[----:B------:R-:W-:Y:S01]  /*105f0*/  IMAD.SHL.U32 R5, R2, 0x40, RZ ;  /* 0x0000004002057824 */ /* 0x000fe200078e00ff */
[----:B------:R-:W-:Y:S02]  /*10600*/  SHF.R.U32.HI R12, RZ, 0x10, R45 ;  /* 0x00000010ff0c7819 */ /* 0x000fe4000001162d */
[----:B------:R-:W-:Y:S02]  /*10610*/  LEA.HI R6, R6, R49, RZ, 0x1d ;  /* 0x0000003106067211 */ /* 0x000fe400078fe8ff */
[----:B------:R-:W-:Y:S02]  /*10620*/  LEA.HI R4, R4, R2, RZ, 0x3 ;  /* 0x0000000204047211 */ /* 0x000fe400078f18ff */
[----:B------:R-:W-:Y:S01]  /*10630*/  SHF.R.S32.HI R9, RZ, 0x1f, R6 ;  /* 0x0000001fff097819 */ /* 0x000fe20000011406 */
        /* <DEDUP_REMOVED lines=14> */
[----:B------:R-:W-:Y:S02]  /*10720*/  PRMT R21, R51, 0x5410, R12 ;  /* 0x0000541033157816 */ /* 0x000fe4000000000c */
[----:B------:R-:W-:Y:S02]  /*10730*/  IADD3 R2, R4, R2, R5 ;  /* 0x0000000204027210 */ /* 0x000fe40007ffe005 */
[----:B------:R-:W1:Y:S01]  /*10740*/  LDS.128 R8, [R48+0x8100] ;  /* 0x0081000030087984 */ /* 0x000e620000000c00 */
[----:B------:R-:W-:Y:S02]  /*10750*/  PRMT R12, R50, 0x5432, R15 ;  /* 0x00005432320c7816 */ /* 0x000fe4000000000f */
[----:B------:R-:W-:Y:S01]  /*10760*/  IMAD.SHL.U32 R35, R2, 0x2, RZ ;  /* 0x0000000202237824 */ /* 0x000fe200078e00ff */
[----:B------:R-:W-:-:S02]  /*10770*/  SHF.R.U64 R2, R44, 0x10, R45 ;  /* 0x000000102c027819 */ /* 0x000fc4000000122d */
[--C-:B------:R-:W-:Y:S01]  /*10780*/  SHF.R.U64 R13, R46, 0x10, R47.reuse ;  /* 0x000000102e0d7819 */ /* 0x100fe2000000122f */
[----:B------:R-:W-:Y:S01]  /*10790*/  IMAD.U32 R32, R12, 0x10000, RZ ;  /* 0x000100000c207824 */ /* 0x000fe200078e00ff */
[----:B------:R-:W2:Y:S01]  /*107a0*/  LDS.128 R4, [R35+0x8100] ;  /* 0x0081000023047984 */ /* 0x000ea20000000c00 */
[----:B------:R-:W-:Y:S02]  /*107b0*/  SHF.R.U32.HI R14, RZ, 0x10, R47 ;  /* 0x00000010ff0e7819 */ /* 0x000fe4000001162f */
[----:B------:R-:W-:Y:S02]  /*107c0*/  SHF.R.U32.HI R16, RZ, 0x10, R41 ;  /* 0x00000010ff107819 */ /* 0x000fe40000011629 */
[--C-:B------:R-:W-:Y:S02]  /*107d0*/  SHF.R.U64 R17, R42, 0x10, R43.reuse ;  /* 0x000000102a117819 */ /* 0x100fe4000000122b */
[----:B------:R-:W-:Y:S02]  /*107e0*/  SHF.R.U32.HI R18, RZ, 0x10, R43 ;  /* 0x00000010ff127819 */ /* 0x000fe4000001162b */
[----:B------:R-:W-:-:S02]  /*107f0*/  PRMT R19, R51, 0x5432, R2 ;  /* 0x0000543233137816 */ /* 0x000fc40000000002 */
[C---:B------:R-:W-:Y:S02]  /*10800*/  PRMT R27, R71.reuse, 0x5432, R13 ;  /* 0x00005432471b7816 */ /* 0x040fe4000000000d */
[----:B------:R-:W-:Y:S01]  /*10810*/  PRMT R28, R71, 0x5410, R14 ;  /* 0x00005410471c7816 */ /* 0x000fe2000000000e */
[----:B------:R-:W-:Y:S01]  /*10820*/  IMAD.U32 R31, R19, 0x10000, RZ ;  /* 0x00010000131f7824 */ /* 0x000fe200078e00ff */
[----:B------:R-:W-:Y:S02]  /*10830*/  PRMT R20, R50, 0x5410, R16 ;  /* 0x0000541032147816 */ /* 0x000fe40000000010 */
[C---:B------:R-:W-:Y:S02]  /*10840*/  PRMT R24, R70.reuse, 0x5432, R17 ;  /* 0x0000543246187816 */ /* 0x040fe40000000011 */
[----:B------:R-:W-:Y:S02]  /*10850*/  PRMT R25, R70, 0x5410, R18 ;  /* 0x0000541046197816 */ /* 0x000fe40000000012 */
[----:B------:R-:W-:Y:S01]  /*10860*/  LOP3.LUT R34, R12, 0xffff0000, RZ, 0xc0, !PT ;  /* 0xffff00000c227812 */ /* 0x000fe200078ec0ff */
[----:B------:R-:W-:-:S02]  /*10870*/  IMAD.U32 R12, R20, 0x10000, RZ ;  /* 0x00010000140c7824 */ /* 0x000fc400078e00ff */
[C---:B-1----:R-:W-:Y:S01]  /*10880*/  IMAD.U32 R13, R8.reuse, 0x10000, RZ ;  /* 0x00010000080d7824 */ /* 0x042fe200078e00ff */
[----:B------:R-:W-:Y:S01]  /*10890*/  LOP3.LUT R14, R8, 0xffff0000, RZ, 0xc0, !PT ;  /* 0xffff0000080e7812 */ /* 0x000fe200078ec0ff */
[C---:B------:R-:W-:Y:S01]  /*108a0*/  IMAD.U32 R16, R9.reuse, 0x10000, RZ ;  /* 0x0001000009107824 */ /* 0x040fe200078e00ff */
[----:B------:R-:W-:Y:S01]  /*108b0*/  LOP3.LUT R18, R9, 0xffff0000, RZ, 0xc0, !PT ;  /* 0xffff000009127812 */ /* 0x000fe200078ec0ff */
[C---:B------:R-:W-:Y:S01]  /*108c0*/  IMAD.U32 R17, R11.reuse, 0x10000, RZ ;  /* 0x000100000b117824 */ /* 0x040fe200078e00ff */
[C---:B------:R-:W-:Y:S01]  /*108d0*/  LOP3.LUT R30, R10.reuse, 0xffff0000, RZ, 0xc0, !PT ;  /* 0xffff00000a1e7812 */ /* 0x040fe200078ec0ff */
[----:B------:R-:W-:Y:S01]  /*108e0*/  IMAD.U32 R26, R10, 0x10000, RZ ;  /* 0x000100000a1a7824 */ /* 0x000fe200078e00ff */
[----:B------:R-:W-:Y:S01]  /*108f0*/  LOP3.LUT R29, R11, 0xffff0000, RZ, 0xc0, !PT ;  /* 0xffff00000b1d7812 */ /* 0x000fe200078ec0ff */
[----:B--2---:R-:W-:Y:S01]  /*10900*/  IMAD.U32 R9, R5, 0x10000, RZ ;  /* 0x0001000005097824 */ /* 0x004fe200078e00ff */
[C---:B------:R-:W-:Y:S01]  /*10910*/  SHF.L.U32 R2, R4.reuse, 0x10, RZ ;  /* 0x0000001004027819 */ /* 0x040fe200000006ff */
[----:B------:R-:W-:Y:S01]  /*10920*/  IMAD.U32 R10, R7, 0x10000, RZ ;  /* 0x00010000070a7824 */ /* 0x000fe200078e00ff */
        /* <DEDUP_REMOVED lines=8> */
[----:B------:R-:W-:Y:S01]  /*109b0*/  LOP3.LUT R23, R6, 0xffff0000, RZ, 0xc0, !PT ;  /* 0xffff000006177812 */ /* 0x000fe200078ec0ff */
[C---:B------:R-:W-:Y:S01]  /*109c0*/  FMUL.FTZ R2, R8.reuse, R34 ;  /* 0x0000002208027220 */ /* 0x040fe20000410000 */
[----:B------:R-:W-:Y:S01]  /*109d0*/  SHF.L.U32 R6, R21, 0x10, RZ ;  /* 0x0000001015067819 */ /* 0x000fe200000006ff */
[----:B------:R-:W-:Y:S01]  /*109e0*/  FMUL.FTZ R5, R8, R7 ;  /* 0x0000000708057220 */ /* 0x000fe20000410000 */
[----:B------:R-:W-:Y:S01]  /*109f0*/  LOP3.LUT R8, R20, 0xffff0000, RZ, 0xc0, !PT ;  /* 0xffff000014087812 */ /* 0x000fe200078ec0ff */
[----:B------:R-:W-:-:S02]  /*10a00*/  FFMA.FTZ R38, R13, R32, R4 ;  /* 0x000000200d267223 */ /* 0x000fc40000010004 */
[C---:B------:R-:W-:Y:S02]  /*10a10*/  FFMA.FTZ R33, R14.reuse, R7, -R2 ;  /* 0x000000070e217223 */ /* 0x040fe40000010802 */
[----:B------:R-:W-:Y:S02]  /*10a20*/  FMUL.FTZ R4, R9, R12 ;  /* 0x0000000c09047220 */ /* 0x000fe40000410000 */
[----:B------:R-:W-:Y:S02]  /*10a30*/  IMAD.U32 R13, R25, 0x10000, RZ ;  /* 0x00010000190d7824 */ /* 0x000fe400078e00ff */
[----:B------:R-:W-:Y:S01]  /*10a40*/  FMUL.FTZ R2, R9, R6 ;  /* 0x0000000609027220 */ /* 0x000fe20000410000 */
[----:B------:R-:W-:Y:S01]  /*10a50*/  LOP3.LUT R9, R21, 0xffff0000, RZ, 0xc0, !PT ;  /* 0xffff000015097812 */ /* 0x000fe200078ec0ff */
[----:B------:R-:W-:Y:S02]  /*10a60*/  FFMA.FTZ R32, R14, R34, R5 ;  /* 0x000000220e207223 */ /* 0x000fe40000010005 */
[----:B------:R-:W-:-:S02]  /*10a70*/  IMAD.U32 R5, R28, 0x10000, RZ ;  /* 0x000100001c057824 */ /* 0x000fc400078e00ff */
[C---:B------:R-:W-:Y:S02]  /*10a80*/  FFMA.FTZ R31, R16.reuse, R6, -R4 ;  /* 0x00000006101f7223 */ /* 0x040fe40000010804 */
[----:B------:R-:W-:Y:S02]  /*10a90*/  FFMA.FTZ R19, R16, R12, R2 ;  /* 0x0000000c10137223 */ /* 0x000fe40000010002 */
[C---:B------:R-:W-:Y:S02]  /*10aa0*/  FMUL.FTZ R4, R10.reuse, R13 ;  /* 0x0000000d0a047220 */ /* 0x040fe40000410000 */
[-C--:B------:R-:W-:Y:S02]  /*10ab0*/  FMUL.FTZ R2, R10, R5.reuse ;  /* 0x000000050a027220 */ /* 0x080fe40000410000 */
[----:B------:R-:W-:Y:S02]  /*10ac0*/  IMAD.U32 R10, R24, 0x10000, RZ ;  /* 0x00010000180a7824 */ /* 0x000fe400078e00ff */
[----:B------:R-:W-:-:S02]  /*10ad0*/  FFMA.FTZ R16, R17, R5, -R4 ;  /* 0x0000000511107223 */ /* 0x000fc40000010804 */
[----:B------:R-:W-:Y:S02]  /*10ae0*/  FMUL.FTZ R5, R11, R9 ;  /* 0x000000090b057220 */ /* 0x000fe40000410000 */
[----:B------:R-:W-:Y:S02]  /*10af0*/  IMAD.U32 R7, R27, 0x10000, RZ ;  /* 0x000100001b077824 */ /* 0x000fe400078e00ff */
[----:B------:R-:W-:Y:S02]  /*10b00*/  FMUL.FTZ R4, R15, R10 ;  /* 0x0000000a0f047220 */ /* 0x000fe40000410000 */
[-C--:B------:R-:W-:Y:S02]  /*10b10*/  FMUL.FTZ R6, R11, R8.reuse ;  /* 0x000000080b067220 */ /* 0x080fe40000410000 */
[----:B------:R-:W-:Y:S02]  /*10b20*/  FFMA.FTZ R17, R17, R13, R2 ;  /* 0x0000000d11117223 */ /* 0x000fe40000010002 */
[----:B------:R-:W-:Y:S01]  /*10b30*/  FFMA.FTZ R13, R18, R8, R5 ;  /* 0x00000008120d7223 */ /* 0x000fe20000010005 */
[----:B------:R-:W-:Y:S01]  /*10b40*/  LOP3.LUT R8, R24, 0xffff0000, RZ, 0xc0, !PT ;  /* 0xffff000018087812 */ /* 0x000fe200078ec0ff */
[-C--:B------:R-:W-:Y:S01]  /*10b50*/  FMUL.FTZ R2, R15, R7.reuse ;  /* 0x000000070f027220 */ /* 0x080fe20000410000 */
[----:B------:R-:W-:Y:S01]  /*10b60*/  LOP3.LUT R15, R25, 0xffff0000, RZ, 0xc0, !PT ;  /* 0xffff0000190f7812 */ /* 0x000fe200078ec0ff */
[----:B------:R-:W-:Y:S01]  /*10b70*/  FFMA.FTZ R12, R26, R7, -R4 ;  /* 0x000000071a0c7223 */ /* 0x000fe20000010804 */
[----:B------:R-:W-:Y:S01]  /*10b80*/  LOP3.LUT R7, R27, 0xffff0000, RZ, 0xc0, !PT ;  /* 0xffff00001b077812 */ /* 0x000fe200078ec0ff */
[----:B------:R-:W-:Y:S01]  /*10b90*/  FFMA.FTZ R14, R18, R9, -R6 ;  /* 0x00000009120e7223 */ /* 0x000fe20000010806 */
[----:B------:R-:W-:Y:S01]  /*10ba0*/  LOP3.LUT R9, R28, 0xffff0000, RZ, 0xc0, !PT ;  /* 0xffff00001c097812 */ /* 0x000fe200078ec0ff */
[----:B------:R-:W-:-:S02]  /*10bb0*/  FMUL.FTZ R6, R23, R8 ;  /* 0x0000000817067220 */ /* 0x000fc40000410000 */
[----:B------:R-:W-:Y:S02]  /*10bc0*/  FMUL.FTZ R5, R23, R7 ;  /* 0x0000000717057220 */ /* 0x000fe40000410000 */
[----:B------:R-:W-:Y:S02]  /*10bd0*/  FFMA.FTZ R11, R26, R10, R2 ;  /* 0x0000000a1a0b7223 */ /* 0x000fe40000010002 */
[C---:B------:R-:W-:Y:S02]  /*10be0*/  FMUL.FTZ R4, R22.reuse, R15 ;  /* 0x0000000f16047220 */ /* 0x040fe40000410000 */
[----:B------:R-:W-:Y:S02]  /*10bf0*/  FMUL.FTZ R2, R22, R9 ;  /* 0x0000000916027220 */ /* 0x000fe40000410000 */
[C---:B------:R-:W-:Y:S02]  /*10c00*/  FFMA.FTZ R10, R30.reuse, R7, -R6 ;  /* 0x000000071e0a7223 */ /* 0x040fe40000010806 */
[----:B------:R-:W-:Y:S01]  /*10c10*/  FFMA.FTZ R6, R30, R8, R5 ;  /* 0x000000081e067223 */ /* 0x000fe20000010005 */
[----:B------:R-:W-:Y:S01]  /*10c20*/  F2FP.BF16.PACK_AB R8, R33, R39 ;  /* 0x000000272108723e */ /* 0x000fe200000010ff */
[C---:B------:R-:W-:Y:S01]  /*10c30*/  FFMA.FTZ R7, R29.reuse, R9, -R4 ;  /* 0x000000091d077223 */ /* 0x040fe20000010804 */
[----:B------:R-:W-:Y:S01]  /*10c40*/  F2FP.BF16.PACK_AB R9, R14, R31 ;  /* 0x0000001f0e09723e */ /* 0x000fe200000010ff */
[----:B------:R-:W-:Y:S01]  /*10c50*/  FFMA.FTZ R2, R29, R15, R2 ;  /* 0x0000000f1d027223 */ /* 0x000fe20000010002 */
[----:B------:R-:W-:-:S02]  /*10c60*/  F2FP.BF16.PACK_AB R6, R6, R11 ;  /* 0x0000000b0606723e */ /* 0x000fc400000010ff */
[----:B------:R-:W-:Y:S02]  /*10c70*/  F2FP.BF16.PACK_AB R10, R10, R12 ;  /* 0x0000000c0a0a723e */ /* 0x000fe400000010ff */
[----:B------:R-:W-:Y:S02]  /*10c80*/  F2FP.BF16.PACK_AB R11, R7, R16 ;  /* 0x00000010070b723e */ /* 0x000fe400000010ff */
[----:B------:R-:W-:Y:S02]  /*10c90*/  F2FP.BF16.PACK_AB R4, R32, R38 ;  /* 0x000000262004723e */ /* 0x000fe400000010ff */
[----:B------:R-:W-:Y:S01]  /*10ca0*/  F2FP.BF16.PACK_AB R5, R13, R19 ;  /* 0x000000130d05723e */ /* 0x000fe200000010ff */
[----:B------:R1:W-:Y:S01]  /*10cb0*/  STS.128 [R48+0x8100], R8 ;  /* 0x0081000830007388 */ /* 0x0003e20000000c00 */
[----:B------:R-:W-:-:S05]  /*10cc0*/  F2FP.BF16.PACK_AB R7, R2, R17 ;  /* 0x000000110207723e */ /* 0x000fca00000010ff */
[----:B------:R1:W-:Y:S02]  /*10cd0*/  STS.128 [R35+0x8100], R4 ;  /* 0x0081000423007388 */ /* 0x0003e40000000c00 */
.L_x_1774:
[----:B------:R-:W-:Y:S05]  /*10ce0*/  BSYNC B0 ;  /* 0x0000000000007941 */ /* 0x000fea0003800000 */
.L_x_1773:
        /* <DEDUP_REMOVED lines=117> */
.L_x_1776:
[----:B------:R-:W-:Y:S05]  /*11440*/  BSYNC B0 ;  /* 0x0000000000007941 */ /* 0x000fea0003800000 */
.L_x_1775:
        /* <DEDUP_REMOVED lines=117> */
.L_x_1778:
[----:B------:R-:W-:Y:S05]  /*11ba0*/  BSYNC B0 ;  /* 0x0000000000007941 */ /* 0x000fea0003800000 */
.L_x_1777:
[----:B------:R-:W-:Y:S01]  /*11bb0*/  IADD3 R2, R68, 0x40, RZ ;  /* 0x0000004044027810 */ /* 0x000fe20007ffe0ff */
[----:B------:R-:W-:Y:S03]  /*11bc0*/  BSSY B0, `(.L_x_1779) ;  /* 0x0000074000007945 */ /* 0x000fe60003800000 */
[----:B------:R-:W-:-:S13]  /*11bd0*/  ISETP.GE.OR P0, PT, R2, UR4, P2 ;  /* 0x0000000402007c0c */ /* 0x000fda0009706670 */
[----:B------:R-:W-:Y:S05]  /*11be0*/  @P0 BRA `(.L_x_1780) ;  /* 0x0000071000000947 */ /* 0x000fea0003800000 */
[----:B-1----:R-:W-:Y:S01]  /*11bf0*/  SHF.R.S32.HI R4, RZ, 0x1f, R2 ;  /* 0x0000001fff047819 */ /* 0x002fe20000011402 */
[----:B------:R-:W-:Y:S01]  /*11c00*/  IMAD.MOV.U32 R9, RZ, RZ, c[0x0][0x27c] ;  /* 0x00009f00ff097624 */ /* 0x000fe200078e00ff */
[----:B------:R-:W-:Y:S01]  /*11c10*/  SHF.R.U32.HI R12, RZ, 0x10, R73 ;  /* 0x00000010ff0c7819 */ /* 0x000fe20000011649 */
[----:B------:R-:W-:Y:S01]  /*11c20*/  IMAD.SHL.U32 R5, R2, 0x40, RZ ;  /* 0x0000004002057824 */ /* 0x000fe200078e00ff */
[----:B------:R-:W-:Y:S02]  /*11c30*/  LEA.HI R4, R4, R2, RZ, 0x3 ;  /* 0x0000000204047211 */ /* 0x000fe400078f18ff */
[----:B------:R-:W-:Y:S02]  /*11c40*/  LEA.HI R9, R9, R49, RZ, 0x1d ;  /* 0x0000003109097211 */ /* 0x000fe400078fe8ff */
[----:B------:R-:W-:Y:S01]  /*11c50*/  LOP3.LUT R2, R5, 0x1c0, RZ, 0xc0, !PT ;  /* 0x000001c005027812 */ /* 0x000fe200078ec0ff */
[----:B------:R-:W-:Y:S01]  /*11c60*/  IMAD.SHL.U32 R5, R4, 0x40, RZ ;  /* 0x0000004004057824 */ /* 0x000fe200078e00ff */
[----:B------:R-:W-:Y:S01]  /*11c70*/  SHF.R.S32.HI R10, RZ, 0x1f, R9 ;  /* 0x0000001fff0a7819 */ /* 0x000fe20000011409 */
[----:B------:R-:W-:Y:S01]  /*11c80*/  IMAD.SHL.U32 R7, R9, 0x8, RZ ;  /* 0x0000000809077824 */ /* 0x000fe200078e00ff */
[----:B------:R-:W-:-:S02]  /*11c90*/  LOP3.LUT R8, R2, 0x38, R36, 0xf8, !PT ;  /* 0x0000003802087812 */ /* 0x000fc400078ef824 */
[----:B------:R-:W-:Y:S02]  /*11ca0*/  LOP3.LUT R6, R5, 0xfffffe00, RZ, 0xc0, !PT ;  /* 0xfffffe0005067812 */ /* 0x000fe400078ec0ff */
[----:B------:R-:W-:Y:S02]  /*11cb0*/  LEA.HI R5, R10, R9, RZ, 0x3 ;  /* 0x000000090a057211 */ /* 0x000fe400078f18ff */
[----:B------:R-:W-:Y:S02]  /*11cc0*/  SHF.R.U32.HI R4, RZ, 0x3, R2 ;  /* 0x00000003ff047819 */ /* 0x000fe40000011602 */
[----:B------:R-:W-:Y:S01]  /*11cd0*/  LOP3.LUT R7, R2, 0x38, R7, 0xf8, !PT ;  /* 0x0000003802077812 */ /* 0x000fe200078ef807 */
[----:B------:R-:W-:Y:S01]  /*11ce0*/  IMAD.SHL.U32 R2, R5, 0x400, RZ ;  /* 0x0000040005027824 */ /* 0x000fe200078e00ff */
[----:B------:R-:W-:Y:S02]  /*11cf0*/  LOP3.LUT R8, R6, R8, R4, 0xf6, !PT ;  /* 0x0000000806087212 */ /* 0x000fe400078ef604 */
[----:B------:R-:W-:-:S02]  /*11d00*/  LOP3.LUT R4, R7, R4, RZ, 0x3c, !PT ;  /* 0x0000000407047212 */ /* 0x000fc400078e3cff */
[----:B------:R-:W-:Y:S01]  /*11d10*/  LOP3.LUT R2, R2, 0x7fffe000, RZ, 0xc0, !PT ;  /* 0x7fffe00002027812 */ /* 0x000fe200078ec0ff */
[----:B------:R-:W-:Y:S01]  /*11d20*/  IMAD.SHL.U32 R39, R8, 0x2, RZ ;  /* 0x0000000208277824 */ /* 0x000fe200078e00ff */
[----:B------:R-:W-:Y:S02]  /*11d30*/  SHF.R.U64 R15, R80, 0x10, R81 ;  /* 0x00000010500f7819 */ /* 0x000fe40000001251 */
[----:B------:R-:W-:Y:S02]  /*11d40*/  IADD3 R2, R4, R2, R6 ;  /* 0x0000000204027210 */ /* 0x000fe40007ffe006 */
[----:B------:R-:W1:Y:S01]  /*11d50*/  LDS.128 R8, [R39+0x8100] ;  /* 0x0081000027087984 */ /* 0x000e620000000c00 */
[----:B------:R-:W-:Y:S02]  /*11d60*/  PRMT R21, R112, 0x5410, R12 ;  /* 0x0000541070157816 */ /* 0x000fe4000000000c */
[----:B------:R-:W-:Y:S01]  /*11d70*/  IMAD.SHL.U32 R35, R2, 0x2, RZ ;  /* 0x0000000202237824 */ /* 0x000fe200078e00ff */
[----:B------:R-:W-:-:S02]  /*11d80*/  SHF.R.U64 R2, R72, 0x10, R73 ;  /* 0x0000001048027819 */ /* 0x000fc40000001249 */
[----:B------:R-:W-:Y:S02]  /*11d90*/  PRMT R12, R111, 0x5432, R15 ;  /* 0x000054326f0c7816 */ /* 0x000fe4000000000f */
[----:B------:R-:W2:Y:S01]  /*11da0*/  LDS.128 R4, [R35+0x8100] ;  /* 0x0081000023047984 */ /* 0x000ea20000000c00 */
[--C-:B------:R-:W-:Y:S02]  /*11db0*/  SHF.R.U64 R13, R74, 0x10, R75.reuse ;  /* 0x000000104a0d7819 */ /* 0x100fe4000000124b */
[----:B------:R-:W-:Y:S01]  /*11dc0*/  SHF.R.U32.HI R14, RZ, 0x10, R75 ;  /* 0x00000010ff0e7819 */ /* 0x000fe2000001164b */
[----:B------:R-:W-:Y:S01]  /*11dd0*/  IMAD.U32 R32, R12, 0x10000, RZ ;  /* 0x000100000c207824 */ /* 0x000fe200078e00ff */
[----:B------:R-:W-:Y:S02]  /*11de0*/  SHF.R.U32.HI R16, RZ, 0x10, R81 ;  /* 0x00000010ff107819 */ /* 0x000fe40000011651 */
[--C-:B------:R-:W-:Y:S02]  /*11df0*/  SHF.R.U64 R17, R82, 0x10, R83.reuse ;  /* 0x0000001052117819 */ /* 0x100fe40000001253 */
[----:B------:R-:W-:-:S02]  /*11e00*/  SHF.R.U32.HI R18, RZ, 0x10, R83 ;  /* 0x00000010ff127819 */ /* 0x000fc40000011653 */
[----:B------:R-:W-:Y:S02]  /*11e10*/  PRMT R19, R112, 0x5432, R2 ;  /* 0x0000543270137816 */ /* 0x000fe40000000002 */
[C---:B------:R-:W-:Y:S02]  /*11e20*/  PRMT R27, R114.reuse, 0x5432, R13 ;  /* 0x00005432721b7816 */ /* 0x040fe4000000000d */
[----:B------:R-:W-:Y:S01]  /*11e30*/  PRMT R28, R114, 0x5410, R14 ;  /* 0x00005410721c7816 */ /* 0x000fe2000000000e */
[----:B------:R-:W-:Y:S01]  /*11e40*/  IMAD.U32 R31, R19, 0x10000, RZ ;  /* 0x00010000131f7824 */ /* 0x000fe200078e00ff */
[----:B------:R-:W-:Y:S02]  /*11e50*/  PRMT R20, R111, 0x5410, R16 ;  /* 0x000054106f147816 */ /* 0x000fe40000000010 */
[C---:B------:R-:W-:Y:S02]  /*11e60*/  PRMT R24, R113.reuse, 0x5432, R17 ;  /* 0x0000543271187816 */ /* 0x040fe40000000011 */
[----:B------:R-:W-:-:S02]  /*11e70*/  PRMT R25, R113, 0x5410, R18 ;  /* 0x0000541071197816 */ /* 0x000fc40000000012 */
[----:B------:R-:W-:Y:S01]  /*11e80*/  LOP3.LUT R34, R12, 0xffff0000, RZ, 0xc0, !PT ;  /* 0xffff00000c227812 */ /* 0x000fe200078ec0ff */
[----:B------:R-:W-:Y:S02]  /*11e90*/  IMAD.U32 R12, R20, 0x10000, RZ ;  /* 0x00010000140c7824 */ /* 0x000fe400078e00ff */
        /* <DEDUP_REMOVED lines=70> */
.L_x_1780:
[----:B------:R-:W-:Y:S05]  /*12300*/  BSYNC B0 ;  /* 0x0000000000007941 */ /* 0x000fea0003800000 */
.L_x_1779:
        /* <DEDUP_REMOVED lines=117> */
.L_x_1782:
[----:B------:R-:W-:Y:S05]  /*12a60*/  BSYNC B0 ;  /* 0x0000000000007941 */ /* 0x000fea0003800000 */
.L_x_1781:
        /* <DEDUP_REMOVED lines=117> */
.L_x_1784:
[----:B------:R-:W-:Y:S05]  /*131c0*/  BSYNC B0 ;  /* 0x0000000000007941 */ /* 0x000fea0003800000 */
.L_x_1783:
[----:B-1----:R-:W-:-:S04]  /*131d0*/  IADD3 R4, R68, 0x70, RZ ;  /* 0x0000007044047810 */ /* 0x002fc80007ffe0ff */
[----:B------:R-:W-:-:S13]  /*131e0*/  ISETP.GE.OR P0, PT, R4, UR4, P2 ;  /* 0x0000000404007c0c */ /* 0x000fda0009706670 */
[----:B------:R-:W-:Y:S05]  /*131f0*/  @P0 BRA `(.L_x_1760) ;  /* 0x0000071000000947 */ /* 0x000fea0003800000 */
[----:B------:R-:W-:Y:S01]  /*13200*/  SHF.R.S32.HI R5, RZ, 0x1f, R4 ;  /* 0x0000001fff057819 */ /* 0x000fe20000011404 */
        /* <DEDUP_REMOVED lines=27> */
[----:B------:R-:W-:Y:S02]  /*133c0*/  PRMT R19, R124, 0x5432, R2 ;  /* 0x000054327c137816 */ /* 0x000fe40000000002 */
[----:B------:R-:W-:Y:S01]  /*133d0*/  SHF.R.U32.HI R16, RZ, 0x10, R89 ;  /* 0x00000010ff107819 */ /* 0x000fe20000011659 */
[----:B------:R-:W-:Y:S01]  /*133e0*/  IMAD.U32 R32, R12, 0x10000, RZ ;  /* 0x000100000c207824 */ /* 0x000fe200078e00ff */
[--C-:B------:R-:W-:Y:S01]  /*133f0*/  SHF.R.U64 R13, R102, 0x10, R103.reuse ;  /* 0x00000010660d7819 */ /* 0x100fe20000001267 */
[----:B------:R-:W-:Y:S01]  /*13400*/  IMAD.U32 R31, R19, 0x10000, RZ ;  /* 0x00010000131f7824 */ /* 0x000fe200078e00ff */
[----:B------:R-:W-:Y:S02]  /*13410*/  SHF.R.U32.HI R14, RZ, 0x10, R103 ;  /* 0x00000010ff0e7819 */ /* 0x000fe40000011667 */
[----:B------:R-:W-:-:S02]  /*13420*/  SHF.R.U64 R17, R90, 0x10, R91 ;  /* 0x000000105a117819 */ /* 0x000fc4000000125b */
[----:B------:R-:W-:Y:S02]  /*13430*/  SHF.R.U32.HI R18, RZ, 0x10, R91 ;  /* 0x00000010ff127819 */ /* 0x000fe4000001165b */
[----:B------:R-:W-:Y:S02]  /*13440*/  PRMT R20, R123, 0x5410, R16 ;  /* 0x000054107b147816 */ /* 0x000fe40000000010 */
[C---:B------:R-:W-:Y:S02]  /*13450*/  PRMT R27, R126.reuse, 0x5432, R13 ;  /* 0x000054327e1b7816 */ /* 0x040fe4000000000d */
[----:B------:R-:W-:Y:S02]  /*13460*/  PRMT R28, R126, 0x5410, R14 ;  /* 0x000054107e1c7816 */ /* 0x000fe4000000000e */
[C---:B------:R-:W-:Y:S02]  /*13470*/  PRMT R24, R125.reuse, 0x5432, R17 ;  /* 0x000054327d187816 */ /* 0x040fe40000000011 */
[----:B------:R-:W-:-:S02]  /*13480*/  PRMT R25, R125, 0x5410, R18 ;  /* 0x000054107d197816 */ /* 0x000fc40000000012 */
[----:B------:R-:W-:Y:S02]  /*13490*/  LOP3.LUT R12, R12, 0xffff0000, RZ, 0xc0, !PT ;  /* 0xffff00000c0c7812 */ /* 0x000fe400078ec0ff */
        /* <DEDUP_REMOVED lines=19> */
[----:B------:R-:W-:Y:S01]  /*135d0*/  IMAD.U32 R7, R20, 0x10000, RZ ;  /* 0x0001000014077824 */ /* 0x000fe200078e00ff */
[----:B------:R-:W-:Y:S01]  /*135e0*/  SHF.L.U32 R6, R21, 0x10, RZ ;  /* 0x0000001015067819 */ /* 0x000fe200000006ff */
[----:B------:R-:W-:-:S02]  /*135f0*/  FFMA.FTZ R37, R13, R31, -R5 ;  /* 0x0000001f0d257223 */ /* 0x000fc40000010805 */
[C---:B------:R-:W-:Y:S02]  /*13600*/  FMUL.FTZ R2, R8.reuse, R12 ;  /* 0x0000000c08027220 */ /* 0x040fe40000410000 */
[----:B------:R-:W-:Y:S02]  /*13610*/  FFMA.FTZ R35, R13, R32, R4 ;  /* 0x000000200d237223 */ /* 0x000fe40000010004 */
[----:B------:R-:W-:Y:S01]  /*13620*/  FMUL.FTZ R5, R8, R19 ;  /* 0x0000001308057220 */ /* 0x000fe20000410000 */
[----:B------:R-:W-:Y:S01]  /*13630*/  LOP3.LUT R8, R20, 0xffff0000, RZ, 0xc0, !PT ;  /* 0xffff000014087812 */ /* 0x000fe200078ec0ff */
[----:B------:R-:W-:Y:S02]  /*13640*/  FMUL.FTZ R4, R9, R7 ;  /* 0x0000000709047220 */ /* 0x000fe40000410000 */
[----:B------:R-:W-:Y:S02]  /*13650*/  IMAD.U32 R13, R25, 0x10000, RZ ;  /* 0x00010000190d7824 */ /* 0x000fe400078e00ff */
[----:B------:R-:W-:-:S02]  /*13660*/  FFMA.FTZ R33, R14, R19, -R2 ;  /* 0x000000130e217223 */ /* 0x000fc40000010802 */
[----:B------:R-:W-:Y:S01]  /*13670*/  FMUL.FTZ R2, R9, R6 ;  /* 0x0000000609027220 */ /* 0x000fe20000410000 */
[----:B------:R-:W-:Y:S01]  /*13680*/  LOP3.LUT R9, R21, 0xffff0000, RZ, 0xc0, !PT ;  /* 0xffff000015097812 */ /* 0x000fe200078ec0ff */
[----:B------:R-:W-:Y:S02]  /*13690*/  FFMA.FTZ R32, R14, R12, R5 ;  /* 0x0000000c0e207223 */ /* 0x000fe40000010005 */
[----:B------:R-:W-:Y:S02]  /*136a0*/  FFMA.FTZ R31, R16, R6, -R4 ;  /* 0x00000006101f7223 */ /* 0x000fe40000010804 */
[----:B------:R-:W-:Y:S02]  /*136b0*/  IMAD.U32 R5, R28, 0x10000, RZ ;  /* 0x000100001c057824 */ /* 0x000fe400078e00ff */
[----:B------:R-:W-:Y:S02]  /*136c0*/  FMUL.FTZ R4, R10, R13 ;  /* 0x0000000d0a047220 */ /* 0x000fe40000410000 */
[----:B------:R-:W-:-:S02]  /*136d0*/  IMAD.U32 R12, R24, 0x10000, RZ ;  /* 0x00010000180c7824 */ /* 0x000fc400078e00ff */
[----:B------:R-:W-:Y:S02]  /*136e0*/  FFMA.FTZ R19, R16, R7, R2 ;  /* 0x0000000710137223 */ /* 0x000fe40000010002 */
[-C--:B------:R-:W-:Y:S02]  /*136f0*/  FMUL.FTZ R2, R10, R5.reuse ;  /* 0x000000050a027220 */ /* 0x080fe40000410000 */
[----:B------:R-:W-:Y:S02]  /*13700*/  FFMA.FTZ R16, R17, R5, -R4 ;  /* 0x0000000511107223 */ /* 0x000fe40000010804 */
[----:B------:R-:W-:Y:S02]  /*13710*/  IMAD.U32 R7, R27, 0x10000, RZ ;  /* 0x000100001b077824 */ /* 0x000fe400078e00ff */
[----:B------:R-:W-:Y:S02]  /*13720*/  FMUL.FTZ R5, R11, R9 ;  /* 0x000000090b057220 */ /* 0x000fe40000410000 */
[----:B------:R-:W-:-:S02]  /*13730*/  FMUL.FTZ R4, R15, R12 ;  /* 0x0000000c0f047220 */ /* 0x000fc40000410000 */
[----:B------:R-:W-:Y:S02]  /*13740*/  FFMA.FTZ R17, R17, R13, R2 ;  /* 0x0000000d11117223 */ /* 0x000fe40000010002 */
[-C--:B------:R-:W-:Y:S01]  /*13750*/  FMUL.FTZ R6, R11, R8.reuse ;  /* 0x000000080b067220 */ /* 0x080fe20000410000 */
[----:B------:R-:W-:Y:S01]  /*13760*/  LOP3.LUT R11, R28, 0xffff0000, RZ, 0xc0, !PT ;  /* 0xffff00001c0b7812 */ /* 0x000fe200078ec0ff */
[----:B------:R-:W-:Y:S01]  /*13770*/  FFMA.FTZ R14, R18, R8, R5 ;  /* 0x00000008120e7223 */ /* 0x000fe20000010005 */
[----:B------:R-:W-:Y:S01]  /*13780*/  LOP3.LUT R8, R24, 0xffff0000, RZ, 0xc0, !PT ;  /* 0xffff000018087812 */ /* 0x000fe200078ec0ff */
[-C--:B------:R-:W-:Y:S01]  /*13790*/  FMUL.FTZ R2, R15, R7.reuse ;  /* 0x000000070f027220 */ /* 0x080fe20000410000 */
[----:B------:R-:W-:Y:S01]  /*137a0*/  LOP3.LUT R15, R25, 0xffff0000, RZ, 0xc0, !PT ;  /* 0xffff0000190f7812 */ /* 0x000fe200078ec0ff */
[----:B------:R-:W-:Y:S01]  /*137b0*/  FFMA.FTZ R13, R26, R7, -R4 ;  /* 0x000000071a0d7223 */ /* 0x000fe20000010804 */
[----:B------:R-:W-:Y:S01]  /*137c0*/  LOP3.LUT R7, R27, 0xffff0000, RZ, 0xc0, !PT ;  /* 0xffff00001b077812 */ /* 0x000fe200078ec0ff */
[----:B------:R-:W-:-:S02]  /*137d0*/  FFMA.FTZ R9, R18, R9, -R6 ;  /* 0x0000000912097223 */ /* 0x000fc40000010806 */
[----:B------:R-:W-:Y:S02]  /*137e0*/  FFMA.FTZ R12, R26, R12, R2 ;  /* 0x0000000c1a0c7223 */ /* 0x000fe40000010002 */
[----:B------:R-:W-:Y:S01]  /*137f0*/  FMUL.FTZ R6, R23, R8 ;  /* 0x0000000817067220 */ /* 0x000fe20000410000 */
[----:B------:R-:W-:Y:S01]  /*13800*/  F2FP.BF16.PACK_AB R9, R9, R31 ;  /* 0x0000001f0909723e */ /* 0x000fe200000010ff */
[C---:B------:R-:W-:Y:S02]  /*13810*/  FMUL.FTZ R4, R22.reuse, R15 ;  /* 0x0000000f16047220 */ /* 0x040fe40000410000 */
[----:B------:R-:W-:Y:S02]  /*13820*/  FMUL.FTZ R5, R23, R7 ;  /* 0x0000000717057220 */ /* 0x000fe40000410000 */
[----:B------:R-:W-:Y:S02]  /*13830*/  FMUL.FTZ R2, R22, R11 ;  /* 0x0000000b16027220 */ /* 0x000fe40000410000 */
[----:B------:R-:W-:-:S02]  /*13840*/  FFMA.FTZ R10, R30, R7, -R6 ;  /* 0x000000071e0a7223 */ /* 0x000fc40000010806 */
[----:B------:R-:W-:Y:S01]  /*13850*/  FFMA.FTZ R11, R29, R11, -R4 ;  /* 0x0000000b1d0b7223 */ /* 0x000fe20000010804 */
[----:B------:R-:W-:Y:S01]  /*13860*/  F2FP.BF16.PACK_AB R4, R32, R35 ;  /* 0x000000232004723e */ /* 0x000fe200000010ff */
[----:B------:R-:W-:Y:S01]  /*13870*/  FFMA.FTZ R6, R30, R8, R5 ;  /* 0x000000081e067223 */ /* 0x000fe20000010005 */
[----:B------:R-:W-:Y:S01]  /*13880*/  F2FP.BF16.PACK_AB R8, R33, R37 ;  /* 0x000000252108723e */ /* 0x000fe200000010ff */
[----:B------:R-:W-:Y:S01]  /*13890*/  FFMA.FTZ R2, R29, R15, R2 ;  /* 0x0000000f1d027223 */ /* 0x000fe20000010002 */
[----:B------:R-:W-:Y:S02]  /*138a0*/  F2FP.BF16.PACK_AB R10, R10, R13 ;  /* 0x0000000d0a0a723e */ /* 0x000fe400000010ff */
[----:B------:R-:W-:Y:S02]  /*138b0*/  F2FP.BF16.PACK_AB R11, R11, R16 ;  /* 0x000000100b0b723e */ /* 0x000fe400000010ff */
[----:B------:R-:W-:Y:S02]  /*138c0*/  F2FP.BF16.PACK_AB R5, R14, R19 ;  /* 0x000000130e05723e */ /* 0x000fe400000010ff */
[----:B------:R-:W-:Y:S01]  /*138d0*/  F2FP.BF16.PACK_AB R6, R6, R12 ;  /* 0x0000000c0606723e */ /* 0x000fe200000010ff */
[----:B------:R1:W-:Y:S01]  /*138e0*/  STS.128 [R36+0x8100], R8 ;  /* 0x0081000824007388 */ /* 0x0003e20000000c00 */
[----:B------:R-:W-:-:S05]  /*138f0*/  F2FP.BF16.PACK_AB R7, R2, R17 ;  /* 0x000000110207723e */ /* 0x000fca00000010ff */
[----:B------:R1:W-:Y:S02]  /*13900*/  STS.128 [R34+0x8100], R4 ;  /* 0x0081000422007388 */ /* 0x0003e40000000c00 */
.L_x_1760:
[----:B------:R-:W-:Y:S05]  /*13910*/  BSYNC B2 ;  /* 0x0000000000027941 */ /* 0x000fea0003800000 */
.L_x_1714:
[----:B-1----:R-:W-:Y:S01]  /*13920*/  SHF.R.S32.HI R7, RZ, 0x4, R129 ;  /* 0x00000004ff077819 */ /* 0x002fe20000011481 */
[----:B------:R-:W-:Y:S01]  /*13930*/  IMAD.SHL.U32 R6, R49, 0x40, RZ ;  /* 0x0000004031067824 */ /* 0x000fe200078e00ff */
[----:B------:R-:W-:-:S04]  /*13940*/  DEPBAR.LE SB0, 0x0 ;  /* 0x000080000000791a */ /* 0x000fc80000000000 */
[----:B------:R-:W-:Y:S01]  /*13950*/  LEA.HI R2, R129, R7, RZ, 0x1 ;  /* 0x0000000781027211 */ /* 0x000fe200078f08ff */
[----:B------:R-:W-:Y:S01]  /*13960*/  IMAD.SHL.U32 R4, R127, 0x40, RZ ;  /* 0x000000407f047824 */ /* 0x000fe200078e00ff */
[----:B------:R-:W-:Y:S01]  /*13970*/  ULDC.64 UR4, c[0x0][0x208] ;  /* 0x0000820000047ab9 */ /* 0x000fe20000000a00 */
[----:B------:R-:W-:Y:S01]  /*13980*/  IMAD.SHL.U32 R5, R128, 0x40, RZ ;  /* 0x0000004080057824 */ /* 0x000fe200078e00ff */
[----:B------:R-:W-:Y:S01]  /*13990*/  LOP3.LUT R2, R2, 0xfffffffe, RZ, 0xc0, !PT ;  /* 0xfffffffe02027812 */ /* 0x000fe200078ec0ff */
[----:B------:R-:W-:Y:S01]  /*139a0*/  IMAD.SHL.U32 R8, R68, 0x8, RZ ;  /* 0x0000000844087824 */ /* 0x000fe200078e00ff */
[----:B------:R-:W-:Y:S01]  /*139b0*/  LOP3.LUT R4, R4, 0x1c0, RZ, 0xc0, !PT ;  /* 0x000001c004047812 */ /* 0x000fe200078ec0ff */
[----:B------:R-:W-:Y:S01]  /*139c0*/  UIMAD UR6, UR14, UR4, URZ ;  /* 0x000000040e0672a4 */ /* 0x000fe2000f8e023f */
[----:B------:R-:W-:Y:S01]  /*139d0*/  LOP3.LUT R153, R5, 0xfffffe00, RZ, 0xc0, !PT ;  /* 0xfffffe0005997812 */ /* 0x000fe200078ec0ff */
[----:B------:R-:W-:Y:S01]  /*139e0*/  IMAD.IADD R7, R7, 0x1, -R2 ;  /* 0x0000000107077824 */ /* 0x000fe200078e0a02 */
[----:B------:R-:W-:Y:S01]  /*139f0*/  LOP3.LUT R2, R6, 0x1c0, RZ, 0xc0, !PT ;  /* 0x000001c006027812 */ /* 0x000fe200078ec0ff */
[----:B------:R-:W-:Y:S01]  /*13a00*/  UIMAD.WIDE.U32 UR20, UR15, UR4, URZ ;  /* 0x000000040f1472a5 */ /* 0x000fe2000f8e003f */
[----:B------:R-:W-:Y:S01]  /*13a10*/  LOP3.LUT P1, RZ, R49, 0x2, RZ, 0xc0, !PT ;  /* 0x0000000231ff7812 */ /* 0x000fe2000782c0ff */
[----:B------:R-:W-:Y:S01]  /*13a20*/  IMAD.SHL.U32 R6, R7, 0x8, RZ ;  /* 0x0000000807067824 */ /* 0x000fe200078e00ff */
[----:B------:R-:W-:Y:S01]  /*13a30*/  LOP3.LUT R5, R2, 0x8, R8, 0xf8, !PT ;  /* 0x0000000802057812 */ /* 0x000fe200078ef808 */
[----:B------:R-:W-:Y:S01]  /*13a40*/  UIMAD UR6, UR15, UR5, UR6 ;  /* 0x000000050f0672a4 */ /* 0x000fe2000f8e0206 */
[----:B------:R-:W-:Y:S01]  /*13a50*/  SHF.R.U32.HI R2, RZ, 0x3, R2 ;  /* 0x00000003ff027819 */ /* 0x000fe20000011602 */
[----:B------:R-:W-:Y:S01]  /*13a60*/  UIMAD UR19, UR15, -0x40, UR13 ;  /* 0xffffffc00f1378a4 */ /* 0x000fe2000f8e020d */
[----:B------:R-:W-:Y:S01]  /*13a70*/  LOP3.LUT R8, R4, 0x8, R6, 0xf8, !PT ;  /* 0x0000000804087812 */ /* 0x000fe200078ef806 */
[----:B------:R-:W-:Y:S01]  /*13a80*/  UMOV UR9, 0x5 ;  /* 0x0000000500097882 */ /* 0x000fe20000000000 */
[----:B------:R-:W-:Y:S01]  /*13a90*/  SHF.R.U32.HI R6, RZ, 0x3, R4 ;  /* 0x00000003ff067819 */ /* 0x000fe20000011604 */
[----:B------:R-:W-:Y:S01]  /*13aa0*/  IMAD R4, R156, 0x400, R153 ;  /* 0x000004009c047824 */ /* 0x000fe200078e0299 */
[----:B------:R-:W-:Y:S01]  /*13ab0*/  LOP3.LUT R2, R5, R2, RZ, 0x3c, !PT ;  /* 0x0000000205027212 */ /* 0x000fe200078e3cff */
[----:B------:R-:W-:Y:S01]  /*13ac0*/  USHF.L.U64.HI UR7, UR4, UR9, UR5 ;  /* 0x0000000904077299 */ /* 0x000fe20008010205 */
[----:B------:R-:W-:Y:S01]  /*13ad0*/  LOP3.LUT R152, R8, R6, RZ, 0x3c, !PT ;  /* 0x0000000608987212 */ /* 0x000fe200078e3cff */
[----:B------:R-:W-:Y:S01]  /*13ae0*/  IMAD.SHL.U32 R244, R244, 0x2, RZ ;  /* 0x00000002f4f47824 */ /* 0x000fe200078e00ff */
[----:B------:R-:W-:Y:S01]  /*13af0*/  BAR.SYNC.DEFER_BLOCKING 0x0 ;  /* 0x0000000000007b1d */ /* 0x000fe20000010000 */
[----:B------:R-:W-:Y:S01]  /*13b00*/  IMAD R2, R7, 0x200, R2 ;  /* 0x0000020007027824 */ /* 0x000fe200078e0202 */
[----:B------:R-:W-:Y:S01]  /*13b10*/  LOP3.LUT P2, RZ, R161, 0x1, RZ, 0xc0, !PT ;  /* 0x00000001a1ff7812 */ /* 0x000fe2000784c0ff */
[----:B------:R-:W-:-:S02]  /*13b20*/  IMAD.IADD R4, R152, 0x1, R4 ;  /* 0x0000000198047824 */ /* 0x000fc400078e0204 */
[----:B------:R-:W-:Y:S02]  /*13b30*/  IMAD.SHL.U32 R224, R2, 0x2, RZ ;  /* 0x0000000202e07824 */ /* 0x000fe400078e00ff */
[----:B------:R-:W-:-:S03]  /*13b40*/  IMAD.SHL.U32 R231, R4, 0x2, RZ ;  /* 0x0000000204e77824 */ /* 0x000fc600078e00ff */
[----:B------:R-:W-:Y:S01]  /*13b50*/  IADD3 R235, R224, 0x4120, RZ ;  /* 0x00004120e0eb7810 */ /* 0x000fe20007ffe0ff */
[C-C-:B------:R-:W-:Y:S02]  /*13b60*/  IMAD R233, R3.reuse, 0x2, R231.reuse ;  /* 0x0000000203e97824 */ /* 0x140fe400078e02e7 */
[C---:B------:R-:W-:Y:S02]  /*13b70*/  IMAD R232, R0.reuse, 0x2, R231 ;  /* 0x0000000200e87824 */ /* 0x040fe400078e02e7 */
[----:B------:R-:W-:Y:S02]  /*13b80*/  IMAD R234, R0, 0x2, R233 ;  /* 0x0000000200ea7824 */ /* 0x000fe400078e02e9 */
[----:B------:R-:W-:Y:S01]  /*13b90*/  IMAD R236, R3, 0x2, R232 ;  /* 0x0000000203ec7824 */ /* 0x000fe200078e02e8 */
[----:B------:R-:W-:Y:S04]  /*13ba0*/  LDSM.16.M88.4 R16, [R224+0x4100] ;  /* 0x00410000e010783b */ /* 0x000fe80000000200 */
[----:B------:R-:W1:Y:S04]  /*13bb0*/  LDSM.16.M88.4 R4, [R231+0xa100] ;  /* 0x00a10000e704783b */ /* 0x000e680000000200 */
[----:B------:R-:W2:Y:S04]  /*13bc0*/  LDSM.16.M88.4 R12, [R224+0x4900] ;  /* 0x00490000e00c783b */ /* 0x000ea80000000200 */
[----:B------:R-:W3:Y:S04]  /*13bd0*/  LDSM.16.M88.4 R20, [R224+0x5100] ;  /* 0x00510000e014783b */ /* 0x000ee80000000200 */
[----:B------:R-:W4:Y:S04]  /*13be0*/  LDSM.16.M88.4 R24, [R224+0x5900] ;  /* 0x00590000e018783b */ /* 0x000f280000000200 */
[----:B------:R-:W5:Y:S01]  /*13bf0*/  LDSM.16.M88.4 R8, [R231+0x8100] ;  /* 0x00810000e708783b */ /* 0x000f620000000200 */
[C---:B-1----:R-:W-:Y:S08]  /*13c00*/  HMMA.16816.F32.BF16 R36, R4.reuse, R16, RZ ;  /* 0x000000100424723c */ /* 0x042ff000000418ff */
[C---:B--2---:R-:W-:Y:S08]  /*13c10*/  HMMA.16816.F32.BF16 R56, R4.reuse, R12, RZ ;  /* 0x0000000c0438723c */ /* 0x044ff000000418ff */
[C---:B---3--:R-:W-:Y:S08]  /*13c20*/  HMMA.16816.F32.BF16 R60, R4.reuse, R20, RZ ;  /* 0x00000014043c723c */ /* 0x048ff000000418ff */
[C---:B----4-:R-:W-:Y:S08]  /*13c30*/  HMMA.16816.F32.BF16 R64, R4.reuse, R24, RZ ;  /* 0x000000180440723c */ /* 0x050ff000000418ff */
[C---:B------:R-:W-:Y:S08]  /*13c40*/  HMMA.16816.F32.BF16 R40, R4.reuse, R18, RZ ;  /* 0x000000120428723c */ /* 0x040ff000000418ff */
[C---:B------:R-:W-:Y:S08]  /*13c50*/  HMMA.16816.F32.BF16 R76, R4.reuse, R14, RZ ;  /* 0x0000000e044c723c */ /* 0x040ff000000418ff */
[C---:B------:R-:W-:Y:S08]  /*13c60*/  HMMA.16816.F32.BF16 R84, R4.reuse, R22, RZ ;  /* 0x000000160454723c */ /* 0x040ff000000418ff */
[----:B------:R-:W-:Y:S07]  /*13c70*/  HMMA.16816.F32.BF16 R96, R4, R26, RZ ;  /* 0x0000001a0460723c */ /* 0x000fee00000418ff */
[----:B------:R-:W-:Y:S01]  /*13c80*/  IMAD.U32 R5, RZ, RZ, UR21 ;  /* 0x00000015ff057e24 */ /* 0x000fe2000f8e00ff */
[----:B------:R-:W-:Y:S01]  /*13c90*/  IADD3 R6, R224, 0x4100, RZ ;  /* 0x00004100e0067810 */ /* 0x000fe20007ffe0ff */
[----:B------:R-:W-:Y:S01]  /*13ca0*/  IMAD.U32 R4, RZ, RZ, UR20 ;  /* 0x00000014ff047e24 */ /* 0x000fe2000f8e00ff */
[----:B-----5:R-:W-:Y:S01]  /*13cb0*/  HMMA.16816.F32.BF16 R108, R8, R16, RZ ;  /* 0x00000010086c723c */ /* 0x020fe200000418ff */
[----:B------:R-:W-:Y:S01]  /*13cc0*/  IMAD.U32 R5, RZ, RZ, UR6 ;  /* 0x00000006ff057e24 */ /* 0x000fe2000f8e00ff */
[----:B------:R-:W-:Y:S01]  /*13cd0*/  USHF.L.U32 UR6, UR4, 0x5, URZ ;  /* 0x0000000504067899 */ /* 0x000fe2000800063f */
[----:B------:R-:W-:-:S02]  /*13ce0*/  @P1 IADD3 R235, R6, -0x20, RZ ;  /* 0xffffffe006eb1810 */ /* 0x000fc40007ffe0ff */
[C---:B------:R-:W-:Y:S01]  /*13cf0*/  LEA R2, P0, R4.reuse, R132, 0x6 ;  /* 0x0000008404027211 */ /* 0x040fe200078030ff */
[----:B------:R-:W-:Y:S01]  /*13d00*/  UIADD3 UR4, UP0, UR6, 0x80, URZ ;  /* 0x0000008006047890 */ /* 0x000fe2000ff1e03f */
[----:B------:R-:W-:Y:S01]  /*13d10*/  IADD3 R5, R5, UR21, RZ ;  /* 0x0000001505057c10 */ /* 0x000fe2000fffe0ff */
[C---:B------:R-:W-:Y:S01]  /*13d20*/  HMMA.16816.F32.BF16 R112, R8.reuse, R18, RZ ;  /* 0x000000120870723c */ /* 0x040fe200000418ff */
[----:B------:R-:W-:Y:S01]  /*13d30*/  LDSM.16.M88.4 R32, [R235] ;  /* 0x00000000eb20783b */ /* 0x000fe20000000200 */
[----:B------:R-:W-:Y:S01]  /*13d40*/  UIADD3.X UR14, URZ, UR7, URZ, UP0, !UPT ;  /* 0x000000073f0e7290 */ /* 0x000fe200087fe43f */
[----:B------:R-:W-:Y:S01]  /*13d50*/  LEA.HI.X R5, R4, R131, R5, 0x6, P0 ;  /* 0x0000008304057211 */ /* 0x000fe200000f3405 */
[----:B------:R-:W-:Y:S01]  /*13d60*/  UISETP.GE.AND UP0, UPT, UR12, 0x2, UPT ;  /* 0x000000020c00788c */ /* 0x000fe2000bf06270 */
[C---:B------:R-:W-:Y:S01]  /*13d70*/  LEA R4, P0, R2.reuse, c[0x0][0x1f8], 0x1 ;  /* 0x00007e0002047a11 */ /* 0x040fe200078008ff */
[----:B------:R-:W-:Y:S01]  /*13d80*/  LDSM.16.M88.4 R28, [R235+0x800] ;  /* 0x00080000eb1c783b */ /* 0x000fe20000000200 */
[----:B------:R-:W-:Y:S01]  /*13d90*/  IADD3 R243, R235, 0x800, RZ ;  /* 0x00000800ebf37810 */ /* 0x000fe20007ffe0ff */
[----:B------:R-:W-:Y:S01]  /*13da0*/  HMMA.16816.F32.BF16 R88, R8, R12, RZ ;  /* 0x0000000c0858723c */ /* 0x000fe200000418ff */
[----:B------:R-:W-:-:S02]  /*13db0*/  LEA.HI.X R5, R2, c[0x0][0x1fc], R5, 0x1, P0 ;  /* 0x00007f0002057a11 */ /* 0x000fc400000f0c05 */
[----:B------:R-:W-:Y:S02]  /*13dc0*/  IADD3 R2, -R68, UR19, RZ ;  /* 0x0000001344027c10 */ /* 0x000fe4000fffe1ff */
[----:B------:R-:W-:Y:S02]  /*13dd0*/  IADD3 R6, P0, R4, UR6, RZ ;  /* 0x0000000604067c10 */ /* 0x000fe4000ff1e0ff */
[C---:B------:R-:W-:Y:S01]  /*13de0*/  ISETP.LT.OR P3, PT, R2.reuse, 0x1, P6 ;  /* 0x000000010200780c */ /* 0x040fe20003761670 */
[----:B------:R-:W-:Y:S01]  /*13df0*/  HMMA.16816.F32.BF16 R100, R8, R14, RZ ;  /* 0x0000000e0864723c */ /* 0x000fe200000418ff */
[C---:B------:R-:W-:Y:S01]  /*13e00*/  ISETP.LT.OR P2, PT, R2.reuse, 0x1, P2 ;  /* 0x000000010200780c */ /* 0x040fe20001741670 */
[----:B------:R-:W1:Y:S01]  /*13e10*/  LDSM.16.M88.4 R12, [R233+0xa100] ;  /* 0x00a10000e90c783b */ /* 0x000e620000000200 */
[----:B------:R-:W-:Y:S02]  /*13e20*/  ISETP.LT.OR P1, PT, R2, 0x11, P6 ;  /* 0x000000110200780c */ /* 0x000fe40003721670 */
[----:B------:R-:W-:-:S02]  /*13e30*/  IADD3.X R7, R5, UR7, RZ, P0, !PT ;  /* 0x0000000705077c10 */ /* 0x000fc400087fe4ff */
[----:B------:R-:W-:Y:S01]  /*13e40*/  LOP3.LUT P0, RZ, R161, 0x1, RZ, 0xc0, !PT ;  /* 0x00000001a1ff7812 */ /* 0x000fe2000780c0ff */
[C---:B------:R-:W-:Y:S01]  /*13e50*/  HMMA.16816.F32.BF16 R80, R8.reuse, R20, RZ ;  /* 0x000000140850723c */ /* 0x040fe200000418ff */
[C---:B------:R-:W-:Y:S02]  /*13e60*/  IADD3 R242, R235.reuse, 0x1000, RZ ;  /* 0x00001000ebf27810 */ /* 0x040fe40007ffe0ff */
[C---:B------:R-:W-:Y:S02]  /*13e70*/  IADD3 R241, R235.reuse, 0x1800, RZ ;  /* 0x00001800ebf17810 */ /* 0x040fe40007ffe0ff */
[C---:B------:R-:W-:Y:S02]  /*13e80*/  IADD3 R240, R235.reuse, 0x2000, RZ ;  /* 0x00002000ebf07810 */ /* 0x040fe40007ffe0ff */
[C---:B------:R-:W-:Y:S01]  /*13e90*/  IADD3 R239, R235.reuse, 0x2800, RZ ;  /* 0x00002800ebef7810 */ /* 0x040fe20007ffe0ff */
[----:B------:R-:W-:Y:S01]  /*13ea0*/  HMMA.16816.F32.BF16 R104, R8, R22, RZ ;  /* 0x000000160868723c */ /* 0x000fe200000418ff */
[----:B------:R-:W2:Y:S01]  /*13eb0*/  LDSM.16.M88.4 R20, [R235+0x1800] ;  /* 0x00180000eb14783b */ /* 0x000ea20000000200 */
[----:B------:R-:W-:-:S02]  /*13ec0*/  IADD3 R238, R235, 0x3000, RZ ;  /* 0x00003000ebee7810 */ /* 0x000fc40007ffe0ff */
[----:B------:R-:W-:-:S04]  /*13ed0*/  IADD3 R237, R235, 0x3800, RZ ;  /* 0x00003800ebed7810 */ /* 0x000fc80007ffe0ff */
[C---:B------:R-:W-:Y:S08]  /*13ee0*/  HMMA.16816.F32.BF16 R72, R8.reuse, R24, RZ ;  /* 0x000000180848723c */ /* 0x040ff000000418ff */
[----:B------:R-:W-:Y:S01]  /*13ef0*/  HMMA.16816.F32.BF16 R68, R8, R26, RZ ;  /* 0x0000001a0844723c */ /* 0x000fe200000418ff */
[----:B------:R-:W3:Y:S06]  /*13f00*/  LDSM.16.M88.4 R24, [R235+0x1000] ;  /* 0x00100000eb18783b */ /* 0x000eec0000000200 */
[----:B------:R-:W-:Y:S01]  /*13f10*/  IMAD.U32 R8, RZ, RZ, UR6 ;  /* 0x00000006ff087e24 */ /* 0x000fe2000f8e00ff */
[----:B-1----:R-:W-:Y:S04]  /*13f20*/  HMMA.16816.F32.BF16 R36, R12, R32, R36 ;  /* 0x000000200c24723c */ /* 0x002fe80000041824 */
[----:B------:R-:W-:-:S02]  /*13f30*/  IADD3 R18, P5, P4, R8, 0x80, R4 ;  /* 0x0000008008127810 */ /* 0x000fc40007cbe004 */
[----:B------:R-:W1:Y:S02]  /*13f40*/  LDSM.16.M88.4 R8, [R233+0x8100] ;  /* 0x00810000e908783b */ /* 0x000e640000000200 */
[----:B------:R-:W-:Y:S02]  /*13f50*/  IADD3.X R19, RZ, UR7, R5, P5, P4 ;  /* 0x00000007ff137c10 */ /* 0x000fe4000afe8405 */
[----:B------:R-:W-:Y:S01]  /*13f60*/  @!PT LDS RZ, [RZ] ;  /* 0x00000000fffff984 */ /* 0x000fe20000000800 */
[----:B------:R-:W-:Y:S01]  /*13f70*/  @!PT LDS RZ, [RZ] ;  /* 0x00000000fffff984 */ /* 0x000fe20000000800 */
[----:B------:R-:W-:Y:S01]  /*13f80*/  @!PT LDS RZ, [RZ] ;  /* 0x00000000fffff984 */ /* 0x000fe20000000800 */
[----:B------:R4:W-:Y:S01]  /*13f90*/  LDGSTS.E.BYPASS.LTC128B.128 [R244+0x100], [R4.64], !P3 ;  /* 0x0010000004f47fae */ /* 0x0009e2000d901d5c */
[C---:B------:R-:W-:Y:S01]  /*13fa0*/  ISETP.LT.OR P5, PT, R2.reuse, 0x21, P6 ;  /* 0x000000210200780c */ /* 0x040fe200037a1670 */
[----:B------:R-:W-:Y:S01]  /*13fb0*/  HMMA.16816.F32.BF16 R92, R12, R34, R40 ;  /* 0x000000220c5c723c */ /* 0x000fe20000041828 */
[----:B------:R-:W-:Y:S01]  /*13fc0*/  LOP3.LUT P3, RZ, R49, 0x4, RZ, 0xc0, !PT ;  /* 0x0000000431ff7812 */ /* 0x000fe2000786c0ff */
[----:B------:R4:W-:Y:S01]  /*13fd0*/  LDGSTS.E.BYPASS.LTC128B.128 [R244+0x2100], [R4.64+0x80], !P2 ;  /* 0x0210008004f47fae */ /* 0x0009e2000d101d5c */
[----:B------:R-:W-:-:S03]  /*13fe0*/  ISETP.LT.OR P2, PT, R2, 0x11, P0 ;  /* 0x000000110200780c */ /* 0x000fc60000741670 */
[----:B------:R5:W-:Y:S02]  /*13ff0*/  LDGSTS.E.BYPASS.LTC128B.128 [R244+0x900], [R6.64], !P1 ;  /* 0x0090000006f47fae */ /* 0x000be4000c901d5c */
[C---:B------:R-:W-:Y:S08]  /*14000*/  HMMA.16816.F32.BF16 R56, R12.reuse, R28, R56 ;  /* 0x0000001c0c38723c */ /* 0x040ff00000041838 */
[----:B------:R5:W-:Y:S01]  /*14010*/  LDGSTS.E.BYPASS.LTC128B.128 [R244+0x2900], [R18.64], !P2 ;  /* 0x0290000012f47fae */ /* 0x000be2000d101d5c */
[----:B------:R-:W-:Y:S01]  /*14020*/  ISETP.LT.OR P2, PT, R2, 0x31, P6 ;  /* 0x000000310200780c */ /* 0x000fe20003741670 */
[C---:B--2---:R-:W-:Y:S08]  /*14030*/  HMMA.16816.F32.BF16 R64, R12.reuse, R20, R64 ;  /* 0x000000140c40723c */ /* 0x044ff00000041840 */
[----:B---3--:R-:W-:Y:S01]  /*14040*/  HMMA.16816.F32.BF16 R84, R12, R26, R84 ;  /* 0x0000001a0c54723c */ /* 0x008fe20000041854 */
[----:B----4-:R-:W-:-:S04]  /*14050*/  IADD3 R4, P1, R6, UR6, RZ ;  /* 0x0000000606047c10 */ /* 0x010fc8000ff3e0ff */
[----:B------:R-:W-:-:S03]  /*14060*/  IADD3.X R5, R7, UR7, RZ, P1, !PT ;  /* 0x0000000707057c10 */ /* 0x000fc60008ffe4ff */
[C---:B-1----:R-:W-:Y:S01]  /*14070*/  HMMA.16816.F32.BF16 R124, R8.reuse, R24, R80 ;  /* 0x00000018087c723c */ /* 0x042fe20000041850 */
[----:B------:R-:W-:Y:S02]  /*14080*/  LOP3.LUT P1, RZ, R161, 0x1, RZ, 0xc0, !PT ;  /* 0x00000001a1ff7812 */ /* 0x000fe4000782c0ff */
[----:B-----5:R-:W-:Y:S01]  /*14090*/  IADD3 R6, P0, R6, UR4, RZ ;  /* 0x0000000406067c10 */ /* 0x020fe2000ff1e0ff */
[----:B------:R1:W-:Y:S01]  /*140a0*/  LDGSTS.E.BYPASS.LTC128B.128 [R244+0x1100], [R4.64], !P5 ;  /* 0x0110000004f47fae */ /* 0x0003e2000e901d5c */
[C---:B------:R-:W-:Y:S02]  /*140b0*/  ISETP.LT.OR P4, PT, R2.reuse, 0x21, P1 ;  /* 0x000000210200780c */ /* 0x040fe40000f81670 */
[----:B------:R-:W-:Y:S01]  /*140c0*/  IADD3.X R7, R7, UR14, RZ, P0, !PT ;  /* 0x0000000e07077c10 */ /* 0x000fe200087fe4ff */
[----:B------:R-:W-:Y:S01]  /*140d0*/  HMMA.16816.F32.BF16 R108, R8, R32, R108 ;  /* 0x00000020086c723c */ /* 0x000fe2000004186c */
[----:B------:R-:W-:Y:S01]  /*140e0*/  ISETP.LT.OR P1, PT, R2, 0x31, P1 ;  /* 0x000000310200780c */ /* 0x000fe20000f21670 */
[----:B------:R-:W-:Y:S01]  /*140f0*/  IMAD.MOV.U32 R2, RZ, RZ, 0x40 ;  /* 0x00000040ff027424 */ /* 0x000fe200078e00ff */
[----:B------:R-:W-:-:S04]  /*14100*/  IADD3 R16, P0, R4, UR6, RZ ;  /* 0x0000000604107c10 */ /* 0x000fc8000ff1e0ff */
[----:B------:R-:W-:Y:S01]  /*14110*/  IADD3.X R17, R5, UR7, RZ, P0, !PT ;  /* 0x0000000705117c10 */ /* 0x000fe200087fe4ff */
[C---:B------:R-:W-:Y:S01]  /*14120*/  HMMA.16816.F32.BF16 R80, R8.reuse, R34, R112 ;  /* 0x000000220850723c */ /* 0x040fe20000041870 */
[----:B------:R-:W-:Y:S01]  /*14130*/  SEL R2, R2, 0xffffffc0, !P3 ;  /* 0xffffffc002027807 */ /* 0x000fe20005800000 */
[----:B------:R2:W-:Y:S04]  /*14140*/  LDGSTS.E.BYPASS.LTC128B.128 [R244+0x3100], [R6.64], !P4 ;  /* 0x0310000006f47fae */ /* 0x0005e8000e101d5c */
[----:B------:R-:W-:Y:S01]  /*14150*/  IMAD.IADD R230, R224, 0x1, R2 ;  /* 0x00000001e0e67824 */ /* 0x000fe200078e0202 */
[----:B------:R3:W-:Y:S01]  /*14160*/  LDGSTS.E.BYPASS.LTC128B.128 [R244+0x1900], [R16.64], !P2 ;  /* 0x0190000010f47fae */ /* 0x0007e2000d101d5c */
[----:B------:R-:W-:Y:S01]  /*14170*/  HMMA.16816.F32.BF16 R32, R8, R30, R100 ;  /* 0x0000001e0820723c */ /* 0x000fe20000041864 */
[----:B------:R-:W-:Y:S01]  /*14180*/  IMAD.IADD R229, R2, 0x1, R235 ;  /* 0x0000000102e57824 */ /* 0x000fe200078e02eb */
[----:B------:R-:W-:-:S02]  /*14190*/  LOP3.LUT R2, R152, R153, RZ, 0xfc, !PT ;  /* 0x0000009998027212 */ /* 0x000fc400078efcff */
[----:B-1----:R-:W-:-:S04]  /*141a0*/  IADD3 R4, P0, R4, UR4, RZ ;  /* 0x0000000404047c10 */ /* 0x002fc8000ff1e0ff */
[----:B------:R-:W-:Y:S01]  /*141b0*/  HMMA.16816.F32.BF16 R120, R8, R28, R88 ;  /* 0x0000001c0878723c */ /* 0x000fe20000041858 */
[----:B------:R-:W-:Y:S02]  /*141c0*/  IADD3.X R5, R5, UR14, RZ, P0, !PT ;  /* 0x0000000e05057c10 */ /* 0x000fe400087fe4ff */
[----:B------:R-:W-:-:S03]  /*141d0*/  PLOP3.LUT P0, PT, PT, PT, UP0, 0x80, 0x0 ;  /* 0x000000000000781c */ /* 0x000fc60003f0f008 */
[----:B------:R2:W-:Y:S02]  /*141e0*/  LDGSTS.E.BYPASS.LTC128B.128 [R244+0x3900], [R4.64], !P1 ;  /* 0x0390000004f47fae */ /* 0x0005e4000c901d5c */
[C---:B------:R-:W-:Y:S02]  /*141f0*/  HMMA.16816.F32.BF16 R128, R8.reuse, R20, R72 ;  /* 0x000000140880723c */ /* 0x040fe40000041848 */
[----:B------:R-:W-:Y:S04]  /*14200*/  LDSM.16.M88.4 R52, [R230+0x4100] ;  /* 0x00410000e634783b */ /* 0x000fe80000000200 */
[----:B------:R-:W-:Y:S02]  /*14210*/  LDSM.16.M88.4 R44, [R230+0x5100] ;  /* 0x00510000e62c783b */ /* 0x000fe40000000200 */
[C---:B------:R-:W-:Y:S02]  /*14220*/  HMMA.16816.F32.BF16 R104, R8.reuse, R26, R104 ;  /* 0x0000001a0868723c */ /* 0x040fe40000041868 */
[----:B---3--:R-:W1:Y:S04]  /*14230*/  LDSM.16.M88.4 R16, [R232+0xa100] ;  /* 0x00a10000e810783b */ /* 0x008e680000000200 */
[----:B------:R-:W3:Y:S02]  /*14240*/  LDSM.16.M88.4 R48, [R230+0x4900] ;  /* 0x00490000e630783b */ /* 0x000ee40000000200 */
[----:B------:R-:W-:Y:S02]  /*14250*/  HMMA.16816.F32.BF16 R100, R8, R22, R68 ;  /* 0x000000160864723c */ /* 0x000fe40000041844 */
[----:B------:R-:W4:Y:S04]  /*14260*/  LDSM.16.M88.4 R8, [R232+0x8100] ;  /* 0x00810000e808783b */ /* 0x000f280000000200 */
[----:B------:R-:W5:Y:S02]  /*14270*/  LDSM.16.M88.4 R40, [R230+0x5900] ;  /* 0x00590000e628783b */ /* 0x000f640000000200 */
[C---:B------:R-:W-:Y:S02]  /*14280*/  HMMA.16816.F32.BF16 R60, R12.reuse, R24, R60 ;  /* 0x000000180c3c723c */ /* 0x040fe4000004183c */
[----:B--2---:R-:W-:Y:S04]  /*14290*/  LDSM.16.M88.4 R4, [R234+0xa100] ;  /* 0x00a10000ea04783b */ /* 0x004fe80000000200 */
[----:B------:R-:W-:Y:S02]  /*142a0*/  LDSM.16.M88.4 R24, [R229+0x800] ;  /* 0x00080000e518783b */ /* 0x000fe40000000200 */
[C---:B------:R-:W-:Y:S02]  /*142b0*/  HMMA.16816.F32.BF16 R76, R12.reuse, R30, R76 ;  /* 0x0000001e0c4c723c */ /* 0x040fe4000004184c */
[----:B------:R-:W2:Y:S04]  /*142c0*/  LDSM.16.M88.4 R28, [R229] ;  /* 0x00000000e51c783b */ /* 0x000ea80000000200 */
[----:B------:R-:W0:Y:S02]  /*142d0*/  LDGDEPBAR ;  /* 0x00000000000079af */ /* 0x000e240000000000 */
[----:B------:R-:W-:Y:S02]  /*142e0*/  HMMA.16816.F32.BF16 R96, R12, R22, R96 ;  /* 0x000000160c60723c */ /* 0x000fe40000041860 */
[----:B------:R-:W2:Y:S04]  /*142f0*/  LDSM.16.M88.4 R20, [R229+0x1000] ;  /* 0x00100000e514783b */ /* 0x000ea80000000200 */
[----:B------:R-:W2:Y:S02]  /*14300*/  LDSM.16.M88.4 R12, [R234+0x8100] ;  /* 0x00810000ea0c783b */ /* 0x000ea40000000200 */
[C---:B-1----:R-:W-:Y:S02]  /*14310*/  HMMA.16816.F32.BF16 R72, R16.reuse, R52, R36 ;  /* 0x000000341048723c */ /* 0x042fe40000041824 */
[----:B------:R-:W1:Y:S06]  /*14320*/  LDSM.16.M88.4 R36, [R229+0x1800] ;  /* 0x00180000e524783b */ /* 0x000e6c0000000200 */
[C---:B------:R-:W-:Y:S08]  /*14330*/  HMMA.16816.F32.BF16 R68, R16.reuse, R46, R84 ;  /* 0x0000002e1044723c */ /* 0x040ff00000041854 */
[C---:B---3--:R-:W-:Y:S08]  /*14340*/  HMMA.16816.F32.BF16 R112, R16.reuse, R48, R56 ;  /* 0x000000301070723c */ /* 0x048ff00000041838 */
[C---:B------:R-:W-:Y:S08]  /*14350*/  HMMA.16816.F32.BF16 R116, R16.reuse, R44, R60 ;  /* 0x0000002c1074723c */ /* 0x040ff0000004183c */
[----:B------:R-:W-:Y:S08]  /*14360*/  HMMA.16816.F32.BF16 R92, R16, R54, R92 ;  /* 0x00000036105c723c */ /* 0x000ff0000004185c */
[C---:B----4-:R-:W-:Y:S08]  /*14370*/  HMMA.16816.F32.BF16 R84, R8.reuse, R52, R108 ;  /* 0x000000340854723c */ /* 0x050ff0000004186c */
[----:B------:R-:W-:Y:S08]  /*14380*/  HMMA.16816.F32.BF16 R80, R8, R54, R80 ;  /* 0x000000360850723c */ /* 0x000ff00000041850 */
[C---:B-----5:R-:W-:Y:S08]  /*14390*/  HMMA.16816.F32.BF16 R88, R16.reuse, R40, R64 ;  /* 0x000000281058723c */ /* 0x060ff00000041840 */
        /* <DEDUP_REMOVED lines=10> */
[----:B------:R-:W3:Y:S03]  /*14440*/  LDSM.16.M88.4 R40, [R224+0x6900] ;  /* 0x00690000e028783b */ /* 0x000ee60000000200 */
[C---:B--2---:R-:W-:Y:S08]  /*14450*/  HMMA.16816.F32.BF16 R96, R4.reuse, R30, R92 ;  /* 0x0000001e0460723c */ /* 0x044ff0000004185c */
[C---:B------:R-:W-:Y:S08]  /*14460*/  HMMA.16816.F32.BF16 R100, R4.reuse, R24, R112 ;  /* 0x000000180464723c */ /* 0x040ff00000041870 */
[----:B------:R-:W-:Y:S08]  /*14470*/  HMMA.16816.F32.BF16 R140, R4, R20, R116 ;  /* 0x00000014048c723c */ /* 0x000ff00000041874 */
        /* <DEDUP_REMOVED lines=12> */
[----:B------:R-:W2:Y:S03]  /*14540*/  LDSM.16.M88.4 R16, [R224+0x7900] ;  /* 0x00790000e010783b */ /* 0x000ea60000000200 */
[C---:B------:R-:W-:Y:S01]  /*14550*/  HMMA.16816.F32.BF16 R76, R4.reuse, R26, R76 ;  /* 0x0000001a044c723c */ /* 0x040fe2000004184c */
[----:B------:R-:W-:Y:S07]  /*14560*/  LDSM.16.M88.4 R24, [R235+0x2800] ;  /* 0x00280000eb18783b */ /* 0x000fee0000000200 */
[C---:B------:R-:W-:Y:S01]  /*14570*/  HMMA.16816.F32.BF16 R104, R4.reuse, R22, R68 ;  /* 0x000000160468723c */ /* 0x040fe20000041844 */
[----:B------:R-:W4:Y:S07]  /*14580*/  LDSM.16.M88.4 R20, [R233+0xc100] ;  /* 0x00c10000e914783b */ /* 0x000f2e0000000200 */
[C---:B------:R-:W-:Y:S01]  /*14590*/  HMMA.16816.F32.BF16 R72, R4.reuse, R28, R72 ;  /* 0x0000001c0448723c */ /* 0x040fe20000041848 */
[----:B------:R-:W-:Y:S07]  /*145a0*/  LDSM.16.M88.4 R28, [R235+0x2000] ;  /* 0x00200000eb1c783b */ /* 0x000fee0000000200 */
[C---:B------:R-:W-:Y:S08]  /*145b0*/  HMMA.16816.F32.BF16 R136, R4.reuse, R36, R88 ;  /* 0x000000240488723c */ /* 0x040ff00000041858 */
[----:B------:R-:W-:Y:S01]  /*145c0*/  HMMA.16816.F32.BF16 R132, R4, R38, R56 ;  /* 0x000000260484723c */ /* 0x000fe20000041838 */
[----:B------:R-:W5:Y:S07]  /*145d0*/  LDSM.16.M88.4 R4, [R233+0xe100] ;  /* 0x00e10000e904783b */ /* 0x000f6e0000000200 */
[C---:B---3--:R-:W-:Y:S08]  /*145e0*/  HMMA.16816.F32.BF16 R60, R8.reuse, R40, R100 ;  /* 0x00000028083c723c */ /* 0x048ff00000041864 */
[----:B------:R-:W-:Y:S08]  /*145f0*/  HMMA.16816.F32.BF16 R56, R8, R42, R76 ;  /* 0x0000002a0838723c */ /* 0x000ff0000004184c */
[C---:B-1----:R-:W-:Y:S08]  /*14600*/  HMMA.16816.F32.BF16 R36, R12.reuse, R40, R120 ;  /* 0x000000280c24723c */ /* 0x042ff00000041878 */
[----:B------:R-:W-:Y:S08]  /*14610*/  HMMA.16816.F32.BF16 R40, R12, R42, R116 ;  /* 0x0000002a0c28723c */ /* 0x000ff00000041874 */
[C---:B------:R-:W-:Y:S08]  /*14620*/  HMMA.16816.F32.BF16 R72, R8.reuse, R48, R72 ;  /* 0x000000300848723c */ /* 0x040ff00000041848 */
[----:B------:R-:W-:Y:S08]  /*14630*/  HMMA.16816.F32.BF16 R68, R8, R50, R96 ;  /* 0x000000320844723c */ /* 0x000ff00000041860 */
[C---:B------:R-:W-:Y:S08]  /*14640*/  HMMA.16816.F32.BF16 R76, R12.reuse, R48, R128 ;  /* 0x000000300c4c723c */ /* 0x040ff00000041880 */
[----:B------:R-:W-:Y:S01]  /*14650*/  HMMA.16816.F32.BF16 R64, R12, R50, R124 ;  /* 0x000000320c40723c */ /* 0x000fe2000004187c */
[----:B------:R-:W-:Y:S07]  /*14660*/  LDSM.16.M88.4 R48, [R230+0x6100] ;  /* 0x00610000e630783b */ /* 0x000fee0000000200 */
[C---:B------:R-:W-:Y:S08]  /*14670*/  HMMA.16816.F32.BF16 R88, R8.reuse, R32, R140 ;  /* 0x000000200858723c */ /* 0x040ff0000004188c */
[C---:B------:R-:W-:Y:S08]  /*14680*/  HMMA.16816.F32.BF16 R104, R8.reuse, R34, R104 ;  /* 0x000000220868723c */ /* 0x040ff00000041868 */
[C---:B--2---:R-:W-:Y:S08]  /*14690*/  HMMA.16816.F32.BF16 R100, R8.reuse, R16, R136 ;  /* 0x000000100864723c */ /* 0x044ff00000041888 */
        /* <DEDUP_REMOVED lines=67> */
[----:B------:R-:W-:Y:S01]  /*14ad0*/  UIADD3 UR5, UR12, -0x2, URZ ;  /* 0xfffffffe0c057890 */ /* 0x000fe2000fffe03f */
[----:B------:R-:W-:Y:S01]  /*14ae0*/  LOP3.LUT P5, RZ, R161, 0x1, RZ, 0xc0, !PT ;  /* 0x00000001a1ff7812 */ /* 0x000fe200078ac0ff */
[----:B------:R-:W-:-:S02]  /*14af0*/  UIADD3 UR22, UP0, UR22, 0x80, URZ ;  /* 0x0000008016167890 */ /* 0x000fc4000ff1e03f */
[----:B------:R-:W-:Y:S02]  /*14b00*/  USHF.R.S32.HI UR4, URZ, 0x1f, UR5 ;  /* 0x0000001f3f047899 */ /* 0x000fe40008011405 */
[----:B------:R-:W-:Y:S01]  /*14b10*/  UIMAD UR11, UR11, UR5, URZ ;  /* 0x000000050b0b72a4 */ /* 0x000fe2000f8e023f */
[----:B------:R-:W-:Y:S01]  /*14b20*/  IMAD.WIDE.U32 R6, R154, UR5, R158 ;  /* 0x000000059a067c25 */ /* 0x000fe2000f8e009e */
[----:B------:R-:W-:Y:S02]  /*14b30*/  USHF.L.U32 UR5, UR8, 0x5, URZ ;  /* 0x0000000508057899 */ /* 0x000fe4000800063f */
[----:B------:R-:W-:Y:S02]  /*14b40*/  UIMAD UR11, UR4, UR10, UR11 ;  /* 0x0000000a040b72a4 */ /* 0x000fe4000f8e020b */
[----:B------:R-:W-:Y:S01]  /*14b50*/  LEA R4, P0, R6, c[0x0][0x1c8], 0x1 ;  /* 0x0000720006047a11 */ /* 0x000fe200078008ff */
[----:B------:R-:W-:Y:S02]  /*14b60*/  ULDC UR4, c[0x0][0x1e4] ;  /* 0x0000790000047ab9 */ /* 0x000fe40000000800 */
[----:B------:R-:W-:Y:S01]  /*14b70*/  USHF.L.U64.HI UR4, UR8, UR9, UR4 ;  /* 0x0000000908047299 */ /* 0x000fe20008010204 */
[----:B------:R-:W-:Y:S01]  /*14b80*/  IADD3 R5, R7, UR11, RZ ;  /* 0x0000000b07057c10 */ /* 0x000fe2000fffe0ff */
[----:B------:R-:W-:Y:S01]  /*14b90*/  IMAD.U32 R7, RZ, RZ, UR5 ;  /* 0x00000005ff077e24 */ /* 0x000fe2000f8e00ff */
[----:B------:R-:W-:-:S02]  /*14ba0*/  UIADD3.X UR8, URZ, UR17, URZ, UP0, !UPT ;  /* 0x000000113f087290 */ /* 0x000fc400087fe43f */
        /* <DEDUP_REMOVED lines=24> */
.L_x_1785:
[----:B---3--:R-:W-:Y:S01]  /*14d30*/  LOP3.LUT R4, R155, 0xffffffe0, RZ, 0xc0, !PT ;  /* 0xffffffe09b047812 */ /* 0x008fe200078ec0ff */
[----:B------:R-:W-:Y:S01]  /*14d40*/  UMOV UR4, 0xffffffc0 ;  /* 0xffffffc000047882 */ /* 0x000fe20000000000 */
[----:B------:R-:W-:Y:S01]  /*14d50*/  LEA.HI R6, R157, R177, RZ, 0x2 ;  /* 0x000000b19d067211 */ /* 0x000fe200078f10ff */
[----:B------:R-:W-:Y:S01]  /*14d60*/  UIMAD UR4, UR15, UR4, 0x1 ;  /* 0x000000010f0474a4 */ /* 0x000fe2000f8e0204 */
[----:B------:R-:W-:Y:S01]  /*14d70*/  SHF.R.S32.HI R5, RZ, 0x1f, R156 ;  /* 0x0000001fff057819 */ /* 0x000fe2000001149c */
[----:B------:R-:W-:Y:S01]  /*14d80*/  IMAD.IADD R4, R177, 0x1, -R4 ;  /* 0x00000001b1047824 */ /* 0x000fe200078e0a04 */
[----:B------:R-:W-:Y:S01]  /*14d90*/  LOP3.LUT R6, R6, 0xfffffffc, RZ, 0xc0, !PT ;  /* 0xfffffffc06067812 */ /* 0x000fe200078ec0ff */
[----:B------:R-:W-:Y:S01]  /*14da0*/  STL [R1+0x98], R242 ;  /* 0x000098f201007387 */ /* 0x000fe20000100800 */
[----:B------:R-:W-:Y:S01]  /*14db0*/  LEA.HI R5, R5, R156, RZ, 0x2 ;  /* 0x0000009c05057211 */ /* 0x000fe200078f10ff */
[----:B------:R-:W-:Y:S01]  /*14dc0*/  IMAD.SHL.U32 R225, R2, 0x2, RZ ;  /* 0x0000000202e17824 */ /* 0x000fe200078e00ff */
[----:B------:R-:W-:Y:S01]  /*14dd0*/  SHF.R.S32.HI R7, RZ, 0x1f, R4 ;  /* 0x0000001fff077819 */ /* 0x000fe20000011404 */
[----:B------:R-:W-:Y:S01]  /*14de0*/  IMAD.IADD R6, R177, 0x1, -R6 ;  /* 0x00000001b1067824 */ /* 0x000fe200078e0a06 */
[----:B------:R-:W-:Y:S01]  /*14df0*/  LOP3.LUT R8, R5, 0xffffffc, RZ, 0xc0, !PT ;  /* 0x0ffffffc05087812 */ /* 0x000fe200078ec0ff */
[----:B------:R-:W-:Y:S01]  /*14e00*/  STL [R1+0x94], R241 ;  /* 0x000094f101007387 */ /* 0x000fe20000100800 */
[----:B------:R-:W-:Y:S01]  /*14e10*/  LEA.HI R7, R7, R4, RZ, 0x2 ;  /* 0x0000000407077211 */ /* 0x000fe200078f10ff */
[--C-:B------:R-:W-:Y:S01]  /*14e20*/  IMAD R226, R3, 0x2, R225.reuse ;  /* 0x0000000203e27824 */ /* 0x100fe200078e02e1 */
[----:B------:R-:W-:Y:S01]  /*14e30*/  LEA.HI R5, R6, R6, RZ, 0x1 ;  /* 0x0000000606057211 */ /* 0x000fe200078f08ff */
[----:B------:R-:W-:Y:S01]  /*14e40*/  IMAD.IADD R9, R156, 0x1, -R8 ;  /* 0x000000019c097824 */ /* 0x000fe200078e0a08 */
[----:B------:R-:W-:Y:S01]  /*14e50*/  LEA.HI.SX32 R8, R7, UR18, 0x1e ;  /* 0x0000001207087c11 */ /* 0x000fe2000f8ff2ff */
[----:B------:R-:W-:Y:S01]  /*14e60*/  STL [R1+0x90], R240 ;  /* 0x000090f001007387 */ /* 0x000fe20000100800 */
[C---:B------:R-:W-:Y:S01]  /*14e70*/  SHF.L.U32 R10, R5.reuse, 0x5, RZ ;  /* 0x00000005050a7819 */ /* 0x040fe200000006ff */
[----:B------:R-:W-:Y:S01]  /*14e80*/  IMAD R228, R0, 0x2, R225 ;  /* 0x0000000200e47824 */ /* 0x000fe200078e02e1 */
[----:B------:R-:W-:Y:S01]  /*14e90*/  LOP3.LUT R5, R5, 0x1ffffffe, RZ, 0xc0, !PT ;  /* 0x1ffffffe05057812 */ /* 0x000fe200078ec0ff */
[----:B------:R-:W-:Y:S01]  /*14ea0*/  IMAD R9, R9, 0x10, R8 ;  /* 0x0000001009097824 */ /* 0x000fe200078e0208 */
[----:B------:R-:W-:Y:S01]  /*14eb0*/  LOP3.LUT R8, R10, 0xffffffc0, RZ, 0xc0, !PT ;  /* 0xffffffc00a087812 */ /* 0x000fe200078ec0ff */
[----:B------:R-:W-:Y:S01]  /*14ec0*/  STL [R1+0x8c], R239 ;  /* 0x00008cef01007387 */ /* 0x000fe20000100800 */
[----:B------:R-:W-:Y:S01]  /*14ed0*/  PLOP3.LUT P1, PT, PT, PT, UP2, 0x80, 0x0 ;  /* 0x000000000000781c */ /* 0x000fe20003f2f028 */
[----:B------:R-:W-:Y:S01]  /*14ee0*/  IMAD.IADD R6, R6, 0x1, -R5 ;  /* 0x0000000106067824 */ /* 0x000fe200078e0a05 */
[----:B------:R-:W-:Y:S01]  /*14ef0*/  PLOP3.LUT P0, PT, PT, PT, UP2, 0x80, 0x0 ;  /* 0x000000000000781c */ /* 0x000fe20003f0f028 */
[----:B------:R-:W-:Y:S01]  /*14f00*/  IMAD.IADD R5, R8, 0x1, R9 ;  /* 0x0000000108057824 */ /* 0x000fe200078e0209 */
[----:B------:R-:W-:Y:S01]  /*14f10*/  LOP3.LUT R7, R7, 0x7ffffffc, RZ, 0xc0, !PT ;  /* 0x7ffffffc07077812 */ /* 0x000fe200078ec0ff */
[----:B------:R-:W-:Y:S01]  /*14f20*/  STL [R1+0x88], R238 ;  /* 0x000088ee01007387 */ /* 0x000fe20000100800 */
[----:B------:R-:W-:-:S02]  /*14f30*/  LEA R227, R0, R226, 0x1 ;  /* 0x000000e200e37211 */ /* 0x000fc400078e08ff */
[----:B------:R-:W-:Y:S01]  /*14f40*/  LEA R11, R6, R5, 0x3 ;  /* 0x00000005060b7211 */ /* 0x000fe200078e18ff */
[----:B------:R-:W-:Y:S01]  /*14f50*/  IMAD.IADD R4, R4, 0x1, -R7 ;  /* 0x0000000104047824 */ /* 0x000fe200078e0a07 */
[----:B------:R-:W-:Y:S01]  /*14f60*/  STL [R1+0x84], R237 ;  /* 0x000084ed01007387 */ /* 0x000fe20000100800 */
[----:B------:R-:W-:Y:S01]  /*14f70*/  IMAD.U32 R7, RZ, RZ, UR4 ;  /* 0x00000004ff077e24 */ /* 0x000fe2000f8e00ff */
[----:B------:R-:W-:Y:S01]  /*14f80*/  ULDC.64 UR4, c[0x0][0x2c8] ;  /* 0x0000b20000047ab9 */ /* 0x000fe20000000a00 */
[----:B------:R-:W-:Y:S01]  /*14f90*/  @P1 IMAD.HI.U32 R5, R11, c[0x0][0x2c8], RZ ;  /* 0x0000b2000b051a27 */ /* 0x000fe200078e00ff */
[----:B------:R-:W-:Y:S01]  /*14fa0*/  SHF.L.U32 R10, R4, 0x1, RZ ;  /* 0x00000001040a7819 */ /* 0x000fe200000006ff */
[----:B------:R-:W-:Y:S02]  /*14fb0*/  STL [R1+0x80], R236 ;  /* 0x000080ec01007387 */ /* 0x000fe40000100800 */
[----:B------:R-:W-:Y:S01]  /*14fc0*/  IMAD.MOV.U32 R6, RZ, RZ, R11 ;  /* 0x000000ffff067224 */ /* 0x000fe200078e000b */
[----:B------:R-:W-:Y:S01]  /*14fd0*/  @P0 SHF.R.U32.HI R6, RZ, c[0x0][0x2cc], R5 ;  /* 0x0000b300ff060a19 */ /* 0x000fe20000011605 */
[----:B------:R-:W-:Y:S01]  /*14fe0*/  STL [R1+0x7c], R235 ;  /* 0x00007ceb01007387 */ /* 0x000fe20000100800 */
[----:B------:R-:W-:-:S03]  /*14ff0*/  IADD3 R4, -R10, UR13, R7 ;  /* 0x0000000d0a047c10 */ /* 0x000fc6000fffe107 */
[----:B------:R-:W1:Y:S01]  /*15000*/  SHFL.IDX PT, R5, R6, 0x2, 0x1c1f ;  /* 0x005c1f0006057f89 */ /* 0x000e6200000e0000 */
[----:B------:R-:W-:-:S03]  /*15010*/  IADD3 R9, R4, -UR24, RZ ;  /* 0x8000001804097c10 */ /* 0x000fc6000fffe0ff */
[----:B------:R-:W-:Y:S04]  /*15020*/  STL [R1+0x78], R234 ;  /* 0x000078ea01007387 */ /* 0x000fe80000100800 */
[----:B------:R-:W2:Y:S04]  /*15030*/  SHFL.IDX PT, R8, R6, 0x3, 0x1c1f ;  /* 0x007c1f0006087f89 */ /* 0x000ea800000e0000 */
[----:B------:R-:W-:Y:S04]  /*15040*/  STL [R1+0x74], R233 ;  /* 0x000074e901007387 */ /* 0x000fe80000100800 */
[----:B------:R-:W-:Y:S04]  /*15050*/  STL [R1+0x70], R232 ;  /* 0x000070e801007387 */ /* 0x000fe80000100800 */
[----:B------:R-:W-:Y:S04]  /*15060*/  STL [R1+0x6c], R231 ;  /* 0x00006ce701007387 */ /* 0x000fe80000100800 */
[----:B------:R-:W-:Y:S01]  /*15070*/  STL [R1+0x68], R230 ;  /* 0x000068e601007387 */ /* 0x000fe20000100800 */
[----:B-1----:R-:W-:-:S03]  /*15080*/  IMAD.IADD R5, R9, 0x1, R5 ;  /* 0x0000000109057824 */ /* 0x002fc600078e0205 */
[----:B------:R-:W-:Y:S04]  /*15090*/  STL [R1+0x64], R229 ;  /* 0x000064e501007387 */ /* 0x000fe80000100800 */
[----:B------:R-:W-:Y:S01]  /*150a0*/  STL [R1+0x60], R224 ;  /* 0x000060e001007387 */ /* 0x000fe20000100800 */
[----:B--2---:R-:W-:-:S03]  /*150b0*/  IMAD.IADD R4, R9, 0x1, R8 ;  /* 0x0000000109047824 */ /* 0x004fc600078e0208 */
[----:B------:R1:W-:Y:S04]  /*150c0*/  STL [R1+0x20], R11 ;  /* 0x0000200b01007387 */ /* 0x0003e80000100800 */
[----:B------:R-:W-:Y:S04]  /*150d0*/  STL [R1+0x3c], R10 ;  /* 0x00003c0a01007387 */ /* 0x000fe80000100800 */
[----:B------:R-:W-:Y:S04]  /*150e0*/  LDSM.16.MT88.4 R104, [R226+0x2100] ;  /* 0x00210000e268783b */ /* 0x000fe80000004200 */
[----:B------:R-:W-:Y:S04]  /*150f0*/  LDSM.16.MT88.4 R112, [R228+0x2100] ;  /* 0x00210000e470783b */ /* 0x000fe80000004200 */
[----:B------:R-:W-:Y:S04]  /*15100*/  LDSM.16.MT88.4 R116, [R227+0x2100] ;  /* 0x00210000e374783b */ /* 0x000fe80000004200 */
[----:B------:R-:W0:Y:S01]  /*15110*/  LDGDEPBAR ;  /* 0x00000000000079af */ /* 0x000e220000000000 */
[----:B-1----:R-:W-:-:S04]  /*15120*/  IADD3 R11, -R10, UR19, RZ ;  /* 0x000000130a0b7c10 */ /* 0x002fc8000fffe1ff */
        /* <DEDUP_REMOVED lines=22> */
[----:B------:R-:W-:Y:S02]  /*15290*/  ISETP.GT.AND P1, PT, R4, 0x8, PT ;  /* 0x000000080400780c */ /* 0x000fe40003f24270 */
[----:B------:R-:W-:-:S02]  /*152a0*/  FSEL R18, R103, -INF , P0 ;  /* 0xff80000067127808 */ /* 0x000fc40000000000 */
[----:B------:R-:W-:Y:S01]  /*152b0*/  ISETP.GT.AND P2, PT, R5, 0x19, PT ;  /* 0x000000190500780c */ /* 0x000fe20003f44270 */
[----:B------:R-:W-:Y:S01]  /*152c0*/  LDSM.16.MT88.4 R100, [R225+0x2100] ;  /* 0x00210000e164783b */ /* 0x000fe20000004200 */
[----:B------:R-:W-:Y:S02]  /*152d0*/  FSEL R23, R88, -INF , P3 ;  /* 0xff80000058177808 */ /* 0x000fe40001800000 */
[----:B------:R-:W-:Y:S02]  /*152e0*/  FMNMX.FTZ R7, R22, R7, !PT ;  /* 0x0000000716077209 */ /* 0x000fe40007810000 */
[----:B------:R-:W-:Y:S02]  /*152f0*/  ISETP.GT.AND P0, PT, R4, 0x9, PT ;  /* 0x000000090400780c */ /* 0x000fe40003f04270 */
[----:B------:R-:W-:Y:S02]  /*15300*/  FSEL R19, R98, -INF , P1 ;  /* 0xff80000062137808 */ /* 0x000fe40000800000 */
[----:B------:R-:W-:-:S02]  /*15310*/  ISETP.GT.AND P1, PT, R4, 0x10, PT ;  /* 0x000000100400780c */ /* 0x000fc40003f24270 */
        /* <DEDUP_REMOVED lines=8> */
[----:B------:R-:W-:Y:S02]  /*153a0*/  ISETP.GT.AND P1, PT, R4, 0x18, PT ;  /* 0x000000180400780c */ /* 0x000fe40003f24270 */
        /* <DEDUP_REMOVED lines=19> */
[C---:B------:R-:W-:Y:S02]  /*154e0*/  ISETP.GT.AND P4, PT, R5.reuse, 0x31, PT ;  /* 0x000000310500780c */ /* 0x040fe40003f84270 */
[C---:B------:R-:W-:Y:S02]  /*154f0*/  ISETP.GT.AND P3, PT, R5.reuse, 0x38, PT ;  /* 0x000000380500780c */ /* 0x040fe40003f64270 */
[----:B------:R-:W-:Y:S02]  /*15500*/  ISETP.GT.AND P2, PT, R5, 0x39, PT ;  /* 0x000000390500780c */ /* 0x000fe40003f44270 */
[----:B------:R-:W-:Y:S02]  /*15510*/  FSEL R179, R81, -INF , P0 ;  /* 0xff80000051b37808 */ /* 0x000fe40000000000 */
[----:B------:R-:W-:Y:S02]  /*15520*/  FMNMX.FTZ R5, R38, R8, !PT ;  /* 0x0000000826057209 */ /* 0x000fe40007810000 */
[----:B------:R-:W-:-:S02]  /*15530*/  FMNMX.FTZ R7, R176, R7, !PT ;  /* 0x00000007b0077209 */ /* 0x000fc40007810000 */
[----:B------:R-:W-:Y:S02]  /*15540*/  ISETP.GT.AND P1, PT, R4, 0x20, PT ;  /* 0x000000200400780c */ /* 0x000fe40003f24270 */
[----:B------:R-:W-:Y:S02]  /*15550*/  FSEL R238, R76, -INF , P5 ;  /* 0xff8000004cee7808 */ /* 0x000fe40002800000 */
[----:B------:R-:W-:Y:S02]  /*15560*/  FMNMX.FTZ R5, R39, R5, !PT ;  /* 0x0000000527057209 */ /* 0x000fe40007810000 */
[----:B------:R-:W-:Y:S02]  /*15570*/  FMNMX.FTZ R7, R179, R7, !PT ;  /* 0x00000007b3077209 */ /* 0x000fe40007810000 */
[----:B------:R-:W-:Y:S02]  /*15580*/  ISETP.GT.AND P0, PT, R4, 0x21, PT ;  /* 0x000000210400780c */ /* 0x000fe40003f04270 */
[----:B------:R-:W-:-:S02]  /*15590*/  FSEL R171, R86, -INF , P1 ;  /* 0xff80000056ab7808 */ /* 0x000fc40000800000 */
        /* <DEDUP_REMOVED lines=8> */
[----:B------:R-:W-:Y:S02]  /*15620*/  ISETP.GT.AND P0, PT, R4, 0x29, PT ;  /* 0x000000290400780c */ /* 0x000fe40003f04270 */
[----:B------:R-:W-:Y:S02]  /*15630*/  FSEL R237, R65, -INF , P2 ;  /* 0xff80000041ed7808 */ /* 0x000fe40001000000 */
[----:B------:R-:W-:Y:S02]  /*15640*/  FSEL R169, R82, -INF , P1 ;  /* 0xff80000052a97808 */ /* 0x000fe40000800000 */
[----:B------:R-:W-:-:S02]  /*15650*/  FMNMX.FTZ R5, R170, R5, !PT ;  /* 0x00000005aa057209 */ /* 0x000fc40007810000 */
[----:B------:R-:W-:Y:S02]  /*15660*/  FMNMX.FTZ R7, R189, R7, !PT ;  /* 0x00000007bd077209 */ /* 0x000fe40007810000 */
[----:B------:R-:W-:Y:S02]  /*15670*/  FSEL R168, R83, -INF , P0 ;  /* 0xff80000053a87808 */ /* 0x000fe40000000000 */
[C---:B------:R-:W-:Y:S01]  /*15680*/  ISETP.GT.AND P1, PT, R4.reuse, 0x30, PT ;  /* 0x000000300400780c */ /* 0x040fe20003f24270 */
[----:B------:R-:W-:Y:S01]  /*15690*/  LDSM.16.MT88.4 R80, [R225+0x100] ;  /* 0x00010000e150783b */ /* 0x000fe20000004200 */
[----:B------:R-:W-:Y:S02]  /*156a0*/  FMNMX.FTZ R5, R169, R5, !PT ;  /* 0x00000005a9057209 */ /* 0x000fe40007810000 */
[----:B------:R-:W-:Y:S02]  /*156b0*/  FMNMX.FTZ R7, R237, R7, !PT ;  /* 0x00000007ed077209 */ /* 0x000fe40007810000 */
[----:B------:R-:W-:-:S02]  /*156c0*/  ISETP.GT.AND P0, PT, R4, 0x31, PT ;  /* 0x000000310400780c */ /* 0x000fc40003f04270 */
[----:B------:R-:W-:Y:S01]  /*156d0*/  FSEL R229, R78, -INF , P1 ;  /* 0xff8000004ee57808 */ /* 0x000fe20000800000 */
[----:B------:R-:W1:Y:S01]  /*156e0*/  SHFL.BFLY PT, R10, R7, 0x2, 0x1f ;  /* 0x0c401f00070a7f89 */ /* 0x000e6200000e0000 */
[----:B------:R-:W-:Y:S02]  /*156f0*/  FMNMX.FTZ R5, R168, R5, !PT ;  /* 0x00000005a8057209 */ /* 0x000fe40007810000 */
[----:B------:R-:W-:Y:S02]  /*15700*/  FSEL R224, R79, -INF , P0 ;  /* 0xff8000004fe07808 */ /* 0x000fe40000000000 */
[C---:B------:R-:W-:Y:S02]  /*15710*/  ISETP.GT.AND P1, PT, R4.reuse, 0x38, PT ;  /* 0x000000380400780c */ /* 0x040fe40003f24270 */
[----:B------:R-:W-:Y:S02]  /*15720*/  FMNMX.FTZ R5, R229, R5, !PT ;  /* 0x00000005e5057209 */ /* 0x000fe40007810000 */
[----:B------:R-:W-:-:S02]  /*15730*/  ISETP.GT.AND P0, PT, R4, 0x39, PT ;  /* 0x000000390400780c */ /* 0x000fc40003f04270 */
[----:B------:R-:W-:Y:S02]  /*15740*/  FSEL R236, R66, -INF , P1 ;  /* 0xff80000042ec7808 */ /* 0x000fe40000800000 */
[----:B------:R-:W-:Y:S02]  /*15750*/  FMNMX.FTZ R5, R224, R5, !PT ;  /* 0x00000005e0057209 */ /* 0x000fe40007810000 */
[----:B------:R-:W-:Y:S02]  /*15760*/  FSEL R181, R67, -INF , P0 ;  /* 0xff80000043b57808 */ /* 0x000fe40000000000 */
[----:B------:R-:W-:Y:S01]  /*15770*/  FMNMX.FTZ R5, R236, R5, !PT ;  /* 0x00000005ec057209 */ /* 0x000fe20007810000 */
[----:B------:R-:W-:Y:S03]  /*15780*/  LDSM.16.MT88.4 R64, [R226+0x2900] ;  /* 0x00290000e240783b */ /* 0x000fe60000004200 */
[----:B------:R-:W-:-:S02]  /*15790*/  FMNMX.FTZ R5, R181, R5, !PT ;  /* 0x00000005b5057209 */ /* 0x000fc40007810000 */
        /* <DEDUP_REMOVED lines=10> */
[----:B------:R-:W-:-:S05]  /*15840*/  FSEL R13, R4, RZ, P0 ;  /* 0x000000ff040d7208 */ /* 0x000fca0000000000 */
[----:B------:R-:W-:-:S04]  /*15850*/  FFMA.FTZ R4, R12, c[0x0][0x2d0], -R13 ;  /* 0x0000b4000c047a23 */ /* 0x000fc8000001080d */
[----:B------:R4:W-:Y:S01]  /*15860*/  MUFU.EX2 R234, R4 ;  /* 0x0000000400ea7308 */ /* 0x0009e20000000800 */
[----:B-1----:R-:W-:Y:S01]  /*15870*/  FMNMX.FTZ R182, R5, R8, !PT ;  /* 0x0000000805b67209 */ /* 0x002fe20007810000 */
[----:B------:R-:W-:Y:S01]  /*15880*/  FFMA.FTZ R5, R15, c[0x0][0x2d0], -R13 ;  /* 0x0000b4000f057a23 */ /* 0x000fe2000001080d */
[----:B--2---:R-:W-:-:S05]  /*15890*/  IADD3 R2, R9, R7, RZ ;  /* 0x0000000709027210 */ /* 0x004fca0007ffe0ff */
[----:B------:R3:W-:Y:S01]  /*158a0*/  MUFU.EX2 R192, R5 ;  /* 0x0000000500c07308 */ /* 0x0007e20000000800 */
[----:B------:R-:W-:Y:S02]  /*158b0*/  FSETP.NEU.FTZ.AND P0, PT, R182, -INF , PT ;  /* 0xff800000b600780b */ /* 0x000fe40003f1d000 */
[----:B------:R-:W-:Y:S01]  /*158c0*/  IMNMX R3, R11, R2, PT ;  /* 0x000000020b037217 */ /* 0x000fe20003800200 */
[----:B----4-:R-:W-:-:S03]  /*158d0*/  FFMA.FTZ R4, R14, c[0x0][0x2d0], -R13 ;  /* 0x0000b4000e047a23 */ /* 0x010fc6000001080d */
[C---:B------:R-:W-:Y:S02]  /*158e0*/  ISETP.GT.AND P3, PT, R3.reuse, RZ, PT ;  /* 0x000000ff0300720c */ /* 0x040fe40003f64270 */
[C---:B------:R-:W-:Y:S01]  /*158f0*/  ISETP.GT.AND P2, PT, R3.reuse, 0x1, PT ;  /* 0x000000010300780c */ /* 0x040fe20003f44270 */
[----:B------:R1:W2:Y:S01]  /*15900*/  MUFU.EX2 R233, R4 ;  /* 0x0000000400e97308 */ /* 0x0002a20000000800 */
[----:B------:R-:W-:Y:S02]  /*15910*/  ISETP.GT.AND P5, PT, R3, 0x30, PT ;  /* 0x000000300300780c */ /* 0x000fe40003fa4270 */
[----:B------:R-:W-:Y:S02]  /*15920*/  FSEL R24, R61, -INF , P2 ;  /* 0xff8000003d187808 */ /* 0x000fe40001000000 */
[----:B------:R-:W-:Y:S01]  /*15930*/  ISETP.GT.AND P2, PT, R3, 0x9, PT ;  /* 0x000000090300780c */ /* 0x000fe20003f44270 */
[----:B---3--:R-:W-:Y:S01]  /*15940*/  IMAD.IADD R5, R9, 0x1, R6 ;  /* 0x0000000109057824 */ /* 0x008fe200078e0206 */
[----:B------:R-:W-:-:S02]  /*15950*/  ISETP.GT.AND P4, PT, R3, 0x31, PT ;  /* 0x000000310300780c */ /* 0x000fc40003f84270 */
[----:B------:R-:W-:Y:S02]  /*15960*/  FSEL R246, R164, -INF , P5 ;  /* 0xff800000a4f67808 */ /* 0x000fe40002800000 */
[----:B------:R-:W-:Y:S02]  /*15970*/  IMNMX R2, R11, R5, PT ;  /* 0x000000050b027217 */ /* 0x000fe40003800200 */
[----:B------:R-:W-:Y:S02]  /*15980*/  FSEL R245, R165, -INF , P4 ;  /* 0xff800000a5f57808 */ /* 0x000fe40002000000 */
[----:B------:R-:W-:Y:S01]  /*15990*/  ISETP.GT.AND P1, PT, R2, RZ, PT ;  /* 0x000000ff0200720c */ /* 0x000fe20003f24270 */
[----:B-1----:R-:W-:Y:S01]  /*159a0*/  FMUL.FTZ R4, R182, c[0x0][0x2d0] ;  /* 0x0000b400b6047a20 */ /* 0x002fe20000410000 */
[----:B------:R-:W-:Y:S02]  /*159b0*/  ISETP.GT.AND P5, PT, R2, 0x28, PT ;  /* 0x000000280200780c */ /* 0x000fe40003fa4270 */
[----:B------:R-:W-:-:S02]  /*159c0*/  FSEL R30, R62, -INF , P1 ;  /* 0xff8000003e1e7808 */ /* 0x000fc40000800000 */
[----:B------:R-:W-:Y:S01]  /*159d0*/  FSEL R12, R4, RZ, P0 ;  /* 0x000000ff040c7208 */ /* 0x000fe20000000000 */
[----:B------:R-:W-:Y:S01]  /*159e0*/  FFMA.FTZ R4, R16, c[0x0][0x2d0], -R13 ;  /* 0x0000b40010047a23 */ /* 0x000fe2000001080d */
[C---:B------:R-:W-:Y:S02]  /*159f0*/  ISETP.GT.AND P0, PT, R2.reuse, 0x1, PT ;  /* 0x000000010200780c */ /* 0x040fe40003f04270 */
[----:B------:R-:W-:Y:S01]  /*15a00*/  ISETP.GT.AND P1, PT, R2, 0x8, PT ;  /* 0x000000080200780c */ /* 0x000fe20003f24270 */
[----:B------:R1:W3:Y:S01]  /*15a10*/  MUFU.EX2 R183, R4 ;  /* 0x0000000400b77308 */ /* 0x0002e20000000800 */
[----:B------:R-:W-:Y:S01]  /*15a20*/  FFMA.FTZ R0, R20, c[0x0][0x2d0], -R12 ;  /* 0x0000b40014007a23 */ /* 0x000fe2000001080c */
[----:B------:R-:W-:Y:S02]  /*15a30*/  FSEL R32, R63, -INF , P0 ;  /* 0xff8000003f207808 */ /* 0x000fe40000000000 */
[----:B------:R-:W-:Y:S02]  /*15a40*/  ISETP.GT.AND P0, PT, R2, 0x9, PT ;  /* 0x000000090200780c */ /* 0x000fe40003f04270 */
[----:B------:R-:W-:-:S02]  /*15a50*/  FSEL R28, R58, -INF , P1 ;  /* 0xff8000003a1c7808 */ /* 0x000fc40000800000 */
[----:B------:R4:W-:Y:S01]  /*15a60*/  MUFU.EX2 R191, R0 ;  /* 0x0000000000bf7308 */ /* 0x0009e20000000800 */
[----:B------:R-:W-:Y:S02]  /*15a70*/  FSEL R29, R59, -INF , P0 ;  /* 0xff8000003b1d7808 */ /* 0x000fe40000000000 */
[C---:B------:R-:W-:Y:S02]  /*15a80*/  ISETP.GT.AND P0, PT, R2.reuse, 0x11, PT ;  /* 0x000000110200780c */ /* 0x040fe40003f04270 */
[----:B------:R-:W-:Y:S02]  /*15a90*/  ISETP.GT.AND P1, PT, R2, 0x10, PT ;  /* 0x000000100200780c */ /* 0x000fe40003f24270 */
[----:B------:R-:W-:Y:S01]  /*15aa0*/  FSEL R33, R55, -INF , P0 ;  /* 0xff80000037217808 */ /* 0x000fe20000000000 */
[----:B-1----:R-:W-:Y:S01]  /*15ab0*/  FFMA.FTZ R4, R17, c[0x0][0x2d0], -R12 ;  /* 0x0000b40011047a23 */ /* 0x002fe2000001080c */
[----:B------:R-:W-:Y:S02]  /*15ac0*/  FSEL R17, R60, -INF , P3 ;  /* 0xff8000003c117808 */ /* 0x000fe40001800000 */
[----:B------:R-:W-:Y:S01]  /*15ad0*/  ISETP.GT.AND P3, PT, R3, 0x8, PT ;  /* 0x000000080300780c */ /* 0x000fe20003f64270 */
[----:B------:R1:W-:Y:S01]  /*15ae0*/  MUFU.EX2 R235, R4 ;  /* 0x0000000400eb7308 */ /* 0x0003e20000000800 */
[----:B------:R-:W-:Y:S01]  /*15af0*/  ISETP.GT.AND P0, PT, R2, 0x19, PT ;  /* 0x000000190200780c */ /* 0x000fe20003f04270 */
[----:B------:R-:W-:Y:S01]  /*15b00*/  LDSM.16.MT88.4 R60, [R225+0x900] ;  /* 0x00090000e13c783b */ /* 0x000fe20000004200 */
[----:B------:R-:W-:-:S02]  /*15b10*/  FSEL R16, R56, -INF , P3 ;  /* 0xff80000038107808 */ /* 0x000fc40001800000 */
[----:B----4-:R-:W-:Y:S02]  /*15b20*/  FMNMX.FTZ R0, R17, R24, !PT ;  /* 0x0000001811007209 */ /* 0x010fe40007810000 */
[----:B------:R-:W-:Y:S02]  /*15b30*/  ISETP.GT.AND P3, PT, R3, 0x10, PT ;  /* 0x000000100300780c */ /* 0x000fe40003f64270 */
[----:B------:R-:W-:Y:S02]  /*15b40*/  FMNMX.FTZ R0, R16, R0, !PT ;  /* 0x0000000010007209 */ /* 0x000fe40007810000 */
[----:B------:R-:W-:Y:S02]  /*15b50*/  FSEL R35, R47, -INF , P0 ;  /* 0xff8000002f237808 */ /* 0x000fe40000000000 */
[----:B------:R-:W-:Y:S02]  /*15b60*/  FSEL R31, R54, -INF , P1 ;  /* 0xff800000361f7808 */ /* 0x000fe40000800000 */
[----:B------:R-:W-:Y:S01]  /*15b70*/  ISETP.GT.AND P0, PT, R3, 0x28, PT ;  /* 0x000000280300780c */ /* 0x000fe20003f04270 */
[----:B-1----:R-:W-:Y:S01]  /*15b80*/  FFMA.FTZ R4, R18, c[0x0][0x2d0], -R12 ;  /* 0x0000b40012047a23 */ /* 0x002fe2000001080c */
[----:B------:R-:W-:-:S02]  /*15b90*/  FSEL R18, R57, -INF , P2 ;  /* 0xff80000039127808 */ /* 0x000fc40001000000 */
[----:B------:R-:W-:Y:S01]  /*15ba0*/  ISETP.GT.AND P2, PT, R3, 0x11, PT ;  /* 0x000000110300780c */ /* 0x000fe20003f44270 */
[----:B------:R1:W4:Y:S01]  /*15bb0*/  MUFU.EX2 R188, R4 ;  /* 0x0000000400bc7308 */ /* 0x0003220000000800 */
[----:B------:R-:W-:Y:S01]  /*15bc0*/  FMNMX.FTZ R0, R18, R0, !PT ;  /* 0x0000000012007209 */ /* 0x000fe20007810000 */
[----:B------:R-:W-:Y:S01]  /*15bd0*/  LDSM.16.MT88.4 R56, [R227+0x900] ;  /* 0x00090000e338783b */ /* 0x000fe20000004200 */
[----:B------:R-:W-:Y:S02]  /*15be0*/  FSEL R25, R53, -INF , P2 ;  /* 0xff80000035197808 */ /* 0x000fe40001000000 */
[----:B------:R-:W-:Y:S02]  /*15bf0*/  ISETP.GT.AND P2, PT, R3, 0x19, PT ;  /* 0x000000190300780c */ /* 0x000fe40003f44270 */
[----:B------:R-:W-:Y:S02]  /*15c00*/  ISETP.GT.AND P1, PT, R2, 0x18, PT ;  /* 0x000000180200780c */ /* 0x000fe40003f24270 */
[----:B------:R-:W-:-:S02]  /*15c10*/  FSEL R27, R45, -INF , P2 ;  /* 0xff8000002d1b7808 */ /* 0x000fc40001000000 */
[----:B------:R-:W-:Y:S02]  /*15c20*/  ISETP.GT.AND P2, PT, R3, 0x20, PT ;  /* 0x000000200300780c */ /* 0x000fe40003f44270 */
[----:B------:R-:W-:Y:S02]  /*15c30*/  FSEL R160, R72, -INF , P0 ;  /* 0xff80000048a07808 */ /* 0x000fe40000000000 */
[----:B------:R-:W-:Y:S01]  /*15c40*/  FSEL R34, R46, -INF , P1 ;  /* 0xff8000002e227808 */ /* 0x000fe20000800000 */
[----:B-1----:R-:W-:Y:S01]  /*15c50*/  FFMA.FTZ R4, R19, c[0x0][0x2d0], -R12 ;  /* 0x0000b40013047a23 */ /* 0x002fe2000001080c */
[----:B------:R-:W-:Y:S02]  /*15c60*/  FSEL R19, R52, -INF , P3 ;  /* 0xff80000034137808 */ /* 0x000fe40001800000 */
[----:B------:R-:W-:Y:S01]  /*15c70*/  ISETP.GT.AND P3, PT, R3, 0x18, PT ;  /* 0x000000180300780c */ /* 0x000fe20003f64270 */
[----:B------:R1:W1:Y:S01]  /*15c80*/  MUFU.EX2 R230, R4 ;  /* 0x0000000400e67308 */ /* 0x0002620000000800 */
[----:B------:R-:W-:Y:S01]  /*15c90*/  FMNMX.FTZ R0, R19, R0, !PT ;  /* 0x0000000013007209 */ /* 0x000fe20007810000 */
[----:B------:R-:W-:Y:S01]  /*15ca0*/  LDSM.16.MT88.4 R52, [R228+0x2900] ;  /* 0x00290000e434783b */ /* 0x000fe20000004200 */
[----:B------:R-:W-:-:S02]  /*15cb0*/  FSEL R26, R44, -INF , P3 ;  /* 0xff8000002c1a7808 */ /* 0x000fc40001800000 */
[----:B------:R-:W-:Y:S01]  /*15cc0*/  FMNMX.FTZ R0, R25, R0, !PT ;  /* 0x0000000019007209 */ /* 0x000fe20007810000 */
[----:B------:R-:W-:Y:S01]  /*15cd0*/  LDSM.16.MT88.4 R44, [R226+0x900] ;  /* 0x00090000e22c783b */ /* 0x000fe20000004200 */
[----:B------:R-:W-:Y:S02]  /*15ce0*/  ISETP.GT.AND P0, PT, R2, 0x20, PT ;  /* 0x000000200200780c */ /* 0x000fe40003f04270 */
[----:B------:R-:W-:Y:S02]  /*15cf0*/  FMNMX.FTZ R0, R26, R0, !PT ;  /* 0x000000001a007209 */ /* 0x000fe40007810000 */
[----:B------:R-:W-:Y:S02]  /*15d00*/  ISETP.GT.AND P1, PT, R3, 0x21, PT ;  /* 0x000000210300780c */ /* 0x000fe40003f24270 */
[----:B------:R-:W-:Y:S02]  /*15d10*/  FSEL R162, R68, -INF , P2 ;  /* 0xff80000044a27808 */ /* 0x000fe40001000000 */
[----:B------:R-:W-:Y:S01]  /*15d20*/  FMNMX.FTZ R0, R27, R0, !PT ;  /* 0x000000001b007209 */ /* 0x000fe20007810000 */
[----:B-1----:R-:W-:Y:S01]  /*15d30*/  FFMA.FTZ R4, R22, c[0x0][0x2d0], -R13 ;  /* 0x0000b40016047a23 */ /* 0x002fe2000001080d */
[----:B------:R-:W-:-:S02]  /*15d40*/  FSEL R139, R70, -INF , P0 ;  /* 0xff800000468b7808 */ /* 0x000fc40000000000 */
[----:B------:R-:W-:Y:S01]  /*15d50*/  ISETP.GT.AND P3, PT, R3, 0x29, PT ;  /* 0x000000290300780c */ /* 0x000fe20003f64270 */
[----:B------:R-:W-:Y:S01]  /*15d60*/  MUFU.EX2 R252, R4 ;  /* 0x0000000400fc7308 */ /* 0x000fe20000000800 */
[----:B------:R-:W-:Y:S02]  /*15d70*/  FSEL R161, R69, -INF , P1 ;  /* 0xff80000045a17808 */ /* 0x000fe40000800000 */
[----:B------:R-:W-:Y:S02]  /*15d80*/  FMNMX.FTZ R0, R162, R0, !PT ;  /* 0x00000000a2007209 */ /* 0x000fe40007810000 */
[C---:B------:R-:W-:Y:S02]  /*15d90*/  ISETP.GT.AND P2, PT, R3.reuse, 0x38, PT ;  /* 0x000000380300780c */ /* 0x040fe40003f44270 */
[----:B------:R-:W-:Y:S01]  /*15da0*/  ISETP.GT.AND P0, PT, R3, 0x39, PT ;  /* 0x000000390300780c */ /* 0x000fe20003f04270 */
[----:B------:R-:W-:Y:S01]  /*15db0*/  FFMA.FTZ R3, R21, c[0x0][0x2d0], -R13 ;  /* 0x0000b40015037a23 */ /* 0x000fe2000001080d */
[----:B------:R-:W-:-:S02]  /*15dc0*/  FMNMX.FTZ R0, R161, R0, !PT ;  /* 0x00000000a1007209 */ /* 0x000fc40007810000 */
[----:B------:R-:W-:Y:S01]  /*15dd0*/  FSEL R163, R73, -INF , P3 ;  /* 0xff80000049a37808 */ /* 0x000fe20001800000 */
[----:B------:R1:W1:Y:S01]  /*15de0*/  MUFU.EX2 R240, R3 ;  /* 0x0000000300f07308 */ /* 0x0002620000000800 */
[----:B------:R-:W-:Y:S02]  /*15df0*/  FMNMX.FTZ R0, R160, R0, !PT ;  /* 0x00000000a0007209 */ /* 0x000fe40007810000 */
[----:B------:R-:W-:Y:S02]  /*15e00*/  FSEL R215, R172, -INF , P2 ;  /* 0xff800000acd77808 */ /* 0x000fe40001000000 */
[----:B------:R-:W-:Y:S02]  /*15e10*/  FMNMX.FTZ R0, R163, R0, !PT ;  /* 0x00000000a3007209 */ /* 0x000fe40007810000 */
[----:B------:R-:W-:Y:S02]  /*15e20*/  FSEL R214, R173, -INF , P0 ;  /* 0xff800000add67808 */ /* 0x000fe40000000000 */
[----:B------:R-:W-:-:S02]  /*15e30*/  FMNMX.FTZ R0, R246, R0, !PT ;  /* 0x00000000f6007209 */ /* 0x000fc40007810000 */
[----:B------:R-:W-:Y:S02]  /*15e40*/  ISETP.GT.AND P1, PT, R2, 0x21, PT ;  /* 0x000000210200780c */ /* 0x000fe40003f24270 */
[----:B------:R-:W-:Y:S02]  /*15e50*/  FMNMX.FTZ R0, R245, R0, !PT ;  /* 0x00000000f5007209 */ /* 0x000fe40007810000 */
[----:B------:R-:W-:Y:S02]  /*15e60*/  FSEL R138, R71, -INF , P1 ;  /* 0xff800000478a7808 */ /* 0x000fe40000800000 */
[----:B-1----:R-:W-:Y:S01]  /*15e70*/  FMNMX.FTZ R3, R30, R32, !PT ;  /* 0x000000201e037209 */ /* 0x002fe20007810000 */
[----:B------:R-:W-:Y:S01]  /*15e80*/  LDSM.16.MT88.4 R68, [R225+0x2900] ;  /* 0x00290000e144783b */ /* 0x000fe20000004200 */
[----:B------:R-:W-:Y:S02]  /*15e90*/  FMNMX.FTZ R0, R215, R0, !PT ;  /* 0x00000000d7007209 */ /* 0x000fe40007810000 */
[----:B------:R-:W-:-:S02]  /*15ea0*/  FMNMX.FTZ R3, R28, R3, !PT ;  /* 0x000000031c037209 */ /* 0x000fc40007810000 */
[----:B------:R-:W-:Y:S02]  /*15eb0*/  FMNMX.FTZ R0, R214, R0, !PT ;  /* 0x00000000d6007209 */ /* 0x000fe40007810000 */
[----:B------:R-:W-:Y:S01]  /*15ec0*/  FMNMX.FTZ R4, R29, R3, !PT ;  /* 0x000000031d047209 */ /* 0x000fe20007810000 */
[----:B------:R-:W-:Y:S01]  /*15ed0*/  FFMA.FTZ R3, R23, c[0x0][0x2d0], -R13 ;  /* 0x0000b40017037a23 */ /* 0x000fe2000001080d */
[----:B------:R-:W-:Y:S01]  /*15ee0*/  ISETP.GT.AND P4, PT, R2, 0x29, PT ;  /* 0x000000290200780c */ /* 0x000fe20003f84270 */
[----:B------:R-:W1:Y:S01]  /*15ef0*/  SHFL.BFLY PT, R5, R0, 0x2, 0x1f ;  /* 0x0c401f0000057f89 */ /* 0x000e6200000e0000 */
[----:B------:R-:W-:Y:S01]  /*15f00*/  FMNMX.FTZ R4, R31, R4, !PT ;  /* 0x000000041f047209 */ /* 0x000fe20007810000 */
[----:B------:R2:W-:Y:S01]  /*15f10*/  MUFU.EX2 R180, R3 ;  /* 0x0000000300b47308 */ /* 0x0005e20000000800 */
[----:B------:R-:W-:Y:S02]  /*15f20*/  FSEL R137, R74, -INF , P5 ;  /* 0xff8000004a897808 */ /* 0x000fe40002800000 */
[----:B------:R-:W-:-:S02]  /*15f30*/  ISETP.GT.AND P3, PT, R2, 0x30, PT ;  /* 0x000000300200780c */ /* 0x000fc40003f64270 */
[----:B------:R-:W-:Y:S02]  /*15f40*/  FSEL R136, R75, -INF , P4 ;  /* 0xff8000004b887808 */ /* 0x000fe40002000000 */
[----:B------:R-:W-:Y:S01]  /*15f50*/  ISETP.GT.AND P2, PT, R2, 0x31, PT ;  /* 0x000000310200780c */ /* 0x000fe20003f44270 */
[----:B------:R-:W-:Y:S01]  /*15f60*/  LDSM.16.MT88.4 R72, [R228+0x900] ;  /* 0x00090000e448783b */ /* 0x000fe20000004200 */
[----:B------:R-:W-:Y:S02]  /*15f70*/  FSEL R207, R166, -INF , P3 ;  /* 0xff800000a6cf7808 */ /* 0x000fe40001800000 */
[C---:B------:R-:W-:Y:S02]  /*15f80*/  ISETP.GT.AND P1, PT, R2.reuse, 0x38, PT ;  /* 0x000000380200780c */ /* 0x040fe40003f24270 */
[----:B------:R-:W-:Y:S02]  /*15f90*/  FSEL R206, R167, -INF , P2 ;  /* 0xff800000a7ce7808 */ /* 0x000fe40001000000 */
[----:B------:R-:W-:Y:S01]  /*15fa0*/  ISETP.GT.AND P0, PT, R2, 0x39, PT ;  /* 0x000000390200780c */ /* 0x000fe20003f04270 */
[----:B------:R-:W-:Y:S01]  /*15fb0*/  FFMA.FTZ R2, R37, c[0x0][0x2d0], -R12 ;  /* 0x0000b40025027a23 */ /* 0x000fe2000001080c */
[----:B--2---:R-:W-:Y:S01]  /*15fc0*/  FMNMX.FTZ R3, R33, R4, !PT ;  /* 0x0000000421037209 */ /* 0x004fe20007810000 */
[----:B------:R-:W-:Y:S01]  /*15fd0*/  FFMA.FTZ R4, R36, c[0x0][0x2d0], -R13 ;  /* 0x0000b40024047a23 */ /* 0x000fe2000001080d */
[----:B------:R-:W-:Y:S01]  /*15fe0*/  FSEL R205, R174, -INF , P1 ;  /* 0xff800000aecd7808 */ /* 0x000fe20000800000 */
[----:B------:R2:W-:Y:S01]  /*15ff0*/  MUFU.EX2 R193, R2 ;  /* 0x0000000200c17308 */ /* 0x0005e20000000800 */
[----:B------:R-:W-:-:S02]  /*16000*/  FMNMX.FTZ R3, R34, R3, !PT ;  /* 0x0000000322037209 */ /* 0x000fc40007810000 */
[----:B-1----:R-:W-:Y:S02]  /*16010*/  FMNMX.FTZ R0, R0, R5, !PT ;  /* 0x0000000500007209 */ /* 0x002fe40007810000 */
[----:B------:R-:W-:Y:S02]  /*16020*/  FMNMX.FTZ R3, R35, R3, !PT ;  /* 0x0000000323037209 */ /* 0x000fe40007810000 */
[----:B------:R-:W-:Y:S01]  /*16030*/  FSEL R204, R175, -INF , P0 ;  /* 0xff800000afcc7808 */ /* 0x000fe20000000000 */
[----:B------:R-:W1:Y:S01]  /*16040*/  SHFL.BFLY PT, R15, R0, 0x1, 0x1f ;  /* 0x0c201f00000f7f89 */ /* 0x000e6200000e0000 */
[----:B------:R-:W-:Y:S01]  /*16050*/  FMNMX.FTZ R3, R139, R3, !PT ;  /* 0x000000038b037209 */ /* 0x000fe20007810000 */
[----:B------:R1:W1:Y:S01]  /*16060*/  MUFU.EX2 R187, R4 ;  /* 0x0000000400bb7308 */ /* 0x0002620000000800 */
[----:B------:R-:W-:Y:S02]  /*16070*/  F2FP.BF16.PACK_AB R8, R233, R234 ;  /* 0x000000eae908723e */ /* 0x000fe400000010ff */
[----:B------:R-:W-:-:S02]  /*16080*/  FMNMX.FTZ R3, R138, R3, !PT ;  /* 0x000000038a037209 */ /* 0x000fc40007810000 */
[----:B---3--:R-:W-:Y:S01]  /*16090*/  F2FP.BF16.PACK_AB R10, R183, R192 ;  /* 0x000000c0b70a723e */ /* 0x008fe200000010ff */
[----:B--2---:R-:W-:Y:S01]  /*160a0*/  FFMA.FTZ R2, R38, c[0x0][0x2d0], -R12 ;  /* 0x0000b40026027a23 */ /* 0x004fe2000001080c */
[----:B------:R-:W-:Y:S02]  /*160b0*/  FMNMX.FTZ R3, R137, R3, !PT ;  /* 0x0000000389037209 */ /* 0x000fe40007810000 */
[----:B----4-:R-:W-:Y:S01]  /*160c0*/  F2FP.BF16.PACK_AB R9, R188, R235 ;  /* 0x000000ebbc09723e */ /* 0x010fe200000010ff */
[----:B------:R2:W3:Y:S01]  /*160d0*/  MUFU.EX2 R194, R2 ;  /* 0x0000000200c27308 */ /* 0x0004e20000000800 */
[----:B------:R-:W-:Y:S02]  /*160e0*/  FMNMX.FTZ R3, R136, R3, !PT ;  /* 0x0000000388037209 */ /* 0x000fe40007810000 */
[----:B------:R-:W-:Y:S02]  /*160f0*/  F2FP.BF16.PACK_AB R11, R191, R230 ;  /* 0x000000e6bf0b723e */ /* 0x000fe400000010ff */
[----:B------:R-:W-:-:S02]  /*16100*/  FMNMX.FTZ R3, R207, R3, !PT ;  /* 0x00000003cf037209 */ /* 0x000fc40007810000 */
[----:B-1----:R-:W-:Y:S02]  /*16110*/  F2FP.BF16.PACK_AB R4, R252, R240 ;  /* 0x000000f0fc04723e */ /* 0x002fe400000010ff */
[----:B------:R-:W-:Y:S01]  /*16120*/  FMNMX.FTZ R3, R206, R3, !PT ;  /* 0x00000003ce037209 */ /* 0x000fe20007810000 */
[C---:B------:R-:W-:Y:S01]  /*16130*/  HMMA.16816.F32.BF16 R148, R8.reuse, R88, RZ ;  /* 0x000000580894723c */ /* 0x040fe200000418ff */
[----:B------:R-:W-:Y:S02]  /*16140*/  F2FP.BF16.PACK_AB R6, R187, R180 ;  /* 0x000000b4bb06723e */ /* 0x000fe400000010ff */
[----:B------:R-:W-:Y:S02]  /*16150*/  FMNMX.FTZ R3, R205, R3, !PT ;  /* 0x00000003cd037209 */ /* 0x000fe40007810000 */
[----:B------:R-:W-:Y:S01]  /*16160*/  FMNMX.FTZ R186, R0, R15, !PT ;  /* 0x0000000f00ba7209 */ /* 0x000fe20007810000 */
[----:B--2---:R-:W-:Y:S01]  /*16170*/  FFMA.FTZ R2, R39, c[0x0][0x2d0], -R12 ;  /* 0x0000b40027027a23 */ /* 0x004fe2000001080c */
[----:B------:R-:W-:Y:S01]  /*16180*/  FMNMX.FTZ R3, R204, R3, !PT ;  /* 0x00000003cc037209 */ /* 0x000fe20007810000 */
[----:B------:R-:W-:Y:S01]  /*16190*/  HMMA.16816.F32.BF16 R144, R8, R100, RZ ;  /* 0x000000640890723c */ /* 0x000fe200000418ff */
[----:B---3--:R-:W-:Y:S01]  /*161a0*/  F2FP.BF16.PACK_AB R5, R194, R193 ;  /* 0x000000c1c205723e */ /* 0x008fe200000010ff */
[----:B------:R1:W-:Y:S01]  /*161b0*/  MUFU.EX2 R242, R2 ;  /* 0x0000000200f27308 */ /* 0x0003e20000000800 */
[----:B------:R-:W-:Y:S01]  /*161c0*/  FSETP.NEU.FTZ.AND P0, PT, R186, -INF , PT ;  /* 0xff800000ba00780b */ /* 0x000fe20003f1d000 */
[----:B------:R-:W2:Y:S01]  /*161d0*/  SHFL.BFLY PT, R14, R3, 0x2, 0x1f ;  /* 0x0c401f00030e7f89 */ /* 0x000ea200000e0000 */
[----:B------:R-:W-:-:S03]  /*161e0*/  IMAD.MOV.U32 R15, RZ, RZ, R191 ;  /* 0x000000ffff0f7224 */ /* 0x000fc600078e00bf */
[C---:B------:R-:W-:Y:S08]  /*161f0*/  HMMA.16816.F32.BF16 R140, R8.reuse, R104, RZ ;  /* 0x00000068088c723c */ /* 0x040ff000000418ff */
[----:B------:R-:W-:Y:S01]  /*16200*/  HMMA.16816.F32.BF16 R48, R8, R80, RZ ;  /* 0x000000500830723c */ /* 0x000fe200000418ff */
[----:B-1----:R-:W-:-:S04]  /*16210*/  FFMA.FTZ R2, R40, c[0x0][0x2d0], -R12 ;  /* 0x0000b40028027a23 */ /* 0x002fc8000001080c */
[----:B------:R-:W1:Y:S03]  /*16220*/  MUFU.EX2 R241, R2 ;  /* 0x0000000200f17308 */ /* 0x000e660000000800 */
[----:B------:R-:W-:Y:S01]  /*16230*/  HMMA.16816.F32.BF16 R156, R8, R92, RZ ;  /* 0x0000005c089c723c */ /* 0x000fe200000418ff */
[----:B--2---:R-:W-:-:S07]  /*16240*/  FMNMX.FTZ R0, R3, R14, !PT ;  /* 0x0000000e03007209 */ /* 0x004fce0007810000 */
[----:B------:R-:W-:Y:S01]  /*16250*/  HMMA.16816.F32.BF16 R152, R8, R96, RZ ;  /* 0x000000600898723c */ /* 0x000fe200000418ff */
[----:B-1----:R-:W-:Y:S01]  /*16260*/  F2FP.BF16.PACK_AB R7, R241, R242 ;  /* 0x000000f2f107723e */ /* 0x002fe200000010ff */
[----:B------:R-:W-:-:S06]  /*16270*/  FMUL.FTZ R2, R186, c[0x0][0x2d0] ;  /* 0x0000b400ba027a20 */ /* 0x000fcc0000410000 */
[----:B------:R-:W-:Y:S01]  /*16280*/  HMMA.16816.F32.BF16 R132, R8, R112, RZ ;  /* 0x000000700884723c */ /* 0x000fe200000418ff */
[----:B------:R-:W-:-:S07]  /*16290*/  FSEL R2, R2, RZ, P0 ;  /* 0x000000ff02027208 */ /* 0x000fce0000000000 */
        /* <DEDUP_REMOVED lines=10> */
[----:B-1----:R-:W-:-:S07]  /*16340*/  FFMA.FTZ R3, R16, c[0x0][0x2d0], -R2 ;  /* 0x0000b40010037a23 */ /* 0x002fce0000010802 */
[C---:B------:R-:W-:Y:S08]  /*16350*/  HMMA.16816.F32.BF16 R40, R8.reuse, R106, RZ ;  /* 0x0000006a0828723c */ /* 0x040ff000000418ff */
[C---:B------:R-:W-:Y:S08]  /*16360*/  HMMA.16816.F32.BF16 R36, R8.reuse, R114, RZ ;  /* 0x000000720824723c */ /* 0x040ff000000418ff */
[----:B------:R-:W-:Y:S01]  /*16370*/  HMMA.16816.F32.BF16 R20, R8, R118, RZ ;  /* 0x000000760814723c */ /* 0x000fe200000418ff */
[----:B------:R-:W1:Y:S01]  /*16380*/  SHFL.BFLY PT, R8, R0, 0x1, 0x1f ;  /* 0x0c201f0000087f89 */ /* 0x000e6200000e0000 */
[----:B------:R2:W3:Y:S06]  /*16390*/  MUFU.EX2 R10, R3 ;  /* 0x00000003000a7308 */ /* 0x0004ec0000000800 */
[C---:B------:R-:W-:Y:S08]  /*163a0*/  HMMA.16816.F32.BF16 R220, R4.reuse, R44, R148 ;  /* 0x0000002c04dc723c */ /* 0x040ff00000041894 */
[----:B------:R-:W-:Y:S01]  /*163b0*/  HMMA.16816.F32.BF16 R148, R4, R68, R144 ;  /* 0x000000440494723c */ /* 0x000fe20000041890 */
[----:B--2---:R-:W-:-:S04]  /*163c0*/  FFMA.FTZ R3, R18, c[0x0][0x2d0], -R2 ;  /* 0x0000b40012037a23 */ /* 0x004fc80000010802 */
[----:B------:R2:W4:Y:S02]  /*163d0*/  MUFU.EX2 R231, R3 ;  /* 0x0000000300e77308 */ /* 0x0005240000000800 */
[----:B------:R-:W-:Y:S01]  /*163e0*/  IMAD.MOV.U32 R147, RZ, RZ, R190 ;  /* 0x000000ffff937224 */ /* 0x000fe200078e00be */
[----:B------:R-:W-:Y:S01]  /*163f0*/  HMMA.16816.F32.BF16 R140, R4, R64, R140 ;  /* 0x00000040048c723c */ /* 0x000fe2000004188c */
[----:B-1----:R-:W-:Y:S01]  /*16400*/  FMNMX.FTZ R185, R0, R8, !PT ;  /* 0x0000000800b97209 */ /* 0x002fe20007810000 */
[----:B------:R-:W-:-:S03]  /*16410*/  FFMA.FTZ R0, R25, c[0x0][0x2d0], -R2 ;  /* 0x0000b40019007a23 */ /* 0x000fc60000010802 */
[----:B------:R-:W-:Y:S01]  /*16420*/  FSETP.NEU.FTZ.AND P0, PT, R185, -INF , PT ;  /* 0xff800000b900780b */ /* 0x000fe20003f1d000 */
[----:B------:R1:W1:Y:S02]  /*16430*/  MUFU.EX2 R9, R0 ;  /* 0x0000000000097308 */ /* 0x0002640000000800 */
[----:B------:R-:W-:Y:S01]  /*16440*/  HMMA.16816.F32.BF16 R196, R4, R60, R48 ;  /* 0x0000003c04c4723c */ /* 0x000fe20000041830 */
[----:B------:R-:W4:Y:S01]  /*16450*/  LDSM.16.MT88.4 R48, [R227+0x2900] ;  /* 0x00290000e330783b */ /* 0x000f220000004200 */
[----:B--2---:R-:W-:-:S06]  /*16460*/  FFMA.FTZ R3, R19, c[0x0][0x2d0], -R2 ;  /* 0x0000b40013037a23 */ /* 0x004fcc0000010802 */
[----:B------:R-:W-:Y:S01]  /*16470*/  IMAD.MOV.U32 R17, RZ, RZ, R149 ;  /* 0x000000ffff117224 */ /* 0x000fe200078e0095 */
[----:B------:R-:W-:Y:S01]  /*16480*/  MOV R144, R148 ;  /* 0x0000009400907202 */ /* 0x000fe20000000f00 */
[----:B------:R2:W-:Y:S01]  /*16490*/  MUFU.EX2 R14, R3 ;  /* 0x00000003000e7308 */ /* 0x0005e20000000800 */
[C---:B------:R-:W-:Y:S01]  /*164a0*/  HMMA.16816.F32.BF16 R248, R4.reuse, R72, R156 ;  /* 0x0000004804f8723c */ /* 0x040fe2000004189c */
[----:B------:R-:W-:Y:S01]  /*164b0*/  IMAD.MOV.U32 R145, RZ, RZ, R150 ;  /* 0x000000ffff917224 */ /* 0x000fe200078e0096 */
[----:B------:R-:W-:Y:S01]  /*164c0*/  MOV R150, R189 ;  /* 0x000000bd00967202 */ /* 0x000fe20000000f00 */
[----:B-1----:R-:W-:Y:S02]  /*164d0*/  FMUL.FTZ R0, R185, c[0x0][0x2d0] ;  /* 0x0000b400b9007a20 */ /* 0x002fe40000410000 */
[----:B------:R-:W-:Y:S01]  /*164e0*/  IMAD.MOV.U32 R195, RZ, RZ, R141 ;  /* 0x000000ffffc37224 */ /* 0x000fe200078e008d */
[----:B------:R-:W-:Y:S01]  /*164f0*/  MOV R18, R140 ;  /* 0x0000008c00127202 */ /* 0x000fe20000000f00 */
[----:B------:R-:W-:Y:S01]  /*16500*/  IMAD.MOV.U32 R149, RZ, RZ, R142 ;  /* 0x000000ffff957224 */ /* 0x000fe200078e008e */
[----:B------:R-:W-:Y:S01]  /*16510*/  FSEL R0, R0, RZ, P0 ;  /* 0x000000ff00007208 */ /* 0x000fe20000000000 */
[----:B------:R-:W-:Y:S01]  /*16520*/  IMAD.MOV.U32 R148, RZ, RZ, R143 ;  /* 0x000000ffff947224 */ /* 0x000fe200078e008f */
[----:B------:R-:W-:Y:S01]  /*16530*/  HMMA.16816.F32.BF16 R156, R4, R74, R108 ;  /* 0x0000004a049c723c */ /* 0x000fe2000004186c */
[----:B------:R-:W-:-:S02]  /*16540*/  IMAD.MOV.U32 R16, RZ, RZ, R151 ;  /* 0x000000ffff107224 */ /* 0x000fc400078e0097 */
[----:B------:R-:W-:Y:S02]  /*16550*/  IMAD.MOV.U32 R146, RZ, RZ, R150 ;  /* 0x000000ffff927224 */ /* 0x000fe400078e0096 */
[----:B--2---:R-:W-:Y:S02]  /*16560*/  FFMA.FTZ R3, R26, c[0x0][0x2d0], -R2 ;  /* 0x0000b4001a037a23 */ /* 0x004fe40000010802 */
[----:B---3--:R-:W-:Y:S01]  /*16570*/  IMAD.MOV.U32 R111, RZ, RZ, R10 ;  /* 0x000000ffff6f7224 */ /* 0x008fe200078e000a */
[----:B------:R-:W-:Y:S01]  /*16580*/  HMMA.16816.F32.BF16 R140, R4, R52, R132 ;  /* 0x00000034048c723c */ /* 0x000fe20000041884 */
[----:B------:R1:W-:Y:S01]  /*16590*/  MUFU.EX2 R239, R3 ;  /* 0x0000000300ef7308 */ /* 0x0003e20000000800 */
[----:B------:R-:W-:Y:S02]  /*165a0*/  IMAD.MOV.U32 R150, RZ, RZ, R252 ;  /* 0x000000ffff967224 */ /* 0x000fe400078e00fc */
[----:B----4-:R-:W-:Y:S01]  /*165b0*/  F2FP.BF16.PACK_AB R10, R231, R111 ;  /* 0x0000006fe70a723e */ /* 0x010fe200000010ff */
[----:B------:R-:W-:-:S03]  /*165c0*/  IMAD.MOV.U32 R151, RZ, RZ, R188 ;  /* 0x000000ffff977224 */ /* 0x000fc600078e00bc */
[C---:B------:R-:W-:Y:S07]  /*165d0*/  HMMA.16816.F32.BF16 R172, R4.reuse, R58, R84 ;  /* 0x0000003a04ac723c */ /* 0x040fee0000041854 */
[----:B------:R-:W-:Y:S01]  /*165e0*/  IMAD.MOV.U32 R86, RZ, RZ, R9 ;  /* 0x000000ffff567224 */ /* 0x000fe200078e0009 */
[----:B------:R-:W-:Y:S01]  /*165f0*/  HMMA.16816.F32.BF16 R200, R4, R56, R152 ;  /* 0x0000003804c8723c */ /* 0x000fe20000041898 */
[----:B-1----:R-:W-:-:S04]  /*16600*/  FFMA.FTZ R3, R27, c[0x0][0x2d0], -R2 ;  /* 0x0000b4001b037a23 */ /* 0x002fc80000010802 */
[----:B------:R1:W2:Y:S03]  /*16610*/  MUFU.EX2 R8, R3 ;  /* 0x0000000300087308 */ /* 0x0002a60000000800 */
[----:B------:R-:W-:Y:S01]  /*16620*/  IMAD.MOV.U32 R134, RZ, RZ, R141 ;  /* 0x000000ffff867224 */ /* 0x000fe200078e008d */
[----:B------:R-:W-:Y:S01]  /*16630*/  MOV R19, R140 ;  /* 0x0000008c00137202 */ /* 0x000fe20000000f00 */
[----:B------:R-:W-:Y:S01]  /*16640*/  IMAD.MOV.U32 R133, RZ, RZ, R143 ;  /* 0x000000ffff857224 */ /* 0x000fe200078e008f */
[----:B------:R-:W-:Y:S01]  /*16650*/  HMMA.16816.F32.BF16 R208, R4, R50, R20 ;  /* 0x0000003204d0723c */ /* 0x000fe20000041814 */
[----:B------:R-:W-:-:S07]  /*16660*/  IMAD.MOV.U32 R132, RZ, RZ, R142 ;  /* 0x000000ffff847224 */ /* 0x000fce00078e008e */
[C---:B------:R-:W-:Y:S01]  /*16670*/  HMMA.16816.F32.BF16 R140, R4.reuse, R48, R128 ;  /* 0x00000030048c723c */ /* 0x040fe20000041880 */
[----:B-1----:R-:W-:Y:S02]  /*16680*/  FFMA.FTZ R3, R30, c[0x0][0x2d0], -R0 ;  /* 0x0000b4001e037a23 */ /* 0x002fe40000010800 */
[----:B--2---:R-:W-:Y:S01]  /*16690*/  IMAD.MOV.U32 R85, RZ, RZ, R8 ;  /* 0x000000ffff557224 */ /* 0x004fe200078e0008 */
[----:B------:R-:W-:Y:S01]  /*166a0*/  F2FP.BF16.PACK_AB R8, R212, R213 ;  /* 0x000000d5d408723e */ /* 0x000fe200000010ff */
[----:B------:R1:W-:Y:S01]  /*166b0*/  MUFU.EX2 R108, R3 ;  /* 0x00000003006c7308 */ /* 0x0003e20000000800 */
[----:B------:R-:W-:Y:S01]  /*166c0*/  IMAD.MOV.U32 R155, RZ, RZ, R200 ;  /* 0x000000ffff9b7224 */ /* 0x000fe200078e00c8 */
[----:B------:R-:W-:Y:S01]  /*166d0*/  MOV R152, R203 ;  /* 0x000000cb00987202 */ /* 0x000fe20000000f00 */
[----:B------:R-:W-:Y:S01]  /*166e0*/  IMAD.MOV.U32 R154, RZ, RZ, R201 ;  /* 0x000000ffff9a7224 */ /* 0x000fe200078e00c9 */
[----:B------:R-:W-:Y:S01]  /*166f0*/  HMMA.16816.F32.BF16 R164, R4, R54, R36 ;  /* 0x0000003604a4723c */ /* 0x000fe20000041824 */
[----:B------:R-:W-:-:S02]  /*16700*/  IMAD.MOV.U32 R153, RZ, RZ, R202 ;  /* 0x000000ffff997224 */ /* 0x000fc400078e00ca */
[----:B------:R-:W-:Y:S02]  /*16710*/  IMAD.MOV.U32 R130, RZ, RZ, R16 ;  /* 0x000000ffff827224 */ /* 0x000fe400078e0010 */
[----:B------:R-:W-:-:S03]  /*16720*/  IMAD.MOV.U32 R131, RZ, RZ, R193 ;  /* 0x000000ffff837224 */ /* 0x000fc600078e00c1 */
[----:B------:R-:W-:Y:S01]  /*16730*/  HMMA.16816.F32.BF16 R200, R4, R62, R124 ;  /* 0x0000003e04c8723c */ /* 0x000fe2000004187c */
[----:B-1----:R-:W-:-:S06]  /*16740*/  FFMA.FTZ R3, R32, c[0x0][0x2d0], -R0 ;  /* 0x0000b40020037a23 */ /* 0x002fcc0000010800 */
[----:B------:R-:W-:Y:S01]  /*16750*/  IMAD.MOV.U32 R129, RZ, RZ, R141 ;  /* 0x000000ffff817224 */ /* 0x000fe200078e008d */
[----:B------:R-:W-:Y:S01]  /*16760*/  MOV R24, R143 ;  /* 0x0000008f00187202 */ /* 0x000fe20000000f00 */
[----:B------:R1:W2:Y:S01]  /*16770*/  MUFU.EX2 R84, R3 ;  /* 0x0000000300547308 */ /* 0x0002a20000000800 */
[----:B------:R-:W-:Y:S01]  /*16780*/  IMAD.MOV.U32 R128, RZ, RZ, R140 ;  /* 0x000000ffff807224 */ /* 0x000fe200078e008c */
[C---:B------:R-:W-:Y:S01]  /*16790*/  HMMA.16816.F32.BF16 R216, R4.reuse, R70, R76 ;  /* 0x0000004604d8723c */ /* 0x040fe2000004184c */
[----:B------:R-:W-:Y:S01]  /*167a0*/  IMAD.MOV.U32 R25, RZ, RZ, R142 ;  /* 0x000000ffff197224 */ /* 0x000fe200078e008e */
[----:B------:R-:W-:Y:S01]  /*167b0*/  MOV R110, R129 ;  /* 0x00000081006e7202 */ /* 0x000fe20000000f00 */
[----:B------:R-:W-:Y:S01]  /*167c0*/  IMAD.MOV.U32 R124, RZ, RZ, R19 ;  /* 0x000000ffff7c7224 */ /* 0x000fe200078e0013 */
[----:B------:R-:W-:Y:S01]  /*167d0*/  MOV R127, R148 ;  /* 0x00000094007f7202 */ /* 0x000fe20000000f00 */
[----:B------:R-:W-:Y:S02]  /*167e0*/  IMAD.MOV.U32 R129, RZ, RZ, R17 ;  /* 0x000000ffff817224 */ /* 0x000fe400078e0011 */
[----:B------:R-:W-:Y:S01]  /*167f0*/  IMAD.MOV.U32 R126, RZ, RZ, R149 ;  /* 0x000000ffff7e7224 */ /* 0x000fe200078e0095 */
[----:B------:R-:W-:Y:S01]  /*16800*/  HMMA.16816.F32.BF16 R140, R4, R46, R120 ;  /* 0x0000002e048c723c */ /* 0x000fe20000041878 */
[----:B------:R-:W-:Y:S01]  /*16810*/  MOV R149, R194 ;  /* 0x000000c200957202 */ /* 0x000fe20000000f00 */
[----:B------:R-:W-:-:S02]  /*16820*/  IMAD.MOV.U32 R125, RZ, RZ, R195 ;  /* 0x000000ffff7d7224 */ /* 0x000fc400078e00c3 */
[----:B------:R-:W-:Y:S02]  /*16830*/  IMAD.MOV.U32 R148, RZ, RZ, R192 ;  /* 0x000000ffff947224 */ /* 0x000fe400078e00c0 */
[----:B-1----:R-:W-:Y:S01]  /*16840*/  FFMA.FTZ R3, R28, c[0x0][0x2d0], -R0 ;  /* 0x0000b4001c037a23 */ /* 0x002fe20000010800 */
[----:B--2---:R-:W-:Y:S01]  /*16850*/  F2FP.BF16.PACK_AB R9, R84, R108 ;  /* 0x0000006c5409723e */ /* 0x004fe200000010ff */
[----:B------:R-:W-:Y:S01]  /*16860*/  IMAD.MOV.U32 R120, RZ, RZ, R128 ;  /* 0x000000ffff787224 */ /* 0x000fe200078e0080 */
[----:B------:R-:W-:Y:S01]  /*16870*/  HMMA.16816.F32.BF16 R188, R4, R66, R40 ;  /* 0x0000004204bc723c */ /* 0x000fe20000041828 */
[----:B------:R1:W-:Y:S01]  /*16880*/  MUFU.EX2 R109, R3 ;  /* 0x00000003006d7308 */ /* 0x0003e20000000800 */
[----:B------:R-:W-:Y:S01]  /*16890*/  IMAD.MOV.U32 R128, RZ, RZ, R18 ;  /* 0x000000ffff807224 */ /* 0x000fe200078e0012 */
[----:B------:R-:W-:Y:S01]  /*168a0*/  MOV R123, R132 ;  /* 0x00000084007b7202 */ /* 0x000fe20000000f00 */
[----:B------:R-:W-:Y:S02]  /*168b0*/  IMAD.MOV.U32 R121, RZ, RZ, R134 ;  /* 0x000000ffff797224 */ /* 0x000fe400078e0086 */
[----:B------:R-:W-:Y:S01]  /*168c0*/  IMAD.MOV.U32 R122, RZ, RZ, R133 ;  /* 0x000000ffff7a7224 */ /* 0x000fe200078e0085 */
[----:B------:R-:W-:Y:S01]  /*168d0*/  F2FP.BF16.PACK_AB R4, R86, R14 ;  /* 0x0000000e5604723e */ /* 0x000fe200000010ff */
[----:B------:R-:W-:Y:S01]  /*168e0*/  IMAD.MOV.U32 R87, RZ, RZ, R149 ;  /* 0x000000ffff577224 */ /* 0x000fe200078e0095 */
[----:B------:R-:W-:Y:S01]  /*168f0*/  F2FP.BF16.PACK_AB R6, R85, R239 ;  /* 0x000000ef5506723e */ /* 0x000fe200000010ff */
[----:B-1----:R-:W-:-:S04]  /*16900*/  FFMA.FTZ R3, R29, c[0x0][0x2d0], -R0 ;  /* 0x0000b4001d037a23 */ /* 0x002fc80000010800 */
[----:B------:R1:W2:Y:S02]  /*16910*/  MUFU.EX2 R232, R3 ;  /* 0x0000000300e87308 */ /* 0x0002a40000000800 */
[----:B-1----:R-:W-:Y:S01]  /*16920*/  FFMA.FTZ R3, R31, c[0x0][0x2d0], -R0 ;  /* 0x0000b4001f037a23 */ /* 0x002fe20000010800 */
[----:B--2---:R-:W-:-:S05]  /*16930*/  F2FP.BF16.PACK_AB R11, R232, R109 ;  /* 0x0000006de80b723e */ /* 0x004fca00000010ff */
[----:B------:R1:W2:Y:S02]  /*16940*/  MUFU.EX2 R27, R3 ;  /* 0x00000003001b7308 */ /* 0x0002a40000000800 */
[C---:B------:R-:W-:Y:S08]  /*16950*/  HMMA.16816.F32.BF16 R20, R8.reuse, R80, RZ ;  /* 0x000000500814723c */ /* 0x040ff000000418ff */
[----:B------:R-:W-:Y:S01]  /*16960*/  HMMA.16816.F32.BF16 R16, R8, R88, RZ ;  /* 0x000000580810723c */ /* 0x000fe200000418ff */
[----:B-1----:R-:W-:Y:S01]  /*16970*/  FFMA.FTZ R3, R33, c[0x0][0x2d0], -R0 ;  /* 0x0000b40021037a23 */ /* 0x002fe20000010800 */
[----:B--2---:R-:W-:-:S05]  /*16980*/  MOV R81, R27 ;  /* 0x0000001b00517202 */ /* 0x004fca0000000f00 */
[----:B------:R-:W-:Y:S01]  /*16990*/  IMAD.MOV.U32 R88, RZ, RZ, R128 ;  /* 0x000000ffff587224 */ /* 0x000fe200078e0080 */
[----:B------:R1:W2:Y:S01]  /*169a0*/  MUFU.EX2 R247, R3 ;  /* 0x0000000300f77308 */ /* 0x0002a20000000800 */
[----:B------:R-:W-:Y:S01]  /*169b0*/  HMMA.16816.F32.BF16 R36, R8, R92, RZ ;  /* 0x0000005c0824723c */ /* 0x000fe200000418ff */
[----:B------:R-:W-:-:S06]  /*169c0*/  IMAD.MOV.U32 R89, RZ, RZ, R125 ;  /* 0x000000ffff597224 */ /* 0x000fcc00078e007d */
[----:B------:R-:W-:Y:S01]  /*169d0*/  IMAD.MOV.U32 R93, RZ, RZ, R151 ;  /* 0x000000ffff5d7224 */ /* 0x000fe200078e0097 */
[----:B------:R-:W-:Y:S01]  /*169e0*/  HMMA.16816.F32.BF16 R28, R8, R100, RZ ;  /* 0x00000064081c723c */ /* 0x000fe200000418ff */
[----:B------:R-:W-:Y:S01]  /*169f0*/  MOV R92, R126 ;  /* 0x0000007e005c7202 */ /* 0x000fe20000000f00 */
[----:B-1----:R-:W-:-:S05]  /*16a00*/  FFMA.FTZ R3, R34, c[0x0][0x2d0], -R0 ;  /* 0x0000b40022037a23 */ /* 0x002fca0000010800 */
[----:B------:R-:W-:Y:S01]  /*16a10*/  MOV R101, R24 ;  /* 0x0000001800657202 */ /* 0x000fe20000000f00 */
[----:B------:R-:W-:Y:S01]  /*16a20*/  IMAD.MOV.U32 R100, RZ, RZ, R25 ;  /* 0x000000ffff647224 */ /* 0x000fe200078e0019 */
[----:B--2---:R-:W-:Y:S01]  /*16a30*/  F2FP.BF16.PACK_AB R5, R247, R81 ;  /* 0x00000051f705723e */ /* 0x004fe200000010ff */
[----:B------:R1:W2:Y:S01]  /*16a40*/  MUFU.EX2 R26, R3 ;  /* 0x00000003001a7308 */ /* 0x0002a20000000800 */
[----:B------:R-:W-:Y:S01]  /*16a50*/  HMMA.16816.F32.BF16 R40, R8, R82, RZ ;  /* 0x000000520828723c */ /* 0x000fe200000418ff */
[----:B-1----:R-:W-:-:S07]  /*16a60*/  FFMA.FTZ R3, R35, c[0x0][0x2d0], -R0 ;  /* 0x0000b40023037a23 */ /* 0x002fce0000010800 */
[C---:B------:R-:W-:Y:S01]  /*16a70*/  HMMA.16816.F32.BF16 R32, R8.reuse, R96, RZ ;  /* 0x000000600820723c */ /* 0x040fe200000418ff */
[----:B--2---:R-:W-:Y:S01]  /*16a80*/  IMAD.MOV.U32 R80, RZ, RZ, R26 ;  /* 0x000000ffff507224 */ /* 0x004fe200078e001a */
[----:B------:R-:W1:Y:S05]  /*16a90*/  MUFU.EX2 R252, R3 ;  /* 0x0000000300fc7308 */ /* 0x000e6a0000000800 */
[----:B------:R-:W-:Y:S01]  /*16aa0*/  IMAD.MOV.U32 R97, RZ, RZ, R124 ;  /* 0x000000ffff617224 */ /* 0x000fe200078e007c */
[----:B------:R-:W-:Y:S01]  /*16ab0*/  HMMA.16816.F32.BF16 R24, R8, R104, RZ ;  /* 0x000000680818723c */ /* 0x000fe200000418ff */
[----:B------:R-:W-:-:S06]  /*16ac0*/  IMAD.MOV.U32 R96, RZ, RZ, R123 ;  /* 0x000000ffff607224 */ /* 0x000fcc00078e007b */
[----:B------:R-:W-:Y:S01]  /*16ad0*/  MOV R104, R122 ;  /* 0x0000007a00687202 */ /* 0x000fe20000000f00 */
[----:B------:R-:W-:Y:S01]  /*16ae0*/  IMAD.MOV.U32 R105, RZ, RZ, R121 ;  /* 0x000000ffff697224 */ /* 0x000fe200078e0079 */
[----:B-1----:R-:W-:Y:S02]  /*16af0*/  F2FP.BF16.PACK_AB R7, R252, R80 ;  /* 0x00000050fc07723e */ /* 0x002fe400000010ff */
[----:B------:R-:W-:-:S05]  /*16b00*/  MOV R3, R144 ;  /* 0x0000009000037202 */ /* 0x000fca0000000f00 */
[C---:B------:R-:W-:Y:S07]  /*16b10*/  HMMA.16816.F32.BF16 R192, R4.reuse, R60, R20 ;  /* 0x0000003c04c0723c */ /* 0x040fee0000041814 */
[----:B------:R-:W-:Y:S01]  /*16b20*/  MOV R60, R130 ;  /* 0x00000082003c7202 */ /* 0x000fe20000000f00 */
[----:B------:R-:W-:Y:S01]  /*16b30*/  HMMA.16816.F32.BF16 R132, R4, R44, R16 ;  /* 0x0000002c0484723c */ /* 0x000fe20000041810 */
[----:B------:R-:W-:-:S06]  /*16b40*/  IMAD.MOV.U32 R61, RZ, RZ, R145 ;  /* 0x000000ffff3d7224 */ /* 0x000fcc00078e0091 */
[----:B------:R-:W-:Y:S01]  /*16b50*/  IMAD.MOV.U32 R45, RZ, RZ, R129 ;  /* 0x000000ffff2d7224 */ /* 0x000fe200078e0081 */
[----:B------:R-:W-:Y:S01]  /*16b60*/  HMMA.16816.F32.BF16 R20, R8, R112, RZ ;  /* 0x000000700814723c */ /* 0x000fe200000418ff */
[----:B------:R-:W-:-:S06]  /*16b70*/  IMAD.MOV.U32 R44, RZ, RZ, R127 ;  /* 0x000000ffff2c7224 */ /* 0x000fcc00078e007f */
[----:B------:R-:W-:Y:S01]  /*16b80*/  IMAD.MOV.U32 R113, RZ, RZ, R110 ;  /* 0x000000ffff717224 */ /* 0x000fe200078e006e */
[----:B------:R-:W-:Y:S01]  /*16b90*/  HMMA.16816.F32.BF16 R16, R8, R116, RZ ;  /* 0x000000740810723c */ /* 0x000fe200000418ff */
[----:B------:R-:W-:Y:S02]  /*16ba0*/  IMAD.MOV.U32 R110, RZ, RZ, R150 ;  /* 0x000000ffff6e7224 */ /* 0x000fe400078e0096 */
[----:B------:R-:W-:-:S04]  /*16bb0*/  IMAD.MOV.U32 R112, RZ, RZ, R120 ;  /* 0x000000ffff707224 */ /* 0x000fc800078e0078 */
[----:B------:R-:W-:Y:S01]  /*16bc0*/  IMAD.MOV.U32 R117, RZ, RZ, R148 ;  /* 0x000000ffff757224 */ /* 0x000fe200078e0094 */
[----:B------:R-:W-:Y:S01]  /*16bd0*/  HMMA.16816.F32.BF16 R76, R4, R56, R32 ;  /* 0x00000038044c723c */ /* 0x000fe20000041820 */
[----:B------:R-:W-:-:S07]  /*16be0*/  IMAD.MOV.U32 R116, RZ, RZ, R131 ;  /* 0x000000ffff747224 */ /* 0x000fce00078e0083 */
[----:B------:R-:W-:Y:S07]  /*16bf0*/  HMMA.16816.F32.BF16 R148, R4, R72, R36 ;  /* 0x000000480494723c */ /* 0x000fee0000041824 */
[----:B------:R-:W-:Y:S01]  /*16c00*/  MOV R72, R146 ;  /* 0x0000009200487202 */ /* 0x000fe20000000f00 */
[----:B------:R-:W-:Y:S01]  /*16c10*/  HMMA.16816.F32.BF16 R32, R8, R94, RZ ;  /* 0x0000005e0820723c */ /* 0x000fe200000418ff */
[----:B------:R-:W-:-:S06]  /*16c20*/  IMAD.MOV.U32 R73, RZ, RZ, R147 ;  /* 0x000000ffff497224 */ /* 0x000fcc00078e0093 */
[----:B------:R-:W-:Y:S01]  /*16c30*/  IMAD.MOV.U32 R94, RZ, RZ, R72 ;  /* 0x000000ffff5e7224 */ /* 0x000fe200078e0048 */
[----:B------:R-:W-:Y:S01]  /*16c40*/  HMMA.16816.F32.BF16 R128, R4, R68, R28 ;  /* 0x000000440480723c */ /* 0x000fe2000004181c */
[----:B------:R-:W-:Y:S02]  /*16c50*/  IMAD.MOV.U32 R72, RZ, RZ, R3 ;  /* 0x000000ffff487224 */ /* 0x000fe400078e0003 */
[----:B------:R-:W-:Y:S02]  /*16c60*/  FFMA.FTZ R3, R162, c[0x0][0x2d0], -R2 ;  /* 0x0000b400a2037a23 */ /* 0x000fe40000010802 */
[----:B------:R-:W-:Y:S02]  /*16c70*/  IMAD.MOV.U32 R95, RZ, RZ, R183 ;  /* 0x000000ffff5f7224 */ /* 0x000fe400078e00b7 */
[----:B------:R-:W-:Y:S01]  /*16c80*/  IMAD.MOV.U32 R162, RZ, RZ, R153 ;  /* 0x000000ffffa27224 */ /* 0x000fe200078e0099 */
[C---:B------:R-:W-:Y:S07]  /*16c90*/  HMMA.16816.F32.BF16 R28, R8.reuse, R98, RZ ;  /* 0x00000062081c723c */ /* 0x040fee00000418ff */
[----:B------:R-:W-:Y:S01]  /*16ca0*/  IMAD.MOV.U32 R99, RZ, RZ, R73 ;  /* 0x000000ffff637224 */ /* 0x000fe200078e0049 */
[----:B------:R-:W-:Y:S01]  /*16cb0*/  HMMA.16816.F32.BF16 R36, R8, R90, RZ ;  /* 0x0000005a0824723c */ /* 0x000fe200000418ff */
[----:B------:R-:W-:-:S06]  /*16cc0*/  IMAD.MOV.U32 R73, RZ, RZ, R45 ;  /* 0x000000ffff497224 */ /* 0x000fcc00078e002d */
[----:B------:R-:W-:Y:S01]  /*16cd0*/  MOV R90, R92 ;  /* 0x0000005c005a7202 */ /* 0x000fe20000000f00 */
[----:B------:R-:W-:Y:S01]  /*16ce0*/  IMAD.MOV.U32 R92, RZ, RZ, R110 ;  /* 0x000000ffff5c7224 */ /* 0x000fe200078e006e */
[----:B------:R-:W-:Y:S01]  /*16cf0*/  HMMA.16816.F32.BF16 R124, R4, R64, R24 ;  /* 0x00000040047c723c */ /* 0x000fe20000041818 */
[----:B------:R-:W-:Y:S02]  /*16d00*/  IMAD.MOV.U32 R110, RZ, RZ, R180 ;  /* 0x000000ffff6e7224 */ /* 0x000fe400078e00b4 */
[----:B------:R1:W-:Y:S01]  /*16d10*/  MUFU.EX2 R180, R3 ;  /* 0x0000000300b47308 */ /* 0x0003e20000000800 */
[----:B------:R-:W-:-:S04]  /*16d20*/  IMAD.MOV.U32 R91, RZ, RZ, R44 ;  /* 0x000000ffff5b7224 */ /* 0x000fc800078e002c */
[----:B------:R-:W-:Y:S07]  /*16d30*/  HMMA.16816.F32.BF16 R24, R8, R102, RZ ;  /* 0x000000660818723c */ /* 0x000fee00000418ff */
[----:B------:R-:W-:Y:S01]  /*16d40*/  IMAD.MOV.U32 R102, RZ, RZ, R104 ;  /* 0x000000ffff667224 */ /* 0x000fe200078e0068 */
[----:B------:R-:W-:Y:S01]  /*16d50*/  MOV R103, R116 ;  /* 0x0000007400677202 */ /* 0x000fe20000000f00 */
[----:B------:R-:W-:Y:S01]  /*16d60*/  IMAD.MOV.U32 R104, RZ, RZ, R97 ;  /* 0x000000ffff687224 */ /* 0x000fe200078e0061 */
[----:B------:R-:W-:Y:S01]  /*16d70*/  HMMA.16816.F32.BF16 R28, R4, R58, R28 ;  /* 0x0000003a041c723c */ /* 0x000fe2000004181c */
[----:B-1----:R-:W-:-:S02]  /*16d80*/  FFMA.FTZ R3, R161, c[0x0][0x2d0], -R2 ;  /* 0x0000b400a1037a23 */ /* 0x002fc40000010802 */
[----:B------:R-:W-:Y:S02]  /*16d90*/  IMAD.MOV.U32 R97, RZ, RZ, R181 ;  /* 0x000000ffff617224 */ /* 0x000fe400078e00b5 */
[----:B------:R1:W2:Y:S01]  /*16da0*/  MUFU.EX2 R181, R3 ;  /* 0x0000000300b57308 */ /* 0x0002a20000000800 */
[----:B------:R-:W-:Y:S01]  /*16db0*/  IMAD.MOV.U32 R116, RZ, RZ, R87 ;  /* 0x000000ffff747224 */ /* 0x000fe200078e0057 */
[----:B------:R-:W-:Y:S01]  /*16dc0*/  MOV R87, R187 ;  /* 0x000000bb00577202 */ /* 0x000fe20000000f00 */
[----:B------:R-:W-:Y:S01]  /*16dd0*/  HMMA.16816.F32.BF16 R120, R4, R52, R20 ;  /* 0x000000340478723c */ /* 0x000fe20000041814 */
[----:B------:R-:W-:-:S07]  /*16de0*/  IMAD.MOV.U32 R161, RZ, RZ, R154 ;  /* 0x000000ffffa17224 */ /* 0x000fce00078e009a */
[----:B------:R-:W-:Y:S01]  /*16df0*/  HMMA.16816.F32.BF16 R20, R8, R106, RZ ;  /* 0x0000006a0814723c */ /* 0x000fe200000418ff */
[----:B-1----:R-:W-:Y:S01]  /*16e00*/  FFMA.FTZ R3, R160, c[0x0][0x2d0], -R2 ;  /* 0x0000b400a0037a23 */ /* 0x002fe20000010802 */
[----:B------:R-:W-:-:S05]  /*16e10*/  MOV R160, R155 ;  /* 0x0000009b00a07202 */ /* 0x000fca0000000f00 */
[----:B------:R-:W-:Y:S01]  /*16e20*/  IMAD.MOV.U32 R106, RZ, RZ, R60 ;  /* 0x000000ffff6a7224 */ /* 0x000fe200078e003c */
[----:B------:R-:W-:Y:S01]  /*16e30*/  HMMA.16816.F32.BF16 R144, R4, R48, R16 ;  /* 0x000000300490723c */ /* 0x000fe20000041810 */
[----:B------:R1:W-:Y:S01]  /*16e40*/  MUFU.EX2 R183, R3 ;  /* 0x0000000300b77308 */ /* 0x0003e20000000800 */
[----:B------:R-:W-:-:S06]  /*16e50*/  IMAD.MOV.U32 R107, RZ, RZ, R96 ;  /* 0x000000ffff6b7224 */ /* 0x000fcc00078e0060 */
[----:B------:R-:W-:Y:S07]  /*16e60*/  HMMA.16816.F32.BF16 R16, R8, R114, RZ ;  /* 0x000000720810723c */ /* 0x000fee00000418ff */
[----:B------:R-:W-:Y:S01]  /*16e70*/  MOV R115, R61 ;  /* 0x0000003d00737202 */ /* 0x000fe20000000f00 */
[----:B------:R-:W-:Y:S01]  /*16e80*/  HMMA.16816.F32.BF16 R40, R4, R62, R40 ;  /* 0x0000003e0428723c */ /* 0x000fe20000041828 */
[----:B-1----:R-:W-:Y:S02]  /*16e90*/  FFMA.FTZ R3, R163, c[0x0][0x2d0], -R2 ;  /* 0x0000b400a3037a23 */ /* 0x002fe40000010802 */
[----:B------:R-:W-:-:S02]  /*16ea0*/  IMAD.MOV.U32 R163, RZ, RZ, R152 ;  /* 0x000000ffffa37224 */ /* 0x000fc400078e0098 */
[----:B------:R1:W-:Y:S03]  /*16eb0*/  MUFU.EX2 R187, R3 ;  /* 0x0000000300bb7308 */ /* 0x0003e60000000800 */
[----:B------:R-:W-:Y:S08]  /*16ec0*/  HMMA.16816.F32.BF16 R36, R4, R46, R36 ;  /* 0x0000002e0424723c */ /* 0x000ff00000041824 */
[----:B------:R-:W-:Y:S01]  /*16ed0*/  HMMA.16816.F32.BF16 R8, R8, R118, RZ ;  /* 0x000000760808723c */ /* 0x000fe200000418ff */
[----:B-1----:R-:W-:-:S06]  /*16ee0*/  FFMA.FTZ R3, R139, c[0x0][0x2d0], -R0 ;  /* 0x0000b4008b037a23 */ /* 0x002fcc0000010800 */
[----:B------:R-:W-:Y:S01]  /*16ef0*/  IMAD.MOV.U32 R118, RZ, RZ, R106 ;  /* 0x000000ffff767224 */ /* 0x000fe200078e006a */
[C---:B------:R-:W-:Y:S01]  /*16f00*/  HMMA.16816.F32.BF16 R52, R4.reuse, R54, R16 ;  /* 0x000000360434723c */ /* 0x040fe20000041810 */
[----:B------:R1:W-:Y:S01]  /*16f10*/  MUFU.EX2 R59, R3 ;  /* 0x00000003003b7308 */ /* 0x0003e20000000800 */
[----:B------:R-:W3:Y:S01]  /*16f20*/  LDSM.16.MT88.4 R16, [R225+0x1100] ;  /* 0x00110000e110783b */ /* 0x000ee20000004200 */
[----:B------:R-:W-:Y:S01]  /*16f30*/  IMAD.MOV.U32 R106, RZ, RZ, R107 ;  /* 0x000000ffff6a7224 */ /* 0x000fe200078e006b */
[----:B------:R-:W-:Y:S01]  /*16f40*/  MOV R119, R103 ;  /* 0x0000006700777202 */ /* 0x000fe20000000f00 */
[----:B------:R-:W-:Y:S02]  /*16f50*/  IMAD.MOV.U32 R107, RZ, RZ, R102 ;  /* 0x000000ffff6b7224 */ /* 0x000fe400078e0066 */
[----:B------:R-:W-:Y:S01]  /*16f60*/  IMAD.MOV.U32 R102, RZ, RZ, R94 ;  /* 0x000000ffff667224 */ /* 0x000fe200078e005e */
[----:B------:R-:W-:Y:S01]  /*16f70*/  HMMA.16816.F32.BF16 R32, R4, R74, R32 ;  /* 0x0000004a0420723c */ /* 0x000fe20000041820 */
[----:B------:R-:W-:Y:S01]  /*16f80*/  IMAD.MOV.U32 R103, RZ, RZ, R112 ;  /* 0x000000ffff677224 */ /* 0x000fe200078e0070 */
[----:B------:R-:W-:-:S05]  /*16f90*/  MOV R94, R113 ;  /* 0x00000071005e7202 */ /* 0x000fca0000000f00 */
[----:B------:R-:W-:Y:S01]  /*16fa0*/  MOV R75, R115 ;  /* 0x00000073004b7202 */ /* 0x000fe20000000f00 */
[C---:B------:R-:W-:Y:S01]  /*16fb0*/  HMMA.16816.F32.BF16 R68, R4.reuse, R70, R24 ;  /* 0x000000460444723c */ /* 0x040fe20000041818 */
[----:B-1----:R-:W-:Y:S01]  /*16fc0*/  FFMA.FTZ R3, R138, c[0x0][0x2d0], -R0 ;  /* 0x0000b4008a037a23 */ /* 0x002fe20000010800 */
[----:B------:R-:W-:Y:S01]  /*16fd0*/  LDSM.16.MT88.4 R24, [R226+0x1100] ;  /* 0x00110000e218783b */ /* 0x000fe20000004200 */
[----:B------:R-:W-:Y:S02]  /*16fe0*/  IMAD.MOV.U32 R115, RZ, RZ, R99 ;  /* 0x000000ffff737224 */ /* 0x000fe400078e0063 */
[----:B------:R1:W4:Y:S01]  /*16ff0*/  MUFU.EX2 R60, R3 ;  /* 0x00000003003c7308 */ /* 0x0003220000000800 */
[----:B------:R-:W-:Y:S02]  /*17000*/  IMAD.MOV.U32 R74, RZ, RZ, R75 ;  /* 0x000000ffff4a7224 */ /* 0x000fe400078e004b */
[----:B------:R-:W-:Y:S01]  /*17010*/  HMMA.16816.F32.BF16 R64, R4, R66, R20 ;  /* 0x000000420440723c */ /* 0x000fe20000041814 */
[----:B------:R-:W3:Y:S01]  /*17020*/  LDSM.16.MT88.4 R20, [R228+0x1100] ;  /* 0x00110000e414783b */ /* 0x000ee20000004200 */
[----:B------:R-:W-:Y:S01]  /*17030*/  IMAD.MOV.U32 R75, RZ, RZ, R118 ;  /* 0x000000ffff4b7224 */ /* 0x000fe200078e0076 */
[----:B------:R-:W-:-:S05]  /*17040*/  MOV R118, R95 ;  /* 0x0000005f00767202 */ /* 0x000fca0000000f00 */
[----:B------:R-:W-:Y:S01]  /*17050*/  HMMA.16816.F32.BF16 R48, R4, R50, R8 ;  /* 0x000000320430723c */ /* 0x000fe20000041808 */
[----:B-1----:R-:W-:-:S06]  /*17060*/  FFMA.FTZ R3, R137, c[0x0][0x2d0], -R0 ;  /* 0x0000b40089037a23 */ /* 0x002fcc0000010800 */
[----:B------:R-:W-:Y:S01]  /*17070*/  FFMA.FTZ R4, R176, c[0x0][0x2d0], -R13 ;  /* 0x0000b400b0047a23 */ /* 0x000fe2000001080d */
[----:B--2---:R-:W-:Y:S01]  /*17080*/  F2FP.BF16.PACK_AB R8, R181, R180 ;  /* 0x000000b4b508723e */ /* 0x004fe200000010ff */
[----:B------:R1:W-:Y:S01]  /*17090*/  MUFU.EX2 R62, R3 ;  /* 0x00000003003e7308 */ /* 0x0003e20000000800 */
[----:B----4-:R-:W-:Y:S02]  /*170a0*/  F2FP.BF16.PACK_AB R9, R60, R59 ;  /* 0x0000003b3c09723e */ /* 0x010fe400000010ff */
[----:B------:R-:W-:-:S05]  /*170b0*/  F2FP.BF16.PACK_AB R10, R187, R183 ;  /* 0x000000b7bb0a723e */ /* 0x000fca00000010ff */
[----:B------:R-:W-:Y:S01]  /*170c0*/  MUFU.EX2 R58, R4 ;  /* 0x00000004003a7308 */ /* 0x000fe20000000800 */
[----:B-1----:R-:W-:-:S07]  /*170d0*/  FFMA.FTZ R3, R136, c[0x0][0x2d0], -R0 ;  /* 0x0000b40088037a23 */ /* 0x002fce0000010800 */
        /* <DEDUP_REMOVED lines=13> */
[----:B------:R1:W2:Y:S07]  /*171b0*/  MUFU.EX2 R61, R3 ;  /* 0x00000003003d7308 */ /* 0x0002ae0000000800 */
[----:B------:R-:W-:Y:S01]  /*171c0*/  HMMA.16816.F32.BF16 R36, R8, R26, R36 ;  /* 0x0000001a0824723c */ /* 0x000fe20000041824 */
[----:B-1----:R-:W-:Y:S01]  /*171d0*/  FFMA.FTZ R3, R171, c[0x0][0x2d0], -R12 ;  /* 0x0000b400ab037a23 */ /* 0x002fe2000001080c */
[----:B--2---:R-:W-:-:S03]  /*171e0*/  F2FP.BF16.PACK_AB R6, R61, R58 ;  /* 0x0000003a3d06723e */ /* 0x004fc600000010ff */
        /* <DEDUP_REMOVED lines=17> */
[C---:B-1----:R-:W-:Y:S01]  /*17300*/  HMMA.16816.F32.BF16 R20, R8.reuse, R18, R28 ;  /* 0x000000120814723c */ /* 0x042fe2000004181c */
[----:B------:R-:W-:Y:S07]  /*17310*/  LDSM.16.MT88.4 R28, [R227+0x3100] ;  /* 0x00310000e31c783b */ /* 0x000fee0000004200 */
[-C--:B------:R-:W-:Y:S08]  /*17320*/  HMMA.16816.F32.BF16 R76, R8, R16.reuse, R76 ;  /* 0x00000010084c723c */ /* 0x080ff0000004184c */
[----:B------:R-:W-:Y:S01]  /*17330*/  HMMA.16816.F32.BF16 R168, R4, R16, R160 ;  /* 0x0000001004a8723c */ /* 0x000fe200000418a0 */
[----:B------:R-:W-:-:S06]  /*17340*/  MOV R95, R239 ;  /* 0x000000ef005f7202 */ /* 0x000fcc0000000f00 */
[----:B------:R-:W-:Y:S01]  /*17350*/  IMAD.MOV.U32 R162, RZ, RZ, R102 ;  /* 0x000000ffffa27224 */ /* 0x000fe200078e0066 */
[----:B------:R-:W-:Y:S01]  /*17360*/  MOV R99, R23 ;  /* 0x0000001700637202 */ /* 0x000fe20000000f00 */
[----:B------:R-:W-:Y:S01]  /*17370*/  IMAD.MOV.U32 R114, RZ, RZ, R20 ;  /* 0x000000ffff727224 */ /* 0x000fe200078e0014 */
[----:B------:R-:W-:Y:S01]  /*17380*/  HMMA.16816.F32.BF16 R172, R4, R18, R172 ;  /* 0x0000001204ac723c */ /* 0x000fe200000418ac */
[----:B------:R-:W-:Y:S01]  /*17390*/  IMAD.MOV.U32 R113, RZ, RZ, R21 ;  /* 0x000000ffff717224 */ /* 0x000fe200078e0015 */
[----:B------:R-:W-:Y:S01]  /*173a0*/  LDSM.16.MT88.4 R16, [R228+0x3100] ;  /* 0x00310000e410783b */ /* 0x000fe20000004200 */
[----:B------:R-:W-:Y:S01]  /*173b0*/  IMAD.MOV.U32 R112, RZ, RZ, R22 ;  /* 0x000000ffff707224 */ /* 0x000fe200078e0016 */
[----:B------:R-:W-:Y:S01]  /*173c0*/  MOV R161, R115 ;  /* 0x0000007300a17202 */ /* 0x000fe20000000f00 */
[----:B------:R-:W-:Y:S01]  /*173d0*/  IMAD.MOV.U32 R102, RZ, RZ, R103 ;  /* 0x000000ffff667224 */ /* 0x000fe200078e0067 */
[----:B------:R-:W1:Y:S01]  /*173e0*/  LDSM.16.MT88.4 R20, [R226+0x3100] ;  /* 0x00310000e214783b */ /* 0x000e620000004200 */
[----:B------:R-:W-:Y:S01]  /*173f0*/  IMAD.MOV.U32 R160, RZ, RZ, R119 ;  /* 0x000000ffffa07224 */ /* 0x000fe200078e0077 */
[----:B------:R-:W-:Y:S01]  /*17400*/  MOV R98, R76 ;  /* 0x0000004c00627202 */ /* 0x000fe20000000f00 */
[----:B------:R-:W-:-:S02]  /*17410*/  IMAD.MOV.U32 R103, RZ, RZ, R94 ;  /* 0x000000ffff677224 */ /* 0x000fc400078e005e */
[----:B------:R-:W-:Y:S02]  /*17420*/  IMAD.MOV.U32 R119, RZ, RZ, R97 ;  /* 0x000000ffff777224 */ /* 0x000fe400078e0061 */
[----:B------:R-:W-:Y:S02]  /*17430*/  IMAD.MOV.U32 R115, RZ, RZ, R81 ;  /* 0x000000ffff737224 */ /* 0x000fe400078e0051 */
[----:B------:R-:W-:Y:S02]  /*17440*/  IMAD.MOV.U32 R220, RZ, RZ, R229 ;  /* 0x000000ffffdc7224 */ /* 0x000fe400078e00e5 */
[----:B------:R-:W-:Y:S01]  /*17450*/  IMAD.MOV.U32 R251, RZ, RZ, R224 ;  /* 0x000000fffffb7224 */ /* 0x000fe200078e00e0 */
[----:B--2---:R-:W-:Y:S01]  /*17460*/  HMMA.16816.F32.BF16 R72, R4, R24, R72 ;  /* 0x000000180448723c */ /* 0x004fe20000041848 */
        /* <DEDUP_REMOVED lines=36> */
[----:B------:R-:W-:-:S02]  /*176b0*/  IMAD.MOV.U32 R179, RZ, RZ, R94 ;  /* 0x000000ffffb37224 */ /* 0x000fc400078e005e */
[----:B------:R-:W-:Y:S01]  /*176c0*/  IMAD.MOV.U32 R176, RZ, RZ, R95 ;  /* 0x000000ffffb07224 */ /* 0x000fe200078e005f */
[----:B------:R-:W-:Y:S01]  /*176d0*/  MOV R219, R93 ;  /* 0x0000005d00db7202 */ /* 0x000fe20000000f00 */
[----:B------:R-:W-:Y:S01]  /*176e0*/  IMAD.MOV.U32 R118, RZ, RZ, R116 ;  /* 0x000000ffff767224 */ /* 0x000fe200078e0074 */
[----:B-1----:R-:W-:Y:S01]  /*176f0*/  HMMA.16816.F32.BF16 R92, R4, R22, R188 ;  /* 0x00000016045c723c */ /* 0x002fe200000418bc */
[----:B------:R-:W-:Y:S02]  /*17700*/  IMAD.MOV.U32 R97, RZ, RZ, R86 ;  /* 0x000000ffff617224 */ /* 0x000fe400078e0056 */
[----:B------:R-:W-:Y:S02]  /*17710*/  IMAD.MOV.U32 R250, RZ, RZ, R118 ;  /* 0x000000fffffa7224 */ /* 0x000fe400078e0076 */
[----:B------:R-:W-:Y:S02]  /*17720*/  IMAD.MOV.U32 R216, RZ, RZ, R219 ;  /* 0x000000ffffd87224 */ /* 0x000fe400078e00db */
[----:B------:R-:W-:Y:S01]  /*17730*/  IMAD.MOV.U32 R188, RZ, RZ, R102 ;  /* 0x000000ffffbc7224 */ /* 0x000fe200078e0066 */
[----:B------:R-:W-:Y:S01]  /*17740*/  MOV R191, R101 ;  /* 0x0000006500bf7202 */ /* 0x000fe20000000f00 */
[----:B------:R-:W-:-:S02]  /*17750*/  IMAD.MOV.U32 R189, RZ, RZ, R103 ;  /* 0x000000ffffbd7224 */ /* 0x000fc400078e0067 */
[----:B------:R-:W-:Y:S01]  /*17760*/  IMAD.MOV.U32 R190, RZ, RZ, R100 ;  /* 0x000000ffffbe7224 */ /* 0x000fe200078e0064 */
[----:B------:R-:W-:Y:S01]  /*17770*/  HMMA.16816.F32.BF16 R88, R4, R20, R88 ;  /* 0x000000140458723c */ /* 0x000fe20000041858 */
[----:B------:R-:W-:Y:S01]  /*17780*/  IMAD.MOV.U32 R217, RZ, RZ, R248 ;  /* 0x000000ffffd97224 */ /* 0x000fe200078e00f8 */
[----:B------:R-:W-:Y:S01]  /*17790*/  MOV R219, R250 ;  /* 0x000000fa00db7202 */ /* 0x000fe20000000f00 */
[----:B------:R-:W-:-:S05]  /*177a0*/  IMAD.MOV.U32 R218, RZ, RZ, R249 ;  /* 0x000000ffffda7224 */ /* 0x000fca00078e00f9 */
[----:B------:R-:W-:Y:S08]  /*177b0*/  HMMA.16816.F32.BF16 R104, R4, R16, R104 ;  /* 0x000000100468723c */ /* 0x000ff00000041868 */
[----:B------:R-:W-:Y:S01]  /*177c0*/  HMMA.16816.F32.BF16 R52, R8, R18, R52 ;  /* 0x000000120834723c */ /* 0x000fe20000041834 */
[----:B------:R-:W-:Y:S02]  /*177d0*/  IMAD.MOV.U32 R116, RZ, RZ, R232 ;  /* 0x000000ffff747224 */ /* 0x000fe400078e00e8 */
[----:B------:R-:W-:-:S05]  /*177e0*/  IMAD.MOV.U32 R86, RZ, RZ, R242 ;  /* 0x000000ffff567224 */ /* 0x000fca00078e00f2 */
[C---:B------:R-:W-:Y:S08]  /*177f0*/  HMMA.16816.F32.BF16 R100, R4.reuse, R18, R164 ;  /* 0x000000120464723c */ /* 0x040ff000000418a4 */
[----:B------:R-:W-:Y:S01]  /*17800*/  HMMA.16816.F32.BF16 R188, R4, R28, R188 ;  /* 0x0000001c04bc723c */ /* 0x000fe200000418bc */
[----:B------:R-:W-:Y:S01]  /*17810*/  IMAD.MOV.U32 R118, RZ, RZ, R116 ;  /* 0x000000ffff767224 */ /* 0x000fe200078e0074 */
[----:B------:R-:W-:-:S06]  /*17820*/  UIMAD.WIDE.U32 UR8, UR18, UR4, URZ ;  /* 0x00000004120872a5 */ /* 0x000fcc000f8e003f */
[-C--:B------:R-:W-:Y:S01]  /*17830*/  HMMA.16816.F32.BF16 R48, R8, R30.reuse, R48 ;  /* 0x0000001e0830723c */ /* 0x080fe20000041830 */
[----:B------:R-:W-:Y:S01]  /*17840*/  IMAD.MOV.U32 R110, RZ, RZ, R241 ;  /* 0x000000ffff6e7224 */ /* 0x000fe200078e00f1 */
[----:B------:R1:W5:Y:S06]  /*17850*/  LDL.LU R242, [R1+0x98] ;  /* 0x0000980001f27983 */ /* 0x00036c0000300800 */
[----:B------:R-:W-:Y:S01]  /*17860*/  HMMA.16816.F32.BF16 R164, R4, R30, R208 ;  /* 0x0000001e04a4723c */ /* 0x000fe200000418d0 */
[----:B------:R-:W-:Y:S01]  /*17870*/  IMAD.MOV.U32 R116, RZ, RZ, R230 ;  /* 0x000000ffff747224 */ /* 0x000fe200078e00e6 */
[----:B------:R-:W-:Y:S01]  /*17880*/  @UP2 USHF.R.U32.HI UR18, URZ, UR5, UR9 ;  /* 0x000000053f122299 */ /* 0x000fe20008011609 */
[----:B------:R1:W5:Y:S04]  /*17890*/  LDL.LU R241, [R1+0x94] ;  /* 0x0000940001f17983 */ /* 0x0003680000300800 */
[----:B------:R-:W-:Y:S01]  /*178a0*/  IMAD.MOV.U32 R7, RZ, RZ, R251 ;  /* 0x000000ffff077224 */ /* 0x000fe200078e00fb */
[----:B------:R-:W-:Y:S01]  /*178b0*/  MOV R210, R222 ;  /* 0x000000de00d27202 */ /* 0x000fe20000000f00 */
[----:B------:R-:W-:Y:S01]  /*178c0*/  IMAD.MOV.U32 R208, RZ, RZ, R220 ;  /* 0x000000ffffd07224 */ /* 0x000fe200078e00dc */
[----:B------:R-:W-:Y:S01]  /*178d0*/  HMMA.16816.F32.BF16 R248, R8, R24, R128 ;  /* 0x0000001808f8723c */ /* 0x000fe20000041880 */
[----:B------:R-:W-:-:S02]  /*178e0*/  IMAD.MOV.U32 R211, RZ, RZ, R223 ;  /* 0x000000ffffd37224 */ /* 0x000fc400078e00df */
[----:B------:R-:W-:Y:S02]  /*178f0*/  IMAD.MOV.U32 R209, RZ, RZ, R221 ;  /* 0x000000ffffd17224 */ /* 0x000fe400078e00dd */
[----:B------:R-:W-:Y:S02]  /*17900*/  IMAD.MOV.U32 R4, RZ, RZ, R216 ;  /* 0x000000ffff047224 */ /* 0x000fe400078e00d8 */
[----:B------:R-:W-:Y:S01]  /*17910*/  IMAD.MOV.U32 R6, RZ, RZ, R118 ;  /* 0x000000ffff067224 */ /* 0x000fe200078e0076 */
[----:B------:R-:W-:Y:S01]  /*17920*/  MOV R30, R83 ;  /* 0x00000053001e7202 */ /* 0x000fe20000000f00 */
[----:B------:R-:W-:Y:S01]  /*17930*/  IMAD.MOV.U32 R129, RZ, RZ, R3 ;  /* 0x000000ffff817224 */ /* 0x000fe200078e0003 */
[----:B------:R-:W-:Y:S01]  /*17940*/  HMMA.16816.F32.BF16 R220, R8, R26, R68 ;  /* 0x0000001a08dc723c */ /* 0x000fe20000041844 */
[----:B------:R-:W-:Y:S01]  /*17950*/  FFMA.FTZ R3, R246, c[0x0][0x2d0], -R2 ;  /* 0x0000b400f6037a23 */ /* 0x000fe20000010802 */
[----:B------:R-:W-:Y:S01]  /*17960*/  MOV R5, R211 ;  /* 0x000000d300057202 */ /* 0x000fe20000000f00 */
[----:B------:R-:W-:Y:S01]  /*17970*/  IMAD.MOV.U32 R31, RZ, RZ, R82 ;  /* 0x000000ffff1f7224 */ /* 0x000fe200078e0052 */
[----:B------:R-:W-:Y:S01]  /*17980*/  UIADD3 UR18, UR18, UR13, -UR24 ;  /* 0x0000000d12127290 */ /* 0x000fe2000fffe818 */
[----:B------:R1:W5:Y:S02]  /*17990*/  LDL.LU R240, [R1+0x90] ;  /* 0x0000900001f07983 */ /* 0x0003640000300800 */
[----:B------:R-:W-:Y:S01]  /*179a0*/  MOV R68, R208 ;  /* 0x000000d000447202 */ /* 0x000fe20000000f00 */
[----:B------:R-:W-:-:S02]  /*179b0*/  IMAD.MOV.U32 R27, RZ, RZ, R209 ;  /* 0x000000ffff1b7224 */ /* 0x000fc400078e00d1 */
[----:B------:R-:W-:Y:S01]  /*179c0*/  IMAD.MOV.U32 R26, RZ, RZ, R210 ;  /* 0x000000ffff1a7224 */ /* 0x000fe200078e00d2 */
[----:B------:R-:W-:Y:S01]  /*179d0*/  MOV R71, R218 ;  /* 0x000000da00477202 */ /* 0x000fe20000000f00 */
[----:B------:R-:W-:Y:S01]  /*179e0*/  HMMA.16816.F32.BF16 R208, R8, R22, R64 ;  /* 0x0000001608d0723c */ /* 0x000fe20000041840 */
[----:B------:R2:W-:Y:S01]  /*179f0*/  MUFU.EX2 R22, R3 ;  /* 0x0000000300167308 */ /* 0x0005e20000000800 */
[----:B------:R-:W-:Y:S02]  /*17a00*/  IMAD.MOV.U32 R70, RZ, RZ, R217 ;  /* 0x000000ffff467224 */ /* 0x000fe400078e00d9 */
[----:B------:R-:W-:Y:S01]  /*17a10*/  IMAD.MOV.U32 R128, RZ, RZ, R219 ;  /* 0x000000ffff807224 */ /* 0x000fe200078e00db */
[----:B------:R-:W-:Y:S01]  /*17a20*/  MOV R130, R179 ;  /* 0x000000b300827202 */ /* 0x000fe20000000f00 */
[----:B------:R-:W-:Y:S02]  /*17a30*/  IMAD.MOV.U32 R131, RZ, RZ, R176 ;  /* 0x000000ffff837224 */ /* 0x000fe400078e00b0 */
[----:B------:R-:W-:-:S02]  /*17a40*/  IMAD.MOV.U32 R69, RZ, RZ, R7 ;  /* 0x000000ffff457224 */ /* 0x000fc400078e0007 */
[----:B------:R-:W-:Y:S01]  /*17a50*/  IMAD.MOV.U32 R246, RZ, RZ, R97 ;  /* 0x000000fffff67224 */ /* 0x000fe200078e0061 */
[----:B------:R-:W-:Y:S01]  /*17a60*/  USHF.R.S32.HI UR4, URZ, 0x1f, UR18 ;  /* 0x0000001f3f047899 */ /* 0x000fe20008011412 */
[----:B------:R1:W5:Y:S01]  /*17a70*/  LDL.LU R239, [R1+0x8c] ;  /* 0x00008c0001ef7983 */ /* 0x0003620000300800 */
[----:B--2---:R-:W-:Y:S01]  /*17a80*/  FFMA.FTZ R3, R245, c[0x0][0x2d0], -R2 ;  /* 0x0000b400f5037a23 */ /* 0x004fe20000010802 */
[C---:B------:R-:W-:Y:S08]  /*17a90*/  HMMA.16816.F32.BF16 R216, R8.reuse, R20, R124 ;  /* 0x0000001408d8723c */ /* 0x040ff0000004187c */
[----:B------:R-:W-:Y:S01]  /*17aa0*/  HMMA.16816.F32.BF16 R64, R8, R16, R120 ;  /* 0x000000100840723c */ /* 0x000fe20000041878 */
[----:B------:R2:W-:Y:S01]  /*17ab0*/  MUFU.EX2 R24, R3 ;  /* 0x0000000300187308 */ /* 0x0005e20000000800 */
[----:B------:R-:W-:Y:S01]  /*17ac0*/  MOV R7, R119 ;  /* 0x0000007700077202 */ /* 0x000fe20000000f00 */
[----:B------:R-:W-:-:S02]  /*17ad0*/  IMAD.MOV.U32 R179, RZ, RZ, R116 ;  /* 0x000000ffffb37224 */ /* 0x000fc400078e0074 */
[----:B------:R-:W-:Y:S01]  /*17ae0*/  IMAD.MOV.U32 R176, RZ, RZ, R117 ;  /* 0x000000ffffb07224 */ /* 0x000fe200078e0075 */
[----:B------:R-:W-:Y:S01]  /*17af0*/  ULEA.HI UR4, UR4, UR18, URZ, 0x6 ;  /* 0x0000001204047291 */ /* 0x000fe2000f8f303f */
[----:B------:R1:W5:Y:S01]  /*17b00*/  LDL.LU R238, [R1+0x88] ;  /* 0x0000880001ee7983 */ /* 0x0003620000300800 */
[--C-:B--2---:R-:W-:Y:S01]  /*17b10*/  FFMA.FTZ R3, R215, c[0x0][0x2d0], -R2.reuse ;  /* 0x0000b400d7037a23 */ /* 0x104fe20000010802 */
[----:B------:R-:W-:Y:S01]  /*17b20*/  HMMA.16816.F32.BF16 R116, R8, R28, R144 ;  /* 0x0000001c0874723c */ /* 0x000fe20000041890 */
[----:B------:R-:W-:Y:S01]  /*17b30*/  FFMA.FTZ R2, R214, c[0x0][0x2d0], -R2 ;  /* 0x0000b400d6027a23 */ /* 0x000fe20000010802 */
[----:B------:R-:W-:Y:S03]  /*17b40*/  LDSM.16.MT88.4 R144, [R226+0x1900] ;  /* 0x00190000e290783b */ /* 0x000fe60000004200 */
[----:B------:R2:W-:Y:S01]  /*17b50*/  MUFU.EX2 R23, R2 ;  /* 0x0000000200177308 */ /* 0x0005e20000000800 */
[----:B------:R-:W-:Y:S01]  /*17b60*/  MOV R120, R114 ;  /* 0x0000007200787202 */ /* 0x000fe20000000f00 */
[----:B------:R-:W-:-:S02]  /*17b70*/  IMAD.MOV.U32 R121, RZ, RZ, R113 ;  /* 0x000000ffff797224 */ /* 0x000fc400078e0071 */
[----:B------:R-:W-:Y:S01]  /*17b80*/  IMAD.MOV.U32 R122, RZ, RZ, R112 ;  /* 0x000000ffff7a7224 */ /* 0x000fe200078e0070 */
[----:B------:R-:W-:Y:S01]  /*17b90*/  MOV R123, R99 ;  /* 0x00000063007b7202 */ /* 0x000fe20000000f00 */
[----:B------:R-:W-:Y:S01]  /*17ba0*/  USHF.R.S32.HI UR4, URZ, 0x6, UR4 ;  /* 0x000000063f047899 */ /* 0x000fe20008011404 */
[----:B------:R1:W5:Y:S01]  /*17bb0*/  LDL.LU R237, [R1+0x84] ;  /* 0x0000840001ed7983 */ /* 0x0003620000300800 */
[----:B------:R3:W-:Y:S01]  /*17bc0*/  MUFU.EX2 R25, R3 ;  /* 0x0000000300197308 */ /* 0x0007e20000000800 */
[----:B------:R-:W-:Y:S02]  /*17bd0*/  IMAD.MOV.U32 R28, RZ, RZ, R98 ;  /* 0x000000ffff1c7224 */ /* 0x000fe400078e0062 */
[----:B------:R-:W-:Y:S01]  /*17be0*/  IMAD.MOV.U32 R29, RZ, RZ, R96 ;  /* 0x000000ffff1d7224 */ /* 0x000fe200078e0060 */
[----:B------:R1:W5:Y:S01]  /*17bf0*/  LDL.LU R236, [R1+0x80] ;  /* 0x0000800001ec7983 */ /* 0x0003620000300800 */
[----:B--2---:R-:W-:-:S03]  /*17c00*/  FFMA.FTZ R2, R207, c[0x0][0x2d0], -R0 ;  /* 0x0000b400cf027a23 */ /* 0x004fc60000010800 */
[----:B------:R-:W-:Y:S01]  /*17c10*/  LDSM.16.MT88.4 R96, [R226+0x3900] ;  /* 0x00390000e260783b */ /* 0x000fe20000004200 */
[----:B------:R2:W-:Y:S03]  /*17c20*/  MUFU.EX2 R18, R2 ;  /* 0x0000000200127308 */ /* 0x0005e60000000800 */
[----:B------:R1:W5:Y:S01]  /*17c30*/  LDL.LU R235, [R1+0x7c] ;  /* 0x00007c0001eb7983 */ /* 0x0003620000300800 */
[----:B---3--:R-:W-:-:S03]  /*17c40*/  FADD.FTZ R3, R108, R84 ;  /* 0x000000546c037221 */ /* 0x008fc60000010000 */
[----:B------:R1:W5:Y:S01]  /*17c50*/  LDL.LU R234, [R1+0x78] ;  /* 0x0000780001ea7983 */ /* 0x0003620000300800 */
[----:B------:R-:W-:-:S03]  /*17c60*/  UIADD3 UR21, UR12, -0x2, URZ ;  /* 0xfffffffe0c157890 */ /* 0x000fc6000fffe03f */
[----:B------:R1:W5:Y:S04]  /*17c70*/  LDL.LU R233, [R1+0x74] ;  /* 0x0000740001e97983 */ /* 0x0003680000300800 */
[----:B------:R1:W5:Y:S01]  /*17c80*/  LDL.LU R232, [R1+0x70] ;  /* 0x0000700001e87983 */ /* 0x0003620000300800 */
[----:B--2---:R-:W-:-:S03]  /*17c90*/  FFMA.FTZ R2, R206, c[0x0][0x2d0], -R0 ;  /* 0x0000b400ce027a23 */ /* 0x004fc60000010800 */
[----:B------:R1:W5:Y:S01]  /*17ca0*/  LDL.LU R231, [R1+0x6c] ;  /* 0x00006c0001e77983 */ /* 0x0003620000300800 */
[----:B------:R2:W-:Y:S03]  /*17cb0*/  MUFU.EX2 R19, R2 ;  /* 0x0000000200137308 */ /* 0x0005e60000000800 */
[----:B------:R1:W5:Y:S04]  /*17cc0*/  LDL.LU R230, [R1+0x68] ;  /* 0x0000680001e67983 */ /* 0x0003680000300800 */
[----:B------:R1:W5:Y:S04]  /*17cd0*/  LDL.LU R229, [R1+0x64] ;  /* 0x0000640001e57983 */ /* 0x0003680000300800 */
[----:B------:R1:W5:Y:S01]  /*17ce0*/  LDL.LU R224, [R1+0x60] ;  /* 0x0000600001e07983 */ /* 0x0003620000300800 */
[----:B--2---:R-:W-:-:S02]  /*17cf0*/  FFMA.FTZ R2, R205, c[0x0][0x2d0], -R0 ;  /* 0x0000b400cd027a23 */ /* 0x004fc40000010800 */
[----:B------:R-:W-:Y:S02]  /*17d00*/  FFMA.FTZ R0, R204, c[0x0][0x2d0], -R0 ;  /* 0x0000b400cc007a23 */ /* 0x000fe40000010800 */
[----:B------:R-:W2:Y:S01]  /*17d10*/  LDSM.16.MT88.4 R204, [R225+0x1900] ;  /* 0x00190000e1cc783b */ /* 0x000ea20000004200 */
[----:B------:R-:W-:Y:S08]  /*17d20*/  MUFU.EX2 R21, R2 ;  /* 0x0000000200157308 */ /* 0x000ff00000000800 */
[----:B------:R3:W-:Y:S02]  /*17d30*/  MUFU.EX2 R20, R0 ;  /* 0x0000000000147308 */ /* 0x0007e40000000800 */
[----:B---3--:R-:W-:Y:S01]  /*17d40*/  FFMA.FTZ R0, R70, c[0x0][0x2d0], -R13 ;  /* 0x0000b40046007a23 */ /* 0x008fe2000001080d */
[----:B------:R-:W-:Y:S01]  /*17d50*/  MOV R70, R71 ;  /* 0x0000004700467202 */ /* 0x000fe20000000f00 */
[----:B------:R-:W-:-:S02]  /*17d60*/  IMAD.MOV.U32 R71, RZ, RZ, R128 ;  /* 0x000000ffff477224 */ /* 0x000fc400078e0080 */
[----:B------:R-:W-:Y:S01]  /*17d70*/  IMAD.MOV.U32 R128, RZ, RZ, R129 ;  /* 0x000000ffff807224 */ /* 0x000fe200078e0081 */
[----:B------:R-:W-:Y:S01]  /*17d80*/  MOV R129, R130 ;  /* 0x0000008200817202 */ /* 0x000fe20000000f00 */
[----:B------:R-:W-:Y:S02]  /*17d90*/  IMAD.MOV.U32 R130, RZ, RZ, R131 ;  /* 0x000000ffff827224 */ /* 0x000fe400078e0083 */
[----:B------:R-:W-:Y:S01]  /*17da0*/  IMAD.MOV.U32 R131, RZ, RZ, R4 ;  /* 0x000000ffff837224 */ /* 0x000fe200078e0004 */
[----:B------:R-:W-:Y:S01]  /*17db0*/  MOV R4, R5 ;  /* 0x0000000500047202 */ /* 0x000fe20000000f00 */
[----:B------:R-:W-:Y:S02]  /*17dc0*/  IMAD.MOV.U32 R5, RZ, RZ, R163 ;  /* 0x000000ffff057224 */ /* 0x000fe400078e00a3 */
[----:B------:R-:W-:Y:S01]  /*17dd0*/  IMAD.MOV.U32 R163, RZ, RZ, R160 ;  /* 0x000000ffffa37224 */ /* 0x000fe200078e00a0 */
[----:B------:R-:W-:Y:S01]  /*17de0*/  MOV R160, R161 ;  /* 0x000000a100a07202 */ /* 0x000fe20000000f00 */
[----:B------:R-:W-:-:S02]  /*17df0*/  IMAD.MOV.U32 R161, RZ, RZ, R15 ;  /* 0x000000ffffa17224 */ /* 0x000fc400078e000f */
[----:B------:R3:W-:Y:S02]  /*17e00*/  MUFU.EX2 R15, R0 ;  /* 0x00000000000f7308 */ /* 0x0007e40000000800 */
[----:B---3--:R-:W-:-:S06]  /*17e10*/  FFMA.FTZ R0, R26, c[0x0][0x2d0], -R13 ;  /* 0x0000b4001a007a23 */ /* 0x008fcc000001080d */
[----:B------:R3:W4:Y:S02]  /*17e20*/  MUFU.EX2 R16, R0 ;  /* 0x0000000000107308 */ /* 0x0007240000000800 */
[----:B---3--:R-:W-:Y:S01]  /*17e30*/  FFMA.FTZ R0, R27, c[0x0][0x2d0], -R13 ;  /* 0x0000b4001b007a23 */ /* 0x008fe2000001080d */
[----:B----4-:R-:W-:-:S05]  /*17e40*/  F2FP.BF16.PACK_AB R124, R16, R15 ;  /* 0x0000000f107c723e */ /* 0x010fca00000010ff */
[----:B------:R3:W-:Y:S02]  /*17e50*/  MUFU.EX2 R17, R0 ;  /* 0x0000000000117308 */ /* 0x0007e40000000800 */
[----:B---3--:R-:W-:Y:S02]  /*17e60*/  FFMA.FTZ R0, R70, c[0x0][0x2d0], -R13 ;  /* 0x0000b40046007a23 */ /* 0x008fe4000001080d */
[----:B------:R-:W-:Y:S01]  /*17e70*/  IMAD.MOV.U32 R70, RZ, RZ, R71 ;  /* 0x000000ffff467224 */ /* 0x000fe200078e0047 */
[----:B------:R-:W-:Y:S01]  /*17e80*/  MOV R71, R128 ;  /* 0x0000008000477202 */ /* 0x000fe20000000f00 */
[----:B------:R-:W-:Y:S02]  /*17e90*/  IMAD.MOV.U32 R128, RZ, RZ, R129 ;  /* 0x000000ffff807224 */ /* 0x000fe400078e0081 */
        /* <DEDUP_REMOVED lines=9> */
[----:B------:R-:W-:Y:S01]  /*17f30*/  FFMA.FTZ R2, R70, c[0x0][0x2d0], -R12 ;  /* 0x0000b40046027a23 */ /* 0x000fe2000001080c */
[----:B------:R3:W4:Y:S01]  /*17f40*/  MUFU.EX2 R14, R0 ;  /* 0x00000000000e7308 */ /* 0x0007220000000800 */
[----:B------:R-:W-:Y:S01]  /*17f50*/  IMAD.MOV.U32 R127, RZ, RZ, R128 ;  /* 0x000000ffff7f7224 */ /* 0x000fe200078e0080 */
[----:B------:R-:W-:Y:S01]  /*17f60*/  F2FP.BF16.PACK_AB R128, R24, R22 ;  /* 0x000000161880723e */ /* 0x000fe200000010ff */
[----:B------:R-:W-:Y:S01]  /*17f70*/  IMAD.MOV.U32 R26, RZ, RZ, R130 ;  /* 0x000000ffff1a7224 */ /* 0x000fe200078e0082 */
[----:B------:R-:W-:Y:S01]  /*17f80*/  F2FP.BF16.PACK_AB R129, R19, R18 ;  /* 0x000000121381723e */ /* 0x000fe200000010ff */
[----:B------:R-:W-:Y:S01]  /*17f90*/  FADD.FTZ R8, R127, R126 ;  /* 0x0000007e7f087221 */ /* 0x000fe20000010000 */
[----:B------:R-:W-:Y:S01]  /*17fa0*/  F2FP.BF16.PACK_AB R130, R23, R25 ;  /* 0x000000191782723e */ /* 0x000fe200000010ff */
[----:B------:R-:W-:Y:S01]  /*17fb0*/  IMAD.MOV.U32 R27, RZ, RZ, R71 ;  /* 0x000000ffff1b7224 */ /* 0x000fe200078e0047 */
[----:B------:R-:W-:Y:S01]  /*17fc0*/  MOV R71, R161 ;  /* 0x000000a100477202 */ /* 0x000fe20000000f00 */
[----:B------:R-:W-:-:S02]  /*17fd0*/  IMAD.MOV.U32 R70, RZ, RZ, R162 ;  /* 0x000000ffff467224 */ /* 0x000fc400078e00a2 */
[----:B------:R-:W-:Y:S01]  /*17fe0*/  FADD.FTZ R9, R27, R26 ;  /* 0x0000001a1b097221 */ /* 0x000fe20000010000 */
[----:B------:R-:W-:Y:S01]  /*17ff0*/  MOV R26, R177 ;  /* 0x000000b1001a7202 */ /* 0x000fe20000000f00 */
[----:B------:R-:W-:Y:S02]  /*18000*/  IMAD.MOV.U32 R27, RZ, RZ, R178 ;  /* 0x000000ffff1b7224 */ /* 0x000fe400078e00b2 */
[--C-:B---3--:R-:W-:Y:S01]  /*18010*/  FFMA.FTZ R0, R68, c[0x0][0x2d0], -R12.reuse ;  /* 0x0000b40044007a23 */ /* 0x108fe2000001080c */
[----:B----4-:R-:W-:Y:S01]  /*18020*/  F2FP.BF16.PACK_AB R126, R14, R17 ;  /* 0x000000110e7e723e */ /* 0x010fe200000010ff */
[----:B------:R-:W-:Y:S01]  /*18030*/  IMAD.MOV.U32 R68, RZ, RZ, R131 ;  /* 0x000000ffff447224 */ /* 0x000fe200078e0083 */
[----:B------:R-:W-:Y:S01]  /*18040*/  F2FP.BF16.PACK_AB R131, R20, R21 ;  /* 0x000000151483723e */ /* 0x000fe200000010ff */
[----:B------:R3:W-:Y:S06]  /*18050*/  MUFU.EX2 R10, R0 ;  /* 0x00000000000a7308 */ /* 0x0007ec0000000800 */
[C---:B--2---:R-:W-:Y:S08]  /*18060*/  HMMA.16816.F32.BF16 R192, R128.reuse, R204, R192 ;  /* 0x000000cc80c0723c */ /* 0x044ff000000418c0 */
[----:B------:R-:W-:Y:S01]  /*18070*/  HMMA.16816.F32.BF16 R132, R128, R144, R132 ;  /* 0x000000908084723c */ /* 0x000fe20000041884 */
[----:B---3--:R-:W-:Y:S01]  /*18080*/  FFMA.FTZ R0, R69, c[0x0][0x2d0], -R12 ;  /* 0x0000b40045007a23 */ /* 0x008fe2000001080c */
[----:B------:R-:W-:Y:S01]  /*18090*/  MOV R69, R4 ;  /* 0x0000000400457202 */ /* 0x000fe20000000f00 */
[----:B------:R-:W-:-:S02]  /*180a0*/  IMAD.MOV.U32 R4, RZ, RZ, R160 ;  /* 0x000000ffff047224 */ /* 0x000fc400078e00a0 */
[----:B------:R2:W3:Y:S02]  /*180b0*/  MUFU.EX2 R11, R0 ;  /* 0x00000000000b7308 */ /* 0x0004e40000000800 */
[----:B--2---:R-:W-:Y:S01]  /*180c0*/  FFMA.FTZ R0, R5, c[0x0][0x2d0], -R12 ;  /* 0x0000b40005007a23 */ /* 0x004fe2000001080c */
[----:B---3--:R-:W-:-:S05]  /*180d0*/  F2FP.BF16.PACK_AB R125, R11, R10 ;  /* 0x0000000a0b7d723e */ /* 0x008fca00000010ff */
[----:B------:R2:W-:Y:S01]  /*180e0*/  MUFU.EX2 R12, R2 ;  /* 0x00000002000c7308 */ /* 0x0005e20000000800 */
[----:B------:R-:W-:Y:S02]  /*180f0*/  IMAD.MOV.U32 R5, RZ, RZ, R163 ;  /* 0x000000ffff057224 */ /* 0x000fe400078e00a3 */
[----:B------:R-:W3:Y:S05]  /*18100*/  LDSM.16.MT88.4 R160, [R228+0x1900] ;  /* 0x00190000e4a0783b */ /* 0x000eea0000004200 */
[----:B------:R-:W4:Y:S01]  /*18110*/  MUFU.EX2 R13, R0 ;  /* 0x00000000000d7308 */ /* 0x000f220000000800 */
[----:B--2---:R-:W-:Y:S01]  /*18120*/  FADD.FTZ R2, R213, R212 ;  /* 0x000000d4d5027221 */ /* 0x004fe20000010000 */
[----:B------:R-:W-:Y:S01]  /*18130*/  MOV R213, R69 ;  /* 0x0000004500d57202 */ /* 0x000fe20000000f00 */
[----:B------:R-:W-:Y:S01]  /*18140*/  IMAD.MOV.U32 R212, RZ, RZ, R68 ;  /* 0x000000ffffd47224 */ /* 0x000fe200078e0044 */
[----:B------:R-:W-:Y:S01]  /*18150*/  MOV R69, R80 ;  /* 0x0000005000457202 */ /* 0x000fe20000000f00 */
[----:B------:R-:W-:-:S02]  /*18160*/  IMAD.MOV.U32 R68, RZ, RZ, R115 ;  /* 0x000000ffff447224 */ /* 0x000fc400078e0073 */
[----:B------:R-:W-:Y:S01]  /*18170*/  LDSM.16.MT88.4 R112, [R228+0x3900] ;  /* 0x00390000e470783b */ /* 0x000fe20000004200 */
[----:B----4-:R-:W-:Y:S01]  /*18180*/  F2FP.BF16.PACK_AB R127, R13, R12 ;  /* 0x0000000c0d7f723e */ /* 0x010fe200000010ff */
[----:B------:R-:W-:Y:S02]  /*18190*/  IMAD.MOV.U32 R0, RZ, RZ, R111 ;  /* 0x000000ffff007224 */ /* 0x000fe400078e006f */
[----:B------:R-:W-:Y:S02]  /*181a0*/  IMAD.MOV.U32 R214, RZ, RZ, R69 ;  /* 0x000000ffffd67224 */ /* 0x000fe400078e0045 */
[----:B------:R-:W-:Y:S02]  /*181b0*/  FADD.FTZ R0, R0, R2 ;  /* 0x0000000200007221 */ /* 0x000fe40000010000 */
[C---:B------:R-:W-:Y:S08]  /*181c0*/  HMMA.16816.F32.BF16 R196, R124.reuse, R204, R196 ;  /* 0x000000cc7cc4723c */ /* 0x040ff000000418c4 */
[-C--:B------:R-:W-:Y:S08]  /*181d0*/  HMMA.16816.F32.BF16 R200, R124, R206.reuse, R200 ;  /* 0x000000ce7cc8723c */ /* 0x080ff000000418c8 */
[----:B------:R-:W-:Y:S07]  /*181e0*/  HMMA.16816.F32.BF16 R204, R128, R206, R40 ;  /* 0x000000ce80cc723c */ /* 0x000fee0000041828 */
[----:B------:R-:W-:Y:S01]  /*181f0*/  IMAD.MOV.U32 R43, RZ, RZ, R70 ;  /* 0x000000ffff2b7224 */ /* 0x000fe200078e0046 */
[----:B------:R-:W-:Y:S01]  /*18200*/  HMMA.16816.F32.BF16 R136, R124, R144, R136 ;  /* 0x000000907c88723c */ /* 0x000fe20000041888 */
[----:B------:R-:W-:Y:S01]  /*18210*/  MOV R41, R4 ;  /* 0x0000000400297202 */ /* 0x000fe20000000f00 */
[----:B------:R-:W-:-:S02]  /*18220*/  IMAD.MOV.U32 R40, RZ, RZ, R5 ;  /* 0x000000ffff287224 */ /* 0x000fc400078e0005 */
[----:B------:R-:W-:Y:S02]  /*18230*/  IMAD.MOV.U32 R70, RZ, RZ, R81 ;  /* 0x000000ffff467224 */ /* 0x000fe400078e0051 */
[----:B------:R-:W2:Y:S01]  /*18240*/  LDSM.16.MT88.4 R80, [R225+0x3900] ;  /* 0x00390000e150783b */ /* 0x000ea20000004200 */
[----:B------:R-:W-:Y:S01]  /*18250*/  IMAD.MOV.U32 R42, RZ, RZ, R71 ;  /* 0x000000ffff2a7224 */ /* 0x000fe200078e0047 */
[----:B------:R-:W-:Y:S01]  /*18260*/  HMMA.16816.F32.BF16 R140, R124, R146, R140 ;  /* 0x000000927c8c723c */ /* 0x000fe2000004188c */
[----:B------:R-:W-:Y:S01]  /*18270*/  IMAD.MOV.U32 R71, RZ, RZ, R86 ;  /* 0x000000ffff477224 */ /* 0x000fe200078e0056 */
[----:B------:R-:W-:Y:S02]  /*18280*/  MOV R86, R110 ;  /* 0x0000006e00567202 */ /* 0x000fe40000000f00 */
[----:B------:R-:W-:Y:S01]  /*18290*/  MOV R215, R70 ;  /* 0x0000004600d77202 */ /* 0x000fe20000000f00 */
[----:B------:R-:W-:-:S03]  /*182a0*/  IMAD.MOV.U32 R245, RZ, RZ, R71 ;  /* 0x000000fffff57224 */ /* 0x000fc600078e0047 */
[C---:B------:R-:W-:Y:S07]  /*182b0*/  HMMA.16816.F32.BF16 R144, R128.reuse, R146, R36 ;  /* 0x000000928090723c */ /* 0x040fee0000041824 */
[----:B------:R-:W-:Y:S01]  /*182c0*/  IMAD.MOV.U32 R39, RZ, RZ, R6 ;  /* 0x000000ffff277224 */ /* 0x000fe200078e0006 */
[----:B------:R-:W-:Y:S01]  /*182d0*/  MOV R38, R7 ;  /* 0x0000000700267202 */ /* 0x000fe20000000f00 */
[----:B------:R-:W-:Y:S01]  /*182e0*/  IMAD.MOV.U32 R37, RZ, RZ, R179 ;  /* 0x000000ffff257224 */ /* 0x000fe200078e00b3 */
[----:B------:R-:W-:Y:S01]  /*182f0*/  LDSM.16.MT88.4 R4, [R227+0x3900] ;  /* 0x00390000e304783b */ /* 0x000fe20000004200 */
[----:B------:R-:W-:Y:S01]  /*18300*/  IMAD.MOV.U32 R36, RZ, RZ, R176 ;  /* 0x000000ffff247224 */ /* 0x000fe200078e00b0 */
[----:B---3--:R-:W-:Y:S01]  /*18310*/  HMMA.16816.F32.BF16 R148, R128, R160, R148 ;  /* 0x000000a08094723c */ /* 0x008fe20000041894 */
[----:B------:R-:W-:Y:S01]  /*18320*/  FADD.FTZ R9, R37, R9 ;  /* 0x0000000925097221 */ /* 0x000fe20000010000 */
[----:B------:R-:W3:Y:S01]  /*18330*/  LDSM.16.MT88.4 R176, [R227+0x1900] ;  /* 0x00190000e3b0783b */ /* 0x000ee20000004200 */
[----:B------:R-:W-:-:S02]  /*18340*/  FADD.FTZ R2, R36, R8 ;  /* 0x0000000824027221 */ /* 0x000fc40000010000 */
[----:B------:R-:W-:Y:S02]  /*18350*/  FADD.FTZ R8, R38, R0 ;  /* 0x0000000026087221 */ /* 0x000fe40000010000 */
[----:B------:R-:W-:Y:S01]  /*18360*/  FADD.FTZ R0, R41, R9 ;  /* 0x0000000929007221 */ /* 0x000fe20000010000 */
[----:B------:R-:W-:Y:S01]  /*18370*/  HMMA.16816.F32.BF16 R152, R124, R160, R152 ;  /* 0x000000a07c98723c */ /* 0x000fe20000041898 */
[----:B------:R-:W-:Y:S02]  /*18380*/  FADD.FTZ R8, R42, R8 ;  /* 0x000000082a087221 */ /* 0x000fe40000010000 */
[----:B------:R-:W-:-:S05]  /*18390*/  FADD.FTZ R2, R40, R2 ;  /* 0x0000000228027221 */ /* 0x000fca0000010000 */
[-C--:B------:R-:W-:Y:S08]  /*183a0*/  HMMA.16816.F32.BF16 R156, R124, R162.reuse, R156 ;  /* 0x000000a27c9c723c */ /* 0x080ff0000004189c */
[----:B------:R-:W-:Y:S07]  /*183b0*/  HMMA.16816.F32.BF16 R160, R128, R162, R32 ;  /* 0x000000a280a0723c */ /* 0x000fee0000041820 */
[----:B------:R-:W-:Y:S01]  /*183c0*/  IMAD.MOV.U32 R35, RZ, RZ, R109 ;  /* 0x000000ffff237224 */ /* 0x000fe200078e006d */
[----:B--2---:R-:W-:Y:S03]  /*183d0*/  HMMA.16816.F32.BF16 R72, R124, R80, R72 ;  /* 0x000000507c48723c */ /* 0x004fe60000041848 */
[----:B------:R-:W-:-:S04]  /*183e0*/  FADD.FTZ R3, R35, R3 ;  /* 0x0000000323037221 */ /* 0x000fc80000010000 */
[----:B------:R-:W-:Y:S01]  /*183f0*/  FADD.FTZ R3, R39, R3 ;  /* 0x0000000327037221 */ /* 0x000fe20000010000 */
[C---:B------:R-:W-:Y:S07]  /*18400*/  HMMA.16816.F32.BF16 R108, R124.reuse, R114, R100 ;  /* 0x000000727c6c723c */ /* 0x040fee0000041864 */
[----:B------:R-:W-:Y:S01]  /*18410*/  MOV R100, R120 ;  /* 0x0000007800647202 */ /* 0x000fe20000000f00 */
[----:B------:R-:W-:Y:S01]  /*18420*/  IMAD.MOV.U32 R101, RZ, RZ, R121 ;  /* 0x000000ffff657224 */ /* 0x000fe200078e0079 */
[----:B------:R-:W-:Y:S01]  /*18430*/  MOV R103, R123 ;  /* 0x0000007b00677202 */ /* 0x000fe20000000f00 */
[----:B------:R-:W-:Y:S01]  /*18440*/  IMAD.MOV.U32 R102, RZ, RZ, R122 ;  /* 0x000000ffff667224 */ /* 0x000fe200078e007a */
[C---:B---3--:R-:W-:Y:S08]  /*18450*/  HMMA.16816.F32.BF16 R168, R124.reuse, R176, R168 ;  /* 0x000000b07ca8723c */ /* 0x048ff000000418a8 */
[C---:B------:R-:W-:Y:S08]  /*18460*/  HMMA.16816.F32.BF16 R172, R124.reuse, R178, R172 ;  /* 0x000000b27cac723c */ /* 0x040ff000000418ac */
[C---:B------:R-:W-:Y:S08]  /*18470*/  HMMA.16816.F32.BF16 R76, R124.reuse, R82, R76 ;  /* 0x000000527c4c723c */ /* 0x040ff0000004184c */
[C---:B------:R-:W-:Y:S08]  /*18480*/  HMMA.16816.F32.BF16 R88, R124.reuse, R96, R88 ;  /* 0x000000607c58723c */ /* 0x040ff00000041858 */
[C---:B------:R-:W-:Y:S08]  /*18490*/  HMMA.16816.F32.BF16 R92, R124.reuse, R98, R92 ;  /* 0x000000627c5c723c */ /* 0x040ff0000004185c */
[C---:B------:R-:W-:Y:S08]  /*184a0*/  HMMA.16816.F32.BF16 R104, R124.reuse, R112, R104 ;  /* 0x000000707c68723c */ /* 0x040ff00000041868 */
[C---:B------:R-:W-:Y:S08]  /*184b0*/  HMMA.16816.F32.BF16 R120, R124.reuse, R4, R188 ;  /* 0x000000047c78723c */ /* 0x040ff000000418bc */
[----:B------:R-:W-:Y:S08]  /*184c0*/  HMMA.16816.F32.BF16 R124, R124, R6, R164 ;  /* 0x000000067c7c723c */ /* 0x000ff000000418a4 */
[C---:B------:R-:W-:Y:S07]  /*184d0*/  HMMA.16816.F32.BF16 R164, R128.reuse, R176, R28 ;  /* 0x000000b080a4723c */ /* 0x040fee000004181c */
[----:B------:R-:W-:Y:S01]  /*184e0*/  IMAD.MOV.U32 R30, RZ, RZ, R246 ;  /* 0x000000ffff1e7224 */ /* 0x000fe200078e00f6 */
[----:B------:R-:W-:Y:S01]  /*184f0*/  HMMA.16816.F32.BF16 R116, R128, R4, R116 ;  /* 0x000000048074723c */ /* 0x000fe20000041874 */
[----:B------:R-:W-:Y:S01]  /*18500*/  IMAD.MOV.U32 R29, RZ, RZ, R68 ;  /* 0x000000ffff1d7224 */ /* 0x000fe200078e0044 */
[----:B------:R-:W-:Y:S01]  /*18510*/  MOV R28, R27 ;  /* 0x0000001b001c7202 */ /* 0x000fe20000000f00 */
[----:B------:R-:W-:Y:S01]  /*18520*/  IMAD.MOV.U32 R31, RZ, RZ, R26 ;  /* 0x000000ffff1f7224 */ /* 0x000fe200078e001a */
[----:B------:R-:W-:Y:S01]  /*18530*/  MOV R27, R86 ;  /* 0x00000056001b7202 */ /* 0x000fe20000000f00 */
[----:B------:R-:W-:-:S02]  /*18540*/  IMAD.MOV.U32 R246, RZ, RZ, R85 ;  /* 0x000000fffff67224 */ /* 0x000fc400078e0055 */
[----:B------:R-:W-:Y:S01]  /*18550*/  FADD.FTZ R4, R212, R0 ;  /* 0x00000000d4047221 */ /* 0x000fe20000010000 */
[C---:B------:R-:W-:Y:S01]  /*18560*/  HMMA.16816.F32.BF16 R176, R128.reuse, R178, R100 ;  /* 0x000000b280b0723c */ /* 0x040fe20000041864 */
[----:B------:R-:W-:Y:S02]  /*18570*/  FADD.FTZ R0, R30, R8 ;  /* 0x000000081e007221 */ /* 0x000fe40000010000 */
[----:B------:R-:W-:Y:S02]  /*18580*/  FADD.FTZ R5, R43, R3 ;  /* 0x000000032b057221 */ /* 0x000fe40000010000 */
[----:B------:R-:W-:Y:S02]  /*18590*/  FADD.FTZ R3, R213, R2 ;  /* 0x00000002d5037221 */ /* 0x000fe40000010000 */
[----:B------:R-:W-:Y:S01]  /*185a0*/  FADD.FTZ R0, R29, R0 ;  /* 0x000000001d007221 */ /* 0x000fe20000010000 */
[----:B------:R-:W-:Y:S01]  /*185b0*/  HMMA.16816.F32.BF16 R68, R128, R80, R248 ;  /* 0x000000508044723c */ /* 0x000fe200000418f8 */
[----:B------:R-:W-:Y:S01]  /*185c0*/  FADD.FTZ R2, R247, R5 ;  /* 0x00000005f7027221 */ /* 0x000fe20000010000 */
[----:B------:R-:W-:Y:S01]  /*185d0*/  IMNMX R5, RZ, UR4, !PT ;  /* 0x00000004ff057c17 */ /* 0x000fe2000f800200 */
[----:B------:R-:W-:-:S02]  /*185e0*/  FADD.FTZ R4, R28, R4 ;  /* 0x000000041c047221 */ /* 0x000fc40000010000 */
[----:B------:R-:W-:Y:S01]  /*185f0*/  FADD.FTZ R3, R31, R3 ;  /* 0x000000031f037221 */ /* 0x000fe20000010000 */
[----:B------:R-:W-:Y:S01]  /*18600*/  ISETP.LE.AND P0, PT, R5, UR21, PT ;  /* 0x0000001505007c0c */ /* 0x000fe2000bf03270 */
[----:B------:R-:W-:Y:S01]  /*18610*/  FADD.FTZ R0, R246, R0 ;  /* 0x00000000f6007221 */ /* 0x000fe20000010000 */
[----:B------:R2:W-:Y:S01]  /*18620*/  STL [R1+0x24], R5 ;  /* 0x0000240501007387 */ /* 0x0005e20000100800 */
[----:B------:R-:W-:Y:S01]  /*18630*/  FADD.FTZ R2, R214, R2 ;  /* 0x00000002d6027221 */ /* 0x000fe20000010000 */
[----:B------:R-:W-:Y:S01]  /*18640*/  HMMA.16816.F32.BF16 R100, R128, R112, R64 ;  /* 0x000000708064723c */ /* 0x000fe20000041840 */
[----:B------:R-:W-:Y:S02]  /*18650*/  FADD.FTZ R4, R245, R4 ;  /* 0x00000004f5047221 */ /* 0x000fe40000010000 */
[----:B------:R-:W-:Y:S02]  /*18660*/  IMAD.MOV.U32 R26, RZ, RZ, R87 ;  /* 0x000000ffff1a7224 */ /* 0x000fe400078e0057 */
        /* <DEDUP_REMOVED lines=37> */
[----:B------:R3:W-:Y:S01]  /*188c0*/  STL [R1], R0 ;  /* 0x0000000001007387 */ /* 0x0007e20000100800 */
[----:B------:R-:W-:Y:S02]  /*188d0*/  FADD.FTZ R3, R17, R3 ;  /* 0x0000000311037221 */ /* 0x000fe40000010000 */
[----:B--2---:R-:W-:Y:S02]  /*188e0*/  FADD.FTZ R5, R20, R2 ;  /* 0x0000000214057221 */ /* 0x004fe40000010000 */
[----:B------:R-:W-:-:S03]  /*188f0*/  FADD.FTZ R2, R14, R3 ;  /* 0x000000030e027221 */ /* 0x000fc60000010000 */
[----:B------:R1:W-:Y:S01]  /*18900*/  STL [R1+0x4], R5 ;  /* 0x0000040501007387 */ /* 0x0003e20000100800 */
[----:B---3--:R-:W-:-:S05]  /*18910*/  FADD.FTZ R0, R13, R4 ;  /* 0x000000040d007221 */ /* 0x008fca0000010000 */
[----:B------:R1:W-:Y:S04]  /*18920*/  STL [R1+0x8], R0 ;  /* 0x0000080001007387 */ /* 0x0003e80000100800 */
[----:B------:R1:W-:Y:S01]  /*18930*/  STL [R1+0x1c], R2 ;  /* 0x00001c0201007387 */ /* 0x0003e20000100800 */
[----:B------:R-:W-:Y:S05]  /*18940*/  @!P0 BRA `(.L_x_1786) ;  /* 0x00004ec000008947 */ /* 0x000fea0003800000 */
[----:B------:R-:W2:Y:S04]  /*18950*/  LDL.64 R214, [R1+0x58] ;  /* 0x0000580001d67983 */ /* 0x000ea80000100a00 */
[----:B------:R-:W3:Y:S04]  /*18960*/  LDL.64 R30, [R1+0x48] ;  /* 0x00004800011e7983 */ /* 0x000ee80000100a00 */
[----:B------:R-:W4:Y:S01]  /*18970*/  LDL.64 R26, [R1+0x40] ;  /* 0x00004000011a7983 */ /* 0x000f220000100a00 */
[----:B------:R-:W-:Y:S01]  /*18980*/  MOV R181, R185 ;  /* 0x000000b900b57202 */ /* 0x000fe20000000f00 */
[----:B------:R-:W-:Y:S01]  /*18990*/  IMAD.MOV.U32 R180, RZ, RZ, R186 ;  /* 0x000000ffffb47224 */ /* 0x000fe200078e00ba */
[----:B------:R-:W-:Y:S01]  /*189a0*/  MOV R188, R182 ;  /* 0x000000b600bc7202 */ /* 0x000fe20000000f00 */
[----:B------:R-:W-:Y:S01]  /*189b0*/  IMAD.MOV.U32 R187, RZ, RZ, R184 ;  /* 0x000000ffffbb7224 */ /* 0x000fe200078e00b8 */
[----:B------:R-:W-:-:S02]  /*189c0*/  ULDC.64 UR8, c[0x0][0x1e0] ;  /* 0x0000780000087ab9 */ /* 0x000fc40000000a00 */
[----:B------:R-:W-:Y:S02]  /*189d0*/  UIADD3 UR11, UR6, 0x80, URZ ;  /* 0x00000080060b7890 */ /* 0x000fe4000fffe03f */
[----:B------:R-:W-:Y:S02]  /*189e0*/  UMOV UR22, UR21 ;  /* 0x0000001500167c82 */ /* 0x000fe40008000000 */
[----:B------:R-:W-:Y:S02]  /*189f0*/  UMOV UR12, 0xffffffc0 ;  /* 0xffffffc0000c7882 */ /* 0x000fe40000000000 */
[----:B------:R-:W-:Y:S01]  /*18a00*/  ULDC.64 UR4, c[0x0][0x208] ;  /* 0x0000820000047ab9 */ /* 0x000fe20000000a00 */
[----:B--2---:R-:W-:Y:S02]  /*18a10*/  IMAD.MOV.U32 R28, RZ, RZ, R214 ;  /* 0x000000ffff1c7224 */ /* 0x004fe400078e00d6 */
[----:B------:R-:W-:Y:S02]  /*18a20*/  IMAD.MOV.U32 R29, RZ, RZ, R215 ;  /* 0x000000ffff1d7224 */ /* 0x000fe400078e00d7 */
[----:B------:R-:W2:Y:S01]  /*18a30*/  LDL.64 R214, [R1+0x50] ;  /* 0x0000500001d67983 */ /* 0x000ea20000100a00 */
[----:B-1-3--:R-:W-:-:S02]  /*18a40*/  IADD3 R0, R30, 0x40, RZ ;  /* 0x000000401e007810 */ /* 0x00afc40007ffe0ff */
[----:B------:R-:W-:Y:S02]  /*18a50*/  IADD3 RZ, P0, R30, 0x40, RZ ;  /* 0x000000401eff7810 */ /* 0x000fe40007f1e0ff */
[----:B------:R-:W-:Y:S01]  /*18a60*/  IADD3 R3, P1, R28, 0x40, RZ ;  /* 0x000000401c037810 */ /* 0x000fe20007f3e0ff */
[----:B------:R4:W-:Y:S04]  /*18a70*/  STL [R1+0x34], R0 ;  /* 0x0000340001007387 */ /* 0x0009e80000100800 */
[----:B------:R1:W-:Y:S01]  /*18a80*/  STL [R1+0x30], R3 ;  /* 0x0000300301007387 */ /* 0x0003e20000100800 */
[----:B----4-:R-:W-:-:S05]  /*18a90*/  IMAD.X R0, RZ, RZ, R27, P0 ;  /* 0x000000ffff007224 */ /* 0x010fca00000e061b */
[----:B------:R1:W-:Y:S01]  /*18aa0*/  STL [R1+0x28], R0 ;  /* 0x0000280001007387 */ /* 0x0003e20000100800 */
[----:B------:R-:W-:Y:S01]  /*18ab0*/  USHF.L.U32 UR10, UR8, 0x5, URZ ;  /* 0x00000005080a7899 */ /* 0x000fe2000800063f */
[----:B--2---:R-:W-:-:S05]  /*18ac0*/  IADD3.X R2, RZ, R215, RZ, P1, !PT ;  /* 0x000000d7ff027210 */ /* 0x004fca0000ffe4ff */
[----:B------:R1:W-:Y:S04]  /*18ad0*/  STL [R1+0x2c], R2 ;  /* 0x00002c0201007387 */ /* 0x0003e80000100800 */
.L_x_1787:
[----:B-1----:R-:W2:Y:S01]  /*18ae0*/  LDL.64 R2, [R1+0x58] ;  /* 0x0000580001027983 */ /* 0x002ea20000100a00 */
[----:B------:R-:W-:Y:S04]  /*18af0*/  DEPBAR.LE SB0, 0x0 ;  /* 0x000080000000791a */ /* 0x000fe80000000000 */
[----:B------:R-:W-:Y:S01]  /*18b00*/  UISETP.GE.AND UP0, UPT, UR22, URZ, UPT ;  /* 0x0000003f1600728c */ /* 0x000fe2000bf06270 */
[----:B------:R-:W3:Y:S01]  /*18b10*/  LDL.64 R190, [R1+0x50] ;  /* 0x0000500001be7983 */ /* 0x000ee20000100a00 */
[----:B------:R-:W-:Y:S05]  /*18b20*/  UISETP.GE.AND UP1, UPT, UR22, 0x1, UPT ;  /* 0x000000011600788c */ /* 0x000fea000bf26270 */
[----:B------:R-:W-:Y:S01]  /*18b30*/  BAR.SYNC.DEFER_BLOCKING 0x0 ;  /* 0x0000000000007b1d */ /* 0x000fe20000010000 */
[----:B------:R-:W-:Y:S03]  /*18b40*/  PLOP3.LUT P0, PT, PT, PT, UP0, 0x80, 0x0 ;  /* 0x000000000000781c */ /* 0x000fe60003f0f008 */
[----:B------:R-:W-:Y:S02]  /*18b50*/  @UP0 USHF.R.S32.HI UR15, URZ, 0x1f, UR22 ;  /* 0x0000001f3f0f0899 */ /* 0x000fe40008011416 */
[----:B------:R-:W-:Y:S02]  /*18b60*/  @UP0 UIMAD.WIDE.U32 UR20, UR22, UR4, URZ ;  /* 0x00000004161402a5 */ /* 0x000fe4000f8e003f */
[----:B------:R-:W-:Y:S02]  /*18b70*/  @UP0 UIMAD UR15, UR15, UR4, URZ ;  /* 0x000000040f0f02a4 */ /* 0x000fe4000f8e023f */
[----:B------:R-:W-:Y:S02]  /*18b80*/  @UP0 USHF.L.U32 UR18, UR20, 0x6, URZ ;  /* 0x0000000614120899 */ /* 0x000fe4000800063f */
[----:B------:R-:W-:Y:S02]  /*18b90*/  @UP0 UIMAD UR15, UR22, UR5, UR15 ;  /* 0x00000005160f02a4 */ /* 0x000fe4000f8e020f */
[----:B------:R-:W-:Y:S02]  /*18ba0*/  @UP1 USHF.L.U32 UR19, UR8, 0x5, URZ ;  /* 0x0000000508131899 */ /* 0x000fe4000800063f */
[----:B------:R-:W-:Y:S02]  /*18bb0*/  @UP0 UIADD3 UR15, UR21, UR15, URZ ;  /* 0x0000000f150f0290 */ /* 0x000fe4000fffe03f */
[----:B------:R-:W-:Y:S02]  /*18bc0*/  UIADD3 UR21, UR22, -0x1, URZ ;  /* 0xffffffff16157890 */ /* 0x000fe4000fffe03f */
[----:B------:R-:W-:Y:S02]  /*18bd0*/  @UP0 USHF.L.U64.HI UR15, UR20, 0x6, UR15 ;  /* 0x00000006140f0899 */ /* 0x000fe4000801020f */
[----:B------:R-:W-:Y:S01]  /*18be0*/  @UP1 UIMAD.WIDE.U32 UR30, UR21, UR8, URZ ;  /* 0x00000008151e12a5 */ /* 0x000fe2000f8e003f */
[----:B-----5:R-:W-:Y:S01]  /*18bf0*/  LDSM.16.M88.4 R64, [R231+0x8100] ;  /* 0x00810000e740783b */ /* 0x020fe20000000200 */
[----:B------:R-:W-:Y:S02]  /*18c00*/  @UP1 UMOV UR20, 0x5 ;  /* 0x0000000500141882 */ /* 0x000fe40000000000 */
[----:B------:R-:W-:Y:S05]  /*18c10*/  @UP1 USHF.L.U64.HI UR20, UR8, UR20, UR9 ;  /* 0x0000001408141299 */ /* 0x000fea0008010209 */
[----:B------:R-:W4:Y:S04]  /*18c20*/  LDL R182, [R1+0x30] ;  /* 0x0000300001b67983 */ /* 0x000f280000100800 */
[----:B------:R-:W4:Y:S04]  /*18c30*/  LDL R248, [R1+0x38] ;  /* 0x0000380001f87983 */ /* 0x000f280000100800 */
        /* <DEDUP_REMOVED lines=13> */
[----:B------:R-:W-:Y:S04]  /*18d10*/  STL [R1+0x60], R235 ;  /* 0x000060eb01007387 */ /* 0x000fe80000100800 */
[----:B------:R-:W-:Y:S01]  /*18d20*/  STL [R1+0x64], R243 ;  /* 0x000064f301007387 */ /* 0x000fe20000100800 */
[-C--:B------:R-:W-:Y:S03]  /*18d30*/  HMMA.16816.F32.BF16 R20, R64, R32.reuse, RZ ;  /* 0x000000204014723c */ /* 0x080fe600000418ff */
[----:B------:R-:W-:Y:S04]  /*18d40*/  STL [R1+0x68], R242 ;  /* 0x000068f201007387 */ /* 0x000fe80000100800 */
[----:B------:R-:W-:Y:S01]  /*18d50*/  STL [R1+0x6c], R241 ;  /* 0x00006cf101007387 */ /* 0x000fe20000100800 */
[C---:B------:R-:W-:Y:S03]  /*18d60*/  HMMA.16816.F32.BF16 R24, R60.reuse, R32, RZ ;  /* 0x000000203c18723c */ /* 0x040fe600000418ff */
[----:B------:R-:W4:Y:S04]  /*18d70*/  LDL R189, [R1+0x20] ;  /* 0x0000200001bd7983 */ /* 0x000f280000100800 */
[----:B------:R-:W4:Y:S01]  /*18d80*/  LDL R186, [R1+0x3c] ;  /* 0x00003c0001ba7983 */ /* 0x000f220000100800 */
[-C--:B------:R-:W-:Y:S03]  /*18d90*/  HMMA.16816.F32.BF16 R28, R60, R34.reuse, RZ ;  /* 0x000000223c1c723c */ /* 0x080fe600000418ff */
[----:B------:R-:W-:Y:S04]  /*18da0*/  STL [R1+0x70], R231 ;  /* 0x000070e701007387 */ /* 0x000fe80000100800 */
[----:B------:R-:W-:Y:S01]  /*18db0*/  STL [R1+0x74], R224 ;  /* 0x000074e001007387 */ /* 0x000fe20000100800 */
[C---:B------:R-:W-:Y:S03]  /*18dc0*/  HMMA.16816.F32.BF16 R32, R64.reuse, R34, RZ ;  /* 0x000000224020723c */ /* 0x040fe600000418ff */
[----:B------:R-:W-:Y:S04]  /*18dd0*/  STL [R1+0x78], R240 ;  /* 0x000078f001007387 */ /* 0x000fe80000100800 */
[----:B------:R-:W-:Y:S01]  /*18de0*/  STL [R1+0x7c], R233 ;  /* 0x00007ce901007387 */ /* 0x000fe20000100800 */
[-C--:B------:R-:W-:Y:S03]  /*18df0*/  HMMA.16816.F32.BF16 R36, R64, R48.reuse, RZ ;  /* 0x000000304024723c */ /* 0x080fe600000418ff */
[----:B------:R-:W-:Y:S04]  /*18e00*/  STL [R1+0x80], R239 ;  /* 0x000080ef01007387 */ /* 0x000fe80000100800 */
[----:B------:R-:W-:Y:S01]  /*18e10*/  STL [R1+0x84], R238 ;  /* 0x000084ee01007387 */ /* 0x000fe20000100800 */
[C---:B------:R-:W-:Y:S03]  /*18e20*/  HMMA.16816.F32.BF16 R40, R60.reuse, R48, RZ ;  /* 0x000000303c28723c */ /* 0x040fe600000418ff */
[----:B------:R-:W-:Y:S05]  /*18e30*/  STL [R1+0x88], R237 ;  /* 0x000088ed01007387 */ /* 0x000fea0000100800 */
        /* <DEDUP_REMOVED lines=16> */
[----:B------:R-:W3:Y:S07]  /*18f40*/  LDSM.16.M88.4 R208, [R241] ;  /* 0x00000000f1d0783b */ /* 0x000eee0000000200 */
[-C--:B-1----:R-:W-:Y:S08]  /*18f50*/  HMMA.16816.F32.BF16 R36, R212, R216.reuse, R36 ;  /* 0x000000d8d424723c */ /* 0x082ff00000041824 */
[C---:B------:R-:W-:Y:S04]  /*18f60*/  HMMA.16816.F32.BF16 R40, R220.reuse, R216, R40 ;  /* 0x000000d8dc28723c */ /* 0x040fe80000041828 */
[----:B--2---:R-:W-:Y:S04]  /*18f70*/  @P0 IADD3 R0, P2, R2, UR18, RZ ;  /* 0x0000001202000c10 */ /* 0x004fe8000ff5e0ff */
[-C--:B------:R-:W-:Y:S04]  /*18f80*/  HMMA.16816.F32.BF16 R44, R220, R218.reuse, R44 ;  /* 0x000000dadc2c723c */ /* 0x080fe8000004182c */
[C---:B------:R-:W-:Y:S02]  /*18f90*/  @P0 LEA R2, P1, R0.reuse, c[0x0][0x1f8], 0x1 ;  /* 0x00007e0000020a11 */ /* 0x040fe400078208ff */
[----:B---3--:R-:W-:Y:S02]  /*18fa0*/  @P0 IADD3.X R3, R191, UR15, RZ, P2, !PT ;  /* 0x0000000fbf030c10 */ /* 0x008fe400097fe4ff */
[C---:B------:R-:W-:Y:S04]  /*18fb0*/  HMMA.16816.F32.BF16 R48, R212.reuse, R218, R48 ;  /* 0x000000dad430723c */ /* 0x040fe80000041830 */
[----:B------:R-:W-:Y:S04]  /*18fc0*/  @P0 LEA.HI.X R3, R0, c[0x0][0x1fc], R3, 0x1, P1 ;  /* 0x00007f0000030a11 */ /* 0x000fe800008f0c03 */
[-C--:B------:R-:W-:Y:S01]  /*18fd0*/  HMMA.16816.F32.BF16 R52, R212, R208.reuse, R52 ;  /* 0x000000d0d434723c */ /* 0x080fe20000041834 */
[----:B------:R-:W-:Y:S01]  /*18fe0*/  @!PT LDS RZ, [RZ] ;  /* 0x00000000fffff984 */ /* 0x000fe20000000800 */
[----:B------:R-:W-:Y:S01]  /*18ff0*/  @!PT LDS RZ, [RZ] ;  /* 0x00000000fffff984 */ /* 0x000fe20000000800 */
[----:B------:R-:W-:Y:S01]  /*19000*/  @!PT LDS RZ, [RZ] ;  /* 0x00000000fffff984 */ /* 0x000fe20000000800 */
[----:B------:R1:W-:Y:S07]  /*19010*/  @P0 LDGSTS.E.BYPASS.LTC128B.128 [R244+0x100], [R2.64], !P6 ;  /* 0x0010000002f40fae */ /* 0x0003ee000f101d5c */
[C---:B------:R-:W-:Y:S08]  /*19020*/  HMMA.16816.F32.BF16 R56, R220.reuse, R208, R56 ;  /* 0x000000d0dc38723c */ /* 0x040ff00000041838 */
[-C--:B------:R-:W-:Y:S04]  /*19030*/  HMMA.16816.F32.BF16 R60, R220, R210.reuse, R60 ;  /* 0x000000d2dc3c723c */ /* 0x080fe8000004183c */
[----:B----4-:R-:W-:Y:S01]  /*19040*/  @P0 IADD3 R0, P1, R182, UR18, RZ ;  /* 0x00000012b6000c10 */ /* 0x010fe2000ff3e0ff */
[----:B------:R-:W-:Y:S03]  /*19050*/  @UP1 USHF.L.U32 UR18, UR30, 0x6, URZ ;  /* 0x000000061e121899 */ /* 0x000fe6000800063f */
[----:B------:R-:W-:Y:S04]  /*19060*/  HMMA.16816.F32.BF16 R64, R212, R210, R64 ;  /* 0x000000d2d440723c */ /* 0x000fe80000041840 */
[----:B------:R-:W-:Y:S02]  /*19070*/  LOP3.LUT P4, RZ, R248, 0x1, RZ, 0xc0, !PT ;  /* 0x00000001f8ff7812 */ /* 0x000fe4000788c0ff */
[----:B------:R-:W-:Y:S02]  /*19080*/  @P0 LEA R182, P2, R0, c[0x0][0x1f8], 0x1 ;  /* 0x00007e0000b60a11 */ /* 0x000fe400078408ff */
[----:B------:R-:W-:Y:S01]  /*19090*/  @P0 IADD3.X R183, R184, UR15, RZ, P1, !PT ;  /* 0x0000000fb8b70c10 */ /* 0x000fe20008ffe4ff */
[----:B------:R-:W-:Y:S03]  /*190a0*/  UIMAD UR15, UR22, UR12, 0x1 ;  /* 0x00000001160f74a4 */ /* 0x000fe6000f8e020c */
[----:B------:R-:W-:Y:S02]  /*190b0*/  @P0 LEA.HI.X R183, R0, c[0x0][0x1fc], R183, 0x1, P2 ;  /* 0x00007f0000b70a11 */ /* 0x000fe400010f0cb7 */
[----:B-1----:R-:W-:Y:S03]  /*190c0*/  @P0 IADD3 R2, P1, R2, UR6, RZ ;  /* 0x0000000602020c10 */ /* 0x002fe6000ff3e0ff */
[----:B------:R1:W-:Y:S01]  /*190d0*/  @P0 LDGSTS.E.BYPASS.LTC128B.128 [R244+0x2100], [R182.64], !P4 ;  /* 0x02100000b6f40fae */ /* 0x0003e2000e101d5c */
[----:B------:R-:W-:Y:S02]  /*190e0*/  @P0 IADD3.X R3, R3, UR7, RZ, P1, !PT ;  /* 0x0000000703030c10 */ /* 0x000fe40008ffe4ff */
[C---:B------:R-:W-:Y:S04]  /*190f0*/  @P0 IADD3 R190, P3, R2.reuse, UR11, RZ ;  /* 0x0000000b02be0c10 */ /* 0x040fe8000ff7e0ff */
[C---:B------:R-:W-:Y:S01]  /*19100*/  @P0 IADD3.X R191, R3.reuse, UR14, RZ, P3, !PT ;  /* 0x0000000e03bf0c10 */ /* 0x040fe20009ffe4ff */
[----:B------:R2:W-:Y:S08]  /*19110*/  @P0 LDGSTS.E.BYPASS.LTC128B.128 [R244+0x900], [R2.64], !P6 ;  /* 0x0090000002f40fae */ /* 0x0005f0000f101d5c */
[----:B------:R2:W-:Y:S01]  /*19120*/  @P0 LDGSTS.E.BYPASS.LTC128B.128 [R244+0x2900], [R2.64+0x80], !P4 ;  /* 0x0290008002f40fae */ /* 0x0005e2000e101d5c */
[----:B-1----:R-:W-:Y:S04]  /*19130*/  @P0 IADD3 R182, P1, R2, UR6, RZ ;  /* 0x0000000602b60c10 */ /* 0x002fe8000ff3e0ff */
[----:B------:R-:W-:Y:S02]  /*19140*/  @P0 IADD3.X R183, R3, UR7, RZ, P1, !PT ;  /* 0x0000000703b70c10 */ /* 0x000fe40008ffe4ff */
[C---:B------:R-:W-:Y:S03]  /*19150*/  @P0 IADD3 R184, P2, R182.reuse, UR6, RZ ;  /* 0x00000006b6b80c10 */ /* 0x040fe6000ff5e0ff */
[----:B------:R1:W-:Y:S01]  /*19160*/  @P0 LDGSTS.E.BYPASS.LTC128B.128 [R244+0x1100], [R182.64], !P6 ;  /* 0x01100000b6f40fae */ /* 0x0003e2000f101d5c */
[C---:B------:R-:W-:Y:S02]  /*19170*/  @P0 IADD3.X R185, R183.reuse, UR7, RZ, P2, !PT ;  /* 0x00000007b7b90c10 */ /* 0x040fe400097fe4ff */
[----:B--2---:R-:W-:Y:S05]  /*19180*/  @P0 IADD3 R2, P1, R182, UR11, RZ ;  /* 0x0000000bb6020c10 */ /* 0x004fea000ff3e0ff */
[----:B------:R2:W-:Y:S01]  /*19190*/  @P0 LDGSTS.E.BYPASS.LTC128B.128 [R244+0x3100], [R190.64], !P4 ;  /* 0x03100000bef40fae */ /* 0x0005e2000e101d5c */
[----:B------:R-:W-:Y:S02]  /*191a0*/  @P0 IADD3.X R3, R183, UR14, RZ, P1, !PT ;  /* 0x0000000eb7030c10 */ /* 0x000fe40008ffe4ff */
[----:B------:R-:W-:Y:S05]  /*191b0*/  PLOP3.LUT P1, PT, PT, PT, UP2, 0x80, 0x0 ;  /* 0x000000000000781c */ /* 0x000fea0003f2f028 */
[----:B------:R3:W-:Y:S08]  /*191c0*/  @P0 LDGSTS.E.BYPASS.LTC128B.128 [R244+0x1900], [R184.64], !P6 ;  /* 0x01900000b8f40fae */ /* 0x0007f0000f101d5c */
[----:B------:R4:W-:Y:S01]  /*191d0*/  @P0 LDGSTS.E.BYPASS.LTC128B.128 [R244+0x3900], [R2.64], !P4 ;  /* 0x0390000002f40fae */ /* 0x0009e2000e101d5c */
[----:B------:R-:W-:Y:S07]  /*191e0*/  PLOP3.LUT P0, PT, PT, PT, UP2, 0x80, 0x0 ;  /* 0x000000000000781c */ /* 0x000fee0003f0f028 */
[----:B------:R-:W-:Y:S01]  /*191f0*/  LDSM.16.M88.4 R216, [R232+0x8100] ;  /* 0x00810000e8d8783b */ /* 0x000fe20000000200 */
[----:B------:R-:W-:Y:S07]  /*19200*/  IMAD.MOV.U32 R0, RZ, RZ, R189 ;  /* 0x000000ffff007224 */ /* 0x000fee00078e00bd */
[----:B------:R-:W2:Y:S08]  /*19210*/  LDSM.16.M88.4 R220, [R230+0x4100] ;  /* 0x00410000e6dc783b */ /* 0x000eb00000000200 */
[----:B------:R-:W3:Y:S01]  /*19220*/  LDSM.16.M88.4 R208, [R232+0xa100] ;  /* 0x00a10000e8d0783b */ /* 0x000ee20000000200 */
[----:B----4-:R-:W-:Y:S07]  /*19230*/  @P1 IMAD.HI.U32 R2, R189, c[0x0][0x2c8], RZ ;  /* 0x0000b200bd021a27 */ /* 0x010fee00078e00ff */
[----:B------:R-:W4:Y:S01]  /*19240*/  LDSM.16.M88.4 R212, [R230+0x4900] ;  /* 0x00490000e6d4783b */ /* 0x000f220000000200 */
[----:B------:R-:W-:Y:S07]  /*19250*/  @P0 SHF.R.U32.HI R0, RZ, c[0x0][0x2cc], R2 ;  /* 0x0000b300ff000a19 */ /* 0x000fee0000011602 */
[----:B------:R-:W0:Y:S08]  /*19260*/  LDGDEPBAR ;  /* 0x00000000000079af */ /* 0x000e300000000000 */
[----:B-1----:R-:W-:Y:S01]  /*19270*/  SHFL.IDX PT, R183, R0, 0x3, 0x1c1f ;  /* 0x007c1f0000b77f89 */ /* 0x002fe200000e0000 */
[-C--:B--2---:R-:W-:Y:S07]  /*19280*/  HMMA.16816.F32.BF16 R4, R216, R220.reuse, R4 ;  /* 0x000000dcd804723c */ /* 0x084fee0000041804 */
[----:B------:R-:W1:Y:S01]  /*19290*/  SHFL.IDX PT, R3, R0, RZ, 0x1c1f ;  /* 0x001c1fff00037589 */ /* 0x000e6200000e0000 */
[C---:B---3--:R-:W-:Y:S07]  /*192a0*/  HMMA.16816.F32.BF16 R8, R208.reuse, R220, R8 ;  /* 0x000000dcd008723c */ /* 0x048fee0000041808 */
[----:B------:R-:W-:Y:S01]  /*192b0*/  SHFL.IDX PT, R2, R0, 0x2, 0x1c1f ;  /* 0x005c1f0000027f89 */ /* 0x000fe200000e0000 */
[-C--:B------:R-:W-:Y:S07]  /*192c0*/  HMMA.16816.F32.BF16 R12, R208, R222.reuse, R12 ;  /* 0x000000ded00c723c */ /* 0x080fee000004180c */
[----:B------:R2:W3:Y:S01]  /*192d0*/  SHFL.IDX PT, R184, R0, 0x1, 0x1c1f ;  /* 0x003c1f0000b87f89 */ /* 0x0004e200000e0000 */
[C---:B------:R-:W-:Y:S07]  /*192e0*/  HMMA.16816.F32.BF16 R16, R216.reuse, R222, R16 ;  /* 0x000000ded810723c */ /* 0x040fee0000041810 */
[----:B------:R-:W3:Y:S01]  /*192f0*/  LDSM.16.M88.4 R220, [R230+0x5100] ;  /* 0x00510000e6dc783b */ /* 0x000ee20000000200 */
[-C--:B----4-:R-:W-:Y:S08]  /*19300*/  HMMA.16816.F32.BF16 R20, R216, R212.reuse, R20 ;  /* 0x000000d4d814723c */ /* 0x090ff00000041814 */
[C---:B------:R-:W-:Y:S01]  /*19310*/  HMMA.16816.F32.BF16 R24, R208.reuse, R212, R24 ;  /* 0x000000d4d018723c */ /* 0x040fe20000041818 */
[----:B--2---:R-:W-:Y:S05]  /*19320*/  IMAD.U32 R0, RZ, RZ, UR13 ;  /* 0x0000000dff007e24 */ /* 0x004fea000f8e00ff */
[----:B------:R-:W-:Y:S01]  /*19330*/  IADD3 R0, R0, UR15, -R186 ;  /* 0x0000000f00007c10 */ /* 0x000fe2000fffe8ba */
[----:B------:R-:W-:Y:S01]  /*19340*/  @UP1 USHF.R.S32.HI UR15, URZ, 0x1f, UR21 ;  /* 0x0000001f3f0f1899 */ /* 0x000fe20008011415 */
[-C--:B------:R-:W-:Y:S03]  /*19350*/  HMMA.16816.F32.BF16 R28, R208, R214.reuse, R28 ;  /* 0x000000d6d01c723c */ /* 0x080fe6000004181c */
[----:B------:R-:W-:Y:S01]  /*19360*/  @UP1 UIMAD UR15, UR15, UR8, URZ ;  /* 0x000000080f0f12a4 */ /* 0x000fe2000f8e023f */
[----:B------:R-:W-:Y:S03]  /*19370*/  IADD3 R182, R0, -UR24, RZ ;  /* 0x8000001800b67c10 */ /* 0x000fe6000fffe0ff */
[----:B------:R-:W-:Y:S01]  /*19380*/  @UP1 UIMAD UR15, UR21, UR9, UR15 ;  /* 0x00000009150f12a4 */ /* 0x000fe2000f8e020f */
[C---:B------:R-:W-:Y:S01]  /*19390*/  HMMA.16816.F32.BF16 R32, R216.reuse, R214, R32 ;  /* 0x000000d6d820723c */ /* 0x040fe20000041820 */
[----:B------:R-:W2:Y:S02]  /*193a0*/  LDSM.16.M88.4 R212, [R230+0x5900] ;  /* 0x00590000e6d4783b */ /* 0x000ea40000000200 */
[----:B------:R-:W-:Y:S01]  /*193b0*/  @UP1 UIADD3 UR15, UR31, UR15, URZ ;  /* 0x0000000f1f0f1290 */ /* 0x000fe2000fffe03f */
[C---:B-1----:R-:W-:Y:S01]  /*193c0*/  IADD3 R0, R182.reuse, R3, RZ ;  /* 0x00000003b6007210 */ /* 0x042fe20007ffe0ff */
[C---:B---3--:R-:W-:Y:S02]  /*193d0*/  IMAD.IADD R3, R182.reuse, 0x1, R184 ;  /* 0x00000001b6037824 */ /* 0x048fe400078e02b8 */
[----:B------:R-:W-:Y:S01]  /*193e0*/  IMAD.IADD R2, R182, 0x1, R2 ;  /* 0x00000001b6027824 */ /* 0x000fe200078e0202 */
[C---:B------:R-:W-:Y:S01]  /*193f0*/  ISETP.GT.AND P3, PT, R0.reuse, RZ, PT ;  /* 0x000000ff0000720c */ /* 0x040fe20003f64270 */
[-C--:B------:R-:W-:Y:S01]  /*19400*/  HMMA.16816.F32.BF16 R36, R216, R220.reuse, R36 ;  /* 0x000000dcd824723c */ /* 0x080fe20000041824 */
[----:B------:R-:W-:Y:S02]  /*19410*/  @UP1 USHF.L.U64.HI UR15, UR30, 0x6, UR15 ;  /* 0x000000061e0f1899 */ /* 0x000fe4000801020f */
[----:B------:R-:W-:Y:S02]  /*19420*/  ISETP.GT.AND P2, PT, R0, 0x1, PT ;  /* 0x000000010000780c */ /* 0x000fe40003f44270 */
[C---:B------:R-:W-:Y:S02]  /*19430*/  ISETP.GT.AND P1, PT, R3.reuse, RZ, PT ;  /* 0x000000ff0300720c */ /* 0x040fe40003f24270 */
[----:B------:R-:W-:Y:S01]  /*19440*/  ISETP.GT.AND P0, PT, R3, 0x1, PT ;  /* 0x000000010300780c */ /* 0x000fe20003f04270 */
[C---:B------:R-:W-:Y:S04]  /*19450*/  HMMA.16816.F32.BF16 R40, R208.reuse, R220, R40 ;  /* 0x000000dcd028723c */ /* 0x040fe80000041828 */
[----:B------:R-:W-:Y:S02]  /*19460*/  IADD3 R182, R182, R183, RZ ;  /* 0x000000b7b6b67210 */ /* 0x000fe40007ffe0ff */
[C---:B------:R-:W-:Y:S02]  /*19470*/  ISETP.GT.AND P4, PT, R0.reuse, 0x20, PT ;  /* 0x000000200000780c */ /* 0x040fe40003f84270 */
[-C--:B------:R-:W-:Y:S03]  /*19480*/  HMMA.16816.F32.BF16 R44, R208, R222.reuse, R44 ;  /* 0x000000ded02c723c */ /* 0x080fe6000004182c */
[----:B------:R-:W-:Y:S05]  /*19490*/  ISETP.GT.AND P5, PT, R0, 0x21, PT ;  /* 0x000000210000780c */ /* 0x000fea0003fa4270 */
[C---:B------:R-:W-:Y:S01]  /*194a0*/  HMMA.16816.F32.BF16 R48, R216.reuse, R222, R48 ;  /* 0x000000ded830723c */ /* 0x040fe20000041830 */
[----:B------:R-:W-:Y:S07]  /*194b0*/  LDSM.16.M88.4 R220, [R229] ;  /* 0x00000000e5dc783b */ /* 0x000fee0000000200 */
[-C--:B--2---:R-:W-:Y:S08]  /*194c0*/  HMMA.16816.F32.BF16 R52, R216, R212.reuse, R52 ;  /* 0x000000d4d834723c */ /* 0x084ff00000041834 */
[C---:B------:R-:W-:Y:S08]  /*194d0*/  HMMA.16816.F32.BF16 R56, R208.reuse, R212, R56 ;  /* 0x000000d4d038723c */ /* 0x040ff00000041838 */
[-C--:B------:R-:W-:Y:S01]  /*194e0*/  HMMA.16816.F32.BF16 R60, R208, R214.reuse, R60 ;  /* 0x000000d6d03c723c */ /* 0x080fe2000004183c */
[----:B------:R-:W1:Y:S07]  /*194f0*/  LDSM.16.M88.4 R208, [R234+0x8100] ;  /* 0x00810000ead0783b */ /* 0x000e6e0000000200 */
[----:B------:R-:W-:Y:S01]  /*19500*/  HMMA.16816.F32.BF16 R64, R216, R214, R64 ;  /* 0x000000d6d840723c */ /* 0x000fe20000041840 */
[----:B------:R-:W2:Y:S08]  /*19510*/  LDSM.16.M88.4 R212, [R234+0xa100] ;  /* 0x00a10000ead4783b */ /* 0x000eb00000000200 */
[----:B------:R-:W3:Y:S01]  /*19520*/  LDSM.16.M88.4 R216, [R229+0x800] ;  /* 0x00080000e5d8783b */ /* 0x000ee20000000200 */
        /* <DEDUP_REMOVED lines=43> */
[----:B------:R-:W3:Y:S01]  /*197e0*/  LDSM.16.M88.4 R216, [R239] ;  /* 0x00000000efd8783b */ /* 0x000ee20000000200 */
[-C--:B-1----:R-:W-:Y:S08]  /*197f0*/  HMMA.16816.F32.BF16 R4, R208, R220.reuse, R4 ;  /* 0x000000dcd004723c */ /* 0x082ff00000041804 */
        /* <DEDUP_REMOVED lines=47> */
[----:B------:R-:W1:Y:S03]  /*19af0*/  LDSM.16.M88.4 R220, [R229+0x3000] ;  /* 0x00300000e5dc783b */ /* 0x000e660000000200 */
[----:B------:R-:W-:Y:S02]  /*19b00*/  FSEL R183, R4, -INF , P3 ;  /* 0xff80000004b77808 */ /* 0x000fe40001800000 */
[----:B------:R-:W-:Y:S02]  /*19b10*/  FSEL R189, R5, -INF , P2 ;  /* 0xff80000005bd7808 */ /* 0x000fe40001000000 */
[-C--:B---3--:R-:W-:Y:S03]  /*19b20*/  HMMA.16816.F32.BF16 R20, R208, R216.reuse, R20 ;  /* 0x000000d8d014723c */ /* 0x088fe60000041814 */
[----:B------:R-:W-:Y:S02]  /*19b30*/  ISETP.GT.AND P3, PT, R2, RZ, PT ;  /* 0x000000ff0200720c */ /* 0x000fe40003f64270 */
[----:B------:R-:W-:Y:S02]  /*19b40*/  FSEL R190, R6, -INF , P1 ;  /* 0xff80000006be7808 */ /* 0x000fe40000800000 */
[----:B------:R-:W-:Y:S01]  /*19b50*/  FSEL R191, R7, -INF , P0 ;  /* 0xff80000007bf7808 */ /* 0x000fe20000000000 */
[C---:B------:R-:W-:Y:S01]  /*19b60*/  HMMA.16816.F32.BF16 R24, R212.reuse, R216, R24 ;  /* 0x000000d8d418723c */ /* 0x040fe20000041818 */
[----:B------:R-:W2:Y:S01]  /*19b70*/  LDSM.16.M88.4 R4, [R229+0x3800] ;  /* 0x00380000e504783b */ /* 0x000ea20000000200 */
[----:B------:R-:W-:Y:S07]  /*19b80*/  DEPBAR.LE SB0, 0x0 ;  /* 0x000080000000791a */ /* 0x000fee0000000000 */
[----:B------:R-:W-:Y:S01]  /*19b90*/  BAR.SYNC.DEFER_BLOCKING 0x0 ;  /* 0x0000000000007b1d */ /* 0x000fe20000010000 */
[-C--:B------:R-:W-:Y:S05]  /*19ba0*/  HMMA.16816.F32.BF16 R28, R212, R218.reuse, R28 ;  /* 0x000000dad41c723c */ /* 0x080fea000004181c */
[----:B------:R-:W-:Y:S02]  /*19bb0*/  ISETP.GT.AND P1, PT, R182, RZ, PT ;  /* 0x000000ffb600720c */ /* 0x000fe40003f24270 */
[----:B------:R-:W-:Y:S01]  /*19bc0*/  FSEL R216, R8, -INF , P3 ;  /* 0xff80000008d87808 */ /* 0x000fe20001800000 */
[C---:B------:R-:W-:Y:S04]  /*19bd0*/  HMMA.16816.F32.BF16 R32, R208.reuse, R218, R32 ;  /* 0x000000dad020723c */ /* 0x040fe80000041820 */
[----:B------:R-:W-:Y:S02]  /*19be0*/  FSEL R247, R10, -INF , P1 ;  /* 0xff8000000af77808 */ /* 0x000fe40000800000 */
[----:B------:R-:W-:Y:S02]  /*19bf0*/  ISETP.GT.AND P1, PT, R182, 0x8, PT ;  /* 0x00000008b600780c */ /* 0x000fe40003f24270 */
[-C--:B-1----:R-:W-:Y:S03]  /*19c00*/  HMMA.16816.F32.BF16 R36, R208, R220.reuse, R36 ;  /* 0x000000dcd024723c */ /* 0x082fe60000041824 */
[----:B------:R-:W-:Y:S02]  /*19c10*/  ISETP.GT.AND P3, PT, R2, 0x8, PT ;  /* 0x000000080200780c */ /* 0x000fe40003f64270 */
[----:B------:R-:W-:Y:S02]  /*19c20*/  ISETP.GT.AND P0, PT, R182, 0x1, PT ;  /* 0x00000001b600780c */ /* 0x000fe40003f04270 */
[----:B------:R-:W-:Y:S01]  /*19c30*/  FSEL R217, R12, -INF , P3 ;  /* 0xff8000000cd97808 */ /* 0x000fe20001800000 */
[C---:B------:R-:W-:Y:S01]  /*19c40*/  HMMA.16816.F32.BF16 R40, R212.reuse, R220, R40 ;  /* 0x000000dcd428723c */ /* 0x040fe20000041828 */
[----:B------:R-:W3:Y:S03]  /*19c50*/  LDL R10, [R1+0x34] ;  /* 0x00003400010a7983 */ /* 0x000ee60000100800 */
[----:B------:R-:W-:Y:S02]  /*19c60*/  ISETP.GT.AND P2, PT, R2, 0x1, PT ;  /* 0x000000010200780c */ /* 0x000fe40003f44270 */
[----:B------:R-:W-:Y:S02]  /*19c70*/  FSEL R246, R11, -INF , P0 ;  /* 0xff8000000bf67808 */ /* 0x000fe40000000000 */
[-C--:B------:R-:W-:Y:S03]  /*19c80*/  HMMA.16816.F32.BF16 R44, R212, R222.reuse, R44 ;  /* 0x000000ded42c723c */ /* 0x080fe6000004182c */
[----:B------:R-:W-:Y:S02]  /*19c90*/  ISETP.GT.AND P0, PT, R182, 0x9, PT ;  /* 0x00000009b600780c */ /* 0x000fe40003f04270 */
[----:B------:R-:W-:Y:S02]  /*19ca0*/  FSEL R9, R9, -INF , P2 ;  /* 0xff80000009097808 */ /* 0x000fe40001000000 */
[----:B------:R-:W-:Y:S01]  /*19cb0*/  ISETP.GT.AND P2, PT, R2, 0x9, PT ;  /* 0x000000090200780c */ /* 0x000fe20003f44270 */
[C---:B------:R-:W-:Y:S04]  /*19cc0*/  HMMA.16816.F32.BF16 R48, R208.reuse, R222, R48 ;  /* 0x000000ded030723c */ /* 0x040fe80000041830 */
[----:B------:R-:W-:Y:S02]  /*19cd0*/  FSEL R218, R13, -INF , P2 ;  /* 0xff8000000dda7808 */ /* 0x000fe40001000000 */
[----:B------:R-:W4:Y:S01]  /*19ce0*/  LDL.64 R12, [R1+0x48] ;  /* 0x00004800010c7983 */ /* 0x000f220000100a00 */
[----:B------:R-:W-:Y:S01]  /*19cf0*/  FSEL R245, R15, -INF , P0 ;  /* 0xff8000000ff57808 */ /* 0x000fe20000000000 */
[-C--:B--2---:R-:W-:Y:S03]  /*19d00*/  HMMA.16816.F32.BF16 R52, R208, R4.reuse, R52 ;  /* 0x00000004d034723c */ /* 0x084fe60000041834 */
[----:B------:R-:W-:Y:S02]  /*19d10*/  ISETP.GT.AND P0, PT, R3, 0x9, PT ;  /* 0x000000090300780c */ /* 0x000fe40003f04270 */
[----:B------:R-:W-:Y:S02]  /*19d20*/  FSEL R220, R14, -INF , P1 ;  /* 0xff8000000edc7808 */ /* 0x000fe40000800000 */
[----:B------:R-:W2:Y:S01]  /*19d30*/  LDL.64 R14, [R1+0x40] ;  /* 0x00004000010e7983 */ /* 0x000ea20000100a00 */
[C---:B------:R-:W-:Y:S04]  /*19d40*/  HMMA.16816.F32.BF16 R56, R212.reuse, R4, R56 ;  /* 0x00000004d438723c */ /* 0x040fe80000041838 */
[----:B------:R-:W-:Y:S02]  /*19d50*/  FSEL R36, R36, -INF , P4 ;  /* 0xff80000024247808 */ /* 0x000fe40002000000 */
[----:B------:R-:W-:Y:S02]  /*19d60*/  FSEL R37, R37, -INF , P5 ;  /* 0xff80000025257808 */ /* 0x000fe40002800000 */
[-C--:B------:R-:W-:Y:S03]  /*19d70*/  HMMA.16816.F32.BF16 R60, R212, R6.reuse, R60 ;  /* 0x00000006d43c723c */ /* 0x080fe6000004183c */
[C---:B------:R-:W-:Y:S02]  /*19d80*/  ISETP.GT.AND P2, PT, R0.reuse, 0x9, PT ;  /* 0x000000090000780c */ /* 0x040fe40003f44270 */
[----:B------:R-:W-:Y:S02]  /*19d90*/  ISETP.GT.AND P1, PT, R3, 0x8, PT ;  /* 0x000000080300780c */ /* 0x000fe40003f24270 */
[----:B------:R-:W-:Y:S01]  /*19da0*/  FSEL R17, R17, -INF , P2 ;  /* 0xff80000011117808 */ /* 0x000fe20001000000 */
[----:B------:R-:W-:Y:S01]  /*19db0*/  HMMA.16816.F32.BF16 R64, R208, R6, R64 ;  /* 0x00000006d040723c */ /* 0x000fe20000041840 */
[----:B------:R-:W2:Y:S03]  /*19dc0*/  LDL R7, [R1+0x28] ;  /* 0x0000280001077983 */ /* 0x000ea60000100800 */
[C---:B------:R-:W-:Y:S02]  /*19dd0*/  ISETP.GT.AND P2, PT, R0.reuse, 0x11, PT ;  /* 0x000000110000780c */ /* 0x040fe40003f44270 */
[----:B------:R-:W-:Y:S02]  /*19de0*/  ISETP.GT.AND P3, PT, R0, 0x8, PT ;  /* 0x000000080000780c */ /* 0x000fe40003f64270 */
[----:B------:R-:W-:Y:S02]  /*19df0*/  FSEL R18, R18, -INF , P1 ;  /* 0xff80000012127808 */ /* 0x000fe40000800000 */
[----:B------:R-:W-:Y:S02]  /*19e00*/  ISETP.GT.AND P1, PT, R3, 0x10, PT ;  /* 0x000000100300780c */ /* 0x000fe40003f24270 */
[----:B------:R-:W-:Y:S02]  /*19e10*/  FSEL R19, R19, -INF , P0 ;  /* 0xff80000013137808 */ /* 0x000fe40000000000 */
        /* <DEDUP_REMOVED lines=15> */
[C---:B------:R-:W-:Y:S02]  /*19f10*/  ISETP.GT.AND P3, PT, R0.reuse, 0x28, PT ;  /* 0x000000280000780c */ /* 0x040fe40003f64270 */
[C---:B------:R-:W-:Y:S02]  /*19f20*/  ISETP.GT.AND P1, PT, R0.reuse, 0x30, PT ;  /* 0x000000300000780c */ /* 0x040fe40003f24270 */
[C---:B------:R-:W-:Y:S02]  /*19f30*/  ISETP.GT.AND P4, PT, R0.reuse, 0x31, PT ;  /* 0x000000310000780c */ /* 0x040fe40003f84270 */
[----:B------:R-:W-:Y:S02]  /*19f40*/  ISETP.GT.AND P0, PT, R0, 0x29, PT ;  /* 0x000000290000780c */ /* 0x000fe40003f04270 */
[----:B------:R-:W-:Y:S02]  /*19f50*/  FMNMX.FTZ R0, R183, R180, !PT ;  /* 0x000000b4b7007209 */ /* 0x000fe40007810000 */
[----:B------:R-:W-:Y:S02]  /*19f60*/  FSEL R48, R48, -INF , P3 ;  /* 0xff80000030307808 */ /* 0x000fe40001800000 */
        /* <DEDUP_REMOVED lines=23> */
[----:B------:R-:W-:Y:S02]  /*1a0e0*/  ISETP.GT.AND P0, PT, R3, 0x19, PT ;  /* 0x000000190300780c */ /* 0x000fe40003f04270 */
[----:B------:R-:W-:Y:S02]  /*1a0f0*/  FMNMX.FTZ R186, R53, R186, !PT ;  /* 0x000000ba35ba7209 */ /* 0x000fe40007810000 */
[----:B------:R-:W-:Y:S02]  /*1a100*/  FSEL R35, R35, -INF , P0 ;  /* 0xff80000023237808 */ /* 0x000fe40000000000 */
[----:B------:R-:W-:Y:S02]  /*1a110*/  FMNMX.FTZ R186, R64, R186, !PT ;  /* 0x000000ba40ba7209 */ /* 0x000fe40007810000 */
[----:B------:R-:W-:Y:S02]  /*1a120*/  ISETP.GT.AND P1, PT, R3, 0x20, PT ;  /* 0x000000200300780c */ /* 0x000fe40003f24270 */
[----:B------:R-:W-:Y:S02]  /*1a130*/  FMNMX.FTZ R186, R65, R186, !PT ;  /* 0x000000ba41ba7209 */ /* 0x000fe40007810000 */
[----:B------:R-:W-:Y:S02]  /*1a140*/  FMNMX.FTZ R185, R34, R185, !PT ;  /* 0x000000b922b97209 */ /* 0x000fe40007810000 */
[C---:B------:R-:W-:Y:S01]  /*1a150*/  ISETP.GT.AND P3, PT, R3.reuse, 0x38, PT ;  /* 0x000000380300780c */ /* 0x040fe20003f64270 */
[----:B------:R-:W1:Y:S01]  /*1a160*/  SHFL.BFLY PT, R4, R186, 0x2, 0x1f ;  /* 0x0c401f00ba047f89 */ /* 0x000e6200000e0000 */
[----:B------:R-:W-:Y:S02]  /*1a170*/  ISETP.GT.AND P0, PT, R3, 0x21, PT ;  /* 0x000000210300780c */ /* 0x000fe40003f04270 */
[----:B------:R-:W-:Y:S02]  /*1a180*/  FSEL R38, R38, -INF , P1 ;  /* 0xff80000026267808 */ /* 0x000fe40000800000 */
[----:B------:R-:W-:Y:S02]  /*1a190*/  FMNMX.FTZ R185, R35, R185, !PT ;  /* 0x000000b923b97209 */ /* 0x000fe40007810000 */
[----:B------:R-:W-:Y:S02]  /*1a1a0*/  FSEL R66, R66, -INF , P3 ;  /* 0xff80000042427808 */ /* 0x000fe40001800000 */
[----:B------:R-:W-:Y:S02]  /*1a1b0*/  ISETP.GT.AND P3, PT, R2, 0x18, PT ;  /* 0x000000180200780c */ /* 0x000fe40003f64270 */
[----:B------:R-:W-:Y:S02]  /*1a1c0*/  FSEL R39, R39, -INF , P0 ;  /* 0xff80000027277808 */ /* 0x000fe40000000000 */
[C---:B------:R-:W-:Y:S02]  /*1a1d0*/  ISETP.GT.AND P1, PT, R3.reuse, 0x28, PT ;  /* 0x000000280300780c */ /* 0x040fe40003f24270 */
[----:B------:R-:W-:Y:S02]  /*1a1e0*/  ISETP.GT.AND P0, PT, R3, 0x29, PT ;  /* 0x000000290300780c */ /* 0x000fe40003f04270 */
[----:B------:R-:W-:Y:S02]  /*1a1f0*/  FMNMX.FTZ R185, R38, R185, !PT ;  /* 0x000000b926b97209 */ /* 0x000fe40007810000 */
[----:B------:R-:W-:Y:S02]  /*1a200*/  FSEL R28, R28, -INF , P3 ;  /* 0xff8000001c1c7808 */ /* 0x000fe40001800000 */
[----:B------:R-:W-:Y:S02]  /*1a210*/  ISETP.GT.AND P3, PT, R2, 0x20, PT ;  /* 0x000000200200780c */ /* 0x000fe40003f64270 */
[----:B------:R-:W-:Y:S02]  /*1a220*/  FSEL R50, R50, -INF , P1 ;  /* 0xff80000032327808 */ /* 0x000fe40000800000 */
[----:B-1----:R-:W-:Y:S02]  /*1a230*/  FMNMX.FTZ R186, R186, R4, !PT ;  /* 0x00000004baba7209 */ /* 0x002fe40007810000 */
[----:B------:R-:W-:Y:S02]  /*1a240*/  FSEL R51, R51, -INF , P0 ;  /* 0xff80000033337808 */ /* 0x000fe40000000000 */
[----:B------:R-:W-:Y:S01]  /*1a250*/  ISETP.GT.AND P2, PT, R182, 0x10, PT ;  /* 0x00000010b600780c */ /* 0x000fe20003f44270 */
[----:B------:R-:W1:Y:S01]  /*1a260*/  SHFL.BFLY PT, R5, R186, 0x1, 0x1f ;  /* 0x0c201f00ba057f89 */ /* 0x000e6200000e0000 */
[C---:B------:R-:W-:Y:S02]  /*1a270*/  ISETP.GT.AND P1, PT, R2.reuse, 0x10, PT ;  /* 0x000000100200780c */ /* 0x040fe40003f24270 */
[----:B------:R-:W-:Y:S02]  /*1a280*/  ISETP.GT.AND P0, PT, R2, 0x11, PT ;  /* 0x000000110200780c */ /* 0x000fe40003f04270 */
[----:B------:R-:W-:Y:S02]  /*1a290*/  FMNMX.FTZ R185, R39, R185, !PT ;  /* 0x000000b927b97209 */ /* 0x000fe40007810000 */
[----:B------:R-:W-:Y:S02]  /*1a2a0*/  FSEL R40, R40, -INF , P3 ;  /* 0xff80000028287808 */ /* 0x000fe40001800000 */
[----:B------:R-:W-:Y:S02]  /*1a2b0*/  ISETP.GT.AND P3, PT, R2, 0x31, PT ;  /* 0x000000310200780c */ /* 0x000fe40003f64270 */
[----:B------:R-:W-:Y:S02]  /*1a2c0*/  FSEL R26, R26, -INF , P2 ;  /* 0xff8000001a1a7808 */ /* 0x000fe40001000000 */
[----:B------:R-:W-:Y:S02]  /*1a2d0*/  FSEL R24, R24, -INF , P1 ;  /* 0xff80000018187808 */ /* 0x000fe40000800000 */
[----:B------:R-:W-:Y:S02]  /*1a2e0*/  FSEL R25, R25, -INF , P0 ;  /* 0xff80000019197808 */ /* 0x000fe40000000000 */
[----:B------:R-:W-:Y:S02]  /*1a2f0*/  ISETP.GT.AND P0, PT, R182, 0x11, PT ;  /* 0x00000011b600780c */ /* 0x000fe40003f04270 */
[C---:B------:R-:W-:Y:S02]  /*1a300*/  ISETP.GT.AND P1, PT, R3.reuse, 0x39, PT ;  /* 0x000000390300780c */ /* 0x040fe40003f24270 */
[----:B------:R-:W-:Y:S02]  /*1a310*/  ISETP.GT.AND P2, PT, R2, 0x19, PT ;  /* 0x000000190200780c */ /* 0x000fe40003f44270 */
[----:B------:R-:W-:Y:S02]  /*1a320*/  ISETP.GT.AND P5, PT, R3, 0x30, PT ;  /* 0x000000300300780c */ /* 0x000fe40003fa4270 */
[----:B-1----:R-:W-:Y:S02]  /*1a330*/  FMNMX.FTZ R186, R186, R5, !PT ;  /* 0x00000005baba7209 */ /* 0x002fe40007810000 */
[----:B------:R-:W-:Y:S02]  /*1a340*/  FMNMX.FTZ R185, R50, R185, !PT ;  /* 0x000000b932b97209 */ /* 0x000fe40007810000 */
[----:B------:R-:W-:Y:S01]  /*1a350*/  FSEL R57, R57, -INF , P3 ;  /* 0xff80000039397808 */ /* 0x000fe20001800000 */
[C---:B------:R-:W-:Y:S01]  /*1a360*/  FMUL.FTZ R6, R186.reuse, c[0x0][0x2d0] ;  /* 0x0000b400ba067a20 */ /* 0x040fe20000410000 */
[----:B------:R-:W-:Y:S02]  /*1a370*/  FSETP.NEU.FTZ.AND P3, PT, R186, -INF , PT ;  /* 0xff800000ba00780b */ /* 0x000fe40003f7d000 */
[----:B------:R-:W-:Y:S02]  /*1a380*/  FSEL R67, R67, -INF , P1 ;  /* 0xff80000043437808 */ /* 0x000fe40000800000 */
[----:B------:R-:W-:Y:S02]  /*1a390*/  FSEL R27, R27, -INF , P0 ;  /* 0xff8000001b1b7808 */ /* 0x000fe40000000000 */
[C---:B------:R-:W-:Y:S02]  /*1a3a0*/  ISETP.GT.AND P1, PT, R182.reuse, 0x18, PT ;  /* 0x00000018b600780c */ /* 0x040fe40003f24270 */
[----:B------:R-:W-:Y:S02]  /*1a3b0*/  FSEL R29, R29, -INF , P2 ;  /* 0xff8000001d1d7808 */ /* 0x000fe40001000000 */
[----:B------:R-:W-:Y:S02]  /*1a3c0*/  ISETP.GT.AND P0, PT, R182, 0x19, PT ;  /* 0x00000019b600780c */ /* 0x000fe40003f04270 */
[----:B------:R-:W-:Y:S02]  /*1a3d0*/  ISETP.GT.AND P2, PT, R2, 0x21, PT ;  /* 0x000000210200780c */ /* 0x000fe40003f44270 */
[----:B------:R-:W-:Y:S02]  /*1a3e0*/  FSEL R54, R54, -INF , P5 ;  /* 0xff80000036367808 */ /* 0x000fe40002800000 */
[----:B------:R-:W-:Y:S02]  /*1a3f0*/  ISETP.GT.AND P4, PT, R3, 0x31, PT ;  /* 0x000000310300780c */ /* 0x000fe40003f84270 */
[----:B------:R-:W-:Y:S02]  /*1a400*/  FMNMX.FTZ R185, R51, R185, !PT ;  /* 0x000000b933b97209 */ /* 0x000fe40007810000 */
[----:B------:R-:W-:Y:S02]  /*1a410*/  FSEL R6, R6, RZ, P3 ;  /* 0x000000ff06067208 */ /* 0x000fe40001800000 */
[----:B------:R-:W-:Y:S02]  /*1a420*/  FSEL R209, R30, -INF , P1 ;  /* 0xff8000001ed17808 */ /* 0x000fe40000800000 */
[----:B------:R-:W-:Y:S01]  /*1a430*/  FSEL R208, R31, -INF , P0 ;  /* 0xff8000001fd07808 */ /* 0x000fe20000000000 */
[----:B------:R-:W-:Y:S01]  /*1a440*/  IMAD.MOV.U32 R31, RZ, RZ, R26 ;  /* 0x000000ffff1f7224 */ /* 0x000fe200078e001a */
[----:B------:R-:W-:Y:S01]  /*1a450*/  ISETP.GT.AND P1, PT, R182, 0x20, PT ;  /* 0x00000020b600780c */ /* 0x000fe20003f24270 */
[--C-:B------:R-:W-:Y:S01]  /*1a460*/  FFMA.FTZ R238, R65, c[0x0][0x2d0], -R6.reuse ;  /* 0x0000b40041ee7a23 */ /* 0x100fe20000010806 */
[----:B------:R-:W-:Y:S01]  /*1a470*/  FMNMX.FTZ R3, R247, R188, !PT ;  /* 0x000000bcf7037209 */ /* 0x000fe20007810000 */
[--C-:B------:R-:W-:Y:S01]  /*1a480*/  FFMA.FTZ R36, R36, c[0x0][0x2d0], -R6.reuse ;  /* 0x0000b40024247a23 */ /* 0x100fe20000010806 */
[----:B------:R-:W-:Y:S01]  /*1a490*/  ISETP.GT.AND P0, PT, R182, 0x21, PT ;  /* 0x00000021b600780c */ /* 0x000fe20003f04270 */
[--C-:B------:R-:W-:Y:S01]  /*1a4a0*/  FFMA.FTZ R237, R64, c[0x0][0x2d0], -R6.reuse ;  /* 0x0000b40040ed7a23 */ /* 0x100fe20000010806 */
[----:B------:R-:W-:Y:S02]  /*1a4b0*/  FSEL R41, R41, -INF , P2 ;  /* 0xff80000029297808 */ /* 0x000fe40001000000 */
[----:B------:R-:W-:Y:S02]  /*1a4c0*/  ISETP.GT.AND P2, PT, R2, 0x28, PT ;  /* 0x000000280200780c */ /* 0x000fe40003f44270 */
[----:B------:R-:W-:Y:S02]  /*1a4d0*/  FSEL R55, R55, -INF , P4 ;  /* 0xff80000037377808 */ /* 0x000fe40002000000 */
[----:B------:R-:W-:Y:S02]  /*1a4e0*/  FMNMX.FTZ R185, R54, R185, !PT ;  /* 0x000000b936b97209 */ /* 0x000fe40007810000 */
[----:B------:R-:W-:Y:S01]  /*1a4f0*/  FSEL R22, R42, -INF , P1 ;  /* 0xff8000002a167808 */ /* 0x000fe20000800000 */
[----:B------:R-:W-:Y:S01]  /*1a500*/  FFMA.FTZ R42, R32, c[0x0][0x2d0], -R6 ;  /* 0x0000b400202a7a23 */ /* 0x000fe20000010806 */
[C---:B------:R-:W-:Y:S01]  /*1a510*/  ISETP.GT.AND P4, PT, R2.reuse, 0x38, PT ;  /* 0x000000380200780c */ /* 0x040fe20003f84270 */
[----:B------:R-:W-:Y:S01]  /*1a520*/  IMAD.MOV.U32 R32, RZ, RZ, R208 ;  /* 0x000000ffff207224 */ /* 0x000fe200078e00d0 */
[----:B------:R-:W-:Y:S02]  /*1a530*/  FSEL R30, R43, -INF , P0 ;  /* 0xff8000002b1e7808 */ /* 0x000fe40000000000 */
[----:B------:R-:W-:Y:S02]  /*1a540*/  ISETP.GT.AND P0, PT, R2, 0x30, PT ;  /* 0x000000300200780c */ /* 0x000fe40003f04270 */
[----:B------:R-:W-:Y:S02]  /*1a550*/  FSEL R44, R44, -INF , P2 ;  /* 0xff8000002c2c7808 */ /* 0x000fe40001000000 */
[C---:B------:R-:W-:Y:S02]  /*1a560*/  ISETP.GT.AND P2, PT, R2.reuse, 0x39, PT ;  /* 0x000000390200780c */ /* 0x040fe40003f44270 */
[----:B------:R-:W-:Y:S02]  /*1a570*/  ISETP.GT.AND P1, PT, R2, 0x29, PT ;  /* 0x000000290200780c */ /* 0x000fe40003f24270 */
[----:B------:R-:W-:Y:S01]  /*1a580*/  FMNMX.FTZ R2, R246, R3, !PT ;  /* 0x00000003f6027209 */ /* 0x000fe20007810000 */
[--C-:B------:R-:W-:Y:S01]  /*1a590*/  FFMA.FTZ R3, R183, c[0x0][0x2d0], -R6.reuse ;  /* 0x0000b400b7037a23 */ /* 0x100fe20000010806 */
[----:B------:R-:W-:Y:S02]  /*1a5a0*/  FMNMX.FTZ R185, R55, R185, !PT ;  /* 0x000000b937b97209 */ /* 0x000fe40007810000 */
[----:B------:R-:W-:Y:S01]  /*1a5b0*/  FMNMX.FTZ R2, R220, R2, !PT ;  /* 0x00000002dc027209 */ /* 0x000fe20007810000 */
[----:B------:R1:W-:Y:S01]  /*1a5c0*/  MUFU.EX2 R250, R3 ;  /* 0x0000000300fa7308 */ /* 0x0003e20000000800 */
        /* <DEDUP_REMOVED lines=12> */
[----:B------:R-:W-:Y:S02]  /*1a690*/  FSEL R45, R45, -INF , P1 ;  /* 0xff8000002d2d7808 */ /* 0x000fe40000800000 */
[----:B-1----:R-:W-:Y:S01]  /*1a6a0*/  FMNMX.FTZ R3, R22, R2, !PT ;  /* 0x0000000216037209 */ /* 0x002fe20007810000 */
[--C-:B------:R-:W-:Y:S01]  /*1a6b0*/  FFMA.FTZ R2, R189, c[0x0][0x2d0], -R6.reuse ;  /* 0x0000b400bd027a23 */ /* 0x100fe20000010806 */
[----:B------:R-:W-:Y:S02]  /*1a6c0*/  FMNMX.FTZ R0, R24, R0, !PT ;  /* 0x0000000018007209 */ /* 0x000fe40007810000 */
[----:B------:R-:W-:Y:S01]  /*1a6d0*/  ISETP.GT.AND P1, PT, R182, 0x28, PT ;  /* 0x00000028b600780c */ /* 0x000fe20003f24270 */
[----:B------:R1:W-:Y:S01]  /*1a6e0*/  MUFU.EX2 R252, R2 ;  /* 0x0000000200fc7308 */ /* 0x0003e20000000800 */
[----:B------:R-:W-:Y:S02]  /*1a6f0*/  FMNMX.FTZ R0, R25, R0, !PT ;  /* 0x0000000019007209 */ /* 0x000fe40007810000 */
[----:B------:R-:W-:Y:S02]  /*1a700*/  FSEL R251, R46, -INF , P1 ;  /* 0xff8000002efb7808 */ /* 0x000fe40000800000 */
[----:B---3--:R-:W-:Y:S02]  /*1a710*/  FMNMX.FTZ R185, R185, R4, !PT ;  /* 0x00000004b9b97209 */ /* 0x008fe40007810000 */
[----:B------:R-:W-:Y:S02]  /*1a720*/  FMNMX.FTZ R0, R28, R0, !PT ;  /* 0x000000001c007209 */ /* 0x000fe40007810000 */
[----:B------:R-:W-:Y:S01]  /*1a730*/  FMNMX.FTZ R3, R30, R3, !PT ;  /* 0x000000031e037209 */ /* 0x000fe20007810000 */
[----:B------:R-:W3:Y:S01]  /*1a740*/  SHFL.BFLY PT, R4, R185, 0x1, 0x1f ;  /* 0x0c201f00b9047f89 */ /* 0x000ee200000e0000 */
[----:B------:R-:W-:Y:S02]  /*1a750*/  FMNMX.FTZ R0, R29, R0, !PT ;  /* 0x000000001d007209 */ /* 0x000fe40007810000 */
[----:B------:R-:W-:Y:S02]  /*1a760*/  FSEL R56, R56, -INF , P0 ;  /* 0xff80000038387808 */ /* 0x000fe40000000000 */
[----:B------:R-:W-:Y:S02]  /*1a770*/  FMNMX.FTZ R0, R40, R0, !PT ;  /* 0x0000000028007209 */ /* 0x000fe40007810000 */
[----:B------:R-:W-:Y:S02]  /*1a780*/  FSEL R61, R61, -INF , P2 ;  /* 0xff8000003d3d7808 */ /* 0x000fe40001000000 */
[----:B------:R-:W-:Y:S02]  /*1a790*/  FMNMX.FTZ R0, R41, R0, !PT ;  /* 0x0000000029007209 */ /* 0x000fe40007810000 */
[----:B------:R-:W-:Y:S02]  /*1a7a0*/  ISETP.GT.AND P2, PT, R182, 0x31, PT ;  /* 0x00000031b600780c */ /* 0x000fe40003f44270 */
[----:B------:R-:W-:Y:S02]  /*1a7b0*/  FMNMX.FTZ R0, R44, R0, !PT ;  /* 0x000000002c007209 */ /* 0x000fe40007810000 */
[----:B-1----:R-:W-:Y:S01]  /*1a7c0*/  FMNMX.FTZ R2, R251, R3, !PT ;  /* 0x00000003fb027209 */ /* 0x002fe20007810000 */
[----:B------:R-:W-:Y:S01]  /*1a7d0*/  FFMA.FTZ R3, R16, c[0x0][0x2d0], -R6 ;  /* 0x0000b40010037a23 */ /* 0x000fe20000010806 */
[----:B------:R-:W-:Y:S02]  /*1a7e0*/  FMNMX.FTZ R0, R45, R0, !PT ;  /* 0x000000002d007209 */ /* 0x000fe40007810000 */
[----:B------:R-:W-:Y:S01]  /*1a7f0*/  LOP3.LUT P5, RZ, R248, 0x1, RZ, 0xc0, !PT ;  /* 0x00000001f8ff7812 */ /* 0x000fe200078ac0ff */
[----:B------:R1:W-:Y:S01]  /*1a800*/  MUFU.EX2 R46, R3 ;  /* 0x00000003002e7308 */ /* 0x0003e20000000800 */
[----:B------:R-:W-:Y:S02]  /*1a810*/  FMNMX.FTZ R0, R56, R0, !PT ;  /* 0x0000000038007209 */ /* 0x000fe40007810000 */
[----:B------:R-:W-:Y:S01]  /*1a820*/  FSEL R248, R59, -INF , P2 ;  /* 0xff8000003bf87808 */ /* 0x000fe20001000000 */
[----:B------:R-:W-:Y:S01]  /*1a830*/  IMAD.MOV.U32 R59, RZ, RZ, R22 ;  /* 0x000000ffff3b7224 */ /* 0x000fe200078e0016 */
[----:B---3--:R-:W-:Y:S02]  /*1a840*/  FMNMX.FTZ R185, R185, R4, !PT ;  /* 0x00000004b9b97209 */ /* 0x008fe40007810000 */
[----:B------:R-:W-:Y:S02]  /*1a850*/  FSEL R60, R60, -INF , P4 ;  /* 0xff8000003c3c7808 */ /* 0x000fe40002000000 */
[C---:B------:R-:W-:Y:S01]  /*1a860*/  FSETP.NEU.FTZ.AND P2, PT, R185.reuse, -INF , PT ;  /* 0xff800000b900780b */ /* 0x040fe20003f5d000 */
[----:B------:R-:W-:Y:S01]  /*1a870*/  FMUL.FTZ R8, R185, c[0x0][0x2d0] ;  /* 0x0000b400b9087a20 */ /* 0x000fe20000410000 */
        /* <DEDUP_REMOVED lines=8> */
[----:B------:R-:W-:Y:S01]  /*1a900*/  PLOP3.LUT P4, PT, PT, PT, UP1, 0x80, 0x0 ;  /* 0x000000000000781c */ /* 0x000fe20003f8f018 */
[--C-:B-1----:R-:W-:Y:S01]  /*1a910*/  FFMA.FTZ R3, R190, c[0x0][0x2d0], -R8.reuse ;  /* 0x0000b400be037a23 */ /* 0x102fe20000010808 */
[C---:B------:R-:W-:Y:S01]  /*1a920*/  ISETP.GT.AND P0, PT, R182.reuse, 0x29, PT ;  /* 0x00000029b600780c */ /* 0x040fe20003f04270 */
[----:B------:R-:W1:Y:S01]  /*1a930*/  SHFL.BFLY PT, R184, R0, 0x2, 0x1f ;  /* 0x0c401f0000b87f89 */ /* 0x000e6200000e0000 */
[----:B------:R-:W-:Y:S01]  /*1a940*/  MUFU.EX2 R190, R4 ;  /* 0x0000000400be7308 */ /* 0x000fe20000000800 */
[----:B------:R-:W-:Y:S01]  /*1a950*/  ISETP.GT.AND P1, PT, R182, 0x38, PT ;  /* 0x00000038b600780c */ /* 0x000fe20003f24270 */
[--C-:B------:R-:W-:Y:S01]  /*1a960*/  FFMA.FTZ R219, R219, c[0x0][0x2d0], -R8.reuse ;  /* 0x0000b400dbdb7a23 */ /* 0x100fe20000010808 */
[----:B------:R-:W-:Y:S01]  /*1a970*/  FSEL R249, R47, -INF , P0 ;  /* 0xff8000002ff97808 */ /* 0x000fe20000000000 */
[--C-:B------:R-:W-:Y:S01]  /*1a980*/  FFMA.FTZ R239, R66, c[0x0][0x2d0], -R8.reuse ;  /* 0x0000b40042ef7a23 */ /* 0x100fe20000010808 */
[----:B------:R-:W-:Y:S01]  /*1a990*/  ISETP.GT.AND P0, PT, R182, 0x39, PT ;  /* 0x00000039b600780c */ /* 0x000fe20003f04270 */
[--C-:B------:R-:W-:Y:S01]  /*1a9a0*/  FFMA.FTZ R233, R67, c[0x0][0x2d0], -R8.reuse ;  /* 0x0000b40043e97a23 */ /* 0x100fe20000010808 */
[----:B------:R-:W-:Y:S01]  /*1a9b0*/  FMNMX.FTZ R2, R249, R2, !PT ;  /* 0x00000002f9027209 */ /* 0x000fe20007810000 */
[--C-:B------:R-:W-:Y:S01]  /*1a9c0*/  FFMA.FTZ R221, R221, c[0x0][0x2d0], -R8.reuse ;  /* 0x0000b400dddd7a23 */ /* 0x100fe20000010808 */
[----:B------:R-:W-:Y:S01]  /*1a9d0*/  FSEL R222, R62, -INF , P1 ;  /* 0xff8000003ede7808 */ /* 0x000fe20000800000 */
[----:B------:R4:W-:Y:S01]  /*1a9e0*/  MUFU.EX2 R215, R3 ;  /* 0x0000000300d77308 */ /* 0x0009e20000000800 */
[----:B------:R-:W-:Y:S01]  /*1a9f0*/  FMNMX.FTZ R2, R223, R2, !PT ;  /* 0x00000002df027209 */ /* 0x000fe20007810000 */
[----:B------:R-:W-:Y:S01]  /*1aa00*/  FFMA.FTZ R62, R55, c[0x0][0x2d0], -R8 ;  /* 0x0000b400373e7a23 */ /* 0x000fe20000010808 */
[----:B------:R-:W-:Y:S02]  /*1aa10*/  FSEL R183, R63, -INF , P0 ;  /* 0xff8000003fb77808 */ /* 0x000fe40000000000 */
[----:B-1----:R-:W-:Y:S02]  /*1aa20*/  FMNMX.FTZ R184, R0, R184, !PT ;  /* 0x000000b800b87209 */ /* 0x002fe40007810000 */
[----:B------:R-:W-:Y:S01]  /*1aa30*/  FMNMX.FTZ R0, R248, R2, !PT ;  /* 0x00000002f8007209 */ /* 0x000fe20007810000 */
[----:B------:R-:W-:Y:S02]  /*1aa40*/  FFMA.FTZ R2, R17, c[0x0][0x2d0], -R6 ;  /* 0x0000b40011027a23 */ /* 0x000fe40000010806 */
[----:B------:R-:W1:Y:S01]  /*1aa50*/  SHFL.BFLY PT, R5, R184, 0x1, 0x1f ;  /* 0x0c201f00b8057f89 */ /* 0x000e6200000e0000 */
[----:B------:R-:W-:Y:S01]  /*1aa60*/  FMNMX.FTZ R0, R222, R0, !PT ;  /* 0x00000000de007209 */ /* 0x000fe20007810000 */
[----:B------:R3:W-:Y:S03]  /*1aa70*/  MUFU.EX2 R63, R2 ;  /* 0x00000002003f7308 */ /* 0x0007e60000000800 */
[----:B------:R-:W-:Y:S02]  /*1aa80*/  FMNMX.FTZ R0, R183, R0, !PT ;  /* 0x00000000b7007209 */ /* 0x000fe40007810000 */
[----:B----4-:R-:W-:Y:S04]  /*1aa90*/  @P4 IADD3 R3, P1, R12, UR18, RZ ;  /* 0x000000120c034c10 */ /* 0x010fe8000ff3e0ff */
[----:B------:R-:W-:Y:S02]  /*1aaa0*/  @P4 LEA R12, P0, R3, c[0x0][0x1c8], 0x1 ;  /* 0x00007200030c4a11 */ /* 0x000fe400078008ff */
[----:B--2---:R-:W-:Y:S04]  /*1aab0*/  @P4 IADD3.X R4, R15, UR15, RZ, P1, !PT ;  /* 0x0000000f0f044c10 */ /* 0x004fe80008ffe4ff */
[----:B------:R-:W-:Y:S01]  /*1aac0*/  @P4 LEA.HI.X R13, R3, c[0x0][0x1cc], R4, 0x1, P0 ;  /* 0x00007300030d4a11 */ /* 0x000fe200000f0c04 */
[----:B------:R-:W-:Y:S01]  /*1aad0*/  FFMA.FTZ R4, R18, c[0x0][0x2d0], -R8 ;  /* 0x0000b40012047a23 */ /* 0x000fe20000010808 */
[----:B------:R-:W-:Y:S01]  /*1aae0*/  @P4 IADD3 R3, P0, R10, UR18, RZ ;  /* 0x000000120a034c10 */ /* 0x000fe2000ff1e0ff */
[----:B------:R-:W-:Y:S01]  /*1aaf0*/  @UP1 UIADD3 UR18, UP0, UR10, 0x80, URZ ;  /* 0x000000800a121890 */ /* 0x000fe2000ff1e03f */
[--C-:B------:R-:W-:Y:S01]  /*1ab00*/  FFMA.FTZ R18, R37, c[0x0][0x2d0], -R6.reuse ;  /* 0x0000b40025127a23 */ /* 0x100fe20000010806 */
[----:B------:R2:W-:Y:S01]  /*1ab10*/  MUFU.EX2 R43, R4 ;  /* 0x00000004002b7308 */ /* 0x0005e20000000800 */
[----:B------:R4:W-:Y:S01]  /*1ab20*/  @P4 LDGSTS.E.BYPASS.LTC128B.128 [R244+0x4100], [R12.64], !P6 ;  /* 0x041000000cf44fae */ /* 0x0009e2000f101d5c */
[----:B-1----:R-:W-:Y:S01]  /*1ab30*/  FMNMX.FTZ R184, R184, R5, !PT ;  /* 0x00000005b8b87209 */ /* 0x002fe20007810000 */
[----:B------:R-:W-:Y:S03]  /*1ab40*/  FFMA.FTZ R37, R48, c[0x0][0x2d0], -R6 ;  /* 0x0000b40030257a23 */ /* 0x000fe60000010806 */
[C---:B------:R-:W-:Y:S03]  /*1ab50*/  FSETP.NEU.FTZ.AND P1, PT, R184.reuse, -INF , PT ;  /* 0xff800000b800780b */ /* 0x040fe60003f3d000 */
[----:B---3--:R-:W1:Y:S01]  /*1ab60*/  SHFL.BFLY PT, R2, R0, 0x2, 0x1f ;  /* 0x0c401f0000027f89 */ /* 0x008e6200000e0000 */
[----:B--2---:R-:W-:Y:S01]  /*1ab70*/  @P4 IADD3.X R4, R7, UR15, RZ, P0, !PT ;  /* 0x0000000f07044c10 */ /* 0x004fe200087fe4ff */
[----:B------:R-:W-:Y:S01]  /*1ab80*/  FMUL.FTZ R7, R184, c[0x0][0x2d0] ;  /* 0x0000b400b8077a20 */ /* 0x000fe20000410000 */
[----:B------:R-:W-:Y:S01]  /*1ab90*/  @P4 LEA R14, P0, R3, c[0x0][0x1c8], 0x1 ;  /* 0x00007200030e4a11 */ /* 0x000fe200078008ff */
[----:B------:R-:W-:Y:S03]  /*1aba0*/  @UP1 UIADD3.X UR15, URZ, UR17, URZ, UP0, !UPT ;  /* 0x000000113f0f1290 */ /* 0x000fe600087fe43f */
[----:B------:R-:W-:Y:S02]  /*1abb0*/  FSEL R7, R7, RZ, P1 ;  /* 0x000000ff07077208 */ /* 0x000fe40000800000 */
[----:B------:R-:W-:Y:S02]  /*1abc0*/  @P4 LEA.HI.X R15, R3, c[0x0][0x1cc], R4, 0x1, P0 ;  /* 0x00007300030f4a11 */ /* 0x000fe400000f0c04 */
[----:B-1----:R-:W-:Y:S01]  /*1abd0*/  FMNMX.FTZ R0, R0, R2, !PT ;  /* 0x0000000200007209 */ /* 0x002fe20007810000 */
[--C-:B------:R-:W-:Y:S01]  /*1abe0*/  FFMA.FTZ R3, R216, c[0x0][0x2d0], -R7.reuse ;  /* 0x0000b400d8037a23 */ /* 0x100fe20000010807 */
[----:B------:R-:W-:Y:S01]  /*1abf0*/  @P4 IADD3 R4, P0, R12, UR19, RZ ;  /* 0x000000130c044c10 */ /* 0x000fe2000ff1e0ff */
[--C-:B------:R-:W-:Y:S01]  /*1ac00*/  FFMA.FTZ R2, R19, c[0x0][0x2d0], -R8.reuse ;  /* 0x0000b40013027a23 */ /* 0x100fe20000010808 */
[----:B------:R1:W-:Y:S01]  /*1ac10*/  @P4 LDGSTS.E.BYPASS.LTC128B.128 [R244+0x6100], [R14.64], !P5 ;  /* 0x061000000ef44fae */ /* 0x0003e2000e901d5c */
[----:B------:R2:W-:Y:S01]  /*1ac20*/  MUFU.EX2 R214, R3 ;  /* 0x0000000300d67308 */ /* 0x0005e20000000800 */
[----:B------:R-:W-:Y:S01]  /*1ac30*/  @P4 IADD3.X R5, R13, UR20, RZ, P0, !PT ;  /* 0x000000140d054c10 */ /* 0x000fe200087fe4ff */
[----:B------:R-:W-:Y:S01]  /*1ac40*/  FFMA.FTZ R216, R35, c[0x0][0x2d0], -R8 ;  /* 0x0000b40023d87a23 */ /* 0x000fe20000010808 */
[----:B------:R-:W-:Y:S01]  /*1ac50*/  @P4 IADD3 R10, P0, R4, UR19, RZ ;  /* 0x00000013040a4c10 */ /* 0x000fe2000ff1e0ff */
[--C-:B------:R-:W-:Y:S02]  /*1ac60*/  FFMA.FTZ R240, R56, c[0x0][0x2d0], -R7.reuse ;  /* 0x0000b40038f07a23 */ /* 0x100fe40000010807 */
[--C-:B------:R-:W-:Y:S01]  /*1ac70*/  FFMA.FTZ R224, R57, c[0x0][0x2d0], -R7.reuse ;  /* 0x0000b40039e07a23 */ /* 0x100fe20000010807 */
[C---:B------:R-:W-:Y:S01]  /*1ac80*/  @P4 IADD3.X R11, R5.reuse, UR20, RZ, P0, !PT ;  /* 0x00000014050b4c10 */ /* 0x040fe200087fe4ff */
[----:B------:R3:W-:Y:S01]  /*1ac90*/  @P4 LDGSTS.E.BYPASS.LTC128B.128 [R244+0x4900], [R4.64], !P6 ;  /* 0x0490000004f44fae */ /* 0x0007e2000f101d5c */
[----:B------:R-:W-:Y:S01]  /*1aca0*/  @P4 IADD3 R16, P0, R4, UR18, RZ ;  /* 0x0000001204104c10 */ /* 0x000fe2000ff1e0ff */
[----:B------:R-:W1:Y:S01]  /*1acb0*/  MUFU.EX2 R242, R2 ;  /* 0x0000000200f27308 */ /* 0x000e620000000800 */
[--C-:B------:R-:W-:Y:S02]  /*1acc0*/  FFMA.FTZ R231, R60, c[0x0][0x2d0], -R7.reuse ;  /* 0x0000b4003ce77a23 */ /* 0x100fe40000010807 */
[----:B------:R-:W-:Y:S01]  /*1acd0*/  @P4 IADD3.X R17, R5, UR15, RZ, P0, !PT ;  /* 0x0000000f05114c10 */ /* 0x000fe200087fe4ff */
[--C-:B------:R-:W-:Y:S01]  /*1ace0*/  FFMA.FTZ R241, R61, c[0x0][0x2d0], -R7.reuse ;  /* 0x0000b4003df17a23 */ /* 0x100fe20000010807 */
[----:B----4-:R-:W-:Y:S01]  /*1acf0*/  @P4 IADD3 R12, P0, R10, UR19, RZ ;  /* 0x000000130a0c4c10 */ /* 0x010fe2000ff1e0ff */
[----:B------:R3:W-:Y:S01]  /*1ad00*/  @P4 LDGSTS.E.BYPASS.LTC128B.128 [R244+0x6900], [R4.64+0x80], !P5 ;  /* 0x0690008004f44fae */ /* 0x0007e2000e901d5c */
[--C-:B------:R-:W-:Y:S02]  /*1ad10*/  FFMA.FTZ R44, R44, c[0x0][0x2d0], -R7.reuse ;  /* 0x0000b4002c2c7a23 */ /* 0x100fe40000010807 */
[----:B------:R-:W-:Y:S01]  /*1ad20*/  @P4 IADD3.X R13, R11, UR20, RZ, P0, !PT ;  /* 0x000000140b0d4c10 */ /* 0x000fe200087fe4ff */
[--C-:B------:R-:W-:Y:S02]  /*1ad30*/  FFMA.FTZ R40, R40, c[0x0][0x2d0], -R7.reuse ;  /* 0x0000b40028287a23 */ /* 0x100fe40000010807 */
[--C-:B------:R-:W-:Y:S02]  /*1ad40*/  FFMA.FTZ R41, R41, c[0x0][0x2d0], -R7.reuse ;  /* 0x0000b40029297a23 */ /* 0x100fe40000010807 */
[----:B--2---:R-:W-:Y:S01]  /*1ad50*/  FFMA.FTZ R3, R9, c[0x0][0x2d0], -R7 ;  /* 0x0000b40009037a23 */ /* 0x004fe20000010807 */
[----:B------:R2:W-:Y:S01]  /*1ad60*/  @P4 LDGSTS.E.BYPASS.LTC128B.128 [R244+0x5100], [R10.64], !P6 ;  /* 0x051000000af44fae */ /* 0x0005e2000f101d5c */
[----:B------:R-:W-:Y:S02]  /*1ad70*/  FFMA.FTZ R9, R53, c[0x0][0x2d0], -R6 ;  /* 0x0000b40035097a23 */ /* 0x000fe40000010806 */
[----:B------:R4:W2:Y:S01]  /*1ad80*/  MUFU.EX2 R189, R3 ;  /* 0x0000000300bd7308 */ /* 0x0008a20000000800 */
[--C-:B------:R-:W-:Y:S01]  /*1ad90*/  FFMA.FTZ R19, R51, c[0x0][0x2d0], -R8.reuse ;  /* 0x0000b40033137a23 */ /* 0x100fe20000010808 */
[----:B------:R-:W-:Y:S01]  /*1ada0*/  MOV R51, R27 ;  /* 0x0000001b00337202 */ /* 0x000fe20000000f00 */
[----:B------:R-:W-:Y:S02]  /*1adb0*/  IMAD.MOV.U32 R65, RZ, RZ, R9 ;  /* 0x000000ffff417224 */ /* 0x000fe400078e0009 */
[----:B------:R2:W-:Y:S01]  /*1adc0*/  @P4 LDGSTS.E.BYPASS.LTC128B.128 [R244+0x7100], [R16.64], !P5 ;  /* 0x0710000010f44fae */ /* 0x0005e2000e901d5c */
[----:B-1----:R-:W-:Y:S01]  /*1add0*/  F2FP.BF16.PACK_AB R191, R242, R43 ;  /* 0x0000002bf2bf723e */ /* 0x002fe200000010ff */
[----:B------:R-:W-:Y:S06]  /*1ade0*/  IMAD.MOV.U32 R67, RZ, RZ, R19 ;  /* 0x000000ffff437224 */ /* 0x000fec00078e0013 */
[----:B------:R-:W1:Y:S01]  /*1adf0*/  SHFL.BFLY PT, R2, R0, 0x1, 0x1f ;  /* 0x0c201f0000027f89 */ /* 0x000e6200000e0000 */
[----:B---3--:R-:W-:Y:S07]  /*1ae00*/  FSEL R4, R186, RZ, P3 ;  /* 0x000000ffba047208 */ /* 0x008fee0001800000 */
[----:B------:R3:W-:Y:S01]  /*1ae10*/  @P4 LDGSTS.E.BYPASS.LTC128B.128 [R244+0x5900], [R12.64], !P6 ;  /* 0x059000000cf44fae */ /* 0x0007e2000f101d5c */
[--C-:B----4-:R-:W-:Y:S02]  /*1ae20*/  FFMA.FTZ R3, R217, c[0x0][0x2d0], -R7.reuse ;  /* 0x0000b400d9037a23 */ /* 0x110fe40000010807 */
[----:B------:R-:W-:Y:S02]  /*1ae30*/  FFMA.FTZ R217, R34, c[0x0][0x2d0], -R8 ;  /* 0x0000b40022d97a23 */ /* 0x000fe40000010808 */
[----:B------:R4:W3:Y:S01]  /*1ae40*/  MUFU.EX2 R26, R3 ;  /* 0x00000003001a7308 */ /* 0x0008e20000000800 */
[----:B------:R-:W-:Y:S01]  /*1ae50*/  FFMA.FTZ R34, R45, c[0x0][0x2d0], -R7 ;  /* 0x0000b4002d227a23 */ /* 0x000fe20000010807 */
[----:B------:R-:W-:Y:S01]  /*1ae60*/  MOV R45, R190 ;  /* 0x000000be002d7202 */ /* 0x000fe20000000f00 */
[----:B--2---:R-:W-:Y:S01]  /*1ae70*/  IMAD.MOV.U32 R56, RZ, RZ, R189 ;  /* 0x000000ffff387224 */ /* 0x004fe200078e00bd */
[----:B------:R-:W-:Y:S02]  /*1ae80*/  F2FP.BF16.PACK_AB R190, R63, R46 ;  /* 0x0000002e3fbe723e */ /* 0x000fe400000010ff */
[----:B------:R-:W-:Y:S02]  /*1ae90*/  F2FP.BF16.PACK_AB R189, R45, R215 ;  /* 0x000000d72dbd723e */ /* 0x000fe400000010ff */
[----:B------:R-:W-:Y:S02]  /*1aea0*/  F2FP.BF16.PACK_AB R208, R56, R214 ;  /* 0x000000d638d0723e */ /* 0x000fe400000010ff */
[----:B-1----:R-:W-:Y:S01]  /*1aeb0*/  FMNMX.FTZ R182, R0, R2, !PT ;  /* 0x0000000200b67209 */ /* 0x002fe20007810000 */
[--C-:B------:R-:W-:Y:S01]  /*1aec0*/  FFMA.FTZ R0, R218, c[0x0][0x2d0], -R7.reuse ;  /* 0x0000b400da007a23 */ /* 0x100fe20000010807 */
[----:B------:R-:W-:Y:S01]  /*1aed0*/  @P4 IADD3 R2, P0, R10, UR18, RZ ;  /* 0x000000120a024c10 */ /* 0x000fe2000ff1e0ff */
[--C-:B------:R-:W-:Y:S02]  /*1aee0*/  FFMA.FTZ R218, R28, c[0x0][0x2d0], -R7.reuse ;  /* 0x0000b4001cda7a23 */ /* 0x100fe40000010807 */
[----:B------:R-:W1:Y:S01]  /*1aef0*/  MUFU.EX2 R243, R0 ;  /* 0x0000000000f37308 */ /* 0x000e620000000800 */
[C---:B------:R-:W-:Y:S02]  /*1af00*/  FMUL.FTZ R212, R182.reuse, c[0x0][0x2d0] ;  /* 0x0000b400b6d47a20 */ /* 0x040fe40000410000 */
[----:B------:R-:W-:Y:S05]  /*1af10*/  FFMA.FTZ R10, R49, c[0x0][0x2d0], -R6 ;  /* 0x0000b400310a7a23 */ /* 0x000fea0000010806 */
[----:B------:R-:W-:Y:S02]  /*1af20*/  MOV R64, R10 ;  /* 0x0000000a00407202 */ /* 0x000fe40000000f00 */
[----:B----4-:R-:W-:Y:S02]  /*1af30*/  @P4 IADD3.X R3, R11, UR15, RZ, P0, !PT ;  /* 0x0000000f0b034c10 */ /* 0x010fe400087fe4ff */
[----:B------:R-:W-:Y:S02]  /*1af40*/  FSETP.NEU.FTZ.AND P0, PT, R182, -INF , PT ;  /* 0xff800000b600780b */ /* 0x000fe40003f1d000 */
[----:B---3--:R-:W-:Y:S01]  /*1af50*/  MOV R49, R26 ;  /* 0x0000001a00317202 */ /* 0x008fe20000000f00 */
[----:B------:R2:W-:Y:S01]  /*1af60*/  @P4 LDGSTS.E.BYPASS.LTC128B.128 [R244+0x7900], [R2.64], !P5 ;  /* 0x0790000002f44fae */ /* 0x0005e2000e901d5c */
[----:B------:R-:W-:Y:S01]  /*1af70*/  FSEL R212, R212, RZ, P0 ;  /* 0x000000ffd4d47208 */ /* 0x000fe20000000000 */
[----:B------:R-:W-:Y:S02]  /*1af80*/  FFMA.FTZ R26, R50, c[0x0][0x2d0], -R8 ;  /* 0x0000b400321a7a23 */ /* 0x000fe40000010808 */
[----:B------:R-:W-:Y:S02]  /*1af90*/  IMAD.MOV.U32 R50, RZ, RZ, R36 ;  /* 0x000000ffff327224 */ /* 0x000fe400078e0024 */
[--C-:B------:R-:W-:Y:S02]  /*1afa0*/  FFMA.FTZ R5, R245, c[0x0][0x2d0], -R212.reuse ;  /* 0x0000b400f5057a23 */ /* 0x100fe400000108d4 */
[----:B------:R-:W-:Y:S01]  /*1afb0*/  FFMA.FTZ R245, R29, c[0x0][0x2d0], -R7 ;  /* 0x0000b4001df57a23 */ /* 0x000fe20000010807 */
[----:B-1----:R-:W-:Y:S01]  /*1afc0*/  F2FP.BF16.PACK_AB R210, R243, R49 ;  /* 0x00000031f3d2723e */ /* 0x002fe200000010ff */
[----:B------:R-:W-:Y:S01]  /*1afd0*/  FFMA.FTZ R0, R247, c[0x0][0x2d0], -R212 ;  /* 0x0000b400f7007a23 */ /* 0x000fe200000108d4 */
[----:B------:R1:W-:Y:S01]  /*1afe0*/  MUFU.EX2 R235, R5 ;  /* 0x0000000500eb7308 */ /* 0x0003e20000000800 */
[----:B------:R-:W-:Y:S01]  /*1aff0*/  FFMA.FTZ R247, R20, c[0x0][0x2d0], -R6 ;  /* 0x0000b40014f77a23 */ /* 0x000fe20000010806 */
[----:B------:R-:W0:Y:S01]  /*1b000*/  LDGDEPBAR ;  /* 0x00000000000079af */ /* 0x000e220000000000 */
[----:B------:R-:W-:Y:S02]  /*1b010*/  IMAD.MOV.U32 R66, RZ, RZ, R26 ;  /* 0x000000ffff427224 */ /* 0x000fe400078e001a */
[----:B------:R-:W-:Y:S05]  /*1b020*/  FFMA.FTZ R222, R222, c[0x0][0x2d0], -R212 ;  /* 0x0000b400dede7a23 */ /* 0x000fea00000108d4 */
[----:B------:R3:W-:Y:S01]  /*1b030*/  MUFU.EX2 R213, R0 ;  /* 0x0000000000d57308 */ /* 0x0007e20000000800 */
[----:B--2---:R-:W-:Y:S02]  /*1b040*/  FSEL R3, R185, RZ, P2 ;  /* 0x000000ffb9037208 */ /* 0x004fe40001000000 */
[----:B------:R-:W-:Y:S01]  /*1b050*/  FSEL R2, R184, RZ, P1 ;  /* 0x000000ffb8027208 */ /* 0x000fe20000800000 */
[----:B-1----:R-:W-:Y:S02]  /*1b060*/  FADD.FTZ R5, -R4, R180 ;  /* 0x000000b404057221 */ /* 0x002fe40000010100 */
[----:B------:R-:W-:Y:S02]  /*1b070*/  FADD.FTZ R4, -R3, R181 ;  /* 0x000000b503047221 */ /* 0x000fe40000010100 */
[----:B------:R-:W-:Y:S02]  /*1b080*/  FADD.FTZ R3, -R2, R187 ;  /* 0x000000bb02037221 */ /* 0x000fe40000010100 */
[----:B------:R-:W-:Y:S02]  /*1b090*/  FFMA.FTZ R187, R24, c[0x0][0x2d0], -R7 ;  /* 0x0000b40018bb7a23 */ /* 0x000fe40000010807 */
[----:B---3--:R-:W-:Y:S02]  /*1b0a0*/  FFMA.FTZ R0, R246, c[0x0][0x2d0], -R212 ;  /* 0x0000b400f6007a23 */ /* 0x008fe400000108d4 */
[----:B------:R-:W-:Y:S02]  /*1b0b0*/  FFMA.FTZ R246, R33, c[0x0][0x2d0], -R6 ;  /* 0x0000b40021f67a23 */ /* 0x000fe40000010806 */
[----:B------:R1:W2:Y:S01]  /*1b0c0*/  MUFU.EX2 R23, R0 ;  /* 0x0000000000177308 */ /* 0x0002a20000000800 */
[----:B------:R-:W-:Y:S02]  /*1b0d0*/  FFMA.FTZ R33, R54, c[0x0][0x2d0], -R8 ;  /* 0x0000b40036217a23 */ /* 0x000fe40000010808 */
[----:B-1----:R-:W-:Y:S02]  /*1b0e0*/  FFMA.FTZ R0, R220, c[0x0][0x2d0], -R212 ;  /* 0x0000b400dc007a23 */ /* 0x002fe400000108d4 */
[----:B------:R-:W-:Y:S05]  /*1b0f0*/  FFMA.FTZ R220, R21, c[0x0][0x2d0], -R6 ;  /* 0x0000b40015dc7a23 */ /* 0x000fea0000010806 */
[----:B------:R1:W3:Y:S01]  /*1b100*/  MUFU.EX2 R47, R0 ;  /* 0x00000000002f7308 */ /* 0x0002e20000000800 */
[----:B--2---:R-:W-:Y:S02]  /*1b110*/  IMAD.MOV.U32 R53, RZ, RZ, R23 ;  /* 0x000000ffff357224 */ /* 0x004fe400078e0017 */
[----:B------:R-:W2:Y:S01]  /*1b120*/  LDSM.16.MT88.4 R20, [R225+0x100] ;  /* 0x00010000e114783b */ /* 0x000ea20000004200 */
[----:B-1----:R-:W-:Y:S01]  /*1b130*/  FSEL R0, R182, RZ, P0 ;  /* 0x000000ffb6007208 */ /* 0x002fe20000000000 */
[----:B---3--:R-:W-:Y:S02]  /*1b140*/  IMAD.MOV.U32 R48, RZ, RZ, R47 ;  /* 0x000000ffff307224 */ /* 0x008fe400078e002f */
[----:B------:R-:W-:Y:S02]  /*1b150*/  FFMA.FTZ R47, R39, c[0x0][0x2d0], -R8 ;  /* 0x0000b400272f7a23 */ /* 0x000fe40000010808 */
[----:B------:R-:W-:Y:S01]  /*1b160*/  FADD.FTZ R2, -R0, R188 ;  /* 0x000000bc00027221 */ /* 0x000fe20000010100 */
[----:B------:R-:W-:Y:S01]  /*1b170*/  F2FP.BF16.PACK_AB R188, R252, R250 ;  /* 0x000000fafcbc723e */ /* 0x000fe200000010ff */
[----:B------:R-:W-:Y:S01]  /*1b180*/  FMUL.FTZ R0, R5, c[0x0][0x2d0] ;  /* 0x0000b40005007a20 */ /* 0x000fe20000410000 */
[----:B------:R-:W-:Y:S01]  /*1b190*/  F2FP.BF16.PACK_AB R211, R235, R48 ;  /* 0x00000030ebd3723e */ /* 0x000fe200000010ff */
[----:B------:R-:W-:Y:S02]  /*1b1a0*/  FFMA.FTZ R5, R52, c[0x0][0x2d0], -R6 ;  /* 0x0000b40034057a23 */ /* 0x000fe40000010806 */
[----:B------:R1:W3:Y:S01]  /*1b1b0*/  MUFU.EX2 R181, R0 ;  /* 0x0000000000b57308 */ /* 0x0002e20000000800 */
[----:B------:R-:W-:Y:S01]  /*1b1c0*/  IMAD.MOV.U32 R52, RZ, RZ, R209 ;  /* 0x000000ffff347224 */ /* 0x000fe200078e00d1 */
[----:B------:R-:W-:Y:S02]  /*1b1d0*/  F2FP.BF16.PACK_AB R209, R53, R213 ;  /* 0x000000d535d1723e */ /* 0x000fe400000010ff */
[----:B------:R-:W-:Y:S01]  /*1b1e0*/  MOV R35, R5 ;  /* 0x0000000500237202 */ /* 0x000fe20000000f00 */
[----:B-1----:R-:W-:Y:S02]  /*1b1f0*/  FMUL.FTZ R0, R4, c[0x0][0x2d0] ;  /* 0x0000b40004007a20 */ /* 0x002fe40000410000 */
[C---:B---3--:R-:W-:Y:S03]  /*1b200*/  FMUL.FTZ R4, R181.reuse, R192 ;  /* 0x000000c0b5047220 */ /* 0x048fe60000410000 */
[----:B------:R1:W3:Y:S01]  /*1b210*/  MUFU.EX2 R180, R0 ;  /* 0x0000000000b47308 */ /* 0x0002e20000000800 */
[C---:B------:R-:W-:Y:S01]  /*1b220*/  FMUL.FTZ R5, R181.reuse, R193 ;  /* 0x000000c1b5057220 */ /* 0x040fe20000410000 */
[----:B------:R-:W-:Y:S01]  /*1b230*/  MOV R193, R50 ;  /* 0x0000003200c17202 */ /* 0x000fe20000000f00 */
[C---:B------:R-:W-:Y:S01]  /*1b240*/  FMUL.FTZ R17, R181.reuse, R205 ;  /* 0x000000cdb5117220 */ /* 0x040fe20000410000 */
[----:B------:R-:W-:Y:S01]  /*1b250*/  MOV R205, R65 ;  /* 0x0000004100cd7202 */ /* 0x000fe20000000f00 */
[----:B------:R-:W-:Y:S02]  /*1b260*/  IMAD.MOV.U32 R65, RZ, RZ, R37 ;  /* 0x000000ffff417224 */ /* 0x000fe400078e0025 */
[----:B------:R-:W4:Y:S01]  /*1b270*/  LDSM.16.MT88.4 R36, [R226+0x100] ;  /* 0x00010000e224783b */ /* 0x000f220000004200 */
[C---:B------:R-:W-:Y:S02]  /*1b280*/  FMUL.FTZ R16, R181.reuse, R204 ;  /* 0x000000ccb5107220 */ /* 0x040fe40000410000 */
[----:B------:R-:W-:Y:S01]  /*1b290*/  IMAD.MOV.U32 R204, RZ, RZ, R33 ;  /* 0x000000ffffcc7224 */ /* 0x000fe200078e0021 */
[----:B------:R-:W-:Y:S01]  /*1b2a0*/  MUFU.EX2 R193, R193 ;  /* 0x000000c100c17308 */ /* 0x000fe20000000800 */
[C---:B------:R-:W-:Y:S01]  /*1b2b0*/  FMUL.FTZ R33, R181.reuse, R145 ;  /* 0x00000091b5217220 */ /* 0x040fe20000410000 */
[----:B------:R-:W-:Y:S01]  /*1b2c0*/  MOV R145, R67 ;  /* 0x0000004300917202 */ /* 0x000fe20000000f00 */
[----:B------:R-:W-:Y:S02]  /*1b2d0*/  IMAD.MOV.U32 R192, RZ, RZ, R66 ;  /* 0x000000ffffc07224 */ /* 0x000fe400078e0042 */
[C---:B------:R-:W-:Y:S02]  /*1b2e0*/  FMUL.FTZ R68, R181.reuse, R68 ;  /* 0x00000044b5447220 */ /* 0x040fe40000410000 */
[C---:B------:R-:W-:Y:S02]  /*1b2f0*/  FMUL.FTZ R69, R181.reuse, R69 ;  /* 0x00000045b5457220 */ /* 0x040fe40000410000 */
[C---:B------:R-:W-:Y:S02]  /*1b300*/  FMUL.FTZ R80, R181.reuse, R80 ;  /* 0x00000050b5507220 */ /* 0x040fe40000410000 */
[----:B------:R-:W-:Y:S02]  /*1b310*/  FMUL.FTZ R81, R181, R81 ;  /* 0x00000051b5517220 */ /* 0x000fe40000410000 */
[----:B-1----:R-:W-:Y:S02]  /*1b320*/  FMUL.FTZ R0, R3, c[0x0][0x2d0] ;  /* 0x0000b40003007a20 */ /* 0x002fe40000410000 */
[C---:B---3--:R-:W-:Y:S01]  /*1b330*/  FMUL.FTZ R6, R180.reuse, R194 ;  /* 0x000000c2b4067220 */ /* 0x048fe20000410000 */
[----:B------:R-:W-:Y:S01]  /*1b340*/  MOV R194, R52 ;  /* 0x0000003400c27202 */ /* 0x000fe20000000f00 */
[----:B------:R1:W3:Y:S01]  /*1b350*/  MUFU.EX2 R3, R0 ;  /* 0x0000000000037308 */ /* 0x0002e20000000800 */
[C---:B------:R-:W-:Y:S02]  /*1b360*/  FMUL.FTZ R19, R180.reuse, R207 ;  /* 0x000000cfb4137220 */ /* 0x040fe40000410000 */
[C---:B------:R-:W-:Y:S02]  /*1b370*/  FMUL.FTZ R50, R180.reuse, R162 ;  /* 0x000000a2b4327220 */ /* 0x040fe40000410000 */
[----:B------:R-:W-:Y:S02]  /*1b380*/  IMAD.MOV.U32 R207, RZ, RZ, R64 ;  /* 0x000000ffffcf7224 */ /* 0x000fe400078e0040 */
        /* <DEDUP_REMOVED lines=11> */
[----:B-1----:R-:W-:Y:S02]  /*1b440*/  FMUL.FTZ R0, R2, c[0x0][0x2d0] ;  /* 0x0000b40002007a20 */ /* 0x002fe40000410000 */
[----:B------:R-:W-:Y:S02]  /*1b450*/  FFMA.FTZ R2, R25, c[0x0][0x2d0], -R7 ;  /* 0x0000b40019027a23 */ /* 0x000fe40000010807 */
[C---:B------:R-:W-:Y:S01]  /*1b460*/  FMUL.FTZ R7, R180.reuse, R195 ;  /* 0x000000c3b4077220 */ /* 0x040fe20000410000 */
[----:B------:R-:W-:Y:S01]  /*1b470*/  MUFU.EX2 R176, R245 ;  /* 0x000000f500b07308 */ /* 0x000fe20000000800 */
[C---:B---3--:R-:W-:Y:S02]  /*1b480*/  FMUL.FTZ R8, R3.reuse, R196 ;  /* 0x000000c403087220 */ /* 0x048fe40000410000 */
[C---:B------:R-:W-:Y:S02]  /*1b490*/  FMUL.FTZ R9, R3.reuse, R197 ;  /* 0x000000c503097220 */ /* 0x040fe40000410000 */
[C---:B------:R-:W-:Y:S01]  /*1b4a0*/  FMUL.FTZ R12, R3.reuse, R200 ;  /* 0x000000c8030c7220 */ /* 0x040fe20000410000 */
[-C--:B--2---:R-:W-:Y:S04]  /*1b4b0*/  HMMA.16816.F32.BF16 R4, R188, R20.reuse, R4 ;  /* 0x00000014bc04723c */ /* 0x084fe80000041804 */
[----:B------:R-:W1:Y:S01]  /*1b4c0*/  MUFU.EX2 R0, R0 ;  /* 0x0000000000007308 */ /* 0x000e620000000800 */
[C---:B------:R-:W-:Y:S01]  /*1b4d0*/  FMUL.FTZ R13, R3.reuse, R201 ;  /* 0x000000c9030d7220 */ /* 0x040fe20000410000 */
[----:B------:R-:W-:Y:S01]  /*1b4e0*/  MOV R200, R58 ;  /* 0x0000003a00c87202 */ /* 0x000fe20000000f00 */
[----:B------:R-:W-:Y:S02]  /*1b4f0*/  IMAD.MOV.U32 R196, RZ, RZ, R18 ;  /* 0x000000ffffc47224 */ /* 0x000fe400078e0012 */
[C---:B------:R-:W-:Y:S03]  /*1b500*/  FMUL.FTZ R18, R180.reuse, R206 ;  /* 0x000000ceb4127220 */ /* 0x040fe60000410000 */
[C---:B------:R-:W-:Y:S02]  /*1b510*/  FMUL.FTZ R29, R3.reuse, R141 ;  /* 0x0000008d031d7220 */ /* 0x040fe40000410000 */
[----:B------:R-:W-:Y:S01]  /*1b520*/  IMAD.MOV.U32 R141, RZ, RZ, R30 ;  /* 0x000000ffff8d7224 */ /* 0x000fe200078e001e */
[----:B------:R-:W-:Y:S01]  /*1b530*/  MUFU.EX2 R200, R200 ;  /* 0x000000c800c87308 */ /* 0x000fe20000000800 */
[C---:B------:R-:W-:Y:S02]  /*1b540*/  FMUL.FTZ R24, R3.reuse, R136 ;  /* 0x0000008803187220 */ /* 0x040fe40000410000 */
[C---:B------:R-:W-:Y:S01]  /*1b550*/  FMUL.FTZ R25, R3.reuse, R137 ;  /* 0x0000008903197220 */ /* 0x040fe20000410000 */
[----:B------:R-:W-:Y:S01]  /*1b560*/  MOV R137, R43 ;  /* 0x0000002b00897202 */ /* 0x000fe20000000f00 */
[----:B------:R-:W-:Y:S01]  /*1b570*/  FMUL.FTZ R28, R3, R140 ;  /* 0x0000008c031c7220 */ /* 0x000fe20000410000 */
[----:B------:R-:W-:Y:S01]  /*1b580*/  MOV R140, R34 ;  /* 0x00000022008c7202 */ /* 0x000fe20000000f00 */
[----:B------:R-:W-:Y:S02]  /*1b590*/  IMAD.MOV.U32 R206, RZ, RZ, R35 ;  /* 0x000000ffffce7224 */ /* 0x000fe400078e0023 */
[C---:B------:R-:W-:Y:S02]  /*1b5a0*/  FMUL.FTZ R34, R180.reuse, R146 ;  /* 0x00000092b4227220 */ /* 0x040fe40000410000 */
[----:B------:R-:W-:Y:S01]  /*1b5b0*/  FMUL.FTZ R35, R180, R147 ;  /* 0x00000093b4237220 */ /* 0x000fe20000410000 */
[----:B------:R-:W-:Y:S01]  /*1b5c0*/  MOV R147, R45 ;  /* 0x0000002d00937202 */ /* 0x000fe20000000f00 */
[C---:B-1----:R-:W-:Y:S01]  /*1b5d0*/  FMUL.FTZ R10, R0.reuse, R198 ;  /* 0x000000c6000a7220 */ /* 0x042fe20000410000 */
[----:B------:R-:W-:Y:S01]  /*1b5e0*/  MOV R198, R63 ;  /* 0x0000003f00c67202 */ /* 0x000fe20000000f00 */
[C---:B------:R-:W-:Y:S02]  /*1b5f0*/  FMUL.FTZ R11, R0.reuse, R199 ;  /* 0x000000c7000b7220 */ /* 0x040fe40000410000 */
[----:B------:R-:W-:Y:S02]  /*1b600*/  IMAD.MOV.U32 R136, RZ, RZ, R65 ;  /* 0x000000ffff887224 */ /* 0x000fe400078e0041 */
[----:B------:R-:W-:Y:S02]  /*1b610*/  FFMA.FTZ R246, R223, c[0x0][0x2d0], -R212 ;  /* 0x0000b400dff67a23 */ /* 0x000fe400000108d4 */
[C---:B------:R-:W-:Y:S01]  /*1b620*/  FMUL.FTZ R14, R0.reuse, R202 ;  /* 0x000000ca000e7220 */ /* 0x040fe20000410000 */
[C---:B------:R-:W-:Y:S03]  /*1b630*/  HMMA.16816.F32.BF16 R8, R208.reuse, R20, R8 ;  /* 0x00000014d008723c */ /* 0x040fe60000041808 */
[----:B------:R-:W-:Y:S01]  /*1b640*/  MUFU.EX2 R246, R246 ;  /* 0x000000f600f67308 */ /* 0x000fe20000000800 */
[C---:B------:R-:W-:Y:S01]  /*1b650*/  FMUL.FTZ R15, R0.reuse, R203 ;  /* 0x000000cb000f7220 */ /* 0x040fe20000410000 */
[----:B------:R-:W-:Y:S01]  /*1b660*/  MOV R203, R44 ;  /* 0x0000002c00cb7202 */ /* 0x000fe20000000f00 */
[----:B------:R-:W-:Y:S02]  /*1b670*/  FMUL.FTZ R44, R3, R156 ;  /* 0x0000009c032c7220 */ /* 0x000fe40000410000 */
[C---:B------:R-:W-:Y:S03]  /*1b680*/  FMUL.FTZ R20, R181.reuse, R132 ;  /* 0x00000084b5147220 */ /* 0x040fe60000410000 */
[-C--:B------:R-:W-:Y:S03]  /*1b690*/  HMMA.16816.F32.BF16 R12, R208, R22.reuse, R12 ;  /* 0x00000016d00c723c */ /* 0x080fe6000004180c */
[C---:B------:R-:W-:Y:S02]  /*1b6a0*/  FMUL.FTZ R21, R181.reuse, R133 ;  /* 0x00000085b5157220 */ /* 0x040fe40000410000 */
[C---:B------:R-:W-:Y:S02]  /*1b6b0*/  FMUL.FTZ R30, R0.reuse, R142 ;  /* 0x0000008e001e7220 */ /* 0x040fe40000410000 */
[C---:B------:R-:W-:Y:S01]  /*1b6c0*/  FMUL.FTZ R26, R0.reuse, R138 ;  /* 0x0000008a001a7220 */ /* 0x040fe20000410000 */
[C---:B------:R-:W-:Y:S04]  /*1b6d0*/  HMMA.16816.F32.BF16 R16, R188.reuse, R22, R16 ;  /* 0x00000016bc10723c */ /* 0x040fe80000041810 */
[----:B------:R-:W-:Y:S01]  /*1b6e0*/  IMAD.MOV.U32 R142, RZ, RZ, R59 ;  /* 0x000000ffff8e7224 */ /* 0x000fe200078e003b */
[----:B------:R-:W-:Y:S01]  /*1b6f0*/  MOV R59, R31 ;  /* 0x0000001f003b7202 */ /* 0x000fe20000000f00 */
[----:B------:R-:W-:Y:S02]  /*1b700*/  FMUL.FTZ R31, R0, R143 ;  /* 0x0000008f001f7220 */ /* 0x000fe40000410000 */
[C---:B------:R-:W-:Y:S04]  /*1b710*/  FMUL.FTZ R22, R180.reuse, R134 ;  /* 0x00000086b4167220 */ /* 0x040fe80000410000 */
[----:B------:R-:W-:Y:S02]  /*1b720*/  FMUL.FTZ R23, R180, R135 ;  /* 0x00000087b4177220 */ /* 0x000fe40000410000 */
[----:B------:R-:W-:Y:S01]  /*1b730*/  IMAD.MOV.U32 R143, RZ, RZ, R32 ;  /* 0x000000ffff8f7224 */ /* 0x000fe200078e0020 */
[----:B------:R-:W-:Y:S01]  /*1b740*/  LDSM.16.MT88.4 R132, [R227+0x100] ;  /* 0x00010000e384783b */ /* 0x000fe20000004200 */
[----:B------:R-:W-:Y:S02]  /*1b750*/  FMUL.FTZ R32, R181, R144 ;  /* 0x00000090b5207220 */ /* 0x000fe40000410000 */
[----:B------:R-:W-:Y:S01]  /*1b760*/  IMAD.MOV.U32 R144, RZ, RZ, R53 ;  /* 0x000000ffff907224 */ /* 0x000fe200078e0035 */
[-C--:B----4-:R-:W-:Y:S03]  /*1b770*/  HMMA.16816.F32.BF16 R20, R188, R36.reuse, R20 ;  /* 0x00000024bc14723c */ /* 0x090fe60000041814 */
[C---:B------:R-:W-:Y:S01]  /*1b780*/  FMUL.FTZ R27, R0.reuse, R139 ;  /* 0x0000008b001b7220 */ /* 0x040fe20000410000 */
[----:B------:R-:W1:Y:S01]  /*1b790*/  LDSM.16.MT88.4 R52, [R228+0x100] ;  /* 0x00010000e434783b */ /* 0x000e620000004200 */
[----:B------:R-:W-:Y:S02]  /*1b7a0*/  IMAD.MOV.U32 R139, RZ, RZ, R47 ;  /* 0x000000ffff8b7224 */ /* 0x000fe400078e002f */
[----:B------:R-:W-:Y:S02]  /*1b7b0*/  IMAD.MOV.U32 R138, RZ, RZ, R46 ;  /* 0x000000ffff8a7224 */ /* 0x000fe400078e002e */
[----:B------:R-:W-:Y:S01]  /*1b7c0*/  IMAD.MOV.U32 R146, RZ, RZ, R41 ;  /* 0x000000ffff927224 */ /* 0x000fe200078e0029 */
[C---:B------:R-:W-:Y:S04]  /*1b7d0*/  HMMA.16816.F32.BF16 R24, R208.reuse, R36, R24 ;  /* 0x00000024d018723c */ /* 0x040fe80000041818 */
[C---:B------:R-:W-:Y:S02]  /*1b7e0*/  FMUL.FTZ R41, R3.reuse, R153 ;  /* 0x0000009903297220 */ /* 0x040fe40000410000 */
[----:B------:R-:W-:Y:S02]  /*1b7f0*/  FMUL.FTZ R43, R0, R155 ;  /* 0x0000009b002b7220 */ /* 0x000fe40000410000 */
[-C--:B------:R-:W-:Y:S04]  /*1b800*/  HMMA.16816.F32.BF16 R28, R208, R38.reuse, R28 ;  /* 0x00000026d01c723c */ /* 0x080fe8000004181c */
[----:B------:R-:W-:Y:S02]  /*1b810*/  FMUL.FTZ R45, R3, R157 ;  /* 0x0000009d032d7220 */ /* 0x000fe40000410000 */
[----:B------:R-:W-:Y:S02]  /*1b820*/  FFMA.FTZ R157, R249, c[0x0][0x2d0], -R212 ;  /* 0x0000b400f99d7a23 */ /* 0x000fe400000108d4 */
[C---:B------:R-:W-:Y:S01]  /*1b830*/  HMMA.16816.F32.BF16 R32, R188.reuse, R38, R32 ;  /* 0x00000026bc20723c */ /* 0x040fe20000041820 */
[----:B------:R-:W-:Y:S03]  /*1b840*/  MUFU.EX2 R249, R233 ;  /* 0x000000e900f97308 */ /* 0x000fe60000000800 */
[C---:B------:R-:W-:Y:S02]  /*1b850*/  FMUL.FTZ R36, R181.reuse, R148 ;  /* 0x00000094b5247220 */ /* 0x040fe40000410000 */
[----:B------:R-:W-:Y:S02]  /*1b860*/  FMUL.FTZ R37, R181, R149 ;  /* 0x00000095b5257220 */ /* 0x000fe40000410000 */
[C---:B------:R-:W-:Y:S04]  /*1b870*/  FMUL.FTZ R38, R180.reuse, R150 ;  /* 0x00000096b4267220 */ /* 0x040fe80000410000 */
[----:B------:R-:W-:Y:S02]  /*1b880*/  FMUL.FTZ R39, R180, R151 ;  /* 0x00000097b4277220 */ /* 0x000fe40000410000 */
[C---:B------:R-:W-:Y:S02]  /*1b890*/  FMUL.FTZ R46, R0.reuse, R158 ;  /* 0x0000009e002e7220 */ /* 0x040fe40000410000 */
[C---:B------:R-:W-:Y:S02]  /*1b8a0*/  FMUL.FTZ R47, R0.reuse, R159 ;  /* 0x0000009f002f7220 */ /* 0x040fe40000410000 */
[----:B------:R-:W-:Y:S01]  /*1b8b0*/  IMAD.MOV.U32 R199, RZ, RZ, R49 ;  /* 0x000000ffffc77224 */ /* 0x000fe200078e0031 */
[-C--:B-1----:R-:W-:Y:S03]  /*1b8c0*/  HMMA.16816.F32.BF16 R36, R188, R52.reuse, R36 ;  /* 0x00000034bc24723c */ /* 0x082fe60000041824 */
[----:B------:R-:W-:Y:S02]  /*1b8d0*/  IMAD.MOV.U32 R201, RZ, RZ, R40 ;  /* 0x000000ffffc97224 */ /* 0x000fe400078e0028 */
[C---:B------:R-:W-:Y:S02]  /*1b8e0*/  FMUL.FTZ R40, R3.reuse, R152 ;  /* 0x0000009803287220 */ /* 0x040fe40000410000 */
[----:B------:R-:W-:Y:S02]  /*1b8f0*/  IMAD.MOV.U32 R197, RZ, RZ, R42 ;  /* 0x000000ffffc57224 */ /* 0x000fe400078e002a */
[C---:B------:R-:W-:Y:S01]  /*1b900*/  FMUL.FTZ R42, R0.reuse, R154 ;  /* 0x0000009a002a7220 */ /* 0x040fe20000410000 */
[----:B------:R-:W-:Y:S02]  /*1b910*/  MUFU.EX2 R201, R201 ;  /* 0x000000c900c97308 */ /* 0x000fe40000000800 */
[C---:B------:R-:W-:Y:S01]  /*1b920*/  FMUL.FTZ R57, R3.reuse, R169 ;  /* 0x000000a903397220 */ /* 0x040fe20000410000 */
[----:B------:R-:W-:Y:S01]  /*1b930*/  MOV R154, R203 ;  /* 0x000000cb009a7202 */ /* 0x000fe20000000f00 */
[----:B------:R-:W-:Y:S02]  /*1b940*/  FMUL.FTZ R58, R0, R170 ;  /* 0x000000aa003a7220 */ /* 0x000fe40000410000 */
[C---:B------:R-:W-:Y:S04]  /*1b950*/  HMMA.16816.F32.BF16 R40, R208.reuse, R52, R40 ;  /* 0x00000034d028723c */ /* 0x040fe80000041828 */
[----:B------:R-:W-:Y:S01]  /*1b960*/  IMAD.MOV.U32 R195, RZ, RZ, R62 ;  /* 0x000000ffffc37224 */ /* 0x000fe200078e003e */
[----:B------:R-:W-:Y:S01]  /*1b970*/  MUFU.EX2 R197, R197 ;  /* 0x000000c500c57308 */ /* 0x000fe20000000800 */
[----:B------:R-:W-:Y:S01]  /*1b980*/  FMUL.FTZ R60, R3, R172 ;  /* 0x000000ac033c7220 */ /* 0x000fe20000410000 */
[----:B------:R-:W-:Y:S01]  /*1b990*/  MOV R158, R154 ;  /* 0x0000009a009e7202 */ /* 0x000fe20000000f00 */
[-C--:B------:R-:W-:Y:S04]  /*1b9a0*/  HMMA.16816.F32.BF16 R44, R208, R54.reuse, R44 ;  /* 0x00000036d02c723c */ /* 0x080fe8000004182c */
[----:B------:R-:W-:Y:S02]  /*1b9b0*/  IMAD.MOV.U32 R149, RZ, RZ, R51 ;  /* 0x000000ffff957224 */ /* 0x000fe400078e0033 */
[C---:B------:R-:W-:Y:S02]  /*1b9c0*/  FMUL.FTZ R51, R180.reuse, R163 ;  /* 0x000000a3b4337220 */ /* 0x040fe40000410000 */
[----:B------:R-:W-:Y:S01]  /*1b9d0*/  IMAD.MOV.U32 R202, RZ, RZ, R48 ;  /* 0x000000ffffca7224 */ /* 0x000fe200078e0030 */
[----:B------:R-:W-:Y:S03]  /*1b9e0*/  MUFU.EX2 R163, R221 ;  /* 0x000000dd00a37308 */ /* 0x000fe60000000800 */
[C---:B------:R-:W-:Y:S02]  /*1b9f0*/  FMUL.FTZ R48, R181.reuse, R160 ;  /* 0x000000a0b5307220 */ /* 0x040fe40000410000 */
[----:B------:R-:W-:Y:S02]  /*1ba00*/  FMUL.FTZ R49, R181, R161 ;  /* 0x000000a1b5317220 */ /* 0x000fe40000410000 */
[----:B------:R-:W-:Y:S02]  /*1ba10*/  FFMA.FTZ R154, R251, c[0x0][0x2d0], -R212 ;  /* 0x0000b400fb9a7a23 */ /* 0x000fe400000108d4 */
[C---:B------:R-:W-:Y:S01]  /*1ba20*/  FMUL.FTZ R52, R181.reuse, R164 ;  /* 0x000000a4b5347220 */ /* 0x040fe20000410000 */
[----:B------:R-:W-:Y:S01]  /*1ba30*/  MUFU.EX2 R251, R239 ;  /* 0x000000ef00fb7308 */ /* 0x000fe20000000800 */
[----:B------:R-:W-:Y:S01]  /*1ba40*/  FMUL.FTZ R53, R181, R165 ;  /* 0x000000a5b5357220 */ /* 0x000fe20000410000 */
[C---:B------:R-:W-:Y:S04]  /*1ba50*/  HMMA.16816.F32.BF16 R48, R188.reuse, R54, R48 ;  /* 0x00000036bc30723c */ /* 0x040fe80000041830 */
[----:B------:R-:W-:Y:S02]  /*1ba60*/  IMAD.MOV.U32 R148, RZ, RZ, R56 ;  /* 0x000000ffff947224 */ /* 0x000fe400078e0038 */
[C---:B------:R-:W-:Y:S02]  /*1ba70*/  FMUL.FTZ R56, R3.reuse, R168 ;  /* 0x000000a803387220 */ /* 0x040fe40000410000 */
[C---:B------:R-:W-:Y:S01]  /*1ba80*/  FMUL.FTZ R54, R180.reuse, R166 ;  /* 0x000000a6b4367220 */ /* 0x040fe20000410000 */
[----:B------:R1:W-:Y:S03]  /*1ba90*/  MUFU.EX2 R168, R2 ;  /* 0x0000000200a87308 */ /* 0x0003e60000000800 */
[----:B------:R-:W-:Y:S02]  /*1baa0*/  FMUL.FTZ R55, R180, R167 ;  /* 0x000000a7b4377220 */ /* 0x000fe40000410000 */
[----:B------:R-:W-:Y:S02]  /*1bab0*/  FMUL.FTZ R61, R3, R173 ;  /* 0x000000ad033d7220 */ /* 0x000fe40000410000 */
[C---:B------:R-:W-:Y:S02]  /*1bac0*/  FMUL.FTZ R62, R0.reuse, R174 ;  /* 0x000000ae003e7220 */ /* 0x040fe40000410000 */
[C---:B------:R-:W-:Y:S01]  /*1bad0*/  FMUL.FTZ R63, R0.reuse, R175 ;  /* 0x000000af003f7220 */ /* 0x040fe20000410000 */
[-C--:B------:R-:W-:Y:S01]  /*1bae0*/  HMMA.16816.F32.BF16 R52, R188, R132.reuse, R52 ;  /* 0x00000084bc34723c */ /* 0x080fe20000041834 */
[----:B------:R-:W-:Y:S02]  /*1baf0*/  MUFU.EX2 R167, R219 ;  /* 0x000000db00a77308 */ /* 0x000fe40000000800 */
[----:B------:R-:W-:Y:S02]  /*1bb00*/  IMAD.MOV.U32 R150, RZ, RZ, R59 ;  /* 0x000000ffff967224 */ /* 0x000fe400078e003b */
[C---:B------:R-:W-:Y:S02]  /*1bb10*/  FMUL.FTZ R59, R0.reuse, R171 ;  /* 0x000000ab003b7220 */ /* 0x040fe40000410000 */
[----:B------:R-:W-:Y:S02]  /*1bb20*/  FMUL.FTZ R65, R181, R177 ;  /* 0x000000b1b5417220 */ /* 0x000fe40000410000 */
[C---:B------:R-:W-:Y:S02]  /*1bb30*/  FMUL.FTZ R72, R3.reuse, R72 ;  /* 0x0000004803487220 */ /* 0x040fe40000410000 */
[----:B------:R-:W-:Y:S01]  /*1bb40*/  MUFU.EX2 R177, R216 ;  /* 0x000000d800b17308 */ /* 0x000fe20000000800 */
[C---:B------:R-:W-:Y:S04]  /*1bb50*/  HMMA.16816.F32.BF16 R56, R208.reuse, R132, R56 ;  /* 0x00000084d038723c */ /* 0x040fe80000041838 */
[C---:B------:R-:W-:Y:S02]  /*1bb60*/  FMUL.FTZ R73, R3.reuse, R73 ;  /* 0x0000004903497220 */ /* 0x040fe40000410000 */
[C---:B------:R-:W-:Y:S02]  /*1bb70*/  FMUL.FTZ R74, R0.reuse, R74 ;  /* 0x0000004a004a7220 */ /* 0x040fe40000410000 */
[-C--:B------:R-:W-:Y:S01]  /*1bb80*/  HMMA.16816.F32.BF16 R60, R208, R134.reuse, R60 ;  /* 0x00000086d03c723c */ /* 0x080fe2000004183c */
[----:B------:R-:W-:Y:S03]  /*1bb90*/  MUFU.EX2 R166, R220 ;  /* 0x000000dc00a67308 */ /* 0x000fe60000000800 */
[C---:B------:R-:W-:Y:S02]  /*1bba0*/  FMUL.FTZ R75, R0.reuse, R75 ;  /* 0x0000004b004b7220 */ /* 0x040fe40000410000 */
[C---:B------:R-:W-:Y:S02]  /*1bbb0*/  FMUL.FTZ R76, R3.reuse, R76 ;  /* 0x0000004c034c7220 */ /* 0x040fe40000410000 */
[C---:B------:R-:W-:Y:S01]  /*1bbc0*/  HMMA.16816.F32.BF16 R64, R188.reuse, R134, R64 ;  /* 0x00000086bc40723c */ /* 0x040fe20000041840 */
[----:B------:R-:W2:Y:S02]  /*1bbd0*/  LDSM.16.MT88.4 R132, [R225+0x2100] ;  /* 0x00210000e184783b */ /* 0x000ea40000004200 */
[----:B------:R-:W-:Y:S01]  /*1bbe0*/  MUFU.EX2 R165, R187 ;  /* 0x000000bb00a57308 */ /* 0x000fe20000000800 */
[C---:B------:R-:W-:Y:S02]  /*1bbf0*/  FMUL.FTZ R77, R3.reuse, R77 ;  /* 0x0000004d034d7220 */ /* 0x040fe40000410000 */
[C---:B------:R-:W-:Y:S02]  /*1bc00*/  FMUL.FTZ R78, R0.reuse, R78 ;  /* 0x0000004e004e7220 */ /* 0x040fe40000410000 */
[----:B------:R-:W-:Y:S04]  /*1bc10*/  FMUL.FTZ R79, R0, R79 ;  /* 0x0000004f004f7220 */ /* 0x000fe80000410000 */
[C---:B------:R-:W-:Y:S01]  /*1bc20*/  FMUL.FTZ R86, R180.reuse, R86 ;  /* 0x00000056b4567220 */ /* 0x040fe20000410000 */
[----:B------:R-:W-:Y:S01]  /*1bc30*/  MUFU.EX2 R187, R231 ;  /* 0x000000e700bb7308 */ /* 0x000fe20000000800 */
        /* <DEDUP_REMOVED lines=14> */
[-C--:B--2---:R-:W-:Y:S03]  /*1bd20*/  HMMA.16816.F32.BF16 R68, R188, R132.reuse, R68 ;  /* 0x00000084bc44723c */ /* 0x084fe60000041844 */
        /* <DEDUP_REMOVED lines=27> */
[----:B------:R-:W-:Y:S01]  /*1bee0*/  IMAD.MOV.U32 R151, RZ, RZ, R150 ;  /* 0x000000ffff977224 */ /* 0x000fe200078e0096 */
[----:B------:R-:W-:Y:S01]  /*1bef0*/  MOV R150, R149 ;  /* 0x0000009500967202 */ /* 0x000fe20000000f00 */
[----:B------:R-:W-:Y:S01]  /*1bf00*/  FMUL.FTZ R124, R3, R124 ;  /* 0x0000007c037c7220 */ /* 0x000fe20000410000 */
[-C--:B--2---:R-:W-:Y:S03]  /*1bf10*/  HMMA.16816.F32.BF16 R84, R188, R132.reuse, R84 ;  /* 0x00000084bc54723c */ /* 0x084fe60000041854 */
[----:B-1----:R-:W-:Y:S02]  /*1bf20*/  FFMA.FTZ R2, R151, c[0x0][0x2d0], -R212 ;  /* 0x0000b40097027a23 */ /* 0x002fe400000108d4 */
[----:B------:R-:W-:Y:S02]  /*1bf30*/  IMAD.MOV.U32 R151, RZ, RZ, R137 ;  /* 0x000000ffff977224 */ /* 0x000fe400078e0089 */
[----:B------:R1:W-:Y:S01]  /*1bf40*/  MUFU.EX2 R164, R2 ;  /* 0x0000000200a47308 */ /* 0x0003e20000000800 */
[C---:B------:R-:W-:Y:S04]  /*1bf50*/  HMMA.16816.F32.BF16 R88, R208.reuse, R132, R88 ;  /* 0x00000084d058723c */ /* 0x040fe80000041858 */
[----:B------:R-:W-:Y:S02]  /*1bf60*/  FMUL.FTZ R125, R3, R125 ;  /* 0x0000007d037d7220 */ /* 0x000fe40000410000 */
[C---:B------:R-:W-:Y:S02]  /*1bf70*/  FMUL.FTZ R126, R0.reuse, R126 ;  /* 0x0000007e007e7220 */ /* 0x040fe40000410000 */
[-C--:B------:R-:W-:Y:S04]  /*1bf80*/  HMMA.16816.F32.BF16 R92, R208, R134.reuse, R92 ;  /* 0x00000086d05c723c */ /* 0x080fe8000004185c */
[----:B------:R-:W-:Y:S02]  /*1bf90*/  FMUL.FTZ R127, R0, R127 ;  /* 0x0000007f007f7220 */ /* 0x000fe40000410000 */
[----:B------:R-:W-:Y:S02]  /*1bfa0*/  IMAD.MOV.U32 R203, RZ, RZ, R202 ;  /* 0x000000ffffcb7224 */ /* 0x000fe400078e00ca */
[C---:B------:R-:W-:Y:S01]  /*1bfb0*/  HMMA.16816.F32.BF16 R96, R188.reuse, R134, R96 ;  /* 0x00000086bc60723c */ /* 0x040fe20000041860 */
[----:B------:R-:W2:Y:S03]  /*1bfc0*/  LDSM.16.MT88.4 R132, [R228+0x2100] ;  /* 0x00210000e484783b */ /* 0x000ea60000004200 */
[----:B------:R-:W-:Y:S02]  /*1bfd0*/  IMAD.MOV.U32 R202, RZ, RZ, R195 ;  /* 0x000000ffffca7224 */ /* 0x000fe400078e00c3 */
[----:B------:R-:W3:Y:S01]  /*1bfe0*/  MUFU.EX2 R195, R218 ;  /* 0x000000da00c37308 */ /* 0x000ee20000000800 */
[----:B-1----:R-:W-:Y:S01]  /*1bff0*/  FFMA.FTZ R2, R150, c[0x0][0x2d0], -R212 ;  /* 0x0000b40096027a23 */ /* 0x002fe200000108d4 */
[----:B------:R-:W-:Y:S01]  /*1c000*/  MOV R150, R138 ;  /* 0x0000008a00967202 */ /* 0x000fe20000000f00 */
[C---:B------:R-:W-:Y:S03]  /*1c010*/  FMUL.FTZ R130, R180.reuse, R130 ;  /* 0x00000082b4827220 */ /* 0x040fe60000410000 */
[----:B------:R-:W-:Y:S02]  /*1c020*/  FMUL.FTZ R131, R180, R131 ;  /* 0x00000083b4837220 */ /* 0x000fe40000410000 */
[----:B------:R-:W-:Y:S02]  /*1c030*/  IMAD.MOV.U32 R169, RZ, RZ, R158 ;  /* 0x000000ffffa97224 */ /* 0x000fe400078e009e */
[----:B------:R-:W-:Y:S02]  /*1c040*/  FFMA.FTZ R245, R248, c[0x0][0x2d0], -R212 ;  /* 0x0000b400f8f57a23 */ /* 0x000fe400000108d4 */
[----:B------:R-:W-:Y:S01]  /*1c050*/  MUFU.EX2 R248, R240 ;  /* 0x000000f000f87308 */ /* 0x000fe20000000800 */
        /* <DEDUP_REMOVED lines=9> */
[----:B------:R1:W-:Y:S01]  /*1c0f0*/  MUFU.EX2 R196, R217 ;  /* 0x000000d900c47308 */ /* 0x0003e20000000800 */
[----:B------:R-:W-:Y:S01]  /*1c100*/  MOV R143, R136 ;  /* 0x00000088008f7202 */ /* 0x000fe20000000f00 */
[----:B------:R-:W-:Y:S01]  /*1c110*/  FMUL.FTZ R128, R181, R128 ;  /* 0x00000080b5807220 */ /* 0x000fe20000410000 */
[----:B------:R-:W-:Y:S01]  /*1c120*/  MOV R153, R142 ;  /* 0x0000008e00997202 */ /* 0x000fe20000000f00 */
[----:B------:R-:W-:Y:S01]  /*1c130*/  IMAD.MOV.U32 R142, RZ, RZ, R139 ;  /* 0x000000ffff8e7224 */ /* 0x000fe200078e008b */
[----:B------:R-:W-:Y:S01]  /*1c140*/  MOV R175, R143 ;  /* 0x0000008f00af7202 */ /* 0x000fe20000000f00 */
[----:B------:R-:W-:Y:S01]  /*1c150*/  LDSM.16.MT88.4 R136, [R225+0x900] ;  /* 0x00090000e188783b */ /* 0x000fe20000004200 */
[--C-:B------:R-:W-:Y:S01]  /*1c160*/  FFMA.FTZ R152, R152, c[0x0][0x2d0], -R212.reuse ;  /* 0x0000b40098987a23 */ /* 0x100fe200000108d4 */
[----:B------:R-:W-:Y:S01]  /*1c170*/  MOV R178, R141 ;  /* 0x0000008d00b27202 */ /* 0x000fe20000000f00 */
[----:B------:R-:W-:Y:S01]  /*1c180*/  FFMA.FTZ R153, R153, c[0x0][0x2d0], -R212 ;  /* 0x0000b40099997a23 */ /* 0x000fe200000108d4 */
[----:B------:R-:W4:Y:S01]  /*1c190*/  MUFU.EX2 R198, R2 ;  /* 0x0000000200c67308 */ /* 0x000f220000000800 */
[----:B------:R-:W-:Y:S01]  /*1c1a0*/  IMAD.MOV.U32 R247, RZ, RZ, R142 ;  /* 0x000000fffff77224 */ /* 0x000fe200078e008e */
[----:B---3--:R-:W-:Y:S01]  /*1c1b0*/  F2FP.BF16.PACK_AB R142, R176, R195 ;  /* 0x000000c3b08e723e */ /* 0x008fe200000010ff */
[-C--:B--2---:R-:W-:Y:S03]  /*1c1c0*/  HMMA.16816.F32.BF16 R100, R188, R132.reuse, R100 ;  /* 0x00000084bc64723c */ /* 0x084fe60000041864 */
[----:B------:R-:W-:Y:S04]  /*1c1d0*/  FMUL.FTZ R129, R181, R129 ;  /* 0x00000081b5817220 */ /* 0x000fe80000410000 */
[----:B------:R-:W-:Y:S01]  /*1c1e0*/  MUFU.EX2 R178, R178 ;  /* 0x000000b200b27308 */ /* 0x000fe20000000800 */
[C---:B------:R-:W-:Y:S01]  /*1c1f0*/  HMMA.16816.F32.BF16 R104, R208.reuse, R132, R104 ;  /* 0x00000084d068723c */ /* 0x040fe20000041868 */
[----:B-1----:R-:W-:Y:S07]  /*1c200*/  LDSM.16.MT88.4 R216, [R226+0x3900] ;  /* 0x00390000e2d8783b */ /* 0x002fee0000004200 */
[-C--:B------:R-:W-:Y:S01]  /*1c210*/  HMMA.16816.F32.BF16 R108, R208, R134.reuse, R108 ;  /* 0x00000086d06c723c */ /* 0x080fe2000004186c */
[----:B------:R-:W-:Y:S03]  /*1c220*/  MUFU.EX2 R245, R245 ;  /* 0x000000f500f57308 */ /* 0x000fe60000000800 */
[----:B----4-:R-:W-:Y:S01]  /*1c230*/  F2FP.BF16.PACK_AB R141, R198, R164 ;  /* 0x000000a4c68d723e */ /* 0x010fe200000010ff */
[--C-:B------:R-:W-:Y:S03]  /*1c240*/  FFMA.FTZ R2, R194, c[0x0][0x2d0], -R212.reuse ;  /* 0x0000b400c2027a23 */ /* 0x100fe600000108d4 */
[C---:B------:R-:W-:Y:S01]  /*1c250*/  HMMA.16816.F32.BF16 R112, R188.reuse, R134, R112 ;  /* 0x00000086bc70723c */ /* 0x040fe20000041870 */
[----:B------:R-:W1:Y:S02]  /*1c260*/  LDSM.16.MT88.4 R132, [R227+0x2100] ;  /* 0x00210000e384783b */ /* 0x000e640000004200 */
[----:B------:R2:W-:Y:S10]  /*1c270*/  MUFU.EX2 R194, R2 ;  /* 0x0000000200c27308 */ /* 0x0005f40000000800 */
[----:B------:R-:W-:Y:S01]  /*1c280*/  MUFU.EX2 R175, R175 ;  /* 0x000000af00af7308 */ /* 0x000fe20000000800 */
[--C-:B--2---:R-:W-:Y:S02]  /*1c290*/  FFMA.FTZ R2, R155, c[0x0][0x2d0], -R212.reuse ;  /* 0x0000b4009b027a23 */ /* 0x104fe400000108d4 */
[----:B------:R-:W-:Y:S07]  /*1c2a0*/  FFMA.FTZ R212, R183, c[0x0][0x2d0], -R212 ;  /* 0x0000b400b7d47a23 */ /* 0x000fee00000108d4 */
        /* <DEDUP_REMOVED lines=10> */
[-C--:B-1----:R-:W-:Y:S01]  /*1c350*/  HMMA.16816.F32.BF16 R116, R188, R132.reuse, R116 ;  /* 0x00000084bc74723c */ /* 0x082fe20000041874 */
[----:B------:R1:W2:Y:S02]  /*1c360*/  MUFU.EX2 R192, R2 ;  /* 0x0000000200c07308 */ /* 0x0002a40000000800 */
[----:B------:R-:W-:Y:S01]  /*1c370*/  IMAD.MOV.U32 R151, RZ, RZ, R147 ;  /* 0x000000ffff977224 */ /* 0x000fe200078e0093 */
[----:B------:R-:W-:Y:S01]  /*1c380*/  MOV R158, R155 ;  /* 0x0000009b009e7202 */ /* 0x000fe20000000f00 */
[----:B------:R-:W-:Y:S01]  /*1c390*/  IMAD.MOV.U32 R161, RZ, RZ, R149 ;  /* 0x000000ffffa17224 */ /* 0x000fe200078e0095 */
[----:B------:R-:W-:Y:S01]  /*1c3a0*/  MOV R160, R150 ;  /* 0x0000009600a07202 */ /* 0x000fe20000000f00 */
[----:B------:R-:W-:Y:S01]  /*1c3b0*/  IMAD.MOV.U32 R149, RZ, RZ, R145 ;  /* 0x000000ffff957224 */ /* 0x000fe200078e0091 */
[C---:B------:R-:W-:Y:S01]  /*1c3c0*/  HMMA.16816.F32.BF16 R120, R208.reuse, R132, R120 ;  /* 0x00000084d078723c */ /* 0x040fe20000041878 */
[----:B------:R-:W3:Y:S03]  /*1c3d0*/  LDL.LU R133, [R1] ;  /* 0x0000000001857983 */ /* 0x000ee60000300800 */
[----:B------:R-:W-:Y:S01]  /*1c3e0*/  MOV R150, R146 ;  /* 0x0000009200967202 */ /* 0x000fe20000000f00 */
[----:B------:R-:W4:Y:S01]  /*1c3f0*/  LDL.LU R132, [R1+0x4] ;  /* 0x0000040001847983 */ /* 0x000f220000300800 */
[----:B------:R-:W-:Y:S01]  /*1c400*/  MOV R173, R151 ;  /* 0x0000009700ad7202 */ /* 0x000fe20000000f00 */
[----:B------:R-:W-:Y:S01]  /*1c410*/  IMAD.MOV.U32 R220, RZ, RZ, R161 ;  /* 0x000000ffffdc7224 */ /* 0x000fe200078e00a1 */
[-C--:B------:R-:W-:Y:S01]  /*1c420*/  HMMA.16816.F32.BF16 R124, R208, R134.reuse, R124 ;  /* 0x00000086d07c723c */ /* 0x080fe2000004187c */
[----:B------:R-:W4:Y:S03]  /*1c430*/  LDL.LU R156, [R1+0x1c] ;  /* 0x00001c00019c7983 */ /* 0x000f260000300800 */
[----:B------:R-:W-:Y:S01]  /*1c440*/  IMAD.MOV.U32 R170, RZ, RZ, R150 ;  /* 0x000000ffffaa7224 */ /* 0x000fe200078e0096 */
[----:B------:R-:W-:Y:S01]  /*1c450*/  MOV R174, R149 ;  /* 0x0000009500ae7202 */ /* 0x000fe20000000f00 */
[----:B------:R-:W-:Y:S01]  /*1c460*/  IMAD.MOV.U32 R161, RZ, RZ, R159 ;  /* 0x000000ffffa17224 */ /* 0x000fe200078e009f */
[----:B------:R-:W-:Y:S01]  /*1c470*/  MOV R159, R199 ;  /* 0x000000c7009f7202 */ /* 0x000fe20000000f00 */
[----:B------:R-:W-:Y:S01]  /*1c480*/  HMMA.16816.F32.BF16 R128, R188, R134, R128 ;  /* 0x00000086bc80723c */ /* 0x000fe20000041880 */
[----:B-1----:R-:W4:Y:S01]  /*1c490*/  LDL.LU R2, [R1+0x8] ;  /* 0x0000080001027983 */ /* 0x002f220000300800 */
[----:B------:R-:W-:Y:S02]  /*1c4a0*/  MUFU.EX2 R199, R153 ;  /* 0x0000009900c77308 */ /* 0x000fe40000000800 */
[----:B------:R-:W-:Y:S02]  /*1c4b0*/  MOV R155, R148 ;  /* 0x00000094009b7202 */ /* 0x000fe40000000f00 */
[----:B------:R-:W-:Y:S02]  /*1c4c0*/  MOV R148, R144 ;  /* 0x0000009000947202 */ /* 0x000fe40000000f00 */
[----:B------:R-:W1:Y:S01]  /*1c4d0*/  LDSM.16.MT88.4 R144, [R226+0x900] ;  /* 0x00090000e290783b */ /* 0x000e620000004200 */
[----:B------:R-:W-:Y:S03]  /*1c4e0*/  F2FP.BF16.PACK_AB R134, R179, R197 ;  /* 0x000000c5b386723e */ /* 0x000fe600000010ff */
[----:B------:R-:W-:Y:S01]  /*1c4f0*/  F2FP.BF16.PACK_AB R135, R177, R196 ;  /* 0x000000c4b187723e */ /* 0x000fe200000010ff */
[----:B------:R-:W-:Y:S01]  /*1c500*/  IMAD.MOV.U32 R172, RZ, RZ, R155 ;  /* 0x000000ffffac7224 */ /* 0x000fe200078e009b */
[----:B--2---:R-:W-:Y:S01]  /*1c510*/  F2FP.BF16.PACK_AB R143, R192, R194 ;  /* 0x000000c2c08f723e */ /* 0x004fe200000010ff */
[----:B------:R-:W-:Y:S01]  /*1c520*/  IMAD.MOV.U32 R155, RZ, RZ, R140 ;  /* 0x000000ffff9b7224 */ /* 0x000fe200078e008c */
[----:B------:R-:W-:Y:S01]  /*1c530*/  F2FP.BF16.PACK_AB R140, R168, R165 ;  /* 0x000000a5a88c723e */ /* 0x000fe200000010ff */
[----:B------:R-:W-:Y:S01]  /*1c540*/  IMAD.MOV.U32 R171, RZ, RZ, R148 ;  /* 0x000000ffffab7224 */ /* 0x000fe200078e0094 */
[----:B------:R-:W-:Y:S01]  /*1c550*/  MOV R221, R172 ;  /* 0x000000ac00dd7202 */ /* 0x000fe20000000f00 */
[----:B------:R-:W2:Y:S01]  /*1c560*/  LDSM.16.MT88.4 R148, [R228+0x900] ;  /* 0x00090000e494783b */ /* 0x000ea20000004200 */
[----:B------:R-:W-:Y:S01]  /*1c570*/  MUFU.EX2 R172, R154 ;  /* 0x0000009a00ac7308 */ /* 0x000fe20000000800 */
[----:B------:R-:W-:Y:S02]  /*1c580*/  F2FP.BF16.PACK_AB R209, R245, R246 ;  /* 0x000000f6f5d1723e */ /* 0x000fe400000010ff */
[----:B------:R-:W-:Y:S07]  /*1c590*/  F2FP.BF16.PACK_AB R210, R183, R187 ;  /* 0x000000bbb7d2723e */ /* 0x000fee00000010ff */
[----:B------:R-:W-:Y:S10]  /*1c5a0*/  MUFU.EX2 R190, R157 ;  /* 0x0000009d00be7308 */ /* 0x000ff40000000800 */
[----:B------:R-:W-:Y:S10]  /*1c5b0*/  MUFU.EX2 R189, R205 ;  /* 0x000000cd00bd7308 */ /* 0x000ff40000000800 */
[----:B------:R1:W-:Y:S10]  /*1c5c0*/  MUFU.EX2 R188, R247 ;  /* 0x000000f700bc7308 */ /* 0x0003f40000000800 */
[----:B------:R-:W-:Y:S10]  /*1c5d0*/  MUFU.EX2 R191, R173 ;  /* 0x000000ad00bf7308 */ /* 0x000ff40000000800 */
[----:B------:R-:W-:Y:S01]  /*1c5e0*/  MUFU.EX2 R173, R169 ;  /* 0x000000a900ad7308 */ /* 0x000fe20000000800 */
[----:B-1----:R-:W-:Y:S02]  /*1c5f0*/  MOV R247, R160 ;  /* 0x000000a000f77202 */ /* 0x002fe40000000f00 */
[----:B------:R-:W-:Y:S01]  /*1c600*/  MOV R160, R158 ;  /* 0x0000009e00a07202 */ /* 0x000fe20000000f00 */
[----:B------:R-:W-:Y:S06]  /*1c610*/  IMAD.MOV.U32 R158, RZ, RZ, R203 ;  /* 0x000000ffff9e7224 */ /* 0x000fec00078e00cb */
[----:B------:R-:W-:Y:S10]  /*1c620*/  MUFU.EX2 R203, R152 ;  /* 0x0000009800cb7308 */ /* 0x000ff40000000800 */
[----:B------:R1:W-:Y:S10]  /*1c630*/  MUFU.EX2 R169, R155 ;  /* 0x0000009b00a97308 */ /* 0x0003f40000000800 */
[----:B------:R-:W-:Y:S10]  /*1c640*/  MUFU.EX2 R171, R171 ;  /* 0x000000ab00ab7308 */ /* 0x000ff40000000800 */
[----:B------:R-:W-:Y:S01]  /*1c650*/  MUFU.EX2 R174, R174 ;  /* 0x000000ae00ae7308 */ /* 0x000fe20000000800 */
[----:B-1----:R-:W-:Y:S09]  /*1c660*/  LDSM.16.MT88.4 R152, [R226+0x1100] ;  /* 0x00110000e298783b */ /* 0x002ff20000004200 */
[----:B------:R-:W-:Y:S01]  /*1c670*/  MUFU.EX2 R170, R170 ;  /* 0x000000aa00aa7308 */ /* 0x000fe20000000800 */
[----:B---3--:R-:W-:Y:S01]  /*1c680*/  FFMA.FTZ R181, R181, R133, R250 ;  /* 0x00000085b5b57223 */ /* 0x008fe200000100fa */
[----:B------:R-:W-:Y:S08]  /*1c690*/  F2FP.BF16.PACK_AB R133, R167, R163 ;  /* 0x000000a3a785723e */ /* 0x000ff000000010ff */
[----:B------:R1:W-:Y:S01]  /*1c6a0*/  MUFU.EX2 R250, R237 ;  /* 0x000000ed00fa7308 */ /* 0x0003e20000000800 */
[----:B----4-:R-:W-:Y:S01]  /*1c6b0*/  FFMA.FTZ R180, R180, R132, R215 ;  /* 0x00000084b4b47223 */ /* 0x010fe200000100d7 */
[----:B------:R-:W-:Y:S01]  /*1c6c0*/  F2FP.BF16.PACK_AB R132, R166, R162 ;  /* 0x000000a2a684723e */ /* 0x000fe200000010ff */
[----:B------:R-:W-:Y:S06]  /*1c6d0*/  FFMA.FTZ R156, R3, R156, R214 ;  /* 0x0000009c039c7223 */ /* 0x000fec00000100d6 */
[-C--:B------:R-:W-:Y:S05]  /*1c6e0*/  HMMA.16816.F32.BF16 R4, R132, R136.reuse, R4 ;  /* 0x000000888404723c */ /* 0x080fea0000041804 */
[----:B------:R-:W-:Y:S02]  /*1c6f0*/  FFMA.FTZ R3, R0, R2, R213 ;  /* 0x0000000200037223 */ /* 0x000fe400000100d5 */
[----:B------:R-:W-:Y:S01]  /*1c700*/  FADD.FTZ R0, R221, R180 ;  /* 0x000000b4dd007221 */ /* 0x000fe20000010000 */
[C---:B------:R-:W-:Y:S01]  /*1c710*/  HMMA.16816.F32.BF16 R8, R140.reuse, R136, R8 ;  /* 0x000000888c08723c */ /* 0x040fe20000041808 */
[----:B------:R-:W-:Y:S03]  /*1c720*/  MUFU.EX2 R180, R206 ;  /* 0x000000ce00b47308 */ /* 0x000fe60000000800 */
[----:B------:R-:W-:Y:S01]  /*1c730*/  FADD.FTZ R0, R160, R0 ;  /* 0x00000000a0007221 */ /* 0x000fe20000010000 */
[----:B-1----:R1:W5:Y:S01]  /*1c740*/  LDL.LU R237, [R1+0x88] ;  /* 0x0000880001ed7983 */ /* 0x0023620000300800 */
[----:B------:R-:W-:Y:S02]  /*1c750*/  FADD.FTZ R2, R252, R181 ;  /* 0x000000b5fc027221 */ /* 0x000fe40000010000 */
[-C--:B------:R-:W-:Y:S03]  /*1c760*/  HMMA.16816.F32.BF16 R12, R140, R138.reuse, R12 ;  /* 0x0000008a8c0c723c */ /* 0x080fe6000004180c */
[----:B------:R-:W-:Y:S01]  /*1c770*/  MUFU.EX2 R181, R222 ;  /* 0x000000de00b57308 */ /* 0x000fe20000000800 */
[----:B------:R-:W-:Y:S02]  /*1c780*/  FADD.FTZ R0, R242, R0 ;  /* 0x00000000f2007221 */ /* 0x000fe40000010000 */
[----:B------:R-:W-:Y:S02]  /*1c790*/  FADD.FTZ R3, R247, R3 ;  /* 0x00000003f7037221 */ /* 0x000fe40000010000 */
[C---:B------:R-:W-:Y:S01]  /*1c7a0*/  HMMA.16816.F32.BF16 R16, R132.reuse, R138, R16 ;  /* 0x0000008a8410723c */ /* 0x040fe20000041810 */
[----:B------:R-:W3:Y:S03]  /*1c7b0*/  LDSM.16.MT88.4 R136, [R227+0x900] ;  /* 0x00090000e388783b */ /* 0x000ee60000004200 */
[----:B------:R-:W-:Y:S01]  /*1c7c0*/  FADD.FTZ R0, R163, R0 ;  /* 0x00000000a3007221 */ /* 0x000fe20000010000 */
[----:B------:R-:W4:Y:S01]  /*1c7d0*/  MUFU.EX2 R247, R224 ;  /* 0x000000e000f77308 */ /* 0x000f220000000800 */
[----:B------:R-:W-:Y:S02]  /*1c7e0*/  FADD.FTZ R2, R161, R2 ;  /* 0x00000002a1027221 */ /* 0x000fe40000010000 */
[-C--:B------:R-:W-:Y:S04]  /*1c7f0*/  HMMA.16816.F32.BF16 R20, R132, R144.reuse, R20 ;  /* 0x000000908414723c */ /* 0x080fe80000041814 */
[----:B------:R-:W-:Y:S02]  /*1c800*/  FADD.FTZ R161, R158, R3 ;  /* 0x000000039ea17221 */ /* 0x000fe40000010000 */
[----:B------:R-:W-:Y:S01]  /*1c810*/  FADD.FTZ R3, R207, R2 ;  /* 0x00000002cf037221 */ /* 0x000fe20000010000 */
[----:B------:R-:W-:Y:S01]  /*1c820*/  MUFU.EX2 R252, R202 ;  /* 0x000000ca00fc7308 */ /* 0x000fe20000000800 */
[C---:B------:R-:W-:Y:S04]  /*1c830*/  HMMA.16816.F32.BF16 R24, R140.reuse, R144, R24 ;  /* 0x000000908c18723c */ /* 0x040fe80000041818 */
[----:B------:R-:W-:Y:S04]  /*1c840*/  FADD.FTZ R3, R162, R3 ;  /* 0x00000003a2037221 */ /* 0x000fe80000010000 */
[-C--:B------:R-:W-:Y:S01]  /*1c850*/  HMMA.16816.F32.BF16 R28, R140, R146.reuse, R28 ;  /* 0x000000928c1c723c */ /* 0x080fe2000004181c */
[----:B------:R1:W-:Y:S03]  /*1c860*/  MUFU.EX2 R2, R204 ;  /* 0x000000cc00027308 */ /* 0x0003e60000000800 */
[----:B----4-:R-:W-:Y:S04]  /*1c870*/  F2FP.BF16.PACK_AB R208, R247, R248 ;  /* 0x000000f8f7d0723e */ /* 0x010fe800000010ff */
[C---:B------:R-:W-:Y:S01]  /*1c880*/  HMMA.16816.F32.BF16 R32, R132.reuse, R146, R32 ;  /* 0x000000928420723c */ /* 0x040fe20000041820 */
[----:B------:R-:W4:Y:S02]  /*1c890*/  LDSM.16.MT88.4 R144, [R225+0x2900] ;  /* 0x00290000e190783b */ /* 0x000f240000004200 */
[----:B------:R3:W3:Y:S05]  /*1c8a0*/  MUFU.EX2 R202, R238 ;  /* 0x000000ee00ca7308 */ /* 0x0006ea0000000800 */
[-C--:B--2---:R-:W-:Y:S08]  /*1c8b0*/  HMMA.16816.F32.BF16 R36, R132, R148.reuse, R36 ;  /* 0x000000948424723c */ /* 0x084ff00000041824 */
[C---:B------:R-:W-:Y:S01]  /*1c8c0*/  HMMA.16816.F32.BF16 R40, R140.reuse, R148, R40 ;  /* 0x000000948c28723c */ /* 0x040fe20000041828 */
[----:B-1----:R-:W-:Y:S07]  /*1c8d0*/  LDSM.16.MT88.4 R204, [R225+0x1900] ;  /* 0x00190000e1cc783b */ /* 0x002fee0000004200 */
[-C--:B------:R-:W-:Y:S01]  /*1c8e0*/  HMMA.16816.F32.BF16 R44, R140, R150.reuse, R44 ;  /* 0x000000968c2c723c */ /* 0x080fe2000004182c */
[----:B---3--:R1:W5:Y:S04]  /*1c8f0*/  LDL.LU R238, [R1+0x84] ;  /* 0x0000840001ee7983 */ /* 0x0083680000300800 */
[----:B------:R1:W5:Y:S03]  /*1c900*/  LDL.LU R239, [R1+0x80] ;  /* 0x0000800001ef7983 */ /* 0x0003660000300800 */
[C---:B------:R-:W-:Y:S01]  /*1c910*/  HMMA.16816.F32.BF16 R48, R132.reuse, R150, R48 ;  /* 0x000000968430723c */ /* 0x040fe20000041830 */
[----:B------:R-:W2:Y:S07]  /*1c920*/  LDSM.16.MT88.4 R148, [R226+0x2900] ;  /* 0x00290000e294783b */ /* 0x000eae0000004200 */
[-C--:B------:R-:W-:Y:S01]  /*1c930*/  HMMA.16816.F32.BF16 R52, R132, R136.reuse, R52 ;  /* 0x000000888434723c */ /* 0x080fe20000041834 */
[----:B------:R1:W5:Y:S04]  /*1c940*/  LDL.LU R233, [R1+0x7c] ;  /* 0x00007c0001e97983 */ /* 0x0003680000300800 */
[----:B------:R1:W5:Y:S03]  /*1c950*/  LDL.LU R240, [R1+0x78] ;  /* 0x0000780001f07983 */ /* 0x0003660000300800 */
[C---:B------:R-:W-:Y:S01]  /*1c960*/  HMMA.16816.F32.BF16 R56, R140.reuse, R136, R56 ;  /* 0x000000888c38723c */ /* 0x040fe20000041838 */
[----:B------:R1:W5:Y:S04]  /*1c970*/  LDL.LU R224, [R1+0x74] ;  /* 0x0000740001e07983 */ /* 0x0003680000300800 */
[----:B------:R1:W5:Y:S03]  /*1c980*/  LDL.LU R231, [R1+0x70] ;  /* 0x0000700001e77983 */ /* 0x0003660000300800 */
[-C--:B------:R-:W-:Y:S01]  /*1c990*/  HMMA.16816.F32.BF16 R60, R140, R138.reuse, R60 ;  /* 0x0000008a8c3c723c */ /* 0x080fe2000004183c */
[----:B------:R1:W5:Y:S04]  /*1c9a0*/  LDL.LU R241, [R1+0x6c] ;  /* 0x00006c0001f17983 */ /* 0x0003680000300800 */
[----:B------:R1:W5:Y:S03]  /*1c9b0*/  LDL.LU R242, [R1+0x68] ;  /* 0x0000680001f27983 */ /* 0x0003660000300800 */
[C---:B------:R-:W-:Y:S01]  /*1c9c0*/  HMMA.16816.F32.BF16 R64, R132.reuse, R138, R64 ;  /* 0x0000008a8440723c */ /* 0x040fe20000041840 */
[----:B------:R-:W3:Y:S07]  /*1c9d0*/  LDSM.16.MT88.4 R136, [R228+0x2900] ;  /* 0x00290000e488783b */ /* 0x000eee0000004200 */
[-C--:B----4-:R-:W-:Y:S08]  /*1c9e0*/  HMMA.16816.F32.BF16 R68, R132, R144.reuse, R68 ;  /* 0x000000908444723c */ /* 0x090ff00000041844 */
[C---:B------:R-:W-:Y:S08]  /*1c9f0*/  HMMA.16816.F32.BF16 R72, R140.reuse, R144, R72 ;  /* 0x000000908c48723c */ /* 0x040ff00000041848 */
[-C--:B------:R-:W-:Y:S08]  /*1ca00*/  HMMA.16816.F32.BF16 R76, R140, R146.reuse, R76 ;  /* 0x000000928c4c723c */ /* 0x080ff0000004184c */
[C---:B------:R-:W-:Y:S01]  /*1ca10*/  HMMA.16816.F32.BF16 R80, R132.reuse, R146, R80 ;  /* 0x000000928450723c */ /* 0x040fe20000041850 */
[----:B------:R-:W4:Y:S07]  /*1ca20*/  LDSM.16.MT88.4 R144, [R227+0x2900] ;  /* 0x00290000e390783b */ /* 0x000f2e0000004200 */
[-C--:B--2---:R-:W-:Y:S08]  /*1ca30*/  HMMA.16816.F32.BF16 R84, R132, R148.reuse, R84 ;  /* 0x000000948454723c */ /* 0x084ff00000041854 */
[C---:B------:R-:W-:Y:S08]  /*1ca40*/  HMMA.16816.F32.BF16 R88, R140.reuse, R148, R88 ;  /* 0x000000948c58723c */ /* 0x040ff00000041858 */
[-C--:B------:R-:W-:Y:S08]  /*1ca50*/  HMMA.16816.F32.BF16 R92, R140, R150.reuse, R92 ;  /* 0x000000968c5c723c */ /* 0x080ff0000004185c */
[C---:B------:R-:W-:Y:S01]  /*1ca60*/  HMMA.16816.F32.BF16 R96, R132.reuse, R150, R96 ;  /* 0x000000968460723c */ /* 0x040fe20000041860 */
[----:B------:R-:W2:Y:S07]  /*1ca70*/  LDSM.16.MT88.4 R148, [R225+0x1100] ;  /* 0x00110000e194783b */ /* 0x000eae0000004200 */
[-C--:B---3--:R-:W-:Y:S08]  /*1ca80*/  HMMA.16816.F32.BF16 R100, R132, R136.reuse, R100 ;  /* 0x000000888464723c */ /* 0x088ff00000041864 */
[C---:B------:R-:W-:Y:S07]  /*1ca90*/  HMMA.16816.F32.BF16 R104, R140.reuse, R136, R104 ;  /* 0x000000888c68723c */ /* 0x040fee0000041868 */
[----:B------:R-:W-:Y:S01]  /*1caa0*/  FADD.FTZ R136, R220, R156 ;  /* 0x0000009cdc887221 */ /* 0x000fe20000010000 */
[-C--:B------:R-:W-:Y:S01]  /*1cab0*/  HMMA.16816.F32.BF16 R108, R140, R138.reuse, R108 ;  /* 0x0000008a8c6c723c */ /* 0x080fe2000004186c */
[----:B------:R-:W-:Y:S03]  /*1cac0*/  LDSM.16.MT88.4 R220, [R228+0x3900] ;  /* 0x00390000e4dc783b */ /* 0x000fe60000004200 */
[----:B------:R-:W-:Y:S01]  /*1cad0*/  FADD.FTZ R160, R159, R136 ;  /* 0x000000889fa07221 */ /* 0x000fe20000010000 */
[----:B------:R-:W-:Y:S02]  /*1cae0*/  F2FP.BF16.PACK_AB R136, R191, R201 ;  /* 0x000000c9bf88723e */ /* 0x000fe400000010ff */
[----:B------:R-:W-:Y:S01]  /*1caf0*/  F2FP.BF16.PACK_AB R137, R199, R203 ;  /* 0x000000cbc789723e */ /* 0x000fe200000010ff */
[C---:B------:R-:W-:Y:S01]  /*1cb00*/  HMMA.16816.F32.BF16 R112, R132.reuse, R138, R112 ;  /* 0x0000008a8470723c */ /* 0x040fe20000041870 */
[----:B------:R-:W-:Y:S06]  /*1cb10*/  LDSM.16.MT88.4 R156, [R228+0x3100] ;  /* 0x00310000e49c783b */ /* 0x000fec0000004200 */
        /* <DEDUP_REMOVED lines=12> */
[-C--:B--2---:R-:W-:Y:S08]  /*1cbe0*/  HMMA.16816.F32.BF16 R4, R132, R148.reuse, R4 ;  /* 0x000000948404723c */ /* 0x084ff00000041804 */
        /* <DEDUP_REMOVED lines=20> */
[C---:B------:R-:W-:Y:S07]  /*1cd30*/  HMMA.16816.F32.BF16 R72, R136.reuse, R148, R72 ;  /* 0x000000948848723c */ /* 0x040fee0000041848 */
[----:B------:R-:W-:Y:S01]  /*1cd40*/  FADD.FTZ R148, R167, R0 ;  /* 0x00000000a7947221 */ /* 0x000fe20000010000 */
[-C--:B------:R-:W-:Y:S04]  /*1cd50*/  HMMA.16816.F32.BF16 R76, R136, R150.reuse, R76 ;  /* 0x00000096884c723c */ /* 0x080fe8000004184c */
[----:B------:R-:W-:Y:S01]  /*1cd60*/  IMAD.MOV.U32 R0, RZ, RZ, R177 ;  /* 0x000000ffff007224 */ /* 0x000fe200078e00b1 */
[----:B------:R-:W-:Y:S01]  /*1cd70*/  MOV R167, R176 ;  /* 0x000000b000a77202 */ /* 0x000fe20000000f00 */
[----:B------:R-:W-:Y:S02]  /*1cd80*/  IMAD.MOV.U32 R149, RZ, RZ, R199 ;  /* 0x000000ffff957224 */ /* 0x000fe400078e00c7 */
[C---:B------:R-:W-:Y:S07]  /*1cd90*/  HMMA.16816.F32.BF16 R80, R132.reuse, R150, R80 ;  /* 0x000000968450723c */ /* 0x040fee0000041850 */
[----:B------:R-:W-:Y:S01]  /*1cda0*/  MOV R151, R191 ;  /* 0x000000bf00977202 */ /* 0x000fe20000000f00 */
[-C--:B-1----:R-:W-:Y:S04]  /*1cdb0*/  HMMA.16816.F32.BF16 R84, R132, R152.reuse, R84 ;  /* 0x000000988454723c */ /* 0x082fe80000041854 */
[----:B------:R-:W-:Y:S01]  /*1cdc0*/  F2FP.BF16.PACK_AB R191, R249, R251 ;  /* 0x000000fbf9bf723e */ /* 0x000fe200000010ff */
[----:B------:R-:W-:Y:S03]  /*1cdd0*/  IMAD.MOV.U32 R150, RZ, RZ, R198 ;  /* 0x000000ffff967224 */ /* 0x000fe600078e00c6 */
[C---:B------:R-:W-:Y:S07]  /*1cde0*/  HMMA.16816.F32.BF16 R88, R136.reuse, R152, R88 ;  /* 0x000000988858723c */ /* 0x040fee0000041858 */
[----:B------:R-:W-:Y:S01]  /*1cdf0*/  FADD.FTZ R152, R166, R3 ;  /* 0x00000003a6987221 */ /* 0x000fe20000010000 */
[-C--:B------:R-:W-:Y:S04]  /*1ce00*/  HMMA.16816.F32.BF16 R92, R136, R154.reuse, R92 ;  /* 0x0000009a885c723c */ /* 0x080fe8000004185c */
[----:B------:R-:W-:Y:S04]  /*1ce10*/  IMAD.MOV.U32 R166, RZ, RZ, R179 ;  /* 0x000000ffffa67224 */ /* 0x000fe800078e00b3 */
[C---:B------:R-:W-:Y:S07]  /*1ce20*/  HMMA.16816.F32.BF16 R96, R132.reuse, R154, R96 ;  /* 0x0000009a8460723c */ /* 0x040fee0000041860 */
[----:B------:R-:W-:Y:S01]  /*1ce30*/  MOV R155, R197 ;  /* 0x000000c5009b7202 */ /* 0x000fe20000000f00 */
[-C--:B------:R-:W-:Y:S04]  /*1ce40*/  HMMA.16816.F32.BF16 R100, R132, R156.reuse, R100 ;  /* 0x0000009c8464723c */ /* 0x080fe80000041864 */
[----:B------:R-:W-:Y:S04]  /*1ce50*/  IMAD.MOV.U32 R154, RZ, RZ, R196 ;  /* 0x000000ffff9a7224 */ /* 0x000fe800078e00c4 */
[C---:B------:R-:W-:Y:S07]  /*1ce60*/  HMMA.16816.F32.BF16 R104, R136.reuse, R156, R104 ;  /* 0x0000009c8868723c */ /* 0x040fee0000041868 */
[----:B------:R-:W-:Y:S01]  /*1ce70*/  IMAD.MOV.U32 R156, RZ, RZ, R180 ;  /* 0x000000ffff9c7224 */ /* 0x000fe200078e00b4 */
[-C--:B------:R-:W-:Y:S01]  /*1ce80*/  HMMA.16816.F32.BF16 R108, R136, R158.reuse, R108 ;  /* 0x0000009e886c723c */ /* 0x080fe2000004186c */
[----:B------:R1:W2:Y:S03]  /*1ce90*/  MUFU.EX2 R180, R212 ;  /* 0x000000d400b47308 */ /* 0x0002a60000000800 */
[----:B------:R-:W-:Y:S02]  /*1cea0*/  MOV R157, R190 ;  /* 0x000000be009d7202 */ /* 0x000fe40000000f00 */
[----:B------:R-:W-:Y:S02]  /*1ceb0*/  F2FP.BF16.PACK_AB R190, R202, R250 ;  /* 0x000000facabe723e */ /* 0x000fe400000010ff */
[C---:B------:R-:W-:Y:S07]  /*1cec0*/  HMMA.16816.F32.BF16 R112, R132.reuse, R158, R112 ;  /* 0x0000009e8470723c */ /* 0x040fee0000041870 */
[----:B------:R-:W-:Y:S01]  /*1ced0*/  MOV R159, R2 ;  /* 0x00000002009f7202 */ /* 0x000fe20000000f00 */
[-C--:B---3--:R-:W-:Y:S04]  /*1cee0*/  HMMA.16816.F32.BF16 R116, R132, R140.reuse, R116 ;  /* 0x0000008c8474723c */ /* 0x088fe80000041874 */
[----:B------:R-:W-:Y:S02]  /*1cef0*/  FADD.FTZ R2, R243, R160 ;  /* 0x000000a0f3027221 */ /* 0x000fe40000010000 */
[----:B------:R3:W5:Y:S01]  /*1cf00*/  LDL.LU R243, [R1+0x64] ;  /* 0x0000640001f37983 */ /* 0x0007620000300800 */
[----:B------:R-:W-:Y:S01]  /*1cf10*/  IMAD.MOV.U32 R158, RZ, RZ, R195 ;  /* 0x000000ffff9e7224 */ /* 0x000fe200078e00c3 */
[C---:B------:R-:W-:Y:S02]  /*1cf20*/  HMMA.16816.F32.BF16 R120, R136.reuse, R140, R120 ;  /* 0x0000008c8878723c */ /* 0x040fe40000041878 */
[----:B-1----:R-:W-:Y:S02]  /*1cf30*/  LDSM.16.MT88.4 R212, [R225+0x3900] ;  /* 0x00390000e1d4783b */ /* 0x002fe40000004200 */
[----:B--2---:R-:W-:Y:S01]  /*1cf40*/  F2FP.BF16.PACK_AB R211, R180, R181 ;  /* 0x000000b5b4d3723e */ /* 0x004fe200000010ff */
[----:B------:R-:W-:Y:S01]  /*1cf50*/  FADD.FTZ R2, R165, R2 ;  /* 0x00000002a5027221 */ /* 0x000fe20000010000 */
[----:B------:R-:W-:Y:S01]  /*1cf60*/  MOV R165, R189 ;  /* 0x000000bd00a57202 */ /* 0x000fe20000000f00 */
[----:B------:R-:W-:Y:S01]  /*1cf70*/  FADD.FTZ R140, R235, R161 ;  /* 0x000000a1eb8c7221 */ /* 0x000fe20000010000 */
[-C--:B------:R-:W-:Y:S02]  /*1cf80*/  HMMA.16816.F32.BF16 R124, R136, R142.reuse, R124 ;  /* 0x0000008e887c723c */ /* 0x080fe4000004187c */
[----:B------:R-:W1:Y:S02]  /*1cf90*/  LDSM.16.MT88.4 R160, [R228+0x1900] ;  /* 0x00190000e4a0783b */ /* 0x000e640000004200 */
[----:B------:R-:W-:Y:S01]  /*1cfa0*/  MOV R141, R178 ;  /* 0x000000b2008d7202 */ /* 0x000fe20000000f00 */
[----:B------:R-:W-:Y:S01]  /*1cfb0*/  FADD.FTZ R153, R164, R140 ;  /* 0x0000008ca4997221 */ /* 0x000fe20000010000 */
[----:B------:R-:W-:Y:S01]  /*1cfc0*/  F2FP.BF16.PACK_AB R189, R252, R159 ;  /* 0x0000009ffcbd723e */ /* 0x000fe200000010ff */
[----:B------:R-:W-:Y:S01]  /*1cfd0*/  IMAD.MOV.U32 R139, RZ, RZ, R188 ;  /* 0x000000ffff8b7224 */ /* 0x000fe200078e00bc */
[----:B------:R-:W-:Y:S02]  /*1cfe0*/  HMMA.16816.F32.BF16 R128, R132, R142, R128 ;  /* 0x0000008e8480723c */ /* 0x000fe40000041880 */
[----:B------:R3:W5:Y:S02]  /*1cff0*/  LDL.LU R235, [R1+0x60] ;  /* 0x0000600001eb7983 */ /* 0x0007640000300800 */
[----:B------:R-:W-:Y:S01]  /*1d000*/  F2FP.BF16.PACK_AB R188, R165, R156 ;  /* 0x0000009ca5bc723e */ /* 0x000fe200000010ff */
[----:B------:R-:W-:Y:S01]  /*1d010*/  FADD.FTZ R3, R168, R2 ;  /* 0x00000002a8037221 */ /* 0x000fe20000010000 */
[----:B------:R-:W-:Y:S01]  /*1d020*/  MOV R164, R194 ;  /* 0x000000c200a47202 */ /* 0x000fe20000000f00 */
[----:B------:R-:W-:Y:S01]  /*1d030*/  IMAD.MOV.U32 R168, RZ, RZ, R193 ;  /* 0x000000ffffa87224 */ /* 0x000fe200078e00c1 */
[----:B------:R-:W-:Y:S01]  /*1d040*/  MOV R2, R192 ;  /* 0x000000c000027202 */ /* 0x000fe20000000f00 */
[----:B------:R-:W2:Y:S02]  /*1d050*/  LDSM.16.MT88.4 R176, [R227+0x1900] ;  /* 0x00190000e3b0783b */ /* 0x000ea40000004200 */
[-C--:B------:R-:W-:Y:S06]  /*1d060*/  HMMA.16816.F32.BF16 R192, R188, R204.reuse, R4 ;  /* 0x000000ccbcc0723c */ /* 0x080fec0000041804 */
[----:B------:R-:W1:Y:S02]  /*1d070*/  LDSM.16.MT88.4 R4, [R227+0x3900] ;  /* 0x00390000e304783b */ /* 0x000e640000004200 */
[C---:B------:R-:W-:Y:S07]  /*1d080*/  HMMA.16816.F32.BF16 R196, R208.reuse, R204, R8 ;  /* 0x000000ccd0c4723c */ /* 0x040fee0000041808 */
[----:B------:R-:W-:Y:S01]  /*1d090*/  IMAD.MOV.U32 R8, RZ, RZ, R203 ;  /* 0x000000ffff087224 */ /* 0x000fe200078e00cb */
[----:B------:R-:W-:Y:S01]  /*1d0a0*/  MOV R9, R202 ;  /* 0x000000ca00097202 */ /* 0x000fe20000000f00 */
[----:B------:R-:W-:Y:S03]  /*1d0b0*/  IMAD.MOV.U32 R10, RZ, RZ, R201 ;  /* 0x000000ffff0a7224 */ /* 0x000fe600078e00c9 */
[----:B------:R-:W-:Y:S02]  /*1d0c0*/  MOV R11, R200 ;  /* 0x000000c8000b7202 */ /* 0x000fe40000000f00 */
[-C--:B------:R-:W-:Y:S07]  /*1d0d0*/  HMMA.16816.F32.BF16 R200, R208, R206.reuse, R12 ;  /* 0x000000ced0c8723c */ /* 0x080fee000004180c */
[----:B------:R-:W-:Y:S01]  /*1d0e0*/  IMAD.MOV.U32 R12, RZ, RZ, R139 ;  /* 0x000000ffff0c7224 */ /* 0x000fe200078e008b */
[C---:B------:R-:W-:Y:S04]  /*1d0f0*/  HMMA.16816.F32.BF16 R204, R188.reuse, R206, R16 ;  /* 0x000000cebccc723c */ /* 0x040fe80000041810 */
[----:B------:R-:W-:Y:S01]  /*1d100*/  MOV R15, R9 ;  /* 0x00000009000f7202 */ /* 0x000fe20000000f00 */
[----:B------:R-:W-:Y:S01]  /*1d110*/  IMAD.MOV.U32 R14, RZ, RZ, R165 ;  /* 0x000000ffff0e7224 */ /* 0x000fe200078e00a5 */
[----:B------:R-:W-:Y:S01]  /*1d120*/  MOV R9, R2 ;  /* 0x0000000200097202 */ /* 0x000fe20000000f00 */
[----:B------:R-:W-:Y:S01]  /*1d130*/  IMAD.MOV.U32 R13, RZ, RZ, R159 ;  /* 0x000000ffff0d7224 */ /* 0x000fe200078e009f */
[-C--:B----4-:R-:W-:Y:S04]  /*1d140*/  HMMA.16816.F32.BF16 R132, R188, R144.reuse, R20 ;  /* 0x00000090bc84723c */ /* 0x090fe80000041814 */
[----:B------:R-:W-:Y:S01]  /*1d150*/  MOV R2, R150 ;  /* 0x0000009600027202 */ /* 0x000fe20000000f00 */
[----:B------:R-:W-:Y:S01]  /*1d160*/  IMAD.MOV.U32 R18, RZ, RZ, R157 ;  /* 0x000000ffff127224 */ /* 0x000fe200078e009d */
[----:B------:R-:W-:Y:S01]  /*1d170*/  MOV R19, R156 ;  /* 0x0000009c00137202 */ /* 0x000fe20000000f00 */
[----:B------:R-:W-:Y:S01]  /*1d180*/  IMAD.MOV.U32 R17, RZ, RZ, R169 ;  /* 0x000000ffff117224 */ /* 0x000fe200078e00a9 */
[C---:B------:R-:W-:Y:S04]  /*1d190*/  HMMA.16816.F32.BF16 R136, R208.reuse, R144, R24 ;  /* 0x00000090d088723c */ /* 0x040fe80000041818 */
[----:B------:R-:W-:Y:S01]  /*1d1a0*/  MOV R16, R170 ;  /* 0x000000aa00107202 */ /* 0x000fe20000000f00 */
[----:B------:R-:W-:Y:S01]  /*1d1b0*/  IMAD.MOV.U32 R23, RZ, RZ, R171 ;  /* 0x000000ffff177224 */ /* 0x000fe200078e00ab */
[----:B------:R-:W-:Y:S01]  /*1d1c0*/  MOV R20, R174 ;  /* 0x000000ae00147202 */ /* 0x000fe20000000f00 */
[----:B------:R-:W-:Y:S01]  /*1d1d0*/  IMAD.MOV.U32 R25, RZ, RZ, R151 ;  /* 0x000000ffff197224 */ /* 0x000fe200078e0097 */
[----:B------:R-:W-:Y:S01]  /*1d1e0*/  MOV R24, R141 ;  /* 0x0000008d00187202 */ /* 0x000fe20000000f00 */
[----:B------:R-:W-:Y:S01]  /*1d1f0*/  IMAD.MOV.U32 R27, RZ, RZ, R175 ;  /* 0x000000ffff1b7224 */ /* 0x000fe200078e00af */
[-C--:B------:R-:W-:Y:S03]  /*1d200*/  HMMA.16816.F32.BF16 R140, R208, R146.reuse, R28 ;  /* 0x00000092d08c723c */ /* 0x080fe6000004181c */
[----:B------:R-:W-:Y:S01]  /*1d210*/  IMAD.MOV.U32 R21, RZ, RZ, R173 ;  /* 0x000000ffff157224 */ /* 0x000fe200078e00ad */
[----:B------:R-:W-:Y:S02]  /*1d220*/  MOV R22, R172 ;  /* 0x000000ac00167202 */ /* 0x000fe40000000f00 */
        /* <DEDUP_REMOVED lines=11> */
[----:B------:R-:W-:Y:S01]  /*1d2e0*/  FADD.FTZ R11, R11, R32 ;  /* 0x000000200b0b7221 */ /* 0x000fe20000010000 */
[----:B------:R-:W-:Y:S01]  /*1d2f0*/  MOV R33, R158 ;  /* 0x0000009e00217202 */ /* 0x000fe20000000f00 */
[----:B------:R-:W-:Y:S01]  /*1d300*/  IMAD.MOV.U32 R0, RZ, RZ, R155 ;  /* 0x000000ffff007224 */ /* 0x000fe200078e009b */
[----:B------:R-:W-:Y:S01]  /*1d310*/  MOV R34, R164 ;  /* 0x000000a400227202 */ /* 0x000fe20000000f00 */
[----:B------:R-:W-:Y:S01]  /*1d320*/  IMAD.MOV.U32 R38, RZ, RZ, R153 ;  /* 0x000000ffff267224 */ /* 0x000fe200078e0099 */
[----:B------:R-:W-:Y:S02]  /*1d330*/  MOV R39, R152 ;  /* 0x0000009800277202 */ /* 0x000fe40000000f00 */
        /* <DEDUP_REMOVED lines=12> */
[----:B------:R-:W-:Y:S02]  /*1d400*/  FADD.FTZ R10, R12, R3 ;  /* 0x000000030c0a7221 */ /* 0x000fe40000010000 */
[----:B------:R-:W2:Y:S02]  /*1d410*/  LDL R12, [R1+0x24] ;  /* 0x00002400010c7983 */ /* 0x000ea40000100800 */
[----:B------:R-:W-:Y:S02]  /*1d420*/  IMAD.MOV.U32 R8, RZ, RZ, R168 ;  /* 0x000000ffff087224 */ /* 0x000fe400078e00a8 */
[C---:B------:R-:W-:Y:S04]  /*1d430*/  HMMA.16816.F32.BF16 R168, R208.reuse, R176, R56 ;  /* 0x000000b0d0a8723c */ /* 0x040fe80000041838 */
[----:B------:R-:W-:Y:S04]  /*1d440*/  FADD.FTZ R0, R0, R39 ;  /* 0x0000002700007221 */ /* 0x000fe80000010000 */
[-C--:B------:R-:W-:Y:S04]  /*1d450*/  HMMA.16816.F32.BF16 R172, R208, R178.reuse, R60 ;  /* 0x000000b2d0ac723c */ /* 0x080fe8000004183c */
[----:B------:R-:W-:Y:S04]  /*1d460*/  FADD.FTZ R0, R35, R0 ;  /* 0x0000000023007221 */ /* 0x000fe80000010000 */
        /* <DEDUP_REMOVED lines=41> */
[----:B------:R-:W-:Y:S01]  /*1d700*/  FADD.FTZ R2, R187, R0 ;  /* 0x00000000bb027221 */ /* 0x000fe20000010000 */
[----:B------:R-:W-:Y:S01]  /*1d710*/  MOV R187, R184 ;  /* 0x000000b800bb7202 */ /* 0x000fe20000000f00 */
[----:B------:R-:W-:Y:S01]  /*1d720*/  FADD.FTZ R0, R181, R3 ;  /* 0x00000003b5007221 */ /* 0x000fe20000010000 */
[----:B------:R3:W-:Y:S01]  /*1d730*/  STL [R1], R5 ;  /* 0x0000000501007387 */ /* 0x0007e20000100800 */
[----:B------:R-:W-:Y:S01]  /*1d740*/  FADD.FTZ R3, R249, R4 ;  /* 0x00000004f9037221 */ /* 0x000fe20000010000 */
[----:B------:R-:W-:Y:S01]  /*1d750*/  MOV R181, R185 ;  /* 0x000000b900b57202 */ /* 0x000fe20000000f00 */
[----:B------:R-:W-:Y:S02]  /*1d760*/  FADD.FTZ R2, R183, R2 ;  /* 0x00000002b7027221 */ /* 0x000fe40000010000 */
[----:B------:R-:W-:Y:S01]  /*1d770*/  FADD.FTZ R0, R180, R0 ;  /* 0x00000000b4007221 */ /* 0x000fe20000010000 */
[----:B------:R3:W-:Y:S01]  /*1d780*/  STL [R1+0x4], R3 ;  /* 0x0000040301007387 */ /* 0x0007e20000100800 */
[----:B------:R-:W-:Y:S02]  /*1d790*/  IMAD.MOV.U32 R188, RZ, RZ, R182 ;  /* 0x000000ffffbc7224 */ /* 0x000fe400078e00b6 */
[----:B------:R-:W-:Y:S01]  /*1d7a0*/  IMAD.MOV.U32 R180, RZ, RZ, R186 ;  /* 0x000000ffffb47224 */ /* 0x000fe200078e00ba */
[----:B------:R3:W-:Y:S04]  /*1d7b0*/  STL [R1+0x1c], R2 ;  /* 0x00001c0201007387 */ /* 0x0007e80000100800 */
[----:B------:R3:W-:Y:S01]  /*1d7c0*/  STL [R1+0x8], R0 ;  /* 0x0000080001007387 */ /* 0x0007e20000100800 */
[----:B--2---:R-:W-:Y:S01]  /*1d7d0*/  ISETP.LT.AND P0, PT, R12, UR22, PT ;  /* 0x000000160c007c0c */ /* 0x004fe2000bf01270 */
[----:B------:R-:W-:Y:S11]  /*1d7e0*/  UMOV UR22, UR21 ;  /* 0x0000001500167c82 */ /* 0x000ff60008000000 */
[----:B------:R-:W-:Y:S01]  /*1d7f0*/  @!UPT UIADD3 URZ, URZ, URZ, URZ ;  /* 0x0000003f3f3ff290 */ /* 0x000fe2000fffe03f */
[----:B---3--:R-:W-:-:S05]  /*1d800*/  @P0 BRA `(.L_x_1787) ;  /* 0xffffb2d000000947 */ /* 0x008fca000383ffff */
.L_x_1786:
[----:B------:R-:W-:-:S13]  /*1d810*/  ISETP.LE.AND P0, PT, RZ, UR21, PT ;  /* 0x00000015ff007c0c */ /* 0x000fda000bf03270 */
[----:B------:R-:W-:Y:S05]  /*1d820*/  @!P0 BRA `(.L_x_1788) ;  /* 0x00003b6000008947 */ /* 0x000fea0003800000 */
[----:B------:R-:W2:Y:S01]  /*1d830*/  LDL.64 R8, [R1+0x48] ;  /* 0x0000480001087983 */ /* 0x000ea20000100a00 */
[----:B------:R-:W-:-:S03]  /*1d840*/  ULDC.64 UR4, c[0x0][0x1e0] ;  /* 0x0000780000047ab9 */ /* 0x000fc60000000a00 */
[----:B------:R-:W3:Y:S04]  /*1d850*/  LDL.64 R12, [R1+0x40] ;  /* 0x00004000010c7983 */ /* 0x000ee80000100a00 */
[----:B------:R-:W4:Y:S04]  /*1d860*/  LDL.LU.64 R6, [R1+0x58] ;  /* 0x0000580001067983 */ /* 0x000f280000300a00 */
[----:B-1----:R-:W4:Y:S01]  /*1d870*/  LDL.LU.64 R4, [R1+0x50] ;  /* 0x0000500001047983 */ /* 0x002f220000300a00 */
[----:B------:R-:W-:Y:S02]  /*1d880*/  USHF.L.U32 UR12, UR4, 0x5, URZ ;  /* 0x00000005040c7899 */ /* 0x000fe4000800063f */
[----:B------:R-:W-:Y:S01]  /*1d890*/  UMOV UR8, 0x5 ;  /* 0x0000000500087882 */ /* 0x000fe20000000000 */
[----:B------:R-:W-:Y:S01]  /*1d8a0*/  IMAD.MOV.U32 R2, RZ, RZ, R185 ;  /* 0x000000ffff027224 */ /* 0x000fe200078e00b9 */
[----:B------:R-:W-:Y:S01]  /*1d8b0*/  USHF.L.U64.HI UR8, UR4, UR8, UR5 ;  /* 0x0000000804087299 */ /* 0x000fe20008010205 */
[----:B------:R-:W-:Y:S01]  /*1d8c0*/  IMAD.MOV.U32 R0, RZ, RZ, R186 ;  /* 0x000000ffff007224 */ /* 0x000fe200078e00ba */
[----:B------:R-:W-:Y:S01]  /*1d8d0*/  USHF.L.U32 UR9, UR4, 0x5, URZ ;  /* 0x0000000504097899 */ /* 0x000fe2000800063f */
[----:B------:R-:W-:Y:S01]  /*1d8e0*/  MOV R187, R182 ;  /* 0x000000b600bb7202 */ /* 0x000fe20000000f00 */
[----:B------:R-:W-:Y:S01]  /*1d8f0*/  UIADD3 UR12, UP0, UR12, 0x80, URZ ;  /* 0x000000800c0c7890 */ /* 0x000fe2000ff1e03f */
[----:B------:R-:W-:Y:S01]  /*1d900*/  IMAD.MOV.U32 R183, RZ, RZ, R184 ;  /* 0x000000ffffb77224 */ /* 0x000fe200078e00b8 */
[----:B------:R-:W-:-:S02]  /*1d910*/  UMOV UR10, 0x6 ;  /* 0x00000006000a7882 */ /* 0x000fc40000000000 */
[----:B------:R-:W-:Y:S02]  /*1d920*/  ULDC.64 UR4, c[0x0][0x208] ;  /* 0x0000820000047ab9 */ /* 0x000fe40000000a00 */
[----:B------:R-:W-:Y:S02]  /*1d930*/  USHF.L.U64.HI UR10, UR4, UR10, UR5 ;  /* 0x0000000a040a7299 */ /* 0x000fe40008010205 */
[----:B------:R-:W-:Y:S02]  /*1d940*/  USHF.L.U32 UR13, UR4, 0x6, URZ ;  /* 0x00000006040d7899 */ /* 0x000fe4000800063f */
[----:B------:R-:W-:Y:S02]  /*1d950*/  UIADD3 UR11, UR6, 0x80, URZ ;  /* 0x00000080060b7890 */ /* 0x000fe4000fffe03f */
[----:B------:R-:W-:Y:S02]  /*1d960*/  UIADD3.X UR17, URZ, UR17, URZ, UP0, !UPT ;  /* 0x000000113f117290 */ /* 0x000fe400087fe43f */
[----:B------:R-:W-:Y:S01]  /*1d970*/  ULDC.64 UR4, c[0x0][0x1e0] ;  /* 0x0000780000047ab9 */ /* 0x000fe20000000a00 */
[----:B--2---:R-:W-:-:S05]  /*1d980*/  IADD3 RZ, P0, R8, 0x40, RZ ;  /* 0x0000004008ff7810 */ /* 0x004fca0007f1e0ff */
[----:B---3--:R-:W-:Y:S01]  /*1d990*/  IMAD.X R3, RZ, RZ, R13, P0 ;  /* 0x000000ffff037224 */ /* 0x008fe200000e060d */
[C---:B----4-:R-:W-:Y:S02]  /*1d9a0*/  IADD3 RZ, P1, R6.reuse, 0x40, RZ ;  /* 0x0000004006ff7810 */ /* 0x050fe40007f3e0ff */
[----:B------:R-:W-:Y:S02]  /*1d9b0*/  IADD3 R10, R6, 0x40, RZ ;  /* 0x00000040060a7810 */ /* 0x000fe40007ffe0ff */
[----:B------:R1:W-:Y:S01]  /*1d9c0*/  STL [R1+0x18], R3 ;  /* 0x0000180301007387 */ /* 0x0003e20000100800 */
[----:B------:R-:W-:Y:S02]  /*1d9d0*/  MOV R4, R6 ;  /* 0x0000000600047202 */ /* 0x000fe40000000f00 */
[----:B------:R-:W-:-:S03]  /*1d9e0*/  IADD3.X R11, RZ, R5, RZ, P1, !PT ;  /* 0x00000005ff0b7210 */ /* 0x000fc60000ffe4ff */
[----:B------:R2:W-:Y:S04]  /*1d9f0*/  STL.64 [R1+0x50], R4 ;  /* 0x0000500401007387 */ /* 0x0005e80000100a00 */
[----:B------:R2:W-:Y:S01]  /*1da00*/  STL.64 [R1+0x10], R10 ;  /* 0x0000100a01007387 */ /* 0x0005e20000100a00 */
[----:B-1----:R-:W-:-:S05]  /*1da10*/  IADD3 R3, R8, 0x40, RZ ;  /* 0x0000004008037810 */ /* 0x002fca0007ffe0ff */
[----:B------:R2:W-:Y:S02]  /*1da20*/  STL [R1+0xc], R3 ;  /* 0x00000c0301007387 */ /* 0x0005e40000100800 */
.L_x_1789:
[----:B------:R-:W3:Y:S01]  /*1da30*/  LDL.64 R180, [R1+0x50] ;  /* 0x0000500001b47983 */ /* 0x000ee20000100a00 */
[----:B------:R-:W-:Y:S04]  /*1da40*/  DEPBAR.LE SB0, 0x0 ;  /* 0x000080000000791a */ /* 0x000fe80000000000 */
[----:B------:R-:W-:Y:S01]  /*1da50*/  MOV R182, UR13 ;  /* 0x0000000d00b67c02 */ /* 0x000fe20008000f00 */
[----:B--2---:R-:W2:Y:S01]  /*1da60*/  LDL R3, [R1+0x38] ;  /* 0x0000380001037983 */ /* 0x004ea20000100800 */
[----:B------:R-:W-:Y:S02]  /*1da70*/  USHF.R.S32.HI UR18, URZ, 0x1f, UR21 ;  /* 0x0000001f3f127899 */ /* 0x000fe40008011415 */
[----:B------:R-:W-:Y:S01]  /*1da80*/  UIMAD UR15, UR10, UR21, URZ ;  /* 0x000000150a0f72a4 */ /* 0x000fe2000f8e023f */
[----:B------:R-:W4:Y:S01]  /*1da90*/  LDL.64 R246, [R1+0x10] ;  /* 0x0000100001f67983 */ /* 0x000f220000100a00 */
[----:B------:R-:W-:Y:S02]  /*1daa0*/  UISETP.GT.AND UP0, UPT, UR21, URZ, UPT ;  /* 0x0000003f1500728c */ /* 0x000fe4000bf04270 */
[----:B------:R-:W-:Y:S03]  /*1dab0*/  UIMAD UR15, UR18, UR13, UR15 ;  /* 0x0000000d120f72a4 */ /* 0x000fe6000f8e020f */
[----:B------:R-:W-:Y:S08]  /*1dac0*/  BAR.SYNC.DEFER_BLOCKING 0x0 ;  /* 0x0000000000007b1d */ /* 0x000ff00000010000 */
[----:B-----5:R-:W-:Y:S08]  /*1dad0*/  LDSM.16.M88.4 R64, [R231+0x8100] ;  /* 0x00810000e740783b */ /* 0x020ff00000000200 */
[----:B------:R-:W1:Y:S08]  /*1dae0*/  LDSM.16.M88.4 R16, [R224+0x4100] ;  /* 0x00410000e010783b */ /* 0x000e700000000200 */
[----:B------:R-:W1:Y:S08]  /*1daf0*/  LDSM.16.M88.4 R60, [R231+0xa100] ;  /* 0x00a10000e73c783b */ /* 0x000e700000000200 */
[----:B------:R-:W1:Y:S08]  /*1db00*/  LDSM.16.M88.4 R32, [R224+0x4900] ;  /* 0x00490000e020783b */ /* 0x000e700000000200 */
[----:B------:R-:W4:Y:S04]  /*1db10*/  LDL R252, [R1+0xc] ;  /* 0x00000c0001fc7983 */ /* 0x000f280000100800 */
        /* <DEDUP_REMOVED lines=9> */
[----:B------:R-:W-:Y:S02]  /*1dbb0*/  LDSM.16.M88.4 R220, [R242] ;  /* 0x00000000f2dc783b */ /* 0x000fe40000000200 */
        /* <DEDUP_REMOVED lines=27> */
[----:B--2---:R-:W-:Y:S02]  /*1dd70*/  LOP3.LUT P4, RZ, R3, 0x1, RZ, 0xc0, !PT ;  /* 0x0000000103ff7812 */ /* 0x004fe4000788c0ff */
[C---:B------:R-:W-:Y:S02]  /*1dd80*/  LEA R180, P0, R184.reuse, c[0x0][0x1f8], 0x1 ;  /* 0x00007e00b8b47a11 */ /* 0x040fe400078008ff */
[----:B------:R-:W-:Y:S01]  /*1dd90*/  IADD3 R3, R185, UR15, RZ ;  /* 0x0000000fb9037c10 */ /* 0x000fe2000fffe0ff */
[-C--:B-1----:R-:W-:Y:S03]  /*1dda0*/  HMMA.16816.F32.BF16 R52, R208, R188.reuse, R52 ;  /* 0x000000bcd034723c */ /* 0x082fe60000041834 */
[----:B------:R-:W-:Y:S01]  /*1ddb0*/  LEA.HI.X R181, R184, c[0x0][0x1fc], R3, 0x1, P0 ;  /* 0x00007f00b8b57a11 */ /* 0x000fe200000f0c03 */
[----:B----4-:R-:W-:Y:S01]  /*1ddc0*/  IMAD.WIDE.U32 R184, R182, UR21, R246 ;  /* 0x00000015b6b87c25 */ /* 0x010fe2000f8e00f6 */
[----:B------:R-:W-:Y:S03]  /*1ddd0*/  UIADD3 UR21, UR21, -0x1, URZ ;  /* 0xffffffff15157890 */ /* 0x000fe6000fffe03f */
[C---:B------:R-:W-:Y:S01]  /*1dde0*/  HMMA.16816.F32.BF16 R56, R216.reuse, R188, R56 ;  /* 0x000000bcd838723c */ /* 0x040fe20000041838 */
[----:B------:R-:W-:Y:S01]  /*1ddf0*/  @!PT LDS RZ, [RZ] ;  /* 0x00000000fffff984 */ /* 0x000fe20000000800 */
[----:B------:R-:W-:Y:S01]  /*1de00*/  @!PT LDS RZ, [RZ] ;  /* 0x00000000fffff984 */ /* 0x000fe20000000800 */
[----:B------:R-:W-:Y:S01]  /*1de10*/  @!PT LDS RZ, [RZ] ;  /* 0x00000000fffff984 */ /* 0x000fe20000000800 */
[----:B------:R1:W-:Y:S01]  /*1de20*/  LDGSTS.E.BYPASS.LTC128B.128 [R244+0x100], [R180.64], !P6 ;  /* 0x00100000b4f47fae */ /* 0x0003e2000f101d5c */
[----:B------:R-:W-:Y:S02]  /*1de30*/  @UP0 UIMAD.WIDE.U32 UR22, UR21, UR4, URZ ;  /* 0x00000004151602a5 */ /* 0x000fe4000f8e003f */
[C---:B------:R-:W-:Y:S02]  /*1de40*/  LEA R212, P0, R184.reuse, c[0x0][0x1f8], 0x1 ;  /* 0x00007e00b8d47a11 */ /* 0x040fe400078008ff */
[----:B------:R-:W-:Y:S01]  /*1de50*/  IADD3 R3, R185, UR15, RZ ;  /* 0x0000000fb9037c10 */ /* 0x000fe2000fffe0ff */
[----:B------:R-:W-:Y:S01]  /*1de60*/  @UP0 USHF.L.U32 UR18, UR22, 0x6, URZ ;  /* 0x0000000616120899 */ /* 0x000fe2000800063f */
[-C--:B------:R-:W-:Y:S01]  /*1de70*/  HMMA.16816.F32.BF16 R60, R216, R190.reuse, R60 ;  /* 0x000000bed83c723c */ /* 0x080fe2000004183c */
[----:B------:R-:W-:Y:S03]  /*1de80*/  @UP0 USHF.R.S32.HI UR15, URZ, 0x1f, UR21 ;  /* 0x0000001f3f0f0899 */ /* 0x000fe60008011415 */
[----:B------:R-:W-:Y:S01]  /*1de90*/  LEA.HI.X R213, R184, c[0x0][0x1fc], R3, 0x1, P0 ;  /* 0x00007f00b8d57a11 */ /* 0x000fe200000f0c03 */
[----:B------:R-:W-:Y:S03]  /*1dea0*/  @UP0 UIMAD UR15, UR15, UR4, URZ ;  /* 0x000000040f0f02a4 */ /* 0x000fe6000f8e023f */
[----:B------:R-:W-:Y:S01]  /*1deb0*/  HMMA.16816.F32.BF16 R64, R208, R190, R64 ;  /* 0x000000bed040723c */ /* 0x000fe20000041840 */
[----:B------:R2:W-:Y:S01]  /*1dec0*/  LDGSTS.E.BYPASS.LTC128B.128 [R244+0x2100], [R212.64], !P4 ;  /* 0x02100000d4f47fae */ /* 0x0005e2000e101d5c */
[----:B------:R-:W-:Y:S04]  /*1ded0*/  @UP0 UIMAD UR15, UR21, UR5, UR15 ;  /* 0x00000005150f02a4 */ /* 0x000fe8000f8e020f */
[----:B------:R-:W-:Y:S04]  /*1dee0*/  @UP0 UIADD3 UR15, UR23, UR15, URZ ;  /* 0x0000000f170f0290 */ /* 0x000fe8000fffe03f */
[----:B------:R-:W-:Y:S02]  /*1def0*/  @UP0 USHF.L.U64.HI UR15, UR22, 0x6, UR15 ;  /* 0x00000006160f0899 */ /* 0x000fe4000801020f */
[----:B-1----:R-:W-:Y:S04]  /*1df00*/  IADD3 R180, P0, R180, UR6, RZ ;  /* 0x00000006b4b47c10 */ /* 0x002fe8000ff1e0ff */
[----:B------:R-:W-:Y:S02]  /*1df10*/  IADD3.X R181, R181, UR7, RZ, P0, !PT ;  /* 0x00000007b5b57c10 */ /* 0x000fe400087fe4ff */
[----:B------:R-:W-:Y:S03]  /*1df20*/  IADD3 R184, P1, R180, UR6, RZ ;  /* 0x00000006b4b87c10 */ /* 0x000fe6000ff3e0ff */
[----:B------:R1:W-:Y:S01]  /*1df30*/  LDGSTS.E.BYPASS.LTC128B.128 [R244+0x900], [R180.64], !P6 ;  /* 0x00900000b4f47fae */ /* 0x0003e2000f101d5c */
[----:B------:R-:W-:Y:S02]  /*1df40*/  IADD3.X R185, R181, UR7, RZ, P1, !PT ;  /* 0x00000007b5b97c10 */ /* 0x000fe40008ffe4ff */
[----:B------:R-:W-:Y:S02]  /*1df50*/  IADD3 R188, P1, R184, UR6, RZ ;  /* 0x00000006b8bc7c10 */ /* 0x000fe4000ff3e0ff */
[----:B--2---:R-:W-:Y:S03]  /*1df60*/  IADD3 R212, P0, R180, UR11, RZ ;  /* 0x0000000bb4d47c10 */ /* 0x004fe6000ff1e0ff */
[----:B------:R1:W-:Y:S01]  /*1df70*/  LDGSTS.E.BYPASS.LTC128B.128 [R244+0x2900], [R180.64+0x80], !P4 ;  /* 0x02900080b4f47fae */ /* 0x0003e2000e101d5c */
[----:B------:R-:W-:Y:S02]  /*1df80*/  IADD3.X R189, R185, UR7, RZ, P1, !PT ;  /* 0x00000007b9bd7c10 */ /* 0x000fe40008ffe4ff */
[----:B------:R-:W-:Y:S05]  /*1df90*/  IADD3.X R213, R181, UR14, RZ, P0, !PT ;  /* 0x0000000eb5d57c10 */ /* 0x000fea00087fe4ff */
[----:B------:R2:W-:Y:S08]  /*1dfa0*/  LDGSTS.E.BYPASS.LTC128B.128 [R244+0x1100], [R184.64], !P6 ;  /* 0x01100000b8f47fae */ /* 0x0005f0000f101d5c */
[----:B------:R3:W-:Y:S08]  /*1dfb0*/  LDGSTS.E.BYPASS.LTC128B.128 [R244+0x3100], [R212.64], !P4 ;  /* 0x03100000d4f47fae */ /* 0x0007f0000e101d5c */
[----:B------:R4:W-:Y:S01]  /*1dfc0*/  LDGSTS.E.BYPASS.LTC128B.128 [R244+0x1900], [R188.64], !P6 ;  /* 0x01900000bcf47fae */ /* 0x0009e2000f101d5c */
[----:B-1----:R-:W-:Y:S04]  /*1dfd0*/  IADD3 R180, P0, R184, UR11, RZ ;  /* 0x0000000bb8b47c10 */ /* 0x002fe8000ff1e0ff */
[----:B------:R-:W-:Y:S02]  /*1dfe0*/  IADD3.X R181, R185, UR14, RZ, P0, !PT ;  /* 0x0000000eb9b57c10 */ /* 0x000fe400087fe4ff */
[----:B------:R-:W-:Y:S03]  /*1dff0*/  PLOP3.LUT P0, PT, PT, PT, UP0, 0x80, 0x0 ;  /* 0x000000000000781c */ /* 0x000fe60003f0f008 */
[----:B------:R1:W-:Y:S08]  /*1e000*/  LDGSTS.E.BYPASS.LTC128B.128 [R244+0x3900], [R180.64], !P4 ;  /* 0x03900000b4f47fae */ /* 0x0003f0000e101d5c */
[----:B---3--:R-:W-:Y:S08]  /*1e010*/  LDSM.16.M88.4 R212, [R232+0x8100] ;  /* 0x00810000e8d4783b */ /* 0x008ff00000000200 */
[----:B------:R-:W3:Y:S08]  /*1e020*/  LDSM.16.M88.4 R216, [R230+0x4100] ;  /* 0x00410000e6d8783b */ /* 0x000ef00000000200 */
[----:B------:R-:W1:Y:S08]  /*1e030*/  LDSM.16.M88.4 R220, [R232+0xa100] ;  /* 0x00a10000e8dc783b */ /* 0x000e700000000200 */
[----:B----4-:R-:W4:Y:S08]  /*1e040*/  LDSM.16.M88.4 R188, [R230+0x4900] ;  /* 0x00490000e6bc783b */ /* 0x010f300000000200 */
[----:B------:R-:W0:Y:S08]  /*1e050*/  LDGDEPBAR ;  /* 0x00000000000079af */ /* 0x000e300000000000 */
[----:B------:R-:W2:Y:S01]  /*1e060*/  LDSM.16.M88.4 R208, [R230+0x5100] ;  /* 0x00510000e6d0783b */ /* 0x000ea20000000200 */
[-C--:B---3--:R-:W-:Y:S08]  /*1e070*/  HMMA.16816.F32.BF16 R4, R212, R216.reuse, R4 ;  /* 0x000000d8d404723c */ /* 0x088ff00000041804 */
[C---:B-1----:R-:W-:Y:S08]  /*1e080*/  HMMA.16816.F32.BF16 R8, R220.reuse, R216, R8 ;  /* 0x000000d8dc08723c */ /* 0x042ff00000041808 */
[-C--:B------:R-:W-:Y:S08]  /*1e090*/  HMMA.16816.F32.BF16 R12, R220, R218.reuse, R12 ;  /* 0x000000dadc0c723c */ /* 0x080ff0000004180c */
[C---:B------:R-:W-:Y:S01]  /*1e0a0*/  HMMA.16816.F32.BF16 R16, R212.reuse, R218, R16 ;  /* 0x000000dad410723c */ /* 0x040fe20000041810 */
[----:B------:R-:W1:Y:S07]  /*1e0b0*/  LDSM.16.M88.4 R216, [R230+0x5900] ;  /* 0x00590000e6d8783b */ /* 0x000e6e0000000200 */
[-C--:B----4-:R-:W-:Y:S08]  /*1e0c0*/  HMMA.16816.F32.BF16 R20, R212, R188.reuse, R20 ;  /* 0x000000bcd414723c */ /* 0x090ff00000041814 */
        /* <DEDUP_REMOVED lines=12> */
[----:B------:R-:W1:Y:S07]  /*1e190*/  LDSM.16.M88.4 R220, [R234+0xa100] ;  /* 0x00a10000eadc783b */ /* 0x000e6e0000000200 */
[----:B------:R-:W-:Y:S01]  /*1e1a0*/  HMMA.16816.F32.BF16 R64, R212, R218, R64 ;  /* 0x000000dad440723c */ /* 0x000fe20000041840 */
[----:B------:R-:W3:Y:S07]  /*1e1b0*/  LDSM.16.M88.4 R212, [R229+0x800] ;  /* 0x00080000e5d4783b */ /* 0x000eee0000000200 */
[-C--:B--2---:R-:W-:Y:S01]  /*1e1c0*/  HMMA.16816.F32.BF16 R4, R188, R208.reuse, R4 ;  /* 0x000000d0bc04723c */ /* 0x084fe20000041804 */
[----:B------:R-:W-:Y:S07]  /*1e1d0*/  LDSM.16.M88.4 R216, [R229+0x1800] ;  /* 0x00180000e5d8783b */ /* 0x000fee0000000200 */
[C---:B-1----:R-:W-:Y:S08]  /*1e1e0*/  HMMA.16816.F32.BF16 R8, R220.reuse, R208, R8 ;  /* 0x000000d0dc08723c */ /* 0x042ff00000041808 */
        /* <DEDUP_REMOVED lines=108> */
[----:B------:R-:W-:Y:S01]  /*1e8b0*/  FMNMX.FTZ R3, R17, R3, !PT ;  /* 0x0000000311037209 */ /* 0x000fe20007810000 */
[----:B------:R-:W4:Y:S01]  /*1e8c0*/  LDL R209, [R1+0x18] ;  /* 0x0000180001d17983 */ /* 0x000f220000100800 */
[-C--:B-1----:R-:W-:Y:S04]  /*1e8d0*/  HMMA.16816.F32.BF16 R36, R188, R216.reuse, R36 ;  /* 0x000000d8bc24723c */ /* 0x082fe80000041824 */
[----:B------:R-:W-:Y:S02]  /*1e8e0*/  FMNMX.FTZ R3, R20, R3, !PT ;  /* 0x0000000314037209 */ /* 0x000fe40007810000 */
[----:B------:R-:W-:Y:S02]  /*1e8f0*/  FMNMX.FTZ R180, R18, R180, !PT ;  /* 0x000000b412b47209 */ /* 0x000fe40007810000 */
[C---:B------:R-:W-:Y:S01]  /*1e900*/  HMMA.16816.F32.BF16 R40, R220.reuse, R216, R40 ;  /* 0x000000d8dc28723c */ /* 0x040fe20000041828 */
[----:B------:R-:W3:Y:S03]  /*1e910*/  LDL.64 R216, [R1+0x48] ;  /* 0x0000480001d87983 */ /* 0x000ee60000100a00 */
        /* <DEDUP_REMOVED lines=48> */
[----:B------:R-:W2:Y:S01]  /*1ec20*/  SHFL.BFLY PT, R185, R180, 0x2, 0x1f ;  /* 0x0c401f00b4b97f89 */ /* 0x000ea200000e0000 */
[----:B------:R-:W-:Y:S02]  /*1ec30*/  FMNMX.FTZ R181, R26, R181, !PT ;  /* 0x000000b51ab57209 */ /* 0x000fe40007810000 */
[----:B-1----:R-:W-:Y:S02]  /*1ec40*/  FMNMX.FTZ R186, R186, R184, !PT ;  /* 0x000000b8baba7209 */ /* 0x002fe40007810000 */
[----:B------:R-:W-:Y:S03]  /*1ec50*/  FMNMX.FTZ R181, R27, R181, !PT ;  /* 0x000000b51bb57209 */ /* 0x000fe60007810000 */
[----:B------:R-:W1:Y:S01]  /*1ec60*/  SHFL.BFLY PT, R188, R186, 0x1, 0x1f ;  /* 0x0c201f00babc7f89 */ /* 0x000e6200000e0000 */
[----:B--2---:R-:W-:Y:S07]  /*1ec70*/  FMNMX.FTZ R3, R3, R182, !PT ;  /* 0x000000b603037209 */ /* 0x004fee0007810000 */
[----:B------:R-:W2:Y:S01]  /*1ec80*/  SHFL.BFLY PT, R182, R3, 0x1, 0x1f ;  /* 0x0c201f0003b67f89 */ /* 0x000ea200000e0000 */
[----:B------:R-:W-:Y:S02]  /*1ec90*/  FMNMX.FTZ R184, R180, R185, !PT ;  /* 0x000000b9b4b87209 */ /* 0x000fe40007810000 */
[----:B------:R-:W-:Y:S05]  /*1eca0*/  FMNMX.FTZ R180, R30, R181, !PT ;  /* 0x000000b51eb47209 */ /* 0x000fea0007810000 */
[----:B------:R-:W2:Y:S01]  /*1ecb0*/  SHFL.BFLY PT, R181, R184, 0x1, 0x1f ;  /* 0x0c201f00b8b57f89 */ /* 0x000ea200000e0000 */
[----:B------:R-:W-:Y:S02]  /*1ecc0*/  FMNMX.FTZ R180, R31, R180, !PT ;  /* 0x000000b41fb47209 */ /* 0x000fe40007810000 */
[----:B-1----:R-:W-:Y:S02]  /*1ecd0*/  FMNMX.FTZ R186, R186, R188, !PT ;  /* 0x000000bcbaba7209 */ /* 0x002fe40007810000 */
[----:B------:R-:W-:Y:S03]  /*1ece0*/  FMNMX.FTZ R180, R42, R180, !PT ;  /* 0x000000b42ab47209 */ /* 0x000fe60007810000 */
[C---:B------:R-:W-:Y:S01]  /*1ecf0*/  FADD.FTZ R0, -R186.reuse, R0 ;  /* 0x00000000ba007221 */ /* 0x040fe20000010100 */
[----:B------:R-:W-:Y:S01]  /*1ed00*/  FMNMX.FTZ R180, R43, R180, !PT ;  /* 0x000000b42bb47209 */ /* 0x000fe20007810000 */
[----:B------:R-:W-:Y:S02]  /*1ed10*/  FMUL.FTZ R214, R186, c[0x0][0x2d0] ;  /* 0x0000b400bad67a20 */ /* 0x000fe40000410000 */
[----:B------:R-:W-:Y:S01]  /*1ed20*/  FMUL.FTZ R0, R0, c[0x0][0x2d0] ;  /* 0x0000b40000007a20 */ /* 0x000fe20000410000 */
[----:B------:R-:W-:Y:S01]  /*1ed30*/  FMNMX.FTZ R180, R46, R180, !PT ;  /* 0x000000b42eb47209 */ /* 0x000fe20007810000 */
[--C-:B------:R-:W-:Y:S01]  /*1ed40*/  FFMA.FTZ R4, R4, c[0x0][0x2d0], -R214.reuse ;  /* 0x0000b40004047a23 */ /* 0x100fe200000108d6 */
[----:B--2---:R-:W-:Y:S01]  /*1ed50*/  FMNMX.FTZ R185, R3, R182, !PT ;  /* 0x000000b603b97209 */ /* 0x004fe20007810000 */
[--C-:B------:R-:W-:Y:S01]  /*1ed60*/  FFMA.FTZ R5, R5, c[0x0][0x2d0], -R214.reuse ;  /* 0x0000b40005057a23 */ /* 0x100fe200000108d6 */
[----:B------:R-:W-:Y:S01]  /*1ed70*/  FMNMX.FTZ R3, R47, R180, !PT ;  /* 0x000000b42f037209 */ /* 0x000fe20007810000 */
[----:B------:R-:W-:Y:S01]  /*1ed80*/  MUFU.EX2 R245, R4 ;  /* 0x0000000400f57308 */ /* 0x000fe20000000800 */
[--C-:B------:R-:W-:Y:S02]  /*1ed90*/  FFMA.FTZ R16, R16, c[0x0][0x2d0], -R214.reuse ;  /* 0x0000b40010107a23 */ /* 0x100fe400000108d6 */
[----:B------:R-:W-:Y:S01]  /*1eda0*/  FMNMX.FTZ R3, R58, R3, !PT ;  /* 0x000000033a037209 */ /* 0x000fe20007810000 */
[----:B------:R-:W-:Y:S01]  /*1edb0*/  FMUL.FTZ R213, R185, c[0x0][0x2d0] ;  /* 0x0000b400b9d57a20 */ /* 0x000fe20000410000 */
[----:B------:R-:W-:Y:S01]  /*1edc0*/  FMNMX.FTZ R184, R184, R181, !PT ;  /* 0x000000b5b8b87209 */ /* 0x000fe20007810000 */
[----:B------:R-:W-:Y:S02]  /*1edd0*/  FFMA.FTZ R17, R17, c[0x0][0x2d0], -R214 ;  /* 0x0000b40011117a23 */ /* 0x000fe400000108d6 */
[--C-:B------:R-:W-:Y:S02]  /*1ede0*/  FFMA.FTZ R6, R6, c[0x0][0x2d0], -R213.reuse ;  /* 0x0000b40006067a23 */ /* 0x100fe400000108d5 */
[----:B------:R1:W2:Y:S01]  /*1edf0*/  MUFU.EX2 R180, R0 ;  /* 0x0000000000b47308 */ /* 0x0002a20000000800 */
[--C-:B------:R-:W-:Y:S02]  /*1ee00*/  FFMA.FTZ R7, R7, c[0x0][0x2d0], -R213.reuse ;  /* 0x0000b40007077a23 */ /* 0x100fe400000108d5 */
[----:B------:R-:W-:Y:S02]  /*1ee10*/  FMUL.FTZ R212, R184, c[0x0][0x2d0] ;  /* 0x0000b400b8d47a20 */ /* 0x000fe40000410000 */
[--C-:B------:R-:W-:Y:S02]  /*1ee20*/  FFMA.FTZ R18, R18, c[0x0][0x2d0], -R213.reuse ;  /* 0x0000b40012127a23 */ /* 0x100fe400000108d5 */
[--C-:B------:R-:W-:Y:S02]  /*1ee30*/  FFMA.FTZ R8, R8, c[0x0][0x2d0], -R212.reuse ;  /* 0x0000b40008087a23 */ /* 0x100fe400000108d4 */
[----:B------:R-:W-:Y:S01]  /*1ee40*/  FFMA.FTZ R12, R12, c[0x0][0x2d0], -R212 ;  /* 0x0000b4000c0c7a23 */ /* 0x000fe200000108d4 */
[----:B------:R-:W-:Y:S01]  /*1ee50*/  MUFU.EX2 R246, R6 ;  /* 0x0000000600f67308 */ /* 0x000fe20000000800 */
[--C-:B------:R-:W-:Y:S02]  /*1ee60*/  FFMA.FTZ R19, R19, c[0x0][0x2d0], -R213.reuse ;  /* 0x0000b40013137a23 */ /* 0x100fe400000108d5 */
[--C-:B------:R-:W-:Y:S02]  /*1ee70*/  FFMA.FTZ R32, R32, c[0x0][0x2d0], -R214.reuse ;  /* 0x0000b40020207a23 */ /* 0x100fe400000108d6 */
[----:B------:R-:W-:Y:S02]  /*1ee80*/  FFMA.FTZ R33, R33, c[0x0][0x2d0], -R214 ;  /* 0x0000b40021217a23 */ /* 0x000fe400000108d6 */
[--C-:B------:R-:W-:Y:S02]  /*1ee90*/  FFMA.FTZ R34, R34, c[0x0][0x2d0], -R213.reuse ;  /* 0x0000b40022227a23 */ /* 0x100fe400000108d5 */
[--C-:B------:R-:W-:Y:S01]  /*1eea0*/  FFMA.FTZ R35, R35, c[0x0][0x2d0], -R213.reuse ;  /* 0x0000b40023237a23 */ /* 0x100fe200000108d5 */
[----:B------:R-:W2:Y:S01]  /*1eeb0*/  MUFU.EX2 R223, R5 ;  /* 0x0000000500df7308 */ /* 0x000ea20000000800 */
[----:B------:R-:W-:Y:S02]  /*1eec0*/  FFMA.FTZ R28, R28, c[0x0][0x2d0], -R212 ;  /* 0x0000b4001c1c7a23 */ /* 0x000fe400000108d4 */
[----:B------:R-:W-:Y:S02]  /*1eed0*/  FFMA.FTZ R23, R23, c[0x0][0x2d0], -R213 ;  /* 0x0000b40017177a23 */ /* 0x000fe400000108d5 */
[----:B-1----:R-:W-:Y:S01]  /*1eee0*/  FADD.FTZ R0, -R185, R2 ;  /* 0x00000002b9007221 */ /* 0x002fe20000010100 */
[----:B------:R-:W-:Y:S01]  /*1eef0*/  FMNMX.FTZ R2, R59, R3, !PT ;  /* 0x000000033b027209 */ /* 0x000fe20007810000 */
[----:B--2---:R-:W-:Y:S02]  /*1ef00*/  FMUL.FTZ R132, R180, R132 ;  /* 0x00000084b4847220 */ /* 0x004fe40000410000 */
[----:B------:R-:W-:Y:S01]  /*1ef10*/  FMUL.FTZ R3, R0, c[0x0][0x2d0] ;  /* 0x0000b40000037a20 */ /* 0x000fe20000410000 */
[----:B------:R-:W-:Y:S01]  /*1ef20*/  FMNMX.FTZ R0, R62, R2, !PT ;  /* 0x000000023e007209 */ /* 0x000fe20007810000 */
[----:B------:R-:W-:Y:S01]  /*1ef30*/  FADD.FTZ R2, -R184, R183 ;  /* 0x000000b7b8027221 */ /* 0x000fe20000010100 */
[----:B------:R-:W1:Y:S01]  /*1ef40*/  MUFU.EX2 R251, R7 ;  /* 0x0000000700fb7308 */ /* 0x000e620000000800 */
[C---:B------:R-:W-:Y:S01]  /*1ef50*/  FMUL.FTZ R133, R180.reuse, R133 ;  /* 0x00000085b4857220 */ /* 0x040fe20000410000 */
[----:B------:R-:W-:Y:S01]  /*1ef60*/  FMNMX.FTZ R0, R63, R0, !PT ;  /* 0x000000003f007209 */ /* 0x000fe20007810000 */
[C---:B------:R-:W-:Y:S02]  /*1ef70*/  FMUL.FTZ R144, R180.reuse, R144 ;  /* 0x00000090b4907220 */ /* 0x040fe40000410000 */
[C---:B------:R-:W-:Y:S02]  /*1ef80*/  FMUL.FTZ R145, R180.reuse, R145 ;  /* 0x00000091b4917220 */ /* 0x040fe40000410000 */
[C---:B------:R-:W-:Y:S02]  /*1ef90*/  FMUL.FTZ R148, R180.reuse, R148 ;  /* 0x00000094b4947220 */ /* 0x040fe40000410000 */
[C---:B------:R-:W-:Y:S01]  /*1efa0*/  FMUL.FTZ R149, R180.reuse, R149 ;  /* 0x00000095b4957220 */ /* 0x040fe20000410000 */
[----:B------:R2:W2:Y:S01]  /*1efb0*/  MUFU.EX2 R181, R3 ;  /* 0x0000000300b57308 */ /* 0x0004a20000000800 */
[C---:B------:R-:W-:Y:S01]  /*1efc0*/  FMUL.FTZ R160, R180.reuse, R160 ;  /* 0x000000a0b4a07220 */ /* 0x040fe20000410000 */
[----:B------:R-:W-:Y:S01]  /*1efd0*/  F2FP.BF16.PACK_AB R188, R223, R245 ;  /* 0x000000f5dfbc723e */ /* 0x000fe200000010ff */
[C---:B------:R-:W-:Y:S02]  /*1efe0*/  FMUL.FTZ R161, R180.reuse, R161 ;  /* 0x000000a1b4a17220 */ /* 0x040fe40000410000 */
[C---:B------:R-:W-:Y:S02]  /*1eff0*/  FMUL.FTZ R164, R180.reuse, R164 ;  /* 0x000000a4b4a47220 */ /* 0x040fe40000410000 */
[C---:B------:R-:W-:Y:S02]  /*1f000*/  FMUL.FTZ R165, R180.reuse, R165 ;  /* 0x000000a5b4a57220 */ /* 0x040fe40000410000 */
[C---:B------:R-:W-:Y:S01]  /*1f010*/  FMUL.FTZ R176, R180.reuse, R176 ;  /* 0x000000b0b4b07220 */ /* 0x040fe20000410000 */
[----:B------:R-:W-:Y:S01]  /*1f020*/  MUFU.EX2 R250, R16 ;  /* 0x0000001000fa7308 */ /* 0x000fe20000000800 */
[C---:B------:R-:W-:Y:S02]  /*1f030*/  FMUL.FTZ R177, R180.reuse, R177 ;  /* 0x000000b1b4b17220 */ /* 0x040fe40000410000 */
[C---:B------:R-:W-:Y:S01]  /*1f040*/  FMUL.FTZ R68, R180.reuse, R68 ;  /* 0x00000044b4447220 */ /* 0x040fe20000410000 */
[----:B-1----:R-:W-:Y:S01]  /*1f050*/  F2FP.BF16.PACK_AB R189, R251, R246 ;  /* 0x000000f6fbbd723e */ /* 0x002fe200000010ff */
[C---:B------:R-:W-:Y:S02]  /*1f060*/  FMUL.FTZ R69, R180.reuse, R69 ;  /* 0x00000045b4457220 */ /* 0x040fe40000410000 */
[C---:B------:R-:W-:Y:S02]  /*1f070*/  FMUL.FTZ R80, R180.reuse, R80 ;  /* 0x00000050b4507220 */ /* 0x040fe40000410000 */
[C---:B------:R-:W-:Y:S01]  /*1f080*/  FMUL.FTZ R81, R180.reuse, R81 ;  /* 0x00000051b4517220 */ /* 0x040fe20000410000 */
[----:B------:R-:W1:Y:S01]  /*1f090*/  MUFU.EX2 R248, R17 ;  /* 0x0000001100f87308 */ /* 0x000e620000000800 */
[C---:B------:R-:W-:Y:S02]  /*1f0a0*/  FMUL.FTZ R84, R180.reuse, R84 ;  /* 0x00000054b4547220 */ /* 0x040fe40000410000 */
[----:B------:R-:W-:Y:S02]  /*1f0b0*/  FMUL.FTZ R85, R180, R85 ;  /* 0x00000055b4557220 */ /* 0x000fe40000410000 */
[----:B--2---:R-:W-:Y:S02]  /*1f0c0*/  FMUL.FTZ R3, R2, c[0x0][0x2d0] ;  /* 0x0000b40002037a20 */ /* 0x004fe40000410000 */
[----:B------:R-:W2:Y:S01]  /*1f0d0*/  SHFL.BFLY PT, R2, R0, 0x2, 0x1f ;  /* 0x0c401f0000027f89 */ /* 0x000ea200000e0000 */
[C---:B------:R-:W-:Y:S02]  /*1f0e0*/  FMUL.FTZ R134, R181.reuse, R134 ;  /* 0x00000086b5867220 */ /* 0x040fe40000410000 */
[----:B------:R2:W-:Y:S01]  /*1f0f0*/  MUFU.EX2 R249, R18 ;  /* 0x0000001200f97308 */ /* 0x0005e20000000800 */
[C---:B------:R-:W-:Y:S02]  /*1f100*/  FMUL.FTZ R135, R181.reuse, R135 ;  /* 0x00000087b5877220 */ /* 0x040fe40000410000 */
[C---:B------:R-:W-:Y:S02]  /*1f110*/  FMUL.FTZ R146, R181.reuse, R146 ;  /* 0x00000092b5927220 */ /* 0x040fe40000410000 */
[C---:B------:R-:W-:Y:S02]  /*1f120*/  FMUL.FTZ R147, R181.reuse, R147 ;  /* 0x00000093b5937220 */ /* 0x040fe40000410000 */
[C---:B------:R-:W-:Y:S02]  /*1f130*/  FMUL.FTZ R150, R181.reuse, R150 ;  /* 0x00000096b5967220 */ /* 0x040fe40000410000 */
[C---:B------:R-:W-:Y:S01]  /*1f140*/  FMUL.FTZ R151, R181.reuse, R151 ;  /* 0x00000097b5977220 */ /* 0x040fe20000410000 */
[----:B------:R-:W2:Y:S01]  /*1f150*/  MUFU.EX2 R3, R3 ;  /* 0x0000000300037308 */ /* 0x000ea20000000800 */
[C---:B------:R-:W-:Y:S02]  /*1f160*/  FMUL.FTZ R162, R181.reuse, R162 ;  /* 0x000000a2b5a27220 */ /* 0x040fe40000410000 */
[C---:B------:R-:W-:Y:S01]  /*1f170*/  FMUL.FTZ R163, R181.reuse, R163 ;  /* 0x000000a3b5a37220 */ /* 0x040fe20000410000 */
[----:B-1----:R-:W-:Y:S01]  /*1f180*/  F2FP.BF16.PACK_AB R190, R248, R250 ;  /* 0x000000faf8be723e */ /* 0x002fe200000010ff */
[----:B------:R-:W-:Y:S02]  /*1f190*/  FMUL.FTZ R17, R180, R205 ;  /* 0x000000cdb4117220 */ /* 0x000fe40000410000 */
[C---:B------:R-:W-:Y:S02]  /*1f1a0*/  FMUL.FTZ R166, R181.reuse, R166 ;  /* 0x000000a6b5a67220 */ /* 0x040fe40000410000 */
[C---:B------:R-:W-:Y:S01]  /*1f1b0*/  FMUL.FTZ R167, R181.reuse, R167 ;  /* 0x000000a7b5a77220 */ /* 0x040fe20000410000 */
[----:B------:R-:W1:Y:S01]  /*1f1c0*/  MUFU.EX2 R247, R19 ;  /* 0x0000001300f77308 */ /* 0x000e620000000800 */
[----:B--2---:R-:W-:Y:S01]  /*1f1d0*/  FMNMX.FTZ R0, R0, R2, !PT ;  /* 0x0000000200007209 */ /* 0x004fe20007810000 */
[C---:B------:R-:W-:Y:S02]  /*1f1e0*/  FMUL.FTZ R178, R181.reuse, R178 ;  /* 0x000000b2b5b27220 */ /* 0x040fe40000410000 */
[C---:B------:R-:W-:Y:S02]  /*1f1f0*/  FMUL.FTZ R18, R181.reuse, R206 ;  /* 0x000000ceb5127220 */ /* 0x040fe40000410000 */
[----:B------:R-:W2:Y:S01]  /*1f200*/  SHFL.BFLY PT, R2, R0, 0x1, 0x1f ;  /* 0x0c201f0000027f89 */ /* 0x000ea200000e0000 */
[C---:B------:R-:W-:Y:S02]  /*1f210*/  FMUL.FTZ R179, R181.reuse, R179 ;  /* 0x000000b3b5b37220 */ /* 0x040fe40000410000 */
[C---:B------:R-:W-:Y:S01]  /*1f220*/  FMUL.FTZ R70, R181.reuse, R70 ;  /* 0x00000046b5467220 */ /* 0x040fe20000410000 */
[----:B------:R-:W-:Y:S01]  /*1f230*/  MUFU.EX2 R221, R32 ;  /* 0x0000002000dd7308 */ /* 0x000fe20000000800 */
[C---:B------:R-:W-:Y:S02]  /*1f240*/  FMUL.FTZ R71, R181.reuse, R71 ;  /* 0x00000047b5477220 */ /* 0x040fe40000410000 */
[----:B------:R-:W-:Y:S02]  /*1f250*/  FMUL.FTZ R82, R181, R82 ;  /* 0x00000052b5527220 */ /* 0x000fe40000410000 */
[C---:B------:R-:W-:Y:S02]  /*1f260*/  FMUL.FTZ R136, R3.reuse, R136 ;  /* 0x0000008803887220 */ /* 0x040fe40000410000 */
[C---:B------:R-:W-:Y:S02]  /*1f270*/  FMUL.FTZ R137, R3.reuse, R137 ;  /* 0x0000008903897220 */ /* 0x040fe40000410000 */
[C---:B------:R-:W-:Y:S01]  /*1f280*/  FMUL.FTZ R140, R3.reuse, R140 ;  /* 0x0000008c038c7220 */ /* 0x040fe20000410000 */
[----:B------:R-:W-:Y:S01]  /*1f290*/  MUFU.EX2 R222, R34 ;  /* 0x0000002200de7308 */ /* 0x000fe20000000800 */
[C---:B------:R-:W-:Y:S02]  /*1f2a0*/  FMUL.FTZ R141, R3.reuse, R141 ;  /* 0x0000008d038d7220 */ /* 0x040fe40000410000 */
[----:B------:R-:W-:Y:S01]  /*1f2b0*/  FMUL.FTZ R152, R3, R152 ;  /* 0x0000009803987220 */ /* 0x000fe20000410000 */
[----:B-1----:R-:W-:Y:S01]  /*1f2c0*/  F2FP.BF16.PACK_AB R191, R247, R249 ;  /* 0x000000f9f7bf723e */ /* 0x002fe200000010ff */
[----:B------:R-:W-:Y:S01]  /*1f2d0*/  FMUL.FTZ R19, R181, R207 ;  /* 0x000000cfb5137220 */ /* 0x000fe20000410000 */
[----:B------:R-:W-:Y:S01]  /*1f2e0*/  MOV R207, R250 ;  /* 0x000000fa00cf7202 */ /* 0x000fe20000000f00 */
[C---:B------:R-:W-:Y:S02]  /*1f2f0*/  FMUL.FTZ R153, R3.reuse, R153 ;  /* 0x0000009903997220 */ /* 0x040fe40000410000 */
[C---:B------:R-:W-:Y:S01]  /*1f300*/  FMUL.FTZ R156, R3.reuse, R156 ;  /* 0x0000009c039c7220 */ /* 0x040fe20000410000 */
[----:B--2---:R-:W-:Y:S01]  /*1f310*/  FMNMX.FTZ R182, R0, R2, !PT ;  /* 0x0000000200b67209 */ /* 0x004fe20007810000 */
[C---:B------:R-:W-:Y:S01]  /*1f320*/  FMUL.FTZ R157, R3.reuse, R157 ;  /* 0x0000009d039d7220 */ /* 0x040fe20000410000 */
[----:B------:R-:W-:Y:S01]  /*1f330*/  @P0 IADD3 R2, P2, R252, UR18, RZ ;  /* 0x00000012fc020c10 */ /* 0x000fe2000ff5e0ff */
[----:B------:R-:W-:Y:S01]  /*1f340*/  FMUL.FTZ R168, R3, R168 ;  /* 0x000000a803a87220 */ /* 0x000fe20000410000 */
[----:B------:R1:W-:Y:S01]  /*1f350*/  MUFU.EX2 R252, R8 ;  /* 0x0000000800fc7308 */ /* 0x0003e20000000800 */
[----:B------:R-:W-:Y:S01]  /*1f360*/  FADD.FTZ R0, -R182, R187 ;  /* 0x000000bbb6007221 */ /* 0x000fe20000010100 */
[----:B----4-:R-:W-:Y:S01]  /*1f370*/  @P0 IADD3.X R16, R209, UR15, RZ, P2, !PT ;  /* 0x0000000fd1100c10 */ /* 0x010fe200097fe4ff */
[C---:B------:R-:W-:Y:S02]  /*1f380*/  FMUL.FTZ R169, R3.reuse, R169 ;  /* 0x000000a903a97220 */ /* 0x040fe40000410000 */
[----:B------:R-:W-:Y:S01]  /*1f390*/  FMUL.FTZ R0, R0, c[0x0][0x2d0] ;  /* 0x0000b40000007a20 */ /* 0x000fe20000410000 */
[----:B---3--:R-:W-:Y:S01]  /*1f3a0*/  @P0 IADD3 R4, P1, R216, UR18, RZ ;  /* 0x00000012d8040c10 */ /* 0x008fe2000ff3e0ff */
[C---:B------:R-:W-:Y:S02]  /*1f3b0*/  FMUL.FTZ R172, R3.reuse, R172 ;  /* 0x000000ac03ac7220 */ /* 0x040fe40000410000 */
[----:B------:R-:W-:Y:S01]  /*1f3c0*/  FMUL.FTZ R173, R3, R173 ;  /* 0x000000ad03ad7220 */ /* 0x000fe20000410000 */
[----:B------:R-:W-:Y:S01]  /*1f3d0*/  @P0 IADD3.X R5, R211, UR15, RZ, P1, !PT ;  /* 0x0000000fd3050c10 */ /* 0x000fe20008ffe4ff */
[----:B------:R-:W-:Y:S01]  /*1f3e0*/  MUFU.EX2 R187, R12 ;  /* 0x0000000c00bb7308 */ /* 0x000fe20000000800 */
[C---:B------:R-:W-:Y:S01]  /*1f3f0*/  @P0 LEA R6, P3, R4.reuse, c[0x0][0x1c8], 0x1 ;  /* 0x0000720004060a11 */ /* 0x040fe200078608ff */
[C---:B------:R-:W-:Y:S02]  /*1f400*/  FMUL.FTZ R72, R3.reuse, R72 ;  /* 0x0000004803487220 */ /* 0x040fe40000410000 */
[----:B------:R-:W-:Y:S01]  /*1f410*/  FMUL.FTZ R73, R3, R73 ;  /* 0x0000004903497220 */ /* 0x000fe20000410000 */
[----:B------:R-:W-:Y:S01]  /*1f420*/  @P0 LEA.HI.X R7, R4, c[0x0][0x1cc], R5, 0x1, P3 ;  /* 0x0000730004070a11 */ /* 0x000fe200018f0c05 */
[----:B------:R-:W-:Y:S01]  /*1f430*/  FFMA.FTZ R5, R9, c[0x0][0x2d0], -R212 ;  /* 0x0000b40009057a23 */ /* 0x000fe200000108d4 */
[----:B------:R-:W-:Y:S01]  /*1f440*/  @P0 IADD3 R4, P2, R6, UR9, RZ ;  /* 0x0000000906040c10 */ /* 0x000fe2000ff5e0ff */
[C---:B------:R-:W-:Y:S02]  /*1f450*/  FMUL.FTZ R76, R3.reuse, R76 ;  /* 0x0000004c034c7220 */ /* 0x040fe40000410000 */
[----:B------:R2:W3:Y:S01]  /*1f460*/  MUFU.EX2 R219, R5 ;  /* 0x0000000500db7308 */ /* 0x0004e20000000800 */
[----:B------:R4:W-:Y:S01]  /*1f470*/  @P0 LDGSTS.E.BYPASS.LTC128B.128 [R244+0x4100], [R6.64], !P6 ;  /* 0x0410000006f40fae */ /* 0x0009e2000f101d5c */
[----:B------:R-:W-:Y:S01]  /*1f480*/  FMUL.FTZ R77, R3, R77 ;  /* 0x0000004d034d7220 */ /* 0x000fe20000410000 */
[C---:B-1----:R-:W-:Y:S01]  /*1f490*/  @P0 LEA R8, P1, R2.reuse, c[0x0][0x1c8], 0x1 ;  /* 0x0000720002080a11 */ /* 0x042fe200078208ff */
[C---:B------:R-:W-:Y:S02]  /*1f4a0*/  FMUL.FTZ R83, R181.reuse, R83 ;  /* 0x00000053b5537220 */ /* 0x040fe40000410000 */
[----:B------:R-:W-:Y:S01]  /*1f4b0*/  FMUL.FTZ R86, R181, R86 ;  /* 0x00000056b5567220 */ /* 0x000fe20000410000 */
[----:B------:R-:W-:Y:S01]  /*1f4c0*/  @P0 LEA.HI.X R9, R2, c[0x0][0x1cc], R16, 0x1, P1 ;  /* 0x0000730002090a11 */ /* 0x000fe200008f0c10 */
[----:B------:R-:W-:Y:S02]  /*1f4d0*/  FFMA.FTZ R2, R13, c[0x0][0x2d0], -R212 ;  /* 0x0000b4000d027a23 */ /* 0x000fe400000108d4 */
[----:B------:R-:W1:Y:S01]  /*1f4e0*/  MUFU.EX2 R0, R0 ;  /* 0x0000000000007308 */ /* 0x000e620000000800 */
[C---:B------:R-:W-:Y:S01]  /*1f4f0*/  FMUL.FTZ R16, R180.reuse, R204 ;  /* 0x000000ccb4107220 */ /* 0x040fe20000410000 */
[----:B------:R1:W-:Y:S01]  /*1f500*/  @P0 LDGSTS.E.BYPASS.LTC128B.128 [R244+0x6100], [R8.64], !P4 ;  /* 0x0610000008f40fae */ /* 0x0003e2000e101d5c */
[----:B------:R-:W-:Y:S02]  /*1f510*/  FMUL.FTZ R87, R181, R87 ;  /* 0x00000057b5577220 */ /* 0x000fe40000410000 */
[C---:B------:R-:W-:Y:S02]  /*1f520*/  FMUL.FTZ R88, R3.reuse, R88 ;  /* 0x0000005803587220 */ /* 0x040fe40000410000 */
[C---:B------:R-:W-:Y:S02]  /*1f530*/  FMUL.FTZ R89, R3.reuse, R89 ;  /* 0x0000005903597220 */ /* 0x040fe40000410000 */
[C---:B------:R-:W-:Y:S01]  /*1f540*/  FMUL.FTZ R92, R3.reuse, R92 ;  /* 0x0000005c035c7220 */ /* 0x040fe20000410000 */
[----:B------:R1:W1:Y:S01]  /*1f550*/  MUFU.EX2 R183, R2 ;  /* 0x0000000200b77308 */ /* 0x0002620000000800 */
[----:B------:R-:W-:Y:S02]  /*1f560*/  FMUL.FTZ R93, R3, R93 ;  /* 0x0000005d035d7220 */ /* 0x000fe40000410000 */
[C---:B------:R-:W-:Y:S01]  /*1f570*/  FMUL.FTZ R96, R180.reuse, R96 ;  /* 0x00000060b4607220 */ /* 0x040fe20000410000 */
[----:B--2---:R-:W-:Y:S01]  /*1f580*/  @P0 IADD3.X R5, R7, UR8, RZ, P2, !PT ;  /* 0x0000000807050c10 */ /* 0x004fe200097fe4ff */
[----:B------:R-:W-:Y:S01]  /*1f590*/  FMUL.FTZ R97, R180, R97 ;  /* 0x00000061b4617220 */ /* 0x000fe20000410000 */
[----:B---3--:R-:W-:Y:S01]  /*1f5a0*/  MOV R206, R219 ;  /* 0x000000db00ce7202 */ /* 0x008fe20000000f00 */
[C---:B------:R-:W-:Y:S01]  /*1f5b0*/  FMUL.FTZ R98, R181.reuse, R98 ;  /* 0x00000062b5627220 */ /* 0x040fe20000410000 */
[----:B----4-:R-:W-:Y:S01]  /*1f5c0*/  @P0 IADD3 R6, P1, R4, UR9, RZ ;  /* 0x0000000904060c10 */ /* 0x010fe2000ff3e0ff */
[----:B------:R2:W-:Y:S01]  /*1f5d0*/  @P0 LDGSTS.E.BYPASS.LTC128B.128 [R244+0x4900], [R4.64], !P6 ;  /* 0x0490000004f40fae */ /* 0x0005e2000f101d5c */
[----:B------:R-:W-:Y:S01]  /*1f5e0*/  FMUL.FTZ R99, R181, R99 ;  /* 0x00000063b5637220 */ /* 0x000fe20000410000 */
[----:B------:R-:W-:Y:S01]  /*1f5f0*/  MUFU.EX2 R220, R35 ;  /* 0x0000002300dc7308 */ /* 0x000fe20000000800 */
[C---:B------:R-:W-:Y:S01]  /*1f600*/  @P0 IADD3.X R7, R5.reuse, UR8, RZ, P1, !PT ;  /* 0x0000000805070c10 */ /* 0x040fe20008ffe4ff */
[----:B------:R-:W-:Y:S01]  /*1f610*/  FMUL.FTZ R100, R180, R100 ;  /* 0x00000064b4647220 */ /* 0x000fe20000410000 */
[----:B------:R-:W-:Y:S01]  /*1f620*/  @P0 IADD3 R12, P1, R4, UR12, RZ ;  /* 0x0000000c040c0c10 */ /* 0x000fe2000ff3e0ff */
[C---:B-1----:R-:W-:Y:S02]  /*1f630*/  FMUL.FTZ R138, R0.reuse, R138 ;  /* 0x0000008a008a7220 */ /* 0x042fe40000410000 */
[----:B------:R2:W-:Y:S01]  /*1f640*/  @P0 LDGSTS.E.BYPASS.LTC128B.128 [R244+0x6900], [R4.64+0x80], !P4 ;  /* 0x0690008004f40fae */ /* 0x0005e2000e101d5c */
[----:B------:R-:W-:Y:S01]  /*1f650*/  @P0 IADD3.X R13, R5, UR17, RZ, P1, !PT ;  /* 0x00000011050d0c10 */ /* 0x000fe20008ffe4ff */
[----:B------:R-:W-:Y:S01]  /*1f660*/  FMUL.FTZ R139, R0, R139 ;  /* 0x0000008b008b7220 */ /* 0x000fe20000410000 */
[----:B------:R-:W-:Y:S01]  /*1f670*/  @P0 IADD3 R8, P2, R6, UR9, RZ ;  /* 0x0000000906080c10 */ /* 0x000fe2000ff5e0ff */
[C---:B------:R-:W-:Y:S01]  /*1f680*/  FMUL.FTZ R142, R0.reuse, R142 ;  /* 0x0000008e008e7220 */ /* 0x040fe20000410000 */
[----:B------:R-:W-:Y:S01]  /*1f690*/  MUFU.EX2 R204, R23 ;  /* 0x0000001700cc7308 */ /* 0x000fe20000000800 */
[----:B------:R-:W-:Y:S01]  /*1f6a0*/  FMUL.FTZ R143, R0, R143 ;  /* 0x0000008f008f7220 */ /* 0x000fe20000410000 */
[----:B------:R-:W-:Y:S01]  /*1f6b0*/  @P0 IADD3.X R9, R7, UR8, RZ, P2, !PT ;  /* 0x0000000807090c10 */ /* 0x000fe200097fe4ff */
[----:B------:R1:W-:Y:S01]  /*1f6c0*/  @P0 LDGSTS.E.BYPASS.LTC128B.128 [R244+0x5100], [R6.64], !P6 ;  /* 0x0510000006f40fae */ /* 0x0003e2000f101d5c */
[----:B------:R-:W-:Y:S02]  /*1f6d0*/  FMUL.FTZ R2, R182, c[0x0][0x2d0] ;  /* 0x0000b400b6027a20 */ /* 0x000fe40000410000 */
[----:B------:R-:W-:Y:S02]  /*1f6e0*/  FMUL.FTZ R154, R0, R154 ;  /* 0x0000009a009a7220 */ /* 0x000fe40000410000 */
[--C-:B------:R-:W-:Y:S02]  /*1f6f0*/  FFMA.FTZ R10, R10, c[0x0][0x2d0], -R2.reuse ;  /* 0x0000b4000a0a7a23 */ /* 0x100fe40000010802 */
[--C-:B------:R-:W-:Y:S01]  /*1f700*/  FFMA.FTZ R11, R11, c[0x0][0x2d0], -R2.reuse ;  /* 0x0000b4000b0b7a23 */ /* 0x100fe20000010802 */
[----:B------:R3:W-:Y:S01]  /*1f710*/  @P0 LDGSTS.E.BYPASS.LTC128B.128 [R244+0x7100], [R12.64], !P4 ;  /* 0x071000000cf40fae */ /* 0x0007e2000e101d5c */
[----:B------:R4:W-:Y:S01]  /*1f720*/  MUFU.EX2 R215, R10 ;  /* 0x0000000a00d77308 */ /* 0x0009e20000000800 */
[--C-:B------:R-:W-:Y:S02]  /*1f730*/  FFMA.FTZ R14, R14, c[0x0][0x2d0], -R2.reuse ;  /* 0x0000b4000e0e7a23 */ /* 0x100fe40000010802 */
[----:B------:R-:W-:Y:S02]  /*1f740*/  FFMA.FTZ R15, R15, c[0x0][0x2d0], -R2 ;  /* 0x0000b4000f0f7a23 */ /* 0x000fe40000010802 */
[C---:B------:R-:W-:Y:S02]  /*1f750*/  FMUL.FTZ R155, R0.reuse, R155 ;  /* 0x0000009b009b7220 */ /* 0x040fe40000410000 */
[----:B------:R3:W-:Y:S01]  /*1f760*/  @P0 LDGSTS.E.BYPASS.LTC128B.128 [R244+0x5900], [R8.64], !P6 ;  /* 0x0590000008f40fae */ /* 0x0007e2000f101d5c */
[----:B------:R-:W-:Y:S01]  /*1f770*/  FMUL.FTZ R158, R0, R158 ;  /* 0x0000009e009e7220 */ /* 0x000fe20000410000 */
[----:B--2---:R-:W-:Y:S01]  /*1f780*/  @P0 IADD3 R4, P1, R6, UR12, RZ ;  /* 0x0000000c06040c10 */ /* 0x004fe2000ff3e0ff */
[----:B------:R2:W2:Y:S01]  /*1f790*/  MUFU.EX2 R216, R11 ;  /* 0x0000000b00d87308 */ /* 0x0004a20000000800 */
[C---:B------:R-:W-:Y:S02]  /*1f7a0*/  FMUL.FTZ R159, R0.reuse, R159 ;  /* 0x0000009f009f7220 */ /* 0x040fe40000410000 */
[----:B------:R-:W-:Y:S01]  /*1f7b0*/  @P0 IADD3.X R5, R7, UR17, RZ, P1, !PT ;  /* 0x0000001107050c10 */ /* 0x000fe20008ffe4ff */
[C---:B------:R-:W-:Y:S02]  /*1f7c0*/  FMUL.FTZ R170, R0.reuse, R170 ;  /* 0x000000aa00aa7220 */ /* 0x040fe40000410000 */
[C---:B------:R-:W-:Y:S02]  /*1f7d0*/  FMUL.FTZ R171, R0.reuse, R171 ;  /* 0x000000ab00ab7220 */ /* 0x040fe40000410000 */
[----:B------:R2:W-:Y:S01]  /*1f7e0*/  @P0 LDGSTS.E.BYPASS.LTC128B.128 [R244+0x7900], [R4.64], !P4 ;  /* 0x0790000004f40fae */ /* 0x0005e2000e101d5c */
[C---:B-1----:R-:W-:Y:S01]  /*1f7f0*/  FMUL.FTZ R6, R181.reuse, R194 ;  /* 0x000000c2b5067220 */ /* 0x042fe20000410000 */
[----:B------:R-:W-:Y:S01]  /*1f800*/  MUFU.EX2 R217, R14 ;  /* 0x0000000e00d97308 */ /* 0x000fe20000000800 */
[----:B------:R-:W-:Y:S01]  /*1f810*/  FMUL.FTZ R7, R181, R195 ;  /* 0x000000c3b5077220 */ /* 0x000fe20000410000 */
[----:B------:R-:W-:Y:S01]  /*1f820*/  F2FP.BF16.PACK_AB R194, R183, R187 ;  /* 0x000000bbb7c2723e */ /* 0x000fe200000010ff */
[C---:B----4-:R-:W-:Y:S02]  /*1f830*/  FMUL.FTZ R10, R0.reuse, R198 ;  /* 0x000000c6000a7220 */ /* 0x050fe40000410000 */
[C---:B---3--:R-:W-:Y:S01]  /*1f840*/  FMUL.FTZ R12, R3.reuse, R200 ;  /* 0x000000c8030c7220 */ /* 0x048fe20000410000 */
[----:B------:R-:W1:Y:S01]  /*1f850*/  LDSM.16.MT88.4 R208, [R225+0x100] ;  /* 0x00010000e1d0783b */ /* 0x000e620000004200 */
[C---:B------:R-:W-:Y:S02]  /*1f860*/  FMUL.FTZ R13, R3.reuse, R201 ;  /* 0x000000c9030d7220 */ /* 0x040fe40000410000 */
[C---:B------:R-:W-:Y:S01]  /*1f870*/  FMUL.FTZ R174, R0.reuse, R174 ;  /* 0x000000ae00ae7220 */ /* 0x040fe20000410000 */
[----:B------:R-:W3:Y:S01]  /*1f880*/  MUFU.EX2 R218, R15 ;  /* 0x0000000f00da7308 */ /* 0x000ee20000000800 */
[C---:B------:R-:W-:Y:S02]  /*1f890*/  FMUL.FTZ R175, R0.reuse, R175 ;  /* 0x000000af00af7220 */ /* 0x040fe40000410000 */
[C---:B------:R-:W-:Y:S01]  /*1f8a0*/  FMUL.FTZ R8, R3.reuse, R196 ;  /* 0x000000c403087220 */ /* 0x040fe20000410000 */
[----:B------:R-:W0:Y:S01]  /*1f8b0*/  LDGDEPBAR ;  /* 0x00000000000079af */ /* 0x000e220000000000 */
[----:B------:R-:W-:Y:S02]  /*1f8c0*/  FMUL.FTZ R9, R3, R197 ;  /* 0x000000c503097220 */ /* 0x000fe40000410000 */
[C---:B--2---:R-:W-:Y:S02]  /*1f8d0*/  FMUL.FTZ R11, R0.reuse, R199 ;  /* 0x000000c7000b7220 */ /* 0x044fe40000410000 */
[C---:B------:R-:W-:Y:S02]  /*1f8e0*/  FMUL.FTZ R74, R0.reuse, R74 ;  /* 0x0000004a004a7220 */ /* 0x040fe40000410000 */
[C---:B------:R-:W-:Y:S01]  /*1f8f0*/  FMUL.FTZ R75, R0.reuse, R75 ;  /* 0x0000004b004b7220 */ /* 0x040fe20000410000 */
[----:B------:R-:W2:Y:S01]  /*1f900*/  LDSM.16.MT88.4 R196, [R226+0x100] ;  /* 0x00010000e2c4783b */ /* 0x000ea20000004200 */
[----:B------:R-:W-:Y:S02]  /*1f910*/  FMUL.FTZ R78, R0, R78 ;  /* 0x0000004e004e7220 */ /* 0x000fe40000410000 */
[C---:B------:R-:W-:Y:S01]  /*1f920*/  FMUL.FTZ R4, R180.reuse, R192 ;  /* 0x000000c0b4047220 */ /* 0x040fe20000410000 */
[----:B------:R-:W-:Y:S01]  /*1f930*/  F2FP.BF16.PACK_AB R192, R219, R252 ;  /* 0x000000fcdbc0723e */ /* 0x000fe200000010ff */
[----:B------:R-:W-:Y:S01]  /*1f940*/  FMUL.FTZ R5, R180, R193 ;  /* 0x000000c1b4057220 */ /* 0x000fe20000410000 */
[----:B------:R-:W-:Y:S01]  /*1f950*/  F2FP.BF16.PACK_AB R193, R216, R215 ;  /* 0x000000d7d8c1723e */ /* 0x000fe200000010ff */
[----:B------:R-:W-:Y:S02]  /*1f960*/  FFMA.FTZ R29, R29, c[0x0][0x2d0], -R212 ;  /* 0x0000b4001d1d7a23 */ /* 0x000fe400000108d4 */
[--C-:B------:R-:W-:Y:S02]  /*1f970*/  FFMA.FTZ R30, R30, c[0x0][0x2d0], -R2.reuse ;  /* 0x0000b4001e1e7a23 */ /* 0x100fe40000010802 */
[----:B------:R-:W-:Y:S01]  /*1f980*/  FFMA.FTZ R31, R31, c[0x0][0x2d0], -R2 ;  /* 0x0000b4001f1f7a23 */ /* 0x000fe20000010802 */
[----:B---3--:R-:W-:Y:S01]  /*1f990*/  F2FP.BF16.PACK_AB R195, R218, R217 ;  /* 0x000000d9dac3723e */ /* 0x008fe200000010ff */
[--C-:B------:R-:W-:Y:S02]  /*1f9a0*/  FFMA.FTZ R48, R48, c[0x0][0x2d0], -R214.reuse ;  /* 0x0000b40030307a23 */ /* 0x100fe400000108d6 */
[----:B------:R-:W-:Y:S02]  /*1f9b0*/  FFMA.FTZ R49, R49, c[0x0][0x2d0], -R214 ;  /* 0x0000b40031317a23 */ /* 0x000fe400000108d6 */
[--C-:B------:R-:W-:Y:S02]  /*1f9c0*/  FFMA.FTZ R38, R38, c[0x0][0x2d0], -R213.reuse ;  /* 0x0000b40026267a23 */ /* 0x100fe400000108d5 */
[--C-:B------:R-:W-:Y:S02]  /*1f9d0*/  FFMA.FTZ R40, R40, c[0x0][0x2d0], -R212.reuse ;  /* 0x0000b40028287a23 */ /* 0x100fe400000108d4 */
[----:B------:R-:W-:Y:S02]  /*1f9e0*/  FFMA.FTZ R41, R41, c[0x0][0x2d0], -R212 ;  /* 0x0000b40029297a23 */ /* 0x000fe400000108d4 */
[--C-:B------:R-:W-:Y:S01]  /*1f9f0*/  FFMA.FTZ R42, R42, c[0x0][0x2d0], -R2.reuse ;  /* 0x0000b4002a2a7a23 */ /* 0x100fe20000010802 */
[-C--:B-1----:R-:W-:Y:S01]  /*1fa00*/  HMMA.16816.F32.BF16 R4, R188, R208.reuse, R4 ;  /* 0x000000d0bc04723c */ /* 0x082fe20000041804 */
[----:B------:R-:W-:Y:S02]  /*1fa10*/  MUFU.EX2 R219, R40 ;  /* 0x0000002800db7308 */ /* 0x000fe40000000800 */
[----:B------:R-:W-:Y:S02]  /*1fa20*/  FFMA.FTZ R43, R43, c[0x0][0x2d0], -R2 ;  /* 0x0000b4002b2b7a23 */ /* 0x000fe40000010802 */
[C---:B------:R-:W-:Y:S02]  /*1fa30*/  FMUL.FTZ R79, R0.reuse, R79 ;  /* 0x0000004f004f7220 */ /* 0x040fe40000410000 */
[C---:B------:R-:W-:Y:S01]  /*1fa40*/  FMUL.FTZ R90, R0.reuse, R90 ;  /* 0x0000005a005a7220 */ /* 0x040fe20000410000 */
[C---:B------:R-:W-:Y:S03]  /*1fa50*/  HMMA.16816.F32.BF16 R8, R192.reuse, R208, R8 ;  /* 0x000000d0c008723c */ /* 0x040fe60000041808 */
[----:B------:R1:W-:Y:S01]  /*1fa60*/  MUFU.EX2 R208, R33 ;  /* 0x0000002100d07308 */ /* 0x0003e20000000800 */
[C---:B------:R-:W-:Y:S02]  /*1fa70*/  FMUL.FTZ R14, R0.reuse, R202 ;  /* 0x000000ca000e7220 */ /* 0x040fe40000410000 */
[C---:B------:R-:W-:Y:S02]  /*1fa80*/  FMUL.FTZ R15, R0.reuse, R203 ;  /* 0x000000cb000f7220 */ /* 0x040fe40000410000 */
[C---:B------:R-:W-:Y:S04]  /*1fa90*/  FMUL.FTZ R91, R0.reuse, R91 ;  /* 0x0000005b005b7220 */ /* 0x040fe80000410000 */
[C---:B------:R-:W-:Y:S01]  /*1faa0*/  FMUL.FTZ R94, R0.reuse, R94 ;  /* 0x0000005e005e7220 */ /* 0x040fe20000410000 */
[-C--:B------:R-:W-:Y:S01]  /*1fab0*/  HMMA.16816.F32.BF16 R12, R192, R210.reuse, R12 ;  /* 0x000000d2c00c723c */ /* 0x080fe2000004180c */
[----:B------:R-:W3:Y:S02]  /*1fac0*/  MUFU.EX2 R209, R28 ;  /* 0x0000001c00d17308 */ /* 0x000ee40000000800 */
[----:B------:R-:W-:Y:S02]  /*1fad0*/  FMUL.FTZ R95, R0, R95 ;  /* 0x0000005f005f7220 */ /* 0x000fe40000410000 */
[----:B------:R-:W-:Y:S02]  /*1fae0*/  FMUL.FTZ R101, R180, R101 ;  /* 0x00000065b4657220 */ /* 0x000fe40000410000 */
[C---:B------:R-:W-:Y:S01]  /*1faf0*/  FMUL.FTZ R102, R181.reuse, R102 ;  /* 0x00000066b5667220 */ /* 0x040fe20000410000 */
[C---:B------:R-:W-:Y:S03]  /*1fb00*/  HMMA.16816.F32.BF16 R16, R188.reuse, R210, R16 ;  /* 0x000000d2bc10723c */ /* 0x040fe60000041810 */
[----:B------:R-:W-:Y:S01]  /*1fb10*/  MUFU.EX2 R211, R31 ;  /* 0x0000001f00d37308 */ /* 0x000fe20000000800 */
[----:B------:R-:W-:Y:S01]  /*1fb20*/  FMUL.FTZ R103, R181, R103 ;  /* 0x00000067b5677220 */ /* 0x000fe20000410000 */
[----:B-1----:R-:W-:Y:S01]  /*1fb30*/  LDSM.16.MT88.4 R32, [R225+0x900] ;  /* 0x00090000e120783b */ /* 0x002fe20000004200 */
[C---:B------:R-:W-:Y:S02]  /*1fb40*/  FMUL.FTZ R104, R3.reuse, R104 ;  /* 0x0000006803687220 */ /* 0x040fe40000410000 */
[-C--:B--2---:R-:W-:Y:S04]  /*1fb50*/  HMMA.16816.F32.BF16 R132, R188, R196.reuse, R132 ;  /* 0x000000c4bc84723c */ /* 0x084fe80000041884 */
[C---:B------:R-:W-:Y:S02]  /*1fb60*/  FMUL.FTZ R105, R3.reuse, R105 ;  /* 0x0000006903697220 */ /* 0x040fe40000410000 */
[C---:B------:R-:W-:Y:S02]  /*1fb70*/  FMUL.FTZ R106, R0.reuse, R106 ;  /* 0x0000006a006a7220 */ /* 0x040fe40000410000 */
[C---:B------:R-:W-:Y:S04]  /*1fb80*/  HMMA.16816.F32.BF16 R136, R192.reuse, R196, R136 ;  /* 0x000000c4c088723c */ /* 0x040fe80000041888 */
[C---:B------:R-:W-:Y:S02]  /*1fb90*/  FMUL.FTZ R107, R0.reuse, R107 ;  /* 0x0000006b006b7220 */ /* 0x040fe40000410000 */
        /* <DEDUP_REMOVED lines=8> */
[C---:B------:R-:W-:Y:S04]  /*1fc20*/  FMUL.FTZ R113, R180.reuse, R113 ;  /* 0x00000071b4717220 */ /* 0x040fe80000410000 */
[C---:B------:R-:W-:Y:S02]  /*1fc30*/  FMUL.FTZ R114, R181.reuse, R114 ;  /* 0x00000072b5727220 */ /* 0x040fe40000410000 */
[C---:B------:R-:W-:Y:S02]  /*1fc40*/  FMUL.FTZ R115, R181.reuse, R115 ;  /* 0x00000073b5737220 */ /* 0x040fe40000410000 */
[C---:B------:R-:W-:Y:S02]  /*1fc50*/  FMUL.FTZ R116, R180.reuse, R116 ;  /* 0x00000074b4747220 */ /* 0x040fe40000410000 */
[----:B------:R-:W-:Y:S02]  /*1fc60*/  FMUL.FTZ R117, R180, R117 ;  /* 0x00000075b4757220 */ /* 0x000fe40000410000 */
[C---:B------:R-:W-:Y:S02]  /*1fc70*/  FMUL.FTZ R118, R181.reuse, R118 ;  /* 0x00000076b5767220 */ /* 0x040fe40000410000 */
[----:B------:R-:W-:Y:S02]  /*1fc80*/  FMUL.FTZ R119, R181, R119 ;  /* 0x00000077b5777220 */ /* 0x000fe40000410000 */
[--C-:B------:R-:W-:Y:S02]  /*1fc90*/  FFMA.FTZ R20, R20, c[0x0][0x2d0], -R214.reuse ;  /* 0x0000b40014147a23 */ /* 0x100fe400000108d6 */
[----:B------:R-:W-:Y:S02]  /*1fca0*/  FFMA.FTZ R21, R21, c[0x0][0x2d0], -R214 ;  /* 0x0000b40015157a23 */ /* 0x000fe400000108d6 */
[--C-:B------:R-:W-:Y:S01]  /*1fcb0*/  FFMA.FTZ R22, R22, c[0x0][0x2d0], -R213.reuse ;  /* 0x0000b40016167a23 */ /* 0x100fe200000108d5 */
[----:B------:R-:W-:Y:S01]  /*1fcc0*/  MUFU.EX2 R202, R20 ;  /* 0x0000001400ca7308 */ /* 0x000fe20000000800 */
[--C-:B------:R-:W-:Y:S02]  /*1fcd0*/  FFMA.FTZ R25, R25, c[0x0][0x2d0], -R212.reuse ;  /* 0x0000b40019197a23 */ /* 0x100fe400000108d4 */
[----:B------:R-:W-:Y:S02]  /*1fce0*/  FFMA.FTZ R24, R24, c[0x0][0x2d0], -R212 ;  /* 0x0000b40018187a23 */ /* 0x000fe400000108d4 */
[--C-:B------:R-:W-:Y:S02]  /*1fcf0*/  FFMA.FTZ R26, R26, c[0x0][0x2d0], -R2.reuse ;  /* 0x0000b4001a1a7a23 */ /* 0x100fe40000010802 */
[----:B------:R-:W-:Y:S02]  /*1fd00*/  FFMA.FTZ R27, R27, c[0x0][0x2d0], -R2 ;  /* 0x0000b4001b1b7a23 */ /* 0x000fe40000010802 */
[C---:B------:R-:W-:Y:S01]  /*1fd10*/  FMUL.FTZ R128, R180.reuse, R128 ;  /* 0x00000080b4807220 */ /* 0x040fe20000410000 */
[----:B------:R-:W2:Y:S01]  /*1fd20*/  MUFU.EX2 R20, R29 ;  /* 0x0000001d00147308 */ /* 0x000ea20000000800 */
[----:B------:R-:W-:Y:S01]  /*1fd30*/  FMUL.FTZ R129, R180, R129 ;  /* 0x00000081b4817220 */ /* 0x000fe20000410000 */
[-C--:B-1----:R-:W-:Y:S03]  /*1fd40*/  HMMA.16816.F32.BF16 R148, R188, R196.reuse, R148 ;  /* 0x000000c4bc94723c */ /* 0x082fe60000041894 */
[C---:B------:R-:W-:Y:S02]  /*1fd50*/  FMUL.FTZ R130, R181.reuse, R130 ;  /* 0x00000082b5827220 */ /* 0x040fe40000410000 */
[----:B------:R-:W-:Y:S02]  /*1fd60*/  FMUL.FTZ R131, R181, R131 ;  /* 0x00000083b5837220 */ /* 0x000fe40000410000 */
[--C-:B------:R-:W-:Y:S01]  /*1fd70*/  FFMA.FTZ R36, R36, c[0x0][0x2d0], -R214.reuse ;  /* 0x0000b40024247a23 */ /* 0x100fe200000108d6 */
[C---:B------:R-:W-:Y:S01]  /*1fd80*/  HMMA.16816.F32.BF16 R152, R192.reuse, R196, R152 ;  /* 0x000000c4c098723c */ /* 0x040fe20000041898 */
[----:B------:R-:W-:Y:S03]  /*1fd90*/  MUFU.EX2 R205, R25 ;  /* 0x0000001900cd7308 */ /* 0x000fe60000000800 */
[--C-:B------:R-:W-:Y:S02]  /*1fda0*/  FFMA.FTZ R39, R39, c[0x0][0x2d0], -R213.reuse ;  /* 0x0000b40027277a23 */ /* 0x100fe400000108d5 */
[----:B------:R-:W-:Y:S02]  /*1fdb0*/  FFMA.FTZ R37, R37, c[0x0][0x2d0], -R214 ;  /* 0x0000b40025257a23 */ /* 0x000fe400000108d6 */
[-C--:B------:R-:W-:Y:S03]  /*1fdc0*/  HMMA.16816.F32.BF16 R156, R192, R198.reuse, R156 ;  /* 0x000000c6c09c723c */ /* 0x080fe6000004189c */
[----:B------:R-:W-:Y:S01]  /*1fdd0*/  MUFU.EX2 R201, R24 ;  /* 0x0000001800c97308 */ /* 0x000fe20000000800 */
[--C-:B------:R-:W-:Y:S02]  /*1fde0*/  FFMA.FTZ R45, R45, c[0x0][0x2d0], -R212.reuse ;  /* 0x0000b4002d2d7a23 */ /* 0x100fe400000108d4 */
[--C-:B------:R-:W-:Y:S02]  /*1fdf0*/  FFMA.FTZ R50, R50, c[0x0][0x2d0], -R213.reuse ;  /* 0x0000b40032327a23 */ /* 0x100fe400000108d5 */
[C---:B------:R-:W-:Y:S01]  /*1fe00*/  HMMA.16816.F32.BF16 R160, R188.reuse, R198, R160 ;  /* 0x000000c6bca0723c */ /* 0x040fe200000418a0 */
[----:B------:R-:W1:Y:S03]  /*1fe10*/  LDSM.16.MT88.4 R196, [R227+0x100] ;  /* 0x00010000e3c4783b */ /* 0x000e660000004200 */
[--C-:B------:R-:W-:Y:S01]  /*1fe20*/  FFMA.FTZ R51, R51, c[0x0][0x2d0], -R213.reuse ;  /* 0x0000b40033337a23 */ /* 0x100fe200000108d5 */
[----:B------:R-:W-:Y:S01]  /*1fe30*/  MUFU.EX2 R210, R26 ;  /* 0x0000001a00d27308 */ /* 0x000fe20000000800 */
[----:B------:R-:W-:Y:S02]  /*1fe40*/  FFMA.FTZ R44, R44, c[0x0][0x2d0], -R212 ;  /* 0x0000b4002c2c7a23 */ /* 0x000fe400000108d4 */
[--C-:B------:R-:W-:Y:S04]  /*1fe50*/  FFMA.FTZ R46, R46, c[0x0][0x2d0], -R2.reuse ;  /* 0x0000b4002e2e7a23 */ /* 0x100fe80000010802 */
[----:B------:R-:W-:Y:S02]  /*1fe60*/  FFMA.FTZ R47, R47, c[0x0][0x2d0], -R2 ;  /* 0x0000b4002f2f7a23 */ /* 0x000fe40000010802 */
[--C-:B------:R-:W-:Y:S01]  /*1fe70*/  FFMA.FTZ R52, R52, c[0x0][0x2d0], -R214.reuse ;  /* 0x0000b40034347a23 */ /* 0x100fe200000108d6 */
[----:B------:R4:W-:Y:S01]  /*1fe80*/  MUFU.EX2 R250, R37 ;  /* 0x0000002500fa7308 */ /* 0x0009e20000000800 */
[--C-:B------:R-:W-:Y:S02]  /*1fe90*/  FFMA.FTZ R53, R53, c[0x0][0x2d0], -R214.reuse ;  /* 0x0000b40035357a23 */ /* 0x100fe400000108d6 */
[----:B------:R-:W-:Y:S02]  /*1fea0*/  FFMA.FTZ R65, R65, c[0x0][0x2d0], -R214 ;  /* 0x0000b40041417a23 */ /* 0x000fe400000108d6 */
[--C-:B------:R-:W-:Y:S02]  /*1feb0*/  FFMA.FTZ R54, R54, c[0x0][0x2d0], -R213.reuse ;  /* 0x0000b40036367a23 */ /* 0x100fe400000108d5 */
[--C-:B------:R-:W-:Y:S02]  /*1fec0*/  FFMA.FTZ R55, R55, c[0x0][0x2d0], -R213.reuse ;  /* 0x0000b40037377a23 */ /* 0x100fe400000108d5 */
[--C-:B------:R-:W-:Y:S01]  /*1fed0*/  FFMA.FTZ R66, R66, c[0x0][0x2d0], -R213.reuse ;  /* 0x0000b40042427a23 */ /* 0x100fe200000108d5 */
[----:B------:R-:W-:Y:S01]  /*1fee0*/  MUFU.EX2 R65, R65 ;  /* 0x0000004100417308 */ /* 0x000fe20000000800 */
[----:B------:R-:W-:Y:S02]  /*1fef0*/  FFMA.FTZ R67, R67, c[0x0][0x2d0], -R213 ;  /* 0x0000b40043437a23 */ /* 0x000fe400000108d5 */
[C---:B------:R-:W-:Y:S02]  /*1ff00*/  FMUL.FTZ R120, R3.reuse, R120 ;  /* 0x0000007803787220 */ /* 0x040fe40000410000 */
[C---:B------:R-:W-:Y:S02]  /*1ff10*/  FMUL.FTZ R121, R3.reuse, R121 ;  /* 0x0000007903797220 */ /* 0x040fe40000410000 */
[C---:B------:R-:W-:Y:S02]  /*1ff20*/  FMUL.FTZ R122, R0.reuse, R122 ;  /* 0x0000007a007a7220 */ /* 0x040fe40000410000 */
[C---:B------:R-:W-:Y:S01]  /*1ff30*/  FMUL.FTZ R123, R0.reuse, R123 ;  /* 0x0000007b007b7220 */ /* 0x040fe20000410000 */
[----:B------:R-:W-:Y:S01]  /*1ff40*/  MUFU.EX2 R67, R67 ;  /* 0x0000004300437308 */ /* 0x000fe20000000800 */
[C---:B------:R-:W-:Y:S02]  /*1ff50*/  FMUL.FTZ R124, R3.reuse, R124 ;  /* 0x0000007c037c7220 */ /* 0x040fe40000410000 */
[----:B------:R-:W-:Y:S01]  /*1ff60*/  FMUL.FTZ R125, R3, R125 ;  /* 0x0000007d037d7220 */ /* 0x000fe20000410000 */
[----:B----4-:R-:W-:Y:S01]  /*1ff70*/  MOV R37, R183 ;  /* 0x000000b700257202 */ /* 0x010fe20000000f00 */
[C---:B------:R-:W-:Y:S01]  /*1ff80*/  FMUL.FTZ R126, R0.reuse, R126 ;  /* 0x0000007e007e7220 */ /* 0x040fe20000410000 */
[-C--:B-1----:R-:W-:Y:S03]  /*1ff90*/  HMMA.16816.F32.BF16 R164, R188, R196.reuse, R164 ;  /* 0x000000c4bca4723c */ /* 0x082fe600000418a4 */
[----:B------:R-:W-:Y:S01]  /*1ffa0*/  FMUL.FTZ R127, R0, R127 ;  /* 0x0000007f007f7220 */ /* 0x000fe20000410000 */
[----:B------:R-:W-:Y:S01]  /*1ffb0*/  MUFU.EX2 R183, R43 ;  /* 0x0000002b00b77308 */ /* 0x000fe20000000800 */
[--C-:B------:R-:W-:Y:S02]  /*1ffc0*/  FFMA.FTZ R58, R58, c[0x0][0x2d0], -R2.reuse ;  /* 0x0000b4003a3a7a23 */ /* 0x100fe40000010802 */
[--C-:B------:R-:W-:Y:S01]  /*1ffd0*/  FFMA.FTZ R59, R59, c[0x0][0x2d0], -R2.reuse ;  /* 0x0000b4003b3b7a23 */ /* 0x100fe20000010802 */
[C---:B------:R-:W-:Y:S04]  /*1ffe0*/  HMMA.16816.F32.BF16 R168, R192.reuse, R196, R168 ;  /* 0x000000c4c0a8723c */ /* 0x040fe800000418a8 */
[--C-:B------:R-:W-:Y:S02]  /*1fff0*/  FFMA.FTZ R62, R62, c[0x0][0x2d0], -R2.reuse ;  /* 0x0000b4003e3e7a23 */ /* 0x100fe40000010802 */
[----:B------:R-:W-:Y:S01]  /*20000*/  FFMA.FTZ R2, R63, c[0x0][0x2d0], -R2 ;  /* 0x0000b4003f027a23 */ /* 0x000fe20000010802 */
[----:B------:R-:W1:Y:S01]  /*20010*/  MUFU.EX2 R203, R21 ;  /* 0x0000001500cb7308 */ /* 0x000e620000000800 */
[-C--:B------:R-:W-:Y:S04]  /*20020*/  HMMA.16816.F32.BF16 R172, R192, R198.reuse, R172 ;  /* 0x000000c6c0ac723c */ /* 0x080fe800000418ac */
[--C-:B------:R-:W-:Y:S02]  /*20030*/  FFMA.FTZ R56, R56, c[0x0][0x2d0], -R212.reuse ;  /* 0x0000b40038387a23 */ /* 0x100fe400000108d4 */
[--C-:B------:R-:W-:Y:S02]  /*20040*/  FFMA.FTZ R57, R57, c[0x0][0x2d0], -R212.reuse ;  /* 0x0000b40039397a23 */ /* 0x100fe400000108d4 */
[C---:B------:R-:W-:Y:S01]  /*20050*/  HMMA.16816.F32.BF16 R176, R188.reuse, R198, R176 ;  /* 0x000000c6bcb0723c */ /* 0x040fe200000418b0 */
[----:B------:R-:W4:Y:S01]  /*20060*/  LDSM.16.MT88.4 R196, [R225+0x2100] ;  /* 0x00210000e1c4783b */ /* 0x000f220000004200 */
[----:B------:R1:W1:Y:S02]  /*20070*/  MUFU.EX2 R200, R22 ;  /* 0x0000001600c87308 */ /* 0x0002640000000800 */
[--C-:B------:R-:W-:Y:S02]  /*20080*/  FFMA.FTZ R60, R60, c[0x0][0x2d0], -R212.reuse ;  /* 0x0000b4003c3c7a23 */ /* 0x100fe400000108d4 */
[----:B------:R-:W-:Y:S06]  /*20090*/  FFMA.FTZ R212, R61, c[0x0][0x2d0], -R212 ;  /* 0x0000b4003dd47a23 */ /* 0x000fec00000108d4 */
[----:B------:R-:W-:Y:S10]  /*200a0*/  MUFU.EX2 R212, R212 ;  /* 0x000000d400d47308 */ /* 0x000ff40000000800 */
[----:B------:R-:W-:Y:S10]  /*200b0*/  MUFU.EX2 R61, R54 ;  /* 0x00000036003d7308 */ /* 0x000ff40000000800 */
[----:B------:R-:W-:Y:S01]  /*200c0*/  MUFU.EX2 R55, R55 ;  /* 0x0000003700377308 */ /* 0x000fe20000000800 */
[-C--:B----4-:R-:W-:Y:S09]  /*200d0*/  HMMA.16816.F32.BF16 R68, R188, R196.reuse, R68 ;  /* 0x000000c4bc44723c */ /* 0x090ff20000041844 */
[----:B------:R-:W-:Y:S01]  /*200e0*/  MUFU.EX2 R66, R66 ;  /* 0x0000004200427308 */ /* 0x000fe20000000800 */
[C---:B------:R-:W-:Y:S09]  /*200f0*/  HMMA.16816.F32.BF16 R72, R192.reuse, R196, R72 ;  /* 0x000000c4c048723c */ /* 0x040ff20000041848 */
[----:B------:R-:W-:Y:S01]  /*20100*/  MUFU.EX2 R57, R57 ;  /* 0x0000003900397308 */ /* 0x000fe20000000800 */
[-C--:B------:R-:W-:Y:S09]  /*20110*/  HMMA.16816.F32.BF16 R76, R192, R198.reuse, R76 ;  /* 0x000000c6c04c723c */ /* 0x080ff2000004184c */
[----:B------:R-:W-:Y:S01]  /*20120*/  MUFU.EX2 R60, R60 ;  /* 0x0000003c003c7308 */ /* 0x000fe20000000800 */
[C---:B------:R-:W-:Y:S01]  /*20130*/  HMMA.16816.F32.BF16 R80, R188.reuse, R198, R80 ;  /* 0x000000c6bc50723c */ /* 0x040fe20000041850 */
[----:B------:R-:W4:Y:S08]  /*20140*/  LDSM.16.MT88.4 R196, [R226+0x2100] ;  /* 0x00210000e2c4783b */ /* 0x000f300000004200 */
[----:B------:R-:W-:Y:S10]  /*20150*/  MUFU.EX2 R62, R62 ;  /* 0x0000003e003e7308 */ /* 0x000ff40000000800 */
[----:B------:R-:W-:Y:S10]  /*20160*/  MUFU.EX2 R56, R56 ;  /* 0x0000003800387308 */ /* 0x000ff40000000800 */
[----:B------:R-:W-:Y:S10]  /*20170*/  MUFU.EX2 R58, R58 ;  /* 0x0000003a003a7308 */ /* 0x000ff40000000800 */
[----:B------:R-:W-:Y:S01]  /*20180*/  MUFU.EX2 R59, R59 ;  /* 0x0000003b003b7308 */ /* 0x000fe20000000800 */
[-C--:B----4-:R-:W-:Y:S08]  /*20190*/  HMMA.16816.F32.BF16 R84, R188, R196.reuse, R84 ;  /* 0x000000c4bc54723c */ /* 0x090ff00000041854 */
[C---:B------:R-:W-:Y:S08]  /*201a0*/  HMMA.16816.F32.BF16 R88, R192.reuse, R196, R88 ;  /* 0x000000c4c058723c */ /* 0x040ff00000041858 */
[-C--:B------:R-:W-:Y:S08]  /*201b0*/  HMMA.16816.F32.BF16 R92, R192, R198.reuse, R92 ;  /* 0x000000c6c05c723c */ /* 0x080ff0000004185c */
[C---:B------:R-:W-:Y:S01]  /*201c0*/  HMMA.16816.F32.BF16 R96, R188.reuse, R198, R96 ;  /* 0x000000c6bc60723c */ /* 0x040fe20000041860 */
[----:B------:R-:W4:Y:S07]  /*201d0*/  LDSM.16.MT88.4 R196, [R228+0x2100] ;  /* 0x00210000e4c4783b */ /* 0x000f2e0000004200 */
[-C--:B----4-:R-:W-:Y:S08]  /*201e0*/  HMMA.16816.F32.BF16 R100, R188, R196.reuse, R100 ;  /* 0x000000c4bc64723c */ /* 0x090ff00000041864 */
[C---:B------:R-:W-:Y:S08]  /*201f0*/  HMMA.16816.F32.BF16 R104, R192.reuse, R196, R104 ;  /* 0x000000c4c068723c */ /* 0x040ff00000041868 */
[-C--:B------:R-:W-:Y:S08]  /*20200*/  HMMA.16816.F32.BF16 R108, R192, R198.reuse, R108 ;  /* 0x000000c6c06c723c */ /* 0x080ff0000004186c */
[C---:B------:R-:W-:Y:S01]  /*20210*/  HMMA.16816.F32.BF16 R112, R188.reuse, R198, R112 ;  /* 0x000000c6bc70723c */ /* 0x040fe20000041870 */
[----:B------:R-:W4:Y:S07]  /*20220*/  LDSM.16.MT88.4 R196, [R227+0x2100] ;  /* 0x00210000e3c4783b */ /* 0x000f2e0000004200 */
[-C--:B----4-:R-:W-:Y:S08]  /*20230*/  HMMA.16816.F32.BF16 R116, R188, R196.reuse, R116 ;  /* 0x000000c4bc74723c */ /* 0x090ff00000041874 */
[C---:B------:R-:W-:Y:S07]  /*20240*/  HMMA.16816.F32.BF16 R120, R192.reuse, R196, R120 ;  /* 0x000000c4c078723c */ /* 0x040fee0000041878 */
[----:B------:R-:W-:Y:S01]  /*20250*/  MOV R197, R204 ;  /* 0x000000cc00c57202 */ /* 0x000fe20000000f00 */
[-C--:B------:R-:W-:Y:S04]  /*20260*/  HMMA.16816.F32.BF16 R124, R192, R198.reuse, R124 ;  /* 0x000000c6c07c723c */ /* 0x080fe8000004187c */
[----:B------:R-:W-:Y:S02]  /*20270*/  MOV R204, R223 ;  /* 0x000000df00cc7202 */ /* 0x000fe40000000f00 */
[----:B------:R-:W-:Y:S01]  /*20280*/  MUFU.EX2 R223, R39 ;  /* 0x0000002700df7308 */ /* 0x000fe20000000800 */
[----:B---3--:R-:W-:Y:S01]  /*20290*/  MOV R193, R209 ;  /* 0x000000d100c17202 */ /* 0x008fe20000000f00 */
[----:B------:R-:W-:Y:S04]  /*202a0*/  HMMA.16816.F32.BF16 R128, R188, R198, R128 ;  /* 0x000000c6bc80723c */ /* 0x000fe80000041880 */
[----:B------:R-:W-:Y:S02]  /*202b0*/  MOV R192, R208 ;  /* 0x000000d000c07202 */ /* 0x000fe40000000f00 */
[----:B------:R-:W-:Y:S02]  /*202c0*/  MOV R194, R222 ;  /* 0x000000de00c27202 */ /* 0x000fe40000000f00 */
[----:B------:R3:W-:Y:S01]  /*202d0*/  MUFU.EX2 R209, R30 ;  /* 0x0000001e00d17308 */ /* 0x0007e20000000800 */
[----:B------:R-:W-:Y:S03]  /*202e0*/  MOV R195, R221 ;  /* 0x000000dd00c37202 */ /* 0x000fe60000000f00 */
[----:B------:R-:W-:Y:S02]  /*202f0*/  MOV R199, R220 ;  /* 0x000000dc00c77202 */ /* 0x000fe40000000f00 */
[----:B--2---:R-:W-:Y:S02]  /*20300*/  MOV R198, R20 ;  /* 0x0000001400c67202 */ /* 0x004fe40000000f00 */
[----:B-1----:R-:W-:Y:S02]  /*20310*/  F2FP.BF16.PACK_AB R20, R203, R202 ;  /* 0x000000cacb14723e */ /* 0x002fe400000010ff */
[----:B------:R-:W1:Y:S01]  /*20320*/  MUFU.EX2 R208, R27 ;  /* 0x0000001b00d07308 */ /* 0x000e620000000800 */
[----:B------:R-:W-:Y:S02]  /*20330*/  F2FP.BF16.PACK_AB R22, R192, R195 ;  /* 0x000000c3c016723e */ /* 0x000fe400000010ff */
[----:B------:R-:W-:Y:S02]  /*20340*/  F2FP.BF16.PACK_AB R21, R197, R200 ;  /* 0x000000c8c515723e */ /* 0x000fe400000010ff */
[----:B------:R-:W-:Y:S02]  /*20350*/  F2FP.BF16.PACK_AB R23, R199, R194 ;  /* 0x000000c2c717723e */ /* 0x000fe400000010ff */
[----:B------:R-:W-:Y:S02]  /*20360*/  MOV R196, R205 ;  /* 0x000000cd00c47202 */ /* 0x000fe40000000f00 */
[----:B------:R-:W-:Y:S01]  /*20370*/  F2FP.BF16.PACK_AB R26, R198, R193 ;  /* 0x000000c1c61a723e */ /* 0x000fe200000010ff */
[----:B------:R-:W-:Y:S01]  /*20380*/  MUFU.EX2 R221, R38 ;  /* 0x0000002600dd7308 */ /* 0x000fe20000000800 */
[----:B------:R-:W-:Y:S01]  /*20390*/  F2FP.BF16.PACK_AB R24, R196, R201 ;  /* 0x000000c9c418723e */ /* 0x000fe200000010ff */
[-C--:B------:R-:W-:Y:S01]  /*203a0*/  HMMA.16816.F32.BF16 R4, R20, R32.reuse, R4 ;  /* 0x000000201404723c */ /* 0x080fe20000041804 */
[----:B---3--:R-:W2:Y:S04]  /*203b0*/  LDSM.16.MT88.4 R28, [R226+0x900] ;  /* 0x00090000e21c783b */ /* 0x008ea80000004200 */
[----:B------:R-:W-:Y:S02]  /*203c0*/  MOV R191, R249 ;  /* 0x000000f900bf7202 */ /* 0x000fe40000000f00 */
[----:B------:R-:W-:Y:S01]  /*203d0*/  MOV R189, R248 ;  /* 0x000000f800bd7202 */ /* 0x000fe20000000f00 */
[----:B------:R3:W-:Y:S01]  /*203e0*/  MUFU.EX2 R249, R48 ;  /* 0x0000003000f97308 */ /* 0x0007e20000000800 */
[----:B------:R-:W-:Y:S03]  /*203f0*/  MOV R205, R251 ;  /* 0x000000fb00cd7202 */ /* 0x000fe60000000f00 */
[----:B-1----:R-:W-:Y:S02]  /*20400*/  F2FP.BF16.PACK_AB R25, R208, R210 ;  /* 0x000000d2d019723e */ /* 0x002fe400000010ff */
[----:B------:R-:W-:Y:S02]  /*20410*/  F2FP.BF16.PACK_AB R27, R211, R209 ;  /* 0x000000d1d31b723e */ /* 0x000fe400000010ff */
[----:B------:R-:W-:Y:S02]  /*20420*/  MOV R39, R246 ;  /* 0x000000f600277202 */ /* 0x000fe40000000f00 */
[----:B------:R1:W-:Y:S01]  /*20430*/  MUFU.EX2 R248, R49 ;  /* 0x0000003100f87308 */ /* 0x0003e20000000800 */
[----:B------:R-:W-:Y:S02]  /*20440*/  MOV R213, R205 ;  /* 0x000000cd00d57202 */ /* 0x000fe40000000f00 */
[C---:B------:R-:W-:Y:S04]  /*20450*/  HMMA.16816.F32.BF16 R8, R24.reuse, R32, R8 ;  /* 0x000000201808723c */ /* 0x040fe80000041808 */
[----:B------:R-:W-:Y:S02]  /*20460*/  MOV R190, R187 ;  /* 0x000000bb00be7202 */ /* 0x000fe40000000f00 */
[----:B------:R-:W-:Y:S01]  /*20470*/  MOV R63, R194 ;  /* 0x000000c2003f7202 */ /* 0x000fe20000000f00 */
[----:B------:R-:W4:Y:S01]  /*20480*/  MUFU.EX2 R220, R41 ;  /* 0x0000002900dc7308 */ /* 0x000f220000000800 */
[-C--:B------:R-:W-:Y:S01]  /*20490*/  HMMA.16816.F32.BF16 R12, R24, R34.reuse, R12 ;  /* 0x00000022180c723c */ /* 0x080fe2000004180c */
[----:B---3--:R-:W3:Y:S03]  /*204a0*/  LDL.LU R48, [R1+0x8] ;  /* 0x0000080001307983 */ /* 0x008ee60000300800 */
[----:B------:R-:W-:Y:S04]  /*204b0*/  MOV R33, R245 ;  /* 0x000000f500217202 */ /* 0x000fe80000000f00 */
[C---:B------:R-:W-:Y:S01]  /*204c0*/  HMMA.16816.F32.BF16 R16, R20.reuse, R34, R16 ;  /* 0x000000221410723c */ /* 0x040fe20000041810 */
[----:B------:R4:W3:Y:S01]  /*204d0*/  MUFU.EX2 R188, R42 ;  /* 0x0000002a00bc7308 */ /* 0x0008e20000000800 */
[----:B-1----:R-:W3:Y:S06]  /*204e0*/  LDL.LU R49, [R1+0x1c] ;  /* 0x00001c0001317983 */ /* 0x002eec0000300800 */
[-C--:B--2---:R-:W-:Y:S01]  /*204f0*/  HMMA.16816.F32.BF16 R132, R20, R28.reuse, R132 ;  /* 0x0000001c1484723c */ /* 0x084fe20000041884 */
[----:B------:R-:W2:Y:S02]  /*20500*/  LDL.LU R38, [R1+0x4] ;  /* 0x0000040001267983 */ /* 0x000ea40000300800 */
[----:B------:R1:W1:Y:S02]  /*20510*/  MUFU.EX2 R251, R36 ;  /* 0x0000002400fb7308 */ /* 0x0002640000000800 */
[----:B------:R-:W2:Y:S03]  /*20520*/  LDL.LU R32, [R1] ;  /* 0x0000000001207983 */ /* 0x000ea60000300800 */
[C---:B------:R-:W-:Y:S05]  /*20530*/  HMMA.16816.F32.BF16 R136, R24.reuse, R28, R136 ;  /* 0x0000001c1888723c */ /* 0x040fea0000041888 */
[----:B------:R1:W-:Y:S03]  /*20540*/  MUFU.EX2 R245, R45 ;  /* 0x0000002d00f57308 */ /* 0x0003e60000000800 */
[-C--:B------:R-:W-:Y:S01]  /*20550*/  HMMA.16816.F32.BF16 R140, R24, R30.reuse, R140 ;  /* 0x0000001e188c723c */ /* 0x080fe2000004188c */
[----:B----4-:R-:W-:Y:S06]  /*20560*/  LDSM.16.MT88.4 R40, [R227+0x1100] ;  /* 0x00110000e328783b */ /* 0x010fec0000004200 */
[----:B------:R4:W-:Y:S01]  /*20570*/  MUFU.EX2 R246, R50 ;  /* 0x0000003200f67308 */ /* 0x0009e20000000800 */
[C---:B------:R-:W-:Y:S01]  /*20580*/  HMMA.16816.F32.BF16 R144, R20.reuse, R30, R144 ;  /* 0x0000001e1490723c */ /* 0x040fe20000041890 */
[----:B------:R-:W4:Y:S03]  /*20590*/  LDSM.16.MT88.4 R28, [R228+0x900] ;  /* 0x00090000e41c783b */ /* 0x000f260000004200 */
[----:B-1----:R-:W-:Y:S05]  /*205a0*/  MOV R36, R247 ;  /* 0x000000f700247202 */ /* 0x002fea0000000f00 */
[----:B------:R1:W1:Y:S03]  /*205b0*/  MUFU.EX2 R247, R51 ;  /* 0x0000003300f77308 */ /* 0x0002660000000800 */
[----:B------:R-:W-:Y:S01]  /*205c0*/  FFMA.FTZ R45, R64, c[0x0][0x2d0], -R214 ;  /* 0x0000b400402d7a23 */ /* 0x000fe200000108d6 */
[----:B------:R-:W-:Y:S06]  /*205d0*/  MOV R214, R206 ;  /* 0x000000ce00d67202 */ /* 0x000fec0000000f00 */
[----:B------:R-:W2:Y:S01]  /*205e0*/  MUFU.EX2 R222, R44 ;  /* 0x0000002c00de7308 */ /* 0x000ea20000000800 */
[----:B----4-:R-:W-:Y:S09]  /*205f0*/  MOV R50, R189 ;  /* 0x000000bd00327202 */ /* 0x010ff20000000f00 */
[----:B------:R4:W-:Y:S01]  /*20600*/  MUFU.EX2 R187, R46 ;  /* 0x0000002e00bb7308 */ /* 0x0009e20000000800 */
[----:B-1----:R-:W-:Y:S09]  /*20610*/  MOV R51, R190 ;  /* 0x000000be00337202 */ /* 0x002ff20000000f00 */
[----:B------:R1:W1:Y:S01]  /*20620*/  MUFU.EX2 R64, R47 ;  /* 0x0000002f00407308 */ /* 0x0002620000000800 */
[-C--:B------:R-:W-:Y:S08]  /*20630*/  HMMA.16816.F32.BF16 R148, R20, R28.reuse, R148 ;  /* 0x0000001c1494723c */ /* 0x080ff00000041894 */
[C---:B------:R-:W-:Y:S01]  /*20640*/  HMMA.16816.F32.BF16 R152, R24.reuse, R28, R152 ;  /* 0x0000001c1898723c */ /* 0x040fe20000041898 */
[----:B------:R-:W-:Y:S03]  /*20650*/  MUFU.EX2 R189, R52 ;  /* 0x0000003400bd7308 */ /* 0x000fe60000000800 */
[----:B----4-:R-:W-:Y:S04]  /*20660*/  MOV R46, R191 ;  /* 0x000000bf002e7202 */ /* 0x010fe80000000f00 */
[-C--:B------:R-:W-:Y:S03]  /*20670*/  HMMA.16816.F32.BF16 R156, R24, R30.reuse, R156 ;  /* 0x0000001e189c723c */ /* 0x080fe6000004189c */
[----:B------:R-:W-:Y:S01]  /*20680*/  MUFU.EX2 R191, R45 ;  /* 0x0000002d00bf7308 */ /* 0x000fe20000000800 */
[----:B-1----:R-:W-:Y:S04]  /*20690*/  MOV R47, R207 ;  /* 0x000000cf002f7202 */ /* 0x002fe80000000f00 */
[C---:B------:R-:W-:Y:S01]  /*206a0*/  HMMA.16816.F32.BF16 R160, R20.reuse, R30, R160 ;  /* 0x0000001e14a0723c */ /* 0x040fe200000418a0 */
[----:B------:R-:W1:Y:S04]  /*206b0*/  LDSM.16.MT88.4 R28, [R227+0x900] ;  /* 0x00090000e31c783b */ /* 0x000e680000004200 */
[----:B------:R4:W1:Y:S10]  /*206c0*/  MUFU.EX2 R52, R2 ;  /* 0x0000000200347308 */ /* 0x0008740000000800 */
[----:B------:R1:W1:Y:S02]  /*206d0*/  MUFU.EX2 R190, R53 ;  /* 0x0000003500be7308 */ /* 0x0002640000000800 */
        /* <DEDUP_REMOVED lines=16> */
[----:B------:R-:W-:Y:S02]  /*207e0*/  MOV R48, R37 ;  /* 0x0000002500307202 */ /* 0x000fe40000000f00 */
[----:B------:R-:W-:Y:S01]  /*207f0*/  MOV R215, R193 ;  /* 0x000000c100d77202 */ /* 0x000fe20000000f00 */
[----:B------:R-:W-:Y:S01]  /*20800*/  FFMA.FTZ R3, R3, R49, R252 ;  /* 0x0000003103037223 */ /* 0x000fe200000100fc */
[----:B------:R-:W-:Y:S03]  /*20810*/  MOV R49, R36 ;  /* 0x0000002400317202 */ /* 0x000fe60000000f00 */
[----:B------:R-:W-:Y:S01]  /*20820*/  MOV R252, R204 ;  /* 0x000000cc00fc7202 */ /* 0x000fe20000000f00 */
[----:B--2---:R-:W-:Y:S01]  /*20830*/  FFMA.FTZ R181, R181, R38, R39 ;  /* 0x00000026b5b57223 */ /* 0x004fe20000010027 */
[----:B------:R-:W-:Y:S01]  /*20840*/  LDSM.16.MT88.4 R204, [R225+0x1900] ;  /* 0x00190000e1cc783b */ /* 0x000fe20000004200 */
[----:B------:R-:W-:Y:S04]  /*20850*/  FFMA.FTZ R180, R180, R32, R33 ;  /* 0x00000020b4b47223 */ /* 0x000fe80000010021 */
[----:B------:R-:W-:Y:S03]  /*20860*/  FADD.FTZ R0, R252, R180 ;  /* 0x000000b4fc007221 */ /* 0x000fe60000010000 */
[----:B------:R-:W-:Y:S01]  /*20870*/  LDSM.16.MT88.4 R32, [R226+0x1100] ;  /* 0x00110000e220783b */ /* 0x000fe20000004200 */
[----:B------:R-:W-:Y:S01]  /*20880*/  MOV R252, R192 ;  /* 0x000000c000fc7202 */ /* 0x000fe20000000f00 */
[----:B------:R-:W-:Y:S01]  /*20890*/  FADD.FTZ R0, R47, R0 ;  /* 0x000000002f007221 */ /* 0x000fe20000010000 */
[----:B------:R-:W-:Y:S03]  /*208a0*/  MOV R180, R195 ;  /* 0x000000c300b47202 */ /* 0x000fe60000000f00 */
[----:B----4-:R-:W-:Y:S02]  /*208b0*/  FADD.FTZ R2, R50, R0 ;  /* 0x0000000032027221 */ /* 0x010fe40000010000 */
[----:B------:R-:W-:Y:S01]  /*208c0*/  LDSM.16.MT88.4 R36, [R228+0x1100] ;  /* 0x00110000e424783b */ /* 0x000fe20000004200 */
        /* <DEDUP_REMOVED lines=41> */
[-C--:B------:R-:W-:Y:S04]  /*20b60*/  HMMA.16816.F32.BF16 R76, R28, R26.reuse, R76 ;  /* 0x0000001a1c4c723c */ /* 0x080fe8000004184c */
[----:B------:R-:W-:Y:S01]  /*20b70*/  FADD.FTZ R25, R51, R25 ;  /* 0x0000001933197221 */ /* 0x000fe20000010000 */
[----:B------:R-:W-:Y:S01]  /*20b80*/  MOV R214, R198 ;  /* 0x000000c600d67202 */ /* 0x000fe20000000f00 */
[----:B------:R-:W-:Y:S01]  /*20b90*/  FADD.FTZ R3, R216, R44 ;  /* 0x0000002cd8037221 */ /* 0x000fe20000010000 */
[----:B------:R-:W-:Y:S01]  /*20ba0*/  MOV R216, R197 ;  /* 0x000000c500d87202 */ /* 0x000fe20000000f00 */
[C---:B------:R-:W-:Y:S04]  /*20bb0*/  HMMA.16816.F32.BF16 R80, R20.reuse, R26, R80 ;  /* 0x0000001a1450723c */ /* 0x040fe80000041850 */
[----:B------:R-:W-:Y:S02]  /*20bc0*/  FADD.FTZ R25, R48, R25 ;  /* 0x0000001930197221 */ /* 0x000fe40000010000 */
[----:B------:R-:W-:Y:S01]  /*20bd0*/  FADD.FTZ R24, R213, R181 ;  /* 0x000000b5d5187221 */ /* 0x000fe20000010000 */
[----:B------:R-:W-:Y:S01]  /*20be0*/  F2FP.BF16.PACK_AB R26, R212, R60 ;  /* 0x0000003cd41a723e */ /* 0x000fe200000010ff */
[-C--:B--2---:R-:W-:Y:S04]  /*20bf0*/  HMMA.16816.F32.BF16 R84, R20, R32.reuse, R84 ;  /* 0x000000201454723c */ /* 0x084fe80000041854 */
[----:B------:R-:W-:Y:S01]  /*20c00*/  FADD.FTZ R24, R46, R24 ;  /* 0x000000182e187221 */ /* 0x000fe20000010000 */
[----:B------:R-:W-:Y:S01]  /*20c10*/  F2FP.BF16.PACK_AB R27, R52, R62 ;  /* 0x0000003e341b723e */ /* 0x000fe200000010ff */
[----:B------:R-:W-:Y:S01]  /*20c20*/  LDSM.16.MT88.4 R44, [R226+0x3900] ;  /* 0x00390000e22c783b */ /* 0x000fe20000004200 */
[----:B------:R-:W-:Y:S01]  /*20c30*/  FADD.FTZ R53, R201, R25 ;  /* 0x00000019c9357221 */ /* 0x000fe20000010000 */
[C---:B------:R-:W-:Y:S04]  /*20c40*/  HMMA.16816.F32.BF16 R88, R28.reuse, R32, R88 ;  /* 0x000000201c58723c */ /* 0x040fe80000041858 */
[----:B------:R-:W-:Y:S01]  /*20c50*/  FADD.FTZ R0, R49, R24 ;  /* 0x0000001831007221 */ /* 0x000fe20000010000 */
[----:B------:R-:W-:Y:S01]  /*20c60*/  F2FP.BF16.PACK_AB R24, R57, R56 ;  /* 0x000000383918723e */ /* 0x000fe200000010ff */
[----:B------:R-:W-:Y:S01]  /*20c70*/  LDSM.16.MT88.4 R48, [R228+0x3900] ;  /* 0x00390000e430783b */ /* 0x000fe20000004200 */
[----:B------:R-:W-:Y:S01]  /*20c80*/  F2FP.BF16.PACK_AB R25, R59, R58 ;  /* 0x0000003a3b19723e */ /* 0x000fe200000010ff */
[-C--:B------:R-:W-:Y:S04]  /*20c90*/  HMMA.16816.F32.BF16 R92, R28, R34.reuse, R92 ;  /* 0x000000221c5c723c */ /* 0x080fe8000004185c */
[----:B------:R-:W-:Y:S01]  /*20ca0*/  MOV R213, R199 ;  /* 0x000000c700d57202 */ /* 0x000fe20000000f00 */
[----:B------:R-:W-:Y:S01]  /*20cb0*/  FADD.FTZ R3, R217, R3 ;  /* 0x00000003d9037221 */ /* 0x000fe20000010000 */
[----:B------:R-:W-:Y:S02]  /*20cc0*/  MOV R181, R196 ;  /* 0x000000c400b57202 */ /* 0x000fe40000000f00 */
[C---:B------:R-:W-:Y:S01]  /*20cd0*/  HMMA.16816.F32.BF16 R96, R20.reuse, R34, R96 ;  /* 0x000000221460723c */ /* 0x040fe20000041860 */
[----:B------:R-:W1:Y:S03]  /*20ce0*/  LDSM.16.MT88.4 R32, [R226+0x1900] ;  /* 0x00190000e220783b */ /* 0x000e660000004200 */
[----:B------:R-:W-:Y:S01]  /*20cf0*/  MOV R217, R203 ;  /* 0x000000cb00d97202 */ /* 0x000fe20000000f00 */
[----:B------:R-:W-:Y:S02]  /*20d00*/  FADD.FTZ R54, R218, R3 ;  /* 0x00000003da367221 */ /* 0x000fe40000010000 */
[----:B------:R-:W-:Y:S01]  /*20d10*/  FADD.FTZ R3, R202, R2 ;  /* 0x00000002ca037221 */ /* 0x000fe20000010000 */
[-C--:B---3--:R-:W-:Y:S04]  /*20d20*/  HMMA.16816.F32.BF16 R100, R20, R36.reuse, R100 ;  /* 0x000000241464723c */ /* 0x088fe80000041864 */
[----:B------:R-:W-:Y:S02]  /*20d30*/  FADD.FTZ R3, R217, R3 ;  /* 0x00000003d9037221 */ /* 0x000fe40000010000 */
[----:B------:R-:W-:Y:S02]  /*20d40*/  FADD.FTZ R2, R200, R0 ;  /* 0x00000000c8027221 */ /* 0x000fe40000010000 */
[C---:B------:R-:W-:Y:S04]  /*20d50*/  HMMA.16816.F32.BF16 R104, R28.reuse, R36, R104 ;  /* 0x000000241c68723c */ /* 0x040fe80000041868 */
[----:B------:R-:W-:Y:S02]  /*20d60*/  FADD.FTZ R3, R180, R3 ;  /* 0x00000003b4037221 */ /* 0x000fe40000010000 */
[----:B------:R-:W-:Y:S02]  /*20d70*/  FADD.FTZ R0, R210, R54 ;  /* 0x00000036d2007221 */ /* 0x000fe40000010000 */
[-C--:B------:R-:W-:Y:S04]  /*20d80*/  HMMA.16816.F32.BF16 R108, R28, R38.reuse, R108 ;  /* 0x000000261c6c723c */ /* 0x080fe8000004186c */
[----:B------:R-:W-:Y:S04]  /*20d90*/  FADD.FTZ R2, R216, R2 ;  /* 0x00000002d8027221 */ /* 0x000fe80000010000 */
[C---:B------:R-:W-:Y:S01]  /*20da0*/  HMMA.16816.F32.BF16 R112, R20.reuse, R38, R112 ;  /* 0x000000261470723c */ /* 0x040fe20000041870 */
[----:B------:R-:W-:Y:S03]  /*20db0*/  LDSM.16.MT88.4 R36, [R227+0x1900] ;  /* 0x00190000e324783b */ /* 0x000fe60000004200 */
[----:B------:R-:W-:Y:S04]  /*20dc0*/  FADD.FTZ R2, R63, R2 ;  /* 0x000000023f027221 */ /* 0x000fe80000010000 */
[-C--:B----4-:R-:W-:Y:S08]  /*20dd0*/  HMMA.16816.F32.BF16 R116, R20, R40.reuse, R116 ;  /* 0x000000281474723c */ /* 0x090ff00000041874 */
        /* <DEDUP_REMOVED lines=42> */
[----:B------:R-:W-:Y:S04]  /*21080*/  FADD.FTZ R8, R189, R8 ;  /* 0x00000008bd087221 */ /* 0x000fe80000010000 */
        /* <DEDUP_REMOVED lines=20> */
[----:B------:R-:W-:Y:S01]  /*211d0*/  FADD.FTZ R4, R187, R2 ;  /* 0x00000002bb047221 */ /* 0x000fe20000010000 */
[----:B------:R-:W-:Y:S01]  /*211e0*/  MOV R187, R182 ;  /* 0x000000b600bb7202 */ /* 0x000fe20000000f00 */
        /* <DEDUP_REMOVED lines=15> */
[----:B------:R-:W-:Y:S01]  /*212e0*/  STL [R1], R4 ;  /* 0x0000000401007387 */ /* 0x000fe20000100800 */
        /* <DEDUP_REMOVED lines=10> */
.L_x_1788:
[----:B-1----:R-:W2:Y:S04]  /*21390*/  LDL.LU R5, [R1] ;  /* 0x0000000001057983 */ /* 0x002ea80000300800 */
        /* <DEDUP_REMOVED lines=182> */
[----:B------:R-:W-:Y:S02]  /*21f00*/  @P1 FFMA.FTZ R63, R2, R184, R6 ;  /* 0x000000b8023f1223 */ /* 0x000fe40000010006 */
[----:B------:R-:W-:Y:S02]  /*21f10*/  @P0 FFMA.FTZ R64, R0, R182, R3 ;  /* 0x000000b600400223 */ /* 0x000fe40000010003 */
.L_x_1698:
[----:B------:R-:W-:Y:S01]  /*21f20*/  USHF.R.S32.HI UR8, URZ, 0x1f, UR16 ;  /* 0x0000001f3f087899 */ /* 0x000fe20008011410 */
[----:B------:R-:W-:Y:S05]  /*21f30*/  @P4 BRA `(.L_x_1790) ;  /* 0x00001dc000004947 */ /* 0x000fea0003800000 */
[----:B------:R-:W1:Y:S01]  /*21f40*/  S2R R66, SR_TID.X ;  /* 0x0000000000427919 */ /* 0x000e620000002100 */
[----:B------:R-:W-:Y:S01]  /*21f50*/  F2FP.BF16.PACK_AB R57, R57, R192 ;  /* 0x000000c03939723e */ /* 0x000fe200000010ff */
[----:B------:R-:W-:Y:S01]  /*21f60*/  ULDC.64 UR6, c[0x0][0x500] ;  /* 0x0001400000067ab9 */ /* 0x000fe20000000a00 */
[----:B------:R-:W-:Y:S01]  /*21f70*/  F2FP.BF16.PACK_AB R56, R56, R194 ;  /* 0x000000c23838723e */ /* 0x000fe200000010ff */
[----:B------:R-:W-:Y:S01]  /*21f80*/  UISETP.NE.U32.AND UP1, UPT, URZ, UR6, UPT ;  /* 0x000000063f00728c */ /* 0x000fe2000bf25070 */
[----:B------:R-:W-:Y:S01]  /*21f90*/  F2FP.BF16.PACK_AB R7, R205, R204 ;  /* 0x000000cccd07723e */ /* 0x000fe200000010ff */
[----:B------:R-:W-:Y:S01]  /*21fa0*/  ULDC.64 UR4, c[0x0][0x508] ;  /* 0x0001420000047ab9 */ /* 0x000fe20000000a00 */
[----:B------:R-:W-:Y:S01]  /*21fb0*/  F2FP.BF16.PACK_AB R52, R52, R206 ;  /* 0x000000ce3434723e */ /* 0x000fe200000010ff */
[----:B------:R-:W-:Y:S01]  /*21fc0*/  UISETP.NE.AND.EX UP1, UPT, URZ, UR7, UPT, UP1 ;  /* 0x000000073f00728c */ /* 0x000fe2000bf25310 */
[----:B------:R-:W-:Y:S01]  /*21fd0*/  F2FP.BF16.PACK_AB R58, R58, R196 ;  /* 0x000000c43a3a723e */ /* 0x000fe200000010ff */
[----:B------:R-:W-:Y:S01]  /*21fe0*/  UISETP.NE.U32.AND UP0, UPT, URZ, UR4, UPT ;  /* 0x000000043f00728c */ /* 0x000fe2000bf05070 */
[----:B------:R-:W-:Y:S01]  /*21ff0*/  F2FP.BF16.PACK_AB R198, R199, R198 ;  /* 0x000000c6c7c6723e */ /* 0x000fe200000010ff */
[----:B------:R-:W-:Y:S01]  /*22000*/  ULDC.64 UR6, c[0x0][0x500] ;  /* 0x0001400000067ab9 */ /* 0x000fe20000000a00 */
[----:B------:R-:W-:Y:S01]  /*22010*/  F2FP.BF16.PACK_AB R55, R55, R200 ;  /* 0x000000c83737723e */ /* 0x000fe200000010ff */
[----:B------:R-:W-:Y:S01]  /*22020*/  UMOV UR4, 0x4 ;  /* 0x0000000400047882 */ /* 0x000fe20000000000 */
[----:B------:R-:W-:Y:S01]  /*22030*/  F2FP.BF16.PACK_AB R202, R203, R202 ;  /* 0x000000cacbca723e */ /* 0x000fe200000010ff */
[----:B------:R-:W-:Y:S01]  /*22040*/  UIMAD.WIDE UR6, UR26, UR4, UR6 ;  /* 0x000000041a0672a5 */ /* 0x000fe2000f8e0206 */
[----:B------:R-:W-:Y:S01]  /*22050*/  F2FP.BF16.PACK_AB R51, R51, R132 ;  /* 0x000000843333723e */ /* 0x000fe200000010ff */
[----:B------:R-:W-:Y:S01]  /*22060*/  UISETP.NE.AND.EX UP0, UPT, URZ, UR5, UPT, UP0 ;  /* 0x000000053f00728c */ /* 0x000fe2000bf05300 */
        /* <DEDUP_REMOVED lines=99> */
[----:B--2---:R-:W-:Y:S01]  /*226a0*/  IMAD.IADD R8, R7, 0x1, R2 ;  /* 0x0000000107087824 */ /* 0x004fe200078e0202 */
[----:B------:R-:W-:Y:S01]  /*226b0*/  STS [R6+0x80], R49 ;  /* 0x0000803106007388 */ /* 0x000fe20000000800 */
[----:B------:R-:W-:Y:S02]  /*226c0*/  F2FP.BF16.PACK_AB R13, R13, R122 ;  /* 0x0000007a0d0d723e */ /* 0x000fe400000010ff */
[----:B-----5:R-:W-:Y:S01]  /*226d0*/  F2FP.BF16.PACK_AB R10, R125, R124 ;  /* 0x0000007c7d0a723e */ /* 0x020fe200000010ff */
[----:B------:R-:W-:Y:S01]  /*226e0*/  STS [R6+0x480], R48 ;  /* 0x0004803006007388 */ /* 0x000fe20000000800 */
[----:B------:R-:W-:-:S02]  /*226f0*/  F2FP.BF16.PACK_AB R9, R127, R126 ;  /* 0x0000007e7f09723e */ /* 0x000fc400000010ff */
[----:B------:R-:W-:Y:S01]  /*22700*/  PLOP3.LUT P0, PT, PT, PT, UP1, 0x80, 0x0 ;  /* 0x000000000000781c */ /* 0x000fe20003f0f018 */
[----:B------:R1:W-:Y:S01]  /*22710*/  STS [R8+0x400], R5 ;  /* 0x0004000508007388 */ /* 0x0003e20000000800 */
[----:B------:R-:W-:-:S03]  /*22720*/  PLOP3.LUT P1, PT, PT, PT, UP0, 0x80, 0x0 ;  /* 0x000000000000781c */ /* 0x000fc60003f2f008 */
        /* <DEDUP_REMOVED lines=37> */
[----:B-1----:R-:W-:-:S03]  /*22980*/  IMAD.U32 R4, RZ, RZ, UR6 ;  /* 0x00000006ff047e24 */ /* 0x002fc6000f8e00ff */
        /* <DEDUP_REMOVED lines=10> */
[----:B-1----:R-:W-:-:S03]  /*22a30*/  IMAD.U32 R5, RZ, RZ, UR7 ;  /* 0x00000007ff057e24 */ /* 0x002fc6000f8e00ff */
[----:B------:R-:W-:Y:S06]  /*22a40*/  BAR.SYNC.DEFER_BLOCKING 0x1, 0x80 ;  /* 0x0042000000007b1d */ /* 0x000fec0000010000 */
[----:B------:R-:W-:Y:S02]  /*22a50*/  ULDC.64 UR6, c[0x0][0x508] ;  /* 0x0001420000067ab9 */ /* 0x000fe40000000a00 */
[----:B------:R-:W-:Y:S01]  /*22a60*/  @UP0 UIMAD.WIDE UR6, UR26, UR4, UR6 ;  /* 0x000000041a0602a5 */ /* 0x000fe2000f8e0206 */
[----:B------:R-:W3:Y:S01]  /*22a70*/  @P0 LDG.E R0, [R4.64] ;  /* 0x0000001c04000981 */ /* 0x000ee2000c1e1900 */
[----:B------:R-:W-:-:S04]  /*22a80*/  IMAD.MOV.U32 R17, RZ, RZ, c[0x0][0x388] ;  /* 0x0000e200ff117624 */ /* 0x000fc800078e00ff */
[----:B------:R-:W-:Y:S02]  /*22a90*/  IMAD.U32 R2, RZ, RZ, UR6 ;  /* 0x00000006ff027e24 */ /* 0x000fe4000f8e00ff */
[----:B------:R-:W-:-:S05]  /*22aa0*/  IMAD.U32 R3, RZ, RZ, UR7 ;  /* 0x00000007ff037e24 */ /* 0x000fca000f8e00ff */
[----:B------:R1:W5:Y:S02]  /*22ab0*/  @P1 LDG.E R17, [R2.64] ;  /* 0x0000001c02111981 */ /* 0x000364000c1e1900 */
[----:B-1----:R-:W-:Y:S02]  /*22ac0*/  CS2R R2, SRZ ;  /* 0x0000000000027805 */ /* 0x002fe4000001ff00 */
[--C-:B---3--:R-:W-:Y:S01]  /*22ad0*/  @P0 SHF.R.S32.HI R3, RZ, 0x1f, R0.reuse ;  /* 0x0000001fff030819 */ /* 0x108fe20000011400 */
[----:B------:R-:W-:Y:S01]  /*22ae0*/  @P0 IMAD.MOV.U32 R2, RZ, RZ, R0 ;  /* 0x000000ffff020224 */ /* 0x000fe200078e0000 */
[----:B------:R-:W-:Y:S05]  /*22af0*/  @P1 BRA `(.L_x_1791) ;  /* 0x0000004000001947 */ /* 0x000fea0003800000 */
[----:B--2---:R-:W-:Y:S05]  /*22b00*/  @!P0 BRA `(.L_x_1791) ;  /* 0x0000003000008947 */ /* 0x004fea0003800000 */
[----:B------:R1:W2:Y:S04]  /*22b10*/  LDG.E R0, [R4.64] ;  /* 0x0000001c04007981 */ /* 0x0002a8000c1e1900 */
[----:B-1----:R-:W2:Y:S02]  /*22b20*/  LDG.E R4, [R4.64+0x4] ;  /* 0x0000041c04047981 */ /* 0x002ea4000c1e1900 */
[----:B--2--5:R-:W-:-:S02]  /*22b30*/  IADD3 R17, -R0, R4, RZ ;  /* 0x0000000400117210 */ /* 0x024fc40007ffe1ff */
.L_x_1791:
[----:B--2---:R-:W-:Y:S01]  /*22b40*/  LOP3.LUT R6, R60, 0xffffffe0, RZ, 0xc0, !PT ;  /* 0xffffffe03c067812 */ /* 0x004fe200078ec0ff */
[----:B------:R-:W1:Y:S01]  /*22b50*/  R2UR UR5, R3 ;  /* 0x00000000030573c2 */ /* 0x000e6200000e0000 */
[----:B------:R-:W-:Y:S01]  /*22b60*/  IMAD.MOV.U32 R5, RZ, RZ, c[0x0][0x4e8] ;  /* 0x00013a00ff057624 */ /* 0x000fe200078e00ff */
[----:B------:R-:W-:Y:S01]  /*22b70*/  SHF.R.S32.HI R4, RZ, 0x1f, R59 ;  /* 0x0000001fff047819 */ /* 0x000fe2000001143b */
[----:B------:R-:W2:Y:S01]  /*22b80*/  S2R R76, SR_CTAID.X ;  /* 0x00000000004c7919 */ /* 0x000ea20000002500 */
[----:B------:R-:W-:Y:S01]  /*22b90*/  IMAD.IADD R6, R66, 0x1, -R6 ;  /* 0x0000000142067824 */ /* 0x000fe200078e0a06 */
[----:B------:R-:W-:Y:S01]  /*22ba0*/  LEA.HI R0, R32, R32, RZ, 0x1 ;  /* 0x0000002020007211 */ /* 0x000fe200078f08ff */
[----:B------:R-:W-:Y:S01]  /*22bb0*/  ULDC.64 UR6, c[0x0][0x490] ;  /* 0x0001240000067ab9 */ /* 0x000fe20000000a00 */
[----:B------:R-:W-:Y:S01]  /*22bc0*/  LEA.HI R4, R4, R59, RZ, 0x2 ;  /* 0x0000003b04047211 */ /* 0x000fe200078f10ff */
[----:B------:R-:W3:Y:S01]  /*22bd0*/  R2UR UR10, R2 ;  /* 0x00000000020a73c2 */ /* 0x000ee200000e0000 */
[----:B------:R-:W-:Y:S01]  /*22be0*/  SHF.R.S32.HI R8, RZ, 0x1f, R6 ;  /* 0x0000001fff087819 */ /* 0x000fe20000011406 */
[----:B------:R-:W-:Y:S01]  /*22bf0*/  ULDC UR9, c[0x0][0x3a4] ;  /* 0x0000e90000097ab9 */ /* 0x000fe20000000800 */
[----:B------:R-:W-:Y:S01]  /*22c00*/  ISETP.NE.AND P1, PT, R5, 0x1, PT ;  /* 0x000000010500780c */ /* 0x000fe20003f25270 */
[----:B-----5:R-:W-:Y:S01]  /*22c10*/  IMAD R17, R17, c[0x0][0x4e8], RZ ;  /* 0x00013a0011117a24 */ /* 0x020fe200078e02ff */
[C---:B------:R-:W-:Y:S01]  /*22c20*/  LOP3.LUT R5, R0.reuse, 0x1ffffffe, RZ, 0xc0, !PT ;  /* 0x1ffffffe00057812 */ /* 0x040fe200078ec0ff */
[----:B------:R-:W-:Y:S01]  /*22c30*/  IMAD.SHL.U32 R0, R0, 0x20, RZ ;  /* 0x0000002000007824 */ /* 0x000fe200078e00ff */
[----:B------:R-:W-:Y:S01]  /*22c40*/  LOP3.LUT R4, R4, 0xffffffc, RZ, 0xc0, !PT ;  /* 0x0ffffffc04047812 */ /* 0x000fe200078ec0ff */
[----:B------:R4:W1:Y:S01]  /*22c50*/  R2UR UR11, R3 ;  /* 0x00000000030b73c2 */ /* 0x00086200000e0000 */
[----:B------:R-:W-:Y:S01]  /*22c60*/  LEA.HI R8, R8, R6, RZ, 0x2 ;  /* 0x0000000608087211 */ /* 0x000fe200078f10ff */
[----:B------:R-:W-:Y:S01]  /*22c70*/  IMAD.IADD R7, R32, 0x1, -R5 ;  /* 0x0000000120077824 */ /* 0x000fe200078e0a05 */
[----:B------:R-:W-:Y:S01]  /*22c80*/  LOP3.LUT R0, R0, 0xffffffc0, RZ, 0xc0, !PT ;  /* 0xffffffc000007812 */ /* 0x000fe200078ec0ff */
[----:B------:R-:W-:Y:S01]  /*22c90*/  IMAD.IADD R4, R59, 0x1, -R4 ;  /* 0x000000013b047824 */ /* 0x000fe200078e0a04 */
[----:B------:R-:W-:Y:S01]  /*22ca0*/  SHF.R.S32.HI R5, RZ, 0x2, R8 ;  /* 0x00000002ff057819 */ /* 0x000fe20000011408 */
[----:B------:R-:W-:Y:S01]  /*22cb0*/  BSSY B0, `(.L_x_1792) ;  /* 0x000008d000007945 */ /* 0x000fe20003800000 */
[----:B------:R-:W-:Y:S01]  /*22cc0*/  LOP3.LUT P0, RZ, R6, 0x3, RZ, 0xc0, !PT ;  /* 0x0000000306ff7812 */ /* 0x000fe2000780c0ff */
[----:B------:R-:W-:Y:S01]  /*22cd0*/  IMAD R0, R7, 0x8, R0 ;  /* 0x0000000807007824 */ /* 0x000fe200078e0200 */
[----:B-1----:R-:W-:Y:S01]  /*22ce0*/  UMOV UR11, UR5 ;  /* 0x00000005000b7c82 */ /* 0x002fe20008000000 */
[----:B------:R-:W-:Y:S01]  /*22cf0*/  IMAD R15, R4, 0x10, R5 ;  /* 0x00000010040f7824 */ /* 0x000fe200078e0205 */
[----:B------:R1:W1:Y:S02]  /*22d00*/  R2UR UR4, R2 ;  /* 0x00000000020473c2 */ /* 0x00026400000e0000 */
[----:B-1----:R-:W-:Y:S01]  /*22d10*/  UIMAD UR4, UR8, UR6, URZ ;  /* 0x00000006080472a4 */ /* 0x002fe2000f8e023f */
[-C--:B------:R-:W-:Y:S01]  /*22d20*/  LEA.HI R5, R65, R66.reuse, RZ, 0x3 ;  /* 0x0000004241057211 */ /* 0x080fe200078f18ff */
[----:B------:R-:W-:Y:S01]  /*22d30*/  IMAD.IADD R4, R15, 0x1, R0 ;  /* 0x000000010f047824 */ /* 0x000fe200078e0200 */
[----:B------:R-:W-:Y:S01]  /*22d40*/  LEA.HI R21, R65, R66, RZ, 0x6 ;  /* 0x0000004241157211 */ /* 0x000fe200078f30ff */
[----:B---3--:R-:W-:Y:S01]  /*22d50*/  UIMAD.WIDE.U32 UR10, UR16, UR6, UR10 ;  /* 0x00000006100a72a5 */ /* 0x008fe2000f8e000a */
[----:B------:R-:W-:Y:S01]  /*22d60*/  LOP3.LUT R6, R5, 0xfffffff8, RZ, 0xc0, !PT ;  /* 0xfffffff805067812 */ /* 0x000fe200078ec0ff */
[----:B--2---:R-:W-:Y:S01]  /*22d70*/  IMAD R4, R76, 0x80, R4 ;  /* 0x000000804c047824 */ /* 0x004fe200078e0204 */
[----:B------:R-:W1:Y:S01]  /*22d80*/  R2UR UR14, R2 ;  /* 0x00000000020e73c2 */ /* 0x000e6200000e0000 */
[----:B------:R-:W-:Y:S01]  /*22d90*/  USHF.R.S32.HI UR6, URZ, 0x1f, UR26 ;  /* 0x0000001f3f067899 */ /* 0x000fe2000801141a */
[----:B------:R-:W-:Y:S01]  /*22da0*/  SHF.R.S32.HI R19, RZ, 0x3, R5 ;  /* 0x00000003ff137819 */ /* 0x000fe20000011405 */
[----:B------:R-:W-:Y:S01]  /*22db0*/  UIMAD UR7, UR16, UR7, UR4 ;  /* 0x00000007100772a4 */ /* 0x000fe2000f8e0204 */
[----:B------:R-:W-:Y:S01]  /*22dc0*/  IMAD.MOV.U32 R0, RZ, RZ, R4 ;  /* 0x000000ffff007224 */ /* 0x000fe200078e0004 */
[----:B------:R-:W-:Y:S01]  /*22dd0*/  USEL UR6, UR6, URZ, !UP1 ;  /* 0x0000003f06067287 */ /* 0x000fe2000c800000 */
[----:B------:R-:W-:Y:S01]  /*22de0*/  IMAD.IADD R6, R66, 0x1, -R6 ;  /* 0x0000000142067824 */ /* 0x000fe200078e0a06 */
[----:B------:R-:W-:Y:S01]  /*22df0*/  ULDC.64 UR4, c[0x0][0x498] ;  /* 0x0001260000047ab9 */ /* 0x000fe20000000a00 */
[----:B------:R-:W2:Y:S01]  /*22e00*/  R2UR UR13, R3 ;  /* 0x00000000030d73c2 */ /* 0x000ea200000e0000 */
[----:B------:R-:W-:Y:S01]  /*22e10*/  UIADD3 UR11, UR11, UR7, URZ ;  /* 0x000000070b0b7290 */ /* 0x000fe2000fffe03f */
[----:B------:R-:W-:Y:S01]  /*22e20*/  IMAD R15, R76, 0x80, R15 ;  /* 0x000000804c0f7824 */ /* 0x000fe200078e020f */
[----:B------:R-:W-:-:S02]  /*22e30*/  USEL UR26, UR26, URZ, !UP1 ;  /* 0x0000003f1a1a7287 */ /* 0x000fc4000c800000 */
[----:B------:R-:W-:Y:S02]  /*22e40*/  UIMAD UR7, UR6, UR4, URZ ;  /* 0x00000004060772a4 */ /* 0x000fe4000f8e023f */
[----:B------:R-:W-:Y:S01]  /*22e50*/  UIMAD.WIDE.U32 UR18, UR26, UR4, UR10 ;  /* 0x000000041a1272a5 */ /* 0x000fe2000f8e000a */
[----:B------:R3:W4:Y:S01]  /*22e60*/  R2UR UR12, R2 ;  /* 0x00000000020c73c2 */ /* 0x00072200000e0000 */
[----:B------:R-:W-:Y:S02]  /*22e70*/  UIMAD UR7, UR26, UR5, UR7 ;  /* 0x000000051a0772a4 */ /* 0x000fe4000f8e0207 */
[----:B------:R-:W-:Y:S02]  /*22e80*/  ULDC UR10, c[0x0][0x3a0] ;  /* 0x0000e800000a7ab9 */ /* 0x000fe40000000800 */
[----:B------:R-:W-:Y:S02]  /*22e90*/  ULDC.64 UR4, c[0x0][0x3e8] ;  /* 0x0000fa0000047ab9 */ /* 0x000fe40000000a00 */
[----:B------:R-:W-:Y:S01]  /*22ea0*/  UIMAD UR8, UR8, UR4, URZ ;  /* 0x00000004080872a4 */ /* 0x000fe2000f8e023f */
[----:B------:R4:W1:Y:S02]  /*22eb0*/  R2UR UR15, R3 ;  /* 0x00000000030f73c2 */ /* 0x00086400000e0000 */
[----:B-1----:R-:W-:-:S02]  /*22ec0*/  UIMAD.WIDE.U32 UR14, UR14, UR10, URZ ;  /* 0x0000000a0e0e72a5 */ /* 0x002fc4000f8e003f */
[----:B------:R-:W-:Y:S02]  /*22ed0*/  UIMAD UR5, UR16, UR5, UR8 ;  /* 0x00000005100572a4 */ /* 0x000fe4000f8e0208 */
[----:B--2---:R-:W-:Y:S01]  /*22ee0*/  UIMAD UR10, UR13, UR10, URZ ;  /* 0x0000000a0d0a72a4 */ /* 0x004fe2000f8e023f */
[----:B---3--:R-:W-:-:S03]  /*22ef0*/  @P1 IMAD.HI.U32 R2, R4, c[0x0][0x4ec], RZ ;  /* 0x00013b0004021a27 */ /* 0x008fc600078e00ff */
[----:B----4-:R-:W-:Y:S02]  /*22f00*/  UIMAD UR9, UR12, UR9, UR10 ;  /* 0x000000090c0972a4 */ /* 0x010fe4000f8e020a */
[----:B------:R-:W-:Y:S02]  /*22f10*/  @P1 SHF.R.U32.HI R0, RZ, c[0x0][0x4f0], R2 ;  /* 0x00013c00ff001a19 */ /* 0x000fe40000011602 */
[----:B------:R-:W-:Y:S02]  /*22f20*/  UIADD3 UR15, UR15, UR9, URZ ;  /* 0x000000090f0f7290 */ /* 0x000fe4000fffe03f */
[--C-:B------:R-:W-:Y:S01]  /*22f30*/  SHF.R.S32.HI R3, RZ, 0x1f, R0.reuse ;  /* 0x0000001fff037819 */ /* 0x100fe20000011400 */
[----:B------:R-:W-:Y:S01]  /*22f40*/  IMAD.MOV R2, RZ, RZ, -R0 ;  /* 0x000000ffff027224 */ /* 0x000fe200078e0a00 */
[----:B------:R-:W-:Y:S01]  /*22f50*/  IADD3 R8, P2, R0, UR18, RZ ;  /* 0x0000001200087c10 */ /* 0x000fe2000ff5e0ff */
[----:B------:R-:W-:Y:S01]  /*22f60*/  IMAD.SHL.U32 R0, R19, 0x40, RZ ;  /* 0x0000004013007824 */ /* 0x000fe200078e00ff */
[----:B------:R-:W-:Y:S01]  /*22f70*/  UIMAD.WIDE.U32 UR16, UR16, UR4, UR14 ;  /* 0x00000004101072a5 */ /* 0x000fe2000f8e000e */
[----:B------:R-:W-:-:S02]  /*22f80*/  IMAD R4, R2, c[0x0][0x4e8], R4 ;  /* 0x00013a0002047a24 */ /* 0x000fc400078e0204 */
[----:B------:R-:W-:Y:S01]  /*22f90*/  IMAD.U32 R2, RZ, RZ, UR7 ;  /* 0x00000007ff027e24 */ /* 0x000fe2000f8e00ff */
[----:B------:R-:W-:Y:S01]  /*22fa0*/  LOP3.LUT R0, R0, 0x1c0, RZ, 0xc0, !PT ;  /* 0x000001c000007812 */ /* 0x000fe200078ec0ff */
[----:B------:R-:W-:-:S03]  /*22fb0*/  UIADD3 UR17, UR17, UR5, URZ ;  /* 0x0000000511117290 */ /* 0x000fc6000fffe03f */
[----:B------:R-:W-:Y:S01]  /*22fc0*/  IADD3.X R9, R3, UR19, R2, P2, !PT ;  /* 0x0000001303097c10 */ /* 0x000fe200097fe402 */
[----:B------:R-:W-:Y:S01]  /*22fd0*/  ULDC.64 UR4, c[0x0][0x3f0] ;  /* 0x0000fc0000047ab9 */ /* 0x000fe20000000a00 */
[C---:B------:R-:W-:Y:S01]  /*22fe0*/  LEA R2, R6.reuse, R19, 0x4 ;  /* 0x0000001306027211 */ /* 0x040fe200078e20ff */
[----:B------:R-:W-:Y:S01]  /*22ff0*/  IMAD.SHL.U32 R6, R6, 0x8, RZ ;  /* 0x0000000806067824 */ /* 0x000fe200078e00ff */
[----:B------:R-:W-:Y:S01]  /*23000*/  SHF.R.U32.HI R7, RZ, 0x3, R0 ;  /* 0x00000003ff077819 */ /* 0x000fe20000011600 */
[----:B------:R-:W-:Y:S01]  /*23010*/  UIMAD UR6, UR6, UR4, URZ ;  /* 0x00000004060672a4 */ /* 0x000fe2000f8e023f */
[----:B------:R-:W-:Y:S01]  /*23020*/  ISETP.GE.OR P2, PT, R15, R17, P0 ;  /* 0x000000110f00720c */ /* 0x000fe20000746670 */
[----:B------:R-:W-:Y:S01]  /*23030*/  IMAD R5, R76, 0x80, R2 ;  /* 0x000000804c057824 */ /* 0x000fe200078e0202 */
[----:B------:R-:W-:Y:S01]  /*23040*/  LOP3.LUT R0, R0, 0x38, R6, 0xf8, !PT ;  /* 0x0000003800007812 */ /* 0x000fe200078ef806 */
[----:B------:R-:W-:Y:S01]  /*23050*/  UIMAD.WIDE.U32 UR16, UR26, UR4, UR16 ;  /* 0x000000041a1072a5 */ /* 0x000fe2000f8e0010 */
[----:B------:R-:W-:Y:S01]  /*23060*/  SHF.R.S32.HI R2, RZ, 0x1f, R4 ;  /* 0x0000001fff027819 */ /* 0x000fe20000011404 */
[----:B------:R-:W-:Y:S01]  /*23070*/  @P1 IMAD.HI.U32 R3, R5, c[0x0][0x4ec], RZ ;  /* 0x00013b0005031a27 */ /* 0x000fe200078e00ff */
[----:B------:R-:W-:Y:S01]  /*23080*/  LOP3.LUT R20, R0, R7, RZ, 0x3c, !PT ;  /* 0x0000000700147212 */ /* 0x000fe200078e3cff */
[----:B------:R-:W-:-:S02]  /*23090*/  UIMAD UR5, UR26, UR5, UR6 ;  /* 0x000000051a0572a4 */ /* 0x000fc4000f8e0206 */
[----:B------:R-:W-:Y:S02]  /*230a0*/  IMAD R0, R2, c[0x0][0x488], RZ ;  /* 0x0001220002007a24 */ /* 0x000fe400078e02ff */
[----:B------:R-:W-:Y:S01]  /*230b0*/  IMAD.MOV.U32 R14, RZ, RZ, R5 ;  /* 0x000000ffff0e7224 */ /* 0x000fe200078e0005 */
[----:B------:R-:W-:Y:S01]  /*230c0*/  @P1 SHF.R.U32.HI R14, RZ, c[0x0][0x4f0], R3 ;  /* 0x00013c00ff0e1a19 */ /* 0x000fe20000011603 */
[C---:B------:R-:W-:Y:S01]  /*230d0*/  IMAD.WIDE.U32 R2, R4.reuse, c[0x0][0x488], R8 ;  /* 0x0001220004027a25 */ /* 0x040fe200078e0008 */
[----:B------:R-:W-:Y:S01]  /*230e0*/  IADD3 R8, R15, 0x8, RZ ;  /* 0x000000080f087810 */ /* 0x000fe20007ffe0ff */
[----:B------:R-:W-:Y:S01]  /*230f0*/  UIADD3 UR5, UR17, UR5, URZ ;  /* 0x0000000511057290 */ /* 0x000fe2000fffe03f */
[----:B------:R-:W-:Y:S01]  /*23100*/  SHF.R.S32.HI R9, RZ, 0x1f, R14 ;  /* 0x0000001fff097819 */ /* 0x000fe2000001140e */
[----:B------:R-:W-:Y:S01]  /*23110*/  IMAD R0, R4, c[0x0][0x48c], R0 ;  /* 0x0001230004007a24 */ /* 0x000fe200078e0200 */
[----:B------:R-:W-:Y:S01]  /*23120*/  LEA R4, P1, R2, c[0x0][0x450], 0x2 ;  /* 0x0001140002047a11 */ /* 0x000fe200078210ff */
[----:B------:R-:W-:Y:S01]  /*23130*/  IMAD.MOV R7, RZ, RZ, -R14 ;  /* 0x000000ffff077224 */ /* 0x000fe200078e0a0e */
[----:B------:R-:W-:Y:S01]  /*23140*/  ISETP.GE.OR P3, PT, R8, R17, P0 ;  /* 0x000000110800720c */ /* 0x000fe20000766670 */
[----:B------:R-:W-:Y:S01]  /*23150*/  IMAD.IADD R0, R3, 0x1, R0 ;  /* 0x0000000103007824 */ /* 0x000fe200078e0200 */
[----:B------:R-:W-:Y:S01]  /*23160*/  MOV R3, UR17 ;  /* 0x0000001100037c02 */ /* 0x000fe20008000f00 */
[----:B------:R-:W-:Y:S01]  /*23170*/  IMAD R16, R9, c[0x0][0x3e0], RZ ;  /* 0x0000f80009107a24 */ /* 0x000fe200078e02ff */
[----:B------:R-:W-:Y:S01]  /*23180*/  SHFL.IDX PT, R10, R4, RZ, 0x1c1f ;  /* 0x001c1fff040a7589 */ /* 0x000fe200000e0000 */
[----:B------:R-:W-:Y:S01]  /*23190*/  IMAD R7, R7, c[0x0][0x4e8], R5 ;  /* 0x00013a0007077a24 */ /* 0x000fe200078e0205 */
[----:B------:R-:W-:Y:S01]  /*231a0*/  LEA.HI.X R0, R2, c[0x0][0x454], R0, 0x2, P1 ;  /* 0x0001150002007a11 */ /* 0x000fe200008f1400 */
[----:B------:R-:W-:Y:S01]  /*231b0*/  IMAD.U32 R2, RZ, RZ, UR16 ;  /* 0x00000010ff027e24 */ /* 0x000fe2000f8e00ff */
[----:B------:R-:W-:Y:S01]  /*231c0*/  SHFL.IDX PT, R8, R4, 0x1, 0x1c1f ;  /* 0x003c1f0004087f89 */ /* 0x000fe200000e0000 */
[----:B------:R-:W-:-:S02]  /*231d0*/  IMAD.U32 R3, RZ, RZ, UR5 ;  /* 0x00000005ff037e24 */ /* 0x000fc4000f8e00ff */
[C---:B------:R-:W-:Y:S01]  /*231e0*/  IMAD R18, R14.reuse, c[0x0][0x3e4], R16 ;  /* 0x0000f9000e127a24 */ /* 0x040fe200078e0210 */
[----:B------:R-:W1:Y:S01]  /*231f0*/  SHFL.IDX PT, R11, R0, RZ, 0x1c1f ;  /* 0x001c1fff000b7589 */ /* 0x000e6200000e0000 */
[----:B------:R-:W-:Y:S01]  /*23200*/  IMAD.WIDE.U32 R2, R14, c[0x0][0x3e0], R2 ;  /* 0x0000f8000e027a25 */ /* 0x000fe200078e0002 */
[C---:B------:R-:W-:Y:S02]  /*23210*/  IADD3 R14, R15.reuse, 0x40, RZ ;  /* 0x000000400f0e7810 */ /* 0x040fe40007ffe0ff */
[----:B------:R-:W2:Y:S01]  /*23220*/  SHFL.IDX PT, R9, R0, 0x1, 0x1c1f ;  /* 0x003c1f0000097f89 */ /* 0x000ea200000e0000 */
[----:B------:R-:W-:Y:S01]  /*23230*/  IADD3 R15, R15, 0x48, RZ ;  /* 0x000000480f0f7810 */ /* 0x000fe20007ffe0ff */
[----:B------:R-:W-:Y:S01]  /*23240*/  IMAD.SHL.U32 R16, R21, 0x8, RZ ;  /* 0x0000000815107824 */ /* 0x000fe200078e00ff */
[-C--:B------:R-:W-:Y:S01]  /*23250*/  ISETP.GE.OR P1, PT, R14, R17.reuse, P0 ;  /* 0x000000110e00720c */ /* 0x080fe20000726670 */
[----:B------:R-:W-:Y:S01]  /*23260*/  SHFL.IDX PT, R12, R4, 0x2, 0x1c1f ;  /* 0x005c1f00040c7f89 */ /* 0x000fe200000e0000 */
[----:B------:R-:W-:Y:S01]  /*23270*/  ISETP.GE.OR P0, PT, R15, R17, P0 ;  /* 0x000000110f00720c */ /* 0x000fe20000706670 */
[----:B------:R-:W-:Y:S01]  /*23280*/  IMAD.IADD R3, R3, 0x1, R18 ;  /* 0x0000000103037824 */ /* 0x000fe200078e0212 */
[----:B------:R-:W-:Y:S01]  /*23290*/  LOP3.LUT R15, R20, 0x7ffffe00, R16, 0xf8, !PT ;  /* 0x7ffffe00140f7812 */ /* 0x000fe200078ef810 */
[----:B------:R-:W3:Y:S02]  /*232a0*/  SHFL.IDX PT, R13, R0, 0x2, 0x1c1f ;  /* 0x005c1f00000d7f89 */ /* 0x000ee400000e0000 */
[----:B------:R-:W-:-:S02]  /*232b0*/  IMAD.WIDE.U32 R2, R7, c[0x0][0x3d8], R2 ;  /* 0x0000f60007027a25 */ /* 0x000fc400078e0002 */
[----:B------:R-:W-:Y:S04]  /*232c0*/  SHFL.IDX PT, R4, R4, 0x3, 0x1c1f ;  /* 0x007c1f0004047f89 */ /* 0x000fe800000e0000 */
[----:B------:R4:W4:Y:S04]  /*232d0*/  SHFL.IDX PT, R5, R0, 0x3, 0x1c1f ;  /* 0x007c1f0000057f89 */ /* 0x00092800000e0000 */
[----:B-1----:R1:W-:Y:S04]  /*232e0*/  @!P2 ST.E [R10.64], R61 ;  /* 0x0000003d0a00a985 */ /* 0x0023e8000c10191c */
[----:B--2---:R1:W-:Y:S04]  /*232f0*/  @!P3 ST.E [R8.64], R62 ;  /* 0x0000003e0800b985 */ /* 0x0043e8000c10191c */
[----:B---3--:R1:W-:Y:S01]  /*23300*/  @!P1 ST.E [R12.64], R63 ;  /* 0x0000003f0c009985 */ /* 0x0083e2000c10191c */
[----:B----4-:R-:W-:-:S03]  /*23310*/  SHF.R.S32.HI R0, RZ, 0x1f, R7 ;  /* 0x0000001fff007819 */ /* 0x010fc60000011407 */
[----:B------:R1:W-:Y:S01]  /*23320*/  @!P0 ST.E [R4.64], R64 ;  /* 0x0000004004008985 */ /* 0x0003e2000c10191c */
[----:B------:R-:W-:Y:S01]  /*23330*/  LEA R18, P0, R2, c[0x0][0x380], 0x1 ;  /* 0x0000e00002127a11 */ /* 0x000fe200078008ff */
[----:B------:R-:W-:-:S04]  /*23340*/  IMAD R0, R0, c[0x0][0x3d8], RZ ;  /* 0x0000f60000007a24 */ /* 0x000fc800078e02ff */
[----:B------:R-:W-:Y:S02]  /*23350*/  IMAD R14, R7, c[0x0][0x3dc], R0 ;  /* 0x0000f700070e7a24 */ /* 0x000fe400078e0200 */
[----:B------:R-:W-:Y:S02]  /*23360*/  IMAD.SHL.U32 R0, R15, 0x2, RZ ;  /* 0x000000020f007824 */ /* 0x000fe400078e00ff */
[----:B------:R-:W-:Y:S02]  /*23370*/  IMAD.IADD R3, R3, 0x1, R14 ;  /* 0x0000000103037824 */ /* 0x000fe400078e020e */
[----:B------:R-:W-:Y:S01]  /*23380*/  IMAD R7, R76, 0x80, R19 ;  /* 0x000000804c077824 */ /* 0x000fe200078e0213 */
[----:B------:R1:W2:Y:S02]  /*23390*/  LDS.128 R24, [R0+0x880] ;  /* 0x0008800000187984 */ /* 0x0002a40000000c00 */
[----:B------:R-:W-:Y:S02]  /*233a0*/  LEA.HI.X R16, R2, c[0x0][0x384], R3, 0x1, P0 ;  /* 0x0000e10002107a11 */ /* 0x000fe400000f0c03 */
[----:B------:R1:W3:Y:S01]  /*233b0*/  LDS.128 R32, [R0+0x1080] ;  /* 0x0010800000207984 */ /* 0x0002e20000000c00 */
[----:B------:R-:W-:-:S03]  /*233c0*/  ISETP.GE.AND P0, PT, R7, R17, PT ;  /* 0x000000110700720c */ /* 0x000fc60003f06270 */
        /* <DEDUP_REMOVED lines=15> */
[----:B-1234-:R-:W1:Y:S01]  /*234c0*/  LDS.128 R12, [R0+0x80] ;  /* 0x00008000000c7984 */ /* 0x01ee620000000c00 */
[----:B------:R-:W-:-:S02]  /*234d0*/  IADD3 R4, R6, 0x40, RZ ;  /* 0x0000004006047810 */ /* 0x000fc40007ffe0ff */
[----:B------:R-:W-:Y:S01]  /*234e0*/  ISETP.GE.AND P1, PT, R6, c[0x0][0x3c8], PT ;  /* 0x0000f20006007a0c */ /* 0x000fe20003f26270 */
[----:B------:R2:W3:Y:S01]  /*234f0*/  LDS.128 R8, [R0+0x4080] ;  /* 0x0040800000087984 */ /* 0x0004e20000000c00 */
[----:B------:R-:W-:-:S13]  /*23500*/  ISETP.GE.AND P0, PT, R4, c[0x0][0x3c8], PT ;  /* 0x0000f20004007a0c */ /* 0x000fda0003f06270 */
[----:B--2---:R-:W-:-:S04]  /*23510*/  @!P0 SHF.R.S32.HI R0, RZ, 0x1f, R4 ;  /* 0x0000001fff008819 */ /* 0x004fc80000011404 */
[----:B------:R-:W-:Y:S01]  /*23520*/  @!P0 LEA.HI R0, R0, R4, RZ, 0x3 ;  /* 0x0000000400008211 */ /* 0x000fe200078f18ff */
[----:B------:R-:W-:-:S03]  /*23530*/  @!P1 IMAD.WIDE R4, R6, 0x2, R2 ;  /* 0x0000000206049825 */ /* 0x000fc600078e0202 */
[----:B------:R-:W-:-:S05]  /*23540*/  @!P0 LOP3.LUT R0, R0, 0xfffffff8, RZ, 0xc0, !PT ;  /* 0xfffffff800008812 */ /* 0x000fca00078ec0ff */
[----:B------:R-:W-:Y:S01]  /*23550*/  @!P0 IMAD.WIDE R2, R0, 0x2, R2 ;  /* 0x0000000200028825 */ /* 0x000fe200078e0202 */
[----:B-1----:R1:W-:Y:S04]  /*23560*/  @!P1 ST.E.128 [R4.64], R12 ;  /* 0x0000000c04009985 */ /* 0x0023e8000c101d1c */
[----:B---3--:R1:W-:Y:S02]  /*23570*/  @!P0 ST.E.128 [R2.64], R8 ;  /* 0x0000000802008985 */ /* 0x0083e4000c101d1c */
.L_x_1793:
[----:B--234-:R-:W-:Y:S05]  /*23580*/  BSYNC B0 ;  /* 0x0000000000007941 */ /* 0x01cfea0003800000 */
.L_x_1792:
        /* <DEDUP_REMOVED lines=16> */
.L_x_1795:
[----:B------:R-:W-:Y:S05]  /*23690*/  BSYNC B0 ;  /* 0x0000000000007941 */ /* 0x000fea0003800000 */
.L_x_1794:
        /* <DEDUP_REMOVED lines=16> */
.L_x_1797:
[----:B------:R-:W-:Y:S05]  /*237a0*/  BSYNC B0 ;  /* 0x0000000000007941 */ /* 0x000fea0003800000 */
.L_x_1796:
        /* <DEDUP_REMOVED lines=16> */
.L_x_1799:
[----:B------:R-:W-:Y:S05]  /*238b0*/  BSYNC B0 ;  /* 0x0000000000007941 */ /* 0x000fea0003800000 */
.L_x_1798:
        /* <DEDUP_REMOVED lines=16> */
.L_x_1801:
[----:B------:R-:W-:Y:S05]  /*239c0*/  BSYNC B0 ;  /* 0x0000000000007941 */ /* 0x000fea0003800000 */
.L_x_1800:
        /* <DEDUP_REMOVED lines=16> */
.L_x_1803:
[----:B------:R-:W-:Y:S05]  /*23ad0*/  BSYNC B0 ;  /* 0x0000000000007941 */ /* 0x000fea0003800000 */
.L_x_1802:
        /* <DEDUP_REMOVED lines=16> */
.L_x_1805:
[----:B------:R-:W-:Y:S05]  /*23be0*/  BSYNC B0 ;  /* 0x0000000000007941 */ /* 0x000fea0003800000 */
.L_x_1804:
        /* <DEDUP_REMOVED lines=17> */
.L_x_1790:
[----:B------:R-:W-:Y:S02]  /*23d00*/  ULDC.64 UR6, c[0x0][0x500] ;  /* 0x0001400000067ab9 */ /* 0x000fe40000000a00 */
[----:B------:R-:W-:Y:S02]  /*23d10*/  UISETP.NE.U32.AND UP1, UPT, URZ, UR6, UPT ;  /* 0x000000063f00728c */ /* 0x000fe4000bf25070 */
[----:B------:R-:W-:Y:S02]  /*23d20*/  ULDC.64 UR4, c[0x0][0x508] ;  /* 0x0001420000047ab9 */ /* 0x000fe40000000a00 */
[----:B------:R-:W-:Y:S02]  /*23d30*/  UISETP.NE.AND.EX UP1, UPT, URZ, UR7, UPT, UP1 ;  /* 0x000000073f00728c */ /* 0x000fe4000bf25310 */
[----:B------:R-:W-:Y:S02]  /*23d40*/  UISETP.NE.U32.AND UP0, UPT, URZ, UR4, UPT ;  /* 0x000000043f00728c */ /* 0x000fe4000bf05070 */
[----:B------:R-:W-:-:S02]  /*23d50*/  ULDC.64 UR6, c[0x0][0x500] ;  /* 0x0001400000067ab9 */ /* 0x000fc40000000a00 */
[----:B------:R-:W-:Y:S01]  /*23d60*/  UMOV UR4, 0x4 ;  /* 0x0000000400047882 */ /* 0x000fe20000000000 */
[----:B------:R-:W-:Y:S01]  /*23d70*/  PLOP3.LUT P0, PT, PT, PT, UP1, 0x80, 0x0 ;  /* 0x000000000000781c */ /* 0x000fe20003f0f018 */
[----:B------:R-:W-:Y:S02]  /*23d80*/  UIMAD.WIDE UR6, UR26, UR4, UR6 ;  /* 0x000000041a0672a5 */ /* 0x000fe4000f8e0206 */
[----:B------:R-:W-:-:S04]  /*23d90*/  UISETP.NE.AND.EX UP0, UPT, URZ, UR5, UPT, UP0 ;  /* 0x000000053f00728c */ /* 0x000fc8000bf05300 */
[----:B------:R-:W-:Y:S02]  /*23da0*/  IMAD.U32 R4, RZ, RZ, UR6 ;  /* 0x00000006ff047e24 */ /* 0x000fe4000f8e00ff */
[----:B------:R-:W-:Y:S01]  /*23db0*/  IMAD.U32 R5, RZ, RZ, UR7 ;  /* 0x00000007ff057e24 */ /* 0x000fe2000f8e00ff */
[----:B------:R-:W-:Y:S01]  /*23dc0*/  ULDC.64 UR6, c[0x0][0x508] ;  /* 0x0001420000067ab9 */ /* 0x000fe20000000a00 */
[----:B------:R-:W-:-:S03]  /*23dd0*/  PLOP3.LUT P1, PT, PT, PT, UP0, 0x80, 0x0 ;  /* 0x000000000000781c */ /* 0x000fc60003f2f008 */
[----:B------:R-:W2:Y:S01]  /*23de0*/  @P0 LDG.E R0, [R4.64] ;  /* 0x0000001c04000981 */ /* 0x000ea2000c1e1900 */
[----:B------:R-:W-:Y:S01]  /*23df0*/  @UP0 UIMAD.WIDE UR6, UR26, UR4, UR6 ;  /* 0x000000041a0602a5 */ /* 0x000fe2000f8e0206 */
[----:B-----5:R-:W-:-:S05]  /*23e00*/  MOV R10, c[0x0][0x388] ;  /* 0x0000e200000a7a02 */ /* 0x020fca0000000f00 */
[----:B------:R-:W-:Y:S01]  /*23e10*/  IMAD.U32 R2, RZ, RZ, UR6 ;  /* 0x00000006ff027e24 */ /* 0x000fe2000f8e00ff */
[----:B------:R-:W-:-:S05]  /*23e20*/  MOV R3, UR7 ;  /* 0x0000000700037c02 */ /* 0x000fca0008000f00 */
[----:B------:R1:W5:Y:S02]  /*23e30*/  @P1 LDG.E R10, [R2.64] ;  /* 0x0000001c020a1981 */ /* 0x000364000c1e1900 */
[----:B-1----:R-:W-:Y:S02]  /*23e40*/  CS2R R2, SRZ ;  /* 0x0000000000027805 */ /* 0x002fe4000001ff00 */
[--C-:B--2---:R-:W-:Y:S01]  /*23e50*/  @P0 SHF.R.S32.HI R3, RZ, 0x1f, R0.reuse ;  /* 0x0000001fff030819 */ /* 0x104fe20000011400 */
[----:B------:R-:W-:Y:S01]  /*23e60*/  @P0 IMAD.MOV.U32 R2, RZ, RZ, R0 ;  /* 0x000000ffff020224 */ /* 0x000fe200078e0000 */
[----:B------:R-:W-:Y:S05]  /*23e70*/  @P1 BRA `(.L_x_1806) ;  /* 0x0000004000001947 */ /* 0x000fea0003800000 */
[----:B------:R-:W-:Y:S05]  /*23e80*/  @!P0 BRA `(.L_x_1806) ;  /* 0x0000003000008947 */ /* 0x000fea0003800000 */
[----:B------:R1:W2:Y:S04]  /*23e90*/  LDG.E R0, [R4.64] ;  /* 0x0000001c04007981 */ /* 0x0002a8000c1e1900 */
[----:B-1----:R-:W2:Y:S02]  /*23ea0*/  LDG.E R4, [R4.64+0x4] ;  /* 0x0000041c04047981 */ /* 0x002ea4000c1e1900 */
[----:B--2--5:R-:W-:-:S02]  /*23eb0*/  IADD3 R10, -R0, R4, RZ ;  /* 0x00000004000a7210 */ /* 0x024fc40007ffe1ff */
.L_x_1806:
[----:B------:R-:W1:Y:S01]  /*23ec0*/  S2R R8, SR_TID.X ;  /* 0x0000000000087919 */ /* 0x000e620000002100 */
[----:B------:R-:W-:Y:S01]  /*23ed0*/  USHF.R.S32.HI UR6, URZ, 0x1f, UR26 ;  /* 0x0000001f3f067899 */ /* 0x000fe2000801141a */
[----:B------:R-:W-:Y:S01]  /*23ee0*/  BSSY B0, `(.L_x_1807) ;  /* 0x000002d000007945 */ /* 0x000fe20003800000 */
[----:B------:R-:W-:-:S02]  /*23ef0*/  USEL UR26, UR26, URZ, !UP1 ;  /* 0x0000003f1a1a7287 */ /* 0x000fc4000c800000 */
[----:B------:R-:W-:Y:S01]  /*23f00*/  USEL UR6, UR6, URZ, !UP1 ;  /* 0x0000003f06067287 */ /* 0x000fe2000c800000 */
[----:B-1----:R-:W-:-:S13]  /*23f10*/  ISETP.GT.AND P0, PT, R8, 0x7f, PT ;  /* 0x0000007f0800780c */ /* 0x002fda0003f04270 */
[----:B------:R-:W-:Y:S05]  /*23f20*/  @P0 BRA `(.L_x_1808) ;  /* 0x0000028000000947 */ /* 0x000fea0003800000 */
[----:B------:R-:W1:Y:S01]  /*23f30*/  S2R R4, SR_CTAID.X ;  /* 0x0000000000047919 */ /* 0x000e620000002500 */
[----:B-----5:R-:W-:Y:S01]  /*23f40*/  IMAD R0, R10, c[0x0][0x4e8], RZ ;  /* 0x00013a000a007a24 */ /* 0x020fe200078e02ff */
[----:B-1----:R-:W-:-:S04]  /*23f50*/  LEA R4, R4, R8, 0x7 ;  /* 0x0000000804047211 */ /* 0x002fc800078e38ff */
[----:B------:R-:W-:-:S13]  /*23f60*/  ISETP.GE.AND P0, PT, R4, R0, PT ;  /* 0x000000000400720c */ /* 0x000fda0003f06270 */
[----:B------:R-:W-:Y:S05]  /*23f70*/  @P0 BRA `(.L_x_1808) ;  /* 0x0000023000000947 */ /* 0x000fea0003800000 */
[----:B------:R-:W1:Y:S01]  /*23f80*/  R2UR UR12, R2 ;  /* 0x00000000020c73c2 */ /* 0x000e6200000e0000 */
[----:B------:R-:W-:Y:S01]  /*23f90*/  IMAD.MOV.U32 R0, RZ, RZ, c[0x0][0x4e8] ;  /* 0x00013a00ff007624 */ /* 0x000fe200078e00ff */
[----:B------:R-:W-:Y:S02]  /*23fa0*/  ULDC.64 UR4, c[0x0][0x490] ;  /* 0x0001240000047ab9 */ /* 0x000fe40000000a00 */
[----:B------:R-:W-:Y:S02]  /*23fb0*/  UIMAD UR7, UR8, UR4, URZ ;  /* 0x00000004080772a4 */ /* 0x000fe4000f8e023f */
[----:B------:R-:W-:Y:S01]  /*23fc0*/  ISETP.NE.AND P0, PT, R0, 0x1, PT ;  /* 0x000000010000780c */ /* 0x000fe20003f05270 */
[----:B------:R-:W-:Y:S01]  /*23fd0*/  IMAD.MOV.U32 R0, RZ, RZ, R4 ;  /* 0x000000ffff007224 */ /* 0x000fe200078e0004 */
[----:B------:R-:W2:Y:S01]  /*23fe0*/  R2UR UR11, R3 ;  /* 0x00000000030b73c2 */ /* 0x000ea200000e0000 */
[----:B------:R-:W-:-:S07]  /*23ff0*/  UIMAD UR7, UR16, UR5, UR7 ;  /* 0x00000005100772a4 */ /* 0x000fce000f8e0207 */
[----:B------:R3:W1:Y:S03]  /*24000*/  R2UR UR10, R2 ;  /* 0x00000000020a73c2 */ /* 0x00066600000e0000 */
[----:B------:R-:W-:Y:S01]  /*24010*/  @P0 IMAD.HI.U32 R5, R4, c[0x0][0x4ec], RZ ;  /* 0x00013b0004050a27 */ /* 0x000fe200078e00ff */
[----:B-1----:R-:W-:-:S04]  /*24020*/  UMOV UR10, UR12 ;  /* 0x0000000c000a7c82 */ /* 0x002fc80008000000 */
[----:B------:R-:W-:Y:S01]  /*24030*/  @P0 SHF.R.U32.HI R0, RZ, c[0x0][0x4f0], R5 ;  /* 0x00013c00ff000a19 */ /* 0x000fe20000011605 */
[----:B------:R3:W1:Y:S03]  /*24040*/  R2UR UR13, R3 ;  /* 0x00000000030d73c2 */ /* 0x00066600000e0000 */
[----:B------:R-:W-:Y:S02]  /*24050*/  IADD3 R6, -R0, RZ, RZ ;  /* 0x000000ff00067210 */ /* 0x000fe40007ffe1ff */
[----:B------:R-:W-:Y:S01]  /*24060*/  SHF.R.S32.HI R5, RZ, 0x1f, R0 ;  /* 0x0000001fff057819 */ /* 0x000fe20000011400 */
[----:B--2---:R-:W-:Y:S02]  /*24070*/  UIMAD.WIDE.U32 UR10, UR16, UR4, UR10 ;  /* 0x00000004100a72a5 */ /* 0x004fe4000f8e000a */
[----:B------:R-:W-:Y:S01]  /*24080*/  IMAD R6, R6, c[0x0][0x4e8], R4 ;  /* 0x00013a0006067a24 */ /* 0x000fe200078e0204 */
[----:B------:R-:W-:-:S02]  /*24090*/  ULDC.64 UR4, c[0x0][0x498] ;  /* 0x0001260000047ab9 */ /* 0x000fc40000000a00 */
[----:B------:R-:W-:Y:S02]  /*240a0*/  UIADD3 UR11, UR7, UR11, URZ ;  /* 0x0000000b070b7290 */ /* 0x000fe4000fffe03f */
[----:B------:R-:W-:Y:S02]  /*240b0*/  UIMAD UR7, UR6, UR4, URZ ;  /* 0x00000004060772a4 */ /* 0x000fe4000f8e023f */
[----:B------:R-:W-:Y:S02]  /*240c0*/  UIMAD.WIDE.U32 UR10, UR26, UR4, UR10 ;  /* 0x000000041a0a72a5 */ /* 0x000fe4000f8e000a */
[----:B------:R-:W-:-:S04]  /*240d0*/  UIMAD UR5, UR26, UR5, UR7 ;  /* 0x000000051a0572a4 */ /* 0x000fc8000f8e0207 */
[----:B------:R-:W-:Y:S02]  /*240e0*/  IADD3 R4, P0, R0, UR10, RZ ;  /* 0x0000000a00047c10 */ /* 0x000fe4000ff1e0ff */
[----:B------:R-:W-:Y:S01]  /*240f0*/  IMAD.U32 R7, RZ, RZ, UR5 ;  /* 0x00000005ff077e24 */ /* 0x000fe2000f8e00ff */
[----:B------:R-:W-:-:S04]  /*24100*/  SHF.R.S32.HI R0, RZ, 0x1f, R6 ;  /* 0x0000001fff007819 */ /* 0x000fc80000011406 */
[----:B------:R-:W-:Y:S01]  /*24110*/  IADD3.X R5, R5, UR11, R7, P0, !PT ;  /* 0x0000000b05057c10 */ /* 0x000fe200087fe407 */
[----:B------:R-:W-:-:S04]  /*24120*/  IMAD R0, R0, c[0x0][0x488], RZ ;  /* 0x0001220000007a24 */ /* 0x000fc800078e02ff */
[C---:B------:R-:W-:Y:S02]  /*24130*/  IMAD R0, R6.reuse, c[0x0][0x48c], R0 ;  /* 0x0001230006007a24 */ /* 0x040fe400078e0200 */
[----:B------:R-:W-:-:S05]  /*24140*/  IMAD.WIDE.U32 R4, R6, c[0x0][0x488], R4 ;  /* 0x0001220006047a25 */ /* 0x000fca00078e0004 */
[----:B------:R-:W-:Y:S02]  /*24150*/  IADD3 R0, R5, R0, RZ ;  /* 0x0000000005007210 */ /* 0x000fe40007ffe0ff */
[----:B------:R-:W-:-:S04]  /*24160*/  LEA R6, P0, R4, c[0x0][0x450], 0x2 ;  /* 0x0001140004067a11 */ /* 0x000fc800078010ff */
[----:B------:R-:W-:Y:S01]  /*24170*/  LEA.HI.X R7, R4, c[0x0][0x454], R0, 0x2, P0 ;  /* 0x0001150004077a11 */ /* 0x000fe200000f1400 */
[----:B------:R-:W-:-:S05]  /*24180*/  IMAD.MOV.U32 R0, RZ, RZ, -0x800000 ;  /* 0xff800000ff007424 */ /* 0x000fca00078e00ff */
[----:B------:R3:W-:Y:S01]  /*24190*/  STG.E [R6.64], R0 ;  /* 0x0000000006007986 */ /* 0x0007e2000c10191c */
[----:B------:R-:W-:-:S04]  /*241a0*/  DEPBAR.LE SB1, 0x0, {3} ;  /* 0x000090080000791a */ /* 0x000fc80000000000 */
.L_x_1808:
[----:B------:R-:W-:Y:S05]  /*241b0*/  BSYNC B0 ;  /* 0x0000000000007941 */ /* 0x000fea0003800000 */
.L_x_1807:
[----:B------:R-:W1:Y:S01]  /*241c0*/  R2UR UR13, R3 ;  /* 0x00000000030d73c2 */ /* 0x000e6200000e0000 */
[----:B------:R-:W2:Y:S01]  /*241d0*/  S2R R12, SR_CTAID.X ;  /* 0x00000000000c7919 */ /* 0x000ea20000002500 */
[----:B------:R-:W-:Y:S01]  /*241e0*/  SHF.R.S32.HI R0, RZ, 0x1f, R8 ;  /* 0x0000001fff007819 */ /* 0x000fe20000011408 */
[----:B------:R-:W-:Y:S01]  /*241f0*/  ULDC UR10, c[0x0][0x3a0] ;  /* 0x0000e800000a7ab9 */ /* 0x000fe20000000800 */
[----:B-----5:R-:W-:Y:S01]  /*24200*/  IMAD R10, R10, c[0x0][0x4e8], RZ ;  /* 0x00013a000a0a7a24 */ /* 0x020fe200078e02ff */
[----:B------:R-:W-:Y:S01]  /*24210*/  ULDC UR7, c[0x0][0x3a4] ;  /* 0x0000e90000077ab9 */ /* 0x000fe20000000800 */
[----:B------:R-:W-:Y:S01]  /*24220*/  LEA.HI R0, R0, R8, RZ, 0x3 ;  /* 0x0000000800007211 */ /* 0x000fe200078f18ff */
[----:B------:R-:W-:Y:S01]  /*24230*/  BSSY B0, `(.L_x_1809) ;  /* 0x000003d000007945 */ /* 0x000fe20003800000 */
[----:B------:R-:W3:Y:S08]  /*24240*/  R2UR UR12, R2 ;  /* 0x00000000020c73c2 */ /* 0x000ef000000e0000 */
[----:B------:R4:W2:Y:S08]  /*24250*/  R2UR UR14, R2 ;  /* 0x00000000020e73c2 */ /* 0x0008b000000e0000 */
[----:B------:R2:W2:Y:S01]  /*24260*/  R2UR UR15, R3 ;  /* 0x00000000030f73c2 */ /* 0x0004a200000e0000 */
[----:B-1----:R-:W-:-:S04]  /*24270*/  UIMAD UR4, UR13, UR10, URZ ;  /* 0x0000000a0d0472a4 */ /* 0x002fc8000f8e023f */
[----:B---3--:R-:W-:-:S03]  /*24280*/  UIMAD UR7, UR12, UR7, UR4 ;  /* 0x000000070c0772a4 */ /* 0x008fc6000f8e0204 */
[----:B------:R-:W-:Y:S01]  /*24290*/  ULDC.64 UR4, c[0x0][0x3e8] ;  /* 0x0000fa0000047ab9 */ /* 0x000fe20000000a00 */
[----:B----4-:R-:W-:Y:S01]  /*242a0*/  LOP3.LUT R2, R0, 0xfffffff8, RZ, 0xc0, !PT ;  /* 0xfffffff800027812 */ /* 0x010fe200078ec0ff */
[----:B--2---:R-:W-:-:S04]  /*242b0*/  UIMAD.WIDE.U32 UR10, UR14, UR10, URZ ;  /* 0x0000000a0e0a72a5 */ /* 0x004fc8000f8e003f */
[----:B------:R-:W-:Y:S01]  /*242c0*/  IMAD.IADD R7, R8, 0x1, -R2 ;  /* 0x0000000108077824 */ /* 0x000fe200078e0a02 */
[----:B------:R-:W-:Y:S01]  /*242d0*/  SHF.R.S32.HI R8, RZ, 0x3, R0 ;  /* 0x00000003ff087819 */ /* 0x000fe20000011400 */
[----:B------:R-:W-:Y:S01]  /*242e0*/  UIADD3 UR11, UR11, UR7, URZ ;  /* 0x000000070b0b7290 */ /* 0x000fe2000fffe03f */
[----:B------:R-:W-:Y:S01]  /*242f0*/  IMAD.MOV.U32 R3, RZ, RZ, c[0x0][0x4e8] ;  /* 0x00013a00ff037624 */ /* 0x000fe200078e00ff */
[----:B------:R-:W-:Y:S01]  /*24300*/  UIMAD UR7, UR8, UR4, URZ ;  /* 0x00000004080772a4 */ /* 0x000fe2000f8e023f */
[----:B------:R-:W-:Y:S01]  /*24310*/  LEA R0, R7, R8, 0x4 ;  /* 0x0000000807007211 */ /* 0x000fe200078e20ff */
[----:B------:R-:W-:Y:S01]  /*24320*/  UIMAD.WIDE.U32 UR10, UR16, UR4, UR10 ;  /* 0x00000004100a72a5 */ /* 0x000fe2000f8e000a */
[C---:B------:R-:W-:Y:S01]  /*24330*/  IMAD R8, R12.reuse, 0x80, R8 ;  /* 0x000000800c087824 */ /* 0x040fe200078e0208 */
[----:B------:R-:W-:Y:S01]  /*24340*/  ISETP.NE.AND P0, PT, R3, 0x1, PT ;  /* 0x000000010300780c */ /* 0x000fe20003f05270 */
[----:B------:R-:W-:Y:S01]  /*24350*/  UIMAD UR7, UR16, UR5, UR7 ;  /* 0x00000005100772a4 */ /* 0x000fe2000f8e0207 */
[----:B------:R-:W-:-:S02]  /*24360*/  IMAD R0, R12, 0x80, R0 ;  /* 0x000000800c007824 */ /* 0x000fc400078e0200 */
[----:B------:R-:W-:Y:S02]  /*24370*/  ULDC.64 UR4, c[0x0][0x3f0] ;  /* 0x0000fc0000047ab9 */ /* 0x000fe40000000a00 */
[----:B------:R-:W-:Y:S01]  /*24380*/  UIMAD UR6, UR6, UR4, URZ ;  /* 0x00000004060672a4 */ /* 0x000fe2000f8e023f */
[----:B------:R-:W-:Y:S01]  /*24390*/  MOV R4, R0 ;  /* 0x0000000000047202 */ /* 0x000fe20000000f00 */
[----:B------:R-:W-:Y:S02]  /*243a0*/  UIADD3 UR11, UR7, UR11, URZ ;  /* 0x0000000b070b7290 */ /* 0x000fe4000fffe03f */
[----:B------:R-:W-:Y:S02]  /*243b0*/  UIMAD UR5, UR26, UR5, UR6 ;  /* 0x000000051a0572a4 */ /* 0x000fe4000f8e0206 */
[----:B------:R-:W-:Y:S01]  /*243c0*/  UIMAD.WIDE.U32 UR10, UR26, UR4, UR10 ;  /* 0x000000041a0a72a5 */ /* 0x000fe2000f8e000a */
[----:B------:R-:W-:-:S03]  /*243d0*/  @P0 IMAD.HI.U32 R2, R0, c[0x0][0x4ec], RZ ;  /* 0x00013b0000020a27 */ /* 0x000fc600078e00ff */
[----:B------:R-:W-:Y:S02]  /*243e0*/  UIADD3 UR5, UR11, UR5, URZ ;  /* 0x000000050b057290 */ /* 0x000fe4000fffe03f */
[----:B------:R-:W-:-:S04]  /*243f0*/  @P0 SHF.R.U32.HI R4, RZ, c[0x0][0x4f0], R2 ;  /* 0x00013c00ff040a19 */ /* 0x000fc80000011602 */
[--C-:B------:R-:W-:Y:S01]  /*24400*/  SHF.R.S32.HI R3, RZ, 0x1f, R4.reuse ;  /* 0x0000001fff037819 */ /* 0x100fe20000011404 */
[----:B------:R-:W-:-:S04]  /*24410*/  IMAD.MOV R2, RZ, RZ, -R4 ;  /* 0x000000ffff027224 */ /* 0x000fc800078e0a04 */
[----:B------:R-:W-:Y:S01]  /*24420*/  IMAD R5, R2, c[0x0][0x4e8], R0 ;  /* 0x00013a0002057a24 */ /* 0x000fe200078e0200 */
[----:B------:R-:W-:Y:S01]  /*24430*/  MOV R2, UR10 ;  /* 0x0000000a00027c02 */ /* 0x000fe20008000f00 */
[----:B------:R-:W-:Y:S02]  /*24440*/  IMAD R0, R3, c[0x0][0x3e0], RZ ;  /* 0x0000f80003007a24 */ /* 0x000fe400078e02ff */
[----:B------:R-:W-:Y:S01]  /*24450*/  IMAD.U32 R3, RZ, RZ, UR11 ;  /* 0x0000000bff037e24 */ /* 0x000fe2000f8e00ff */
[----:B------:R-:W-:Y:S01]  /*24460*/  MOV R3, UR5 ;  /* 0x0000000500037c02 */ /* 0x000fe20008000f00 */
[----:B------:R-:W-:Y:S01]  /*24470*/  IMAD R6, R4, c[0x0][0x3e4], R0 ;  /* 0x0000f90004067a24 */ /* 0x000fe200078e0200 */
[----:B------:R-:W-:-:S03]  /*24480*/  SHF.R.S32.HI R0, RZ, 0x1f, R5 ;  /* 0x0000001fff007819 */ /* 0x000fc60000011405 */
[----:B------:R-:W-:-:S04]  /*24490*/  IMAD.WIDE.U32 R2, R4, c[0x0][0x3e0], R2 ;  /* 0x0000f80004027a25 */ /* 0x000fc800078e0002 */
[----:B------:R-:W-:Y:S02]  /*244a0*/  IMAD R0, R0, c[0x0][0x3d8], RZ ;  /* 0x0000f60000007a24 */ /* 0x000fe400078e02ff */
[----:B------:R-:W-:Y:S01]  /*244b0*/  IMAD.IADD R3, R3, 0x1, R6 ;  /* 0x0000000103037824 */ /* 0x000fe200078e0206 */
[----:B------:R-:W-:Y:S01]  /*244c0*/  SHF.L.U32 R6, R7, 0x3, RZ ;  /* 0x0000000307067819 */ /* 0x000fe200000006ff */
[C---:B------:R-:W-:Y:S02]  /*244d0*/  IMAD R0, R5.reuse, c[0x0][0x3dc], R0 ;  /* 0x0000f70005007a24 */ /* 0x040fe400078e0200 */
[----:B------:R-:W-:Y:S01]  /*244e0*/  IMAD.WIDE.U32 R2, R5, c[0x0][0x3d8], R2 ;  /* 0x0000f60005027a25 */ /* 0x000fe200078e0002 */
[----:B------:R-:W-:-:S04]  /*244f0*/  IADD3 R7, R6, 0x40, RZ ;  /* 0x0000004006077810 */ /* 0x000fc80007ffe0ff */
[----:B------:R-:W-:Y:S02]  /*24500*/  IADD3 R0, R3, R0, RZ ;  /* 0x0000000003007210 */ /* 0x000fe40007ffe0ff */
        /* <DEDUP_REMOVED lines=15> */
.L_x_1810:
[----:B------:R-:W-:Y:S05]  /*24600*/  BSYNC B0 ;  /* 0x0000000000007941 */ /* 0x000fea0003800000 */
.L_x_1809:
        /* <DEDUP_REMOVED lines=15> */
.L_x_1812:
[----:B------:R-:W-:Y:S05]  /*24700*/  BSYNC B0 ;  /* 0x0000000000007941 */ /* 0x000fea0003800000 */
.L_x_1811:
        /* <DEDUP_REMOVED lines=15> */
.L_x_1814:
[----:B------:R-:W-:Y:S05]  /*24800*/  BSYNC B0 ;  /* 0x0000000000007941 */ /* 0x000fea0003800000 */
.L_x_1813:
        /* <DEDUP_REMOVED lines=15> */
.L_x_1816:
[----:B------:R-:W-:Y:S05]  /*24900*/  BSYNC B0 ;  /* 0x0000000000007941 */ /* 0x000fea0003800000 */
.L_x_1815:
        /* <DEDUP_REMOVED lines=15> */
.L_x_1818:
[----:B------:R-:W-:Y:S05]  /*24a00*/  BSYNC B0 ;  /* 0x0000000000007941 */ /* 0x000fea0003800000 */
.L_x_1817:
        /* <DEDUP_REMOVED lines=15> */
.L_x_1820:
[----:B------:R-:W-:Y:S05]  /*24b00*/  BSYNC B0 ;  /* 0x0000000000007941 */ /* 0x000fea0003800000 */
.L_x_1819:
        /* <DEDUP_REMOVED lines=15> */
.L_x_1822:
[----:B------:R-:W-:Y:S05]  /*24c00*/  BSYNC B0 ;  /* 0x0000000000007941 */ /* 0x000fea0003800000 */
.L_x_1821:
        /* <DEDUP_REMOVED lines=16> */
.L_x_1823:
        /* <DEDUP_REMOVED lines=15> */
.L_x_1848:


//--------------------- .nv.shared._ZN7cutlass13device_kernelIN5flash19enable_sm80_to_sm89INS1_16FlashAttnFwdSm80INS1_25CollectiveMainloopFwdSm80ILi8ELi1ELb1EN4cute5tupleIJNS5_1CILi128EEES8_S8_EEELi128ENS_10bfloat16_tEfNS_4arch4Sm80ELb0ELb0ELb0ELb0ELb0ELb0ELb1ELb0EEENS1_21CollectiveEpilogueFwdIS9_NS6_IJNS7_ILi1EEESF_SF_EEESA_SC_Li256ELb0ELb1ELb0ELb0EEENS1_19SingleTileSchedulerILb0ELb0ELb1ELi128EEEEEEEEEvNT_6ParamsE --------------------------
	.section	.nv.shared._ZN7cutlass13device_kernelIN5flash19enable_sm80_to_sm89INS1_16FlashAttnFwdSm80INS1_25CollectiveMainloopFwdSm80ILi8ELi1ELb1EN4cute5tupleIJNS5_1CILi128EEES8_S8_EEELi128ENS_10bfloat16_tEfNS_4arch4Sm80ELb0ELb0ELb0ELb0ELb0ELb0ELb1ELb0EEENS1_21CollectiveEpilogueFwdIS9_NS6_IJNS7_ILi1EEESF_SF_EEESA_SC_Li256ELb0ELb1ELb0ELb0EEENS1_19SingleTileSchedulerILb0ELb0ELb1ELi128EEEEEEEEEvNT_6ParamsE,"aw",@nobits
	.sectionflags	@""
	.align	16


//--------------------- .nv.global                --------------------------
	.section	.nv.global,"aw",@nobits
.nv.global:
	.type		_ZN66_INTERNAL_43f44d2a_30_flash_fwd_hdim128_bf16_sm80_cu_93b96ec2_33894cute1_E,@object
	.size		_ZN66_INTERNAL_43f44d2a_30_flash_fwd_hdim128_bf16_sm80_cu_93b96ec2_33894cute1_E,(_ZN66_INTERNAL_43f44d2a_30_flash_fwd_hdim128_bf16_sm80_cu_93b96ec2_33894cuda3std3__45__cpo6cbeginE - _ZN66_INTERNAL_43f44d2a_30_flash_fwd_hdim128_bf16_sm80_cu_93b96ec2_33894cute1_E)
_ZN66_INTERNAL_43f44d2a_30_flash_fwd_hdim128_bf16_sm80_cu_93b96ec2_33894cute1_E:
	.zero		1
	.type		_ZN66_INTERNAL_43f44d2a_30_flash_fwd_hdim128_bf16_sm80_cu_93b96ec2_33894cuda3std3__45__cpo6cbeginE,@object
	.size		_ZN66_INTERNAL_43f44d2a_30_flash_fwd_hdim128_bf16_sm80_cu_93b96ec2_33894cuda3std3__45__cpo6cbeginE,(_ZN66_INTERNAL_43f44d2a_30_flash_fwd_hdim128_bf16_sm80_cu_93b96ec2_33894cuda3std3__48in_placeE - _ZN66_INTERNAL_43f44d2a_30_flash_fwd_hdim128_bf16_sm80_cu_93b96ec2_33894cuda3std3__45__cpo6cbeginE)
_ZN66_INTERNAL_43f44d2a_30_flash_fwd_hdim128_bf16_sm80_cu_93b96ec2_33894cuda3std3__45__cpo6cbeginE:
	.zero		1
	.type		_ZN66_INTERNAL_43f44d2a_30_flash_fwd_hdim128_bf16_sm80_cu_93b96ec2_33894cuda3std3__48in_placeE,@object
	.size		_ZN66_INTERNAL_43f44d2a_30_flash_fwd_hdim128_bf16_sm80_cu_93b96ec2_33894cuda3std3__48in_placeE,(_ZN66_INTERNAL_43f44d2a_30_flash_fwd_hdim128_bf16_sm80_cu_93b96ec2_33894cuda3std6ranges3__45__cpo9iter_moveE - _ZN66_INTERNAL_43f44d2a_30_flash_fwd_hdim128_bf16_sm80_cu_93b96ec2_33894cuda3std3__48in_placeE)
_ZN66_INTERNAL_43f44d2a_30_flash_fwd_hdim128_bf16_sm80_cu_93b96ec2_33894cuda3std3__48in_placeE:
	.zero		1
	.type		_ZN66_INTERNAL_43f44d2a_30_flash_fwd_hdim128_bf16_sm80_cu_93b96ec2_33894cuda3std6ranges3__45__cpo9iter_moveE,@object
	.size		_ZN66_INTERNAL_43f44d2a_30_flash_fwd_hdim128_bf16_sm80_cu_93b96ec2_33894cuda3std6ranges3__45__cpo9iter_moveE,(_ZN66_INTERNAL_43f44d2a_30_flash_fwd_hdim128_bf16_sm80_cu_93b96ec2_33894cuda3std3__45__cpo5beginE - _ZN66_INTERNAL_43f44d2a_30_flash_fwd_hdim128_bf16_sm80_cu_93b96ec2_33894cuda3std6ranges3__45__cpo9iter_moveE)
_ZN66_INTERNAL_43f44d2a_30_flash_fwd_hdim128_bf16_sm80_cu_93b96ec2_33894cuda3std6ranges3__45__cpo9iter_moveE:
	.zero		1
	.type		_ZN66_INTERNAL_43f44d2a_30_flash_fwd_hdim128_bf16_sm80_cu_93b96ec2_33894cuda3std3__45__cpo5beginE,@object
	.size		_ZN66_INTERNAL_43f44d2a_30_flash_fwd_hdim128_bf16_sm80_cu_93b96ec2_33894cuda3std3__45__cpo5beginE,(_ZN66_INTERNAL_43f44d2a_30_flash_fwd_hdim128_bf16_sm80_cu_93b96ec2_33894cuda3std3__468_GLOBAL__N__43f44d2a_30_flash_fwd_hdim128_bf16_sm80_cu_93b96ec2_33896ignoreE - _ZN66_INTERNAL_43f44d2a_30_flash_fwd_hdim128_bf16_sm80_cu_93b96ec2_33894cuda3std3__45__cpo5beginE)
_ZN66_INTERNAL_43f44d2a_30_flash_fwd_hdim128_bf16_sm80_cu_93b96ec2_33894cuda3std3__45__cpo5beginE:
	.zero		1
	.type		_ZN66_INTERNAL_43f44d2a_30_flash_fwd_hdim128_bf16_sm80_cu_93b96ec2_33894cuda3std3__468_GLOBAL__N__43f44d2a_30_flash_fwd_hdim128_bf16_sm80_cu_93b96ec2_33896ignoreE,@object
	.size		_ZN66_INTERNAL_43f44d2a_30_flash_fwd_hdim128_bf16_sm80_cu_93b96ec2_33894cuda3std3__468_GLOBAL__N__43f44d2a_30_flash_fwd_hdim128_bf16_sm80_cu_93b96ec2_33896ignoreE,(_ZN66_INTERNAL_43f44d2a_30_flash_fwd_hdim128_bf16_sm80_cu_93b96ec2_33894cute7productE - _ZN66_INTERNAL_43f44d2a_30_flash_fwd_hdim128_bf16_sm80_cu_93b96ec2_33894cuda3std3__468_GLOBAL__N__43f44d2a_30_flash_fwd_hdim128_bf16_sm80_cu_93b96ec2_33896ignoreE)
_ZN66_INTERNAL_43f44d2a_30_flash_fwd_hdim128_bf16_sm80_cu_93b96ec2_33894cuda3std3__468_GLOBAL__N__43f44d2a_30_flash_fwd_hdim128_bf16_sm80_cu_93b96ec2_33896ignoreE:
	.zero		1
	.type		_ZN66_INTERNAL_43f44d2a_30_flash_fwd_hdim128_bf16_sm80_cu_93b96ec2_33894cute7productE,@object
	.size		_ZN66_INTERNAL_43f44d2a_30_flash_fwd_hdim128_bf16_sm80_cu_93b96ec2_33894cute7productE,(_ZN66_INTERNAL_43f44d2a_30_flash_fwd_hdim128_bf16_sm80_cu_93b96ec2_33894cuda3std3__45__cpo3endE - _ZN66_INTERNAL_43f44d2a_30_flash_fwd_hdim128_bf16_sm80_cu_93b96ec2_33894cute7productE)
_ZN66_INTERNAL_43f44d2a_30_flash_fwd_hdim128_bf16_sm80_cu_93b96ec2_33894cute7productE:
	.zero		1
	.type		_ZN66_INTERNAL_43f44d2a_30_flash_fwd_hdim128_bf16_sm80_cu_93b96ec2_33894cuda3std3__45__cpo3endE,@object
	.size		_ZN66_INTERNAL_43f44d2a_30_flash_fwd_hdim128_bf16_sm80_cu_93b96ec2_33894cuda3std3__45__cpo3endE,(_ZN66_INTERNAL_43f44d2a_30_flash_fwd_hdim128_bf16_sm80_cu_93b96ec2_33894cuda3std3__419piecewise_constructE - _ZN66_INTERNAL_43f44d2a_30_flash_fwd_hdim128_bf16_sm80_cu_93b96ec2_33894cuda3std3__45__cpo3endE)
_ZN66_INTERNAL_43f44d2a_30_flash_fwd_hdim128_bf16_sm80_cu_93b96ec2_33894cuda3std3__45__cpo3endE:
	.zero		1
	.type		_ZN66_INTERNAL_43f44d2a_30_flash_fwd_hdim128_bf16_sm80_cu_93b96ec2_33894cuda3std3__419piecewise_constructE,@object
	.size		_ZN66_INTERNAL_43f44d2a_30_flash_fwd_hdim128_bf16_sm80_cu_93b96ec2_33894cuda3std3__419piecewise_constructE,(_ZN66_INTERNAL_43f44d2a_30_flash_fwd_hdim128_bf16_sm80_cu_93b96ec2_33894cuda3std3__45__cpo4cendE - _ZN66_INTERNAL_43f44d2a_30_flash_fwd_hdim128_bf16_sm80_cu_93b96ec2_33894cuda3std3__419piecewise_constructE)
_ZN66_INTERNAL_43f44d2a_30_flash_fwd_hdim128_bf16_sm80_cu_93b96ec2_33894cuda3std3__419piecewise_constructE:
	.zero		1
	.type		_ZN66_INTERNAL_43f44d2a_30_flash_fwd_hdim128_bf16_sm80_cu_93b96ec2_33894cuda3std3__45__cpo4cendE,@object
	.size		_ZN66_INTERNAL_43f44d2a_30_flash_fwd_hdim128_bf16_sm80_cu_93b96ec2_33894cuda3std3__45__cpo4cendE,(_ZN66_INTERNAL_43f44d2a_30_flash_fwd_hdim128_bf16_sm80_cu_93b96ec2_33894cuda3std6ranges3__45__cpo4swapE - _ZN66_INTERNAL_43f44d2a_30_flash_fwd_hdim128_bf16_sm80_cu_93b96ec2_33894cuda3std3__45__cpo4cendE)
_ZN66_INTERNAL_43f44d2a_30_flash_fwd_hdim128_bf16_sm80_cu_93b96ec2_33894cuda3std3__45__cpo4cendE:
	.zero		1
	.type		_ZN66_INTERNAL_43f44d2a_30_flash_fwd_hdim128_bf16_sm80_cu_93b96ec2_33894cuda3std6ranges3__45__cpo4swapE,@object
	.size		_ZN66_INTERNAL_43f44d2a_30_flash_fwd_hdim128_bf16_sm80_cu_93b96ec2_33894cuda3std6ranges3__45__cpo4swapE,(.L_7 - _ZN66_INTERNAL_43f44d2a_30_flash_fwd_hdim128_bf16_sm80_cu_93b96ec2_33894cuda3std6ranges3__45__cpo4swapE)
_ZN66_INTERNAL_43f44d2a_30_flash_fwd_hdim128_bf16_sm80_cu_93b96ec2_33894cuda3std6ranges3__45__cpo4swapE:
	.zero		1
.L_7:


//--------------------- .nv.shared._ZN7cutlass13device_kernelIN5flash19enable_sm80_to_sm89INS1_16FlashAttnFwdSm80INS1_25CollectiveMainloopFwdSm80ILi8ELi1ELb1EN4cute5tupleIJNS5_1CILi128EEES8_S8_EEELi128ENS_10bfloat16_tEfNS_4arch4Sm80ELb0ELb0ELb0ELb1ELb0ELb0ELb1ELb0EEENS1_21CollectiveEpilogueFwdIS9_NS6_IJNS7_ILi1EEESF_SF_EEESA_SC_Li256ELb1ELb1ELb0ELb0EEENS1_19SingleTileSchedulerILb1ELb0ELb1ELi128EEEEEEEEEvNT_6ParamsE --------------------------
	.section	.nv.shared._ZN7cutlass13device_kernelIN5flash19enable_sm80_to_sm89INS1_16FlashAttnFwdSm80INS1_25CollectiveMainloopFwdSm80ILi8ELi1ELb1EN4cute5tupleIJNS5_1CILi128EEES8_S8_EEELi128ENS_10bfloat16_tEfNS_4arch4Sm80ELb0ELb0ELb0ELb1ELb0ELb0ELb1ELb0EEENS1_21CollectiveEpilogueFwdIS9_NS6_IJNS7_ILi1EEESF_SF_EEESA_SC_Li256ELb1ELb1ELb0ELb0EEENS1_19SingleTileSchedulerILb1ELb0ELb1ELi128EEEEEEEEEvNT_6ParamsE,"aw",@nobits
	.sectionflags	@""
	.align	16


//--------------------- .nv.shared._ZN7cutlass13device_kernelIN5flash19enable_sm80_to_sm89INS1_16FlashAttnFwdSm80INS1_25CollectiveMainloopFwdSm80ILi8ELi1ELb1EN4cute5tupleIJNS5_1CILi128EEES8_S8_EEELi128ENS_10bfloat16_tEfNS_4arch4Sm80ELb0ELb0ELb0ELb1ELb0ELb1ELb1ELb0EEENS1_21CollectiveEpilogueFwdIS9_NS6_IJNS7_ILi1EEESF_SF_EEESA_SC_Li256ELb1ELb1ELb0ELb0EEENS1_19SingleTileSchedulerILb1ELb0ELb1ELi128EEEEEEEEEvNT_6ParamsE --------------------------
	.section	.nv.shared._ZN7cutlass13device_kernelIN5flash19enable_sm80_to_sm89INS1_16FlashAttnFwdSm80INS1_25CollectiveMainloopFwdSm80ILi8ELi1ELb1EN4cute5tupleIJNS5_1CILi128EEES8_S8_EEELi128ENS_10bfloat16_tEfNS_4arch4Sm80ELb0ELb0ELb0ELb1ELb0ELb1ELb1ELb0EEENS1_21CollectiveEpilogueFwdIS9_NS6_IJNS7_ILi1EEESF_SF_EEESA_SC_Li256ELb1ELb1ELb0ELb0EEENS1_19SingleTileSchedulerILb1ELb0ELb1ELi128EEEEEEEEEvNT_6ParamsE,"aw",@nobits
	.sectionflags	@""
	.align	16


//--------------------- .nv.shared._ZN7cutlass13device_kernelIN5flash19enable_sm80_to_sm89INS1_16FlashAttnFwdSm80INS1_25CollectiveMainloopFwdSm80ILi8ELi1ELb1EN4cute5tupleIJNS5_1CILi128EEENS7_ILi96EEES8_EEELi128ENS_10bfloat16_tEfNS_4arch4Sm80ELb0ELb1ELb0ELb0ELb0ELb0ELb1ELb0EEENS1_21CollectiveEpilogueFwdINS6_IJS8_S8_S9_EEENS6_IJNS7_ILi1EEESH_SH_EEESB_SD_Li256ELb0ELb1ELb0ELb0EEENS1_19SingleTileSchedulerILb0ELb0ELb1ELi128EEEEEEEEEvNT_6ParamsE --------------------------
	.section	.nv.shared._ZN7cutlass13device_kernelIN5flash19enable_sm80_to_sm89INS1_16FlashAttnFwdSm80INS1_25CollectiveMainloopFwdSm80ILi8ELi1ELb1EN4cute5tupleIJNS5_1CILi128EEENS7_ILi96EEES8_EEELi128ENS_10bfloat16_tEfNS_4arch4Sm80ELb0ELb1ELb0ELb0ELb0ELb0ELb1ELb0EEENS1_21CollectiveEpilogueFwdINS6_IJS8_S8_S9_EEENS6_IJNS7_ILi1EEESH_SH_EEESB_SD_Li256ELb0ELb1ELb0ELb0EEENS1_19SingleTileSchedulerILb0ELb0ELb1ELi128EEEEEEEEEvNT_6ParamsE,"aw",@nobits
	.sectionflags	@""
	.align	16


//--------------------- .nv.shared._ZN7cutlass13device_kernelIN5flash19enable_sm80_to_sm89INS1_16FlashAttnFwdSm80INS1_25CollectiveMainloopFwdSm80ILi8ELi1ELb1EN4cute5tupleIJNS5_1CILi128EEENS7_ILi96EEES8_EEELi128ENS_10bfloat16_tEfNS_4arch4Sm80ELb0ELb1ELb0ELb1ELb0ELb0ELb1ELb0EEENS1_21CollectiveEpilogueFwdINS6_IJS8_S8_S9_EEENS6_IJNS7_ILi1EEESH_SH_EEESB_SD_Li256ELb1ELb1ELb0ELb0EEENS1_19SingleTileSchedulerILb1ELb0ELb1ELi128EEEEEEEEEvNT_6ParamsE --------------------------
	.section	.nv.shared._ZN7cutlass13device_kernelIN5flash19enable_sm80_to_sm89INS1_16FlashAttnFwdSm80INS1_25CollectiveMainloopFwdSm80ILi8ELi1ELb1EN4cute5tupleIJNS5_1CILi128EEENS7_ILi96EEES8_EEELi128ENS_10bfloat16_tEfNS_4arch4Sm80ELb0ELb1ELb0ELb1ELb0ELb0ELb1ELb0EEENS1_21CollectiveEpilogueFwdINS6_IJS8_S8_S9_EEENS6_IJNS7_ILi1EEESH_SH_EEESB_SD_Li256ELb1ELb1ELb0ELb0EEENS1_19SingleTileSchedulerILb1ELb0ELb1ELi128EEEEEEEEEvNT_6ParamsE,"aw",@nobits
	.sectionflags	@""
	.align	16


//--------------------- .nv.shared._ZN7cutlass13device_kernelIN5flash19enable_sm80_to_sm89INS1_16FlashAttnFwdSm80INS1_25CollectiveMainloopFwdSm80ILi8ELi1ELb1EN4cute5tupleIJNS5_1CILi128EEENS7_ILi96EEES8_EEELi128ENS_10bfloat16_tEfNS_4arch4Sm80ELb0ELb1ELb0ELb1ELb0ELb1ELb1ELb0EEENS1_21CollectiveEpilogueFwdINS6_IJS8_S8_S9_EEENS6_IJNS7_ILi1EEESH_SH_EEESB_SD_Li256ELb1ELb1ELb0ELb0EEENS1_19SingleTileSchedulerILb1ELb0ELb1ELi128EEEEEEEEEvNT_6ParamsE --------------------------
	.section	.nv.shared._ZN7cutlass13device_kernelIN5flash19enable_sm80_to_sm89INS1_16FlashAttnFwdSm80INS1_25CollectiveMainloopFwdSm80ILi8ELi1ELb1EN4cute5tupleIJNS5_1CILi128EEENS7_ILi96EEES8_EEELi128ENS_10bfloat16_tEfNS_4arch4Sm80ELb0ELb1ELb0ELb1ELb0ELb1ELb1ELb0EEENS1_21CollectiveEpilogueFwdINS6_IJS8_S8_S9_EEENS6_IJNS7_ILi1EEESH_SH_EEESB_SD_Li256ELb1ELb1ELb0ELb0EEENS1_19SingleTileSchedulerILb1ELb0ELb1ELi128EEEEEEEEEvNT_6ParamsE,"aw",@nobits
	.sectionflags	@""
	.align	16


//--------------------- .nv.shared._ZN7cutlass13device_kernelIN5flash19enable_sm80_to_sm89INS1_16FlashAttnFwdSm80INS1_25CollectiveMainloopFwdSm80ILi8ELi1ELb1EN4cute5tupleIJNS5_1CILi128EEES8_S8_EEELi128ENS_10bfloat16_tEfNS_4arch4Sm80ELb1ELb0ELb0ELb0ELb0ELb0ELb1ELb0EEENS1_21CollectiveEpilogueFwdIS9_NS6_IJNS7_ILi1EEESF_SF_EEESA_SC_Li256ELb0ELb1ELb0ELb0EEENS1_30DynamicPersistentTileSchedulerILi256ELi256ELb0ELb1ELb0EEEEEEEEEvNT_6ParamsE --------------------------
	.section	.nv.shared._ZN7cutlass13device_kernelIN5flash19enable_sm80_to_sm89INS1_16FlashAttnFwdSm80INS1_25CollectiveMainloopFwdSm80ILi8ELi1ELb1EN4cute5tupleIJNS5_1CILi128EEES8_S8_EEELi128ENS_10bfloat16_tEfNS_4arch4Sm80ELb1ELb0ELb0ELb0ELb0ELb0ELb1ELb0EEENS1_21CollectiveEpilogueFwdIS9_NS6_IJNS7_ILi1EEESF_SF_EEESA_SC_Li256ELb0ELb1ELb0ELb0EEENS1_30DynamicPersistentTileSchedulerILi256ELi256ELb0ELb1ELb0EEEEEEEEEvNT_6ParamsE,"aw",@nobits
	.sectionflags	@""
	.align	16


//--------------------- .nv.shared._ZN7cutlass13device_kernelIN5flash19enable_sm80_to_sm89INS1_16FlashAttnFwdSm80INS1_25CollectiveMainloopFwdSm80ILi8ELi1ELb1EN4cute5tupleIJNS5_1CILi128EEES8_S8_EEELi128ENS_10bfloat16_tEfNS_4arch4Sm80ELb1ELb0ELb0ELb1ELb0ELb0ELb1ELb0EEENS1_21CollectiveEpilogueFwdIS9_NS6_IJNS7_ILi1EEESF_SF_EEESA_SC_Li256ELb1ELb1ELb0ELb0EEENS1_19SingleTileSchedulerILb1ELb0ELb1ELi128EEEEEEEEEvNT_6ParamsE --------------------------
	.section	.nv.shared._ZN7cutlass13device_kernelIN5flash19enable_sm80_to_sm89INS1_16FlashAttnFwdSm80INS1_25CollectiveMainloopFwdSm80ILi8ELi1ELb1EN4cute5tupleIJNS5_1CILi128EEES8_S8_EEELi128ENS_10bfloat16_tEfNS_4arch4Sm80ELb1ELb0ELb0ELb1ELb0ELb0ELb1ELb0EEENS1_21CollectiveEpilogueFwdIS9_NS6_IJNS7_ILi1EEESF_SF_EEESA_SC_Li256ELb1ELb1ELb0ELb0EEENS1_19SingleTileSchedulerILb1ELb0ELb1ELi128EEEEEEEEEvNT_6ParamsE,"aw",@nobits
	.sectionflags	@""
	.align	16


//--------------------- .nv.shared._ZN7cutlass13device_kernelIN5flash19enable_sm80_to_sm89INS1_16FlashAttnFwdSm80INS1_25CollectiveMainloopFwdSm80ILi8ELi1ELb1EN4cute5tupleIJNS5_1CILi128EEES8_S8_EEELi128ENS_10bfloat16_tEfNS_4arch4Sm80ELb1ELb0ELb0ELb1ELb0ELb1ELb1ELb0EEENS1_21CollectiveEpilogueFwdIS9_NS6_IJNS7_ILi1EEESF_SF_EEESA_SC_Li256ELb1ELb1ELb0ELb0EEENS1_19SingleTileSchedulerILb1ELb0ELb1ELi128EEEEEEEEEvNT_6ParamsE --------------------------
	.section	.nv.shared._ZN7cutlass13device_kernelIN5flash19enable_sm80_to_sm89INS1_16FlashAttnFwdSm80INS1_25CollectiveMainloopFwdSm80ILi8ELi1ELb1EN4cute5tupleIJNS5_1CILi128EEES8_S8_EEELi128ENS_10bfloat16_tEfNS_4arch4Sm80ELb1ELb0ELb0ELb1ELb0ELb1ELb1ELb0EEENS1_21CollectiveEpilogueFwdIS9_NS6_IJNS7_ILi1EEESF_SF_EEESA_SC_Li256ELb1ELb1ELb0ELb0EEENS1_19SingleTileSchedulerILb1ELb0ELb1ELi128EEEEEEEEEvNT_6ParamsE,"aw",@nobits
	.sectionflags	@""
	.align	16


//--------------------- .nv.shared._ZN7cutlass13device_kernelIN5flash19enable_sm80_to_sm89INS1_16FlashAttnFwdSm80INS1_25CollectiveMainloopFwdSm80ILi4ELi1ELb0EN4cute5tupleIJNS5_1CILi128EEENS7_ILi64EEES8_EEELi128ENS_10bfloat16_tEfNS_4arch4Sm80ELb0ELb0ELb0ELb0ELb0ELb0ELb1ELb0EEENS1_21CollectiveEpilogueFwdINS6_IJS8_S8_S9_EEENS6_IJNS7_ILi1EEESH_SH_EEESB_SD_Li128ELb0ELb1ELb0ELb0EEENS1_19SingleTileSchedulerILb0ELb0ELb1ELi128EEEEEEEEEvNT_6ParamsE --------------------------
	.section	.nv.shared._ZN7cutlass13device_kernelIN5flash19enable_sm80_to_sm89INS1_16FlashAttnFwdSm80INS1_25CollectiveMainloopFwdSm80ILi4ELi1ELb0EN4cute5tupleIJNS5_1CILi128EEENS7_ILi64EEES8_EEELi128ENS_10bfloat16_tEfNS_4arch4Sm80ELb0ELb0ELb0ELb0ELb0ELb0ELb1ELb0EEENS1_21CollectiveEpilogueFwdINS6_IJS8_S8_S9_EEENS6_IJNS7_ILi1EEESH_SH_EEESB_SD_Li128ELb0ELb1ELb0ELb0EEENS1_19SingleTileSchedulerILb0ELb0ELb1ELi128EEEEEEEEEvNT_6ParamsE,"aw",@nobits
	.sectionflags	@""
	.align	16


//--------------------- .nv.shared._ZN7cutlass13device_kernelIN5flash19enable_sm80_to_sm89INS1_16FlashAttnFwdSm80INS1_25CollectiveMainloopFwdSm80ILi4ELi1ELb0EN4cute5tupleIJNS5_1CILi128EEENS7_ILi64EEES8_EEELi128ENS_10bfloat16_tEfNS_4arch4Sm80ELb0ELb0ELb0ELb1ELb0ELb0ELb1ELb0EEENS1_21CollectiveEpilogueFwdINS6_IJS8_S8_S9_EEENS6_IJNS7_ILi1EEESH_SH_EEESB_SD_Li128ELb1ELb1ELb0ELb0EEENS1_19SingleTileSchedulerILb1ELb0ELb1ELi128EEEEEEEEEvNT_6ParamsE --------------------------
	.section	.nv.shared._ZN7cutlass13device_kernelIN5flash19enable_sm80_to_sm89INS1_16FlashAttnFwdSm80INS1_25CollectiveMainloopFwdSm80ILi4ELi1ELb0EN4cute5tupleIJNS5_1CILi128EEENS7_ILi64EEES8_EEELi128ENS_10bfloat16_tEfNS_4arch4Sm80ELb0ELb0ELb0ELb1ELb0ELb0ELb1ELb0EEENS1_21CollectiveEpilogueFwdINS6_IJS8_S8_S9_EEENS6_IJNS7_ILi1EEESH_SH_EEESB_SD_Li128ELb1ELb1ELb0ELb0EEENS1_19SingleTileSchedulerILb1ELb0ELb1ELi128EEEEEEEEEvNT_6ParamsE,"aw",@nobits
	.sectionflags	@""
	.align	16


//--------------------- .nv.shared._ZN7cutlass13device_kernelIN5flash19enable_sm80_to_sm89INS1_16FlashAttnFwdSm80INS1_25CollectiveMainloopFwdSm80ILi4ELi1ELb0EN4cute5tupleIJNS5_1CILi128EEENS7_ILi64EEES8_EEELi128ENS_10bfloat16_tEfNS_4arch4Sm80ELb0ELb0ELb0ELb1ELb0ELb1ELb1ELb0EEENS1_21CollectiveEpilogueFwdINS6_IJS8_S8_S9_EEENS6_IJNS7_ILi1EEESH_SH_EEESB_SD_Li128ELb1ELb1ELb0ELb0EEENS1_19SingleTileSchedulerILb1ELb0ELb1ELi128EEEEEEEEEvNT_6ParamsE --------------------------
	.section	.nv.shared._ZN7cutlass13device_kernelIN5flash19enable_sm80_to_sm89INS1_16FlashAttnFwdSm80INS1_25CollectiveMainloopFwdSm80ILi4ELi1ELb0EN4cute5tupleIJNS5_1CILi128EEENS7_ILi64EEES8_EEELi128ENS_10bfloat16_tEfNS_4arch4Sm80ELb0ELb0ELb0ELb1ELb0ELb1ELb1ELb0EEENS1_21CollectiveEpilogueFwdINS6_IJS8_S8_S9_EEENS6_IJNS7_ILi1EEESH_SH_EEESB_SD_Li128ELb1ELb1ELb0ELb0EEENS1_19SingleTileSchedulerILb1ELb0ELb1ELi128EEEEEEEEEvNT_6ParamsE,"aw",@nobits
	.sectionflags	@""
	.align	16


//--------------------- .nv.shared._ZN7cutlass13device_kernelIN5flash19enable_sm80_to_sm89INS1_16FlashAttnFwdSm80INS1_25CollectiveMainloopFwdSm80ILi4ELi1ELb0EN4cute5tupleIJNS5_1CILi128EEENS7_ILi48EEES8_EEELi128ENS_10bfloat16_tEfNS_4arch4Sm80ELb0ELb1ELb0ELb0ELb0ELb0ELb1ELb0EEENS1_21CollectiveEpilogueFwdINS6_IJS8_S8_S9_EEENS6_IJNS7_ILi1EEESH_SH_EEESB_SD_Li128ELb0ELb1ELb0ELb0EEENS1_19SingleTileSchedulerILb0ELb0ELb1ELi128EEEEEEEEEvNT_6ParamsE --------------------------
	.section	.nv.shared._ZN7cutlass13device_kernelIN5flash19enable_sm80_to_sm89INS1_16FlashAttnFwdSm80INS1_25CollectiveMainloopFwdSm80ILi4ELi1ELb0EN4cute5tupleIJNS5_1CILi128EEENS7_ILi48EEES8_EEELi128ENS_10bfloat16_tEfNS_4arch4Sm80ELb0ELb1ELb0ELb0ELb0ELb0ELb1ELb0EEENS1_21CollectiveEpilogueFwdINS6_IJS8_S8_S9_EEENS6_IJNS7_ILi1EEESH_SH_EEESB_SD_Li128ELb0ELb1ELb0ELb0EEENS1_19SingleTileSchedulerILb0ELb0ELb1ELi128EEEEEEEEEvNT_6ParamsE,"aw",@nobits
	.sectionflags	@""
	.align	16


//--------------------- .nv.shared._ZN7cutlass13device_kernelIN5flash19enable_sm80_to_sm89INS1_16FlashAttnFwdSm80INS1_25CollectiveMainloopFwdSm80ILi4ELi1ELb0EN4cute5tupleIJNS5_1CILi128EEENS7_ILi48EEES8_EEELi128ENS_10bfloat16_tEfNS_4arch4Sm80ELb0ELb1ELb0ELb1ELb0ELb0ELb1ELb0EEENS1_21CollectiveEpilogueFwdINS6_IJS8_S8_S9_EEENS6_IJNS7_ILi1EEESH_SH_EEESB_SD_Li128ELb1ELb1ELb0ELb0EEENS1_19SingleTileSchedulerILb1ELb0ELb1ELi128EEEEEEEEEvNT_6ParamsE --------------------------
	.section	.nv.shared._ZN7cutlass13device_kernelIN5flash19enable_sm80_to_sm89INS1_16FlashAttnFwdSm80INS1_25CollectiveMainloopFwdSm80ILi4ELi1ELb0EN4cute5tupleIJNS5_1CILi128EEENS7_ILi48EEES8_EEELi128ENS_10bfloat16_tEfNS_4arch4Sm80ELb0ELb1ELb0ELb1ELb0ELb0ELb1ELb0EEENS1_21CollectiveEpilogueFwdINS6_IJS8_S8_S9_EEENS6_IJNS7_ILi1EEESH_SH_EEESB_SD_Li128ELb1ELb1ELb0ELb0EEENS1_19SingleTileSchedulerILb1ELb0ELb1ELi128EEEEEEEEEvNT_6ParamsE,"aw",@nobits
	.sectionflags	@""
	.align	16


//--------------------- .nv.shared._ZN7cutlass13device_kernelIN5flash19enable_sm80_to_sm89INS1_16FlashAttnFwdSm80INS1_25CollectiveMainloopFwdSm80ILi4ELi1ELb0EN4cute5tupleIJNS5_1CILi128EEENS7_ILi48EEES8_EEELi128ENS_10bfloat16_tEfNS_4arch4Sm80ELb0ELb1ELb0ELb1ELb0ELb1ELb1ELb0EEENS1_21CollectiveEpilogueFwdINS6_IJS8_S8_S9_EEENS6_IJNS7_ILi1EEESH_SH_EEESB_SD_Li128ELb1ELb1ELb0ELb0EEENS1_19SingleTileSchedulerILb1ELb0ELb1ELi128EEEEEEEEEvNT_6ParamsE --------------------------
	.section	.nv.shared._ZN7cutlass13device_kernelIN5flash19enable_sm80_to_sm89INS1_16FlashAttnFwdSm80INS1_25CollectiveMainloopFwdSm80ILi4ELi1ELb0EN4cute5tupleIJNS5_1CILi128EEENS7_ILi48EEES8_EEELi128ENS_10bfloat16_tEfNS_4arch4Sm80ELb0ELb1ELb0ELb1ELb0ELb1ELb1ELb0EEENS1_21CollectiveEpilogueFwdINS6_IJS8_S8_S9_EEENS6_IJNS7_ILi1EEESH_SH_EEESB_SD_Li128ELb1ELb1ELb0ELb0EEENS1_19SingleTileSchedulerILb1ELb0ELb1ELi128EEEEEEEEEvNT_6ParamsE,"aw",@nobits
	.sectionflags	@""
	.align	16


//--------------------- .nv.shared._ZN7cutlass13device_kernelIN5flash19enable_sm80_to_sm89INS1_16FlashAttnFwdSm80INS1_25CollectiveMainloopFwdSm80ILi4ELi1ELb0EN4cute5tupleIJNS5_1CILi128EEENS7_ILi64EEES8_EEELi128ENS_10bfloat16_tEfNS_4arch4Sm80ELb1ELb0ELb0ELb0ELb0ELb0ELb1ELb0EEENS1_21CollectiveEpilogueFwdINS6_IJS8_S8_S9_EEENS6_IJNS7_ILi1EEESH_SH_EEESB_SD_Li128ELb0ELb1ELb0ELb0EEENS1_30DynamicPersistentTileSchedulerILi128ELi128ELb0ELb1ELb0EEEEEEEEEvNT_6ParamsE --------------------------
	.section	.nv.shared._ZN7cutlass13device_kernelIN5flash19enable_sm80_to_sm89INS1_16FlashAttnFwdSm80INS1_25CollectiveMainloopFwdSm80ILi4ELi1ELb0EN4cute5tupleIJNS5_1CILi128EEENS7_ILi64EEES8_EEELi128ENS_10bfloat16_tEfNS_4arch4Sm80ELb1ELb0ELb0ELb0ELb0ELb0ELb1ELb0EEENS1_21CollectiveEpilogueFwdINS6_IJS8_S8_S9_EEENS6_IJNS7_ILi1EEESH_SH_EEESB_SD_Li128ELb0ELb1ELb0ELb0EEENS1_30DynamicPersistentTileSchedulerILi128ELi128ELb0ELb1ELb0EEEEEEEEEvNT_6ParamsE,"aw",@nobits
	.sectionflags	@""
	.align	16


//--------------------- .nv.shared._ZN7cutlass13device_kernelIN5flash19enable_sm80_to_sm89INS1_16FlashAttnFwdSm80INS1_25CollectiveMainloopFwdSm80ILi4ELi1ELb0EN4cute5tupleIJNS5_1CILi128EEENS7_ILi64EEES8_EEELi128ENS_10bfloat16_tEfNS_4arch4Sm80ELb1ELb0ELb0ELb1ELb0ELb0ELb1ELb0EEENS1_21CollectiveEpilogueFwdINS6_IJS8_S8_S9_EEENS6_IJNS7_ILi1EEESH_SH_EEESB_SD_Li128ELb1ELb1ELb0ELb0EEENS1_19SingleTileSchedulerILb1ELb0ELb1ELi128EEEEEEEEEvNT_6ParamsE --------------------------
	.section	.nv.shared._ZN7cutlass13device_kernelIN5flash19enable_sm80_to_sm89INS1_16FlashAttnFwdSm80INS1_25CollectiveMainloopFwdSm80ILi4ELi1ELb0EN4cute5tupleIJNS5_1CILi128EEENS7_ILi64EEES8_EEELi128ENS_10bfloat16_tEfNS_4arch4Sm80ELb1ELb0ELb0ELb1ELb0ELb0ELb1ELb0EEENS1_21CollectiveEpilogueFwdINS6_IJS8_S8_S9_EEENS6_IJNS7_ILi1EEESH_SH_EEESB_SD_Li128ELb1ELb1ELb0ELb0EEENS1_19SingleTileSchedulerILb1ELb0ELb1ELi128EEEEEEEEEvNT_6ParamsE,"aw",@nobits
	.sectionflags	@""
	.align	16


//--------------------- .nv.shared._ZN7cutlass13device_kernelIN5flash19enable_sm80_to_sm89INS1_16FlashAttnFwdSm80INS1_25CollectiveMainloopFwdSm80ILi4ELi1ELb0EN4cute5tupleIJNS5_1CILi128EEENS7_ILi64EEES8_EEELi128ENS_10bfloat16_tEfNS_4arch4Sm80ELb1ELb0ELb0ELb1ELb0ELb1ELb1ELb0EEENS1_21CollectiveEpilogueFwdINS6_IJS8_S8_S9_EEENS6_IJNS7_ILi1EEESH_SH_EEESB_SD_Li128ELb1ELb1ELb0ELb0EEENS1_19SingleTileSchedulerILb1ELb0ELb1ELi128EEEEEEEEEvNT_6ParamsE --------------------------
	.section	.nv.shared._ZN7cutlass13device_kernelIN5flash19enable_sm80_to_sm89INS1_16FlashAttnFwdSm80INS1_25CollectiveMainloopFwdSm80ILi4ELi1ELb0EN4cute5tupleIJNS5_1CILi128EEENS7_ILi64EEES8_EEELi128ENS_10bfloat16_tEfNS_4arch4Sm80ELb1ELb0ELb0ELb1ELb0ELb1ELb1ELb0EEENS1_21CollectiveEpilogueFwdINS6_IJS8_S8_S9_EEENS6_IJNS7_ILi1EEESH_SH_EEESB_SD_Li128ELb1ELb1ELb0ELb0EEENS1_19SingleTileSchedulerILb1ELb0ELb1ELi128EEEEEEEEEvNT_6ParamsE,"aw",@nobits
	.sectionflags	@""
	.align	16
